	.target	sm_80

	.elftype	@"ET_EXEC"


//--------------------- .note.nv.tkinfo           --------------------------
	.section	.note.nv.tkinfo,"",@"SHT_NOTE"
	.sectionflags	@"SHF_NOTE_NV_TKINFO"
	.tkinfo
        /*0018*/ 	.word	0x00000002
        /*0030*/ 	.string	""
        /*0030*/ 	.string	"ptxas"
        /*0030*/ 	.string	"Cuda compilation tools, release 13.0, V13.0.88"
        /*0030*/ 	.string	"Build cuda_13.0.r13.0/compiler.36424714_0"
        /*0030*/ 	.string	"-arch sm_80 -m 64 "



//--------------------- .note.nv.cuinfo           --------------------------
	.section	.note.nv.cuinfo,"",@"SHT_NOTE"
	.sectionflags	@"SHF_NOTE_NV_CUINFO"
        /*0018*/ 	.short	0x0002
        /*001a*/ 	.short	0x0050
        /*001c*/ 	.short	0x0082
	.zero		2


//--------------------- .nv.info                  --------------------------
	.section	.nv.info,"",@"SHT_CUDA_INFO"
	.align	4


	//----- nvinfo : EIATTR_REGCOUNT
	.align		4
        /*0000*/ 	.byte	0x04, 0x2f
        /*0002*/ 	.short	(.L_12 - .L_11)
	.align		4
.L_11:
        /*0004*/ 	.word	index@(_ZN7cutlass13device_kernelIN5flash19enable_sm80_to_sm89INS1_16FlashAttnFwdSm80INS1_25CollectiveMainloopFwdSm80ILi4ELi1ELb0EN4cute5tupleIJNS5_1CILi128EEENS7_ILi64EEES8_EEELi128ENS_10bfloat16_tEfNS_4arch4Sm80ELb1ELb0ELb0ELb1ELb1ELb1ELb1ELb0EEENS1_21CollectiveEpilogueFwdINS6_IJS8_S8_S9_EEENS6_IJNS7_ILi1EEESH_SH_EEESB_SD_Li128ELb1ELb1ELb0ELb0EEENS1_19SingleTileSchedulerILb1ELb0ELb1ELi128EEEEEEEEEvNT_6ParamsE)
        /*0008*/ 	.word	0x000000ff


	//----- nvinfo : EIATTR_FRAME_SIZE
	.align		4
.L_12:
        /*000c*/ 	.byte	0x04, 0x11
        /*000e*/ 	.short	(.L_14 - .L_13)
	.align		4
.L_13:
        /*0010*/ 	.word	index@($__internal_7_$__cuda_sm70_shflsync_idx_p)
        /*0014*/ 	.word	0x00000000


	//----- nvinfo : EIATTR_FRAME_SIZE
	.align		4
.L_14:
        /*0018*/ 	.byte	0x04, 0x11
        /*001a*/ 	.short	(.L_16 - .L_15)
	.align		4
.L_15:
        /*001c*/ 	.word	index@($__internal_6_$__cuda_sm70_shflsync_bfly_p)
        /*0020*/ 	.word	0x00000000


	//----- nvinfo : EIATTR_FRAME_SIZE
	.align		4
.L_16:
        /*0024*/ 	.byte	0x04, 0x11
        /*0026*/ 	.short	(.L_18 - .L_17)
	.align		4
.L_17:
        /*0028*/ 	.word	index@($_ZN7cutlass13device_kernelIN5flash19enable_sm80_to_sm89INS1_16FlashAttnFwdSm80INS1_25CollectiveMainloopFwdSm80ILi4ELi1ELb0EN4cute5tupleIJNS5_1CILi128EEENS7_ILi64EEES8_EEELi128ENS_10bfloat16_tEfNS_4arch4Sm80ELb1ELb0ELb0ELb1ELb1ELb1ELb1ELb0EEENS1_21CollectiveEpilogueFwdINS6_IJS8_S8_S9_EEENS6_IJNS7_ILi1EEESH_SH_EEESB_SD_Li128ELb1ELb1ELb0ELb0EEENS1_19SingleTileSchedulerILb1ELb0ELb1ELi128EEEEEEEEEvNT_6ParamsE$_ZZN5flash25CollectiveMainloopFwdSm80ILi4ELi1ELb0EN4cute5tupleIJNS1_1CILi128EEENS3_ILi64EEES4_EEELi128EN7cutlass10bfloat16_tEfNS7_4arch4Sm80ELb1ELb0ELb0ELb1ELb1ELb1ELb1ELb0EE3mmaINS_16FlashAttnFwdSm80ISB_NS_21CollectiveEpilogueFwdINS2_IJS4_S4_S5_EEENS2_IJNS3_ILi1EEESG_SG_EEES8_SA_Li128ELb1ELb1ELb0ELb0EEENS_19SingleTileSchedulerILb1ELb0ELb1ELi128EEEE13SharedStorageENS1_6TensorINS1_11ArrayEngineIfLm128EEENS1_6LayoutINS2_IJNS2_IJNS3_ILi2EEESR_EEESR_NS3_ILi16EEEEEENS2_IJNS2_IJSG_SR_EEENS3_ILi4EEENS3_ILi8EEEEEEEEEENS_7SoftmaxILi4ELi0EEEEEbRKNSB_6ParamsERT0_RT1_iRKNS_16SeqlenInfoQKNewKILb1ELb1EEENS2_IJiiiiEEERT_ENKUlvE_clEv)
        /*002c*/ 	.word	0x00000000


	//----- nvinfo : EIATTR_FRAME_SIZE
	.align		4
.L_18:
        /*0030*/ 	.byte	0x04, 0x11
        /*0032*/ 	.short	(.L_20 - .L_19)
	.align		4
.L_19:
        /*0034*/ 	.word	index@(_ZN7cutlass13device_kernelIN5flash19enable_sm80_to_sm89INS1_16FlashAttnFwdSm80INS1_25CollectiveMainloopFwdSm80ILi4ELi1ELb0EN4cute5tupleIJNS5_1CILi128EEENS7_ILi64EEES8_EEELi128ENS_10bfloat16_tEfNS_4arch4Sm80ELb1ELb0ELb0ELb1ELb1ELb1ELb1ELb0EEENS1_21CollectiveEpilogueFwdINS6_IJS8_S8_S9_EEENS6_IJNS7_ILi1EEESH_SH_EEESB_SD_Li128ELb1ELb1ELb0ELb0EEENS1_19SingleTileSchedulerILb1ELb0ELb1ELi128EEEEEEEEEvNT_6ParamsE)
        /*0038*/ 	.word	0x000000d8


	//----- nvinfo : EIATTR_REGCOUNT
	.align		4
.L_20:
        /*003c*/ 	.byte	0x04, 0x2f
        /*003e*/ 	.short	(.L_22 - .L_21)
	.align		4
.L_21:
        /*0040*/ 	.word	index@(_ZN7cutlass13device_kernelIN5flash19enable_sm80_to_sm89INS1_16FlashAttnFwdSm80INS1_25CollectiveMainloopFwdSm80ILi4ELi1ELb0EN4cute5tupleIJNS5_1CILi128EEENS7_ILi64EEES8_EEELi128ENS_10bfloat16_tEfNS_4arch4Sm80ELb1ELb0ELb0ELb1ELb1ELb0ELb1ELb0EEENS1_21CollectiveEpilogueFwdINS6_IJS8_S8_S9_EEENS6_IJNS7_ILi1EEESH_SH_EEESB_SD_Li128ELb1ELb1ELb0ELb0EEENS1_19SingleTileSchedulerILb1ELb0ELb1ELi128EEEEEEEEEvNT_6ParamsE)
        /*0044*/ 	.word	0x000000ff


	//----- nvinfo : EIATTR_FRAME_SIZE
	.align		4
.L_22:
        /*0048*/ 	.byte	0x04, 0x11
        /*004a*/ 	.short	(.L_24 - .L_23)
	.align		4
.L_23:
        /*004c*/ 	.word	index@(_ZN7cutlass13device_kernelIN5flash19enable_sm80_to_sm89INS1_16FlashAttnFwdSm80INS1_25CollectiveMainloopFwdSm80ILi4ELi1ELb0EN4cute5tupleIJNS5_1CILi128EEENS7_ILi64EEES8_EEELi128ENS_10bfloat16_tEfNS_4arch4Sm80ELb1ELb0ELb0ELb1ELb1ELb0ELb1ELb0EEENS1_21CollectiveEpilogueFwdINS6_IJS8_S8_S9_EEENS6_IJNS7_ILi1EEESH_SH_EEESB_SD_Li128ELb1ELb1ELb0ELb0EEENS1_19SingleTileSchedulerILb1ELb0ELb1ELi128EEEEEEEEEvNT_6ParamsE)
        /*0050*/ 	.word	0x00000070


	//----- nvinfo : EIATTR_REGCOUNT
	.align		4
.L_24:
        /*0054*/ 	.byte	0x04, 0x2f
        /*0056*/ 	.short	(.L_26 - .L_25)
	.align		4
.L_25:
        /*0058*/ 	.word	index@(_ZN7cutlass13device_kernelIN5flash19enable_sm80_to_sm89INS1_16FlashAttnFwdSm80INS1_25CollectiveMainloopFwdSm80ILi4ELi1ELb0EN4cute5tupleIJNS5_1CILi128EEENS7_ILi64EEES8_EEELi128ENS_10bfloat16_tEfNS_4arch4Sm80ELb1ELb0ELb0ELb0ELb1ELb0ELb1ELb0EEENS1_21CollectiveEpilogueFwdINS6_IJS8_S8_S9_EEENS6_IJNS7_ILi1EEESH_SH_EEESB_SD_Li128ELb0ELb1ELb0ELb0EEENS1_30DynamicPersistentTileSchedulerILi128ELi128ELb0ELb1ELb0EEEEEEEEEvNT_6ParamsE)
        /*005c*/ 	.word	0x000000ff


	//----- nvinfo : EIATTR_FRAME_SIZE
	.align		4
.L_26:
        /*0060*/ 	.byte	0x04, 0x11
        /*0062*/ 	.short	(.L_28 - .L_27)
	.align		4
.L_27:
        /*0064*/ 	.word	index@($__internal_5_$__cuda_sm70_shflsync_idx_p)
        /*0068*/ 	.word	0x00000000


	//----- nvinfo : EIATTR_FRAME_SIZE
	.align		4
.L_28:
        /*006c*/ 	.byte	0x04, 0x11
        /*006e*/ 	.short	(.L_30 - .L_29)
	.align		4
.L_29:
        /*0070*/ 	.word	index@($__internal_4_$__cuda_sm70_shflsync_bfly_p)
        /*0074*/ 	.word	0x00000000


	//----- nvinfo : EIATTR_FRAME_SIZE
	.align		4
.L_30:
        /*0078*/ 	.byte	0x04, 0x11
        /*007a*/ 	.short	(.L_32 - .L_31)
	.align		4
.L_31:
        /*007c*/ 	.word	index@(_ZN7cutlass13device_kernelIN5flash19enable_sm80_to_sm89INS1_16FlashAttnFwdSm80INS1_25CollectiveMainloopFwdSm80ILi4ELi1ELb0EN4cute5tupleIJNS5_1CILi128EEENS7_ILi64EEES8_EEELi128ENS_10bfloat16_tEfNS_4arch4Sm80ELb1ELb0ELb0ELb0ELb1ELb0ELb1ELb0EEENS1_21CollectiveEpilogueFwdINS6_IJS8_S8_S9_EEENS6_IJNS7_ILi1EEESH_SH_EEESB_SD_Li128ELb0ELb1ELb0ELb0EEENS1_30DynamicPersistentTileSchedulerILi128ELi128ELb0ELb1ELb0EEEEEEEEEvNT_6ParamsE)
        /*0080*/ 	.word	0x00000088


	//----- nvinfo : EIATTR_REGCOUNT
	.align		4
.L_32:
        /*0084*/ 	.byte	0x04, 0x2f
        /*0086*/ 	.short	(.L_34 - .L_33)
	.align		4
.L_33:
        /*0088*/ 	.word	index@(_ZN7cutlass13device_kernelIN5flash19enable_sm80_to_sm89INS1_16FlashAttnFwdSm80INS1_25CollectiveMainloopFwdSm80ILi4ELi1ELb0EN4cute5tupleIJNS5_1CILi128EEENS7_ILi48EEES8_EEELi128ENS_10bfloat16_tEfNS_4arch4Sm80ELb0ELb1ELb0ELb1ELb1ELb1ELb1ELb0EEENS1_21CollectiveEpilogueFwdINS6_IJS8_S8_S9_EEENS6_IJNS7_ILi1EEESH_SH_EEESB_SD_Li128ELb1ELb1ELb0ELb0EEENS1_19SingleTileSchedulerILb1ELb0ELb1ELi128EEEEEEEEEvNT_6ParamsE)
        /*008c*/ 	.word	0x000000ff


	//----- nvinfo : EIATTR_FRAME_SIZE
	.align		4
.L_34:
        /*0090*/ 	.byte	0x04, 0x11
        /*0092*/ 	.short	(.L_36 - .L_35)
	.align		4
.L_35:
        /*0094*/ 	.word	index@($__internal_3_$__cuda_sm70_shflsync_idx_p)
        /*0098*/ 	.word	0x00000000


	//----- nvinfo : EIATTR_FRAME_SIZE
	.align		4
.L_36:
        /*009c*/ 	.byte	0x04, 0x11
        /*009e*/ 	.short	(.L_38 - .L_37)
	.align		4
.L_37:
        /*00a0*/ 	.word	index@($__internal_2_$__cuda_sm70_shflsync_bfly_p)
        /*00a4*/ 	.word	0x00000000


	//----- nvinfo : EIATTR_FRAME_SIZE
	.align		4
.L_38:
        /*00a8*/ 	.byte	0x04, 0x11
        /*00aa*/ 	.short	(.L_40 - .L_39)
	.align		4
.L_39:
        /*00ac*/ 	.word	index@($_ZN7cutlass13device_kernelIN5flash19enable_sm80_to_sm89INS1_16FlashAttnFwdSm80INS1_25CollectiveMainloopFwdSm80ILi4ELi1ELb0EN4cute5tupleIJNS5_1CILi128EEENS7_ILi48EEES8_EEELi128ENS_10bfloat16_tEfNS_4arch4Sm80ELb0ELb1ELb0ELb1ELb1ELb1ELb1ELb0EEENS1_21CollectiveEpilogueFwdINS6_IJS8_S8_S9_EEENS6_IJNS7_ILi1EEESH_SH_EEESB_SD_Li128ELb1ELb1ELb0ELb0EEENS1_19SingleTileSchedulerILb1ELb0ELb1ELi128EEEEEEEEEvNT_6ParamsE$_ZZN5flash25CollectiveMainloopFwdSm80ILi4ELi1ELb0EN4cute5tupleIJNS1_1CILi128EEENS3_ILi48EEES4_EEELi128EN7cutlass10bfloat16_tEfNS7_4arch4Sm80ELb0ELb1ELb0ELb1ELb1ELb1ELb1ELb0EE3mmaINS_16FlashAttnFwdSm80ISB_NS_21CollectiveEpilogueFwdINS2_IJS4_S4_S5_EEENS2_IJNS3_ILi1EEESG_SG_EEES8_SA_Li128ELb1ELb1ELb0ELb0EEENS_19SingleTileSchedulerILb1ELb0ELb1ELi128EEEE13SharedStorageENS1_6TensorINS1_11ArrayEngineIfLm128EEENS1_6LayoutINS2_IJNS2_IJNS3_ILi2EEESR_EEESR_NS3_ILi16EEEEEENS2_IJNS2_IJSG_SR_EEENS3_ILi4EEENS3_ILi8EEEEEEEEEENS_7SoftmaxILi4ELi0EEEEEbRKNSB_6ParamsERT0_RT1_iRKNS_16SeqlenInfoQKNewKILb1ELb1EEENS2_IJiiiiEEERT_ENKUlvE_clEv)
        /*00b0*/ 	.word	0x00000000


	//----- nvinfo : EIATTR_FRAME_SIZE
	.align		4
.L_40:
        /*00b4*/ 	.byte	0x04, 0x11
        /*00b6*/ 	.short	(.L_42 - .L_41)
	.align		4
.L_41:
        /*00b8*/ 	.word	index@(_ZN7cutlass13device_kernelIN5flash19enable_sm80_to_sm89INS1_16FlashAttnFwdSm80INS1_25CollectiveMainloopFwdSm80ILi4ELi1ELb0EN4cute5tupleIJNS5_1CILi128EEENS7_ILi48EEES8_EEELi128ENS_10bfloat16_tEfNS_4arch4Sm80ELb0ELb1ELb0ELb1ELb1ELb1ELb1ELb0EEENS1_21CollectiveEpilogueFwdINS6_IJS8_S8_S9_EEENS6_IJNS7_ILi1EEESH_SH_EEESB_SD_Li128ELb1ELb1ELb0ELb0EEENS1_19SingleTileSchedulerILb1ELb0ELb1ELi128EEEEEEEEEvNT_6ParamsE)
        /*00bc*/ 	.word	0x000000e0


	//----- nvinfo : EIATTR_REGCOUNT
	.align		4
.L_42:
        /*00c0*/ 	.byte	0x04, 0x2f
        /*00c2*/ 	.short	(.L_44 - .L_43)
	.align		4
.L_43:
        /*00c4*/ 	.word	index@(_ZN7cutlass13device_kernelIN5flash19enable_sm80_to_sm89INS1_16FlashAttnFwdSm80INS1_25CollectiveMainloopFwdSm80ILi4ELi1ELb0EN4cute5tupleIJNS5_1CILi128EEENS7_ILi48EEES8_EEELi128ENS_10bfloat16_tEfNS_4arch4Sm80ELb0ELb1ELb0ELb1ELb1ELb0ELb1ELb0EEENS1_21CollectiveEpilogueFwdINS6_IJS8_S8_S9_EEENS6_IJNS7_ILi1EEESH_SH_EEESB_SD_Li128ELb1ELb1ELb0ELb0EEENS1_19SingleTileSchedulerILb1ELb0ELb1ELi128EEEEEEEEEvNT_6ParamsE)
        /*00c8*/ 	.word	0x000000ff


	//----- nvinfo : EIATTR_FRAME_SIZE
	.align		4
.L_44:
        /*00cc*/ 	.byte	0x04, 0x11
        /*00ce*/ 	.short	(.L_46 - .L_45)
	.align		4
.L_45:
        /*00d0*/ 	.word	index@(_ZN7cutlass13device_kernelIN5flash19enable_sm80_to_sm89INS1_16FlashAttnFwdSm80INS1_25CollectiveMainloopFwdSm80ILi4ELi1ELb0EN4cute5tupleIJNS5_1CILi128EEENS7_ILi48EEES8_EEELi128ENS_10bfloat16_tEfNS_4arch4Sm80ELb0ELb1ELb0ELb1ELb1ELb0ELb1ELb0EEENS1_21CollectiveEpilogueFwdINS6_IJS8_S8_S9_EEENS6_IJNS7_ILi1EEESH_SH_EEESB_SD_Li128ELb1ELb1ELb0ELb0EEENS1_19SingleTileSchedulerILb1ELb0ELb1ELi128EEEEEEEEEvNT_6ParamsE)
        /*00d4*/ 	.word	0x00000070


	//----- nvinfo : EIATTR_REGCOUNT
	.align		4
.L_46:
        /*00d8*/ 	.byte	0x04, 0x2f
        /*00da*/ 	.short	(.L_48 - .L_47)
	.align		4
.L_47:
        /*00dc*/ 	.word	index@(_ZN7cutlass13device_kernelIN5flash19enable_sm80_to_sm89INS1_16FlashAttnFwdSm80INS1_25CollectiveMainloopFwdSm80ILi4ELi1ELb0EN4cute5tupleIJNS5_1CILi128EEENS7_ILi48EEES8_EEELi128ENS_10bfloat16_tEfNS_4arch4Sm80ELb0ELb1ELb0ELb0ELb1ELb0ELb1ELb0EEENS1_21CollectiveEpilogueFwdINS6_IJS8_S8_S9_EEENS6_IJNS7_ILi1EEESH_SH_EEESB_SD_Li128ELb0ELb1ELb0ELb0EEENS1_19SingleTileSchedulerILb0ELb0ELb1ELi128EEEEEEEEEvNT_6ParamsE)
        /*00e0*/ 	.word	0x000000ff


	//----- nvinfo : EIATTR_FRAME_SIZE
	.align		4
.L_48:
        /*00e4*/ 	.byte	0x04, 0x11
        /*00e6*/ 	.short	(.L_50 - .L_49)
	.align		4
.L_49:
        /*00e8*/ 	.word	index@(_ZN7cutlass13device_kernelIN5flash19enable_sm80_to_sm89INS1_16FlashAttnFwdSm80INS1_25CollectiveMainloopFwdSm80ILi4ELi1ELb0EN4cute5tupleIJNS5_1CILi128EEENS7_ILi48EEES8_EEELi128ENS_10bfloat16_tEfNS_4arch4Sm80ELb0ELb1ELb0ELb0ELb1ELb0ELb1ELb0EEENS1_21CollectiveEpilogueFwdINS6_IJS8_S8_S9_EEENS6_IJNS7_ILi1EEESH_SH_EEESB_SD_Li128ELb0ELb1ELb0ELb0EEENS1_19SingleTileSchedulerILb0ELb0ELb1ELi128EEEEEEEEEvNT_6ParamsE)
        /*00ec*/ 	.word	0x00000070


	//----- nvinfo : EIATTR_REGCOUNT
	.align		4
.L_50:
        /*00f0*/ 	.byte	0x04, 0x2f
        /*00f2*/ 	.short	(.L_52 - .L_51)
	.align		4
.L_51:
        /*00f4*/ 	.word	index@(_ZN7cutlass13device_kernelIN5flash19enable_sm80_to_sm89INS1_16FlashAttnFwdSm80INS1_25CollectiveMainloopFwdSm80ILi4ELi1ELb0EN4cute5tupleIJNS5_1CILi128EEENS7_ILi64EEES8_EEELi128ENS_10bfloat16_tEfNS_4arch4Sm80ELb0ELb0ELb0ELb1ELb1ELb1ELb1ELb0EEENS1_21CollectiveEpilogueFwdINS6_IJS8_S8_S9_EEENS6_IJNS7_ILi1EEESH_SH_EEESB_SD_Li128ELb1ELb1ELb0ELb0EEENS1_19SingleTileSchedulerILb1ELb0ELb1ELi128EEEEEEEEEvNT_6ParamsE)
        /*00f8*/ 	.word	0x000000ff


	//----- nvinfo : EIATTR_FRAME_SIZE
	.align		4
.L_52:
        /*00fc*/ 	.byte	0x04, 0x11
        /*00fe*/ 	.short	(.L_54 - .L_53)
	.align		4
.L_53:
        /*0100*/ 	.word	index@(_ZN7cutlass13device_kernelIN5flash19enable_sm80_to_sm89INS1_16FlashAttnFwdSm80INS1_25CollectiveMainloopFwdSm80ILi4ELi1ELb0EN4cute5tupleIJNS5_1CILi128EEENS7_ILi64EEES8_EEELi128ENS_10bfloat16_tEfNS_4arch4Sm80ELb0ELb0ELb0ELb1ELb1ELb1ELb1ELb0EEENS1_21CollectiveEpilogueFwdINS6_IJS8_S8_S9_EEENS6_IJNS7_ILi1EEESH_SH_EEESB_SD_Li128ELb1ELb1ELb0ELb0EEENS1_19SingleTileSchedulerILb1ELb0ELb1ELi128EEEEEEEEEvNT_6ParamsE)
        /*0104*/ 	.word	0x00000058


	//----- nvinfo : EIATTR_REGCOUNT
	.align		4
.L_54:
        /*0108*/ 	.byte	0x04, 0x2f
        /*010a*/ 	.short	(.L_56 - .L_55)
	.align		4
.L_55:
        /*010c*/ 	.word	index@(_ZN7cutlass13device_kernelIN5flash19enable_sm80_to_sm89INS1_16FlashAttnFwdSm80INS1_25CollectiveMainloopFwdSm80ILi4ELi1ELb0EN4cute5tupleIJNS5_1CILi128EEENS7_ILi64EEES8_EEELi128ENS_10bfloat16_tEfNS_4arch4Sm80ELb0ELb0ELb0ELb1ELb1ELb0ELb1ELb0EEENS1_21CollectiveEpilogueFwdINS6_IJS8_S8_S9_EEENS6_IJNS7_ILi1EEESH_SH_EEESB_SD_Li128ELb1ELb1ELb0ELb0EEENS1_19SingleTileSchedulerILb1ELb0ELb1ELi128EEEEEEEEEvNT_6ParamsE)
        /*0110*/ 	.word	0x000000ff


	//----- nvinfo : EIATTR_FRAME_SIZE
	.align		4
.L_56:
        /*0114*/ 	.byte	0x04, 0x11
        /*0116*/ 	.short	(.L_58 - .L_57)
	.align		4
.L_57:
        /*0118*/ 	.word	index@(_ZN7cutlass13device_kernelIN5flash19enable_sm80_to_sm89INS1_16FlashAttnFwdSm80INS1_25CollectiveMainloopFwdSm80ILi4ELi1ELb0EN4cute5tupleIJNS5_1CILi128EEENS7_ILi64EEES8_EEELi128ENS_10bfloat16_tEfNS_4arch4Sm80ELb0ELb0ELb0ELb1ELb1ELb0ELb1ELb0EEENS1_21CollectiveEpilogueFwdINS6_IJS8_S8_S9_EEENS6_IJNS7_ILi1EEESH_SH_EEESB_SD_Li128ELb1ELb1ELb0ELb0EEENS1_19SingleTileSchedulerILb1ELb0ELb1ELi128EEEEEEEEEvNT_6ParamsE)
        /*011c*/ 	.word	0x00000028


	//----- nvinfo : EIATTR_REGCOUNT
	.align		4
.L_58:
        /*0120*/ 	.byte	0x04, 0x2f
        /*0122*/ 	.short	(.L_60 - .L_59)
	.align		4
.L_59:
        /*0124*/ 	.word	index@(_ZN7cutlass13device_kernelIN5flash19enable_sm80_to_sm89INS1_16FlashAttnFwdSm80INS1_25CollectiveMainloopFwdSm80ILi4ELi1ELb0EN4cute5tupleIJNS5_1CILi128EEENS7_ILi64EEES8_EEELi128ENS_10bfloat16_tEfNS_4arch4Sm80ELb0ELb0ELb0ELb0ELb1ELb0ELb1ELb0EEENS1_21CollectiveEpilogueFwdINS6_IJS8_S8_S9_EEENS6_IJNS7_ILi1EEESH_SH_EEESB_SD_Li128ELb0ELb1ELb0ELb0EEENS1_19SingleTileSchedulerILb0ELb0ELb1ELi128EEEEEEEEEvNT_6ParamsE)
        /*0128*/ 	.word	0x000000ff


	//----- nvinfo : EIATTR_FRAME_SIZE
	.align		4
.L_60:
        /*012c*/ 	.byte	0x04, 0x11
        /*012e*/ 	.short	(.L_62 - .L_61)
	.align		4
.L_61:
        /*0130*/ 	.word	index@(_ZN7cutlass13device_kernelIN5flash19enable_sm80_to_sm89INS1_16FlashAttnFwdSm80INS1_25CollectiveMainloopFwdSm80ILi4ELi1ELb0EN4cute5tupleIJNS5_1CILi128EEENS7_ILi64EEES8_EEELi128ENS_10bfloat16_tEfNS_4arch4Sm80ELb0ELb0ELb0ELb0ELb1ELb0ELb1ELb0EEENS1_21CollectiveEpilogueFwdINS6_IJS8_S8_S9_EEENS6_IJNS7_ILi1EEESH_SH_EEESB_SD_Li128ELb0ELb1ELb0ELb0EEENS1_19SingleTileSchedulerILb0ELb0ELb1ELi128EEEEEEEEEvNT_6ParamsE)
        /*0134*/ 	.word	0x00000078


	//----- nvinfo : EIATTR_REGCOUNT
	.align		4
.L_62:
        /*0138*/ 	.byte	0x04, 0x2f
        /*013a*/ 	.short	(.L_64 - .L_63)
	.align		4
.L_63:
        /*013c*/ 	.word	index@(_ZN7cutlass13device_kernelIN5flash19enable_sm80_to_sm89INS1_16FlashAttnFwdSm80INS1_25CollectiveMainloopFwdSm80ILi8ELi1ELb1EN4cute5tupleIJNS5_1CILi128EEES8_S8_EEELi128ENS_10bfloat16_tEfNS_4arch4Sm80ELb1ELb0ELb0ELb1ELb1ELb1ELb1ELb0EEENS1_21CollectiveEpilogueFwdIS9_NS6_IJNS7_ILi1EEESF_SF_EEESA_SC_Li256ELb1ELb1ELb0ELb0EEENS1_19SingleTileSchedulerILb1ELb0ELb1ELi128EEEEEEEEEvNT_6ParamsE)
        /*0140*/ 	.word	0x000000ff


	//----- nvinfo : EIATTR_FRAME_SIZE
	.align		4
.L_64:
        /*0144*/ 	.byte	0x04, 0x11
        /*0146*/ 	.short	(.L_66 - .L_65)
	.align		4
.L_65:
        /*0148*/ 	.word	index@(_ZN7cutlass13device_kernelIN5flash19enable_sm80_to_sm89INS1_16FlashAttnFwdSm80INS1_25CollectiveMainloopFwdSm80ILi8ELi1ELb1EN4cute5tupleIJNS5_1CILi128EEES8_S8_EEELi128ENS_10bfloat16_tEfNS_4arch4Sm80ELb1ELb0ELb0ELb1ELb1ELb1ELb1ELb0EEENS1_21CollectiveEpilogueFwdIS9_NS6_IJNS7_ILi1EEESF_SF_EEESA_SC_Li256ELb1ELb1ELb0ELb0EEENS1_19SingleTileSchedulerILb1ELb0ELb1ELi128EEEEEEEEEvNT_6ParamsE)
        /*014c*/ 	.word	0x00000008


	//----- nvinfo : EIATTR_REGCOUNT
	.align		4
.L_66:
        /*0150*/ 	.byte	0x04, 0x2f
        /*0152*/ 	.short	(.L_68 - .L_67)
	.align		4
.L_67:
        /*0154*/ 	.word	index@(_ZN7cutlass13device_kernelIN5flash19enable_sm80_to_sm89INS1_16FlashAttnFwdSm80INS1_25CollectiveMainloopFwdSm80ILi8ELi1ELb1EN4cute5tupleIJNS5_1CILi128EEES8_S8_EEELi128ENS_10bfloat16_tEfNS_4arch4Sm80ELb1ELb0ELb0ELb1ELb1ELb0ELb1ELb0EEENS1_21CollectiveEpilogueFwdIS9_NS6_IJNS7_ILi1EEESF_SF_EEESA_SC_Li256ELb1ELb1ELb0ELb0EEENS1_19SingleTileSchedulerILb1ELb0ELb1ELi128EEEEEEEEEvNT_6ParamsE)
        /*0158*/ 	.word	0x000000ff


	//----- nvinfo : EIATTR_FRAME_SIZE
	.align		4
.L_68:
        /*015c*/ 	.byte	0x04, 0x11
        /*015e*/ 	.short	(.L_70 - .L_69)
	.align		4
.L_69:
        /*0160*/ 	.word	index@(_ZN7cutlass13device_kernelIN5flash19enable_sm80_to_sm89INS1_16FlashAttnFwdSm80INS1_25CollectiveMainloopFwdSm80ILi8ELi1ELb1EN4cute5tupleIJNS5_1CILi128EEES8_S8_EEELi128ENS_10bfloat16_tEfNS_4arch4Sm80ELb1ELb0ELb0ELb1ELb1ELb0ELb1ELb0EEENS1_21CollectiveEpilogueFwdIS9_NS6_IJNS7_ILi1EEESF_SF_EEESA_SC_Li256ELb1ELb1ELb0ELb0EEENS1_19SingleTileSchedulerILb1ELb0ELb1ELi128EEEEEEEEEvNT_6ParamsE)
        /*0164*/ 	.word	0x00000000


	//----- nvinfo : EIATTR_REGCOUNT
	.align		4
.L_70:
        /*0168*/ 	.byte	0x04, 0x2f
        /*016a*/ 	.short	(.L_72 - .L_71)
	.align		4
.L_71:
        /*016c*/ 	.word	index@(_ZN7cutlass13device_kernelIN5flash19enable_sm80_to_sm89INS1_16FlashAttnFwdSm80INS1_25CollectiveMainloopFwdSm80ILi8ELi1ELb1EN4cute5tupleIJNS5_1CILi128EEES8_S8_EEELi128ENS_10bfloat16_tEfNS_4arch4Sm80ELb1ELb0ELb0ELb0ELb1ELb0ELb1ELb0EEENS1_21CollectiveEpilogueFwdIS9_NS6_IJNS7_ILi1EEESF_SF_EEESA_SC_Li256ELb0ELb1ELb0ELb0EEENS1_30DynamicPersistentTileSchedulerILi256ELi256ELb0ELb1ELb0EEEEEEEEEvNT_6ParamsE)
        /*0170*/ 	.word	0x000000ff


	//----- nvinfo : EIATTR_FRAME_SIZE
	.align		4
.L_72:
        /*0174*/ 	.byte	0x04, 0x11
        /*0176*/ 	.short	(.L_74 - .L_73)
	.align		4
.L_73:
        /*0178*/ 	.word	index@($__internal_1_$__cuda_sm70_shflsync_idx_p)
        /*017c*/ 	.word	0x00000000


	//----- nvinfo : EIATTR_FRAME_SIZE
	.align		4
.L_74:
        /*0180*/ 	.byte	0x04, 0x11
        /*0182*/ 	.short	(.L_76 - .L_75)
	.align		4
.L_75:
        /*0184*/ 	.word	index@($__internal_0_$__cuda_sm70_shflsync_bfly_p)
        /*0188*/ 	.word	0x00000000


	//----- nvinfo : EIATTR_FRAME_SIZE
	.align		4
.L_76:
        /*018c*/ 	.byte	0x04, 0x11
        /*018e*/ 	.short	(.L_78 - .L_77)
	.align		4
.L_77:
        /*0190*/ 	.word	index@(_ZN7cutlass13device_kernelIN5flash19enable_sm80_to_sm89INS1_16FlashAttnFwdSm80INS1_25CollectiveMainloopFwdSm80ILi8ELi1ELb1EN4cute5tupleIJNS5_1CILi128EEES8_S8_EEELi128ENS_10bfloat16_tEfNS_4arch4Sm80ELb1ELb0ELb0ELb0ELb1ELb0ELb1ELb0EEENS1_21CollectiveEpilogueFwdIS9_NS6_IJNS7_ILi1EEESF_SF_EEESA_SC_Li256ELb0ELb1ELb0ELb0EEENS1_30DynamicPersistentTileSchedulerILi256ELi256ELb0ELb1ELb0EEEEEEEEEvNT_6ParamsE)
        /*0194*/ 	.word	0x00000078


	//----- nvinfo : EIATTR_REGCOUNT
	.align		4
.L_78:
        /*0198*/ 	.byte	0x04, 0x2f
        /*019a*/ 	.short	(.L_80 - .L_79)
	.align		4
.L_79:
        /*019c*/ 	.word	index@(_ZN7cutlass13device_kernelIN5flash19enable_sm80_to_sm89INS1_16FlashAttnFwdSm80INS1_25CollectiveMainloopFwdSm80ILi8ELi1ELb1EN4cute5tupleIJNS5_1CILi128EEENS7_ILi96EEES8_EEELi128ENS_10bfloat16_tEfNS_4arch4Sm80ELb0ELb1ELb0ELb1ELb1ELb1ELb1ELb0EEENS1_21CollectiveEpilogueFwdINS6_IJS8_S8_S9_EEENS6_IJNS7_ILi1EEESH_SH_EEESB_SD_Li256ELb1ELb1ELb0ELb0EEENS1_19SingleTileSchedulerILb1ELb0ELb1ELi128EEEEEEEEEvNT_6ParamsE)
        /*01a0*/ 	.word	0x000000ff


	//----- nvinfo : EIATTR_FRAME_SIZE
	.align		4
.L_80:
        /*01a4*/ 	.byte	0x04, 0x11
        /*01a6*/ 	.short	(.L_82 - .L_81)
	.align		4
.L_81:
        /*01a8*/ 	.word	index@(_ZN7cutlass13device_kernelIN5flash19enable_sm80_to_sm89INS1_16FlashAttnFwdSm80INS1_25CollectiveMainloopFwdSm80ILi8ELi1ELb1EN4cute5tupleIJNS5_1CILi128EEENS7_ILi96EEES8_EEELi128ENS_10bfloat16_tEfNS_4arch4Sm80ELb0ELb1ELb0ELb1ELb1ELb1ELb1ELb0EEENS1_21CollectiveEpilogueFwdINS6_IJS8_S8_S9_EEENS6_IJNS7_ILi1EEESH_SH_EEESB_SD_Li256ELb1ELb1ELb0ELb0EEENS1_19SingleTileSchedulerILb1ELb0ELb1ELi128EEEEEEEEEvNT_6ParamsE)
        /*01ac*/ 	.word	0x00000000


	//----- nvinfo : EIATTR_REGCOUNT
	.align		4
.L_82:
        /*01b0*/ 	.byte	0x04, 0x2f
        /*01b2*/ 	.short	(.L_84 - .L_83)
	.align		4
.L_83:
        /*01b4*/ 	.word	index@(_ZN7cutlass13device_kernelIN5flash19enable_sm80_to_sm89INS1_16FlashAttnFwdSm80INS1_25CollectiveMainloopFwdSm80ILi8ELi1ELb1EN4cute5tupleIJNS5_1CILi128EEENS7_ILi96EEES8_EEELi128ENS_10bfloat16_tEfNS_4arch4Sm80ELb0ELb1ELb0ELb1ELb1ELb0ELb1ELb0EEENS1_21CollectiveEpilogueFwdINS6_IJS8_S8_S9_EEENS6_IJNS7_ILi1EEESH_SH_EEESB_SD_Li256ELb1ELb1ELb0ELb0EEENS1_19SingleTileSchedulerILb1ELb0ELb1ELi128EEEEEEEEEvNT_6ParamsE)
        /*01b8*/ 	.word	0x000000ff


	//----- nvinfo : EIATTR_FRAME_SIZE
	.align		4
.L_84:
        /*01bc*/ 	.byte	0x04, 0x11
        /*01be*/ 	.short	(.L_86 - .L_85)
	.align		4
.L_85:
        /*01c0*/ 	.word	index@(_ZN7cutlass13device_kernelIN5flash19enable_sm80_to_sm89INS1_16FlashAttnFwdSm80INS1_25CollectiveMainloopFwdSm80ILi8ELi1ELb1EN4cute5tupleIJNS5_1CILi128EEENS7_ILi96EEES8_EEELi128ENS_10bfloat16_tEfNS_4arch4Sm80ELb0ELb1ELb0ELb1ELb1ELb0ELb1ELb0EEENS1_21CollectiveEpilogueFwdINS6_IJS8_S8_S9_EEENS6_IJNS7_ILi1EEESH_SH_EEESB_SD_Li256ELb1ELb1ELb0ELb0EEENS1_19SingleTileSchedulerILb1ELb0ELb1ELi128EEEEEEEEEvNT_6ParamsE)
        /*01c4*/ 	.word	0x00000000


	//----- nvinfo : EIATTR_REGCOUNT
	.align		4
.L_86:
        /*01c8*/ 	.byte	0x04, 0x2f
        /*01ca*/ 	.short	(.L_88 - .L_87)
	.align		4
.L_87:
        /*01cc*/ 	.word	index@(_ZN7cutlass13device_kernelIN5flash19enable_sm80_to_sm89INS1_16FlashAttnFwdSm80INS1_25CollectiveMainloopFwdSm80ILi8ELi1ELb1EN4cute5tupleIJNS5_1CILi128EEENS7_ILi96EEES8_EEELi128ENS_10bfloat16_tEfNS_4arch4Sm80ELb0ELb1ELb0ELb0ELb1ELb0ELb1ELb0EEENS1_21CollectiveEpilogueFwdINS6_IJS8_S8_S9_EEENS6_IJNS7_ILi1EEESH_SH_EEESB_SD_Li256ELb0ELb1ELb0ELb0EEENS1_19SingleTileSchedulerILb0ELb0ELb1ELi128EEEEEEEEEvNT_6ParamsE)
        /*01d0*/ 	.word	0x000000fe


	//----- nvinfo : EIATTR_FRAME_SIZE
	.align		4
.L_88:
        /*01d4*/ 	.byte	0x04, 0x11
        /*01d6*/ 	.short	(.L_90 - .L_89)
	.align		4
.L_89:
        /*01d8*/ 	.word	index@(_ZN7cutlass13device_kernelIN5flash19enable_sm80_to_sm89INS1_16FlashAttnFwdSm80INS1_25CollectiveMainloopFwdSm80ILi8ELi1ELb1EN4cute5tupleIJNS5_1CILi128EEENS7_ILi96EEES8_EEELi128ENS_10bfloat16_tEfNS_4arch4Sm80ELb0ELb1ELb0ELb0ELb1ELb0ELb1ELb0EEENS1_21CollectiveEpilogueFwdINS6_IJS8_S8_S9_EEENS6_IJNS7_ILi1EEESH_SH_EEESB_SD_Li256ELb0ELb1ELb0ELb0EEENS1_19SingleTileSchedulerILb0ELb0ELb1ELi128EEEEEEEEEvNT_6ParamsE)
        /*01dc*/ 	.word	0x00000000


	//----- nvinfo : EIATTR_REGCOUNT
	.align		4
.L_90:
        /*01e0*/ 	.byte	0x04, 0x2f
        /*01e2*/ 	.short	(.L_92 - .L_91)
	.align		4
.L_91:
        /*01e4*/ 	.word	index@(_ZN7cutlass13device_kernelIN5flash19enable_sm80_to_sm89INS1_16FlashAttnFwdSm80INS1_25CollectiveMainloopFwdSm80ILi8ELi1ELb1EN4cute5tupleIJNS5_1CILi128EEES8_S8_EEELi128ENS_10bfloat16_tEfNS_4arch4Sm80ELb0ELb0ELb0ELb1ELb1ELb1ELb1ELb0EEENS1_21CollectiveEpilogueFwdIS9_NS6_IJNS7_ILi1EEESF_SF_EEESA_SC_Li256ELb1ELb1ELb0ELb0EEENS1_19SingleTileSchedulerILb1ELb0ELb1ELi128EEEEEEEEEvNT_6ParamsE)
        /*01e8*/ 	.word	0x000000fd


	//----- nvinfo : EIATTR_FRAME_SIZE
	.align		4
.L_92:
        /*01ec*/ 	.byte	0x04, 0x11
        /*01ee*/ 	.short	(.L_94 - .L_93)
	.align		4
.L_93:
        /*01f0*/ 	.word	index@(_ZN7cutlass13device_kernelIN5flash19enable_sm80_to_sm89INS1_16FlashAttnFwdSm80INS1_25CollectiveMainloopFwdSm80ILi8ELi1ELb1EN4cute5tupleIJNS5_1CILi128EEES8_S8_EEELi128ENS_10bfloat16_tEfNS_4arch4Sm80ELb0ELb0ELb0ELb1ELb1ELb1ELb1ELb0EEENS1_21CollectiveEpilogueFwdIS9_NS6_IJNS7_ILi1EEESF_SF_EEESA_SC_Li256ELb1ELb1ELb0ELb0EEENS1_19SingleTileSchedulerILb1ELb0ELb1ELi128EEEEEEEEEvNT_6ParamsE)
        /*01f4*/ 	.word	0x00000000


	//----- nvinfo : EIATTR_REGCOUNT
	.align		4
.L_94:
        /*01f8*/ 	.byte	0x04, 0x2f
        /*01fa*/ 	.short	(.L_96 - .L_95)
	.align		4
.L_95:
        /*01fc*/ 	.word	index@(_ZN7cutlass13device_kernelIN5flash19enable_sm80_to_sm89INS1_16FlashAttnFwdSm80INS1_25CollectiveMainloopFwdSm80ILi8ELi1ELb1EN4cute5tupleIJNS5_1CILi128EEES8_S8_EEELi128ENS_10bfloat16_tEfNS_4arch4Sm80ELb0ELb0ELb0ELb1ELb1ELb0ELb1ELb0EEENS1_21CollectiveEpilogueFwdIS9_NS6_IJNS7_ILi1EEESF_SF_EEESA_SC_Li256ELb1ELb1ELb0ELb0EEENS1_19SingleTileSchedulerILb1ELb0ELb1ELi128EEEEEEEEEvNT_6ParamsE)
        /*0200*/ 	.word	0x000000fc


	//----- nvinfo : EIATTR_FRAME_SIZE
	.align		4
.L_96:
        /*0204*/ 	.byte	0x04, 0x11
        /*0206*/ 	.short	(.L_98 - .L_97)
	.align		4
.L_97:
        /*0208*/ 	.word	index@(_ZN7cutlass13device_kernelIN5flash19enable_sm80_to_sm89INS1_16FlashAttnFwdSm80INS1_25CollectiveMainloopFwdSm80ILi8ELi1ELb1EN4cute5tupleIJNS5_1CILi128EEES8_S8_EEELi128ENS_10bfloat16_tEfNS_4arch4Sm80ELb0ELb0ELb0ELb1ELb1ELb0ELb1ELb0EEENS1_21CollectiveEpilogueFwdIS9_NS6_IJNS7_ILi1EEESF_SF_EEESA_SC_Li256ELb1ELb1ELb0ELb0EEENS1_19SingleTileSchedulerILb1ELb0ELb1ELi128EEEEEEEEEvNT_6ParamsE)
        /*020c*/ 	.word	0x00000000


	//----- nvinfo : EIATTR_REGCOUNT
	.align		4
.L_98:
        /*0210*/ 	.byte	0x04, 0x2f
        /*0212*/ 	.short	(.L_100 - .L_99)
	.align		4
.L_99:
        /*0214*/ 	.word	index@(_ZN7cutlass13device_kernelIN5flash19enable_sm80_to_sm89INS1_16FlashAttnFwdSm80INS1_25CollectiveMainloopFwdSm80ILi8ELi1ELb1EN4cute5tupleIJNS5_1CILi128EEES8_S8_EEELi128ENS_10bfloat16_tEfNS_4arch4Sm80ELb0ELb0ELb0ELb0ELb1ELb0ELb1ELb0EEENS1_21CollectiveEpilogueFwdIS9_NS6_IJNS7_ILi1EEESF_SF_EEESA_SC_Li256ELb0ELb1ELb0ELb0EEENS1_19SingleTileSchedulerILb0ELb0ELb1ELi128EEEEEEEEEvNT_6ParamsE)
        /*0218*/ 	.word	0x000000fe


	//----- nvinfo : EIATTR_FRAME_SIZE
	.align		4
.L_100:
        /*021c*/ 	.byte	0x04, 0x11
        /*021e*/ 	.short	(.L_102 - .L_101)
	.align		4
.L_101:
        /*0220*/ 	.word	index@(_ZN7cutlass13device_kernelIN5flash19enable_sm80_to_sm89INS1_16FlashAttnFwdSm80INS1_25CollectiveMainloopFwdSm80ILi8ELi1ELb1EN4cute5tupleIJNS5_1CILi128EEES8_S8_EEELi128ENS_10bfloat16_tEfNS_4arch4Sm80ELb0ELb0ELb0ELb0ELb1ELb0ELb1ELb0EEENS1_21CollectiveEpilogueFwdIS9_NS6_IJNS7_ILi1EEESF_SF_EEESA_SC_Li256ELb0ELb1ELb0ELb0EEENS1_19SingleTileSchedulerILb0ELb0ELb1ELi128EEEEEEEEEvNT_6ParamsE)
        /*0224*/ 	.word	0x00000000


	//----- nvinfo : EIATTR_MIN_STACK_SIZE
	.align		4
.L_102:
        /*0228*/ 	.byte	0x04, 0x12
        /*022a*/ 	.short	(.L_104 - .L_103)
	.align		4
.L_103:
        /*022c*/ 	.word	index@(_ZN7cutlass13device_kernelIN5flash19enable_sm80_to_sm89INS1_16FlashAttnFwdSm80INS1_25CollectiveMainloopFwdSm80ILi8ELi1ELb1EN4cute5tupleIJNS5_1CILi128EEES8_S8_EEELi128ENS_10bfloat16_tEfNS_4arch4Sm80ELb0ELb0ELb0ELb0ELb1ELb0ELb1ELb0EEENS1_21CollectiveEpilogueFwdIS9_NS6_IJNS7_ILi1EEESF_SF_EEESA_SC_Li256ELb0ELb1ELb0ELb0EEENS1_19SingleTileSchedulerILb0ELb0ELb1ELi128EEEEEEEEEvNT_6ParamsE)
        /*0230*/ 	.word	0x00000000


	//----- nvinfo : EIATTR_MIN_STACK_SIZE
	.align		4
.L_104:
        /*0234*/ 	.byte	0x04, 0x12
        /*0236*/ 	.short	(.L_106 - .L_105)
	.align		4
.L_105:
        /*0238*/ 	.word	index@(_ZN7cutlass13device_kernelIN5flash19enable_sm80_to_sm89INS1_16FlashAttnFwdSm80INS1_25CollectiveMainloopFwdSm80ILi8ELi1ELb1EN4cute5tupleIJNS5_1CILi128EEES8_S8_EEELi128ENS_10bfloat16_tEfNS_4arch4Sm80ELb0ELb0ELb0ELb1ELb1ELb0ELb1ELb0EEENS1_21CollectiveEpilogueFwdIS9_NS6_IJNS7_ILi1EEESF_SF_EEESA_SC_Li256ELb1ELb1ELb0ELb0EEENS1_19SingleTileSchedulerILb1ELb0ELb1ELi128EEEEEEEEEvNT_6ParamsE)
        /*023c*/ 	.word	0x00000000


	//----- nvinfo : EIATTR_MIN_STACK_SIZE
	.align		4
.L_106:
        /*0240*/ 	.byte	0x04, 0x12
        /*0242*/ 	.short	(.L_108 - .L_107)
	.align		4
.L_107:
        /*0244*/ 	.word	index@(_ZN7cutlass13device_kernelIN5flash19enable_sm80_to_sm89INS1_16FlashAttnFwdSm80INS1_25CollectiveMainloopFwdSm80ILi8ELi1ELb1EN4cute5tupleIJNS5_1CILi128EEES8_S8_EEELi128ENS_10bfloat16_tEfNS_4arch4Sm80ELb0ELb0ELb0ELb1ELb1ELb1ELb1ELb0EEENS1_21CollectiveEpilogueFwdIS9_NS6_IJNS7_ILi1EEESF_SF_EEESA_SC_Li256ELb1ELb1ELb0ELb0EEENS1_19SingleTileSchedulerILb1ELb0ELb1ELi128EEEEEEEEEvNT_6ParamsE)
        /*0248*/ 	.word	0x00000000


	//----- nvinfo : EIATTR_MIN_STACK_SIZE
	.align		4
.L_108:
        /*024c*/ 	.byte	0x04, 0x12
        /*024e*/ 	.short	(.L_110 - .L_109)
	.align		4
.L_109:
        /*0250*/ 	.word	index@(_ZN7cutlass13device_kernelIN5flash19enable_sm80_to_sm89INS1_16FlashAttnFwdSm80INS1_25CollectiveMainloopFwdSm80ILi8ELi1ELb1EN4cute5tupleIJNS5_1CILi128EEENS7_ILi96EEES8_EEELi128ENS_10bfloat16_tEfNS_4arch4Sm80ELb0ELb1ELb0ELb0ELb1ELb0ELb1ELb0EEENS1_21CollectiveEpilogueFwdINS6_IJS8_S8_S9_EEENS6_IJNS7_ILi1EEESH_SH_EEESB_SD_Li256ELb0ELb1ELb0ELb0EEENS1_19SingleTileSchedulerILb0ELb0ELb1ELi128EEEEEEEEEvNT_6ParamsE)
        /*0254*/ 	.word	0x00000000


	//----- nvinfo : EIATTR_MIN_STACK_SIZE
	.align		4
.L_110:
        /*0258*/ 	.byte	0x04, 0x12
        /*025a*/ 	.short	(.L_112 - .L_111)
	.align		4
.L_111:
        /*025c*/ 	.word	index@(_ZN7cutlass13device_kernelIN5flash19enable_sm80_to_sm89INS1_16FlashAttnFwdSm80INS1_25CollectiveMainloopFwdSm80ILi8ELi1ELb1EN4cute5tupleIJNS5_1CILi128EEENS7_ILi96EEES8_EEELi128ENS_10bfloat16_tEfNS_4arch4Sm80ELb0ELb1ELb0ELb1ELb1ELb0ELb1ELb0EEENS1_21CollectiveEpilogueFwdINS6_IJS8_S8_S9_EEENS6_IJNS7_ILi1EEESH_SH_EEESB_SD_Li256ELb1ELb1ELb0ELb0EEENS1_19SingleTileSchedulerILb1ELb0ELb1ELi128EEEEEEEEEvNT_6ParamsE)
        /*0260*/ 	.word	0x00000000


	//----- nvinfo : EIATTR_MIN_STACK_SIZE
	.align		4
.L_112:
        /*0264*/ 	.byte	0x04, 0x12
        /*0266*/ 	.short	(.L_114 - .L_113)
	.align		4
.L_113:
        /*0268*/ 	.word	index@(_ZN7cutlass13device_kernelIN5flash19enable_sm80_to_sm89INS1_16FlashAttnFwdSm80INS1_25CollectiveMainloopFwdSm80ILi8ELi1ELb1EN4cute5tupleIJNS5_1CILi128EEENS7_ILi96EEES8_EEELi128ENS_10bfloat16_tEfNS_4arch4Sm80ELb0ELb1ELb0ELb1ELb1ELb1ELb1ELb0EEENS1_21CollectiveEpilogueFwdINS6_IJS8_S8_S9_EEENS6_IJNS7_ILi1EEESH_SH_EEESB_SD_Li256ELb1ELb1ELb0ELb0EEENS1_19SingleTileSchedulerILb1ELb0ELb1ELi128EEEEEEEEEvNT_6ParamsE)
        /*026c*/ 	.word	0x00000000


	//----- nvinfo : EIATTR_MIN_STACK_SIZE
	.align		4
.L_114:
        /*0270*/ 	.byte	0x04, 0x12
        /*0272*/ 	.short	(.L_116 - .L_115)
	.align		4
.L_115:
        /*0274*/ 	.word	index@(_ZN7cutlass13device_kernelIN5flash19enable_sm80_to_sm89INS1_16FlashAttnFwdSm80INS1_25CollectiveMainloopFwdSm80ILi8ELi1ELb1EN4cute5tupleIJNS5_1CILi128EEES8_S8_EEELi128ENS_10bfloat16_tEfNS_4arch4Sm80ELb1ELb0ELb0ELb0ELb1ELb0ELb1ELb0EEENS1_21CollectiveEpilogueFwdIS9_NS6_IJNS7_ILi1EEESF_SF_EEESA_SC_Li256ELb0ELb1ELb0ELb0EEENS1_30DynamicPersistentTileSchedulerILi256ELi256ELb0ELb1ELb0EEEEEEEEEvNT_6ParamsE)
        /*0278*/ 	.word	0x00000078


	//----- nvinfo : EIATTR_MIN_STACK_SIZE
	.align		4
.L_116:
        /*027c*/ 	.byte	0x04, 0x12
        /*027e*/ 	.short	(.L_118 - .L_117)
	.align		4
.L_117:
        /*0280*/ 	.word	index@(_ZN7cutlass13device_kernelIN5flash19enable_sm80_to_sm89INS1_16FlashAttnFwdSm80INS1_25CollectiveMainloopFwdSm80ILi8ELi1ELb1EN4cute5tupleIJNS5_1CILi128EEES8_S8_EEELi128ENS_10bfloat16_tEfNS_4arch4Sm80ELb1ELb0ELb0ELb1ELb1ELb0ELb1ELb0EEENS1_21CollectiveEpilogueFwdIS9_NS6_IJNS7_ILi1EEESF_SF_EEESA_SC_Li256ELb1ELb1ELb0ELb0EEENS1_19SingleTileSchedulerILb1ELb0ELb1ELi128EEEEEEEEEvNT_6ParamsE)
        /*0284*/ 	.word	0x00000000


	//----- nvinfo : EIATTR_MIN_STACK_SIZE
	.align		4
.L_118:
        /*0288*/ 	.byte	0x04, 0x12
        /*028a*/ 	.short	(.L_120 - .L_119)
	.align		4
.L_119:
        /*028c*/ 	.word	index@(_ZN7cutlass13device_kernelIN5flash19enable_sm80_to_sm89INS1_16FlashAttnFwdSm80INS1_25CollectiveMainloopFwdSm80ILi8ELi1ELb1EN4cute5tupleIJNS5_1CILi128EEES8_S8_EEELi128ENS_10bfloat16_tEfNS_4arch4Sm80ELb1ELb0ELb0ELb1ELb1ELb1ELb1ELb0EEENS1_21CollectiveEpilogueFwdIS9_NS6_IJNS7_ILi1EEESF_SF_EEESA_SC_Li256ELb1ELb1ELb0ELb0EEENS1_19SingleTileSchedulerILb1ELb0ELb1ELi128EEEEEEEEEvNT_6ParamsE)
        /*0290*/ 	.word	0x00000008


	//----- nvinfo : EIATTR_MIN_STACK_SIZE
	.align		4
.L_120:
        /*0294*/ 	.byte	0x04, 0x12
        /*0296*/ 	.short	(.L_122 - .L_121)
	.align		4
.L_121:
        /*0298*/ 	.word	index@(_ZN7cutlass13device_kernelIN5flash19enable_sm80_to_sm89INS1_16FlashAttnFwdSm80INS1_25CollectiveMainloopFwdSm80ILi4ELi1ELb0EN4cute5tupleIJNS5_1CILi128EEENS7_ILi64EEES8_EEELi128ENS_10bfloat16_tEfNS_4arch4Sm80ELb0ELb0ELb0ELb0ELb1ELb0ELb1ELb0EEENS1_21CollectiveEpilogueFwdINS6_IJS8_S8_S9_EEENS6_IJNS7_ILi1EEESH_SH_EEESB_SD_Li128ELb0ELb1ELb0ELb0EEENS1_19SingleTileSchedulerILb0ELb0ELb1ELi128EEEEEEEEEvNT_6ParamsE)
        /*029c*/ 	.word	0x00000078


	//----- nvinfo : EIATTR_MIN_STACK_SIZE
	.align		4
.L_122:
        /*02a0*/ 	.byte	0x04, 0x12
        /*02a2*/ 	.short	(.L_124 - .L_123)
	.align		4
.L_123:
        /*02a4*/ 	.word	index@(_ZN7cutlass13device_kernelIN5flash19enable_sm80_to_sm89INS1_16FlashAttnFwdSm80INS1_25CollectiveMainloopFwdSm80ILi4ELi1ELb0EN4cute5tupleIJNS5_1CILi128EEENS7_ILi64EEES8_EEELi128ENS_10bfloat16_tEfNS_4arch4Sm80ELb0ELb0ELb0ELb1ELb1ELb0ELb1ELb0EEENS1_21CollectiveEpilogueFwdINS6_IJS8_S8_S9_EEENS6_IJNS7_ILi1EEESH_SH_EEESB_SD_Li128ELb1ELb1ELb0ELb0EEENS1_19SingleTileSchedulerILb1ELb0ELb1ELi128EEEEEEEEEvNT_6ParamsE)
        /*02a8*/ 	.word	0x00000028


	//----- nvinfo : EIATTR_MIN_STACK_SIZE
	.align		4
.L_124:
        /*02ac*/ 	.byte	0x04, 0x12
        /*02ae*/ 	.short	(.L_126 - .L_125)
	.align		4
.L_125:
        /*02b0*/ 	.word	index@(_ZN7cutlass13device_kernelIN5flash19enable_sm80_to_sm89INS1_16FlashAttnFwdSm80INS1_25CollectiveMainloopFwdSm80ILi4ELi1ELb0EN4cute5tupleIJNS5_1CILi128EEENS7_ILi64EEES8_EEELi128ENS_10bfloat16_tEfNS_4arch4Sm80ELb0ELb0ELb0ELb1ELb1ELb1ELb1ELb0EEENS1_21CollectiveEpilogueFwdINS6_IJS8_S8_S9_EEENS6_IJNS7_ILi1EEESH_SH_EEESB_SD_Li128ELb1ELb1ELb0ELb0EEENS1_19SingleTileSchedulerILb1ELb0ELb1ELi128EEEEEEEEEvNT_6ParamsE)
        /*02b4*/ 	.word	0x00000058


	//----- nvinfo : EIATTR_MIN_STACK_SIZE
	.align		4
.L_126:
        /*02b8*/ 	.byte	0x04, 0x12
        /*02ba*/ 	.short	(.L_128 - .L_127)
	.align		4
.L_127:
        /*02bc*/ 	.word	index@(_ZN7cutlass13device_kernelIN5flash19enable_sm80_to_sm89INS1_16FlashAttnFwdSm80INS1_25CollectiveMainloopFwdSm80ILi4ELi1ELb0EN4cute5tupleIJNS5_1CILi128EEENS7_ILi48EEES8_EEELi128ENS_10bfloat16_tEfNS_4arch4Sm80ELb0ELb1ELb0ELb0ELb1ELb0ELb1ELb0EEENS1_21CollectiveEpilogueFwdINS6_IJS8_S8_S9_EEENS6_IJNS7_ILi1EEESH_SH_EEESB_SD_Li128ELb0ELb1ELb0ELb0EEENS1_19SingleTileSchedulerILb0ELb0ELb1ELi128EEEEEEEEEvNT_6ParamsE)
        /*02c0*/ 	.word	0x00000070


	//----- nvinfo : EIATTR_MIN_STACK_SIZE
	.align		4
.L_128:
        /*02c4*/ 	.byte	0x04, 0x12
        /*02c6*/ 	.short	(.L_130 - .L_129)
	.align		4
.L_129:
        /*02c8*/ 	.word	index@(_ZN7cutlass13device_kernelIN5flash19enable_sm80_to_sm89INS1_16FlashAttnFwdSm80INS1_25CollectiveMainloopFwdSm80ILi4ELi1ELb0EN4cute5tupleIJNS5_1CILi128EEENS7_ILi48EEES8_EEELi128ENS_10bfloat16_tEfNS_4arch4Sm80ELb0ELb1ELb0ELb1ELb1ELb0ELb1ELb0EEENS1_21CollectiveEpilogueFwdINS6_IJS8_S8_S9_EEENS6_IJNS7_ILi1EEESH_SH_EEESB_SD_Li128ELb1ELb1ELb0ELb0EEENS1_19SingleTileSchedulerILb1ELb0ELb1ELi128EEEEEEEEEvNT_6ParamsE)
        /*02cc*/ 	.word	0x00000070


	//----- nvinfo : EIATTR_MIN_STACK_SIZE
	.align		4
.L_130:
        /*02d0*/ 	.byte	0x04, 0x12
        /*02d2*/ 	.short	(.L_132 - .L_131)
	.align		4
.L_131:
        /*02d4*/ 	.word	index@(_ZN7cutlass13device_kernelIN5flash19enable_sm80_to_sm89INS1_16FlashAttnFwdSm80INS1_25CollectiveMainloopFwdSm80ILi4ELi1ELb0EN4cute5tupleIJNS5_1CILi128EEENS7_ILi48EEES8_EEELi128ENS_10bfloat16_tEfNS_4arch4Sm80ELb0ELb1ELb0ELb1ELb1ELb1ELb1ELb0EEENS1_21CollectiveEpilogueFwdINS6_IJS8_S8_S9_EEENS6_IJNS7_ILi1EEESH_SH_EEESB_SD_Li128ELb1ELb1ELb0ELb0EEENS1_19SingleTileSchedulerILb1ELb0ELb1ELi128EEEEEEEEEvNT_6ParamsE)
        /*02d8*/ 	.word	0x000000e0


	//----- nvinfo : EIATTR_MIN_STACK_SIZE
	.align		4
.L_132:
        /*02dc*/ 	.byte	0x04, 0x12
        /*02de*/ 	.short	(.L_134 - .L_133)
	.align		4
.L_133:
        /*02e0*/ 	.word	index@(_ZN7cutlass13device_kernelIN5flash19enable_sm80_to_sm89INS1_16FlashAttnFwdSm80INS1_25CollectiveMainloopFwdSm80ILi4ELi1ELb0EN4cute5tupleIJNS5_1CILi128EEENS7_ILi64EEES8_EEELi128ENS_10bfloat16_tEfNS_4arch4Sm80ELb1ELb0ELb0ELb0ELb1ELb0ELb1ELb0EEENS1_21CollectiveEpilogueFwdINS6_IJS8_S8_S9_EEENS6_IJNS7_ILi1EEESH_SH_EEESB_SD_Li128ELb0ELb1ELb0ELb0EEENS1_30DynamicPersistentTileSchedulerILi128ELi128ELb0ELb1ELb0EEEEEEEEEvNT_6ParamsE)
        /*02e4*/ 	.word	0x00000088


	//----- nvinfo : EIATTR_MIN_STACK_SIZE
	.align		4
.L_134:
        /*02e8*/ 	.byte	0x04, 0x12
        /*02ea*/ 	.short	(.L_136 - .L_135)
	.align		4
.L_135:
        /*02ec*/ 	.word	index@(_ZN7cutlass13device_kernelIN5flash19enable_sm80_to_sm89INS1_16FlashAttnFwdSm80INS1_25CollectiveMainloopFwdSm80ILi4ELi1ELb0EN4cute5tupleIJNS5_1CILi128EEENS7_ILi64EEES8_EEELi128ENS_10bfloat16_tEfNS_4arch4Sm80ELb1ELb0ELb0ELb1ELb1ELb0ELb1ELb0EEENS1_21CollectiveEpilogueFwdINS6_IJS8_S8_S9_EEENS6_IJNS7_ILi1EEESH_SH_EEESB_SD_Li128ELb1ELb1ELb0ELb0EEENS1_19SingleTileSchedulerILb1ELb0ELb1ELi128EEEEEEEEEvNT_6ParamsE)
        /*02f0*/ 	.word	0x00000070


	//----- nvinfo : EIATTR_MIN_STACK_SIZE
	.align		4
.L_136:
        /*02f4*/ 	.byte	0x04, 0x12
        /*02f6*/ 	.short	(.L_138 - .L_137)
	.align		4
.L_137:
        /*02f8*/ 	.word	index@(_ZN7cutlass13device_kernelIN5flash19enable_sm80_to_sm89INS1_16FlashAttnFwdSm80INS1_25CollectiveMainloopFwdSm80ILi4ELi1ELb0EN4cute5tupleIJNS5_1CILi128EEENS7_ILi64EEES8_EEELi128ENS_10bfloat16_tEfNS_4arch4Sm80ELb1ELb0ELb0ELb1ELb1ELb1ELb1ELb0EEENS1_21CollectiveEpilogueFwdINS6_IJS8_S8_S9_EEENS6_IJNS7_ILi1EEESH_SH_EEESB_SD_Li128ELb1ELb1ELb0ELb0EEENS1_19SingleTileSchedulerILb1ELb0ELb1ELi128EEEEEEEEEvNT_6ParamsE)
        /*02fc*/ 	.word	0x000000d8
.L_138:


//--------------------- .nv.info._ZN7cutlass13device_kernelIN5flash19enable_sm80_to_sm89INS1_16FlashAttnFwdSm80INS1_25CollectiveMainloopFwdSm80ILi8ELi1ELb1EN4cute5tupleIJNS5_1CILi128EEES8_S8_EEELi128ENS_10bfloat16_tEfNS_4arch4Sm80ELb0ELb0ELb0ELb0ELb1ELb0ELb1ELb0EEENS1_21CollectiveEpilogueFwdIS9_NS6_IJNS7_ILi1EEESF_SF_EEESA_SC_Li256ELb0ELb1ELb0ELb0EEENS1_19SingleTileSchedulerILb0ELb0ELb1ELi128EEEEEEEEEvNT_6ParamsE --------------------------
	.section	.nv.info._ZN7cutlass13device_kernelIN5flash19enable_sm80_to_sm89INS1_16FlashAttnFwdSm80INS1_25CollectiveMainloopFwdSm80ILi8ELi1ELb1EN4cute5tupleIJNS5_1CILi128EEES8_S8_EEELi128ENS_10bfloat16_tEfNS_4arch4Sm80ELb0ELb0ELb0ELb0ELb1ELb0ELb1ELb0EEENS1_21CollectiveEpilogueFwdIS9_NS6_IJNS7_ILi1EEESF_SF_EEESA_SC_Li256ELb0ELb1ELb0ELb0EEENS1_19SingleTileSchedulerILb0ELb0ELb1ELi128EEEEEEEEEvNT_6ParamsE,"",@"SHT_CUDA_INFO"
	.sectionflags	@""
	.align	4


	//----- nvinfo : EIATTR_CUDA_API_VERSION
	.align		4
        /*0000*/ 	.byte	0x04, 0x37
        /*0002*/ 	.short	(.L_140 - .L_139)
.L_139:
        /*0004*/ 	.word	0x00000082


	//----- nvinfo : EIATTR_SW2861232_WAR
	.align		4
.L_140:
        /*0008*/ 	.byte	0x01, 0x35
	.zero		2


	//----- nvinfo : EIATTR_PARAM_CBANK
	.align		4
        /*000c*/ 	.byte	0x04, 0x0a
        /*000e*/ 	.short	(.L_142 - .L_141)
	.align		4
.L_141:
        /*0010*/ 	.word	index@(.nv.constant0._ZN7cutlass13device_kernelIN5flash19enable_sm80_to_sm89INS1_16FlashAttnFwdSm80INS1_25CollectiveMainloopFwdSm80ILi8ELi1ELb1EN4cute5tupleIJNS5_1CILi128EEES8_S8_EEELi128ENS_10bfloat16_tEfNS_4arch4Sm80ELb0ELb0ELb0ELb0ELb1ELb0ELb1ELb0EEENS1_21CollectiveEpilogueFwdIS9_NS6_IJNS7_ILi1EEESF_SF_EEESA_SC_Li256ELb0ELb1ELb0ELb0EEENS1_19SingleTileSchedulerILb0ELb0ELb1ELi128EEEEEEEEEvNT_6ParamsE)
        /*0014*/ 	.short	0x0160
        /*0016*/ 	.short	0x0418


	//----- nvinfo : EIATTR_CBANK_PARAM_SIZE
	.align		4
.L_142:
        /*0018*/ 	.byte	0x03, 0x19
        /*001a*/ 	.short	0x0418


	//----- nvinfo : EIATTR_KPARAM_INFO
	.align		4
        /*001c*/ 	.byte	0x04, 0x17
        /*001e*/ 	.short	(.L_144 - .L_143)
.L_143:
        /*0020*/ 	.word	0x00000000
        /*0024*/ 	.short	0x0000
        /*0026*/ 	.short	0x0000
        /*0028*/ 	.byte	0x00, 0xf0, 0x61, 0x10


	//----- nvinfo : EIATTR_MAXREG_COUNT
	.align		4
.L_144:
        /*002c*/ 	.byte	0x03, 0x1b
        /*002e*/ 	.short	0x00ff


	//----- nvinfo : EIATTR_NUM_BARRIERS
	.align		4
        /*0030*/ 	.byte	0x02, 0x4c
        /*0032*/ 	.byte	0x02
	.zero		1


	//----- nvinfo : EIATTR_MERCURY_ISA_VERSION
	.align		4
        /*0034*/ 	.byte	0x03, 0x5f
        /*0036*/ 	.short	0x0000


	//----- nvinfo : EIATTR_COOP_GROUP_MASK_REGIDS
	.align		4
        /*0038*/ 	.byte	0x04, 0x29
        /*003a*/ 	.short	(.L_146 - .L_145)


	//   ....[0]....
.L_145:
        /*003c*/ 	.word	0xffffffff


	//   ....[1]....
        /*0040*/ 	.word	0xffffffff


	//   ....[2]....
        /*0044*/ 	.word	0xffffffff


	//   ....[3]....
        /*0048*/ 	.word	0xffffffff


	//   ....[4]....
        /*004c*/ 	.word	0xffffffff


	//   ....[5]....
        /*0050*/ 	.word	0xffffffff


	//   ....[6]....
        /*0054*/ 	.word	0xffffffff


	//   ....[7]....
        /*0058*/ 	.word	0xffffffff


	//   ....[8]....
        /*005c*/ 	.word	0xffffffff


	//   ....[9]....
        /*0060*/ 	.word	0xffffffff


	//   ....[10]....
        /*0064*/ 	.word	0xffffffff


	//   ....[11]....
        /*0068*/ 	.word	0xffffffff


	//   ....[12]....
        /*006c*/ 	.word	0xffffffff


	//   ....[13]....
        /*0070*/ 	.word	0xffffffff


	//   ....[14]....
        /*0074*/ 	.word	0xffffffff


	//   ....[15]....
        /*0078*/ 	.word	0xffffffff


	//   ....[16]....
        /*007c*/ 	.word	0xffffffff


	//   ....[17]....
        /*0080*/ 	.word	0xffffffff


	//   ....[18]....
        /*0084*/ 	.word	0xffffffff


	//   ....[19]....
        /*0088*/ 	.word	0xffffffff


	//   ....[20]....
        /*008c*/ 	.word	0xffffffff


	//   ....[21]....
        /*0090*/ 	.word	0xffffffff


	//   ....[22]....
        /*0094*/ 	.word	0xffffffff


	//   ....[23]....
        /*0098*/ 	.word	0xffffffff


	//   ....[24]....
        /*009c*/ 	.word	0xffffffff


	//   ....[25]....
        /*00a0*/ 	.word	0xffffffff


	//   ....[26]....
        /*00a4*/ 	.word	0xffffffff


	//   ....[27]....
        /*00a8*/ 	.word	0xffffffff


	//   ....[28]....
        /*00ac*/ 	.word	0xffffffff


	//   ....[29]....
        /*00b0*/ 	.word	0xffffffff


	//   ....[30]....
        /*00b4*/ 	.word	0xffffffff


	//   ....[31]....
        /*00b8*/ 	.word	0xffffffff


	//   ....[32]....
        /*00bc*/ 	.word	0xffffffff


	//   ....[33]....
        /*00c0*/ 	.word	0xffffffff


	//   ....[34]....
        /*00c4*/ 	.word	0xffffffff


	//   ....[35]....
        /*00c8*/ 	.word	0xffffffff


	//   ....[36]....
        /*00cc*/ 	.word	0xffffffff


	//   ....[37]....
        /*00d0*/ 	.word	0xffffffff


	//   ....[38]....
        /*00d4*/ 	.word	0xffffffff


	//   ....[39]....
        /*00d8*/ 	.word	0xffffffff


	//   ....[40]....
        /*00dc*/ 	.word	0xffffffff


	//   ....[41]....
        /*00e0*/ 	.word	0xffffffff


	//   ....[42]....
        /*00e4*/ 	.word	0xffffffff


	//   ....[43]....
        /*00e8*/ 	.word	0xffffffff


	//   ....[44]....
        /*00ec*/ 	.word	0xffffffff


	//   ....[45]....
        /*00f0*/ 	.word	0xffffffff


	//   ....[46]....
        /*00f4*/ 	.word	0xffffffff


	//   ....[47]....
        /*00f8*/ 	.word	0xffffffff


	//   ....[48]....
        /*00fc*/ 	.word	0xffffffff


	//   ....[49]....
        /*0100*/ 	.word	0xffffffff


	//   ....[50]....
        /*0104*/ 	.word	0xffffffff


	//   ....[51]....
        /*0108*/ 	.word	0xffffffff


	//   ....[52]....
        /*010c*/ 	.word	0xffffffff


	//   ....[53]....
        /*0110*/ 	.word	0xffffffff


	//   ....[54]....
        /*0114*/ 	.word	0xffffffff


	//   ....[55]....
        /*0118*/ 	.word	0xffffffff


	//   ....[56]....
        /*011c*/ 	.word	0xffffffff


	//   ....[57]....
        /*0120*/ 	.word	0xffffffff


	//   ....[58]....
        /*0124*/ 	.word	0xffffffff


	//   ....[59]....
        /*0128*/ 	.word	0xffffffff


	//   ....[60]....
        /*012c*/ 	.word	0xffffffff


	//   ....[61]....
        /*0130*/ 	.word	0xffffffff


	//   ....[62]....
        /*0134*/ 	.word	0xffffffff


	//   ....[63]....
        /*0138*/ 	.word	0xffffffff


	//   ....[64]....
        /*013c*/ 	.word	0xffffffff


	//   ....[65]....
        /*0140*/ 	.word	0xffffffff


	//   ....[66]....
        /*0144*/ 	.word	0xffffffff


	//   ....[67]....
        /*0148*/ 	.word	0xffffffff


	//   ....[68]....
        /*014c*/ 	.word	0xffffffff


	//   ....[69]....
        /*0150*/ 	.word	0xffffffff


	//   ....[70]....
        /*0154*/ 	.word	0xffffffff


	//   ....[71]....
        /*0158*/ 	.word	0xffffffff


	//----- nvinfo : EIATTR_COOP_GROUP_INSTR_OFFSETS
	.align		4
.L_146:
        /*015c*/ 	.byte	0x04, 0x28
        /*015e*/ 	.short	(.L_148 - .L_147)


	//   ....[0]....
.L_147:
        /*0160*/ 	.word	0x000007c0


	//   ....[1]....
        /*0164*/ 	.word	0x000007f0


	//   ....[2]....
        /*0168*/ 	.word	0x00000840


	//   ....[3]....
        /*016c*/ 	.word	0x00000870


	//   ....[4]....
        /*0170*/ 	.word	0x00000970


	//   ....[5]....
        /*0174*/ 	.word	0x000009a0


	//   ....[6]....
        /*0178*/ 	.word	0x00000ac0


	//   ....[7]....
        /*017c*/ 	.word	0x00000ad0


	//   ....[8]....
        /*0180*/ 	.word	0x00000db0


	//   ....[9]....
        /*0184*/ 	.word	0x00000dc0


	//   ....[10]....
        /*0188*/ 	.word	0x00000df0


	//   ....[11]....
        /*018c*/ 	.word	0x00000e10


	//   ....[12]....
        /*0190*/ 	.word	0x00000e30


	//   ....[13]....
        /*0194*/ 	.word	0x00000e40


	//   ....[14]....
        /*0198*/ 	.word	0x00000e50


	//   ....[15]....
        /*019c*/ 	.word	0x00000e60


	//   ....[16]....
        /*01a0*/ 	.word	0x000015e0


	//   ....[17]....
        /*01a4*/ 	.word	0x00001600


	//   ....[18]....
        /*01a8*/ 	.word	0x00001620


	//   ....[19]....
        /*01ac*/ 	.word	0x00001640


	//   ....[20]....
        /*01b0*/ 	.word	0x00001660


	//   ....[21]....
        /*01b4*/ 	.word	0x00001670


	//   ....[22]....
        /*01b8*/ 	.word	0x00001750


	//   ....[23]....
        /*01bc*/ 	.word	0x00001780


	//   ....[24]....
        /*01c0*/ 	.word	0x000026d0


	//   ....[25]....
        /*01c4*/ 	.word	0x000026f0


	//   ....[26]....
        /*01c8*/ 	.word	0x00002710


	//   ....[27]....
        /*01cc*/ 	.word	0x00002730


	//   ....[28]....
        /*01d0*/ 	.word	0x00002740


	//   ....[29]....
        /*01d4*/ 	.word	0x00002750


	//   ....[30]....
        /*01d8*/ 	.word	0x00002760


	//   ....[31]....
        /*01dc*/ 	.word	0x00002780


	//   ....[32]....
        /*01e0*/ 	.word	0x000033c0


	//   ....[33]....
        /*01e4*/ 	.word	0x00003470


	//   ....[34]....
        /*01e8*/ 	.word	0x00003480


	//   ....[35]....
        /*01ec*/ 	.word	0x000034b0


	//   ....[36]....
        /*01f0*/ 	.word	0x000051b0


	//   ....[37]....
        /*01f4*/ 	.word	0x000051c0


	//   ....[38]....
        /*01f8*/ 	.word	0x000051d0


	//   ....[39]....
        /*01fc*/ 	.word	0x000051e0


	//   ....[40]....
        /*0200*/ 	.word	0x000051f0


	//   ....[41]....
        /*0204*/ 	.word	0x00005200


	//   ....[42]....
        /*0208*/ 	.word	0x00005210


	//   ....[43]....
        /*020c*/ 	.word	0x00005240


	//   ....[44]....
        /*0210*/ 	.word	0x000055b0


	//   ....[45]....
        /*0214*/ 	.word	0x000055d0


	//   ....[46]....
        /*0218*/ 	.word	0x000055f0


	//   ....[47]....
        /*021c*/ 	.word	0x00005600


	//   ....[48]....
        /*0220*/ 	.word	0x00005620


	//   ....[49]....
        /*0224*/ 	.word	0x00005660


	//   ....[50]....
        /*0228*/ 	.word	0x000056d0


	//   ....[51]....
        /*022c*/ 	.word	0x00005810


	//   ....[52]....
        /*0230*/ 	.word	0x00006790


	//   ....[53]....
        /*0234*/ 	.word	0x000067b0


	//   ....[54]....
        /*0238*/ 	.word	0x000067e0


	//   ....[55]....
        /*023c*/ 	.word	0x000067f0


	//   ....[56]....
        /*0240*/ 	.word	0x000086a0


	//   ....[57]....
        /*0244*/ 	.word	0x000086e0


	//   ....[58]....
        /*0248*/ 	.word	0x000087f0


	//   ....[59]....
        /*024c*/ 	.word	0x00008830


	//   ....[60]....
        /*0250*/ 	.word	0x000097d0


	//   ....[61]....
        /*0254*/ 	.word	0x000097e0


	//   ....[62]....
        /*0258*/ 	.word	0x000097f0


	//   ....[63]....
        /*025c*/ 	.word	0x00009800


	//   ....[64]....
        /*0260*/ 	.word	0x00009810


	//   ....[65]....
        /*0264*/ 	.word	0x00009820


	//   ....[66]....
        /*0268*/ 	.word	0x000099f0


	//   ....[67]....
        /*026c*/ 	.word	0x00009a20


	//   ....[68]....
        /*0270*/ 	.word	0x00009af0


	//   ....[69]....
        /*0274*/ 	.word	0x00009b20


	//   ....[70]....
        /*0278*/ 	.word	0x00009bf0


	//   ....[71]....
        /*027c*/ 	.word	0x00009c10


	//----- nvinfo : EIATTR_EXIT_INSTR_OFFSETS
	.align		4
.L_148:
        /*0280*/ 	.byte	0x04, 0x1c
        /*0282*/ 	.short	(.L_150 - .L_149)


	//   ....[0]....
.L_149:
        /*0284*/ 	.word	0x00000030


	//   ....[1]....
        /*0288*/ 	.word	0x00009c20


	//   ....[2]....
        /*028c*/ 	.word	0x00009c70


	//   ....[3]....
        /*0290*/ 	.word	0x00009cd0


	//----- nvinfo : EIATTR_CTAIDZ_USED
	.align		4
.L_150:
        /*0294*/ 	.byte	0x01, 0x04
	.zero		2


	//----- nvinfo : EIATTR_MAX_THREADS
	.align		4
        /*0298*/ 	.byte	0x04, 0x05
        /*029a*/ 	.short	(.L_152 - .L_151)
.L_151:
        /*029c*/ 	.word	0x00000100
        /*02a0*/ 	.word	0x00000001
        /*02a4*/ 	.word	0x00000001


	//----- nvinfo : EIATTR_CRS_STACK_SIZE
	.align		4
.L_152:
        /*02a8*/ 	.byte	0x04, 0x1e
        /*02aa*/ 	.short	(.L_154 - .L_153)
.L_153:
        /*02ac*/ 	.word	0x00000000
.L_154:


//--------------------- .nv.info._ZN7cutlass13device_kernelIN5flash19enable_sm80_to_sm89INS1_16FlashAttnFwdSm80INS1_25CollectiveMainloopFwdSm80ILi8ELi1ELb1EN4cute5tupleIJNS5_1CILi128EEES8_S8_EEELi128ENS_10bfloat16_tEfNS_4arch4Sm80ELb0ELb0ELb0ELb1ELb1ELb0ELb1ELb0EEENS1_21CollectiveEpilogueFwdIS9_NS6_IJNS7_ILi1EEESF_SF_EEESA_SC_Li256ELb1ELb1ELb0ELb0EEENS1_19SingleTileSchedulerILb1ELb0ELb1ELi128EEEEEEEEEvNT_6ParamsE --------------------------
	.section	.nv.info._ZN7cutlass13device_kernelIN5flash19enable_sm80_to_sm89INS1_16FlashAttnFwdSm80INS1_25CollectiveMainloopFwdSm80ILi8ELi1ELb1EN4cute5tupleIJNS5_1CILi128EEES8_S8_EEELi128ENS_10bfloat16_tEfNS_4arch4Sm80ELb0ELb0ELb0ELb1ELb1ELb0ELb1ELb0EEENS1_21CollectiveEpilogueFwdIS9_NS6_IJNS7_ILi1EEESF_SF_EEESA_SC_Li256ELb1ELb1ELb0ELb0EEENS1_19SingleTileSchedulerILb1ELb0ELb1ELi128EEEEEEEEEvNT_6ParamsE,"",@"SHT_CUDA_INFO"
	.sectionflags	@""
	.align	4


	//----- nvinfo : EIATTR_CUDA_API_VERSION
	.align		4
        /*0000*/ 	.byte	0x04, 0x37
        /*0002*/ 	.short	(.L_156 - .L_155)
.L_155:
        /*0004*/ 	.word	0x00000082


	//----- nvinfo : EIATTR_SW2861232_WAR
	.align		4
.L_156:
        /*0008*/ 	.byte	0x01, 0x35
	.zero		2


	//----- nvinfo : EIATTR_PARAM_CBANK
	.align		4
        /*000c*/ 	.byte	0x04, 0x0a
        /*000e*/ 	.short	(.L_158 - .L_157)
	.align		4
.L_157:
        /*0010*/ 	.word	index@(.nv.constant0._ZN7cutlass13device_kernelIN5flash19enable_sm80_to_sm89INS1_16FlashAttnFwdSm80INS1_25CollectiveMainloopFwdSm80ILi8ELi1ELb1EN4cute5tupleIJNS5_1CILi128EEES8_S8_EEELi128ENS_10bfloat16_tEfNS_4arch4Sm80ELb0ELb0ELb0ELb1ELb1ELb0ELb1ELb0EEENS1_21CollectiveEpilogueFwdIS9_NS6_IJNS7_ILi1EEESF_SF_EEESA_SC_Li256ELb1ELb1ELb0ELb0EEENS1_19SingleTileSchedulerILb1ELb0ELb1ELi128EEEEEEEEEvNT_6ParamsE)
        /*0014*/ 	.short	0x0160
        /*0016*/ 	.short	0x0418


	//----- nvinfo : EIATTR_CBANK_PARAM_SIZE
	.align		4
.L_158:
        /*0018*/ 	.byte	0x03, 0x19
        /*001a*/ 	.short	0x0418


	//----- nvinfo : EIATTR_KPARAM_INFO
	.align		4
        /*001c*/ 	.byte	0x04, 0x17
        /*001e*/ 	.short	(.L_160 - .L_159)
.L_159:
        /*0020*/ 	.word	0x00000000
        /*0024*/ 	.short	0x0000
        /*0026*/ 	.short	0x0000
        /*0028*/ 	.byte	0x00, 0xf0, 0x61, 0x10


	//----- nvinfo : EIATTR_MAXREG_COUNT
	.align		4
.L_160:
        /*002c*/ 	.byte	0x03, 0x1b
        /*002e*/ 	.short	0x00ff


	//----- nvinfo : EIATTR_NUM_BARRIERS
	.align		4
        /*0030*/ 	.byte	0x02, 0x4c
        /*0032*/ 	.byte	0x02
	.zero		1


	//----- nvinfo : EIATTR_MERCURY_ISA_VERSION
	.align		4
        /*0034*/ 	.byte	0x03, 0x5f
        /*0036*/ 	.short	0x0000


	//----- nvinfo : EIATTR_COOP_GROUP_MASK_REGIDS
	.align		4
        /*0038*/ 	.byte	0x04, 0x29
        /*003a*/ 	.short	(.L_162 - .L_161)


	//   ....[0]....
.L_161:
        /*003c*/ 	.word	0xffffffff


	//   ....[1]....
        /*0040*/ 	.word	0xffffffff


	//   ....[2]....
        /*0044*/ 	.word	0xffffffff


	//   ....[3]....
        /*0048*/ 	.word	0xffffffff


	//   ....[4]....
        /*004c*/ 	.word	0xffffffff


	//   ....[5]....
        /*0050*/ 	.word	0xffffffff


	//   ....[6]....
        /*0054*/ 	.word	0xffffffff


	//   ....[7]....
        /*0058*/ 	.word	0xffffffff


	//   ....[8]....
        /*005c*/ 	.word	0xffffffff


	//   ....[9]....
        /*0060*/ 	.word	0xffffffff


	//   ....[10]....
        /*0064*/ 	.word	0xffffffff


	//   ....[11]....
        /*0068*/ 	.word	0xffffffff


	//   ....[12]....
        /*006c*/ 	.word	0xffffffff


	//   ....[13]....
        /*0070*/ 	.word	0xffffffff


	//   ....[14]....
        /*0074*/ 	.word	0xffffffff


	//   ....[15]....
        /*0078*/ 	.word	0xffffffff


	//   ....[16]....
        /*007c*/ 	.word	0xffffffff


	//   ....[17]....
        /*0080*/ 	.word	0xffffffff


	//   ....[18]....
        /*0084*/ 	.word	0xffffffff


	//   ....[19]....
        /*0088*/ 	.word	0xffffffff


	//   ....[20]....
        /*008c*/ 	.word	0xffffffff


	//   ....[21]....
        /*0090*/ 	.word	0xffffffff


	//   ....[22]....
        /*0094*/ 	.word	0xffffffff


	//   ....[23]....
        /*0098*/ 	.word	0xffffffff


	//   ....[24]....
        /*009c*/ 	.word	0xffffffff


	//   ....[25]....
        /*00a0*/ 	.word	0xffffffff


	//   ....[26]....
        /*00a4*/ 	.word	0xffffffff


	//   ....[27]....
        /*00a8*/ 	.word	0xffffffff


	//   ....[28]....
        /*00ac*/ 	.word	0xffffffff


	//   ....[29]....
        /*00b0*/ 	.word	0xffffffff


	//   ....[30]....
        /*00b4*/ 	.word	0xffffffff


	//   ....[31]....
        /*00b8*/ 	.word	0xffffffff


	//   ....[32]....
        /*00bc*/ 	.word	0xffffffff


	//   ....[33]....
        /*00c0*/ 	.word	0xffffffff


	//   ....[34]....
        /*00c4*/ 	.word	0xffffffff


	//   ....[35]....
        /*00c8*/ 	.word	0xffffffff


	//   ....[36]....
        /*00cc*/ 	.word	0xffffffff


	//   ....[37]....
        /*00d0*/ 	.word	0xffffffff


	//   ....[38]....
        /*00d4*/ 	.word	0xffffffff


	//   ....[39]....
        /*00d8*/ 	.word	0xffffffff


	//   ....[40]....
        /*00dc*/ 	.word	0xffffffff


	//   ....[41]....
        /*00e0*/ 	.word	0xffffffff


	//   ....[42]....
        /*00e4*/ 	.word	0xffffffff


	//   ....[43]....
        /*00e8*/ 	.word	0xffffffff


	//   ....[44]....
        /*00ec*/ 	.word	0xffffffff


	//   ....[45]....
        /*00f0*/ 	.word	0xffffffff


	//   ....[46]....
        /*00f4*/ 	.word	0xffffffff


	//   ....[47]....
        /*00f8*/ 	.word	0xffffffff


	//   ....[48]....
        /*00fc*/ 	.word	0xffffffff


	//   ....[49]....
        /*0100*/ 	.word	0xffffffff


	//   ....[50]....
        /*0104*/ 	.word	0xffffffff


	//   ....[51]....
        /*0108*/ 	.word	0xffffffff


	//   ....[52]....
        /*010c*/ 	.word	0xffffffff


	//   ....[53]....
        /*0110*/ 	.word	0xffffffff


	//   ....[54]....
        /*0114*/ 	.word	0xffffffff


	//   ....[55]....
        /*0118*/ 	.word	0xffffffff


	//   ....[56]....
        /*011c*/ 	.word	0xffffffff


	//   ....[57]....
        /*0120*/ 	.word	0xffffffff


	//   ....[58]....
        /*0124*/ 	.word	0xffffffff


	//   ....[59]....
        /*0128*/ 	.word	0xffffffff


	//   ....[60]....
        /*012c*/ 	.word	0xffffffff


	//   ....[61]....
        /*0130*/ 	.word	0xffffffff


	//   ....[62]....
        /*0134*/ 	.word	0xffffffff


	//   ....[63]....
        /*0138*/ 	.word	0xffffffff


	//   ....[64]....
        /*013c*/ 	.word	0xffffffff


	//   ....[65]....
        /*0140*/ 	.word	0xffffffff


	//   ....[66]....
        /*0144*/ 	.word	0xffffffff


	//   ....[67]....
        /*0148*/ 	.word	0xffffffff


	//   ....[68]....
        /*014c*/ 	.word	0xffffffff


	//   ....[69]....
        /*0150*/ 	.word	0xffffffff


	//   ....[70]....
        /*0154*/ 	.word	0xffffffff


	//   ....[71]....
        /*0158*/ 	.word	0xffffffff


	//   ....[72]....
        /*015c*/ 	.word	0xffffffff


	//   ....[73]....
        /*0160*/ 	.word	0xffffffff


	//   ....[74]....
        /*0164*/ 	.word	0xffffffff


	//   ....[75]....
        /*0168*/ 	.word	0xffffffff


	//   ....[76]....
        /*016c*/ 	.word	0xffffffff


	//   ....[77]....
        /*0170*/ 	.word	0xffffffff


	//   ....[78]....
        /*0174*/ 	.word	0xffffffff


	//   ....[79]....
        /*0178*/ 	.word	0xffffffff


	//   ....[80]....
        /*017c*/ 	.word	0xffffffff


	//----- nvinfo : EIATTR_COOP_GROUP_INSTR_OFFSETS
	.align		4
.L_162:
        /*0180*/ 	.byte	0x04, 0x28
        /*0182*/ 	.short	(.L_164 - .L_163)


	//   ....[0]....
.L_163:
        /*0184*/ 	.word	0x00000090


	//   ....[1]....
        /*0188*/ 	.word	0x000011e0


	//   ....[2]....
        /*018c*/ 	.word	0x00001220


	//   ....[3]....
        /*0190*/ 	.word	0x00001270


	//   ....[4]....
        /*0194*/ 	.word	0x000012b0


	//   ....[5]....
        /*0198*/ 	.word	0x00001300


	//   ....[6]....
        /*019c*/ 	.word	0x00001470


	//   ....[7]....
        /*01a0*/ 	.word	0x00001490


	//   ....[8]....
        /*01a4*/ 	.word	0x000014c0


	//   ....[9]....
        /*01a8*/ 	.word	0x00001640


	//   ....[10]....
        /*01ac*/ 	.word	0x00001680


	//   ....[11]....
        /*01b0*/ 	.word	0x000016b0


	//   ....[12]....
        /*01b4*/ 	.word	0x000016e0


	//   ....[13]....
        /*01b8*/ 	.word	0x00001710


	//   ....[14]....
        /*01bc*/ 	.word	0x00001730


	//   ....[15]....
        /*01c0*/ 	.word	0x00001740


	//   ....[16]....
        /*01c4*/ 	.word	0x00001750


	//   ....[17]....
        /*01c8*/ 	.word	0x00001e50


	//   ....[18]....
        /*01cc*/ 	.word	0x00001e70


	//   ....[19]....
        /*01d0*/ 	.word	0x00001e80


	//   ....[20]....
        /*01d4*/ 	.word	0x00001ea0


	//   ....[21]....
        /*01d8*/ 	.word	0x00001eb0


	//   ....[22]....
        /*01dc*/ 	.word	0x00001ed0


	//   ....[23]....
        /*01e0*/ 	.word	0x00001ee0


	//   ....[24]....
        /*01e4*/ 	.word	0x00001f10


	//   ....[25]....
        /*01e8*/ 	.word	0x00002e70


	//   ....[26]....
        /*01ec*/ 	.word	0x00002e90


	//   ....[27]....
        /*01f0*/ 	.word	0x00002ea0


	//   ....[28]....
        /*01f4*/ 	.word	0x00002eb0


	//   ....[29]....
        /*01f8*/ 	.word	0x00002ec0


	//   ....[30]....
        /*01fc*/ 	.word	0x00002ed0


	//   ....[31]....
        /*0200*/ 	.word	0x00002ee0


	//   ....[32]....
        /*0204*/ 	.word	0x00002f00


	//   ....[33]....
        /*0208*/ 	.word	0x00003b60


	//   ....[34]....
        /*020c*/ 	.word	0x00003c10


	//   ....[35]....
        /*0210*/ 	.word	0x00003c20


	//   ....[36]....
        /*0214*/ 	.word	0x00003c50


	//   ....[37]....
        /*0218*/ 	.word	0x00005860


	//   ....[38]....
        /*021c*/ 	.word	0x00005870


	//   ....[39]....
        /*0220*/ 	.word	0x00005880


	//   ....[40]....
        /*0224*/ 	.word	0x00005890


	//   ....[41]....
        /*0228*/ 	.word	0x000058a0


	//   ....[42]....
        /*022c*/ 	.word	0x000058b0


	//   ....[43]....
        /*0230*/ 	.word	0x000058c0


	//   ....[44]....
        /*0234*/ 	.word	0x000058f0


	//   ....[45]....
        /*0238*/ 	.word	0x00005c80


	//   ....[46]....
        /*023c*/ 	.word	0x00005ca0


	//   ....[47]....
        /*0240*/ 	.word	0x00005cb0


	//   ....[48]....
        /*0244*/ 	.word	0x00005cd0


	//   ....[49]....
        /*0248*/ 	.word	0x00005cf0


	//   ....[50]....
        /*024c*/ 	.word	0x00005d20


	//   ....[51]....
        /*0250*/ 	.word	0x00005d90


	//   ....[52]....
        /*0254*/ 	.word	0x00005dc0


	//   ....[53]....
        /*0258*/ 	.word	0x00006e40


	//   ....[54]....
        /*025c*/ 	.word	0x00006e60


	//   ....[55]....
        /*0260*/ 	.word	0x00006e90


	//   ....[56]....
        /*0264*/ 	.word	0x00006ea0


	//   ....[57]....
        /*0268*/ 	.word	0x00008d50


	//   ....[58]....
        /*026c*/ 	.word	0x00008d80


	//   ....[59]....
        /*0270*/ 	.word	0x00008dd0


	//   ....[60]....
        /*0274*/ 	.word	0x00008de0


	//   ....[61]....
        /*0278*/ 	.word	0x0000a090


	//   ....[62]....
        /*027c*/ 	.word	0x0000a0d0


	//   ....[63]....
        /*0280*/ 	.word	0x0000a110


	//   ....[64]....
        /*0284*/ 	.word	0x0000a150


	//   ....[65]....
        /*0288*/ 	.word	0x0000a310


	//   ....[66]....
        /*028c*/ 	.word	0x0000a320


	//   ....[67]....
        /*0290*/ 	.word	0x0000a410


	//   ....[68]....
        /*0294*/ 	.word	0x0000a440


	//   ....[69]....
        /*0298*/ 	.word	0x0000a510


	//   ....[70]....
        /*029c*/ 	.word	0x0000a540


	//   ....[71]....
        /*02a0*/ 	.word	0x0000a610


	//   ....[72]....
        /*02a4*/ 	.word	0x0000a630


	//   ....[73]....
        /*02a8*/ 	.word	0x0000aee0


	//   ....[74]....
        /*02ac*/ 	.word	0x0000aef0


	//   ....[75]....
        /*02b0*/ 	.word	0x0000afc0


	//   ....[76]....
        /*02b4*/ 	.word	0x0000aff0


	//   ....[77]....
        /*02b8*/ 	.word	0x0000b0c0


	//   ....[78]....
        /*02bc*/ 	.word	0x0000b0f0


	//   ....[79]....
        /*02c0*/ 	.word	0x0000b1c0


	//   ....[80]....
        /*02c4*/ 	.word	0x0000b1e0


	//----- nvinfo : EIATTR_EXIT_INSTR_OFFSETS
	.align		4
.L_164:
        /*02c8*/ 	.byte	0x04, 0x1c
        /*02ca*/ 	.short	(.L_166 - .L_165)


	//   ....[0]....
.L_165:
        /*02cc*/ 	.word	0x00000440


	//   ....[1]....
        /*02d0*/ 	.word	0x0000a640


	//   ....[2]....
        /*02d4*/ 	.word	0x0000a690


	//   ....[3]....
        /*02d8*/ 	.word	0x0000a6f0


	//   ....[4]....
        /*02dc*/ 	.word	0x0000b1f0


	//   ....[5]....
        /*02e0*/ 	.word	0x0000b240


	//   ....[6]....
        /*02e4*/ 	.word	0x0000b2a0


	//----- nvinfo : EIATTR_CTAIDZ_USED
	.align		4
.L_166:
        /*02e8*/ 	.byte	0x01, 0x04
	.zero		2


	//----- nvinfo : EIATTR_MAX_THREADS
	.align		4
        /*02ec*/ 	.byte	0x04, 0x05
        /*02ee*/ 	.short	(.L_168 - .L_167)
.L_167:
        /*02f0*/ 	.word	0x00000100
        /*02f4*/ 	.word	0x00000001
        /*02f8*/ 	.word	0x00000001


	//----- nvinfo : EIATTR_CRS_STACK_SIZE
	.align		4
.L_168:
        /*02fc*/ 	.byte	0x04, 0x1e
        /*02fe*/ 	.short	(.L_170 - .L_169)
.L_169:
        /*0300*/ 	.word	0x00000000
.L_170:


//--------------------- .nv.info._ZN7cutlass13device_kernelIN5flash19enable_sm80_to_sm89INS1_16FlashAttnFwdSm80INS1_25CollectiveMainloopFwdSm80ILi8ELi1ELb1EN4cute5tupleIJNS5_1CILi128EEES8_S8_EEELi128ENS_10bfloat16_tEfNS_4arch4Sm80ELb0ELb0ELb0ELb1ELb1ELb1ELb1ELb0EEENS1_21CollectiveEpilogueFwdIS9_NS6_IJNS7_ILi1EEESF_SF_EEESA_SC_Li256ELb1ELb1ELb0ELb0EEENS1_19SingleTileSchedulerILb1ELb0ELb1ELi128EEEEEEEEEvNT_6ParamsE --------------------------
	.section	.nv.info._ZN7cutlass13device_kernelIN5flash19enable_sm80_to_sm89INS1_16FlashAttnFwdSm80INS1_25CollectiveMainloopFwdSm80ILi8ELi1ELb1EN4cute5tupleIJNS5_1CILi128EEES8_S8_EEELi128ENS_10bfloat16_tEfNS_4arch4Sm80ELb0ELb0ELb0ELb1ELb1ELb1ELb1ELb0EEENS1_21CollectiveEpilogueFwdIS9_NS6_IJNS7_ILi1EEESF_SF_EEESA_SC_Li256ELb1ELb1ELb0ELb0EEENS1_19SingleTileSchedulerILb1ELb0ELb1ELi128EEEEEEEEEvNT_6ParamsE,"",@"SHT_CUDA_INFO"
	.sectionflags	@""
	.align	4


	//----- nvinfo : EIATTR_CUDA_API_VERSION
	.align		4
        /*0000*/ 	.byte	0x04, 0x37
        /*0002*/ 	.short	(.L_172 - .L_171)
.L_171:
        /*0004*/ 	.word	0x00000082


	//----- nvinfo : EIATTR_SW2861232_WAR
	.align		4
.L_172:
        /*0008*/ 	.byte	0x01, 0x35
	.zero		2


	//----- nvinfo : EIATTR_PARAM_CBANK
	.align		4
        /*000c*/ 	.byte	0x04, 0x0a
        /*000e*/ 	.short	(.L_174 - .L_173)
	.align		4
.L_173:
        /*0010*/ 	.word	index@(.nv.constant0._ZN7cutlass13device_kernelIN5flash19enable_sm80_to_sm89INS1_16FlashAttnFwdSm80INS1_25CollectiveMainloopFwdSm80ILi8ELi1ELb1EN4cute5tupleIJNS5_1CILi128EEES8_S8_EEELi128ENS_10bfloat16_tEfNS_4arch4Sm80ELb0ELb0ELb0ELb1ELb1ELb1ELb1ELb0EEENS1_21CollectiveEpilogueFwdIS9_NS6_IJNS7_ILi1EEESF_SF_EEESA_SC_Li256ELb1ELb1ELb0ELb0EEENS1_19SingleTileSchedulerILb1ELb0ELb1ELi128EEEEEEEEEvNT_6ParamsE)
        /*0014*/ 	.short	0x0160
        /*0016*/ 	.short	0x0418


	//----- nvinfo : EIATTR_CBANK_PARAM_SIZE
	.align		4
.L_174:
        /*0018*/ 	.byte	0x03, 0x19
        /*001a*/ 	.short	0x0418


	//----- nvinfo : EIATTR_KPARAM_INFO
	.align		4
        /*001c*/ 	.byte	0x04, 0x17
        /*001e*/ 	.short	(.L_176 - .L_175)
.L_175:
        /*0020*/ 	.word	0x00000000
        /*0024*/ 	.short	0x0000
        /*0026*/ 	.short	0x0000
        /*0028*/ 	.byte	0x00, 0xf0, 0x61, 0x10


	//----- nvinfo : EIATTR_MAXREG_COUNT
	.align		4
.L_176:
        /*002c*/ 	.byte	0x03, 0x1b
        /*002e*/ 	.short	0x00ff


	//----- nvinfo : EIATTR_NUM_BARRIERS
	.align		4
        /*0030*/ 	.byte	0x02, 0x4c
        /*0032*/ 	.byte	0x02
	.zero		1


	//----- nvinfo : EIATTR_MERCURY_ISA_VERSION
	.align		4
        /*0034*/ 	.byte	0x03, 0x5f
        /*0036*/ 	.short	0x0000


	//----- nvinfo : EIATTR_COOP_GROUP_MASK_REGIDS
	.align		4
        /*0038*/ 	.byte	0x04, 0x29
        /*003a*/ 	.short	(.L_178 - .L_177)


	//   ....[0]....
.L_177:
        /*003c*/ 	.word	0xffffffff


	//   ....[1]....
        /*0040*/ 	.word	0xffffffff


	//   ....[2]....
        /*0044*/ 	.word	0xffffffff


	//   ....[3]....
        /*0048*/ 	.word	0xffffffff


	//   ....[4]....
        /*004c*/ 	.word	0xffffffff


	//   ....[5]....
        /*0050*/ 	.word	0xffffffff


	//   ....[6]....
        /*0054*/ 	.word	0xffffffff


	//   ....[7]....
        /*0058*/ 	.word	0xffffffff


	//   ....[8]....
        /*005c*/ 	.word	0xffffffff


	//   ....[9]....
        /*0060*/ 	.word	0xffffffff


	//   ....[10]....
        /*0064*/ 	.word	0xffffffff


	//   ....[11]....
        /*0068*/ 	.word	0xffffffff


	//   ....[12]....
        /*006c*/ 	.word	0xffffffff


	//   ....[13]....
        /*0070*/ 	.word	0xffffffff


	//   ....[14]....
        /*0074*/ 	.word	0xffffffff


	//   ....[15]....
        /*0078*/ 	.word	0xffffffff


	//   ....[16]....
        /*007c*/ 	.word	0xffffffff


	//   ....[17]....
        /*0080*/ 	.word	0xffffffff


	//   ....[18]....
        /*0084*/ 	.word	0xffffffff


	//   ....[19]....
        /*0088*/ 	.word	0xffffffff


	//   ....[20]....
        /*008c*/ 	.word	0xffffffff


	//   ....[21]....
        /*0090*/ 	.word	0xffffffff


	//   ....[22]....
        /*0094*/ 	.word	0xffffffff


	//   ....[23]....
        /*0098*/ 	.word	0xffffffff


	//   ....[24]....
        /*009c*/ 	.word	0xffffffff


	//   ....[25]....
        /*00a0*/ 	.word	0xffffffff


	//   ....[26]....
        /*00a4*/ 	.word	0xffffffff


	//   ....[27]....
        /*00a8*/ 	.word	0xffffffff


	//   ....[28]....
        /*00ac*/ 	.word	0xffffffff


	//   ....[29]....
        /*00b0*/ 	.word	0xffffffff


	//   ....[30]....
        /*00b4*/ 	.word	0xffffffff


	//   ....[31]....
        /*00b8*/ 	.word	0xffffffff


	//   ....[32]....
        /*00bc*/ 	.word	0xffffffff


	//   ....[33]....
        /*00c0*/ 	.word	0xffffffff


	//   ....[34]....
        /*00c4*/ 	.word	0xffffffff


	//   ....[35]....
        /*00c8*/ 	.word	0xffffffff


	//   ....[36]....
        /*00cc*/ 	.word	0xffffffff


	//   ....[37]....
        /*00d0*/ 	.word	0xffffffff


	//   ....[38]....
        /*00d4*/ 	.word	0xffffffff


	//   ....[39]....
        /*00d8*/ 	.word	0xffffffff


	//   ....[40]....
        /*00dc*/ 	.word	0xffffffff


	//   ....[41]....
        /*00e0*/ 	.word	0xffffffff


	//   ....[42]....
        /*00e4*/ 	.word	0xffffffff


	//   ....[43]....
        /*00e8*/ 	.word	0xffffffff


	//   ....[44]....
        /*00ec*/ 	.word	0xffffffff


	//   ....[45]....
        /*00f0*/ 	.word	0xffffffff


	//   ....[46]....
        /*00f4*/ 	.word	0xffffffff


	//   ....[47]....
        /*00f8*/ 	.word	0xffffffff


	//   ....[48]....
        /*00fc*/ 	.word	0xffffffff


	//   ....[49]....
        /*0100*/ 	.word	0xffffffff


	//   ....[50]....
        /*0104*/ 	.word	0xffffffff


	//   ....[51]....
        /*0108*/ 	.word	0xffffffff


	//   ....[52]....
        /*010c*/ 	.word	0xffffffff


	//   ....[53]....
        /*0110*/ 	.word	0xffffffff


	//   ....[54]....
        /*0114*/ 	.word	0xffffffff


	//   ....[55]....
        /*0118*/ 	.word	0xffffffff


	//   ....[56]....
        /*011c*/ 	.word	0xffffffff


	//   ....[57]....
        /*0120*/ 	.word	0xffffffff


	//   ....[58]....
        /*0124*/ 	.word	0xffffffff


	//   ....[59]....
        /*0128*/ 	.word	0xffffffff


	//   ....[60]....
        /*012c*/ 	.word	0xffffffff


	//   ....[61]....
        /*0130*/ 	.word	0xffffffff


	//   ....[62]....
        /*0134*/ 	.word	0xffffffff


	//   ....[63]....
        /*0138*/ 	.word	0xffffffff


	//   ....[64]....
        /*013c*/ 	.word	0xffffffff


	//   ....[65]....
        /*0140*/ 	.word	0xffffffff


	//   ....[66]....
        /*0144*/ 	.word	0xffffffff


	//   ....[67]....
        /*0148*/ 	.word	0xffffffff


	//   ....[68]....
        /*014c*/ 	.word	0xffffffff


	//   ....[69]....
        /*0150*/ 	.word	0xffffffff


	//   ....[70]....
        /*0154*/ 	.word	0xffffffff


	//   ....[71]....
        /*0158*/ 	.word	0xffffffff


	//   ....[72]....
        /*015c*/ 	.word	0xffffffff


	//   ....[73]....
        /*0160*/ 	.word	0xffffffff


	//   ....[74]....
        /*0164*/ 	.word	0xffffffff


	//   ....[75]....
        /*0168*/ 	.word	0xffffffff


	//   ....[76]....
        /*016c*/ 	.word	0xffffffff


	//   ....[77]....
        /*0170*/ 	.word	0xffffffff


	//   ....[78]....
        /*0174*/ 	.word	0xffffffff


	//   ....[79]....
        /*0178*/ 	.word	0xffffffff


	//   ....[80]....
        /*017c*/ 	.word	0xffffffff


	//   ....[81]....
        /*0180*/ 	.word	0xffffffff


	//   ....[82]....
        /*0184*/ 	.word	0xffffffff


	//   ....[83]....
        /*0188*/ 	.word	0xffffffff


	//   ....[84]....
        /*018c*/ 	.word	0xffffffff


	//   ....[85]....
        /*0190*/ 	.word	0xffffffff


	//   ....[86]....
        /*0194*/ 	.word	0xffffffff


	//   ....[87]....
        /*0198*/ 	.word	0xffffffff


	//   ....[88]....
        /*019c*/ 	.word	0xffffffff


	//   ....[89]....
        /*01a0*/ 	.word	0xffffffff


	//   ....[90]....
        /*01a4*/ 	.word	0xffffffff


	//   ....[91]....
        /*01a8*/ 	.word	0xffffffff


	//   ....[92]....
        /*01ac*/ 	.word	0xffffffff


	//   ....[93]....
        /*01b0*/ 	.word	0xffffffff


	//   ....[94]....
        /*01b4*/ 	.word	0xffffffff


	//   ....[95]....
        /*01b8*/ 	.word	0xffffffff


	//   ....[96]....
        /*01bc*/ 	.word	0xffffffff


	//   ....[97]....
        /*01c0*/ 	.word	0xffffffff


	//   ....[98]....
        /*01c4*/ 	.word	0xffffffff


	//   ....[99]....
        /*01c8*/ 	.word	0xffffffff


	//   ....[100]....
        /*01cc*/ 	.word	0xffffffff


	//   ....[101]....
        /*01d0*/ 	.word	0xffffffff


	//   ....[102]....
        /*01d4*/ 	.word	0xffffffff


	//   ....[103]....
        /*01d8*/ 	.word	0xffffffff


	//   ....[104]....
        /*01dc*/ 	.word	0xffffffff


	//   ....[105]....
        /*01e0*/ 	.word	0xffffffff


	//   ....[106]....
        /*01e4*/ 	.word	0xffffffff


	//   ....[107]....
        /*01e8*/ 	.word	0xffffffff


	//   ....[108]....
        /*01ec*/ 	.word	0xffffffff


	//   ....[109]....
        /*01f0*/ 	.word	0xffffffff


	//   ....[110]....
        /*01f4*/ 	.word	0xffffffff


	//   ....[111]....
        /*01f8*/ 	.word	0xffffffff


	//   ....[112]....
        /*01fc*/ 	.word	0xffffffff


	//----- nvinfo : EIATTR_COOP_GROUP_INSTR_OFFSETS
	.align		4
.L_178:
        /*0200*/ 	.byte	0x04, 0x28
        /*0202*/ 	.short	(.L_180 - .L_179)


	//   ....[0]....
.L_179:
        /*0204*/ 	.word	0x00000090


	//   ....[1]....
        /*0208*/ 	.word	0x000028f0


	//   ....[2]....
        /*020c*/ 	.word	0x00002950


	//   ....[3]....
        /*0210*/ 	.word	0x00003110


	//   ....[4]....
        /*0214*/ 	.word	0x00003130


	//   ....[5]....
        /*0218*/ 	.word	0x00003880


	//   ....[6]....
        /*021c*/ 	.word	0x000038a0


	//   ....[7]....
        /*0220*/ 	.word	0x00003ff0


	//   ....[8]....
        /*0224*/ 	.word	0x00004000


	//   ....[9]....
        /*0228*/ 	.word	0x00004820


	//   ....[10]....
        /*022c*/ 	.word	0x00004860


	//   ....[11]....
        /*0230*/ 	.word	0x00005610


	//   ....[12]....
        /*0234*/ 	.word	0x00005640


	//   ....[13]....
        /*0238*/ 	.word	0x00005dd0


	//   ....[14]....
        /*023c*/ 	.word	0x00005e00


	//   ....[15]....
        /*0240*/ 	.word	0x00006590


	//   ....[16]....
        /*0244*/ 	.word	0x000065b0


	//   ....[17]....
        /*0248*/ 	.word	0x00006d60


	//   ....[18]....
        /*024c*/ 	.word	0x00006d90


	//   ....[19]....
        /*0250*/ 	.word	0x00006ea0


	//   ....[20]....
        /*0254*/ 	.word	0x00006ed0


	//   ....[21]....
        /*0258*/ 	.word	0x00006fa0


	//   ....[22]....
        /*025c*/ 	.word	0x00006fd0


	//   ....[23]....
        /*0260*/ 	.word	0x000070a0


	//   ....[24]....
        /*0264*/ 	.word	0x000070c0


	//   ....[25]....
        /*0268*/ 	.word	0x00007640


	//   ....[26]....
        /*026c*/ 	.word	0x00007660


	//   ....[27]....
        /*0270*/ 	.word	0x00007730


	//   ....[28]....
        /*0274*/ 	.word	0x00007760


	//   ....[29]....
        /*0278*/ 	.word	0x00007830


	//   ....[30]....
        /*027c*/ 	.word	0x00007860


	//   ....[31]....
        /*0280*/ 	.word	0x00007930


	//   ....[32]....
        /*0284*/ 	.word	0x00007960


	//   ....[33]....
        /*0288*/ 	.word	0x00008680


	//   ....[34]....
        /*028c*/ 	.word	0x000086c0


	//   ....[35]....
        /*0290*/ 	.word	0x00008700


	//   ....[36]....
        /*0294*/ 	.word	0x00008740


	//   ....[37]....
        /*0298*/ 	.word	0x000087a0


	//   ....[38]....
        /*029c*/ 	.word	0x000087e0


	//   ....[39]....
        /*02a0*/ 	.word	0x00008810


	//   ....[40]....
        /*02a4*/ 	.word	0x00008840


	//   ....[41]....
        /*02a8*/ 	.word	0x00008a40


	//   ....[42]....
        /*02ac*/ 	.word	0x00008a80


	//   ....[43]....
        /*02b0*/ 	.word	0x00008a90


	//   ....[44]....
        /*02b4*/ 	.word	0x00008b20


	//   ....[45]....
        /*02b8*/ 	.word	0x00008b30


	//   ....[46]....
        /*02bc*/ 	.word	0x00008ca0


	//   ....[47]....
        /*02c0*/ 	.word	0x00008cd0


	//   ....[48]....
        /*02c4*/ 	.word	0x00008cf0


	//   ....[49]....
        /*02c8*/ 	.word	0x0000c7f0


	//   ....[50]....
        /*02cc*/ 	.word	0x0000c9a0


	//   ....[51]....
        /*02d0*/ 	.word	0x0000ca10


	//   ....[52]....
        /*02d4*/ 	.word	0x0000ca40


	//   ....[53]....
        /*02d8*/ 	.word	0x0000ca60


	//   ....[54]....
        /*02dc*/ 	.word	0x0000ca70


	//   ....[55]....
        /*02e0*/ 	.word	0x0000ca90


	//   ....[56]....
        /*02e4*/ 	.word	0x0000cab0


	//   ....[57]....
        /*02e8*/ 	.word	0x0000dbf0


	//   ....[58]....
        /*02ec*/ 	.word	0x0000dc10


	//   ....[59]....
        /*02f0*/ 	.word	0x0000dc20


	//   ....[60]....
        /*02f4*/ 	.word	0x0000dc30


	//   ....[61]....
        /*02f8*/ 	.word	0x0000dc40


	//   ....[62]....
        /*02fc*/ 	.word	0x0000dc50


	//   ....[63]....
        /*0300*/ 	.word	0x0000dc60


	//   ....[64]....
        /*0304*/ 	.word	0x0000dc80


	//   ....[65]....
        /*0308*/ 	.word	0x0000e8d0


	//   ....[66]....
        /*030c*/ 	.word	0x0000e970


	//   ....[67]....
        /*0310*/ 	.word	0x0000e980


	//   ....[68]....
        /*0314*/ 	.word	0x0000e9b0


	//   ....[69]....
        /*0318*/ 	.word	0x00010660


	//   ....[70]....
        /*031c*/ 	.word	0x00010670


	//   ....[71]....
        /*0320*/ 	.word	0x00010680


	//   ....[72]....
        /*0324*/ 	.word	0x00010690


	//   ....[73]....
        /*0328*/ 	.word	0x000106a0


	//   ....[74]....
        /*032c*/ 	.word	0x000106b0


	//   ....[75]....
        /*0330*/ 	.word	0x000106c0


	//   ....[76]....
        /*0334*/ 	.word	0x000106f0


	//   ....[77]....
        /*0338*/ 	.word	0x00010a80


	//   ....[78]....
        /*033c*/ 	.word	0x00010aa0


	//   ....[79]....
        /*0340*/ 	.word	0x00010ab0


	//   ....[80]....
        /*0344*/ 	.word	0x00010ad0


	//   ....[81]....
        /*0348*/ 	.word	0x00010af0


	//   ....[82]....
        /*034c*/ 	.word	0x00010b20


	//   ....[83]....
        /*0350*/ 	.word	0x00010b90


	//   ....[84]....
        /*0354*/ 	.word	0x00010bc0


	//   ....[85]....
        /*0358*/ 	.word	0x00011c40


	//   ....[86]....
        /*035c*/ 	.word	0x00011c60


	//   ....[87]....
        /*0360*/ 	.word	0x00011c90


	//   ....[88]....
        /*0364*/ 	.word	0x00011ca0


	//   ....[89]....
        /*0368*/ 	.word	0x00013b50


	//   ....[90]....
        /*036c*/ 	.word	0x00013b80


	//   ....[91]....
        /*0370*/ 	.word	0x00013bd0


	//   ....[92]....
        /*0374*/ 	.word	0x00013be0


	//   ....[93]....
        /*0378*/ 	.word	0x00014e90


	//   ....[94]....
        /*037c*/ 	.word	0x00014ed0


	//   ....[95]....
        /*0380*/ 	.word	0x00014f10


	//   ....[96]....
        /*0384*/ 	.word	0x00014f50


	//   ....[97]....
        /*0388*/ 	.word	0x00015100


	//   ....[98]....
        /*038c*/ 	.word	0x00015110


	//   ....[99]....
        /*0390*/ 	.word	0x00015200


	//   ....[100]....
        /*0394*/ 	.word	0x00015230


	//   ....[101]....
        /*0398*/ 	.word	0x00015300


	//   ....[102]....
        /*039c*/ 	.word	0x00015330


	//   ....[103]....
        /*03a0*/ 	.word	0x00015400


	//   ....[104]....
        /*03a4*/ 	.word	0x00015420


	//   ....[105]....
        /*03a8*/ 	.word	0x00015cd0


	//   ....[106]....
        /*03ac*/ 	.word	0x00015ce0


	//   ....[107]....
        /*03b0*/ 	.word	0x00015db0


	//   ....[108]....
        /*03b4*/ 	.word	0x00015de0


	//   ....[109]....
        /*03b8*/ 	.word	0x00015eb0


	//   ....[110]....
        /*03bc*/ 	.word	0x00015ee0


	//   ....[111]....
        /*03c0*/ 	.word	0x00015fb0


	//   ....[112]....
        /*03c4*/ 	.word	0x00015fd0


	//----- nvinfo : EIATTR_EXIT_INSTR_OFFSETS
	.align		4
.L_180:
        /*03c8*/ 	.byte	0x04, 0x1c
        /*03ca*/ 	.short	(.L_182 - .L_181)


	//   ....[0]....
.L_181:
        /*03cc*/ 	.word	0x00000440


	//   ....[1]....
        /*03d0*/ 	.word	0x00015430


	//   ....[2]....
        /*03d4*/ 	.word	0x00015480


	//   ....[3]....
        /*03d8*/ 	.word	0x000154e0


	//   ....[4]....
        /*03dc*/ 	.word	0x00015fe0


	//   ....[5]....
        /*03e0*/ 	.word	0x00016030


	//   ....[6]....
        /*03e4*/ 	.word	0x00016090


	//----- nvinfo : EIATTR_CTAIDZ_USED
	.align		4
.L_182:
        /*03e8*/ 	.byte	0x01, 0x04
	.zero		2


	//----- nvinfo : EIATTR_MAX_THREADS
	.align		4
        /*03ec*/ 	.byte	0x04, 0x05
        /*03ee*/ 	.short	(.L_184 - .L_183)
.L_183:
        /*03f0*/ 	.word	0x00000100
        /*03f4*/ 	.word	0x00000001
        /*03f8*/ 	.word	0x00000001


	//----- nvinfo : EIATTR_CRS_STACK_SIZE
	.align		4
.L_184:
        /*03fc*/ 	.byte	0x04, 0x1e
        /*03fe*/ 	.short	(.L_186 - .L_185)
.L_185:
        /*0400*/ 	.word	0x00000000
.L_186:


//--------------------- .nv.info._ZN7cutlass13device_kernelIN5flash19enable_sm80_to_sm89INS1_16FlashAttnFwdSm80INS1_25CollectiveMainloopFwdSm80ILi8ELi1ELb1EN4cute5tupleIJNS5_1CILi128EEENS7_ILi96EEES8_EEELi128ENS_10bfloat16_tEfNS_4arch4Sm80ELb0ELb1ELb0ELb0ELb1ELb0ELb1ELb0EEENS1_21CollectiveEpilogueFwdINS6_IJS8_S8_S9_EEENS6_IJNS7_ILi1EEESH_SH_EEESB_SD_Li256ELb0ELb1ELb0ELb0EEENS1_19SingleTileSchedulerILb0ELb0ELb1ELi128EEEEEEEEEvNT_6ParamsE --------------------------
	.section	.nv.info._ZN7cutlass13device_kernelIN5flash19enable_sm80_to_sm89INS1_16FlashAttnFwdSm80INS1_25CollectiveMainloopFwdSm80ILi8ELi1ELb1EN4cute5tupleIJNS5_1CILi128EEENS7_ILi96EEES8_EEELi128ENS_10bfloat16_tEfNS_4arch4Sm80ELb0ELb1ELb0ELb0ELb1ELb0ELb1ELb0EEENS1_21CollectiveEpilogueFwdINS6_IJS8_S8_S9_EEENS6_IJNS7_ILi1EEESH_SH_EEESB_SD_Li256ELb0ELb1ELb0ELb0EEENS1_19SingleTileSchedulerILb0ELb0ELb1ELi128EEEEEEEEEvNT_6ParamsE,"",@"SHT_CUDA_INFO"
	.sectionflags	@""
	.align	4


	//----- nvinfo : EIATTR_CUDA_API_VERSION
	.align		4
        /*0000*/ 	.byte	0x04, 0x37
        /*0002*/ 	.short	(.L_188 - .L_187)
.L_187:
        /*0004*/ 	.word	0x00000082


	//----- nvinfo : EIATTR_SW2861232_WAR
	.align		4
.L_188:
        /*0008*/ 	.byte	0x01, 0x35
	.zero		2


	//----- nvinfo : EIATTR_PARAM_CBANK
	.align		4
        /*000c*/ 	.byte	0x04, 0x0a
        /*000e*/ 	.short	(.L_190 - .L_189)
	.align		4
.L_189:
        /*0010*/ 	.word	index@(.nv.constant0._ZN7cutlass13device_kernelIN5flash19enable_sm80_to_sm89INS1_16FlashAttnFwdSm80INS1_25CollectiveMainloopFwdSm80ILi8ELi1ELb1EN4cute5tupleIJNS5_1CILi128EEENS7_ILi96EEES8_EEELi128ENS_10bfloat16_tEfNS_4arch4Sm80ELb0ELb1ELb0ELb0ELb1ELb0ELb1ELb0EEENS1_21CollectiveEpilogueFwdINS6_IJS8_S8_S9_EEENS6_IJNS7_ILi1EEESH_SH_EEESB_SD_Li256ELb0ELb1ELb0ELb0EEENS1_19SingleTileSchedulerILb0ELb0ELb1ELi128EEEEEEEEEvNT_6ParamsE)
        /*0014*/ 	.short	0x0160
        /*0016*/ 	.short	0x0418


	//----- nvinfo : EIATTR_CBANK_PARAM_SIZE
	.align		4
.L_190:
        /*0018*/ 	.byte	0x03, 0x19
        /*001a*/ 	.short	0x0418


	//----- nvinfo : EIATTR_KPARAM_INFO
	.align		4
        /*001c*/ 	.byte	0x04, 0x17
        /*001e*/ 	.short	(.L_192 - .L_191)
.L_191:
        /*0020*/ 	.word	0x00000000
        /*0024*/ 	.short	0x0000
        /*0026*/ 	.short	0x0000
        /*0028*/ 	.byte	0x00, 0xf0, 0x61, 0x10


	//----- nvinfo : EIATTR_MAXREG_COUNT
	.align		4
.L_192:
        /*002c*/ 	.byte	0x03, 0x1b
        /*002e*/ 	.short	0x00ff


	//----- nvinfo : EIATTR_NUM_BARRIERS
	.align		4
        /*0030*/ 	.byte	0x02, 0x4c
        /*0032*/ 	.byte	0x02
	.zero		1


	//----- nvinfo : EIATTR_MERCURY_ISA_VERSION
	.align		4
        /*0034*/ 	.byte	0x03, 0x5f
        /*0036*/ 	.short	0x0000


	//----- nvinfo : EIATTR_COOP_GROUP_MASK_REGIDS
	.align		4
        /*0038*/ 	.byte	0x04, 0x29
        /*003a*/ 	.short	(.L_194 - .L_193)


	//   ....[0]....
.L_193:
        /*003c*/ 	.word	0xffffffff


	//   ....[1]....
        /*0040*/ 	.word	0xffffffff


	//   ....[2]....
        /*0044*/ 	.word	0xffffffff


	//   ....[3]....
        /*0048*/ 	.word	0xffffffff


	//   ....[4]....
        /*004c*/ 	.word	0xffffffff


	//   ....[5]....
        /*0050*/ 	.word	0xffffffff


	//   ....[6]....
        /*0054*/ 	.word	0xffffffff


	//   ....[7]....
        /*0058*/ 	.word	0xffffffff


	//   ....[8]....
        /*005c*/ 	.word	0xffffffff


	//   ....[9]....
        /*0060*/ 	.word	0xffffffff


	//   ....[10]....
        /*0064*/ 	.word	0xffffffff


	//   ....[11]....
        /*0068*/ 	.word	0xffffffff


	//   ....[12]....
        /*006c*/ 	.word	0xffffffff


	//   ....[13]....
        /*0070*/ 	.word	0xffffffff


	//   ....[14]....
        /*0074*/ 	.word	0xffffffff


	//   ....[15]....
        /*0078*/ 	.word	0xffffffff


	//   ....[16]....
        /*007c*/ 	.word	0xffffffff


	//   ....[17]....
        /*0080*/ 	.word	0xffffffff


	//   ....[18]....
        /*0084*/ 	.word	0xffffffff


	//   ....[19]....
        /*0088*/ 	.word	0xffffffff


	//   ....[20]....
        /*008c*/ 	.word	0xffffffff


	//   ....[21]....
        /*0090*/ 	.word	0xffffffff


	//   ....[22]....
        /*0094*/ 	.word	0xffffffff


	//   ....[23]....
        /*0098*/ 	.word	0xffffffff


	//   ....[24]....
        /*009c*/ 	.word	0xffffffff


	//   ....[25]....
        /*00a0*/ 	.word	0xffffffff


	//   ....[26]....
        /*00a4*/ 	.word	0xffffffff


	//   ....[27]....
        /*00a8*/ 	.word	0xffffffff


	//   ....[28]....
        /*00ac*/ 	.word	0xffffffff


	//   ....[29]....
        /*00b0*/ 	.word	0xffffffff


	//   ....[30]....
        /*00b4*/ 	.word	0xffffffff


	//   ....[31]....
        /*00b8*/ 	.word	0xffffffff


	//   ....[32]....
        /*00bc*/ 	.word	0xffffffff


	//   ....[33]....
        /*00c0*/ 	.word	0xffffffff


	//   ....[34]....
        /*00c4*/ 	.word	0xffffffff


	//   ....[35]....
        /*00c8*/ 	.word	0xffffffff


	//   ....[36]....
        /*00cc*/ 	.word	0xffffffff


	//   ....[37]....
        /*00d0*/ 	.word	0xffffffff


	//   ....[38]....
        /*00d4*/ 	.word	0xffffffff


	//   ....[39]....
        /*00d8*/ 	.word	0xffffffff


	//   ....[40]....
        /*00dc*/ 	.word	0xffffffff


	//   ....[41]....
        /*00e0*/ 	.word	0xffffffff


	//   ....[42]....
        /*00e4*/ 	.word	0xffffffff


	//   ....[43]....
        /*00e8*/ 	.word	0xffffffff


	//   ....[44]....
        /*00ec*/ 	.word	0xffffffff


	//   ....[45]....
        /*00f0*/ 	.word	0xffffffff


	//   ....[46]....
        /*00f4*/ 	.word	0xffffffff


	//   ....[47]....
        /*00f8*/ 	.word	0xffffffff


	//   ....[48]....
        /*00fc*/ 	.word	0xffffffff


	//   ....[49]....
        /*0100*/ 	.word	0xffffffff


	//   ....[50]....
        /*0104*/ 	.word	0xffffffff


	//   ....[51]....
        /*0108*/ 	.word	0xffffffff


	//   ....[52]....
        /*010c*/ 	.word	0xffffffff


	//   ....[53]....
        /*0110*/ 	.word	0xffffffff


	//   ....[54]....
        /*0114*/ 	.word	0xffffffff


	//   ....[55]....
        /*0118*/ 	.word	0xffffffff


	//   ....[56]....
        /*011c*/ 	.word	0xffffffff


	//   ....[57]....
        /*0120*/ 	.word	0xffffffff


	//   ....[58]....
        /*0124*/ 	.word	0xffffffff


	//   ....[59]....
        /*0128*/ 	.word	0xffffffff


	//   ....[60]....
        /*012c*/ 	.word	0xffffffff


	//   ....[61]....
        /*0130*/ 	.word	0xffffffff


	//   ....[62]....
        /*0134*/ 	.word	0xffffffff


	//   ....[63]....
        /*0138*/ 	.word	0xffffffff


	//   ....[64]....
        /*013c*/ 	.word	0xffffffff


	//   ....[65]....
        /*0140*/ 	.word	0xffffffff


	//   ....[66]....
        /*0144*/ 	.word	0xffffffff


	//   ....[67]....
        /*0148*/ 	.word	0xffffffff


	//   ....[68]....
        /*014c*/ 	.word	0xffffffff


	//   ....[69]....
        /*0150*/ 	.word	0xffffffff


	//   ....[70]....
        /*0154*/ 	.word	0xffffffff


	//   ....[71]....
        /*0158*/ 	.word	0xffffffff


	//   ....[72]....
        /*015c*/ 	.word	0xffffffff


	//   ....[73]....
        /*0160*/ 	.word	0xffffffff


	//   ....[74]....
        /*0164*/ 	.word	0xffffffff


	//   ....[75]....
        /*0168*/ 	.word	0xffffffff


	//   ....[76]....
        /*016c*/ 	.word	0xffffffff


	//   ....[77]....
        /*0170*/ 	.word	0xffffffff


	//   ....[78]....
        /*0174*/ 	.word	0xffffffff


	//   ....[79]....
        /*0178*/ 	.word	0xffffffff


	//   ....[80]....
        /*017c*/ 	.word	0xffffffff


	//   ....[81]....
        /*0180*/ 	.word	0xffffffff


	//   ....[82]....
        /*0184*/ 	.word	0xffffffff


	//   ....[83]....
        /*0188*/ 	.word	0xffffffff


	//   ....[84]....
        /*018c*/ 	.word	0xffffffff


	//   ....[85]....
        /*0190*/ 	.word	0xffffffff


	//   ....[86]....
        /*0194*/ 	.word	0xffffffff


	//   ....[87]....
        /*0198*/ 	.word	0xffffffff


	//   ....[88]....
        /*019c*/ 	.word	0xffffffff


	//   ....[89]....
        /*01a0*/ 	.word	0xffffffff


	//   ....[90]....
        /*01a4*/ 	.word	0xffffffff


	//   ....[91]....
        /*01a8*/ 	.word	0xffffffff


	//   ....[92]....
        /*01ac*/ 	.word	0xffffffff


	//   ....[93]....
        /*01b0*/ 	.word	0xffffffff


	//   ....[94]....
        /*01b4*/ 	.word	0xffffffff


	//   ....[95]....
        /*01b8*/ 	.word	0xffffffff


	//   ....[96]....
        /*01bc*/ 	.word	0xffffffff


	//   ....[97]....
        /*01c0*/ 	.word	0xffffffff


	//   ....[98]....
        /*01c4*/ 	.word	0xffffffff


	//   ....[99]....
        /*01c8*/ 	.word	0xffffffff


	//   ....[100]....
        /*01cc*/ 	.word	0xffffffff


	//   ....[101]....
        /*01d0*/ 	.word	0xffffffff


	//   ....[102]....
        /*01d4*/ 	.word	0xffffffff


	//   ....[103]....
        /*01d8*/ 	.word	0xffffffff


	//   ....[104]....
        /*01dc*/ 	.word	0xffffffff


	//   ....[105]....
        /*01e0*/ 	.word	0xffffffff


	//   ....[106]....
        /*01e4*/ 	.word	0xffffffff


	//   ....[107]....
        /*01e8*/ 	.word	0xffffffff


	//----- nvinfo : EIATTR_COOP_GROUP_INSTR_OFFSETS
	.align		4
.L_194:
        /*01ec*/ 	.byte	0x04, 0x28
        /*01ee*/ 	.short	(.L_196 - .L_195)


	//   ....[0]....
.L_195:
        /*01f0*/ 	.word	0x00000fd0


	//   ....[1]....
        /*01f4*/ 	.word	0x00001010


	//   ....[2]....
        /*01f8*/ 	.word	0x00001050


	//   ....[3]....
        /*01fc*/ 	.word	0x00001090


	//   ....[4]....
        /*0200*/ 	.word	0x000010c0


	//   ....[5]....
        /*0204*/ 	.word	0x00001140


	//   ....[6]....
        /*0208*/ 	.word	0x000012d0


	//   ....[7]....
        /*020c*/ 	.word	0x00001300


	//   ....[8]....
        /*0210*/ 	.word	0x00001520


	//   ....[9]....
        /*0214*/ 	.word	0x00001550


	//   ....[10]....
        /*0218*/ 	.word	0x00001570


	//   ....[11]....
        /*021c*/ 	.word	0x00001590


	//   ....[12]....
        /*0220*/ 	.word	0x000015a0


	//   ....[13]....
        /*0224*/ 	.word	0x000015b0


	//   ....[14]....
        /*0228*/ 	.word	0x00001b40


	//   ....[15]....
        /*022c*/ 	.word	0x00001b60


	//   ....[16]....
        /*0230*/ 	.word	0x00001b80


	//   ....[17]....
        /*0234*/ 	.word	0x00001b90


	//   ....[18]....
        /*0238*/ 	.word	0x00001bb0


	//   ....[19]....
        /*023c*/ 	.word	0x00001bc0


	//   ....[20]....
        /*0240*/ 	.word	0x00002860


	//   ....[21]....
        /*0244*/ 	.word	0x00002880


	//   ....[22]....
        /*0248*/ 	.word	0x00002890


	//   ....[23]....
        /*024c*/ 	.word	0x000028a0


	//   ....[24]....
        /*0250*/ 	.word	0x000028b0


	//   ....[25]....
        /*0254*/ 	.word	0x000028c0


	//   ....[26]....
        /*0258*/ 	.word	0x00002c20


	//   ....[27]....
        /*025c*/ 	.word	0x00002e30


	//   ....[28]....
        /*0260*/ 	.word	0x00004330


	//   ....[29]....
        /*0264*/ 	.word	0x00004490


	//   ....[30]....
        /*0268*/ 	.word	0x000044a0


	//   ....[31]....
        /*026c*/ 	.word	0x000044f0


	//   ....[32]....
        /*0270*/ 	.word	0x00005c60


	//   ....[33]....
        /*0274*/ 	.word	0x00005c80


	//   ....[34]....
        /*0278*/ 	.word	0x00005ca0


	//   ....[35]....
        /*027c*/ 	.word	0x00005cb0


	//   ....[36]....
        /*0280*/ 	.word	0x00005cc0


	//   ....[37]....
        /*0284*/ 	.word	0x00005cd0


	//   ....[38]....
        /*0288*/ 	.word	0x00006840


	//   ....[39]....
        /*028c*/ 	.word	0x00006860


	//   ....[40]....
        /*0290*/ 	.word	0x00006880


	//   ....[41]....
        /*0294*/ 	.word	0x00006890


	//   ....[42]....
        /*0298*/ 	.word	0x000068a0


	//   ....[43]....
        /*029c*/ 	.word	0x000068b0


	//   ....[44]....
        /*02a0*/ 	.word	0x00006a90


	//   ....[45]....
        /*02a4*/ 	.word	0x00006d60


	//   ....[46]....
        /*02a8*/ 	.word	0x00007db0


	//   ....[47]....
        /*02ac*/ 	.word	0x00007f20


	//   ....[48]....
        /*02b0*/ 	.word	0x000080d0


	//   ....[49]....
        /*02b4*/ 	.word	0x000081d0


	//   ....[50]....
        /*02b8*/ 	.word	0x00009ea0


	//   ....[51]....
        /*02bc*/ 	.word	0x00009ec0


	//   ....[52]....
        /*02c0*/ 	.word	0x00009ee0


	//   ....[53]....
        /*02c4*/ 	.word	0x00009ef0


	//   ....[54]....
        /*02c8*/ 	.word	0x00009f00


	//   ....[55]....
        /*02cc*/ 	.word	0x00009f10


	//   ....[56]....
        /*02d0*/ 	.word	0x0000aa80


	//   ....[57]....
        /*02d4*/ 	.word	0x0000aaa0


	//   ....[58]....
        /*02d8*/ 	.word	0x0000aac0


	//   ....[59]....
        /*02dc*/ 	.word	0x0000aad0


	//   ....[60]....
        /*02e0*/ 	.word	0x0000aae0


	//   ....[61]....
        /*02e4*/ 	.word	0x0000aaf0


	//   ....[62]....
        /*02e8*/ 	.word	0x0000af60


	//   ....[63]....
        /*02ec*/ 	.word	0x0000af80


	//   ....[64]....
        /*02f0*/ 	.word	0x0000afc0


	//   ....[65]....
        /*02f4*/ 	.word	0x0000afd0


	//   ....[66]....
        /*02f8*/ 	.word	0x0000cad0


	//   ....[67]....
        /*02fc*/ 	.word	0x0000cb10


	//   ....[68]....
        /*0300*/ 	.word	0x0000cb30


	//   ....[69]....
        /*0304*/ 	.word	0x0000cb50


	//   ....[70]....
        /*0308*/ 	.word	0x0000cb70


	//   ....[71]....
        /*030c*/ 	.word	0x0000cbc0


	//   ....[72]....
        /*0310*/ 	.word	0x0000d650


	//   ....[73]....
        /*0314*/ 	.word	0x0000d660


	//   ....[74]....
        /*0318*/ 	.word	0x0000d670


	//   ....[75]....
        /*031c*/ 	.word	0x0000d680


	//   ....[76]....
        /*0320*/ 	.word	0x0000d690


	//   ....[77]....
        /*0324*/ 	.word	0x0000d6a0


	//   ....[78]....
        /*0328*/ 	.word	0x0000d8b0


	//   ....[79]....
        /*032c*/ 	.word	0x0000dca0


	//   ....[80]....
        /*0330*/ 	.word	0x0000ea60


	//   ....[81]....
        /*0334*/ 	.word	0x0000ecc0


	//   ....[82]....
        /*0338*/ 	.word	0x0000ee60


	//   ....[83]....
        /*033c*/ 	.word	0x0000ef80


	//   ....[84]....
        /*0340*/ 	.word	0x00010750


	//   ....[85]....
        /*0344*/ 	.word	0x00010780


	//   ....[86]....
        /*0348*/ 	.word	0x000107c0


	//   ....[87]....
        /*034c*/ 	.word	0x000107d0


	//   ....[88]....
        /*0350*/ 	.word	0x00011950


	//   ....[89]....
        /*0354*/ 	.word	0x00011960


	//   ....[90]....
        /*0358*/ 	.word	0x00011980


	//   ....[91]....
        /*035c*/ 	.word	0x000119a0


	//   ....[92]....
        /*0360*/ 	.word	0x000119c0


	//   ....[93]....
        /*0364*/ 	.word	0x000119e0


	//   ....[94]....
        /*0368*/ 	.word	0x00011b60


	//   ....[95]....
        /*036c*/ 	.word	0x00011b90


	//   ....[96]....
        /*0370*/ 	.word	0x00011c60


	//   ....[97]....
        /*0374*/ 	.word	0x00011c90


	//   ....[98]....
        /*0378*/ 	.word	0x00011d60


	//   ....[99]....
        /*037c*/ 	.word	0x00011d80


	//   ....[100]....
        /*0380*/ 	.word	0x000123b0


	//   ....[101]....
        /*0384*/ 	.word	0x000123e0


	//   ....[102]....
        /*0388*/ 	.word	0x000124b0


	//   ....[103]....
        /*038c*/ 	.word	0x000124e0


	//   ....[104]....
        /*0390*/ 	.word	0x000125b0


	//   ....[105]....
        /*0394*/ 	.word	0x000125e0


	//   ....[106]....
        /*0398*/ 	.word	0x000126b0


	//   ....[107]....
        /*039c*/ 	.word	0x000126d0


	//----- nvinfo : EIATTR_EXIT_INSTR_OFFSETS
	.align		4
.L_196:
        /*03a0*/ 	.byte	0x04, 0x1c
        /*03a2*/ 	.short	(.L_198 - .L_197)


	//   ....[0]....
.L_197:
        /*03a4*/ 	.word	0x00000030


	//   ....[1]....
        /*03a8*/ 	.word	0x00011d90


	//   ....[2]....
        /*03ac*/ 	.word	0x00011de0


	//   ....[3]....
        /*03b0*/ 	.word	0x00011e40


	//   ....[4]....
        /*03b4*/ 	.word	0x000126e0


	//   ....[5]....
        /*03b8*/ 	.word	0x00012730


	//   ....[6]....
        /*03bc*/ 	.word	0x00012790


	//----- nvinfo : EIATTR_CTAIDZ_USED
	.align		4
.L_198:
        /*03c0*/ 	.byte	0x01, 0x04
	.zero		2


	//----- nvinfo : EIATTR_MAX_THREADS
	.align		4
        /*03c4*/ 	.byte	0x04, 0x05
        /*03c6*/ 	.short	(.L_200 - .L_199)
.L_199:
        /*03c8*/ 	.word	0x00000100
        /*03cc*/ 	.word	0x00000001
        /*03d0*/ 	.word	0x00000001


	//----- nvinfo : EIATTR_CRS_STACK_SIZE
	.align		4
.L_200:
        /*03d4*/ 	.byte	0x04, 0x1e
        /*03d6*/ 	.short	(.L_202 - .L_201)
.L_201:
        /*03d8*/ 	.word	0x00000000
.L_202:


//--------------------- .nv.info._ZN7cutlass13device_kernelIN5flash19enable_sm80_to_sm89INS1_16FlashAttnFwdSm80INS1_25CollectiveMainloopFwdSm80ILi8ELi1ELb1EN4cute5tupleIJNS5_1CILi128EEENS7_ILi96EEES8_EEELi128ENS_10bfloat16_tEfNS_4arch4Sm80ELb0ELb1ELb0ELb1ELb1ELb0ELb1ELb0EEENS1_21CollectiveEpilogueFwdINS6_IJS8_S8_S9_EEENS6_IJNS7_ILi1EEESH_SH_EEESB_SD_Li256ELb1ELb1ELb0ELb0EEENS1_19SingleTileSchedulerILb1ELb0ELb1ELi128EEEEEEEEEvNT_6ParamsE --------------------------
	.section	.nv.info._ZN7cutlass13device_kernelIN5flash19enable_sm80_to_sm89INS1_16FlashAttnFwdSm80INS1_25CollectiveMainloopFwdSm80ILi8ELi1ELb1EN4cute5tupleIJNS5_1CILi128EEENS7_ILi96EEES8_EEELi128ENS_10bfloat16_tEfNS_4arch4Sm80ELb0ELb1ELb0ELb1ELb1ELb0ELb1ELb0EEENS1_21CollectiveEpilogueFwdINS6_IJS8_S8_S9_EEENS6_IJNS7_ILi1EEESH_SH_EEESB_SD_Li256ELb1ELb1ELb0ELb0EEENS1_19SingleTileSchedulerILb1ELb0ELb1ELi128EEEEEEEEEvNT_6ParamsE,"",@"SHT_CUDA_INFO"
	.sectionflags	@""
	.align	4


	//----- nvinfo : EIATTR_CUDA_API_VERSION
	.align		4
        /*0000*/ 	.byte	0x04, 0x37
        /*0002*/ 	.short	(.L_204 - .L_203)
.L_203:
        /*0004*/ 	.word	0x00000082


	//----- nvinfo : EIATTR_SW2861232_WAR
	.align		4
.L_204:
        /*0008*/ 	.byte	0x01, 0x35
	.zero		2


	//----- nvinfo : EIATTR_PARAM_CBANK
	.align		4
        /*000c*/ 	.byte	0x04, 0x0a
        /*000e*/ 	.short	(.L_206 - .L_205)
	.align		4
.L_205:
        /*0010*/ 	.word	index@(.nv.constant0._ZN7cutlass13device_kernelIN5flash19enable_sm80_to_sm89INS1_16FlashAttnFwdSm80INS1_25CollectiveMainloopFwdSm80ILi8ELi1ELb1EN4cute5tupleIJNS5_1CILi128EEENS7_ILi96EEES8_EEELi128ENS_10bfloat16_tEfNS_4arch4Sm80ELb0ELb1ELb0ELb1ELb1ELb0ELb1ELb0EEENS1_21CollectiveEpilogueFwdINS6_IJS8_S8_S9_EEENS6_IJNS7_ILi1EEESH_SH_EEESB_SD_Li256ELb1ELb1ELb0ELb0EEENS1_19SingleTileSchedulerILb1ELb0ELb1ELi128EEEEEEEEEvNT_6ParamsE)
        /*0014*/ 	.short	0x0160
        /*0016*/ 	.short	0x0418


	//----- nvinfo : EIATTR_CBANK_PARAM_SIZE
	.align		4
.L_206:
        /*0018*/ 	.byte	0x03, 0x19
        /*001a*/ 	.short	0x0418


	//----- nvinfo : EIATTR_KPARAM_INFO
	.align		4
        /*001c*/ 	.byte	0x04, 0x17
        /*001e*/ 	.short	(.L_208 - .L_207)
.L_207:
        /*0020*/ 	.word	0x00000000
        /*0024*/ 	.short	0x0000
        /*0026*/ 	.short	0x0000
        /*0028*/ 	.byte	0x00, 0xf0, 0x61, 0x10


	//----- nvinfo : EIATTR_MAXREG_COUNT
	.align		4
.L_208:
        /*002c*/ 	.byte	0x03, 0x1b
        /*002e*/ 	.short	0x00ff


	//----- nvinfo : EIATTR_NUM_BARRIERS
	.align		4
        /*0030*/ 	.byte	0x02, 0x4c
        /*0032*/ 	.byte	0x02
	.zero		1


	//----- nvinfo : EIATTR_MERCURY_ISA_VERSION
	.align		4
        /*0034*/ 	.byte	0x03, 0x5f
        /*0036*/ 	.short	0x0000


	//----- nvinfo : EIATTR_COOP_GROUP_MASK_REGIDS
	.align		4
        /*0038*/ 	.byte	0x04, 0x29
        /*003a*/ 	.short	(.L_210 - .L_209)


	//   ....[0]....
.L_209:
        /*003c*/ 	.word	0xffffffff


	//   ....[1]....
        /*0040*/ 	.word	0xffffffff


	//   ....[2]....
        /*0044*/ 	.word	0xffffffff


	//   ....[3]....
        /*0048*/ 	.word	0xffffffff


	//   ....[4]....
        /*004c*/ 	.word	0xffffffff


	//   ....[5]....
        /*0050*/ 	.word	0xffffffff


	//   ....[6]....
        /*0054*/ 	.word	0xffffffff


	//   ....[7]....
        /*0058*/ 	.word	0xffffffff


	//   ....[8]....
        /*005c*/ 	.word	0xffffffff


	//   ....[9]....
        /*0060*/ 	.word	0xffffffff


	//   ....[10]....
        /*0064*/ 	.word	0xffffffff


	//   ....[11]....
        /*0068*/ 	.word	0xffffffff


	//   ....[12]....
        /*006c*/ 	.word	0xffffffff


	//   ....[13]....
        /*0070*/ 	.word	0xffffffff


	//   ....[14]....
        /*0074*/ 	.word	0xffffffff


	//   ....[15]....
        /*0078*/ 	.word	0xffffffff


	//   ....[16]....
        /*007c*/ 	.word	0xffffffff


	//   ....[17]....
        /*0080*/ 	.word	0xffffffff


	//   ....[18]....
        /*0084*/ 	.word	0xffffffff


	//   ....[19]....
        /*0088*/ 	.word	0xffffffff


	//   ....[20]....
        /*008c*/ 	.word	0xffffffff


	//   ....[21]....
        /*0090*/ 	.word	0xffffffff


	//   ....[22]....
        /*0094*/ 	.word	0xffffffff


	//   ....[23]....
        /*0098*/ 	.word	0xffffffff


	//   ....[24]....
        /*009c*/ 	.word	0xffffffff


	//   ....[25]....
        /*00a0*/ 	.word	0xffffffff


	//   ....[26]....
        /*00a4*/ 	.word	0xffffffff


	//   ....[27]....
        /*00a8*/ 	.word	0xffffffff


	//   ....[28]....
        /*00ac*/ 	.word	0xffffffff


	//   ....[29]....
        /*00b0*/ 	.word	0xffffffff


	//   ....[30]....
        /*00b4*/ 	.word	0xffffffff


	//   ....[31]....
        /*00b8*/ 	.word	0xffffffff


	//   ....[32]....
        /*00bc*/ 	.word	0xffffffff


	//   ....[33]....
        /*00c0*/ 	.word	0xffffffff


	//   ....[34]....
        /*00c4*/ 	.word	0xffffffff


	//   ....[35]....
        /*00c8*/ 	.word	0xffffffff


	//   ....[36]....
        /*00cc*/ 	.word	0xffffffff


	//   ....[37]....
        /*00d0*/ 	.word	0xffffffff


	//   ....[38]....
        /*00d4*/ 	.word	0xffffffff


	//   ....[39]....
        /*00d8*/ 	.word	0xffffffff


	//   ....[40]....
        /*00dc*/ 	.word	0xffffffff


	//   ....[41]....
        /*00e0*/ 	.word	0xffffffff


	//   ....[42]....
        /*00e4*/ 	.word	0xffffffff


	//   ....[43]....
        /*00e8*/ 	.word	0xffffffff


	//   ....[44]....
        /*00ec*/ 	.word	0xffffffff


	//   ....[45]....
        /*00f0*/ 	.word	0xffffffff


	//   ....[46]....
        /*00f4*/ 	.word	0xffffffff


	//   ....[47]....
        /*00f8*/ 	.word	0xffffffff


	//   ....[48]....
        /*00fc*/ 	.word	0xffffffff


	//   ....[49]....
        /*0100*/ 	.word	0xffffffff


	//   ....[50]....
        /*0104*/ 	.word	0xffffffff


	//   ....[51]....
        /*0108*/ 	.word	0xffffffff


	//   ....[52]....
        /*010c*/ 	.word	0xffffffff


	//   ....[53]....
        /*0110*/ 	.word	0xffffffff


	//   ....[54]....
        /*0114*/ 	.word	0xffffffff


	//   ....[55]....
        /*0118*/ 	.word	0xffffffff


	//   ....[56]....
        /*011c*/ 	.word	0xffffffff


	//   ....[57]....
        /*0120*/ 	.word	0xffffffff


	//   ....[58]....
        /*0124*/ 	.word	0xffffffff


	//   ....[59]....
        /*0128*/ 	.word	0xffffffff


	//   ....[60]....
        /*012c*/ 	.word	0xffffffff


	//   ....[61]....
        /*0130*/ 	.word	0xffffffff


	//   ....[62]....
        /*0134*/ 	.word	0xffffffff


	//   ....[63]....
        /*0138*/ 	.word	0xffffffff


	//   ....[64]....
        /*013c*/ 	.word	0xffffffff


	//   ....[65]....
        /*0140*/ 	.word	0xffffffff


	//   ....[66]....
        /*0144*/ 	.word	0xffffffff


	//   ....[67]....
        /*0148*/ 	.word	0xffffffff


	//   ....[68]....
        /*014c*/ 	.word	0xffffffff


	//   ....[69]....
        /*0150*/ 	.word	0xffffffff


	//   ....[70]....
        /*0154*/ 	.word	0xffffffff


	//   ....[71]....
        /*0158*/ 	.word	0xffffffff


	//   ....[72]....
        /*015c*/ 	.word	0xffffffff


	//   ....[73]....
        /*0160*/ 	.word	0xffffffff


	//   ....[74]....
        /*0164*/ 	.word	0xffffffff


	//   ....[75]....
        /*0168*/ 	.word	0xffffffff


	//   ....[76]....
        /*016c*/ 	.word	0xffffffff


	//   ....[77]....
        /*0170*/ 	.word	0xffffffff


	//   ....[78]....
        /*0174*/ 	.word	0xffffffff


	//   ....[79]....
        /*0178*/ 	.word	0xffffffff


	//   ....[80]....
        /*017c*/ 	.word	0xffffffff


	//   ....[81]....
        /*0180*/ 	.word	0xffffffff


	//   ....[82]....
        /*0184*/ 	.word	0xffffffff


	//   ....[83]....
        /*0188*/ 	.word	0xffffffff


	//   ....[84]....
        /*018c*/ 	.word	0xffffffff


	//   ....[85]....
        /*0190*/ 	.word	0xffffffff


	//   ....[86]....
        /*0194*/ 	.word	0xffffffff


	//   ....[87]....
        /*0198*/ 	.word	0xffffffff


	//   ....[88]....
        /*019c*/ 	.word	0xffffffff


	//   ....[89]....
        /*01a0*/ 	.word	0xffffffff


	//   ....[90]....
        /*01a4*/ 	.word	0xffffffff


	//   ....[91]....
        /*01a8*/ 	.word	0xffffffff


	//   ....[92]....
        /*01ac*/ 	.word	0xffffffff


	//   ....[93]....
        /*01b0*/ 	.word	0xffffffff


	//   ....[94]....
        /*01b4*/ 	.word	0xffffffff


	//   ....[95]....
        /*01b8*/ 	.word	0xffffffff


	//   ....[96]....
        /*01bc*/ 	.word	0xffffffff


	//   ....[97]....
        /*01c0*/ 	.word	0xffffffff


	//   ....[98]....
        /*01c4*/ 	.word	0xffffffff


	//   ....[99]....
        /*01c8*/ 	.word	0xffffffff


	//   ....[100]....
        /*01cc*/ 	.word	0xffffffff


	//   ....[101]....
        /*01d0*/ 	.word	0xffffffff


	//   ....[102]....
        /*01d4*/ 	.word	0xffffffff


	//   ....[103]....
        /*01d8*/ 	.word	0xffffffff


	//   ....[104]....
        /*01dc*/ 	.word	0xffffffff


	//   ....[105]....
        /*01e0*/ 	.word	0xffffffff


	//   ....[106]....
        /*01e4*/ 	.word	0xffffffff


	//   ....[107]....
        /*01e8*/ 	.word	0xffffffff


	//   ....[108]....
        /*01ec*/ 	.word	0xffffffff


	//----- nvinfo : EIATTR_COOP_GROUP_INSTR_OFFSETS
	.align		4
.L_210:
        /*01f0*/ 	.byte	0x04, 0x28
        /*01f2*/ 	.short	(.L_212 - .L_211)


	//   ....[0]....
.L_211:
        /*01f4*/ 	.word	0x00000080


	//   ....[1]....
        /*01f8*/ 	.word	0x000010c0


	//   ....[2]....
        /*01fc*/ 	.word	0x000010f0


	//   ....[3]....
        /*0200*/ 	.word	0x00001130


	//   ....[4]....
        /*0204*/ 	.word	0x00001170


	//   ....[5]....
        /*0208*/ 	.word	0x000011b0


	//   ....[6]....
        /*020c*/ 	.word	0x00001360


	//   ....[7]....
        /*0210*/ 	.word	0x000013a0


	//   ....[8]....
        /*0214*/ 	.word	0x000013d0


	//   ....[9]....
        /*0218*/ 	.word	0x000014e0


	//   ....[10]....
        /*021c*/ 	.word	0x00001500


	//   ....[11]....
        /*0220*/ 	.word	0x00001670


	//   ....[12]....
        /*0224*/ 	.word	0x00001690


	//   ....[13]....
        /*0228*/ 	.word	0x00001770


	//   ....[14]....
        /*022c*/ 	.word	0x000017e0


	//   ....[15]....
        /*0230*/ 	.word	0x00001810


	//   ....[16]....
        /*0234*/ 	.word	0x00001860


	//   ....[17]....
        /*0238*/ 	.word	0x00001870


	//   ....[18]....
        /*023c*/ 	.word	0x00001880


	//   ....[19]....
        /*0240*/ 	.word	0x00001890


	//   ....[20]....
        /*0244*/ 	.word	0x000018a0


	//   ....[21]....
        /*0248*/ 	.word	0x00002a50


	//   ....[22]....
        /*024c*/ 	.word	0x00002a70


	//   ....[23]....
        /*0250*/ 	.word	0x00002a80


	//   ....[24]....
        /*0254*/ 	.word	0x00002ac0


	//   ....[25]....
        /*0258*/ 	.word	0x00002ae0


	//   ....[26]....
        /*025c*/ 	.word	0x00002b00


	//   ....[27]....
        /*0260*/ 	.word	0x00002db0


	//   ....[28]....
        /*0264*/ 	.word	0x00002fb0


	//   ....[29]....
        /*0268*/ 	.word	0x00004020


	//   ....[30]....
        /*026c*/ 	.word	0x00004280


	//   ....[31]....
        /*0270*/ 	.word	0x00004290


	//   ....[32]....
        /*0274*/ 	.word	0x000042e0


	//   ....[33]....
        /*0278*/ 	.word	0x00005a20


	//   ....[34]....
        /*027c*/ 	.word	0x00005a30


	//   ....[35]....
        /*0280*/ 	.word	0x00005a40


	//   ....[36]....
        /*0284*/ 	.word	0x00005a50


	//   ....[37]....
        /*0288*/ 	.word	0x00005a60


	//   ....[38]....
        /*028c*/ 	.word	0x00005a70


	//   ....[39]....
        /*0290*/ 	.word	0x00006610


	//   ....[40]....
        /*0294*/ 	.word	0x00006620


	//   ....[41]....
        /*0298*/ 	.word	0x00006630


	//   ....[42]....
        /*029c*/ 	.word	0x00006640


	//   ....[43]....
        /*02a0*/ 	.word	0x00006650


	//   ....[44]....
        /*02a4*/ 	.word	0x00006660


	//   ....[45]....
        /*02a8*/ 	.word	0x00006800


	//   ....[46]....
        /*02ac*/ 	.word	0x00006b70


	//   ....[47]....
        /*02b0*/ 	.word	0x00007bd0


	//   ....[48]....
        /*02b4*/ 	.word	0x00007c60


	//   ....[49]....
        /*02b8*/ 	.word	0x00007c90


	//   ....[50]....
        /*02bc*/ 	.word	0x00007d00


	//   ....[51]....
        /*02c0*/ 	.word	0x00009a40


	//   ....[52]....
        /*02c4*/ 	.word	0x00009a50


	//   ....[53]....
        /*02c8*/ 	.word	0x00009a60


	//   ....[54]....
        /*02cc*/ 	.word	0x00009a70


	//   ....[55]....
        /*02d0*/ 	.word	0x00009a80


	//   ....[56]....
        /*02d4*/ 	.word	0x00009a90


	//   ....[57]....
        /*02d8*/ 	.word	0x0000a630


	//   ....[58]....
        /*02dc*/ 	.word	0x0000a640


	//   ....[59]....
        /*02e0*/ 	.word	0x0000a650


	//   ....[60]....
        /*02e4*/ 	.word	0x0000a660


	//   ....[61]....
        /*02e8*/ 	.word	0x0000a670


	//   ....[62]....
        /*02ec*/ 	.word	0x0000a680


	//   ....[63]....
        /*02f0*/ 	.word	0x0000ab20


	//   ....[64]....
        /*02f4*/ 	.word	0x0000ab50


	//   ....[65]....
        /*02f8*/ 	.word	0x0000ab80


	//   ....[66]....
        /*02fc*/ 	.word	0x0000ab90


	//   ....[67]....
        /*0300*/ 	.word	0x0000c600


	//   ....[68]....
        /*0304*/ 	.word	0x0000c620


	//   ....[69]....
        /*0308*/ 	.word	0x0000c640


	//   ....[70]....
        /*030c*/ 	.word	0x0000c650


	//   ....[71]....
        /*0310*/ 	.word	0x0000c670


	//   ....[72]....
        /*0314*/ 	.word	0x0000c6a0


	//   ....[73]....
        /*0318*/ 	.word	0x0000d200


	//   ....[74]....
        /*031c*/ 	.word	0x0000d210


	//   ....[75]....
        /*0320*/ 	.word	0x0000d220


	//   ....[76]....
        /*0324*/ 	.word	0x0000d230


	//   ....[77]....
        /*0328*/ 	.word	0x0000d240


	//   ....[78]....
        /*032c*/ 	.word	0x0000d250


	//   ....[79]....
        /*0330*/ 	.word	0x0000d3d0


	//   ....[80]....
        /*0334*/ 	.word	0x0000d8d0


	//   ....[81]....
        /*0338*/ 	.word	0x0000e780


	//   ....[82]....
        /*033c*/ 	.word	0x0000e810


	//   ....[83]....
        /*0340*/ 	.word	0x0000e830


	//   ....[84]....
        /*0344*/ 	.word	0x0000e8a0


	//   ....[85]....
        /*0348*/ 	.word	0x00010120


	//   ....[86]....
        /*034c*/ 	.word	0x00010150


	//   ....[87]....
        /*0350*/ 	.word	0x00010190


	//   ....[88]....
        /*0354*/ 	.word	0x000101a0


	//   ....[89]....
        /*0358*/ 	.word	0x000112d0


	//   ....[90]....
        /*035c*/ 	.word	0x00011310


	//   ....[91]....
        /*0360*/ 	.word	0x00011350


	//   ....[92]....
        /*0364*/ 	.word	0x00011390


	//   ....[93]....
        /*0368*/ 	.word	0x00011550


	//   ....[94]....
        /*036c*/ 	.word	0x00011560


	//   ....[95]....
        /*0370*/ 	.word	0x00011650


	//   ....[96]....
        /*0374*/ 	.word	0x00011680


	//   ....[97]....
        /*0378*/ 	.word	0x00011750


	//   ....[98]....
        /*037c*/ 	.word	0x00011780


	//   ....[99]....
        /*0380*/ 	.word	0x00011850


	//   ....[100]....
        /*0384*/ 	.word	0x00011870


	//   ....[101]....
        /*0388*/ 	.word	0x00011fc0


	//   ....[102]....
        /*038c*/ 	.word	0x00011fe0


	//   ....[103]....
        /*0390*/ 	.word	0x000120b0


	//   ....[104]....
        /*0394*/ 	.word	0x000120e0


	//   ....[105]....
        /*0398*/ 	.word	0x000121b0


	//   ....[106]....
        /*039c*/ 	.word	0x000121e0


	//   ....[107]....
        /*03a0*/ 	.word	0x000122b0


	//   ....[108]....
        /*03a4*/ 	.word	0x000122d0


	//----- nvinfo : EIATTR_EXIT_INSTR_OFFSETS
	.align		4
.L_212:
        /*03a8*/ 	.byte	0x04, 0x1c
        /*03aa*/ 	.short	(.L_214 - .L_213)


	//   ....[0]....
.L_213:
        /*03ac*/ 	.word	0x00000330


	//   ....[1]....
        /*03b0*/ 	.word	0x00011880


	//   ....[2]....
        /*03b4*/ 	.word	0x000118d0


	//   ....[3]....
        /*03b8*/ 	.word	0x00011930


	//   ....[4]....
        /*03bc*/ 	.word	0x000122e0


	//   ....[5]....
        /*03c0*/ 	.word	0x00012330


	//   ....[6]....
        /*03c4*/ 	.word	0x00012390


	//----- nvinfo : EIATTR_CTAIDZ_USED
	.align		4
.L_214:
        /*03c8*/ 	.byte	0x01, 0x04
	.zero		2


	//----- nvinfo : EIATTR_MAX_THREADS
	.align		4
        /*03cc*/ 	.byte	0x04, 0x05
        /*03ce*/ 	.short	(.L_216 - .L_215)
.L_215:
        /*03d0*/ 	.word	0x00000100
        /*03d4*/ 	.word	0x00000001
        /*03d8*/ 	.word	0x00000001


	//----- nvinfo : EIATTR_CRS_STACK_SIZE
	.align		4
.L_216:
        /*03dc*/ 	.byte	0x04, 0x1e
        /*03de*/ 	.short	(.L_218 - .L_217)
.L_217:
        /*03e0*/ 	.word	0x00000000
.L_218:


//--------------------- .nv.info._ZN7cutlass13device_kernelIN5flash19enable_sm80_to_sm89INS1_16FlashAttnFwdSm80INS1_25CollectiveMainloopFwdSm80ILi8ELi1ELb1EN4cute5tupleIJNS5_1CILi128EEENS7_ILi96EEES8_EEELi128ENS_10bfloat16_tEfNS_4arch4Sm80ELb0ELb1ELb0ELb1ELb1ELb1ELb1ELb0EEENS1_21CollectiveEpilogueFwdINS6_IJS8_S8_S9_EEENS6_IJNS7_ILi1EEESH_SH_EEESB_SD_Li256ELb1ELb1ELb0ELb0EEENS1_19SingleTileSchedulerILb1ELb0ELb1ELi128EEEEEEEEEvNT_6ParamsE --------------------------
	.section	.nv.info._ZN7cutlass13device_kernelIN5flash19enable_sm80_to_sm89INS1_16FlashAttnFwdSm80INS1_25CollectiveMainloopFwdSm80ILi8ELi1ELb1EN4cute5tupleIJNS5_1CILi128EEENS7_ILi96EEES8_EEELi128ENS_10bfloat16_tEfNS_4arch4Sm80ELb0ELb1ELb0ELb1ELb1ELb1ELb1ELb0EEENS1_21CollectiveEpilogueFwdINS6_IJS8_S8_S9_EEENS6_IJNS7_ILi1EEESH_SH_EEESB_SD_Li256ELb1ELb1ELb0ELb0EEENS1_19SingleTileSchedulerILb1ELb0ELb1ELi128EEEEEEEEEvNT_6ParamsE,"",@"SHT_CUDA_INFO"
	.sectionflags	@""
	.align	4


	//----- nvinfo : EIATTR_CUDA_API_VERSION
	.align		4
        /*0000*/ 	.byte	0x04, 0x37
        /*0002*/ 	.short	(.L_220 - .L_219)
.L_219:
        /*0004*/ 	.word	0x00000082


	//----- nvinfo : EIATTR_SW2861232_WAR
	.align		4
.L_220:
        /*0008*/ 	.byte	0x01, 0x35
	.zero		2


	//----- nvinfo : EIATTR_PARAM_CBANK
	.align		4
        /*000c*/ 	.byte	0x04, 0x0a
        /*000e*/ 	.short	(.L_222 - .L_221)
	.align		4
.L_221:
        /*0010*/ 	.word	index@(.nv.constant0._ZN7cutlass13device_kernelIN5flash19enable_sm80_to_sm89INS1_16FlashAttnFwdSm80INS1_25CollectiveMainloopFwdSm80ILi8ELi1ELb1EN4cute5tupleIJNS5_1CILi128EEENS7_ILi96EEES8_EEELi128ENS_10bfloat16_tEfNS_4arch4Sm80ELb0ELb1ELb0ELb1ELb1ELb1ELb1ELb0EEENS1_21CollectiveEpilogueFwdINS6_IJS8_S8_S9_EEENS6_IJNS7_ILi1EEESH_SH_EEESB_SD_Li256ELb1ELb1ELb0ELb0EEENS1_19SingleTileSchedulerILb1ELb0ELb1ELi128EEEEEEEEEvNT_6ParamsE)
        /*0014*/ 	.short	0x0160
        /*0016*/ 	.short	0x0418


	//----- nvinfo : EIATTR_CBANK_PARAM_SIZE
	.align		4
.L_222:
        /*0018*/ 	.byte	0x03, 0x19
        /*001a*/ 	.short	0x0418


	//----- nvinfo : EIATTR_KPARAM_INFO
	.align		4
        /*001c*/ 	.byte	0x04, 0x17
        /*001e*/ 	.short	(.L_224 - .L_223)
.L_223:
        /*0020*/ 	.word	0x00000000
        /*0024*/ 	.short	0x0000
        /*0026*/ 	.short	0x0000
        /*0028*/ 	.byte	0x00, 0xf0, 0x61, 0x10


	//----- nvinfo : EIATTR_MAXREG_COUNT
	.align		4
.L_224:
        /*002c*/ 	.byte	0x03, 0x1b
        /*002e*/ 	.short	0x00ff


	//----- nvinfo : EIATTR_NUM_BARRIERS
	.align		4
        /*0030*/ 	.byte	0x02, 0x4c
        /*0032*/ 	.byte	0x02
	.zero		1


	//----- nvinfo : EIATTR_MERCURY_ISA_VERSION
	.align		4
        /*0034*/ 	.byte	0x03, 0x5f
        /*0036*/ 	.short	0x0000


	//----- nvinfo : EIATTR_COOP_GROUP_MASK_REGIDS
	.align		4
        /*0038*/ 	.byte	0x04, 0x29
        /*003a*/ 	.short	(.L_226 - .L_225)


	//   ....[0]....
.L_225:
        /*003c*/ 	.word	0xffffffff


	//   ....[1]....
        /*0040*/ 	.word	0xffffffff


	//   ....[2]....
        /*0044*/ 	.word	0xffffffff


	//   ....[3]....
        /*0048*/ 	.word	0xffffffff


	//   ....[4]....
        /*004c*/ 	.word	0xffffffff


	//   ....[5]....
        /*0050*/ 	.word	0xffffffff


	//   ....[6]....
        /*0054*/ 	.word	0xffffffff


	//   ....[7]....
        /*0058*/ 	.word	0xffffffff


	//   ....[8]....
        /*005c*/ 	.word	0xffffffff


	//   ....[9]....
        /*0060*/ 	.word	0xffffffff


	//   ....[10]....
        /*0064*/ 	.word	0xffffffff


	//   ....[11]....
        /*0068*/ 	.word	0xffffffff


	//   ....[12]....
        /*006c*/ 	.word	0xffffffff


	//   ....[13]....
        /*0070*/ 	.word	0xffffffff


	//   ....[14]....
        /*0074*/ 	.word	0xffffffff


	//   ....[15]....
        /*0078*/ 	.word	0xffffffff


	//   ....[16]....
        /*007c*/ 	.word	0xffffffff


	//   ....[17]....
        /*0080*/ 	.word	0xffffffff


	//   ....[18]....
        /*0084*/ 	.word	0xffffffff


	//   ....[19]....
        /*0088*/ 	.word	0xffffffff


	//   ....[20]....
        /*008c*/ 	.word	0xffffffff


	//   ....[21]....
        /*0090*/ 	.word	0xffffffff


	//   ....[22]....
        /*0094*/ 	.word	0xffffffff


	//   ....[23]....
        /*0098*/ 	.word	0xffffffff


	//   ....[24]....
        /*009c*/ 	.word	0xffffffff


	//   ....[25]....
        /*00a0*/ 	.word	0xffffffff


	//   ....[26]....
        /*00a4*/ 	.word	0xffffffff


	//   ....[27]....
        /*00a8*/ 	.word	0xffffffff


	//   ....[28]....
        /*00ac*/ 	.word	0xffffffff


	//   ....[29]....
        /*00b0*/ 	.word	0xffffffff


	//   ....[30]....
        /*00b4*/ 	.word	0xffffffff


	//   ....[31]....
        /*00b8*/ 	.word	0xffffffff


	//   ....[32]....
        /*00bc*/ 	.word	0xffffffff


	//   ....[33]....
        /*00c0*/ 	.word	0xffffffff


	//   ....[34]....
        /*00c4*/ 	.word	0xffffffff


	//   ....[35]....
        /*00c8*/ 	.word	0xffffffff


	//   ....[36]....
        /*00cc*/ 	.word	0xffffffff


	//   ....[37]....
        /*00d0*/ 	.word	0xffffffff


	//   ....[38]....
        /*00d4*/ 	.word	0xffffffff


	//   ....[39]....
        /*00d8*/ 	.word	0xffffffff


	//   ....[40]....
        /*00dc*/ 	.word	0xffffffff


	//   ....[41]....
        /*00e0*/ 	.word	0xffffffff


	//   ....[42]....
        /*00e4*/ 	.word	0xffffffff


	//   ....[43]....
        /*00e8*/ 	.word	0xffffffff


	//   ....[44]....
        /*00ec*/ 	.word	0xffffffff


	//   ....[45]....
        /*00f0*/ 	.word	0xffffffff


	//   ....[46]....
        /*00f4*/ 	.word	0xffffffff


	//   ....[47]....
        /*00f8*/ 	.word	0xffffffff


	//   ....[48]....
        /*00fc*/ 	.word	0xffffffff


	//   ....[49]....
        /*0100*/ 	.word	0xffffffff


	//   ....[50]....
        /*0104*/ 	.word	0xffffffff


	//   ....[51]....
        /*0108*/ 	.word	0xffffffff


	//   ....[52]....
        /*010c*/ 	.word	0xffffffff


	//   ....[53]....
        /*0110*/ 	.word	0xffffffff


	//   ....[54]....
        /*0114*/ 	.word	0xffffffff


	//   ....[55]....
        /*0118*/ 	.word	0xffffffff


	//   ....[56]....
        /*011c*/ 	.word	0xffffffff


	//   ....[57]....
        /*0120*/ 	.word	0xffffffff


	//   ....[58]....
        /*0124*/ 	.word	0xffffffff


	//   ....[59]....
        /*0128*/ 	.word	0xffffffff


	//   ....[60]....
        /*012c*/ 	.word	0xffffffff


	//   ....[61]....
        /*0130*/ 	.word	0xffffffff


	//   ....[62]....
        /*0134*/ 	.word	0xffffffff


	//   ....[63]....
        /*0138*/ 	.word	0xffffffff


	//   ....[64]....
        /*013c*/ 	.word	0xffffffff


	//   ....[65]....
        /*0140*/ 	.word	0xffffffff


	//   ....[66]....
        /*0144*/ 	.word	0xffffffff


	//   ....[67]....
        /*0148*/ 	.word	0xffffffff


	//   ....[68]....
        /*014c*/ 	.word	0xffffffff


	//   ....[69]....
        /*0150*/ 	.word	0xffffffff


	//   ....[70]....
        /*0154*/ 	.word	0xffffffff


	//   ....[71]....
        /*0158*/ 	.word	0xffffffff


	//   ....[72]....
        /*015c*/ 	.word	0xffffffff


	//   ....[73]....
        /*0160*/ 	.word	0xffffffff


	//   ....[74]....
        /*0164*/ 	.word	0xffffffff


	//   ....[75]....
        /*0168*/ 	.word	0xffffffff


	//   ....[76]....
        /*016c*/ 	.word	0xffffffff


	//   ....[77]....
        /*0170*/ 	.word	0xffffffff


	//   ....[78]....
        /*0174*/ 	.word	0xffffffff


	//   ....[79]....
        /*0178*/ 	.word	0xffffffff


	//   ....[80]....
        /*017c*/ 	.word	0xffffffff


	//   ....[81]....
        /*0180*/ 	.word	0xffffffff


	//   ....[82]....
        /*0184*/ 	.word	0xffffffff


	//   ....[83]....
        /*0188*/ 	.word	0xffffffff


	//   ....[84]....
        /*018c*/ 	.word	0xffffffff


	//   ....[85]....
        /*0190*/ 	.word	0xffffffff


	//   ....[86]....
        /*0194*/ 	.word	0xffffffff


	//   ....[87]....
        /*0198*/ 	.word	0xffffffff


	//   ....[88]....
        /*019c*/ 	.word	0xffffffff


	//   ....[89]....
        /*01a0*/ 	.word	0xffffffff


	//   ....[90]....
        /*01a4*/ 	.word	0xffffffff


	//   ....[91]....
        /*01a8*/ 	.word	0xffffffff


	//   ....[92]....
        /*01ac*/ 	.word	0xffffffff


	//   ....[93]....
        /*01b0*/ 	.word	0xffffffff


	//   ....[94]....
        /*01b4*/ 	.word	0xffffffff


	//   ....[95]....
        /*01b8*/ 	.word	0xffffffff


	//   ....[96]....
        /*01bc*/ 	.word	0xffffffff


	//   ....[97]....
        /*01c0*/ 	.word	0xffffffff


	//   ....[98]....
        /*01c4*/ 	.word	0xffffffff


	//   ....[99]....
        /*01c8*/ 	.word	0xffffffff


	//   ....[100]....
        /*01cc*/ 	.word	0xffffffff


	//   ....[101]....
        /*01d0*/ 	.word	0xffffffff


	//   ....[102]....
        /*01d4*/ 	.word	0xffffffff


	//   ....[103]....
        /*01d8*/ 	.word	0xffffffff


	//   ....[104]....
        /*01dc*/ 	.word	0xffffffff


	//   ....[105]....
        /*01e0*/ 	.word	0xffffffff


	//   ....[106]....
        /*01e4*/ 	.word	0xffffffff


	//   ....[107]....
        /*01e8*/ 	.word	0xffffffff


	//   ....[108]....
        /*01ec*/ 	.word	0xffffffff


	//   ....[109]....
        /*01f0*/ 	.word	0xffffffff


	//   ....[110]....
        /*01f4*/ 	.word	0xffffffff


	//   ....[111]....
        /*01f8*/ 	.word	0xffffffff


	//   ....[112]....
        /*01fc*/ 	.word	0xffffffff


	//   ....[113]....
        /*0200*/ 	.word	0xffffffff


	//   ....[114]....
        /*0204*/ 	.word	0xffffffff


	//   ....[115]....
        /*0208*/ 	.word	0xffffffff


	//   ....[116]....
        /*020c*/ 	.word	0xffffffff


	//   ....[117]....
        /*0210*/ 	.word	0xffffffff


	//   ....[118]....
        /*0214*/ 	.word	0xffffffff


	//   ....[119]....
        /*0218*/ 	.word	0xffffffff


	//   ....[120]....
        /*021c*/ 	.word	0xffffffff


	//   ....[121]....
        /*0220*/ 	.word	0xffffffff


	//   ....[122]....
        /*0224*/ 	.word	0xffffffff


	//   ....[123]....
        /*0228*/ 	.word	0xffffffff


	//   ....[124]....
        /*022c*/ 	.word	0xffffffff


	//   ....[125]....
        /*0230*/ 	.word	0xffffffff


	//   ....[126]....
        /*0234*/ 	.word	0xffffffff


	//   ....[127]....
        /*0238*/ 	.word	0xffffffff


	//   ....[128]....
        /*023c*/ 	.word	0xffffffff


	//   ....[129]....
        /*0240*/ 	.word	0xffffffff


	//   ....[130]....
        /*0244*/ 	.word	0xffffffff


	//   ....[131]....
        /*0248*/ 	.word	0xffffffff


	//   ....[132]....
        /*024c*/ 	.word	0xffffffff


	//   ....[133]....
        /*0250*/ 	.word	0xffffffff


	//   ....[134]....
        /*0254*/ 	.word	0xffffffff


	//   ....[135]....
        /*0258*/ 	.word	0xffffffff


	//   ....[136]....
        /*025c*/ 	.word	0xffffffff


	//   ....[137]....
        /*0260*/ 	.word	0xffffffff


	//   ....[138]....
        /*0264*/ 	.word	0xffffffff


	//   ....[139]....
        /*0268*/ 	.word	0xffffffff


	//   ....[140]....
        /*026c*/ 	.word	0xffffffff


	//   ....[141]....
        /*0270*/ 	.word	0xffffffff


	//   ....[142]....
        /*0274*/ 	.word	0xffffffff


	//   ....[143]....
        /*0278*/ 	.word	0xffffffff


	//   ....[144]....
        /*027c*/ 	.word	0xffffffff


	//   ....[145]....
        /*0280*/ 	.word	0xffffffff


	//   ....[146]....
        /*0284*/ 	.word	0xffffffff


	//   ....[147]....
        /*0288*/ 	.word	0xffffffff


	//   ....[148]....
        /*028c*/ 	.word	0xffffffff


	//   ....[149]....
        /*0290*/ 	.word	0xffffffff


	//   ....[150]....
        /*0294*/ 	.word	0xffffffff


	//   ....[151]....
        /*0298*/ 	.word	0xffffffff


	//   ....[152]....
        /*029c*/ 	.word	0xffffffff


	//   ....[153]....
        /*02a0*/ 	.word	0xffffffff


	//   ....[154]....
        /*02a4*/ 	.word	0xffffffff


	//   ....[155]....
        /*02a8*/ 	.word	0xffffffff


	//   ....[156]....
        /*02ac*/ 	.word	0xffffffff


	//   ....[157]....
        /*02b0*/ 	.word	0xffffffff


	//   ....[158]....
        /*02b4*/ 	.word	0xffffffff


	//   ....[159]....
        /*02b8*/ 	.word	0xffffffff


	//   ....[160]....
        /*02bc*/ 	.word	0xffffffff


	//   ....[161]....
        /*02c0*/ 	.word	0xffffffff


	//   ....[162]....
        /*02c4*/ 	.word	0xffffffff


	//   ....[163]....
        /*02c8*/ 	.word	0xffffffff


	//   ....[164]....
        /*02cc*/ 	.word	0xffffffff


	//----- nvinfo : EIATTR_COOP_GROUP_INSTR_OFFSETS
	.align		4
.L_226:
        /*02d0*/ 	.byte	0x04, 0x28
        /*02d2*/ 	.short	(.L_228 - .L_227)


	//   ....[0]....
.L_227:
        /*02d4*/ 	.word	0x00000060


	//   ....[1]....
        /*02d8*/ 	.word	0x000022f0


	//   ....[2]....
        /*02dc*/ 	.word	0x00002350


	//   ....[3]....
        /*02e0*/ 	.word	0x00002b10


	//   ....[4]....
        /*02e4*/ 	.word	0x00002b30


	//   ....[5]....
        /*02e8*/ 	.word	0x00003280


	//   ....[6]....
        /*02ec*/ 	.word	0x00003290


	//   ....[7]....
        /*02f0*/ 	.word	0x00003a90


	//   ....[8]....
        /*02f4*/ 	.word	0x00003ac0


	//   ....[9]....
        /*02f8*/ 	.word	0x000046d0


	//   ....[10]....
        /*02fc*/ 	.word	0x00004700


	//   ....[11]....
        /*0300*/ 	.word	0x00004e80


	//   ....[12]....
        /*0304*/ 	.word	0x00004ea0


	//   ....[13]....
        /*0308*/ 	.word	0x00005640


	//   ....[14]....
        /*030c*/ 	.word	0x00005670


	//   ....[15]....
        /*0310*/ 	.word	0x00005780


	//   ....[16]....
        /*0314*/ 	.word	0x000057b0


	//   ....[17]....
        /*0318*/ 	.word	0x00005880


	//   ....[18]....
        /*031c*/ 	.word	0x000058a0


	//   ....[19]....
        /*0320*/ 	.word	0x00005c60


	//   ....[20]....
        /*0324*/ 	.word	0x00005d70


	//   ....[21]....
        /*0328*/ 	.word	0x00005e60


	//   ....[22]....
        /*032c*/ 	.word	0x00005e90


	//   ....[23]....
        /*0330*/ 	.word	0x00005f60


	//   ....[24]....
        /*0334*/ 	.word	0x00005f90


	//   ....[25]....
        /*0338*/ 	.word	0x00006e10


	//   ....[26]....
        /*033c*/ 	.word	0x00006e50


	//   ....[27]....
        /*0340*/ 	.word	0x00006e90


	//   ....[28]....
        /*0344*/ 	.word	0x00006ec0


	//   ....[29]....
        /*0348*/ 	.word	0x00007180


	//   ....[30]....
        /*034c*/ 	.word	0x00007190


	//   ....[31]....
        /*0350*/ 	.word	0x000071b0


	//   ....[32]....
        /*0354*/ 	.word	0x000071d0


	//   ....[33]....
        /*0358*/ 	.word	0x00007360


	//   ....[34]....
        /*035c*/ 	.word	0x00007390


	//   ....[35]....
        /*0360*/ 	.word	0x000073b0


	//   ....[36]....
        /*0364*/ 	.word	0x000074b0


	//   ....[37]....
        /*0368*/ 	.word	0x00007580


	//   ....[38]....
        /*036c*/ 	.word	0x00007590


	//   ....[39]....
        /*0370*/ 	.word	0x00007960


	//   ....[40]....
        /*0374*/ 	.word	0x00007990


	//   ....[41]....
        /*0378*/ 	.word	0x000079b0


	//   ....[42]....
        /*037c*/ 	.word	0x000079c0


	//   ....[43]....
        /*0380*/ 	.word	0x00007b20


	//   ....[44]....
        /*0384*/ 	.word	0x00007b60


	//   ....[45]....
        /*0388*/ 	.word	0x00007bd0


	//   ....[46]....
        /*038c*/ 	.word	0x00007c10


	//   ....[47]....
        /*0390*/ 	.word	0x00007de0


	//   ....[48]....
        /*0394*/ 	.word	0x00007e70


	//   ....[49]....
        /*0398*/ 	.word	0x00007eb0


	//   ....[50]....
        /*039c*/ 	.word	0x00007ef0


	//   ....[51]....
        /*03a0*/ 	.word	0x00008050


	//   ....[52]....
        /*03a4*/ 	.word	0x00008090


	//   ....[53]....
        /*03a8*/ 	.word	0x000080d0


	//   ....[54]....
        /*03ac*/ 	.word	0x00008110


	//   ....[55]....
        /*03b0*/ 	.word	0x00009e90


	//   ....[56]....
        /*03b4*/ 	.word	0x00009f30


	//   ....[57]....
        /*03b8*/ 	.word	0x00009f50


	//   ....[58]....
        /*03bc*/ 	.word	0x00009fa0


	//   ....[59]....
        /*03c0*/ 	.word	0x0000a0c0


	//   ....[60]....
        /*03c4*/ 	.word	0x0000a0e0


	//   ....[61]....
        /*03c8*/ 	.word	0x0000a0f0


	//   ....[62]....
        /*03cc*/ 	.word	0x0000a100


	//   ....[63]....
        /*03d0*/ 	.word	0x0000a250


	//   ....[64]....
        /*03d4*/ 	.word	0x0000a290


	//   ....[65]....
        /*03d8*/ 	.word	0x0000a2d0


	//   ....[66]....
        /*03dc*/ 	.word	0x0000a2f0


	//   ....[67]....
        /*03e0*/ 	.word	0x0000a420


	//   ....[68]....
        /*03e4*/ 	.word	0x0000a440


	//   ....[69]....
        /*03e8*/ 	.word	0x0000a460


	//   ....[70]....
        /*03ec*/ 	.word	0x0000a480


	//   ....[71]....
        /*03f0*/ 	.word	0x0000c5c0


	//   ....[72]....
        /*03f4*/ 	.word	0x0000c600


	//   ....[73]....
        /*03f8*/ 	.word	0x0000c640


	//   ....[74]....
        /*03fc*/ 	.word	0x0000c690


	//   ....[75]....
        /*0400*/ 	.word	0x0000c6d0


	//   ....[76]....
        /*0404*/ 	.word	0x0000c700


	//   ....[77]....
        /*0408*/ 	.word	0x0000d660


	//   ....[78]....
        /*040c*/ 	.word	0x0000d690


	//   ....[79]....
        /*0410*/ 	.word	0x0000d6d0


	//   ....[80]....
        /*0414*/ 	.word	0x0000d6f0


	//   ....[81]....
        /*0418*/ 	.word	0x0000d700


	//   ....[82]....
        /*041c*/ 	.word	0x0000d710


	//   ....[83]....
        /*0420*/ 	.word	0x0000d9b0


	//   ....[84]....
        /*0424*/ 	.word	0x0000e2a0


	//   ....[85]....
        /*0428*/ 	.word	0x0000ece0


	//   ....[86]....
        /*042c*/ 	.word	0x0000edf0


	//   ....[87]....
        /*0430*/ 	.word	0x0000ee30


	//   ....[88]....
        /*0434*/ 	.word	0x0000eeb0


	//   ....[89]....
        /*0438*/ 	.word	0x00010600


	//   ....[90]....
        /*043c*/ 	.word	0x00010620


	//   ....[91]....
        /*0440*/ 	.word	0x00010630


	//   ....[92]....
        /*0444*/ 	.word	0x00010640


	//   ....[93]....
        /*0448*/ 	.word	0x00010650


	//   ....[94]....
        /*044c*/ 	.word	0x00010660


	//   ....[95]....
        /*0450*/ 	.word	0x00011240


	//   ....[96]....
        /*0454*/ 	.word	0x00011260


	//   ....[97]....
        /*0458*/ 	.word	0x00011270


	//   ....[98]....
        /*045c*/ 	.word	0x00011280


	//   ....[99]....
        /*0460*/ 	.word	0x00011290


	//   ....[100]....
        /*0464*/ 	.word	0x000112a0


	//   ....[101]....
        /*0468*/ 	.word	0x00011460


	//   ....[102]....
        /*046c*/ 	.word	0x00011730


	//   ....[103]....
        /*0470*/ 	.word	0x00012630


	//   ....[104]....
        /*0474*/ 	.word	0x000126f0


	//   ....[105]....
        /*0478*/ 	.word	0x000129a0


	//   ....[106]....
        /*047c*/ 	.word	0x00012aa0


	//   ....[107]....
        /*0480*/ 	.word	0x000147c0


	//   ....[108]....
        /*0484*/ 	.word	0x000147e0


	//   ....[109]....
        /*0488*/ 	.word	0x000147f0


	//   ....[110]....
        /*048c*/ 	.word	0x00014800


	//   ....[111]....
        /*0490*/ 	.word	0x00014810


	//   ....[112]....
        /*0494*/ 	.word	0x00014820


	//   ....[113]....
        /*0498*/ 	.word	0x00015400


	//   ....[114]....
        /*049c*/ 	.word	0x00015420


	//   ....[115]....
        /*04a0*/ 	.word	0x00015430


	//   ....[116]....
        /*04a4*/ 	.word	0x00015440


	//   ....[117]....
        /*04a8*/ 	.word	0x00015450


	//   ....[118]....
        /*04ac*/ 	.word	0x00015460


	//   ....[119]....
        /*04b0*/ 	.word	0x000158f0


	//   ....[120]....
        /*04b4*/ 	.word	0x00015920


	//   ....[121]....
        /*04b8*/ 	.word	0x00015950


	//   ....[122]....
        /*04bc*/ 	.word	0x00015960


	//   ....[123]....
        /*04c0*/ 	.word	0x000173f0


	//   ....[124]....
        /*04c4*/ 	.word	0x00017410


	//   ....[125]....
        /*04c8*/ 	.word	0x00017430


	//   ....[126]....
        /*04cc*/ 	.word	0x00017440


	//   ....[127]....
        /*04d0*/ 	.word	0x00017460


	//   ....[128]....
        /*04d4*/ 	.word	0x00017490


	//   ....[129]....
        /*04d8*/ 	.word	0x00018010


	//   ....[130]....
        /*04dc*/ 	.word	0x00018030


	//   ....[131]....
        /*04e0*/ 	.word	0x00018040


	//   ....[132]....
        /*04e4*/ 	.word	0x00018050


	//   ....[133]....
        /*04e8*/ 	.word	0x00018060


	//   ....[134]....
        /*04ec*/ 	.word	0x00018070


	//   ....[135]....
        /*04f0*/ 	.word	0x00018260


	//   ....[136]....
        /*04f4*/ 	.word	0x00018c10


	//   ....[137]....
        /*04f8*/ 	.word	0x00019400


	//   ....[138]....
        /*04fc*/ 	.word	0x00019660


	//   ....[139]....
        /*0500*/ 	.word	0x00019740


	//   ....[140]....
        /*0504*/ 	.word	0x00019830


	//   ....[141]....
        /*0508*/ 	.word	0x0001b010


	//   ....[142]....
        /*050c*/ 	.word	0x0001b040


	//   ....[143]....
        /*0510*/ 	.word	0x0001b090


	//   ....[144]....
        /*0514*/ 	.word	0x0001b0a0


	//   ....[145]....
        /*0518*/ 	.word	0x0001c250


	//   ....[146]....
        /*051c*/ 	.word	0x0001c290


	//   ....[147]....
        /*0520*/ 	.word	0x0001c2c0


	//   ....[148]....
        /*0524*/ 	.word	0x0001c2f0


	//   ....[149]....
        /*0528*/ 	.word	0x0001c450


	//   ....[150]....
        /*052c*/ 	.word	0x0001c460


	//   ....[151]....
        /*0530*/ 	.word	0x0001c550


	//   ....[152]....
        /*0534*/ 	.word	0x0001c580


	//   ....[153]....
        /*0538*/ 	.word	0x0001c650


	//   ....[154]....
        /*053c*/ 	.word	0x0001c680


	//   ....[155]....
        /*0540*/ 	.word	0x0001c750


	//   ....[156]....
        /*0544*/ 	.word	0x0001c770


	//   ....[157]....
        /*0548*/ 	.word	0x0001cec0


	//   ....[158]....
        /*054c*/ 	.word	0x0001ced0


	//   ....[159]....
        /*0550*/ 	.word	0x0001cfa0


	//   ....[160]....
        /*0554*/ 	.word	0x0001cfd0


	//   ....[161]....
        /*0558*/ 	.word	0x0001d0a0


	//   ....[162]....
        /*055c*/ 	.word	0x0001d0d0


	//   ....[163]....
        /*0560*/ 	.word	0x0001d1a0


	//   ....[164]....
        /*0564*/ 	.word	0x0001d1c0


	//----- nvinfo : EIATTR_EXIT_INSTR_OFFSETS
	.align		4
.L_228:
        /*0568*/ 	.byte	0x04, 0x1c
        /*056a*/ 	.short	(.L_230 - .L_229)


	//   ....[0]....
.L_229:
        /*056c*/ 	.word	0x00000330


	//   ....[1]....
        /*0570*/ 	.word	0x0001c780


	//   ....[2]....
        /*0574*/ 	.word	0x0001c7d0


	//   ....[3]....
        /*0578*/ 	.word	0x0001c830


	//   ....[4]....
        /*057c*/ 	.word	0x0001d1d0


	//   ....[5]....
        /*0580*/ 	.word	0x0001d220


	//   ....[6]....
        /*0584*/ 	.word	0x0001d280


	//----- nvinfo : EIATTR_CTAIDZ_USED
	.align		4
.L_230:
        /*0588*/ 	.byte	0x01, 0x04
	.zero		2


	//----- nvinfo : EIATTR_MAX_THREADS
	.align		4
        /*058c*/ 	.byte	0x04, 0x05
        /*058e*/ 	.short	(.L_232 - .L_231)
.L_231:
        /*0590*/ 	.word	0x00000100
        /*0594*/ 	.word	0x00000001
        /*0598*/ 	.word	0x00000001


	//----- nvinfo : EIATTR_CRS_STACK_SIZE
	.align		4
.L_232:
        /*059c*/ 	.byte	0x04, 0x1e
        /*059e*/ 	.short	(.L_234 - .L_233)
.L_233:
        /*05a0*/ 	.word	0x00000000
.L_234:


//--------------------- .nv.info._ZN7cutlass13device_kernelIN5flash19enable_sm80_to_sm89INS1_16FlashAttnFwdSm80INS1_25CollectiveMainloopFwdSm80ILi8ELi1ELb1EN4cute5tupleIJNS5_1CILi128EEES8_S8_EEELi128ENS_10bfloat16_tEfNS_4arch4Sm80ELb1ELb0ELb0ELb0ELb1ELb0ELb1ELb0EEENS1_21CollectiveEpilogueFwdIS9_NS6_IJNS7_ILi1EEESF_SF_EEESA_SC_Li256ELb0ELb1ELb0ELb0EEENS1_30DynamicPersistentTileSchedulerILi256ELi256ELb0ELb1ELb0EEEEEEEEEvNT_6ParamsE --------------------------
	.section	.nv.info._ZN7cutlass13device_kernelIN5flash19enable_sm80_to_sm89INS1_16FlashAttnFwdSm80INS1_25CollectiveMainloopFwdSm80ILi8ELi1ELb1EN4cute5tupleIJNS5_1CILi128EEES8_S8_EEELi128ENS_10bfloat16_tEfNS_4arch4Sm80ELb1ELb0ELb0ELb0ELb1ELb0ELb1ELb0EEENS1_21CollectiveEpilogueFwdIS9_NS6_IJNS7_ILi1EEESF_SF_EEESA_SC_Li256ELb0ELb1ELb0ELb0EEENS1_30DynamicPersistentTileSchedulerILi256ELi256ELb0ELb1ELb0EEEEEEEEEvNT_6ParamsE,"",@"SHT_CUDA_INFO"
	.sectionflags	@""
	.align	4


	//----- nvinfo : EIATTR_CUDA_API_VERSION
	.align		4
        /*0000*/ 	.byte	0x04, 0x37
        /*0002*/ 	.short	(.L_236 - .L_235)
.L_235:
        /*0004*/ 	.word	0x00000082


	//----- nvinfo : EIATTR_SW2861232_WAR
	.align		4
.L_236:
        /*0008*/ 	.byte	0x01, 0x35
	.zero		2


	//----- nvinfo : EIATTR_PARAM_CBANK
	.align		4
        /*000c*/ 	.byte	0x04, 0x0a
        /*000e*/ 	.short	(.L_238 - .L_237)
	.align		4
.L_237:
        /*0010*/ 	.word	index@(.nv.constant0._ZN7cutlass13device_kernelIN5flash19enable_sm80_to_sm89INS1_16FlashAttnFwdSm80INS1_25CollectiveMainloopFwdSm80ILi8ELi1ELb1EN4cute5tupleIJNS5_1CILi128EEES8_S8_EEELi128ENS_10bfloat16_tEfNS_4arch4Sm80ELb1ELb0ELb0ELb0ELb1ELb0ELb1ELb0EEENS1_21CollectiveEpilogueFwdIS9_NS6_IJNS7_ILi1EEESF_SF_EEESA_SC_Li256ELb0ELb1ELb0ELb0EEENS1_30DynamicPersistentTileSchedulerILi256ELi256ELb0ELb1ELb0EEEEEEEEEvNT_6ParamsE)
        /*0014*/ 	.short	0x0160
        /*0016*/ 	.short	0x0428


	//----- nvinfo : EIATTR_CBANK_PARAM_SIZE
	.align		4
.L_238:
        /*0018*/ 	.byte	0x03, 0x19
        /*001a*/ 	.short	0x0428


	//----- nvinfo : EIATTR_KPARAM_INFO
	.align		4
        /*001c*/ 	.byte	0x04, 0x17
        /*001e*/ 	.short	(.L_240 - .L_239)
.L_239:
        /*0020*/ 	.word	0x00000000
        /*0024*/ 	.short	0x0000
        /*0026*/ 	.short	0x0000
        /*0028*/ 	.byte	0x00, 0xf0, 0xa1, 0x10


	//----- nvinfo : EIATTR_MAXREG_COUNT
	.align		4
.L_240:
        /*002c*/ 	.byte	0x03, 0x1b
        /*002e*/ 	.short	0x00ff


	//----- nvinfo : EIATTR_NUM_BARRIERS
	.align		4
        /*0030*/ 	.byte	0x02, 0x4c
        /*0032*/ 	.byte	0x06
	.zero		1


	//----- nvinfo : EIATTR_ANNOTATIONS
	.align		4
        /*0034*/ 	.byte	0x04, 0x55
        /*0036*/ 	.short	(.L_242 - .L_241)


	//   ....[0]....
.L_241:
        /*0038*/ 	.word	0x00000001
        /* <DEDUP_REMOVED lines=45> */
        /*030c*/ 	.byte	0xf0, 0x27, 0x01, 0x00, 0x01, 0x00, 0x00, 0x00, 0x40, 0x28, 0x01, 0x00


	//----- nvinfo : EIATTR_MERCURY_ISA_VERSION
	.align		4
.L_242:
        /*0318*/ 	.byte	0x03, 0x5f
        /*031a*/ 	.short	0x0000


	//----- nvinfo : EIATTR_INT_WARP_WIDE_INSTR_OFFSETS
	.align		4
        /*031c*/ 	.byte	0x04, 0x31
        /*031e*/ 	.short	(.L_244 - .L_243)


	//   ....[0]....
.L_243:
        /*0320*/ 	.word	0x0000e110


	//   ....[1]....
        /*0324*/ 	.word	0x0000e190


	//----- nvinfo : EIATTR_COOP_GROUP_MASK_REGIDS
	.align		4
.L_244:
        /*0328*/ 	.byte	0x04, 0x29
        /*032a*/ 	.short	(.L_246 - .L_245)


	//   ....[0]....
.L_245:
        /*032c*/ 	.word	0xffffffff


	//   ....[1]....
        /*0330*/ 	.word	0xffffffff


	//   ....[2]....
        /*0334*/ 	.word	0xffffffff


	//   ....[3]....
        /*0338*/ 	.word	0xffffffff


	//   ....[4]....
        /*033c*/ 	.word	0xffffffff


	//   ....[5]....
        /*0340*/ 	.word	0xffffffff


	//   ....[6]....
        /*0344*/ 	.word	0xffffffff


	//   ....[7]....
        /*0348*/ 	.word	0xffffffff


	//   ....[8]....
        /*034c*/ 	.word	0xffffffff


	//   ....[9]....
        /*0350*/ 	.word	0xffffffff


	//   ....[10]....
        /*0354*/ 	.word	0xffffffff


	//   ....[11]....
        /*0358*/ 	.word	0xffffffff


	//   ....[12]....
        /*035c*/ 	.word	0xffffffff


	//   ....[13]....
        /*0360*/ 	.word	0xffffffff


	//   ....[14]....
        /*0364*/ 	.word	0xffffffff


	//   ....[15]....
        /*0368*/ 	.word	0xffffffff


	//   ....[16]....
        /*036c*/ 	.word	0xffffffff


	//   ....[17]....
        /*0370*/ 	.word	0xffffffff


	//   ....[18]....
        /*0374*/ 	.word	0xffffffff


	//   ....[19]....
        /*0378*/ 	.word	0xffffffff


	//   ....[20]....
        /*037c*/ 	.word	0xffffffff


	//   ....[21]....
        /*0380*/ 	.word	0xffffffff


	//   ....[22]....
        /*0384*/ 	.word	0xffffffff


	//   ....[23]....
        /*0388*/ 	.word	0xffffffff


	//   ....[24]....
        /*038c*/ 	.word	0xffffffff


	//   ....[25]....
        /*0390*/ 	.word	0xffffffff


	//   ....[26]....
        /*0394*/ 	.word	0xffffffff


	//   ....[27]....
        /*0398*/ 	.word	0xffffffff


	//   ....[28]....
        /*039c*/ 	.word	0xffffffff


	//   ....[29]....
        /*03a0*/ 	.word	0xffffffff


	//   ....[30]....
        /*03a4*/ 	.word	0xffffffff


	//   ....[31]....
        /*03a8*/ 	.word	0xffffffff


	//   ....[32]....
        /*03ac*/ 	.word	0xffffffff


	//   ....[33]....
        /*03b0*/ 	.word	0xffffffff


	//   ....[34]....
        /*03b4*/ 	.word	0xffffffff


	//   ....[35]....
        /*03b8*/ 	.word	0xffffffff


	//   ....[36]....
        /*03bc*/ 	.word	0xffffffff


	//   ....[37]....
        /*03c0*/ 	.word	0xffffffff


	//   ....[38]....
        /*03c4*/ 	.word	0xffffffff


	//   ....[39]....
        /*03c8*/ 	.word	0xffffffff


	//   ....[40]....
        /*03cc*/ 	.word	0xffffffff


	//   ....[41]....
        /*03d0*/ 	.word	0xffffffff


	//   ....[42]....
        /*03d4*/ 	.word	0xffffffff


	//   ....[43]....
        /*03d8*/ 	.word	0xffffffff


	//   ....[44]....
        /*03dc*/ 	.word	0xffffffff


	//   ....[45]....
        /*03e0*/ 	.word	0xffffffff


	//   ....[46]....
        /*03e4*/ 	.word	0xffffffff


	//   ....[47]....
        /*03e8*/ 	.word	0xffffffff


	//   ....[48]....
        /*03ec*/ 	.word	0xffffffff


	//   ....[49]....
        /*03f0*/ 	.word	0xffffffff


	//   ....[50]....
        /*03f4*/ 	.word	0xffffffff


	//   ....[51]....
        /*03f8*/ 	.word	0xffffffff


	//   ....[52]....
        /*03fc*/ 	.word	0xffffffff


	//   ....[53]....
        /*0400*/ 	.word	0xffffffff


	//   ....[54]....
        /*0404*/ 	.word	0xffffffff


	//   ....[55]....
        /*0408*/ 	.word	0xffffffff


	//   ....[56]....
        /*040c*/ 	.word	0xffffffff


	//   ....[57]....
        /*0410*/ 	.word	0xffffffff


	//   ....[58]....
        /*0414*/ 	.word	0xffffffff


	//   ....[59]....
        /*0418*/ 	.word	0xffffffff


	//   ....[60]....
        /*041c*/ 	.word	0xffffffff


	//   ....[61]....
        /*0420*/ 	.word	0xffffffff


	//   ....[62]....
        /*0424*/ 	.word	0xffffffff


	//   ....[63]....
        /*0428*/ 	.word	0xffffffff


	//   ....[64]....
        /*042c*/ 	.word	0xffffffff


	//   ....[65]....
        /*0430*/ 	.word	0xffffffff


	//   ....[66]....
        /*0434*/ 	.word	0xffffffff


	//   ....[67]....
        /*0438*/ 	.word	0xffffffff


	//   ....[68]....
        /*043c*/ 	.word	0xffffffff


	//   ....[69]....
        /*0440*/ 	.word	0xffffffff


	//   ....[70]....
        /*0444*/ 	.word	0xffffffff


	//   ....[71]....
        /*0448*/ 	.word	0xffffffff


	//   ....[72]....
        /*044c*/ 	.word	0xffffffff


	//   ....[73]....
        /*0450*/ 	.word	0xffffffff


	//   ....[74]....
        /*0454*/ 	.word	0xffffffff


	//   ....[75]....
        /*0458*/ 	.word	0xffffffff


	//   ....[76]....
        /*045c*/ 	.word	0xffffffff


	//   ....[77]....
        /*0460*/ 	.word	0xffffffff


	//   ....[78]....
        /*0464*/ 	.word	0xffffffff


	//   ....[79]....
        /*0468*/ 	.word	0xffffffff


	//   ....[80]....
        /*046c*/ 	.word	0xffffffff


	//   ....[81]....
        /*0470*/ 	.word	0xffffffff


	//   ....[82]....
        /*0474*/ 	.word	0xffffffff


	//   ....[83]....
        /*0478*/ 	.word	0xffffffff


	//   ....[84]....
        /*047c*/ 	.word	0xffffffff


	//   ....[85]....
        /*0480*/ 	.word	0xffffffff


	//   ....[86]....
        /*0484*/ 	.word	0xffffffff


	//   ....[87]....
        /*0488*/ 	.word	0xffffffff


	//   ....[88]....
        /*048c*/ 	.word	0xffffffff


	//   ....[89]....
        /*0490*/ 	.word	0xffffffff


	//   ....[90]....
        /*0494*/ 	.word	0xffffffff


	//   ....[91]....
        /*0498*/ 	.word	0xffffffff


	//   ....[92]....
        /*049c*/ 	.word	0xffffffff


	//   ....[93]....
        /*04a0*/ 	.word	0xffffffff


	//   ....[94]....
        /*04a4*/ 	.word	0xffffffff


	//   ....[95]....
        /*04a8*/ 	.word	0xffffffff


	//   ....[96]....
        /*04ac*/ 	.word	0xffffffff


	//   ....[97]....
        /*04b0*/ 	.word	0xffffffff


	//   ....[98]....
        /*04b4*/ 	.word	0xffffffff


	//   ....[99]....
        /*04b8*/ 	.word	0xffffffff


	//   ....[100]....
        /*04bc*/ 	.word	0xffffffff


	//   ....[101]....
        /*04c0*/ 	.word	0xffffffff


	//   ....[102]....
        /*04c4*/ 	.word	0xffffffff


	//   ....[103]....
        /*04c8*/ 	.word	0xffffffff


	//   ....[104]....
        /*04cc*/ 	.word	0xffffffff


	//   ....[105]....
        /*04d0*/ 	.word	0xffffffff


	//   ....[106]....
        /*04d4*/ 	.word	0xffffffff


	//   ....[107]....
        /*04d8*/ 	.word	0xffffffff


	//   ....[108]....
        /*04dc*/ 	.word	0xffffffff


	//   ....[109]....
        /*04e0*/ 	.word	0xffffffff


	//   ....[110]....
        /*04e4*/ 	.word	0xffffffff


	//   ....[111]....
        /*04e8*/ 	.word	0xffffffff


	//   ....[112]....
        /*04ec*/ 	.word	0xffffffff


	//   ....[113]....
        /*04f0*/ 	.word	0xffffffff


	//   ....[114]....
        /*04f4*/ 	.word	0xffffffff


	//   ....[115]....
        /*04f8*/ 	.word	0xffffffff


	//   ....[116]....
        /*04fc*/ 	.word	0xffffffff


	//   ....[117]....
        /*0500*/ 	.word	0xffffffff


	//   ....[118]....
        /*0504*/ 	.word	0xffffffff


	//   ....[119]....
        /*0508*/ 	.word	0xffffffff


	//   ....[120]....
        /*050c*/ 	.word	0xffffffff


	//   ....[121]....
        /*0510*/ 	.word	0xffffffff


	//   ....[122]....
        /*0514*/ 	.word	0xffffffff


	//   ....[123]....
        /*0518*/ 	.word	0xffffffff


	//   ....[124]....
        /*051c*/ 	.word	0xffffffff


	//   ....[125]....
        /*0520*/ 	.word	0xffffffff


	//   ....[126]....
        /*0524*/ 	.word	0xffffffff


	//   ....[127]....
        /*0528*/ 	.word	0xffffffff


	//   ....[128]....
        /*052c*/ 	.word	0xffffffff


	//   ....[129]....
        /*0530*/ 	.word	0xffffffff


	//   ....[130]....
        /*0534*/ 	.word	0xffffffff


	//   ....[131]....
        /*0538*/ 	.word	0xffffffff


	//   ....[132]....
        /*053c*/ 	.word	0xffffffff


	//   ....[133]....
        /*0540*/ 	.word	0xffffffff


	//   ....[134]....
        /*0544*/ 	.word	0xffffffff


	//   ....[135]....
        /*0548*/ 	.word	0xffffffff


	//   ....[136]....
        /*054c*/ 	.word	0xffffffff


	//   ....[137]....
        /*0550*/ 	.word	0xffffffff


	//   ....[138]....
        /*0554*/ 	.word	0xffffffff


	//   ....[139]....
        /*0558*/ 	.word	0xffffffff


	//   ....[140]....
        /*055c*/ 	.word	0xffffffff


	//   ....[141]....
        /*0560*/ 	.word	0xffffffff


	//   ....[142]....
        /*0564*/ 	.word	0xffffffff


	//   ....[143]....
        /*0568*/ 	.word	0xffffffff


	//   ....[144]....
        /*056c*/ 	.word	0xffffffff


	//   ....[145]....
        /*0570*/ 	.word	0xffffffff


	//   ....[146]....
        /*0574*/ 	.word	0xffffffff


	//   ....[147]....
        /*0578*/ 	.word	0xffffffff


	//   ....[148]....
        /*057c*/ 	.word	0xffffffff


	//   ....[149]....
        /*0580*/ 	.word	0xffffffff


	//   ....[150]....
        /*0584*/ 	.word	0xffffffff


	//   ....[151]....
        /*0588*/ 	.word	0xffffffff


	//   ....[152]....
        /*058c*/ 	.word	0xffffffff


	//   ....[153]....
        /*0590*/ 	.word	0xffffffff


	//   ....[154]....
        /*0594*/ 	.word	0xffffffff


	//   ....[155]....
        /*0598*/ 	.word	0xffffffff


	//   ....[156]....
        /*059c*/ 	.word	0xffffffff


	//   ....[157]....
        /*05a0*/ 	.word	0xffffffff


	//   ....[158]....
        /*05a4*/ 	.word	0xffffffff


	//   ....[159]....
        /*05a8*/ 	.word	0xffffffff


	//   ....[160]....
        /*05ac*/ 	.word	0xffffffff


	//   ....[161]....
        /*05b0*/ 	.word	0xffffffff


	//   ....[162]....
        /*05b4*/ 	.word	0xffffffff


	//   ....[163]....
        /*05b8*/ 	.word	0xffffffff


	//   ....[164]....
        /*05bc*/ 	.word	0xffffffff


	//   ....[165]....
        /*05c0*/ 	.word	0xffffffff


	//   ....[166]....
        /*05c4*/ 	.word	0xffffffff


	//   ....[167]....
        /*05c8*/ 	.word	0xffffffff


	//   ....[168]....
        /*05cc*/ 	.word	0xffffffff


	//----- nvinfo : EIATTR_COOP_GROUP_INSTR_OFFSETS
	.align		4
.L_246:
        /*05d0*/ 	.byte	0x04, 0x28
        /*05d2*/ 	.short	(.L_248 - .L_247)


	//   ....[0]....
.L_247:
        /*05d4*/ 	.word	0x00000050


	//   ....[1]....
        /*05d8*/ 	.word	0x00001500


	//   ....[2]....
        /*05dc*/ 	.word	0x00001530


	//   ....[3]....
        /*05e0*/ 	.word	0x00001550


	//   ....[4]....
        /*05e4*/ 	.word	0x00001560


	//   ....[5]....
        /*05e8*/ 	.word	0x00001570


	//   ....[6]....
        /*05ec*/ 	.word	0x00001580


	//   ....[7]....
        /*05f0*/ 	.word	0x000015b0


	//   ....[8]....
        /*05f4*/ 	.word	0x000015d0


	//   ....[9]....
        /*05f8*/ 	.word	0x00001820


	//   ....[10]....
        /*05fc*/ 	.word	0x00001840


	//   ....[11]....
        /*0600*/ 	.word	0x00001850


	//   ....[12]....
        /*0604*/ 	.word	0x00001880


	//   ....[13]....
        /*0608*/ 	.word	0x00001890


	//   ....[14]....
        /*060c*/ 	.word	0x000018e0


	//   ....[15]....
        /*0610*/ 	.word	0x00001940


	//   ....[16]....
        /*0614*/ 	.word	0x00001990


	//   ....[17]....
        /*0618*/ 	.word	0x00001f30


	//   ....[18]....
        /*061c*/ 	.word	0x00001f40


	//   ....[19]....
        /*0620*/ 	.word	0x00001f60


	//   ....[20]....
        /*0624*/ 	.word	0x00001f70


	//   ....[21]....
        /*0628*/ 	.word	0x00001fa0


	//   ....[22]....
        /*062c*/ 	.word	0x00001fb0


	//   ....[23]....
        /*0630*/ 	.word	0x00002000


	//   ....[24]....
        /*0634*/ 	.word	0x00002030


	//   ....[25]....
        /*0638*/ 	.word	0x00002f10


	//   ....[26]....
        /*063c*/ 	.word	0x00002f30


	//   ....[27]....
        /*0640*/ 	.word	0x00002f60


	//   ....[28]....
        /*0644*/ 	.word	0x00002f70


	//   ....[29]....
        /*0648*/ 	.word	0x00002f80


	//   ....[30]....
        /*064c*/ 	.word	0x00002f90


	//   ....[31]....
        /*0650*/ 	.word	0x00002fa0


	//   ....[32]....
        /*0654*/ 	.word	0x000030e0


	//   ....[33]....
        /*0658*/ 	.word	0x000032f0


	//   ....[34]....
        /*065c*/ 	.word	0x00003730


	//   ....[35]....
        /*0660*/ 	.word	0x00003f30


	//   ....[36]....
        /*0664*/ 	.word	0x00003f50


	//   ....[37]....
        /*0668*/ 	.word	0x00003f70


	//   ....[38]....
        /*066c*/ 	.word	0x00003f90


	//   ....[39]....
        /*0670*/ 	.word	0x00005e70


	//   ....[40]....
        /*0674*/ 	.word	0x00005e90


	//   ....[41]....
        /*0678*/ 	.word	0x00005ec0


	//   ....[42]....
        /*067c*/ 	.word	0x00005ed0


	//   ....[43]....
        /*0680*/ 	.word	0x00005ee0


	//   ....[44]....
        /*0684*/ 	.word	0x00005ef0


	//   ....[45]....
        /*0688*/ 	.word	0x00006020


	//   ....[46]....
        /*068c*/ 	.word	0x00006030


	//   ....[47]....
        /*0690*/ 	.word	0x00006f50


	//   ....[48]....
        /*0694*/ 	.word	0x00006f70


	//   ....[49]....
        /*0698*/ 	.word	0x00006fa0


	//   ....[50]....
        /*069c*/ 	.word	0x00006fb0


	//   ....[51]....
        /*06a0*/ 	.word	0x00006fc0


	//   ....[52]....
        /*06a4*/ 	.word	0x00006fd0


	//   ....[53]....
        /*06a8*/ 	.word	0x00007100


	//   ....[54]....
        /*06ac*/ 	.word	0x00007110


	//   ....[55]....
        /*06b0*/ 	.word	0x00007320


	//   ....[56]....
        /*06b4*/ 	.word	0x00007760


	//   ....[57]....
        /*06b8*/ 	.word	0x00007f60


	//   ....[58]....
        /*06bc*/ 	.word	0x00007f80


	//   ....[59]....
        /*06c0*/ 	.word	0x00007fa0


	//   ....[60]....
        /*06c4*/ 	.word	0x00007fc0


	//   ....[61]....
        /*06c8*/ 	.word	0x0000a390


	//   ....[62]....
        /*06cc*/ 	.word	0x0000a3b0


	//   ....[63]....
        /*06d0*/ 	.word	0x0000a410


	//   ....[64]....
        /*06d4*/ 	.word	0x0000a450


	//   ....[65]....
        /*06d8*/ 	.word	0x0000a470


	//   ....[66]....
        /*06dc*/ 	.word	0x0000a490


	//   ....[67]....
        /*06e0*/ 	.word	0x0000a4b0


	//   ....[68]....
        /*06e4*/ 	.word	0x0000a4c0


	//   ....[69]....
        /*06e8*/ 	.word	0x0000b410


	//   ....[70]....
        /*06ec*/ 	.word	0x0000b430


	//   ....[71]....
        /*06f0*/ 	.word	0x0000b460


	//   ....[72]....
        /*06f4*/ 	.word	0x0000b480


	//   ....[73]....
        /*06f8*/ 	.word	0x0000b490


	//   ....[74]....
        /*06fc*/ 	.word	0x0000b4a0


	//   ....[75]....
        /*0700*/ 	.word	0x0000b4b0


	//   ....[76]....
        /*0704*/ 	.word	0x0000b4c0


	//   ....[77]....
        /*0708*/ 	.word	0x0000bae0


	//   ....[78]....
        /*070c*/ 	.word	0x0000baf0


	//   ....[79]....
        /*0710*/ 	.word	0x0000bb20


	//   ....[80]....
        /*0714*/ 	.word	0x0000bb30


	//   ....[81]....
        /*0718*/ 	.word	0x0000dac0


	//   ....[82]....
        /*071c*/ 	.word	0x0000db10


	//   ....[83]....
        /*0720*/ 	.word	0x0000db30


	//   ....[84]....
        /*0724*/ 	.word	0x0000db50


	//   ....[85]....
        /*0728*/ 	.word	0x0000e770


	//   ....[86]....
        /*072c*/ 	.word	0x0000eae0


	//   ....[87]....
        /*0730*/ 	.word	0x0000eb10


	//   ....[88]....
        /*0734*/ 	.word	0x0000eb20


	//   ....[89]....
        /*0738*/ 	.word	0x0000eb30


	//   ....[90]....
        /*073c*/ 	.word	0x0000ed60


	//   ....[91]....
        /*0740*/ 	.word	0x0000ed70


	//   ....[92]....
        /*0744*/ 	.word	0x0000ee50


	//   ....[93]....
        /*0748*/ 	.word	0x0000ee80


	//   ....[94]....
        /*074c*/ 	.word	0x0000ef40


	//   ....[95]....
        /*0750*/ 	.word	0x0000ef70


	//   ....[96]....
        /*0754*/ 	.word	0x0000f030


	//   ....[97]....
        /*0758*/ 	.word	0x0000f050


	//   ....[98]....
        /*075c*/ 	.word	0x0000f5a0


	//   ....[99]....
        /*0760*/ 	.word	0x0000f5c0


	//   ....[100]....
        /*0764*/ 	.word	0x0000f740


	//   ....[101]....
        /*0768*/ 	.word	0x0000f750


	//   ....[102]....
        /*076c*/ 	.word	0x0000f860


	//   ....[103]....
        /*0770*/ 	.word	0x0000f880


	//   ....[104]....
        /*0774*/ 	.word	0x0000f990


	//   ....[105]....
        /*0778*/ 	.word	0x0000f9a0


	//   ....[106]....
        /*077c*/ 	.word	0x0000fb20


	//   ....[107]....
        /*0780*/ 	.word	0x0000fc10


	//   ....[108]....
        /*0784*/ 	.word	0x0000fc80


	//   ....[109]....
        /*0788*/ 	.word	0x0000fda0


	//   ....[110]....
        /*078c*/ 	.word	0x0000fe00


	//   ....[111]....
        /*0790*/ 	.word	0x0000ff40


	//   ....[112]....
        /*0794*/ 	.word	0x0000ffa0


	//   ....[113]....
        /*0798*/ 	.word	0x000100e0


	//   ....[114]....
        /*079c*/ 	.word	0x00010140


	//   ....[115]....
        /*07a0*/ 	.word	0x000101b0


	//   ....[116]....
        /*07a4*/ 	.word	0x00010220


	//   ....[117]....
        /*07a8*/ 	.word	0x00010a60


	//   ....[118]....
        /*07ac*/ 	.word	0x00010ab0


	//   ....[119]....
        /*07b0*/ 	.word	0x00010b00


	//   ....[120]....
        /*07b4*/ 	.word	0x00010b50


	//   ....[121]....
        /*07b8*/ 	.word	0x00010bc0


	//   ....[122]....
        /*07bc*/ 	.word	0x00010c30


	//   ....[123]....
        /*07c0*/ 	.word	0x00010d50


	//   ....[124]....
        /*07c4*/ 	.word	0x00010db0


	//   ....[125]....
        /*07c8*/ 	.word	0x00010ef0


	//   ....[126]....
        /*07cc*/ 	.word	0x00010f50


	//   ....[127]....
        /*07d0*/ 	.word	0x00011090


	//   ....[128]....
        /*07d4*/ 	.word	0x000110f0


	//   ....[129]....
        /*07d8*/ 	.word	0x00011160


	//   ....[130]....
        /*07dc*/ 	.word	0x000111d0


	//   ....[131]....
        /*07e0*/ 	.word	0x000112f0


	//   ....[132]....
        /*07e4*/ 	.word	0x00011350


	//   ....[133]....
        /*07e8*/ 	.word	0x00011490


	//   ....[134]....
        /*07ec*/ 	.word	0x000114f0


	//   ....[135]....
        /*07f0*/ 	.word	0x00011630


	//   ....[136]....
        /*07f4*/ 	.word	0x00011690


	//   ....[137]....
        /*07f8*/ 	.word	0x00011700


	//   ....[138]....
        /*07fc*/ 	.word	0x00011770


	//   ....[139]....
        /*0800*/ 	.word	0x00011fb0


	//   ....[140]....
        /*0804*/ 	.word	0x00011ff0


	//   ....[141]....
        /*0808*/ 	.word	0x00012040


	//   ....[142]....
        /*080c*/ 	.word	0x00012080


	//   ....[143]....
        /*0810*/ 	.word	0x000120e0


	//   ....[144]....
        /*0814*/ 	.word	0x00012150


	//   ....[145]....
        /*0818*/ 	.word	0x000121c0


	//   ....[146]....
        /*081c*/ 	.word	0x000122d0


	//   ....[147]....
        /*0820*/ 	.word	0x00012330


	//   ....[148]....
        /*0824*/ 	.word	0x00012440


	//   ....[149]....
        /*0828*/ 	.word	0x000124a0


	//   ....[150]....
        /*082c*/ 	.word	0x000125b0


	//   ....[151]....
        /*0830*/ 	.word	0x00012610


	//   ....[152]....
        /*0834*/ 	.word	0x00012660


	//   ....[153]....
        /*0838*/ 	.word	0x000126a0


	//   ....[154]....
        /*083c*/ 	.word	0x000126f0


	//   ....[155]....
        /*0840*/ 	.word	0x00012730


	//   ....[156]....
        /*0844*/ 	.word	0x00012780


	//   ....[157]....
        /*0848*/ 	.word	0x000127e0


	//   ....[158]....
        /*084c*/ 	.word	0x00012830


	//   ....[159]....
        /*0850*/ 	.word	0x00012890


	//   ....[160]....
        /*0854*/ 	.word	0x00012900


	//   ....[161]....
        /*0858*/ 	.word	0x00012970


	//   ....[162]....
        /*085c*/ 	.word	0x000129e0


	//   ....[163]....
        /*0860*/ 	.word	0x00012a40


	//   ....[164]....
        /*0864*/ 	.word	0x00012ab0


	//   ....[165]....
        /*0868*/ 	.word	0x00012b20


	//   ....[166]....
        /*086c*/ 	.word	0x00012b90


	//   ....[167]....
        /*0870*/ 	.word	0x00012bf0


	//   ....[168]....
        /*0874*/ 	.word	0x00012c60


	//----- nvinfo : EIATTR_EXIT_INSTR_OFFSETS
	.align		4
.L_248:
        /*0878*/ 	.byte	0x04, 0x1c
        /*087a*/ 	.short	(.L_250 - .L_249)


	//   ....[0]....
.L_249:
        /*087c*/ 	.word	0x000000a0


	//   ....[1]....
        /*0880*/ 	.word	0x0000fbc0


	//----- nvinfo : EIATTR_MAX_THREADS
	.align		4
.L_250:
        /*0884*/ 	.byte	0x04, 0x05
        /*0886*/ 	.short	(.L_252 - .L_251)
.L_251:
        /*0888*/ 	.word	0x00000100
        /*088c*/ 	.word	0x00000001
        /*0890*/ 	.word	0x00000001


	//----- nvinfo : EIATTR_CRS_STACK_SIZE
	.align		4
.L_252:
        /*0894*/ 	.byte	0x04, 0x1e
        /*0896*/ 	.short	(.L_254 - .L_253)
.L_253:
        /*0898*/ 	.word	0x00000000
.L_254:


//--------------------- .nv.info._ZN7cutlass13device_kernelIN5flash19enable_sm80_to_sm89INS1_16FlashAttnFwdSm80INS1_25CollectiveMainloopFwdSm80ILi8ELi1ELb1EN4cute5tupleIJNS5_1CILi128EEES8_S8_EEELi128ENS_10bfloat16_tEfNS_4arch4Sm80ELb1ELb0ELb0ELb1ELb1ELb0ELb1ELb0EEENS1_21CollectiveEpilogueFwdIS9_NS6_IJNS7_ILi1EEESF_SF_EEESA_SC_Li256ELb1ELb1ELb0ELb0EEENS1_19SingleTileSchedulerILb1ELb0ELb1ELi128EEEEEEEEEvNT_6ParamsE --------------------------
	.section	.nv.info._ZN7cutlass13device_kernelIN5flash19enable_sm80_to_sm89INS1_16FlashAttnFwdSm80INS1_25CollectiveMainloopFwdSm80ILi8ELi1ELb1EN4cute5tupleIJNS5_1CILi128EEES8_S8_EEELi128ENS_10bfloat16_tEfNS_4arch4Sm80ELb1ELb0ELb0ELb1ELb1ELb0ELb1ELb0EEENS1_21CollectiveEpilogueFwdIS9_NS6_IJNS7_ILi1EEESF_SF_EEESA_SC_Li256ELb1ELb1ELb0ELb0EEENS1_19SingleTileSchedulerILb1ELb0ELb1ELi128EEEEEEEEEvNT_6ParamsE,"",@"SHT_CUDA_INFO"
	.sectionflags	@""
	.align	4


	//----- nvinfo : EIATTR_CUDA_API_VERSION
	.align		4
        /*0000*/ 	.byte	0x04, 0x37
        /*0002*/ 	.short	(.L_256 - .L_255)
.L_255:
        /*0004*/ 	.word	0x00000082


	//----- nvinfo : EIATTR_SW2861232_WAR
	.align		4
.L_256:
        /*0008*/ 	.byte	0x01, 0x35
	.zero		2


	//----- nvinfo : EIATTR_PARAM_CBANK
	.align		4
        /*000c*/ 	.byte	0x04, 0x0a
        /*000e*/ 	.short	(.L_258 - .L_257)
	.align		4
.L_257:
        /*0010*/ 	.word	index@(.nv.constant0._ZN7cutlass13device_kernelIN5flash19enable_sm80_to_sm89INS1_16FlashAttnFwdSm80INS1_25CollectiveMainloopFwdSm80ILi8ELi1ELb1EN4cute5tupleIJNS5_1CILi128EEES8_S8_EEELi128ENS_10bfloat16_tEfNS_4arch4Sm80ELb1ELb0ELb0ELb1ELb1ELb0ELb1ELb0EEENS1_21CollectiveEpilogueFwdIS9_NS6_IJNS7_ILi1EEESF_SF_EEESA_SC_Li256ELb1ELb1ELb0ELb0EEENS1_19SingleTileSchedulerILb1ELb0ELb1ELi128EEEEEEEEEvNT_6ParamsE)
        /*0014*/ 	.short	0x0160
        /*0016*/ 	.short	0x0418


	//----- nvinfo : EIATTR_CBANK_PARAM_SIZE
	.align		4
.L_258:
        /*0018*/ 	.byte	0x03, 0x19
        /*001a*/ 	.short	0x0418


	//----- nvinfo : EIATTR_KPARAM_INFO
	.align		4
        /*001c*/ 	.byte	0x04, 0x17
        /*001e*/ 	.short	(.L_260 - .L_259)
.L_259:
        /*0020*/ 	.word	0x00000000
        /*0024*/ 	.short	0x0000
        /*0026*/ 	.short	0x0000
        /*0028*/ 	.byte	0x00, 0xf0, 0x61, 0x10


	//----- nvinfo : EIATTR_MAXREG_COUNT
	.align		4
.L_260:
        /*002c*/ 	.byte	0x03, 0x1b
        /*002e*/ 	.short	0x00ff


	//----- nvinfo : EIATTR_NUM_BARRIERS
	.align		4
        /*0030*/ 	.byte	0x02, 0x4c
        /*0032*/ 	.byte	0x02
	.zero		1


	//----- nvinfo : EIATTR_MERCURY_ISA_VERSION
	.align		4
        /*0034*/ 	.byte	0x03, 0x5f
        /*0036*/ 	.short	0x0000


	//----- nvinfo : EIATTR_COOP_GROUP_MASK_REGIDS
	.align		4
        /*0038*/ 	.byte	0x04, 0x29
        /*003a*/ 	.short	(.L_262 - .L_261)


	//   ....[0]....
.L_261:
        /*003c*/ 	.word	0xffffffff


	//   ....[1]....
        /*0040*/ 	.word	0xffffffff


	//   ....[2]....
        /*0044*/ 	.word	0xffffffff


	//   ....[3]....
        /*0048*/ 	.word	0xffffffff


	//   ....[4]....
        /*004c*/ 	.word	0xffffffff


	//   ....[5]....
        /*0050*/ 	.word	0xffffffff


	//   ....[6]....
        /*0054*/ 	.word	0xffffffff


	//   ....[7]....
        /*0058*/ 	.word	0xffffffff


	//   ....[8]....
        /*005c*/ 	.word	0xffffffff


	//   ....[9]....
        /*0060*/ 	.word	0xffffffff


	//   ....[10]....
        /*0064*/ 	.word	0xffffffff


	//   ....[11]....
        /*0068*/ 	.word	0xffffffff


	//   ....[12]....
        /*006c*/ 	.word	0xffffffff


	//   ....[13]....
        /*0070*/ 	.word	0xffffffff


	//   ....[14]....
        /*0074*/ 	.word	0xffffffff


	//   ....[15]....
        /*0078*/ 	.word	0xffffffff


	//   ....[16]....
        /*007c*/ 	.word	0xffffffff


	//   ....[17]....
        /*0080*/ 	.word	0xffffffff


	//   ....[18]....
        /*0084*/ 	.word	0xffffffff


	//   ....[19]....
        /*0088*/ 	.word	0xffffffff


	//   ....[20]....
        /*008c*/ 	.word	0xffffffff


	//   ....[21]....
        /*0090*/ 	.word	0xffffffff


	//   ....[22]....
        /*0094*/ 	.word	0xffffffff


	//   ....[23]....
        /*0098*/ 	.word	0xffffffff


	//   ....[24]....
        /*009c*/ 	.word	0xffffffff


	//   ....[25]....
        /*00a0*/ 	.word	0xffffffff


	//   ....[26]....
        /*00a4*/ 	.word	0xffffffff


	//   ....[27]....
        /*00a8*/ 	.word	0xffffffff


	//   ....[28]....
        /*00ac*/ 	.word	0xffffffff


	//   ....[29]....
        /*00b0*/ 	.word	0xffffffff


	//   ....[30]....
        /*00b4*/ 	.word	0xffffffff


	//   ....[31]....
        /*00b8*/ 	.word	0xffffffff


	//   ....[32]....
        /*00bc*/ 	.word	0xffffffff


	//   ....[33]....
        /*00c0*/ 	.word	0xffffffff


	//   ....[34]....
        /*00c4*/ 	.word	0xffffffff


	//   ....[35]....
        /*00c8*/ 	.word	0xffffffff


	//   ....[36]....
        /*00cc*/ 	.word	0xffffffff


	//   ....[37]....
        /*00d0*/ 	.word	0xffffffff


	//   ....[38]....
        /*00d4*/ 	.word	0xffffffff


	//   ....[39]....
        /*00d8*/ 	.word	0xffffffff


	//   ....[40]....
        /*00dc*/ 	.word	0xffffffff


	//   ....[41]....
        /*00e0*/ 	.word	0xffffffff


	//   ....[42]....
        /*00e4*/ 	.word	0xffffffff


	//   ....[43]....
        /*00e8*/ 	.word	0xffffffff


	//   ....[44]....
        /*00ec*/ 	.word	0xffffffff


	//   ....[45]....
        /*00f0*/ 	.word	0xffffffff


	//   ....[46]....
        /*00f4*/ 	.word	0xffffffff


	//   ....[47]....
        /*00f8*/ 	.word	0xffffffff


	//   ....[48]....
        /*00fc*/ 	.word	0xffffffff


	//   ....[49]....
        /*0100*/ 	.word	0xffffffff


	//   ....[50]....
        /*0104*/ 	.word	0xffffffff


	//   ....[51]....
        /*0108*/ 	.word	0xffffffff


	//   ....[52]....
        /*010c*/ 	.word	0xffffffff


	//   ....[53]....
        /*0110*/ 	.word	0xffffffff


	//   ....[54]....
        /*0114*/ 	.word	0xffffffff


	//   ....[55]....
        /*0118*/ 	.word	0xffffffff


	//   ....[56]....
        /*011c*/ 	.word	0xffffffff


	//   ....[57]....
        /*0120*/ 	.word	0xffffffff


	//   ....[58]....
        /*0124*/ 	.word	0xffffffff


	//   ....[59]....
        /*0128*/ 	.word	0xffffffff


	//   ....[60]....
        /*012c*/ 	.word	0xffffffff


	//   ....[61]....
        /*0130*/ 	.word	0xffffffff


	//   ....[62]....
        /*0134*/ 	.word	0xffffffff


	//   ....[63]....
        /*0138*/ 	.word	0xffffffff


	//   ....[64]....
        /*013c*/ 	.word	0xffffffff


	//   ....[65]....
        /*0140*/ 	.word	0xffffffff


	//   ....[66]....
        /*0144*/ 	.word	0xffffffff


	//   ....[67]....
        /*0148*/ 	.word	0xffffffff


	//   ....[68]....
        /*014c*/ 	.word	0xffffffff


	//   ....[69]....
        /*0150*/ 	.word	0xffffffff


	//   ....[70]....
        /*0154*/ 	.word	0xffffffff


	//   ....[71]....
        /*0158*/ 	.word	0xffffffff


	//   ....[72]....
        /*015c*/ 	.word	0xffffffff


	//   ....[73]....
        /*0160*/ 	.word	0xffffffff


	//   ....[74]....
        /*0164*/ 	.word	0xffffffff


	//   ....[75]....
        /*0168*/ 	.word	0xffffffff


	//   ....[76]....
        /*016c*/ 	.word	0xffffffff


	//   ....[77]....
        /*0170*/ 	.word	0xffffffff


	//   ....[78]....
        /*0174*/ 	.word	0xffffffff


	//   ....[79]....
        /*0178*/ 	.word	0xffffffff


	//   ....[80]....
        /*017c*/ 	.word	0xffffffff


	//   ....[81]....
        /*0180*/ 	.word	0xffffffff


	//   ....[82]....
        /*0184*/ 	.word	0xffffffff


	//   ....[83]....
        /*0188*/ 	.word	0xffffffff


	//   ....[84]....
        /*018c*/ 	.word	0xffffffff


	//   ....[85]....
        /*0190*/ 	.word	0xffffffff


	//   ....[86]....
        /*0194*/ 	.word	0xffffffff


	//   ....[87]....
        /*0198*/ 	.word	0xffffffff


	//   ....[88]....
        /*019c*/ 	.word	0xffffffff


	//   ....[89]....
        /*01a0*/ 	.word	0xffffffff


	//   ....[90]....
        /*01a4*/ 	.word	0xffffffff


	//   ....[91]....
        /*01a8*/ 	.word	0xffffffff


	//   ....[92]....
        /*01ac*/ 	.word	0xffffffff


	//   ....[93]....
        /*01b0*/ 	.word	0xffffffff


	//   ....[94]....
        /*01b4*/ 	.word	0xffffffff


	//   ....[95]....
        /*01b8*/ 	.word	0xffffffff


	//   ....[96]....
        /*01bc*/ 	.word	0xffffffff


	//   ....[97]....
        /*01c0*/ 	.word	0xffffffff


	//   ....[98]....
        /*01c4*/ 	.word	0xffffffff


	//   ....[99]....
        /*01c8*/ 	.word	0xffffffff


	//   ....[100]....
        /*01cc*/ 	.word	0xffffffff


	//   ....[101]....
        /*01d0*/ 	.word	0xffffffff


	//   ....[102]....
        /*01d4*/ 	.word	0xffffffff


	//   ....[103]....
        /*01d8*/ 	.word	0xffffffff


	//   ....[104]....
        /*01dc*/ 	.word	0xffffffff


	//----- nvinfo : EIATTR_COOP_GROUP_INSTR_OFFSETS
	.align		4
.L_262:
        /*01e0*/ 	.byte	0x04, 0x28
        /*01e2*/ 	.short	(.L_264 - .L_263)


	//   ....[0]....
.L_263:
        /*01e4*/ 	.word	0x00000090


	//   ....[1]....
        /*01e8*/ 	.word	0x000012f0


	//   ....[2]....
        /*01ec*/ 	.word	0x00001320


	//   ....[3]....
        /*01f0*/ 	.word	0x00001470


	//   ....[4]....
        /*01f4*/ 	.word	0x000014b0


	//   ....[5]....
        /*01f8*/ 	.word	0x00001530


	//   ....[6]....
        /*01fc*/ 	.word	0x00001640


	//   ....[7]....
        /*0200*/ 	.word	0x00001650


	//   ....[8]....
        /*0204*/ 	.word	0x00001660


	//   ....[9]....
        /*0208*/ 	.word	0x00001780


	//   ....[10]....
        /*020c*/ 	.word	0x000017a0


	//   ....[11]....
        /*0210*/ 	.word	0x000017b0


	//   ....[12]....
        /*0214*/ 	.word	0x000017c0


	//   ....[13]....
        /*0218*/ 	.word	0x00001850


	//   ....[14]....
        /*021c*/ 	.word	0x000018f0


	//   ....[15]....
        /*0220*/ 	.word	0x00001900


	//   ....[16]....
        /*0224*/ 	.word	0x00001920


	//   ....[17]....
        /*0228*/ 	.word	0x00001fb0


	//   ....[18]....
        /*022c*/ 	.word	0x00001fd0


	//   ....[19]....
        /*0230*/ 	.word	0x00001fe0


	//   ....[20]....
        /*0234*/ 	.word	0x00002000


	//   ....[21]....
        /*0238*/ 	.word	0x00002010


	//   ....[22]....
        /*023c*/ 	.word	0x00002030


	//   ....[23]....
        /*0240*/ 	.word	0x00002040


	//   ....[24]....
        /*0244*/ 	.word	0x00002070


	//   ....[25]....
        /*0248*/ 	.word	0x00002fe0


	//   ....[26]....
        /*024c*/ 	.word	0x00003000


	//   ....[27]....
        /*0250*/ 	.word	0x00003010


	//   ....[28]....
        /*0254*/ 	.word	0x00003020


	//   ....[29]....
        /*0258*/ 	.word	0x00003030


	//   ....[30]....
        /*025c*/ 	.word	0x00003040


	//   ....[31]....
        /*0260*/ 	.word	0x00003050


	//   ....[32]....
        /*0264*/ 	.word	0x00003080


	//   ....[33]....
        /*0268*/ 	.word	0x00003480


	//   ....[34]....
        /*026c*/ 	.word	0x000034a0


	//   ....[35]....
        /*0270*/ 	.word	0x00004120


	//   ....[36]....
        /*0274*/ 	.word	0x00004240


	//   ....[37]....
        /*0278*/ 	.word	0x00004250


	//   ....[38]....
        /*027c*/ 	.word	0x00004280


	//   ....[39]....
        /*0280*/ 	.word	0x00005f00


	//   ....[40]....
        /*0284*/ 	.word	0x00005f20


	//   ....[41]....
        /*0288*/ 	.word	0x00005f40


	//   ....[42]....
        /*028c*/ 	.word	0x00005f50


	//   ....[43]....
        /*0290*/ 	.word	0x00005f60


	//   ....[44]....
        /*0294*/ 	.word	0x00005f70


	//   ....[45]....
        /*0298*/ 	.word	0x00005f80


	//   ....[46]....
        /*029c*/ 	.word	0x00005f90


	//   ....[47]....
        /*02a0*/ 	.word	0x00006e40


	//   ....[48]....
        /*02a4*/ 	.word	0x00006e60


	//   ....[49]....
        /*02a8*/ 	.word	0x00006e80


	//   ....[50]....
        /*02ac*/ 	.word	0x00006e90


	//   ....[51]....
        /*02b0*/ 	.word	0x00006ea0


	//   ....[52]....
        /*02b4*/ 	.word	0x00006eb0


	//   ....[53]....
        /*02b8*/ 	.word	0x00006ec0


	//   ....[54]....
        /*02bc*/ 	.word	0x00006ef0


	//   ....[55]....
        /*02c0*/ 	.word	0x000070e0


	//   ....[56]....
        /*02c4*/ 	.word	0x000070f0


	//   ....[57]....
        /*02c8*/ 	.word	0x00007d60


	//   ....[58]....
        /*02cc*/ 	.word	0x00007eb0


	//   ....[59]....
        /*02d0*/ 	.word	0x00007ef0


	//   ....[60]....
        /*02d4*/ 	.word	0x00007f60


	//   ....[61]....
        /*02d8*/ 	.word	0x0000a5e0


	//   ....[62]....
        /*02dc*/ 	.word	0x0000a5f0


	//   ....[63]....
        /*02e0*/ 	.word	0x0000a600


	//   ....[64]....
        /*02e4*/ 	.word	0x0000a610


	//   ....[65]....
        /*02e8*/ 	.word	0x0000a620


	//   ....[66]....
        /*02ec*/ 	.word	0x0000a630


	//   ....[67]....
        /*02f0*/ 	.word	0x0000a640


	//   ....[68]....
        /*02f4*/ 	.word	0x0000a670


	//   ....[69]....
        /*02f8*/ 	.word	0x0000aad0


	//   ....[70]....
        /*02fc*/ 	.word	0x0000ab00


	//   ....[71]....
        /*0300*/ 	.word	0x0000ab10


	//   ....[72]....
        /*0304*/ 	.word	0x0000ab30


	//   ....[73]....
        /*0308*/ 	.word	0x0000abf0


	//   ....[74]....
        /*030c*/ 	.word	0x0000ac20


	//   ....[75]....
        /*0310*/ 	.word	0x0000ad00


	//   ....[76]....
        /*0314*/ 	.word	0x0000ad20


	//   ....[77]....
        /*0318*/ 	.word	0x0000bbc0


	//   ....[78]....
        /*031c*/ 	.word	0x0000bbe0


	//   ....[79]....
        /*0320*/ 	.word	0x0000bc10


	//   ....[80]....
        /*0324*/ 	.word	0x0000bc20


	//   ....[81]....
        /*0328*/ 	.word	0x0000dad0


	//   ....[82]....
        /*032c*/ 	.word	0x0000db00


	//   ....[83]....
        /*0330*/ 	.word	0x0000db50


	//   ....[84]....
        /*0334*/ 	.word	0x0000db60


	//   ....[85]....
        /*0338*/ 	.word	0x0000ee00


	//   ....[86]....
        /*033c*/ 	.word	0x0000ee40


	//   ....[87]....
        /*0340*/ 	.word	0x0000ee80


	//   ....[88]....
        /*0344*/ 	.word	0x0000eec0


	//   ....[89]....
        /*0348*/ 	.word	0x0000f090


	//   ....[90]....
        /*034c*/ 	.word	0x0000f0a0


	//   ....[91]....
        /*0350*/ 	.word	0x0000f190


	//   ....[92]....
        /*0354*/ 	.word	0x0000f1c0


	//   ....[93]....
        /*0358*/ 	.word	0x0000f290


	//   ....[94]....
        /*035c*/ 	.word	0x0000f2c0


	//   ....[95]....
        /*0360*/ 	.word	0x0000f390


	//   ....[96]....
        /*0364*/ 	.word	0x0000f3b0


	//   ....[97]....
        /*0368*/ 	.word	0x0000fc60


	//   ....[98]....
        /*036c*/ 	.word	0x0000fc70


	//   ....[99]....
        /*0370*/ 	.word	0x0000fd40


	//   ....[100]....
        /*0374*/ 	.word	0x0000fd70


	//   ....[101]....
        /*0378*/ 	.word	0x0000fe40


	//   ....[102]....
        /*037c*/ 	.word	0x0000fe70


	//   ....[103]....
        /*0380*/ 	.word	0x0000ff40


	//   ....[104]....
        /*0384*/ 	.word	0x0000ff60


	//----- nvinfo : EIATTR_EXIT_INSTR_OFFSETS
	.align		4
.L_264:
        /*0388*/ 	.byte	0x04, 0x1c
        /*038a*/ 	.short	(.L_266 - .L_265)


	//   ....[0]....
.L_265:
        /*038c*/ 	.word	0x00000440


	//   ....[1]....
        /*0390*/ 	.word	0x0000f3c0


	//   ....[2]....
        /*0394*/ 	.word	0x0000f410


	//   ....[3]....
        /*0398*/ 	.word	0x0000f470


	//   ....[4]....
        /*039c*/ 	.word	0x0000ff70


	//   ....[5]....
        /*03a0*/ 	.word	0x0000ffc0


	//   ....[6]....
        /*03a4*/ 	.word	0x00010020


	//----- nvinfo : EIATTR_CTAIDZ_USED
	.align		4
.L_266:
        /*03a8*/ 	.byte	0x01, 0x04
	.zero		2


	//----- nvinfo : EIATTR_MAX_THREADS
	.align		4
        /*03ac*/ 	.byte	0x04, 0x05
        /*03ae*/ 	.short	(.L_268 - .L_267)
.L_267:
        /*03b0*/ 	.word	0x00000100
        /*03b4*/ 	.word	0x00000001
        /*03b8*/ 	.word	0x00000001


	//----- nvinfo : EIATTR_CRS_STACK_SIZE
	.align		4
.L_268:
        /*03bc*/ 	.byte	0x04, 0x1e
        /*03be*/ 	.short	(.L_270 - .L_269)
.L_269:
        /*03c0*/ 	.word	0x00000000
.L_270:


//--------------------- .nv.info._ZN7cutlass13device_kernelIN5flash19enable_sm80_to_sm89INS1_16FlashAttnFwdSm80INS1_25CollectiveMainloopFwdSm80ILi8ELi1ELb1EN4cute5tupleIJNS5_1CILi128EEES8_S8_EEELi128ENS_10bfloat16_tEfNS_4arch4Sm80ELb1ELb0ELb0ELb1ELb1ELb1ELb1ELb0EEENS1_21CollectiveEpilogueFwdIS9_NS6_IJNS7_ILi1EEESF_SF_EEESA_SC_Li256ELb1ELb1ELb0ELb0EEENS1_19SingleTileSchedulerILb1ELb0ELb1ELi128EEEEEEEEEvNT_6ParamsE --------------------------
	.section	.nv.info._ZN7cutlass13device_kernelIN5flash19enable_sm80_to_sm89INS1_16FlashAttnFwdSm80INS1_25CollectiveMainloopFwdSm80ILi8ELi1ELb1EN4cute5tupleIJNS5_1CILi128EEES8_S8_EEELi128ENS_10bfloat16_tEfNS_4arch4Sm80ELb1ELb0ELb0ELb1ELb1ELb1ELb1ELb0EEENS1_21CollectiveEpilogueFwdIS9_NS6_IJNS7_ILi1EEESF_SF_EEESA_SC_Li256ELb1ELb1ELb0ELb0EEENS1_19SingleTileSchedulerILb1ELb0ELb1ELi128EEEEEEEEEvNT_6ParamsE,"",@"SHT_CUDA_INFO"
	.sectionflags	@""
	.align	4


	//----- nvinfo : EIATTR_CUDA_API_VERSION
	.align		4
        /*0000*/ 	.byte	0x04, 0x37
        /*0002*/ 	.short	(.L_272 - .L_271)
.L_271:
        /*0004*/ 	.word	0x00000082


	//----- nvinfo : EIATTR_SW2861232_WAR
	.align		4
.L_272:
        /*0008*/ 	.byte	0x01, 0x35
	.zero		2


	//----- nvinfo : EIATTR_PARAM_CBANK
	.align		4
        /*000c*/ 	.byte	0x04, 0x0a
        /*000e*/ 	.short	(.L_274 - .L_273)
	.align		4
.L_273:
        /*0010*/ 	.word	index@(.nv.constant0._ZN7cutlass13device_kernelIN5flash19enable_sm80_to_sm89INS1_16FlashAttnFwdSm80INS1_25CollectiveMainloopFwdSm80ILi8ELi1ELb1EN4cute5tupleIJNS5_1CILi128EEES8_S8_EEELi128ENS_10bfloat16_tEfNS_4arch4Sm80ELb1ELb0ELb0ELb1ELb1ELb1ELb1ELb0EEENS1_21CollectiveEpilogueFwdIS9_NS6_IJNS7_ILi1EEESF_SF_EEESA_SC_Li256ELb1ELb1ELb0ELb0EEENS1_19SingleTileSchedulerILb1ELb0ELb1ELi128EEEEEEEEEvNT_6ParamsE)
        /*0014*/ 	.short	0x0160
        /*0016*/ 	.short	0x0418


	//----- nvinfo : EIATTR_CBANK_PARAM_SIZE
	.align		4
.L_274:
        /*0018*/ 	.byte	0x03, 0x19
        /*001a*/ 	.short	0x0418


	//----- nvinfo : EIATTR_KPARAM_INFO
	.align		4
        /*001c*/ 	.byte	0x04, 0x17
        /*001e*/ 	.short	(.L_276 - .L_275)
.L_275:
        /*0020*/ 	.word	0x00000000
        /*0024*/ 	.short	0x0000
        /*0026*/ 	.short	0x0000
        /*0028*/ 	.byte	0x00, 0xf0, 0x61, 0x10


	//----- nvinfo : EIATTR_MAXREG_COUNT
	.align		4
.L_276:
        /*002c*/ 	.byte	0x03, 0x1b
        /*002e*/ 	.short	0x00ff


	//----- nvinfo : EIATTR_NUM_BARRIERS
	.align		4
        /*0030*/ 	.byte	0x02, 0x4c
        /*0032*/ 	.byte	0x02
	.zero		1


	//----- nvinfo : EIATTR_ANNOTATIONS
	.align		4
        /*0034*/ 	.byte	0x04, 0x55
        /*0036*/ 	.short	(.L_278 - .L_277)


	//   ....[0]....
.L_277:
        /*0038*/ 	.word	0x00000001
        /*003c*/ 	.byte	0xe0, 0x66, 0x01, 0x00, 0x01, 0x00, 0x00, 0x00, 0xb0, 0x67, 0x01, 0x00, 0x01, 0x00, 0x00, 0x00
        /*004c*/ 	.byte	0xc0, 0x6b, 0x01, 0x00


	//----- nvinfo : EIATTR_MERCURY_ISA_VERSION
	.align		4
.L_278:
        /*0050*/ 	.byte	0x03, 0x5f
        /*0052*/ 	.short	0x0000


	//----- nvinfo : EIATTR_COOP_GROUP_MASK_REGIDS
	.align		4
        /*0054*/ 	.byte	0x04, 0x29
        /*0056*/ 	.short	(.L_280 - .L_279)


	//   ....[0]....
.L_279:
        /*0058*/ 	.word	0xffffffff


	//   ....[1]....
        /*005c*/ 	.word	0xffffffff


	//   ....[2]....
        /*0060*/ 	.word	0xffffffff


	//   ....[3]....
        /*0064*/ 	.word	0xffffffff


	//   ....[4]....
        /*0068*/ 	.word	0xffffffff


	//   ....[5]....
        /*006c*/ 	.word	0xffffffff


	//   ....[6]....
        /*0070*/ 	.word	0xffffffff


	//   ....[7]....
        /*0074*/ 	.word	0xffffffff


	//   ....[8]....
        /*0078*/ 	.word	0xffffffff


	//   ....[9]....
        /*007c*/ 	.word	0xffffffff


	//   ....[10]....
        /*0080*/ 	.word	0xffffffff


	//   ....[11]....
        /*0084*/ 	.word	0xffffffff


	//   ....[12]....
        /*0088*/ 	.word	0xffffffff


	//   ....[13]....
        /*008c*/ 	.word	0xffffffff


	//   ....[14]....
        /*0090*/ 	.word	0xffffffff


	//   ....[15]....
        /*0094*/ 	.word	0xffffffff


	//   ....[16]....
        /*0098*/ 	.word	0xffffffff


	//   ....[17]....
        /*009c*/ 	.word	0xffffffff


	//   ....[18]....
        /*00a0*/ 	.word	0xffffffff


	//   ....[19]....
        /*00a4*/ 	.word	0xffffffff


	//   ....[20]....
        /*00a8*/ 	.word	0xffffffff


	//   ....[21]....
        /*00ac*/ 	.word	0xffffffff


	//   ....[22]....
        /*00b0*/ 	.word	0xffffffff


	//   ....[23]....
        /*00b4*/ 	.word	0xffffffff


	//   ....[24]....
        /*00b8*/ 	.word	0xffffffff


	//   ....[25]....
        /*00bc*/ 	.word	0xffffffff


	//   ....[26]....
        /*00c0*/ 	.word	0xffffffff


	//   ....[27]....
        /*00c4*/ 	.word	0xffffffff


	//   ....[28]....
        /*00c8*/ 	.word	0xffffffff


	//   ....[29]....
        /*00cc*/ 	.word	0xffffffff


	//   ....[30]....
        /*00d0*/ 	.word	0xffffffff


	//   ....[31]....
        /*00d4*/ 	.word	0xffffffff


	//   ....[32]....
        /*00d8*/ 	.word	0xffffffff


	//   ....[33]....
        /*00dc*/ 	.word	0xffffffff


	//   ....[34]....
        /*00e0*/ 	.word	0xffffffff


	//   ....[35]....
        /*00e4*/ 	.word	0xffffffff


	//   ....[36]....
        /*00e8*/ 	.word	0xffffffff


	//   ....[37]....
        /*00ec*/ 	.word	0xffffffff


	//   ....[38]....
        /*00f0*/ 	.word	0xffffffff


	//   ....[39]....
        /*00f4*/ 	.word	0xffffffff


	//   ....[40]....
        /*00f8*/ 	.word	0xffffffff


	//   ....[41]....
        /*00fc*/ 	.word	0xffffffff


	//   ....[42]....
        /*0100*/ 	.word	0xffffffff


	//   ....[43]....
        /*0104*/ 	.word	0xffffffff


	//   ....[44]....
        /*0108*/ 	.word	0xffffffff


	//   ....[45]....
        /*010c*/ 	.word	0xffffffff


	//   ....[46]....
        /*0110*/ 	.word	0xffffffff


	//   ....[47]....
        /*0114*/ 	.word	0xffffffff


	//   ....[48]....
        /*0118*/ 	.word	0xffffffff


	//   ....[49]....
        /*011c*/ 	.word	0xffffffff


	//   ....[50]....
        /*0120*/ 	.word	0xffffffff


	//   ....[51]....
        /*0124*/ 	.word	0xffffffff


	//   ....[52]....
        /*0128*/ 	.word	0xffffffff


	//   ....[53]....
        /*012c*/ 	.word	0xffffffff


	//   ....[54]....
        /*0130*/ 	.word	0xffffffff


	//   ....[55]....
        /*0134*/ 	.word	0xffffffff


	//   ....[56]....
        /*0138*/ 	.word	0xffffffff


	//   ....[57]....
        /*013c*/ 	.word	0xffffffff


	//   ....[58]....
        /*0140*/ 	.word	0xffffffff


	//   ....[59]....
        /*0144*/ 	.word	0xffffffff


	//   ....[60]....
        /*0148*/ 	.word	0xffffffff


	//   ....[61]....
        /*014c*/ 	.word	0xffffffff


	//   ....[62]....
        /*0150*/ 	.word	0xffffffff


	//   ....[63]....
        /*0154*/ 	.word	0xffffffff


	//   ....[64]....
        /*0158*/ 	.word	0xffffffff


	//   ....[65]....
        /*015c*/ 	.word	0xffffffff


	//   ....[66]....
        /*0160*/ 	.word	0xffffffff


	//   ....[67]....
        /*0164*/ 	.word	0xffffffff


	//   ....[68]....
        /*0168*/ 	.word	0xffffffff


	//   ....[69]....
        /*016c*/ 	.word	0xffffffff


	//   ....[70]....
        /*0170*/ 	.word	0xffffffff


	//   ....[71]....
        /*0174*/ 	.word	0xffffffff


	//   ....[72]....
        /*0178*/ 	.word	0xffffffff


	//   ....[73]....
        /*017c*/ 	.word	0xffffffff


	//   ....[74]....
        /*0180*/ 	.word	0xffffffff


	//   ....[75]....
        /*0184*/ 	.word	0xffffffff


	//   ....[76]....
        /*0188*/ 	.word	0xffffffff


	//   ....[77]....
        /*018c*/ 	.word	0xffffffff


	//   ....[78]....
        /*0190*/ 	.word	0xffffffff


	//   ....[79]....
        /*0194*/ 	.word	0xffffffff


	//   ....[80]....
        /*0198*/ 	.word	0xffffffff


	//   ....[81]....
        /*019c*/ 	.word	0xffffffff


	//   ....[82]....
        /*01a0*/ 	.word	0xffffffff


	//   ....[83]....
        /*01a4*/ 	.word	0xffffffff


	//   ....[84]....
        /*01a8*/ 	.word	0xffffffff


	//   ....[85]....
        /*01ac*/ 	.word	0xffffffff


	//   ....[86]....
        /*01b0*/ 	.word	0xffffffff


	//   ....[87]....
        /*01b4*/ 	.word	0xffffffff


	//   ....[88]....
        /*01b8*/ 	.word	0xffffffff


	//   ....[89]....
        /*01bc*/ 	.word	0xffffffff


	//   ....[90]....
        /*01c0*/ 	.word	0xffffffff


	//   ....[91]....
        /*01c4*/ 	.word	0xffffffff


	//   ....[92]....
        /*01c8*/ 	.word	0xffffffff


	//   ....[93]....
        /*01cc*/ 	.word	0xffffffff


	//   ....[94]....
        /*01d0*/ 	.word	0xffffffff


	//   ....[95]....
        /*01d4*/ 	.word	0xffffffff


	//   ....[96]....
        /*01d8*/ 	.word	0xffffffff


	//   ....[97]....
        /*01dc*/ 	.word	0xffffffff


	//   ....[98]....
        /*01e0*/ 	.word	0xffffffff


	//   ....[99]....
        /*01e4*/ 	.word	0xffffffff


	//   ....[100]....
        /*01e8*/ 	.word	0xffffffff


	//   ....[101]....
        /*01ec*/ 	.word	0xffffffff


	//   ....[102]....
        /*01f0*/ 	.word	0xffffffff


	//   ....[103]....
        /*01f4*/ 	.word	0xffffffff


	//   ....[104]....
        /*01f8*/ 	.word	0xffffffff


	//   ....[105]....
        /*01fc*/ 	.word	0xffffffff


	//   ....[106]....
        /*0200*/ 	.word	0xffffffff


	//   ....[107]....
        /*0204*/ 	.word	0xffffffff


	//   ....[108]....
        /*0208*/ 	.word	0xffffffff


	//   ....[109]....
        /*020c*/ 	.word	0xffffffff


	//   ....[110]....
        /*0210*/ 	.word	0xffffffff


	//   ....[111]....
        /*0214*/ 	.word	0xffffffff


	//   ....[112]....
        /*0218*/ 	.word	0xffffffff


	//   ....[113]....
        /*021c*/ 	.word	0xffffffff


	//   ....[114]....
        /*0220*/ 	.word	0xffffffff


	//   ....[115]....
        /*0224*/ 	.word	0xffffffff


	//   ....[116]....
        /*0228*/ 	.word	0xffffffff


	//   ....[117]....
        /*022c*/ 	.word	0xffffffff


	//   ....[118]....
        /*0230*/ 	.word	0xffffffff


	//   ....[119]....
        /*0234*/ 	.word	0xffffffff


	//   ....[120]....
        /*0238*/ 	.word	0xffffffff


	//   ....[121]....
        /*023c*/ 	.word	0xffffffff


	//   ....[122]....
        /*0240*/ 	.word	0xffffffff


	//   ....[123]....
        /*0244*/ 	.word	0xffffffff


	//   ....[124]....
        /*0248*/ 	.word	0xffffffff


	//   ....[125]....
        /*024c*/ 	.word	0xffffffff


	//   ....[126]....
        /*0250*/ 	.word	0xffffffff


	//   ....[127]....
        /*0254*/ 	.word	0xffffffff


	//   ....[128]....
        /*0258*/ 	.word	0xffffffff


	//   ....[129]....
        /*025c*/ 	.word	0xffffffff


	//   ....[130]....
        /*0260*/ 	.word	0xffffffff


	//   ....[131]....
        /*0264*/ 	.word	0xffffffff


	//   ....[132]....
        /*0268*/ 	.word	0xffffffff


	//   ....[133]....
        /*026c*/ 	.word	0xffffffff


	//   ....[134]....
        /*0270*/ 	.word	0xffffffff


	//   ....[135]....
        /*0274*/ 	.word	0xffffffff


	//   ....[136]....
        /*0278*/ 	.word	0xffffffff


	//   ....[137]....
        /*027c*/ 	.word	0xffffffff


	//   ....[138]....
        /*0280*/ 	.word	0xffffffff


	//   ....[139]....
        /*0284*/ 	.word	0xffffffff


	//   ....[140]....
        /*0288*/ 	.word	0xffffffff


	//   ....[141]....
        /*028c*/ 	.word	0xffffffff


	//   ....[142]....
        /*0290*/ 	.word	0xffffffff


	//   ....[143]....
        /*0294*/ 	.word	0xffffffff


	//   ....[144]....
        /*0298*/ 	.word	0xffffffff


	//   ....[145]....
        /*029c*/ 	.word	0xffffffff


	//   ....[146]....
        /*02a0*/ 	.word	0xffffffff


	//   ....[147]....
        /*02a4*/ 	.word	0xffffffff


	//   ....[148]....
        /*02a8*/ 	.word	0xffffffff


	//   ....[149]....
        /*02ac*/ 	.word	0xffffffff


	//   ....[150]....
        /*02b0*/ 	.word	0xffffffff


	//   ....[151]....
        /*02b4*/ 	.word	0xffffffff


	//   ....[152]....
        /*02b8*/ 	.word	0xffffffff


	//   ....[153]....
        /*02bc*/ 	.word	0xffffffff


	//   ....[154]....
        /*02c0*/ 	.word	0xffffffff


	//   ....[155]....
        /*02c4*/ 	.word	0xffffffff


	//   ....[156]....
        /*02c8*/ 	.word	0xffffffff


	//   ....[157]....
        /*02cc*/ 	.word	0xffffffff


	//   ....[158]....
        /*02d0*/ 	.word	0xffffffff


	//   ....[159]....
        /*02d4*/ 	.word	0xffffffff


	//   ....[160]....
        /*02d8*/ 	.word	0xffffffff


	//   ....[161]....
        /*02dc*/ 	.word	0xffffffff


	//   ....[162]....
        /*02e0*/ 	.word	0xffffffff


	//   ....[163]....
        /*02e4*/ 	.word	0xffffffff


	//   ....[164]....
        /*02e8*/ 	.word	0xffffffff


	//   ....[165]....
        /*02ec*/ 	.word	0xffffffff


	//   ....[166]....
        /*02f0*/ 	.word	0xffffffff


	//   ....[167]....
        /*02f4*/ 	.word	0xffffffff


	//   ....[168]....
        /*02f8*/ 	.word	0xffffffff


	//----- nvinfo : EIATTR_COOP_GROUP_INSTR_OFFSETS
	.align		4
.L_280:
        /*02fc*/ 	.byte	0x04, 0x28
        /*02fe*/ 	.short	(.L_282 - .L_281)


	//   ....[0]....
.L_281:
        /*0300*/ 	.word	0x000000a0


	//   ....[1]....
        /*0304*/ 	.word	0x00002990


	//   ....[2]....
        /*0308*/ 	.word	0x000029f0


	//   ....[3]....
        /*030c*/ 	.word	0x000031b0


	//   ....[4]....
        /*0310*/ 	.word	0x000031d0


	//   ....[5]....
        /*0314*/ 	.word	0x00003920


	//   ....[6]....
        /*0318*/ 	.word	0x00003940


	//   ....[7]....
        /*031c*/ 	.word	0x00004090


	//   ....[8]....
        /*0320*/ 	.word	0x000040a0


	//   ....[9]....
        /*0324*/ 	.word	0x000048d0


	//   ....[10]....
        /*0328*/ 	.word	0x00004910


	//   ....[11]....
        /*032c*/ 	.word	0x000056b0


	//   ....[12]....
        /*0330*/ 	.word	0x000056e0


	//   ....[13]....
        /*0334*/ 	.word	0x00005e60


	//   ....[14]....
        /*0338*/ 	.word	0x00005e90


	//   ....[15]....
        /*033c*/ 	.word	0x00006610


	//   ....[16]....
        /*0340*/ 	.word	0x00006630


	//   ....[17]....
        /*0344*/ 	.word	0x00006dd0


	//   ....[18]....
        /*0348*/ 	.word	0x00006e00


	//   ....[19]....
        /*034c*/ 	.word	0x00006f10


	//   ....[20]....
        /*0350*/ 	.word	0x00006f40


	//   ....[21]....
        /*0354*/ 	.word	0x00007010


	//   ....[22]....
        /*0358*/ 	.word	0x00007040


	//   ....[23]....
        /*035c*/ 	.word	0x00007110


	//   ....[24]....
        /*0360*/ 	.word	0x00007130


	//   ....[25]....
        /*0364*/ 	.word	0x000076b0


	//   ....[26]....
        /*0368*/ 	.word	0x000076d0


	//   ....[27]....
        /*036c*/ 	.word	0x000077a0


	//   ....[28]....
        /*0370*/ 	.word	0x000077d0


	//   ....[29]....
        /*0374*/ 	.word	0x000078a0


	//   ....[30]....
        /*0378*/ 	.word	0x000078d0


	//   ....[31]....
        /*037c*/ 	.word	0x000079a0


	//   ....[32]....
        /*0380*/ 	.word	0x000079d0


	//   ....[33]....
        /*0384*/ 	.word	0x00008740


	//   ....[34]....
        /*0388*/ 	.word	0x00008780


	//   ....[35]....
        /*038c*/ 	.word	0x000087c0


	//   ....[36]....
        /*0390*/ 	.word	0x00008800


	//   ....[37]....
        /*0394*/ 	.word	0x00008840


	//   ....[38]....
        /*0398*/ 	.word	0x00008880


	//   ....[39]....
        /*039c*/ 	.word	0x000088c0


	//   ....[40]....
        /*03a0*/ 	.word	0x000089d0


	//   ....[41]....
        /*03a4*/ 	.word	0x00008bf0


	//   ....[42]....
        /*03a8*/ 	.word	0x00008c20


	//   ....[43]....
        /*03ac*/ 	.word	0x00008d90


	//   ....[44]....
        /*03b0*/ 	.word	0x00008db0


	//   ....[45]....
        /*03b4*/ 	.word	0x00008e40


	//   ....[46]....
        /*03b8*/ 	.word	0x00008e60


	//   ....[47]....
        /*03bc*/ 	.word	0x00008ef0


	//   ....[48]....
        /*03c0*/ 	.word	0x00008f10


	//   ....[49]....
        /*03c4*/ 	.word	0x000092e0


	//   ....[50]....
        /*03c8*/ 	.word	0x00009300


	//   ....[51]....
        /*03cc*/ 	.word	0x00009370


	//   ....[52]....
        /*03d0*/ 	.word	0x00009380


	//   ....[53]....
        /*03d4*/ 	.word	0x000094e0


	//   ....[54]....
        /*03d8*/ 	.word	0x00009520


	//   ....[55]....
        /*03dc*/ 	.word	0x00009590


	//   ....[56]....
        /*03e0*/ 	.word	0x000095d0


	//   ....[57]....
        /*03e4*/ 	.word	0x000097b0


	//   ....[58]....
        /*03e8*/ 	.word	0x00009840


	//   ....[59]....
        /*03ec*/ 	.word	0x00009880


	//   ....[60]....
        /*03f0*/ 	.word	0x000098c0


	//   ....[61]....
        /*03f4*/ 	.word	0x00009a30


	//   ....[62]....
        /*03f8*/ 	.word	0x00009a70


	//   ....[63]....
        /*03fc*/ 	.word	0x00009ab0


	//   ....[64]....
        /*0400*/ 	.word	0x00009af0


	//   ....[65]....
        /*0404*/ 	.word	0x0000b920


	//   ....[66]....
        /*0408*/ 	.word	0x0000b980


	//   ....[67]....
        /*040c*/ 	.word	0x0000b9a0


	//   ....[68]....
        /*0410*/ 	.word	0x0000b9f0


	//   ....[69]....
        /*0414*/ 	.word	0x0000bb20


	//   ....[70]....
        /*0418*/ 	.word	0x0000bb30


	//   ....[71]....
        /*041c*/ 	.word	0x0000bb40


	//   ....[72]....
        /*0420*/ 	.word	0x0000bb50


	//   ....[73]....
        /*0424*/ 	.word	0x0000bcb0


	//   ....[74]....
        /*0428*/ 	.word	0x0000bcf0


	//   ....[75]....
        /*042c*/ 	.word	0x0000bd40


	//   ....[76]....
        /*0430*/ 	.word	0x0000bd60


	//   ....[77]....
        /*0434*/ 	.word	0x0000be90


	//   ....[78]....
        /*0438*/ 	.word	0x0000bea0


	//   ....[79]....
        /*043c*/ 	.word	0x0000bec0


	//   ....[80]....
        /*0440*/ 	.word	0x0000bee0


	//   ....[81]....
        /*0444*/ 	.word	0x0000e090


	//   ....[82]....
        /*0448*/ 	.word	0x0000e260


	//   ....[83]....
        /*044c*/ 	.word	0x0000e290


	//   ....[84]....
        /*0450*/ 	.word	0x0000e2c0


	//   ....[85]....
        /*0454*/ 	.word	0x0000e2f0


	//   ....[86]....
        /*0458*/ 	.word	0x0000e310


	//   ....[87]....
        /*045c*/ 	.word	0x0000e330


	//   ....[88]....
        /*0460*/ 	.word	0x0000e370


	//   ....[89]....
        /*0464*/ 	.word	0x0000f460


	//   ....[90]....
        /*0468*/ 	.word	0x0000f490


	//   ....[91]....
        /*046c*/ 	.word	0x0000f4b0


	//   ....[92]....
        /*0470*/ 	.word	0x0000f4c0


	//   ....[93]....
        /*0474*/ 	.word	0x0000f4d0


	//   ....[94]....
        /*0478*/ 	.word	0x0000f4e0


	//   ....[95]....
        /*047c*/ 	.word	0x0000f4f0


	//   ....[96]....
        /*0480*/ 	.word	0x0000f510


	//   ....[97]....
        /*0484*/ 	.word	0x0000f930


	//   ....[98]....
        /*0488*/ 	.word	0x0000f950


	//   ....[99]....
        /*048c*/ 	.word	0x00010580


	//   ....[100]....
        /*0490*/ 	.word	0x000106b0


	//   ....[101]....
        /*0494*/ 	.word	0x000106c0


	//   ....[102]....
        /*0498*/ 	.word	0x000106f0


	//   ....[103]....
        /*049c*/ 	.word	0x000123e0


	//   ....[104]....
        /*04a0*/ 	.word	0x00012400


	//   ....[105]....
        /*04a4*/ 	.word	0x00012430


	//   ....[106]....
        /*04a8*/ 	.word	0x00012440


	//   ....[107]....
        /*04ac*/ 	.word	0x00012450


	//   ....[108]....
        /*04b0*/ 	.word	0x00012460


	//   ....[109]....
        /*04b4*/ 	.word	0x00012470


	//   ....[110]....
        /*04b8*/ 	.word	0x00012480


	//   ....[111]....
        /*04bc*/ 	.word	0x000133d0


	//   ....[112]....
        /*04c0*/ 	.word	0x00013400


	//   ....[113]....
        /*04c4*/ 	.word	0x00013410


	//   ....[114]....
        /*04c8*/ 	.word	0x00013420


	//   ....[115]....
        /*04cc*/ 	.word	0x00013430


	//   ....[116]....
        /*04d0*/ 	.word	0x00013440


	//   ....[117]....
        /*04d4*/ 	.word	0x00013450


	//   ....[118]....
        /*04d8*/ 	.word	0x00013480


	//   ....[119]....
        /*04dc*/ 	.word	0x00013670


	//   ....[120]....
        /*04e0*/ 	.word	0x00013680


	//   ....[121]....
        /*04e4*/ 	.word	0x00014330


	//   ....[122]....
        /*04e8*/ 	.word	0x00014480


	//   ....[123]....
        /*04ec*/ 	.word	0x00014490


	//   ....[124]....
        /*04f0*/ 	.word	0x00014500


	//   ....[125]....
        /*04f4*/ 	.word	0x000169a0


	//   ....[126]....
        /*04f8*/ 	.word	0x000169c0


	//   ....[127]....
        /*04fc*/ 	.word	0x000169d0


	//   ....[128]....
        /*0500*/ 	.word	0x000169e0


	//   ....[129]....
        /*0504*/ 	.word	0x000169f0


	//   ....[130]....
        /*0508*/ 	.word	0x00016a00


	//   ....[131]....
        /*050c*/ 	.word	0x00016a10


	//   ....[132]....
        /*0510*/ 	.word	0x00016a40


	//   ....[133]....
        /*0514*/ 	.word	0x00016de0


	//   ....[134]....
        /*0518*/ 	.word	0x00016e00


	//   ....[135]....
        /*051c*/ 	.word	0x00016e10


	//   ....[136]....
        /*0520*/ 	.word	0x00016e30


	//   ....[137]....
        /*0524*/ 	.word	0x00016e50


	//   ....[138]....
        /*0528*/ 	.word	0x00016e70


	//   ....[139]....
        /*052c*/ 	.word	0x00016f70


	//   ....[140]....
        /*0530*/ 	.word	0x00016f80


	//   ....[141]....
        /*0534*/ 	.word	0x00017fa0


	//   ....[142]....
        /*0538*/ 	.word	0x00017fc0


	//   ....[143]....
        /*053c*/ 	.word	0x00017ff0


	//   ....[144]....
        /*0540*/ 	.word	0x00018000


	//   ....[145]....
        /*0544*/ 	.word	0x00019eb0


	//   ....[146]....
        /*0548*/ 	.word	0x00019ee0


	//   ....[147]....
        /*054c*/ 	.word	0x00019f30


	//   ....[148]....
        /*0550*/ 	.word	0x00019f40


	//   ....[149]....
        /*0554*/ 	.word	0x0001b1e0


	//   ....[150]....
        /*0558*/ 	.word	0x0001b220


	//   ....[151]....
        /*055c*/ 	.word	0x0001b260


	//   ....[152]....
        /*0560*/ 	.word	0x0001b2a0


	//   ....[153]....
        /*0564*/ 	.word	0x0001b470


	//   ....[154]....
        /*0568*/ 	.word	0x0001b480


	//   ....[155]....
        /*056c*/ 	.word	0x0001b570


	//   ....[156]....
        /*0570*/ 	.word	0x0001b5a0


	//   ....[157]....
        /*0574*/ 	.word	0x0001b670


	//   ....[158]....
        /*0578*/ 	.word	0x0001b6a0


	//   ....[159]....
        /*057c*/ 	.word	0x0001b770


	//   ....[160]....
        /*0580*/ 	.word	0x0001b790


	//   ....[161]....
        /*0584*/ 	.word	0x0001c040


	//   ....[162]....
        /*0588*/ 	.word	0x0001c050


	//   ....[163]....
        /*058c*/ 	.word	0x0001c120


	//   ....[164]....
        /*0590*/ 	.word	0x0001c150


	//   ....[165]....
        /*0594*/ 	.word	0x0001c220


	//   ....[166]....
        /*0598*/ 	.word	0x0001c250


	//   ....[167]....
        /*059c*/ 	.word	0x0001c320


	//   ....[168]....
        /*05a0*/ 	.word	0x0001c340


	//----- nvinfo : EIATTR_EXIT_INSTR_OFFSETS
	.align		4
.L_282:
        /*05a4*/ 	.byte	0x04, 0x1c
        /*05a6*/ 	.short	(.L_284 - .L_283)


	//   ....[0]....
.L_283:
        /*05a8*/ 	.word	0x00000450


	//   ....[1]....
        /*05ac*/ 	.word	0x0001b7a0


	//   ....[2]....
        /*05b0*/ 	.word	0x0001b7f0


	//   ....[3]....
        /*05b4*/ 	.word	0x0001b850


	//   ....[4]....
        /*05b8*/ 	.word	0x0001c350


	//   ....[5]....
        /*05bc*/ 	.word	0x0001c3a0


	//   ....[6]....
        /*05c0*/ 	.word	0x0001c400


	//----- nvinfo : EIATTR_CTAIDZ_USED
	.align		4
.L_284:
        /*05c4*/ 	.byte	0x01, 0x04
	.zero		2


	//----- nvinfo : EIATTR_MAX_THREADS
	.align		4
        /*05c8*/ 	.byte	0x04, 0x05
        /*05ca*/ 	.short	(.L_286 - .L_285)
.L_285:
        /*05cc*/ 	.word	0x00000100
        /*05d0*/ 	.word	0x00000001
        /*05d4*/ 	.word	0x00000001


	//----- nvinfo : EIATTR_CRS_STACK_SIZE
	.align		4
.L_286:
        /*05d8*/ 	.byte	0x04, 0x1e
        /*05da*/ 	.short	(.L_288 - .L_287)
.L_287:
        /*05dc*/ 	.word	0x00000000
.L_288:


//--------------------- .nv.info._ZN7cutlass13device_kernelIN5flash19enable_sm80_to_sm89INS1_16FlashAttnFwdSm80INS1_25CollectiveMainloopFwdSm80ILi4ELi1ELb0EN4cute5tupleIJNS5_1CILi128EEENS7_ILi64EEES8_EEELi128ENS_10bfloat16_tEfNS_4arch4Sm80ELb0ELb0ELb0ELb0ELb1ELb0ELb1ELb0EEENS1_21CollectiveEpilogueFwdINS6_IJS8_S8_S9_EEENS6_IJNS7_ILi1EEESH_SH_EEESB_SD_Li128ELb0ELb1ELb0ELb0EEENS1_19SingleTileSchedulerILb0ELb0ELb1ELi128EEEEEEEEEvNT_6ParamsE --------------------------
	.section	.nv.info._ZN7cutlass13device_kernelIN5flash19enable_sm80_to_sm89INS1_16FlashAttnFwdSm80INS1_25CollectiveMainloopFwdSm80ILi4ELi1ELb0EN4cute5tupleIJNS5_1CILi128EEENS7_ILi64EEES8_EEELi128ENS_10bfloat16_tEfNS_4arch4Sm80ELb0ELb0ELb0ELb0ELb1ELb0ELb1ELb0EEENS1_21CollectiveEpilogueFwdINS6_IJS8_S8_S9_EEENS6_IJNS7_ILi1EEESH_SH_EEESB_SD_Li128ELb0ELb1ELb0ELb0EEENS1_19SingleTileSchedulerILb0ELb0ELb1ELi128EEEEEEEEEvNT_6ParamsE,"",@"SHT_CUDA_INFO"
	.sectionflags	@""
	.align	4


	//----- nvinfo : EIATTR_CUDA_API_VERSION
	.align		4
        /*0000*/ 	.byte	0x04, 0x37
        /*0002*/ 	.short	(.L_290 - .L_289)
.L_289:
        /*0004*/ 	.word	0x00000082


	//----- nvinfo : EIATTR_SW2861232_WAR
	.align		4
.L_290:
        /*0008*/ 	.byte	0x01, 0x35
	.zero		2


	//----- nvinfo : EIATTR_PARAM_CBANK
	.align		4
        /*000c*/ 	.byte	0x04, 0x0a
        /*000e*/ 	.short	(.L_292 - .L_291)
	.align		4
.L_291:
        /*0010*/ 	.word	index@(.nv.constant0._ZN7cutlass13device_kernelIN5flash19enable_sm80_to_sm89INS1_16FlashAttnFwdSm80INS1_25CollectiveMainloopFwdSm80ILi4ELi1ELb0EN4cute5tupleIJNS5_1CILi128EEENS7_ILi64EEES8_EEELi128ENS_10bfloat16_tEfNS_4arch4Sm80ELb0ELb0ELb0ELb0ELb1ELb0ELb1ELb0EEENS1_21CollectiveEpilogueFwdINS6_IJS8_S8_S9_EEENS6_IJNS7_ILi1EEESH_SH_EEESB_SD_Li128ELb0ELb1ELb0ELb0EEENS1_19SingleTileSchedulerILb0ELb0ELb1ELi128EEEEEEEEEvNT_6ParamsE)
        /*0014*/ 	.short	0x0160
        /*0016*/ 	.short	0x0418


	//----- nvinfo : EIATTR_CBANK_PARAM_SIZE
	.align		4
.L_292:
        /*0018*/ 	.byte	0x03, 0x19
        /*001a*/ 	.short	0x0418


	//----- nvinfo : EIATTR_KPARAM_INFO
	.align		4
        /*001c*/ 	.byte	0x04, 0x17
        /*001e*/ 	.short	(.L_294 - .L_293)
.L_293:
        /*0020*/ 	.word	0x00000000
        /*0024*/ 	.short	0x0000
        /*0026*/ 	.short	0x0000
        /*0028*/ 	.byte	0x00, 0xf0, 0x61, 0x10


	//----- nvinfo : EIATTR_MAXREG_COUNT
	.align		4
.L_294:
        /*002c*/ 	.byte	0x03, 0x1b
        /*002e*/ 	.short	0x00ff


	//----- nvinfo : EIATTR_NUM_BARRIERS
	.align		4
        /*0030*/ 	.byte	0x02, 0x4c
        /*0032*/ 	.byte	0x02
	.zero		1


	//----- nvinfo : EIATTR_ANNOTATIONS
	.align		4
        /*0034*/ 	.byte	0x04, 0x55
        /*0036*/ 	.short	(.L_296 - .L_295)


	//   ....[0]....
.L_295:
        /* <DEDUP_REMOVED lines=38> */


	//----- nvinfo : EIATTR_MERCURY_ISA_VERSION
	.align		4
.L_296:
        /*0288*/ 	.byte	0x03, 0x5f
        /*028a*/ 	.short	0x0000


	//----- nvinfo : EIATTR_COOP_GROUP_MASK_REGIDS
	.align		4
        /*028c*/ 	.byte	0x04, 0x29
        /*028e*/ 	.short	(.L_298 - .L_297)


	//   ....[0]....
.L_297:
        /*0290*/ 	.word	0xffffffff


	//   ....[1]....
        /*0294*/ 	.word	0xffffffff


	//   ....[2]....
        /*0298*/ 	.word	0xffffffff


	//   ....[3]....
        /*029c*/ 	.word	0xffffffff


	//   ....[4]....
        /*02a0*/ 	.word	0xffffffff


	//   ....[5]....
        /*02a4*/ 	.word	0xffffffff


	//   ....[6]....
        /*02a8*/ 	.word	0xffffffff


	//   ....[7]....
        /*02ac*/ 	.word	0xffffffff


	//   ....[8]....
        /*02b0*/ 	.word	0xffffffff


	//   ....[9]....
        /*02b4*/ 	.word	0xffffffff


	//   ....[10]....
        /*02b8*/ 	.word	0xffffffff


	//   ....[11]....
        /*02bc*/ 	.word	0xffffffff


	//   ....[12]....
        /*02c0*/ 	.word	0xffffffff


	//   ....[13]....
        /*02c4*/ 	.word	0xffffffff


	//   ....[14]....
        /*02c8*/ 	.word	0xffffffff


	//   ....[15]....
        /*02cc*/ 	.word	0xffffffff


	//   ....[16]....
        /*02d0*/ 	.word	0xffffffff


	//   ....[17]....
        /*02d4*/ 	.word	0xffffffff


	//   ....[18]....
        /*02d8*/ 	.word	0xffffffff


	//   ....[19]....
        /*02dc*/ 	.word	0xffffffff


	//   ....[20]....
        /*02e0*/ 	.word	0xffffffff


	//   ....[21]....
        /*02e4*/ 	.word	0xffffffff


	//   ....[22]....
        /*02e8*/ 	.word	0xffffffff


	//   ....[23]....
        /*02ec*/ 	.word	0xffffffff


	//   ....[24]....
        /*02f0*/ 	.word	0xffffffff


	//   ....[25]....
        /*02f4*/ 	.word	0xffffffff


	//   ....[26]....
        /*02f8*/ 	.word	0xffffffff


	//   ....[27]....
        /*02fc*/ 	.word	0xffffffff


	//   ....[28]....
        /*0300*/ 	.word	0xffffffff


	//   ....[29]....
        /*0304*/ 	.word	0xffffffff


	//   ....[30]....
        /*0308*/ 	.word	0xffffffff


	//   ....[31]....
        /*030c*/ 	.word	0xffffffff


	//   ....[32]....
        /*0310*/ 	.word	0xffffffff


	//   ....[33]....
        /*0314*/ 	.word	0xffffffff


	//   ....[34]....
        /*0318*/ 	.word	0xffffffff


	//   ....[35]....
        /*031c*/ 	.word	0xffffffff


	//   ....[36]....
        /*0320*/ 	.word	0xffffffff


	//   ....[37]....
        /*0324*/ 	.word	0xffffffff


	//   ....[38]....
        /*0328*/ 	.word	0xffffffff


	//   ....[39]....
        /*032c*/ 	.word	0xffffffff


	//   ....[40]....
        /*0330*/ 	.word	0xffffffff


	//   ....[41]....
        /*0334*/ 	.word	0xffffffff


	//   ....[42]....
        /*0338*/ 	.word	0xffffffff


	//   ....[43]....
        /*033c*/ 	.word	0xffffffff


	//   ....[44]....
        /*0340*/ 	.word	0xffffffff


	//   ....[45]....
        /*0344*/ 	.word	0xffffffff


	//   ....[46]....
        /*0348*/ 	.word	0xffffffff


	//   ....[47]....
        /*034c*/ 	.word	0xffffffff


	//   ....[48]....
        /*0350*/ 	.word	0xffffffff


	//   ....[49]....
        /*0354*/ 	.word	0xffffffff


	//   ....[50]....
        /*0358*/ 	.word	0xffffffff


	//   ....[51]....
        /*035c*/ 	.word	0xffffffff


	//   ....[52]....
        /*0360*/ 	.word	0xffffffff


	//   ....[53]....
        /*0364*/ 	.word	0xffffffff


	//   ....[54]....
        /*0368*/ 	.word	0xffffffff


	//   ....[55]....
        /*036c*/ 	.word	0xffffffff


	//   ....[56]....
        /*0370*/ 	.word	0xffffffff


	//   ....[57]....
        /*0374*/ 	.word	0xffffffff


	//   ....[58]....
        /*0378*/ 	.word	0xffffffff


	//   ....[59]....
        /*037c*/ 	.word	0xffffffff


	//   ....[60]....
        /*0380*/ 	.word	0xffffffff


	//   ....[61]....
        /*0384*/ 	.word	0xffffffff


	//   ....[62]....
        /*0388*/ 	.word	0xffffffff


	//   ....[63]....
        /*038c*/ 	.word	0xffffffff


	//   ....[64]....
        /*0390*/ 	.word	0xffffffff


	//   ....[65]....
        /*0394*/ 	.word	0xffffffff


	//   ....[66]....
        /*0398*/ 	.word	0xffffffff


	//   ....[67]....
        /*039c*/ 	.word	0xffffffff


	//   ....[68]....
        /*03a0*/ 	.word	0xffffffff


	//   ....[69]....
        /*03a4*/ 	.word	0xffffffff


	//   ....[70]....
        /*03a8*/ 	.word	0xffffffff


	//   ....[71]....
        /*03ac*/ 	.word	0xffffffff


	//   ....[72]....
        /*03b0*/ 	.word	0xffffffff


	//   ....[73]....
        /*03b4*/ 	.word	0xffffffff


	//   ....[74]....
        /*03b8*/ 	.word	0xffffffff


	//   ....[75]....
        /*03bc*/ 	.word	0xffffffff


	//   ....[76]....
        /*03c0*/ 	.word	0xffffffff


	//   ....[77]....
        /*03c4*/ 	.word	0xffffffff


	//   ....[78]....
        /*03c8*/ 	.word	0xffffffff


	//   ....[79]....
        /*03cc*/ 	.word	0xffffffff


	//   ....[80]....
        /*03d0*/ 	.word	0xffffffff


	//   ....[81]....
        /*03d4*/ 	.word	0xffffffff


	//   ....[82]....
        /*03d8*/ 	.word	0xffffffff


	//   ....[83]....
        /*03dc*/ 	.word	0xffffffff


	//   ....[84]....
        /*03e0*/ 	.word	0xffffffff


	//   ....[85]....
        /*03e4*/ 	.word	0xffffffff


	//   ....[86]....
        /*03e8*/ 	.word	0xffffffff


	//   ....[87]....
        /*03ec*/ 	.word	0xffffffff


	//   ....[88]....
        /*03f0*/ 	.word	0xffffffff


	//   ....[89]....
        /*03f4*/ 	.word	0xffffffff


	//   ....[90]....
        /*03f8*/ 	.word	0xffffffff


	//   ....[91]....
        /*03fc*/ 	.word	0xffffffff


	//   ....[92]....
        /*0400*/ 	.word	0xffffffff


	//   ....[93]....
        /*0404*/ 	.word	0xffffffff


	//   ....[94]....
        /*0408*/ 	.word	0xffffffff


	//   ....[95]....
        /*040c*/ 	.word	0xffffffff


	//   ....[96]....
        /*0410*/ 	.word	0xffffffff


	//   ....[97]....
        /*0414*/ 	.word	0xffffffff


	//   ....[98]....
        /*0418*/ 	.word	0xffffffff


	//   ....[99]....
        /*041c*/ 	.word	0xffffffff


	//   ....[100]....
        /*0420*/ 	.word	0xffffffff


	//   ....[101]....
        /*0424*/ 	.word	0xffffffff


	//   ....[102]....
        /*0428*/ 	.word	0xffffffff


	//   ....[103]....
        /*042c*/ 	.word	0xffffffff


	//----- nvinfo : EIATTR_COOP_GROUP_INSTR_OFFSETS
	.align		4
.L_298:
        /*0430*/ 	.byte	0x04, 0x28
        /*0432*/ 	.short	(.L_300 - .L_299)


	//   ....[0]....
.L_299:
        /*0434*/ 	.word	0x00000530


	//   ....[1]....
        /*0438*/ 	.word	0x00000560


	//   ....[2]....
        /*043c*/ 	.word	0x00000580


	//   ....[3]....
        /*0440*/ 	.word	0x000005a0


	//   ....[4]....
        /*0444*/ 	.word	0x00000820


	//   ....[5]....
        /*0448*/ 	.word	0x00000840


	//   ....[6]....
        /*044c*/ 	.word	0x00000860


	//   ....[7]....
        /*0450*/ 	.word	0x00000870


	//   ....[8]....
        /*0454*/ 	.word	0x00000910


	//   ....[9]....
        /*0458*/ 	.word	0x00000930


	//   ....[10]....
        /*045c*/ 	.word	0x000009a0


	//   ....[11]....
        /*0460*/ 	.word	0x000009b0


	//   ....[12]....
        /*0464*/ 	.word	0x00000b40


	//   ....[13]....
        /*0468*/ 	.word	0x00000b50


	//   ....[14]....
        /*046c*/ 	.word	0x00000b60


	//   ....[15]....
        /*0470*/ 	.word	0x00000b70


	//   ....[16]....
        /*0474*/ 	.word	0x000011d0


	//   ....[17]....
        /*0478*/ 	.word	0x000011e0


	//   ....[18]....
        /*047c*/ 	.word	0x000011f0


	//   ....[19]....
        /*0480*/ 	.word	0x00001200


	//   ....[20]....
        /*0484*/ 	.word	0x00001220


	//   ....[21]....
        /*0488*/ 	.word	0x00001230


	//   ....[22]....
        /*048c*/ 	.word	0x00001240


	//   ....[23]....
        /*0490*/ 	.word	0x00001250


	//   ....[24]....
        /*0494*/ 	.word	0x00001810


	//   ....[25]....
        /*0498*/ 	.word	0x00001830


	//   ....[26]....
        /*049c*/ 	.word	0x00001850


	//   ....[27]....
        /*04a0*/ 	.word	0x00001880


	//   ....[28]....
        /*04a4*/ 	.word	0x000018a0


	//   ....[29]....
        /*04a8*/ 	.word	0x000018b0


	//   ....[30]....
        /*04ac*/ 	.word	0x00001910


	//   ....[31]....
        /*04b0*/ 	.word	0x00001940


	//   ....[32]....
        /*04b4*/ 	.word	0x00002840


	//   ....[33]....
        /*04b8*/ 	.word	0x00002870


	//   ....[34]....
        /*04bc*/ 	.word	0x00002890


	//   ....[35]....
        /*04c0*/ 	.word	0x000028a0


	//   ....[36]....
        /*04c4*/ 	.word	0x000028b0


	//   ....[37]....
        /*04c8*/ 	.word	0x000028c0


	//   ....[38]....
        /*04cc*/ 	.word	0x000028d0


	//   ....[39]....
        /*04d0*/ 	.word	0x000028f0


	//   ....[40]....
        /*04d4*/ 	.word	0x00003260


	//   ....[41]....
        /*04d8*/ 	.word	0x00003330


	//   ....[42]....
        /*04dc*/ 	.word	0x000034d0


	//   ....[43]....
        /*04e0*/ 	.word	0x000034f0


	//   ....[44]....
        /*04e4*/ 	.word	0x00003800


	//   ....[45]....
        /*04e8*/ 	.word	0x000039b0


	//   ....[46]....
        /*04ec*/ 	.word	0x00003a20


	//   ....[47]....
        /*04f0*/ 	.word	0x00003ae0


	//   ....[48]....
        /*04f4*/ 	.word	0x00006050


	//   ....[49]....
        /*04f8*/ 	.word	0x00006060


	//   ....[50]....
        /*04fc*/ 	.word	0x00006070


	//   ....[51]....
        /*0500*/ 	.word	0x00006080


	//   ....[52]....
        /*0504*/ 	.word	0x00006090


	//   ....[53]....
        /*0508*/ 	.word	0x000060a0


	//   ....[54]....
        /*050c*/ 	.word	0x000060b0


	//   ....[55]....
        /*0510*/ 	.word	0x000060f0


	//   ....[56]....
        /*0514*/ 	.word	0x000064c0


	//   ....[57]....
        /*0518*/ 	.word	0x000064e0


	//   ....[58]....
        /*051c*/ 	.word	0x000064f0


	//   ....[59]....
        /*0520*/ 	.word	0x00006500


	//   ....[60]....
        /*0524*/ 	.word	0x00006510


	//   ....[61]....
        /*0528*/ 	.word	0x00006520


	//   ....[62]....
        /*052c*/ 	.word	0x00006540


	//   ....[63]....
        /*0530*/ 	.word	0x00006570


	//   ....[64]....
        /*0534*/ 	.word	0x00007390


	//   ....[65]....
        /*0538*/ 	.word	0x00007490


	//   ....[66]....
        /*053c*/ 	.word	0x000074f0


	//   ....[67]....
        /*0540*/ 	.word	0x00007520


	//   ....[68]....
        /*0544*/ 	.word	0x000075e0


	//   ....[69]....
        /*0548*/ 	.word	0x00007650


	//   ....[70]....
        /*054c*/ 	.word	0x000078f0


	//   ....[71]....
        /*0550*/ 	.word	0x00007e50


	//   ....[72]....
        /*0554*/ 	.word	0x00009df0


	//   ....[73]....
        /*0558*/ 	.word	0x00009e00


	//   ....[74]....
        /*055c*/ 	.word	0x00009e10


	//   ....[75]....
        /*0560*/ 	.word	0x00009e20


	//   ....[76]....
        /*0564*/ 	.word	0x00009e50


	//   ....[77]....
        /*0568*/ 	.word	0x00009e80


	//   ....[78]....
        /*056c*/ 	.word	0x00009eb0


	//   ....[79]....
        /*0570*/ 	.word	0x00009ee0


	//   ....[80]....
        /*0574*/ 	.word	0x0000b840


	//   ....[81]....
        /*0578*/ 	.word	0x0000b850


	//   ....[82]....
        /*057c*/ 	.word	0x0000b870


	//   ....[83]....
        /*0580*/ 	.word	0x0000b880


	//   ....[84]....
        /*0584*/ 	.word	0x0000b890


	//   ....[85]....
        /*0588*/ 	.word	0x0000b8a0


	//   ....[86]....
        /*058c*/ 	.word	0x0000b8b0


	//   ....[87]....
        /*0590*/ 	.word	0x0000b8c0


	//   ....[88]....
        /*0594*/ 	.word	0x0000ba40


	//   ....[89]....
        /*0598*/ 	.word	0x0000ba60


	//   ....[90]....
        /*059c*/ 	.word	0x0000bb50


	//   ....[91]....
        /*05a0*/ 	.word	0x0000bb80


	//   ....[92]....
        /*05a4*/ 	.word	0x0000bc50


	//   ....[93]....
        /*05a8*/ 	.word	0x0000bc80


	//   ....[94]....
        /*05ac*/ 	.word	0x0000bd50


	//   ....[95]....
        /*05b0*/ 	.word	0x0000bd80


	//   ....[96]....
        /*05b4*/ 	.word	0x0000be50


	//   ....[97]....
        /*05b8*/ 	.word	0x0000be80


	//   ....[98]....
        /*05bc*/ 	.word	0x0000bf50


	//   ....[99]....
        /*05c0*/ 	.word	0x0000bf80


	//   ....[100]....
        /*05c4*/ 	.word	0x0000c050


	//   ....[101]....
        /*05c8*/ 	.word	0x0000c080


	//   ....[102]....
        /*05cc*/ 	.word	0x0000c150


	//   ....[103]....
        /*05d0*/ 	.word	0x0000c170


	//----- nvinfo : EIATTR_EXIT_INSTR_OFFSETS
	.align		4
.L_300:
        /*05d4*/ 	.byte	0x04, 0x1c
        /*05d6*/ 	.short	(.L_302 - .L_301)


	//   ....[0]....
.L_301:
        /*05d8*/ 	.word	0x00000040


	//   ....[1]....
        /*05dc*/ 	.word	0x0000c180


	//   ....[2]....
        /*05e0*/ 	.word	0x0000c1d0


	//   ....[3]....
        /*05e4*/ 	.word	0x0000c230


	//----- nvinfo : EIATTR_CTAIDZ_USED
	.align		4
.L_302:
        /*05e8*/ 	.byte	0x01, 0x04
	.zero		2


	//----- nvinfo : EIATTR_MAX_THREADS
	.align		4
        /*05ec*/ 	.byte	0x04, 0x05
        /*05ee*/ 	.short	(.L_304 - .L_303)
.L_303:
        /*05f0*/ 	.word	0x00000080
        /*05f4*/ 	.word	0x00000001
        /*05f8*/ 	.word	0x00000001


	//----- nvinfo : EIATTR_CRS_STACK_SIZE
	.align		4
.L_304:
        /*05fc*/ 	.byte	0x04, 0x1e
        /*05fe*/ 	.short	(.L_306 - .L_305)
.L_305:
        /*0600*/ 	.word	0x00000000
.L_306:


//--------------------- .nv.info._ZN7cutlass13device_kernelIN5flash19enable_sm80_to_sm89INS1_16FlashAttnFwdSm80INS1_25CollectiveMainloopFwdSm80ILi4ELi1ELb0EN4cute5tupleIJNS5_1CILi128EEENS7_ILi64EEES8_EEELi128ENS_10bfloat16_tEfNS_4arch4Sm80ELb0ELb0ELb0ELb1ELb1ELb0ELb1ELb0EEENS1_21CollectiveEpilogueFwdINS6_IJS8_S8_S9_EEENS6_IJNS7_ILi1EEESH_SH_EEESB_SD_Li128ELb1ELb1ELb0ELb0EEENS1_19SingleTileSchedulerILb1ELb0ELb1ELi128EEEEEEEEEvNT_6ParamsE --------------------------
	.section	.nv.info._ZN7cutlass13device_kernelIN5flash19enable_sm80_to_sm89INS1_16FlashAttnFwdSm80INS1_25CollectiveMainloopFwdSm80ILi4ELi1ELb0EN4cute5tupleIJNS5_1CILi128EEENS7_ILi64EEES8_EEELi128ENS_10bfloat16_tEfNS_4arch4Sm80ELb0ELb0ELb0ELb1ELb1ELb0ELb1ELb0EEENS1_21CollectiveEpilogueFwdINS6_IJS8_S8_S9_EEENS6_IJNS7_ILi1EEESH_SH_EEESB_SD_Li128ELb1ELb1ELb0ELb0EEENS1_19SingleTileSchedulerILb1ELb0ELb1ELi128EEEEEEEEEvNT_6ParamsE,"",@"SHT_CUDA_INFO"
	.sectionflags	@""
	.align	4


	//----- nvinfo : EIATTR_CUDA_API_VERSION
	.align		4
        /*0000*/ 	.byte	0x04, 0x37
        /*0002*/ 	.short	(.L_308 - .L_307)
.L_307:
        /*0004*/ 	.word	0x00000082


	//----- nvinfo : EIATTR_SW2861232_WAR
	.align		4
.L_308:
        /*0008*/ 	.byte	0x01, 0x35
	.zero		2


	//----- nvinfo : EIATTR_PARAM_CBANK
	.align		4
        /*000c*/ 	.byte	0x04, 0x0a
        /*000e*/ 	.short	(.L_310 - .L_309)
	.align		4
.L_309:
        /*0010*/ 	.word	index@(.nv.constant0._ZN7cutlass13device_kernelIN5flash19enable_sm80_to_sm89INS1_16FlashAttnFwdSm80INS1_25CollectiveMainloopFwdSm80ILi4ELi1ELb0EN4cute5tupleIJNS5_1CILi128EEENS7_ILi64EEES8_EEELi128ENS_10bfloat16_tEfNS_4arch4Sm80ELb0ELb0ELb0ELb1ELb1ELb0ELb1ELb0EEENS1_21CollectiveEpilogueFwdINS6_IJS8_S8_S9_EEENS6_IJNS7_ILi1EEESH_SH_EEESB_SD_Li128ELb1ELb1ELb0ELb0EEENS1_19SingleTileSchedulerILb1ELb0ELb1ELi128EEEEEEEEEvNT_6ParamsE)
        /*0014*/ 	.short	0x0160
        /*0016*/ 	.short	0x0418


	//----- nvinfo : EIATTR_CBANK_PARAM_SIZE
	.align		4
.L_310:
        /*0018*/ 	.byte	0x03, 0x19
        /*001a*/ 	.short	0x0418


	//----- nvinfo : EIATTR_KPARAM_INFO
	.align		4
        /*001c*/ 	.byte	0x04, 0x17
        /*001e*/ 	.short	(.L_312 - .L_311)
.L_311:
        /*0020*/ 	.word	0x00000000
        /*0024*/ 	.short	0x0000
        /*0026*/ 	.short	0x0000
        /*0028*/ 	.byte	0x00, 0xf0, 0x61, 0x10


	//----- nvinfo : EIATTR_MAXREG_COUNT
	.align		4
.L_312:
        /*002c*/ 	.byte	0x03, 0x1b
        /*002e*/ 	.short	0x00ff


	//----- nvinfo : EIATTR_NUM_BARRIERS
	.align		4
        /*0030*/ 	.byte	0x02, 0x4c
        /*0032*/ 	.byte	0x02
	.zero		1


	//----- nvinfo : EIATTR_ANNOTATIONS
	.align		4
        /*0034*/ 	.byte	0x04, 0x55
        /*0036*/ 	.short	(.L_314 - .L_313)


	//   ....[0]....
.L_313:
        /* <DEDUP_REMOVED lines=16> */


	//----- nvinfo : EIATTR_MERCURY_ISA_VERSION
	.align		4
.L_314:
        /*0128*/ 	.byte	0x03, 0x5f
        /*012a*/ 	.short	0x0000


	//----- nvinfo : EIATTR_COOP_GROUP_MASK_REGIDS
	.align		4
        /*012c*/ 	.byte	0x04, 0x29
        /*012e*/ 	.short	(.L_316 - .L_315)


	//   ....[0]....
.L_315:
        /*0130*/ 	.word	0xffffffff


	//   ....[1]....
        /*0134*/ 	.word	0xffffffff


	//   ....[2]....
        /*0138*/ 	.word	0xffffffff


	//   ....[3]....
        /*013c*/ 	.word	0xffffffff


	//   ....[4]....
        /*0140*/ 	.word	0xffffffff


	//   ....[5]....
        /*0144*/ 	.word	0xffffffff


	//   ....[6]....
        /*0148*/ 	.word	0xffffffff


	//   ....[7]....
        /*014c*/ 	.word	0xffffffff


	//   ....[8]....
        /*0150*/ 	.word	0xffffffff


	//   ....[9]....
        /*0154*/ 	.word	0xffffffff


	//   ....[10]....
        /*0158*/ 	.word	0xffffffff


	//   ....[11]....
        /*015c*/ 	.word	0xffffffff


	//   ....[12]....
        /*0160*/ 	.word	0xffffffff


	//   ....[13]....
        /*0164*/ 	.word	0xffffffff


	//   ....[14]....
        /*0168*/ 	.word	0xffffffff


	//   ....[15]....
        /*016c*/ 	.word	0xffffffff


	//   ....[16]....
        /*0170*/ 	.word	0xffffffff


	//   ....[17]....
        /*0174*/ 	.word	0xffffffff


	//   ....[18]....
        /*0178*/ 	.word	0xffffffff


	//   ....[19]....
        /*017c*/ 	.word	0xffffffff


	//   ....[20]....
        /*0180*/ 	.word	0xffffffff


	//   ....[21]....
        /*0184*/ 	.word	0xffffffff


	//   ....[22]....
        /*0188*/ 	.word	0xffffffff


	//   ....[23]....
        /*018c*/ 	.word	0xffffffff


	//   ....[24]....
        /*0190*/ 	.word	0xffffffff


	//   ....[25]....
        /*0194*/ 	.word	0xffffffff


	//   ....[26]....
        /*0198*/ 	.word	0xffffffff


	//   ....[27]....
        /*019c*/ 	.word	0xffffffff


	//   ....[28]....
        /*01a0*/ 	.word	0xffffffff


	//   ....[29]....
        /*01a4*/ 	.word	0xffffffff


	//   ....[30]....
        /*01a8*/ 	.word	0xffffffff


	//   ....[31]....
        /*01ac*/ 	.word	0xffffffff


	//   ....[32]....
        /*01b0*/ 	.word	0xffffffff


	//   ....[33]....
        /*01b4*/ 	.word	0xffffffff


	//   ....[34]....
        /*01b8*/ 	.word	0xffffffff


	//   ....[35]....
        /*01bc*/ 	.word	0xffffffff


	//   ....[36]....
        /*01c0*/ 	.word	0xffffffff


	//   ....[37]....
        /*01c4*/ 	.word	0xffffffff


	//   ....[38]....
        /*01c8*/ 	.word	0xffffffff


	//   ....[39]....
        /*01cc*/ 	.word	0xffffffff


	//   ....[40]....
        /*01d0*/ 	.word	0xffffffff


	//   ....[41]....
        /*01d4*/ 	.word	0xffffffff


	//   ....[42]....
        /*01d8*/ 	.word	0xffffffff


	//   ....[43]....
        /*01dc*/ 	.word	0xffffffff


	//   ....[44]....
        /*01e0*/ 	.word	0xffffffff


	//   ....[45]....
        /*01e4*/ 	.word	0xffffffff


	//   ....[46]....
        /*01e8*/ 	.word	0xffffffff


	//   ....[47]....
        /*01ec*/ 	.word	0xffffffff


	//   ....[48]....
        /*01f0*/ 	.word	0xffffffff


	//   ....[49]....
        /*01f4*/ 	.word	0xffffffff


	//   ....[50]....
        /*01f8*/ 	.word	0xffffffff


	//   ....[51]....
        /*01fc*/ 	.word	0xffffffff


	//   ....[52]....
        /*0200*/ 	.word	0xffffffff


	//   ....[53]....
        /*0204*/ 	.word	0xffffffff


	//   ....[54]....
        /*0208*/ 	.word	0xffffffff


	//   ....[55]....
        /*020c*/ 	.word	0xffffffff


	//   ....[56]....
        /*0210*/ 	.word	0xffffffff


	//   ....[57]....
        /*0214*/ 	.word	0xffffffff


	//   ....[58]....
        /*0218*/ 	.word	0xffffffff


	//   ....[59]....
        /*021c*/ 	.word	0xffffffff


	//   ....[60]....
        /*0220*/ 	.word	0xffffffff


	//   ....[61]....
        /*0224*/ 	.word	0xffffffff


	//   ....[62]....
        /*0228*/ 	.word	0xffffffff


	//   ....[63]....
        /*022c*/ 	.word	0xffffffff


	//   ....[64]....
        /*0230*/ 	.word	0xffffffff


	//   ....[65]....
        /*0234*/ 	.word	0xffffffff


	//   ....[66]....
        /*0238*/ 	.word	0xffffffff


	//   ....[67]....
        /*023c*/ 	.word	0xffffffff


	//   ....[68]....
        /*0240*/ 	.word	0xffffffff


	//   ....[69]....
        /*0244*/ 	.word	0xffffffff


	//   ....[70]....
        /*0248*/ 	.word	0xffffffff


	//   ....[71]....
        /*024c*/ 	.word	0xffffffff


	//   ....[72]....
        /*0250*/ 	.word	0xffffffff


	//   ....[73]....
        /*0254*/ 	.word	0xffffffff


	//   ....[74]....
        /*0258*/ 	.word	0xffffffff


	//   ....[75]....
        /*025c*/ 	.word	0xffffffff


	//   ....[76]....
        /*0260*/ 	.word	0xffffffff


	//   ....[77]....
        /*0264*/ 	.word	0xffffffff


	//   ....[78]....
        /*0268*/ 	.word	0xffffffff


	//   ....[79]....
        /*026c*/ 	.word	0xffffffff


	//   ....[80]....
        /*0270*/ 	.word	0xffffffff


	//   ....[81]....
        /*0274*/ 	.word	0xffffffff


	//   ....[82]....
        /*0278*/ 	.word	0xffffffff


	//   ....[83]....
        /*027c*/ 	.word	0xffffffff


	//   ....[84]....
        /*0280*/ 	.word	0xffffffff


	//   ....[85]....
        /*0284*/ 	.word	0xffffffff


	//   ....[86]....
        /*0288*/ 	.word	0xffffffff


	//   ....[87]....
        /*028c*/ 	.word	0xffffffff


	//   ....[88]....
        /*0290*/ 	.word	0xffffffff


	//   ....[89]....
        /*0294*/ 	.word	0xffffffff


	//   ....[90]....
        /*0298*/ 	.word	0xffffffff


	//   ....[91]....
        /*029c*/ 	.word	0xffffffff


	//   ....[92]....
        /*02a0*/ 	.word	0xffffffff


	//   ....[93]....
        /*02a4*/ 	.word	0xffffffff


	//   ....[94]....
        /*02a8*/ 	.word	0xffffffff


	//   ....[95]....
        /*02ac*/ 	.word	0xffffffff


	//   ....[96]....
        /*02b0*/ 	.word	0xffffffff


	//   ....[97]....
        /*02b4*/ 	.word	0xffffffff


	//   ....[98]....
        /*02b8*/ 	.word	0xffffffff


	//   ....[99]....
        /*02bc*/ 	.word	0xffffffff


	//   ....[100]....
        /*02c0*/ 	.word	0xffffffff


	//   ....[101]....
        /*02c4*/ 	.word	0xffffffff


	//   ....[102]....
        /*02c8*/ 	.word	0xffffffff


	//   ....[103]....
        /*02cc*/ 	.word	0xffffffff


	//   ....[104]....
        /*02d0*/ 	.word	0xffffffff


	//   ....[105]....
        /*02d4*/ 	.word	0xffffffff


	//   ....[106]....
        /*02d8*/ 	.word	0xffffffff


	//   ....[107]....
        /*02dc*/ 	.word	0xffffffff


	//   ....[108]....
        /*02e0*/ 	.word	0xffffffff


	//   ....[109]....
        /*02e4*/ 	.word	0xffffffff


	//   ....[110]....
        /*02e8*/ 	.word	0xffffffff


	//   ....[111]....
        /*02ec*/ 	.word	0xffffffff


	//   ....[112]....
        /*02f0*/ 	.word	0xffffffff


	//   ....[113]....
        /*02f4*/ 	.word	0xffffffff


	//   ....[114]....
        /*02f8*/ 	.word	0xffffffff


	//   ....[115]....
        /*02fc*/ 	.word	0xffffffff


	//   ....[116]....
        /*0300*/ 	.word	0xffffffff


	//   ....[117]....
        /*0304*/ 	.word	0xffffffff


	//   ....[118]....
        /*0308*/ 	.word	0xffffffff


	//   ....[119]....
        /*030c*/ 	.word	0xffffffff


	//   ....[120]....
        /*0310*/ 	.word	0xffffffff


	//----- nvinfo : EIATTR_COOP_GROUP_INSTR_OFFSETS
	.align		4
.L_316:
        /*0314*/ 	.byte	0x04, 0x28
        /*0316*/ 	.short	(.L_318 - .L_317)


	//   ....[0]....
.L_317:
        /*0318*/ 	.word	0x000000a0


	//   ....[1]....
        /*031c*/ 	.word	0x000011f0


	//   ....[2]....
        /*0320*/ 	.word	0x00001210


	//   ....[3]....
        /*0324*/ 	.word	0x000013c0


	//   ....[4]....
        /*0328*/ 	.word	0x000013f0


	//   ....[5]....
        /*032c*/ 	.word	0x000014c0


	//   ....[6]....
        /*0330*/ 	.word	0x000014f0


	//   ....[7]....
        /*0334*/ 	.word	0x000015c0


	//   ....[8]....
        /*0338*/ 	.word	0x000015f0


	//   ....[9]....
        /*033c*/ 	.word	0x000016c0


	//   ....[10]....
        /*0340*/ 	.word	0x000016f0


	//   ....[11]....
        /*0344*/ 	.word	0x000017c0


	//   ....[12]....
        /*0348*/ 	.word	0x000017f0


	//   ....[13]....
        /*034c*/ 	.word	0x000018c0


	//   ....[14]....
        /*0350*/ 	.word	0x000018f0


	//   ....[15]....
        /*0354*/ 	.word	0x000019b0


	//   ....[16]....
        /*0358*/ 	.word	0x000019f0


	//   ....[17]....
        /*035c*/ 	.word	0x00001ea0


	//   ....[18]....
        /*0360*/ 	.word	0x00001ec0


	//   ....[19]....
        /*0364*/ 	.word	0x00001ef0


	//   ....[20]....
        /*0368*/ 	.word	0x00001f20


	//   ....[21]....
        /*036c*/ 	.word	0x00001f30


	//   ....[22]....
        /*0370*/ 	.word	0x00001f40


	//   ....[23]....
        /*0374*/ 	.word	0x00001f50


	//   ....[24]....
        /*0378*/ 	.word	0x00001f60


	//   ....[25]....
        /*037c*/ 	.word	0x000022e0


	//   ....[26]....
        /*0380*/ 	.word	0x00002310


	//   ....[27]....
        /*0384*/ 	.word	0x00002320


	//   ....[28]....
        /*0388*/ 	.word	0x00002330


	//   ....[29]....
        /*038c*/ 	.word	0x00002360


	//   ....[30]....
        /*0390*/ 	.word	0x00002380


	//   ....[31]....
        /*0394*/ 	.word	0x000023b0


	//   ....[32]....
        /*0398*/ 	.word	0x000023e0


	//   ....[33]....
        /*039c*/ 	.word	0x00003460


	//   ....[34]....
        /*03a0*/ 	.word	0x00003480


	//   ....[35]....
        /*03a4*/ 	.word	0x00003490


	//   ....[36]....
        /*03a8*/ 	.word	0x000034a0


	//   ....[37]....
        /*03ac*/ 	.word	0x000034b0


	//   ....[38]....
        /*03b0*/ 	.word	0x000034c0


	//   ....[39]....
        /*03b4*/ 	.word	0x000034d0


	//   ....[40]....
        /*03b8*/ 	.word	0x000034f0


	//   ....[41]....
        /*03bc*/ 	.word	0x00003d90


	//   ....[42]....
        /*03c0*/ 	.word	0x00003e90


	//   ....[43]....
        /*03c4*/ 	.word	0x00004210


	//   ....[44]....
        /*03c8*/ 	.word	0x000042c0


	//   ....[45]....
        /*03cc*/ 	.word	0x000044a0


	//   ....[46]....
        /*03d0*/ 	.word	0x00004580


	//   ....[47]....
        /*03d4*/ 	.word	0x00004660


	//   ....[48]....
        /*03d8*/ 	.word	0x000047a0


	//   ....[49]....
        /*03dc*/ 	.word	0x00005ef0


	//   ....[50]....
        /*03e0*/ 	.word	0x00005f00


	//   ....[51]....
        /*03e4*/ 	.word	0x00005f10


	//   ....[52]....
        /*03e8*/ 	.word	0x00005f20


	//   ....[53]....
        /*03ec*/ 	.word	0x00005f30


	//   ....[54]....
        /*03f0*/ 	.word	0x00005f40


	//   ....[55]....
        /*03f4*/ 	.word	0x00005f50


	//   ....[56]....
        /*03f8*/ 	.word	0x00005f80


	//   ....[57]....
        /*03fc*/ 	.word	0x00006290


	//   ....[58]....
        /*0400*/ 	.word	0x000062e0


	//   ....[59]....
        /*0404*/ 	.word	0x00006300


	//   ....[60]....
        /*0408*/ 	.word	0x00006330


	//   ....[61]....
        /*040c*/ 	.word	0x000063c0


	//   ....[62]....
        /*0410*/ 	.word	0x000063e0


	//   ....[63]....
        /*0414*/ 	.word	0x000063f0


	//   ....[64]....
        /*0418*/ 	.word	0x00006400


	//   ....[65]....
        /*041c*/ 	.word	0x000071c0


	//   ....[66]....
        /*0420*/ 	.word	0x00007300


	//   ....[67]....
        /*0424*/ 	.word	0x000073c0


	//   ....[68]....
        /*0428*/ 	.word	0x00007420


	//   ....[69]....
        /*042c*/ 	.word	0x00007460


	//   ....[70]....
        /*0430*/ 	.word	0x000074f0


	//   ....[71]....
        /*0434*/ 	.word	0x00007520


	//   ....[72]....
        /*0438*/ 	.word	0x00007560


	//   ....[73]....
        /*043c*/ 	.word	0x00009910


	//   ....[74]....
        /*0440*/ 	.word	0x00009920


	//   ....[75]....
        /*0444*/ 	.word	0x00009930


	//   ....[76]....
        /*0448*/ 	.word	0x00009940


	//   ....[77]....
        /*044c*/ 	.word	0x00009970


	//   ....[78]....
        /*0450*/ 	.word	0x00009990


	//   ....[79]....
        /*0454*/ 	.word	0x000099b0


	//   ....[80]....
        /*0458*/ 	.word	0x000099e0


	//   ....[81]....
        /*045c*/ 	.word	0x0000b5b0


	//   ....[82]....
        /*0460*/ 	.word	0x0000b5f0


	//   ....[83]....
        /*0464*/ 	.word	0x0000b630


	//   ....[84]....
        /*0468*/ 	.word	0x0000b670


	//   ....[85]....
        /*046c*/ 	.word	0x0000b6b0


	//   ....[86]....
        /*0470*/ 	.word	0x0000b6f0


	//   ....[87]....
        /*0474*/ 	.word	0x0000b730


	//   ....[88]....
        /*0478*/ 	.word	0x0000b770


	//   ....[89]....
        /*047c*/ 	.word	0x0000b940


	//   ....[90]....
        /*0480*/ 	.word	0x0000b950


	//   ....[91]....
        /*0484*/ 	.word	0x0000ba50


	//   ....[92]....
        /*0488*/ 	.word	0x0000ba80


	//   ....[93]....
        /*048c*/ 	.word	0x0000bb60


	//   ....[94]....
        /*0490*/ 	.word	0x0000bb90


	//   ....[95]....
        /*0494*/ 	.word	0x0000bc70


	//   ....[96]....
        /*0498*/ 	.word	0x0000bca0


	//   ....[97]....
        /*049c*/ 	.word	0x0000bd80


	//   ....[98]....
        /*04a0*/ 	.word	0x0000bdb0


	//   ....[99]....
        /*04a4*/ 	.word	0x0000be90


	//   ....[100]....
        /*04a8*/ 	.word	0x0000bec0


	//   ....[101]....
        /*04ac*/ 	.word	0x0000bfa0


	//   ....[102]....
        /*04b0*/ 	.word	0x0000bfd0


	//   ....[103]....
        /*04b4*/ 	.word	0x0000c0b0


	//   ....[104]....
        /*04b8*/ 	.word	0x0000c0d0


	//   ....[105]....
        /*04bc*/ 	.word	0x0000c990


	//   ....[106]....
        /*04c0*/ 	.word	0x0000c9a0


	//   ....[107]....
        /*04c4*/ 	.word	0x0000ca70


	//   ....[108]....
        /*04c8*/ 	.word	0x0000caa0


	//   ....[109]....
        /*04cc*/ 	.word	0x0000cb70


	//   ....[110]....
        /*04d0*/ 	.word	0x0000cba0


	//   ....[111]....
        /*04d4*/ 	.word	0x0000cc70


	//   ....[112]....
        /*04d8*/ 	.word	0x0000cca0


	//   ....[113]....
        /*04dc*/ 	.word	0x0000cd70


	//   ....[114]....
        /*04e0*/ 	.word	0x0000cda0


	//   ....[115]....
        /*04e4*/ 	.word	0x0000ce70


	//   ....[116]....
        /*04e8*/ 	.word	0x0000cea0


	//   ....[117]....
        /*04ec*/ 	.word	0x0000cf70


	//   ....[118]....
        /*04f0*/ 	.word	0x0000cfa0


	//   ....[119]....
        /*04f4*/ 	.word	0x0000d070


	//   ....[120]....
        /*04f8*/ 	.word	0x0000d090


	//----- nvinfo : EIATTR_EXIT_INSTR_OFFSETS
	.align		4
.L_318:
        /*04fc*/ 	.byte	0x04, 0x1c
        /*04fe*/ 	.short	(.L_320 - .L_319)


	//   ....[0]....
.L_319:
        /*0500*/ 	.word	0x00000450


	//   ....[1]....
        /*0504*/ 	.word	0x0000c0e0


	//   ....[2]....
        /*0508*/ 	.word	0x0000c140


	//   ....[3]....
        /*050c*/ 	.word	0x0000c1a0


	//   ....[4]....
        /*0510*/ 	.word	0x0000d0a0


	//   ....[5]....
        /*0514*/ 	.word	0x0000d0f0


	//   ....[6]....
        /*0518*/ 	.word	0x0000d150


	//----- nvinfo : EIATTR_CTAIDZ_USED
	.align		4
.L_320:
        /*051c*/ 	.byte	0x01, 0x04
	.zero		2


	//----- nvinfo : EIATTR_MAX_THREADS
	.align		4
        /*0520*/ 	.byte	0x04, 0x05
        /*0522*/ 	.short	(.L_322 - .L_321)
.L_321:
        /*0524*/ 	.word	0x00000080
        /*0528*/ 	.word	0x00000001
        /*052c*/ 	.word	0x00000001


	//----- nvinfo : EIATTR_CRS_STACK_SIZE
	.align		4
.L_322:
        /*0530*/ 	.byte	0x04, 0x1e
        /*0532*/ 	.short	(.L_324 - .L_323)
.L_323:
        /*0534*/ 	.word	0x00000000
.L_324:


//--------------------- .nv.info._ZN7cutlass13device_kernelIN5flash19enable_sm80_to_sm89INS1_16FlashAttnFwdSm80INS1_25CollectiveMainloopFwdSm80ILi4ELi1ELb0EN4cute5tupleIJNS5_1CILi128EEENS7_ILi64EEES8_EEELi128ENS_10bfloat16_tEfNS_4arch4Sm80ELb0ELb0ELb0ELb1ELb1ELb1ELb1ELb0EEENS1_21CollectiveEpilogueFwdINS6_IJS8_S8_S9_EEENS6_IJNS7_ILi1EEESH_SH_EEESB_SD_Li128ELb1ELb1ELb0ELb0EEENS1_19SingleTileSchedulerILb1ELb0ELb1ELi128EEEEEEEEEvNT_6ParamsE --------------------------
	.section	.nv.info._ZN7cutlass13device_kernelIN5flash19enable_sm80_to_sm89INS1_16FlashAttnFwdSm80INS1_25CollectiveMainloopFwdSm80ILi4ELi1ELb0EN4cute5tupleIJNS5_1CILi128EEENS7_ILi64EEES8_EEELi128ENS_10bfloat16_tEfNS_4arch4Sm80ELb0ELb0ELb0ELb1ELb1ELb1ELb1ELb0EEENS1_21CollectiveEpilogueFwdINS6_IJS8_S8_S9_EEENS6_IJNS7_ILi1EEESH_SH_EEESB_SD_Li128ELb1ELb1ELb0ELb0EEENS1_19SingleTileSchedulerILb1ELb0ELb1ELi128EEEEEEEEEvNT_6ParamsE,"",@"SHT_CUDA_INFO"
	.sectionflags	@""
	.align	4


	//----- nvinfo : EIATTR_CUDA_API_VERSION
	.align		4
        /*0000*/ 	.byte	0x04, 0x37
        /*0002*/ 	.short	(.L_326 - .L_325)
.L_325:
        /*0004*/ 	.word	0x00000082


	//----- nvinfo : EIATTR_SW2861232_WAR
	.align		4
.L_326:
        /*0008*/ 	.byte	0x01, 0x35
	.zero		2


	//----- nvinfo : EIATTR_PARAM_CBANK
	.align		4
        /*000c*/ 	.byte	0x04, 0x0a
        /*000e*/ 	.short	(.L_328 - .L_327)
	.align		4
.L_327:
        /*0010*/ 	.word	index@(.nv.constant0._ZN7cutlass13device_kernelIN5flash19enable_sm80_to_sm89INS1_16FlashAttnFwdSm80INS1_25CollectiveMainloopFwdSm80ILi4ELi1ELb0EN4cute5tupleIJNS5_1CILi128EEENS7_ILi64EEES8_EEELi128ENS_10bfloat16_tEfNS_4arch4Sm80ELb0ELb0ELb0ELb1ELb1ELb1ELb1ELb0EEENS1_21CollectiveEpilogueFwdINS6_IJS8_S8_S9_EEENS6_IJNS7_ILi1EEESH_SH_EEESB_SD_Li128ELb1ELb1ELb0ELb0EEENS1_19SingleTileSchedulerILb1ELb0ELb1ELi128EEEEEEEEEvNT_6ParamsE)
        /*0014*/ 	.short	0x0160
        /*0016*/ 	.short	0x0418


	//----- nvinfo : EIATTR_CBANK_PARAM_SIZE
	.align		4
.L_328:
        /*0018*/ 	.byte	0x03, 0x19
        /*001a*/ 	.short	0x0418


	//----- nvinfo : EIATTR_KPARAM_INFO
	.align		4
        /*001c*/ 	.byte	0x04, 0x17
        /*001e*/ 	.short	(.L_330 - .L_329)
.L_329:
        /*0020*/ 	.word	0x00000000
        /*0024*/ 	.short	0x0000
        /*0026*/ 	.short	0x0000
        /*0028*/ 	.byte	0x00, 0xf0, 0x61, 0x10


	//----- nvinfo : EIATTR_MAXREG_COUNT
	.align		4
.L_330:
        /*002c*/ 	.byte	0x03, 0x1b
        /*002e*/ 	.short	0x00ff


	//----- nvinfo : EIATTR_NUM_BARRIERS
	.align		4
        /*0030*/ 	.byte	0x02, 0x4c
        /*0032*/ 	.byte	0x02
	.zero		1


	//----- nvinfo : EIATTR_ANNOTATIONS
	.align		4
        /*0034*/ 	.byte	0x04, 0x55
        /*0036*/ 	.short	(.L_332 - .L_331)


	//   ....[0]....
.L_331:
        /* <DEDUP_REMOVED lines=32> */


	//----- nvinfo : EIATTR_MERCURY_ISA_VERSION
	.align		4
.L_332:
        /*0228*/ 	.byte	0x03, 0x5f
        /*022a*/ 	.short	0x0000


	//----- nvinfo : EIATTR_INT_WARP_WIDE_INSTR_OFFSETS
	.align		4
        /*022c*/ 	.byte	0x04, 0x31
        /*022e*/ 	.short	(.L_334 - .L_333)


	//   ....[0]....
.L_333:
        /*0230*/ 	.word	0x00001250


	//----- nvinfo : EIATTR_COOP_GROUP_MASK_REGIDS
	.align		4
.L_334:
        /*0234*/ 	.byte	0x04, 0x29
        /*0236*/ 	.short	(.L_336 - .L_335)


	//   ....[0]....
.L_335:
        /*0238*/ 	.word	0xffffffff


	//   ....[1]....
        /*023c*/ 	.word	0xffffffff


	//   ....[2]....
        /*0240*/ 	.word	0xffffffff


	//   ....[3]....
        /*0244*/ 	.word	0xffffffff


	//   ....[4]....
        /*0248*/ 	.word	0xffffffff


	//   ....[5]....
        /*024c*/ 	.word	0xffffffff


	//   ....[6]....
        /*0250*/ 	.word	0xffffffff


	//   ....[7]....
        /*0254*/ 	.word	0xffffffff


	//   ....[8]....
        /*0258*/ 	.word	0xffffffff


	//   ....[9]....
        /*025c*/ 	.word	0xffffffff


	//   ....[10]....
        /*0260*/ 	.word	0xffffffff


	//   ....[11]....
        /*0264*/ 	.word	0xffffffff


	//   ....[12]....
        /*0268*/ 	.word	0xffffffff


	//   ....[13]....
        /*026c*/ 	.word	0xffffffff


	//   ....[14]....
        /*0270*/ 	.word	0xffffffff


	//   ....[15]....
        /*0274*/ 	.word	0xffffffff


	//   ....[16]....
        /*0278*/ 	.word	0xffffffff


	//   ....[17]....
        /*027c*/ 	.word	0xffffffff


	//   ....[18]....
        /*0280*/ 	.word	0xffffffff


	//   ....[19]....
        /*0284*/ 	.word	0xffffffff


	//   ....[20]....
        /*0288*/ 	.word	0xffffffff


	//   ....[21]....
        /*028c*/ 	.word	0xffffffff


	//   ....[22]....
        /*0290*/ 	.word	0xffffffff


	//   ....[23]....
        /*0294*/ 	.word	0xffffffff


	//   ....[24]....
        /*0298*/ 	.word	0xffffffff


	//   ....[25]....
        /*029c*/ 	.word	0xffffffff


	//   ....[26]....
        /*02a0*/ 	.word	0xffffffff


	//   ....[27]....
        /*02a4*/ 	.word	0xffffffff


	//   ....[28]....
        /*02a8*/ 	.word	0xffffffff


	//   ....[29]....
        /*02ac*/ 	.word	0xffffffff


	//   ....[30]....
        /*02b0*/ 	.word	0xffffffff


	//   ....[31]....
        /*02b4*/ 	.word	0xffffffff


	//   ....[32]....
        /*02b8*/ 	.word	0xffffffff


	//   ....[33]....
        /*02bc*/ 	.word	0xffffffff


	//   ....[34]....
        /*02c0*/ 	.word	0xffffffff


	//   ....[35]....
        /*02c4*/ 	.word	0xffffffff


	//   ....[36]....
        /*02c8*/ 	.word	0xffffffff


	//   ....[37]....
        /*02cc*/ 	.word	0xffffffff


	//   ....[38]....
        /*02d0*/ 	.word	0xffffffff


	//   ....[39]....
        /*02d4*/ 	.word	0xffffffff


	//   ....[40]....
        /*02d8*/ 	.word	0xffffffff


	//   ....[41]....
        /*02dc*/ 	.word	0xffffffff


	//   ....[42]....
        /*02e0*/ 	.word	0xffffffff


	//   ....[43]....
        /*02e4*/ 	.word	0xffffffff


	//   ....[44]....
        /*02e8*/ 	.word	0xffffffff


	//   ....[45]....
        /*02ec*/ 	.word	0xffffffff


	//   ....[46]....
        /*02f0*/ 	.word	0xffffffff


	//   ....[47]....
        /*02f4*/ 	.word	0xffffffff


	//   ....[48]....
        /*02f8*/ 	.word	0xffffffff


	//   ....[49]....
        /*02fc*/ 	.word	0xffffffff


	//   ....[50]....
        /*0300*/ 	.word	0xffffffff


	//   ....[51]....
        /*0304*/ 	.word	0xffffffff


	//   ....[52]....
        /*0308*/ 	.word	0xffffffff


	//   ....[53]....
        /*030c*/ 	.word	0xffffffff


	//   ....[54]....
        /*0310*/ 	.word	0xffffffff


	//   ....[55]....
        /*0314*/ 	.word	0xffffffff


	//   ....[56]....
        /*0318*/ 	.word	0xffffffff


	//   ....[57]....
        /*031c*/ 	.word	0xffffffff


	//   ....[58]....
        /*0320*/ 	.word	0xffffffff


	//   ....[59]....
        /*0324*/ 	.word	0xffffffff


	//   ....[60]....
        /*0328*/ 	.word	0xffffffff


	//   ....[61]....
        /*032c*/ 	.word	0xffffffff


	//   ....[62]....
        /*0330*/ 	.word	0xffffffff


	//   ....[63]....
        /*0334*/ 	.word	0xffffffff


	//   ....[64]....
        /*0338*/ 	.word	0xffffffff


	//   ....[65]....
        /*033c*/ 	.word	0xffffffff


	//   ....[66]....
        /*0340*/ 	.word	0xffffffff


	//   ....[67]....
        /*0344*/ 	.word	0xffffffff


	//   ....[68]....
        /*0348*/ 	.word	0xffffffff


	//   ....[69]....
        /*034c*/ 	.word	0xffffffff


	//   ....[70]....
        /*0350*/ 	.word	0xffffffff


	//   ....[71]....
        /*0354*/ 	.word	0xffffffff


	//   ....[72]....
        /*0358*/ 	.word	0xffffffff


	//   ....[73]....
        /*035c*/ 	.word	0xffffffff


	//   ....[74]....
        /*0360*/ 	.word	0xffffffff


	//   ....[75]....
        /*0364*/ 	.word	0xffffffff


	//   ....[76]....
        /*0368*/ 	.word	0xffffffff


	//   ....[77]....
        /*036c*/ 	.word	0xffffffff


	//   ....[78]....
        /*0370*/ 	.word	0xffffffff


	//   ....[79]....
        /*0374*/ 	.word	0xffffffff


	//   ....[80]....
        /*0378*/ 	.word	0xffffffff


	//   ....[81]....
        /*037c*/ 	.word	0xffffffff


	//   ....[82]....
        /*0380*/ 	.word	0xffffffff


	//   ....[83]....
        /*0384*/ 	.word	0xffffffff


	//   ....[84]....
        /*0388*/ 	.word	0xffffffff


	//   ....[85]....
        /*038c*/ 	.word	0xffffffff


	//   ....[86]....
        /*0390*/ 	.word	0xffffffff


	//   ....[87]....
        /*0394*/ 	.word	0xffffffff


	//   ....[88]....
        /*0398*/ 	.word	0xffffffff


	//   ....[89]....
        /*039c*/ 	.word	0xffffffff


	//   ....[90]....
        /*03a0*/ 	.word	0xffffffff


	//   ....[91]....
        /*03a4*/ 	.word	0xffffffff


	//   ....[92]....
        /*03a8*/ 	.word	0xffffffff


	//   ....[93]....
        /*03ac*/ 	.word	0xffffffff


	//   ....[94]....
        /*03b0*/ 	.word	0xffffffff


	//   ....[95]....
        /*03b4*/ 	.word	0xffffffff


	//   ....[96]....
        /*03b8*/ 	.word	0xffffffff


	//   ....[97]....
        /*03bc*/ 	.word	0xffffffff


	//   ....[98]....
        /*03c0*/ 	.word	0xffffffff


	//   ....[99]....
        /*03c4*/ 	.word	0xffffffff


	//   ....[100]....
        /*03c8*/ 	.word	0xffffffff


	//   ....[101]....
        /*03cc*/ 	.word	0xffffffff


	//   ....[102]....
        /*03d0*/ 	.word	0xffffffff


	//   ....[103]....
        /*03d4*/ 	.word	0xffffffff


	//   ....[104]....
        /*03d8*/ 	.word	0xffffffff


	//   ....[105]....
        /*03dc*/ 	.word	0xffffffff


	//   ....[106]....
        /*03e0*/ 	.word	0xffffffff


	//   ....[107]....
        /*03e4*/ 	.word	0xffffffff


	//   ....[108]....
        /*03e8*/ 	.word	0xffffffff


	//   ....[109]....
        /*03ec*/ 	.word	0xffffffff


	//   ....[110]....
        /*03f0*/ 	.word	0xffffffff


	//   ....[111]....
        /*03f4*/ 	.word	0xffffffff


	//   ....[112]....
        /*03f8*/ 	.word	0xffffffff


	//   ....[113]....
        /*03fc*/ 	.word	0xffffffff


	//   ....[114]....
        /*0400*/ 	.word	0xffffffff


	//   ....[115]....
        /*0404*/ 	.word	0xffffffff


	//   ....[116]....
        /*0408*/ 	.word	0xffffffff


	//   ....[117]....
        /*040c*/ 	.word	0xffffffff


	//   ....[118]....
        /*0410*/ 	.word	0xffffffff


	//   ....[119]....
        /*0414*/ 	.word	0xffffffff


	//   ....[120]....
        /*0418*/ 	.word	0xffffffff


	//   ....[121]....
        /*041c*/ 	.word	0xffffffff


	//   ....[122]....
        /*0420*/ 	.word	0xffffffff


	//   ....[123]....
        /*0424*/ 	.word	0xffffffff


	//   ....[124]....
        /*0428*/ 	.word	0xffffffff


	//   ....[125]....
        /*042c*/ 	.word	0xffffffff


	//   ....[126]....
        /*0430*/ 	.word	0xffffffff


	//   ....[127]....
        /*0434*/ 	.word	0xffffffff


	//   ....[128]....
        /*0438*/ 	.word	0xffffffff


	//   ....[129]....
        /*043c*/ 	.word	0xffffffff


	//   ....[130]....
        /*0440*/ 	.word	0xffffffff


	//   ....[131]....
        /*0444*/ 	.word	0xffffffff


	//   ....[132]....
        /*0448*/ 	.word	0xffffffff


	//   ....[133]....
        /*044c*/ 	.word	0xffffffff


	//   ....[134]....
        /*0450*/ 	.word	0xffffffff


	//   ....[135]....
        /*0454*/ 	.word	0xffffffff


	//   ....[136]....
        /*0458*/ 	.word	0xffffffff


	//   ....[137]....
        /*045c*/ 	.word	0xffffffff


	//   ....[138]....
        /*0460*/ 	.word	0xffffffff


	//   ....[139]....
        /*0464*/ 	.word	0xffffffff


	//   ....[140]....
        /*0468*/ 	.word	0xffffffff


	//   ....[141]....
        /*046c*/ 	.word	0xffffffff


	//   ....[142]....
        /*0470*/ 	.word	0xffffffff


	//   ....[143]....
        /*0474*/ 	.word	0xffffffff


	//   ....[144]....
        /*0478*/ 	.word	0xffffffff


	//   ....[145]....
        /*047c*/ 	.word	0xffffffff


	//   ....[146]....
        /*0480*/ 	.word	0xffffffff


	//   ....[147]....
        /*0484*/ 	.word	0xffffffff


	//   ....[148]....
        /*0488*/ 	.word	0xffffffff


	//   ....[149]....
        /*048c*/ 	.word	0xffffffff


	//   ....[150]....
        /*0490*/ 	.word	0xffffffff


	//   ....[151]....
        /*0494*/ 	.word	0xffffffff


	//   ....[152]....
        /*0498*/ 	.word	0xffffffff


	//----- nvinfo : EIATTR_COOP_GROUP_INSTR_OFFSETS
	.align		4
.L_336:
        /*049c*/ 	.byte	0x04, 0x28
        /*049e*/ 	.short	(.L_338 - .L_337)


	//   ....[0]....
.L_337:
        /*04a0*/ 	.word	0x000000a0


	//   ....[1]....
        /*04a4*/ 	.word	0x00002880


	//   ....[2]....
        /*04a8*/ 	.word	0x000028d0


	//   ....[3]....
        /*04ac*/ 	.word	0x000030a0


	//   ....[4]....
        /*04b0*/ 	.word	0x000030c0


	//   ....[5]....
        /*04b4*/ 	.word	0x00003810


	//   ....[6]....
        /*04b8*/ 	.word	0x00003830


	//   ....[7]....
        /*04bc*/ 	.word	0x00003f80


	//   ....[8]....
        /*04c0*/ 	.word	0x00003f90


	//   ....[9]....
        /*04c4*/ 	.word	0x000047e0


	//   ....[10]....
        /*04c8*/ 	.word	0x00004830


	//   ....[11]....
        /*04cc*/ 	.word	0x000055a0


	//   ....[12]....
        /*04d0*/ 	.word	0x000055d0


	//   ....[13]....
        /*04d4*/ 	.word	0x00005d50


	//   ....[14]....
        /*04d8*/ 	.word	0x00005d80


	//   ....[15]....
        /*04dc*/ 	.word	0x00006500


	//   ....[16]....
        /*04e0*/ 	.word	0x00006520


	//   ....[17]....
        /*04e4*/ 	.word	0x00006cc0


	//   ....[18]....
        /*04e8*/ 	.word	0x00006cf0


	//   ....[19]....
        /*04ec*/ 	.word	0x00006e00


	//   ....[20]....
        /*04f0*/ 	.word	0x00006e30


	//   ....[21]....
        /*04f4*/ 	.word	0x00006f00


	//   ....[22]....
        /*04f8*/ 	.word	0x00006f30


	//   ....[23]....
        /*04fc*/ 	.word	0x00007000


	//   ....[24]....
        /*0500*/ 	.word	0x00007020


	//   ....[25]....
        /*0504*/ 	.word	0x000075b0


	//   ....[26]....
        /*0508*/ 	.word	0x000075d0


	//   ....[27]....
        /*050c*/ 	.word	0x000076a0


	//   ....[28]....
        /*0510*/ 	.word	0x000076d0


	//   ....[29]....
        /*0514*/ 	.word	0x000077a0


	//   ....[30]....
        /*0518*/ 	.word	0x000077d0


	//   ....[31]....
        /*051c*/ 	.word	0x000078a0


	//   ....[32]....
        /*0520*/ 	.word	0x000078d0


	//   ....[33]....
        /*0524*/ 	.word	0x000086d0


	//   ....[34]....
        /*0528*/ 	.word	0x00008720


	//   ....[35]....
        /*052c*/ 	.word	0x00008750


	//   ....[36]....
        /*0530*/ 	.word	0x00008780


	//   ....[37]....
        /*0534*/ 	.word	0x000087b0


	//   ....[38]....
        /*0538*/ 	.word	0x000087e0


	//   ....[39]....
        /*053c*/ 	.word	0x00008830


	//   ....[40]....
        /*0540*/ 	.word	0x00008960


	//   ....[41]....
        /*0544*/ 	.word	0x00008a30


	//   ....[42]....
        /*0548*/ 	.word	0x00008a70


	//   ....[43]....
        /*054c*/ 	.word	0x00008aa0


	//   ....[44]....
        /*0550*/ 	.word	0x00008ac0


	//   ....[45]....
        /*0554*/ 	.word	0x00008bb0


	//   ....[46]....
        /*0558*/ 	.word	0x00008bf0


	//   ....[47]....
        /*055c*/ 	.word	0x00008d00


	//   ....[48]....
        /*0560*/ 	.word	0x00008d30


	//   ....[49]....
        /*0564*/ 	.word	0x000090a0


	//   ....[50]....
        /*0568*/ 	.word	0x000090e0


	//   ....[51]....
        /*056c*/ 	.word	0x000090f0


	//   ....[52]....
        /*0570*/ 	.word	0x00009100


	//   ....[53]....
        /*0574*/ 	.word	0x000091e0


	//   ....[54]....
        /*0578*/ 	.word	0x000091f0


	//   ....[55]....
        /*057c*/ 	.word	0x00009210


	//   ....[56]....
        /*0580*/ 	.word	0x00009230


	//   ....[57]....
        /*0584*/ 	.word	0x0000fb40


	//   ....[58]....
        /*0588*/ 	.word	0x0000fb70


	//   ....[59]....
        /*058c*/ 	.word	0x0000fb80


	//   ....[60]....
        /*0590*/ 	.word	0x0000fb90


	//   ....[61]....
        /*0594*/ 	.word	0x0000fba0


	//   ....[62]....
        /*0598*/ 	.word	0x0000fbb0


	//   ....[63]....
        /*059c*/ 	.word	0x0000fbc0


	//   ....[64]....
        /*05a0*/ 	.word	0x0000fbd0


	//   ....[65]....
        /*05a4*/ 	.word	0x00010e70


	//   ....[66]....
        /*05a8*/ 	.word	0x00010e90


	//   ....[67]....
        /*05ac*/ 	.word	0x00010ea0


	//   ....[68]....
        /*05b0*/ 	.word	0x00010eb0


	//   ....[69]....
        /*05b4*/ 	.word	0x00010ec0


	//   ....[70]....
        /*05b8*/ 	.word	0x00010ed0


	//   ....[71]....
        /*05bc*/ 	.word	0x00010ee0


	//   ....[72]....
        /*05c0*/ 	.word	0x00010ef0


	//   ....[73]....
        /*05c4*/ 	.word	0x00011860


	//   ....[74]....
        /*05c8*/ 	.word	0x00011940


	//   ....[75]....
        /*05cc*/ 	.word	0x00011ae0


	//   ....[76]....
        /*05d0*/ 	.word	0x00011b00


	//   ....[77]....
        /*05d4*/ 	.word	0x00011f00


	//   ....[78]....
        /*05d8*/ 	.word	0x00011f40


	//   ....[79]....
        /*05dc*/ 	.word	0x00011fc0


	//   ....[80]....
        /*05e0*/ 	.word	0x000120e0


	//   ....[81]....
        /*05e4*/ 	.word	0x00014a60


	//   ....[82]....
        /*05e8*/ 	.word	0x00014a70


	//   ....[83]....
        /*05ec*/ 	.word	0x00014a80


	//   ....[84]....
        /*05f0*/ 	.word	0x00014a90


	//   ....[85]....
        /*05f4*/ 	.word	0x00014aa0


	//   ....[86]....
        /*05f8*/ 	.word	0x00014ab0


	//   ....[87]....
        /*05fc*/ 	.word	0x00014ac0


	//   ....[88]....
        /*0600*/ 	.word	0x00014af0


	//   ....[89]....
        /*0604*/ 	.word	0x00014eb0


	//   ....[90]....
        /*0608*/ 	.word	0x00014ed0


	//   ....[91]....
        /*060c*/ 	.word	0x00014ef0


	//   ....[92]....
        /*0610*/ 	.word	0x00014f10


	//   ....[93]....
        /*0614*/ 	.word	0x00014f40


	//   ....[94]....
        /*0618*/ 	.word	0x00014f70


	//   ....[95]....
        /*061c*/ 	.word	0x00015000


	//   ....[96]....
        /*0620*/ 	.word	0x000150a0


	//   ....[97]....
        /*0624*/ 	.word	0x00015d80


	//   ....[98]....
        /*0628*/ 	.word	0x00015de0


	//   ....[99]....
        /*062c*/ 	.word	0x00015ee0


	//   ....[100]....
        /*0630*/ 	.word	0x00015f40


	//   ....[101]....
        /*0634*/ 	.word	0x00015f70


	//   ....[102]....
        /*0638*/ 	.word	0x00016080


	//   ....[103]....
        /*063c*/ 	.word	0x00016140


	//   ....[104]....
        /*0640*/ 	.word	0x00016470


	//   ....[105]....
        /*0644*/ 	.word	0x000185e0


	//   ....[106]....
        /*0648*/ 	.word	0x000185f0


	//   ....[107]....
        /*064c*/ 	.word	0x00018600


	//   ....[108]....
        /*0650*/ 	.word	0x00018620


	//   ....[109]....
        /*0654*/ 	.word	0x00018640


	//   ....[110]....
        /*0658*/ 	.word	0x00018660


	//   ....[111]....
        /*065c*/ 	.word	0x00018670


	//   ....[112]....
        /*0660*/ 	.word	0x000186a0


	//   ....[113]....
        /*0664*/ 	.word	0x0001a310


	//   ....[114]....
        /*0668*/ 	.word	0x0001a350


	//   ....[115]....
        /*066c*/ 	.word	0x0001a380


	//   ....[116]....
        /*0670*/ 	.word	0x0001a3b0


	//   ....[117]....
        /*0674*/ 	.word	0x0001a3f0


	//   ....[118]....
        /*0678*/ 	.word	0x0001a430


	//   ....[119]....
        /*067c*/ 	.word	0x0001a450


	//   ....[120]....
        /*0680*/ 	.word	0x0001a460


	//   ....[121]....
        /*0684*/ 	.word	0x0001a620


	//   ....[122]....
        /*0688*/ 	.word	0x0001a630


	//   ....[123]....
        /*068c*/ 	.word	0x0001a730


	//   ....[124]....
        /*0690*/ 	.word	0x0001a760


	//   ....[125]....
        /*0694*/ 	.word	0x0001a840


	//   ....[126]....
        /*0698*/ 	.word	0x0001a870


	//   ....[127]....
        /*069c*/ 	.word	0x0001a950


	//   ....[128]....
        /*06a0*/ 	.word	0x0001a980


	//   ....[129]....
        /*06a4*/ 	.word	0x0001aa60


	//   ....[130]....
        /*06a8*/ 	.word	0x0001aa90


	//   ....[131]....
        /*06ac*/ 	.word	0x0001ab70


	//   ....[132]....
        /*06b0*/ 	.word	0x0001aba0


	//   ....[133]....
        /*06b4*/ 	.word	0x0001ac80


	//   ....[134]....
        /*06b8*/ 	.word	0x0001acb0


	//   ....[135]....
        /*06bc*/ 	.word	0x0001ad90


	//   ....[136]....
        /*06c0*/ 	.word	0x0001adb0


	//   ....[137]....
        /*06c4*/ 	.word	0x0001b670


	//   ....[138]....
        /*06c8*/ 	.word	0x0001b680


	//   ....[139]....
        /*06cc*/ 	.word	0x0001b750


	//   ....[140]....
        /*06d0*/ 	.word	0x0001b780


	//   ....[141]....
        /*06d4*/ 	.word	0x0001b850


	//   ....[142]....
        /*06d8*/ 	.word	0x0001b880


	//   ....[143]....
        /*06dc*/ 	.word	0x0001b950


	//   ....[144]....
        /*06e0*/ 	.word	0x0001b980


	//   ....[145]....
        /*06e4*/ 	.word	0x0001ba50


	//   ....[146]....
        /*06e8*/ 	.word	0x0001ba80


	//   ....[147]....
        /*06ec*/ 	.word	0x0001bb50


	//   ....[148]....
        /*06f0*/ 	.word	0x0001bb80


	//   ....[149]....
        /*06f4*/ 	.word	0x0001bc50


	//   ....[150]....
        /*06f8*/ 	.word	0x0001bc80


	//   ....[151]....
        /*06fc*/ 	.word	0x0001bd50


	//   ....[152]....
        /*0700*/ 	.word	0x0001bd70


	//----- nvinfo : EIATTR_EXIT_INSTR_OFFSETS
	.align		4
.L_338:
        /*0704*/ 	.byte	0x04, 0x1c
        /*0706*/ 	.short	(.L_340 - .L_339)


	//   ....[0]....
.L_339:
        /*0708*/ 	.word	0x00000450


	//   ....[1]....
        /*070c*/ 	.word	0x0001adc0


	//   ....[2]....
        /*0710*/ 	.word	0x0001ae20


	//   ....[3]....
        /*0714*/ 	.word	0x0001ae80


	//   ....[4]....
        /*0718*/ 	.word	0x0001bd80


	//   ....[5]....
        /*071c*/ 	.word	0x0001bdd0


	//   ....[6]....
        /*0720*/ 	.word	0x0001be30


	//----- nvinfo : EIATTR_CTAIDZ_USED
	.align		4
.L_340:
        /*0724*/ 	.byte	0x01, 0x04
	.zero		2


	//----- nvinfo : EIATTR_MAX_THREADS
	.align		4
        /*0728*/ 	.byte	0x04, 0x05
        /*072a*/ 	.short	(.L_342 - .L_341)
.L_341:
        /*072c*/ 	.word	0x00000080
        /*0730*/ 	.word	0x00000001
        /*0734*/ 	.word	0x00000001


	//----- nvinfo : EIATTR_CRS_STACK_SIZE
	.align		4
.L_342:
        /*0738*/ 	.byte	0x04, 0x1e
        /*073a*/ 	.short	(.L_344 - .L_343)
.L_343:
        /*073c*/ 	.word	0x00000000
.L_344:


//--------------------- .nv.info._ZN7cutlass13device_kernelIN5flash19enable_sm80_to_sm89INS1_16FlashAttnFwdSm80INS1_25CollectiveMainloopFwdSm80ILi4ELi1ELb0EN4cute5tupleIJNS5_1CILi128EEENS7_ILi48EEES8_EEELi128ENS_10bfloat16_tEfNS_4arch4Sm80ELb0ELb1ELb0ELb0ELb1ELb0ELb1ELb0EEENS1_21CollectiveEpilogueFwdINS6_IJS8_S8_S9_EEENS6_IJNS7_ILi1EEESH_SH_EEESB_SD_Li128ELb0ELb1ELb0ELb0EEENS1_19SingleTileSchedulerILb0ELb0ELb1ELi128EEEEEEEEEvNT_6ParamsE --------------------------
	.section	.nv.info._ZN7cutlass13device_kernelIN5flash19enable_sm80_to_sm89INS1_16FlashAttnFwdSm80INS1_25CollectiveMainloopFwdSm80ILi4ELi1ELb0EN4cute5tupleIJNS5_1CILi128EEENS7_ILi48EEES8_EEELi128ENS_10bfloat16_tEfNS_4arch4Sm80ELb0ELb1ELb0ELb0ELb1ELb0ELb1ELb0EEENS1_21CollectiveEpilogueFwdINS6_IJS8_S8_S9_EEENS6_IJNS7_ILi1EEESH_SH_EEESB_SD_Li128ELb0ELb1ELb0ELb0EEENS1_19SingleTileSchedulerILb0ELb0ELb1ELi128EEEEEEEEEvNT_6ParamsE,"",@"SHT_CUDA_INFO"
	.sectionflags	@""
	.align	4


	//----- nvinfo : EIATTR_CUDA_API_VERSION
	.align		4
        /*0000*/ 	.byte	0x04, 0x37
        /*0002*/ 	.short	(.L_346 - .L_345)
.L_345:
        /*0004*/ 	.word	0x00000082


	//----- nvinfo : EIATTR_SW2861232_WAR
	.align		4
.L_346:
        /*0008*/ 	.byte	0x01, 0x35
	.zero		2


	//----- nvinfo : EIATTR_PARAM_CBANK
	.align		4
        /*000c*/ 	.byte	0x04, 0x0a
        /*000e*/ 	.short	(.L_348 - .L_347)
	.align		4
.L_347:
        /*0010*/ 	.word	index@(.nv.constant0._ZN7cutlass13device_kernelIN5flash19enable_sm80_to_sm89INS1_16FlashAttnFwdSm80INS1_25CollectiveMainloopFwdSm80ILi4ELi1ELb0EN4cute5tupleIJNS5_1CILi128EEENS7_ILi48EEES8_EEELi128ENS_10bfloat16_tEfNS_4arch4Sm80ELb0ELb1ELb0ELb0ELb1ELb0ELb1ELb0EEENS1_21CollectiveEpilogueFwdINS6_IJS8_S8_S9_EEENS6_IJNS7_ILi1EEESH_SH_EEESB_SD_Li128ELb0ELb1ELb0ELb0EEENS1_19SingleTileSchedulerILb0ELb0ELb1ELi128EEEEEEEEEvNT_6ParamsE)
        /*0014*/ 	.short	0x0160
        /*0016*/ 	.short	0x0418


	//----- nvinfo : EIATTR_CBANK_PARAM_SIZE
	.align		4
.L_348:
        /*0018*/ 	.byte	0x03, 0x19
        /*001a*/ 	.short	0x0418


	//----- nvinfo : EIATTR_KPARAM_INFO
	.align		4
        /*001c*/ 	.byte	0x04, 0x17
        /*001e*/ 	.short	(.L_350 - .L_349)
.L_349:
        /*0020*/ 	.word	0x00000000
        /*0024*/ 	.short	0x0000
        /*0026*/ 	.short	0x0000
        /*0028*/ 	.byte	0x00, 0xf0, 0x61, 0x10


	//----- nvinfo : EIATTR_MAXREG_COUNT
	.align		4
.L_350:
        /*002c*/ 	.byte	0x03, 0x1b
        /*002e*/ 	.short	0x00ff


	//----- nvinfo : EIATTR_NUM_BARRIERS
	.align		4
        /*0030*/ 	.byte	0x02, 0x4c
        /*0032*/ 	.byte	0x02
	.zero		1


	//----- nvinfo : EIATTR_ANNOTATIONS
	.align		4
        /*0034*/ 	.byte	0x04, 0x55
        /*0036*/ 	.short	(.L_352 - .L_351)


	//   ....[0]....
.L_351:
        /* <DEDUP_REMOVED lines=45> */


	//----- nvinfo : EIATTR_MERCURY_ISA_VERSION
	.align		4
.L_352:
        /*02f8*/ 	.byte	0x03, 0x5f
        /*02fa*/ 	.short	0x0000


	//----- nvinfo : EIATTR_COOP_GROUP_MASK_REGIDS
	.align		4
        /*02fc*/ 	.byte	0x04, 0x29
        /*02fe*/ 	.short	(.L_354 - .L_353)


	//   ....[0]....
.L_353:
        /*0300*/ 	.word	0xffffffff


	//   ....[1]....
        /*0304*/ 	.word	0xffffffff


	//   ....[2]....
        /*0308*/ 	.word	0xffffffff


	//   ....[3]....
        /*030c*/ 	.word	0xffffffff


	//   ....[4]....
        /*0310*/ 	.word	0xffffffff


	//   ....[5]....
        /*0314*/ 	.word	0xffffffff


	//   ....[6]....
        /*0318*/ 	.word	0xffffffff


	//   ....[7]....
        /*031c*/ 	.word	0xffffffff


	//   ....[8]....
        /*0320*/ 	.word	0xffffffff


	//   ....[9]....
        /*0324*/ 	.word	0xffffffff


	//   ....[10]....
        /*0328*/ 	.word	0xffffffff


	//   ....[11]....
        /*032c*/ 	.word	0xffffffff


	//   ....[12]....
        /*0330*/ 	.word	0xffffffff


	//   ....[13]....
        /*0334*/ 	.word	0xffffffff


	//   ....[14]....
        /*0338*/ 	.word	0xffffffff


	//   ....[15]....
        /*033c*/ 	.word	0xffffffff


	//   ....[16]....
        /*0340*/ 	.word	0xffffffff


	//   ....[17]....
        /*0344*/ 	.word	0xffffffff


	//   ....[18]....
        /*0348*/ 	.word	0xffffffff


	//   ....[19]....
        /*034c*/ 	.word	0xffffffff


	//   ....[20]....
        /*0350*/ 	.word	0xffffffff


	//   ....[21]....
        /*0354*/ 	.word	0xffffffff


	//   ....[22]....
        /*0358*/ 	.word	0xffffffff


	//   ....[23]....
        /*035c*/ 	.word	0xffffffff


	//   ....[24]....
        /*0360*/ 	.word	0xffffffff


	//   ....[25]....
        /*0364*/ 	.word	0xffffffff


	//   ....[26]....
        /*0368*/ 	.word	0xffffffff


	//   ....[27]....
        /*036c*/ 	.word	0xffffffff


	//   ....[28]....
        /*0370*/ 	.word	0xffffffff


	//   ....[29]....
        /*0374*/ 	.word	0xffffffff


	//   ....[30]....
        /*0378*/ 	.word	0xffffffff


	//   ....[31]....
        /*037c*/ 	.word	0xffffffff


	//   ....[32]....
        /*0380*/ 	.word	0xffffffff


	//   ....[33]....
        /*0384*/ 	.word	0xffffffff


	//   ....[34]....
        /*0388*/ 	.word	0xffffffff


	//   ....[35]....
        /*038c*/ 	.word	0xffffffff


	//   ....[36]....
        /*0390*/ 	.word	0xffffffff


	//   ....[37]....
        /*0394*/ 	.word	0xffffffff


	//   ....[38]....
        /*0398*/ 	.word	0xffffffff


	//   ....[39]....
        /*039c*/ 	.word	0xffffffff


	//   ....[40]....
        /*03a0*/ 	.word	0xffffffff


	//   ....[41]....
        /*03a4*/ 	.word	0xffffffff


	//   ....[42]....
        /*03a8*/ 	.word	0xffffffff


	//   ....[43]....
        /*03ac*/ 	.word	0xffffffff


	//   ....[44]....
        /*03b0*/ 	.word	0xffffffff


	//   ....[45]....
        /*03b4*/ 	.word	0xffffffff


	//   ....[46]....
        /*03b8*/ 	.word	0xffffffff


	//   ....[47]....
        /*03bc*/ 	.word	0xffffffff


	//   ....[48]....
        /*03c0*/ 	.word	0xffffffff


	//   ....[49]....
        /*03c4*/ 	.word	0xffffffff


	//   ....[50]....
        /*03c8*/ 	.word	0xffffffff


	//   ....[51]....
        /*03cc*/ 	.word	0xffffffff


	//   ....[52]....
        /*03d0*/ 	.word	0xffffffff


	//   ....[53]....
        /*03d4*/ 	.word	0xffffffff


	//   ....[54]....
        /*03d8*/ 	.word	0xffffffff


	//   ....[55]....
        /*03dc*/ 	.word	0xffffffff


	//   ....[56]....
        /*03e0*/ 	.word	0xffffffff


	//   ....[57]....
        /*03e4*/ 	.word	0xffffffff


	//   ....[58]....
        /*03e8*/ 	.word	0xffffffff


	//   ....[59]....
        /*03ec*/ 	.word	0xffffffff


	//   ....[60]....
        /*03f0*/ 	.word	0xffffffff


	//   ....[61]....
        /*03f4*/ 	.word	0xffffffff


	//   ....[62]....
        /*03f8*/ 	.word	0xffffffff


	//   ....[63]....
        /*03fc*/ 	.word	0xffffffff


	//   ....[64]....
        /*0400*/ 	.word	0xffffffff


	//   ....[65]....
        /*0404*/ 	.word	0xffffffff


	//   ....[66]....
        /*0408*/ 	.word	0xffffffff


	//   ....[67]....
        /*040c*/ 	.word	0xffffffff


	//   ....[68]....
        /*0410*/ 	.word	0xffffffff


	//   ....[69]....
        /*0414*/ 	.word	0xffffffff


	//   ....[70]....
        /*0418*/ 	.word	0xffffffff


	//   ....[71]....
        /*041c*/ 	.word	0xffffffff


	//   ....[72]....
        /*0420*/ 	.word	0xffffffff


	//   ....[73]....
        /*0424*/ 	.word	0xffffffff


	//   ....[74]....
        /*0428*/ 	.word	0xffffffff


	//   ....[75]....
        /*042c*/ 	.word	0xffffffff


	//   ....[76]....
        /*0430*/ 	.word	0xffffffff


	//   ....[77]....
        /*0434*/ 	.word	0xffffffff


	//   ....[78]....
        /*0438*/ 	.word	0xffffffff


	//   ....[79]....
        /*043c*/ 	.word	0xffffffff


	//   ....[80]....
        /*0440*/ 	.word	0xffffffff


	//   ....[81]....
        /*0444*/ 	.word	0xffffffff


	//   ....[82]....
        /*0448*/ 	.word	0xffffffff


	//   ....[83]....
        /*044c*/ 	.word	0xffffffff


	//   ....[84]....
        /*0450*/ 	.word	0xffffffff


	//   ....[85]....
        /*0454*/ 	.word	0xffffffff


	//   ....[86]....
        /*0458*/ 	.word	0xffffffff


	//   ....[87]....
        /*045c*/ 	.word	0xffffffff


	//   ....[88]....
        /*0460*/ 	.word	0xffffffff


	//   ....[89]....
        /*0464*/ 	.word	0xffffffff


	//   ....[90]....
        /*0468*/ 	.word	0xffffffff


	//   ....[91]....
        /*046c*/ 	.word	0xffffffff


	//   ....[92]....
        /*0470*/ 	.word	0xffffffff


	//   ....[93]....
        /*0474*/ 	.word	0xffffffff


	//   ....[94]....
        /*0478*/ 	.word	0xffffffff


	//   ....[95]....
        /*047c*/ 	.word	0xffffffff


	//   ....[96]....
        /*0480*/ 	.word	0xffffffff


	//   ....[97]....
        /*0484*/ 	.word	0xffffffff


	//   ....[98]....
        /*0488*/ 	.word	0xffffffff


	//   ....[99]....
        /*048c*/ 	.word	0xffffffff


	//   ....[100]....
        /*0490*/ 	.word	0xffffffff


	//   ....[101]....
        /*0494*/ 	.word	0xffffffff


	//   ....[102]....
        /*0498*/ 	.word	0xffffffff


	//   ....[103]....
        /*049c*/ 	.word	0xffffffff


	//   ....[104]....
        /*04a0*/ 	.word	0xffffffff


	//   ....[105]....
        /*04a4*/ 	.word	0xffffffff


	//   ....[106]....
        /*04a8*/ 	.word	0xffffffff


	//   ....[107]....
        /*04ac*/ 	.word	0xffffffff


	//   ....[108]....
        /*04b0*/ 	.word	0xffffffff


	//   ....[109]....
        /*04b4*/ 	.word	0xffffffff


	//   ....[110]....
        /*04b8*/ 	.word	0xffffffff


	//   ....[111]....
        /*04bc*/ 	.word	0xffffffff


	//   ....[112]....
        /*04c0*/ 	.word	0xffffffff


	//   ....[113]....
        /*04c4*/ 	.word	0xffffffff


	//   ....[114]....
        /*04c8*/ 	.word	0xffffffff


	//   ....[115]....
        /*04cc*/ 	.word	0xffffffff


	//   ....[116]....
        /*04d0*/ 	.word	0xffffffff


	//   ....[117]....
        /*04d4*/ 	.word	0xffffffff


	//   ....[118]....
        /*04d8*/ 	.word	0xffffffff


	//   ....[119]....
        /*04dc*/ 	.word	0xffffffff


	//   ....[120]....
        /*04e0*/ 	.word	0xffffffff


	//   ....[121]....
        /*04e4*/ 	.word	0xffffffff


	//   ....[122]....
        /*04e8*/ 	.word	0xffffffff


	//   ....[123]....
        /*04ec*/ 	.word	0xffffffff


	//   ....[124]....
        /*04f0*/ 	.word	0xffffffff


	//   ....[125]....
        /*04f4*/ 	.word	0xffffffff


	//   ....[126]....
        /*04f8*/ 	.word	0xffffffff


	//   ....[127]....
        /*04fc*/ 	.word	0xffffffff


	//   ....[128]....
        /*0500*/ 	.word	0xffffffff


	//   ....[129]....
        /*0504*/ 	.word	0xffffffff


	//   ....[130]....
        /*0508*/ 	.word	0xffffffff


	//   ....[131]....
        /*050c*/ 	.word	0xffffffff


	//   ....[132]....
        /*0510*/ 	.word	0xffffffff


	//   ....[133]....
        /*0514*/ 	.word	0xffffffff


	//   ....[134]....
        /*0518*/ 	.word	0xffffffff


	//   ....[135]....
        /*051c*/ 	.word	0xffffffff


	//   ....[136]....
        /*0520*/ 	.word	0xffffffff


	//   ....[137]....
        /*0524*/ 	.word	0xffffffff


	//   ....[138]....
        /*0528*/ 	.word	0xffffffff


	//   ....[139]....
        /*052c*/ 	.word	0xffffffff


	//   ....[140]....
        /*0530*/ 	.word	0xffffffff


	//   ....[141]....
        /*0534*/ 	.word	0xffffffff


	//   ....[142]....
        /*0538*/ 	.word	0xffffffff


	//   ....[143]....
        /*053c*/ 	.word	0xffffffff


	//   ....[144]....
        /*0540*/ 	.word	0xffffffff


	//   ....[145]....
        /*0544*/ 	.word	0xffffffff


	//   ....[146]....
        /*0548*/ 	.word	0xffffffff


	//   ....[147]....
        /*054c*/ 	.word	0xffffffff


	//   ....[148]....
        /*0550*/ 	.word	0xffffffff


	//   ....[149]....
        /*0554*/ 	.word	0xffffffff


	//   ....[150]....
        /*0558*/ 	.word	0xffffffff


	//   ....[151]....
        /*055c*/ 	.word	0xffffffff


	//   ....[152]....
        /*0560*/ 	.word	0xffffffff


	//   ....[153]....
        /*0564*/ 	.word	0xffffffff


	//   ....[154]....
        /*0568*/ 	.word	0xffffffff


	//   ....[155]....
        /*056c*/ 	.word	0xffffffff


	//   ....[156]....
        /*0570*/ 	.word	0xffffffff


	//   ....[157]....
        /*0574*/ 	.word	0xffffffff


	//   ....[158]....
        /*0578*/ 	.word	0xffffffff


	//   ....[159]....
        /*057c*/ 	.word	0xffffffff


	//   ....[160]....
        /*0580*/ 	.word	0xffffffff


	//   ....[161]....
        /*0584*/ 	.word	0xffffffff


	//----- nvinfo : EIATTR_COOP_GROUP_INSTR_OFFSETS
	.align		4
.L_354:
        /*0588*/ 	.byte	0x04, 0x28
        /*058a*/ 	.short	(.L_356 - .L_355)


	//   ....[0]....
.L_355:
        /*058c*/ 	.word	0x000011e0


	//   ....[1]....
        /*0590*/ 	.word	0x00001220


	//   ....[2]....
        /*0594*/ 	.word	0x00001250


	//   ....[3]....
        /*0598*/ 	.word	0x00001280


	//   ....[4]....
        /*059c*/ 	.word	0x000012c0


	//   ....[5]....
        /*05a0*/ 	.word	0x000012e0


	//   ....[6]....
        /*05a4*/ 	.word	0x00001300


	//   ....[7]....
        /*05a8*/ 	.word	0x00001320


	//   ....[8]....
        /*05ac*/ 	.word	0x00001330


	//   ....[9]....
        /*05b0*/ 	.word	0x00001350


	//   ....[10]....
        /*05b4*/ 	.word	0x000014c0


	//   ....[11]....
        /*05b8*/ 	.word	0x000014e0


	//   ....[12]....
        /*05bc*/ 	.word	0x000015c0


	//   ....[13]....
        /*05c0*/ 	.word	0x000015d0


	//   ....[14]....
        /*05c4*/ 	.word	0x000015f0


	//   ....[15]....
        /*05c8*/ 	.word	0x00001610


	//   ....[16]....
        /*05cc*/ 	.word	0x00001a50


	//   ....[17]....
        /*05d0*/ 	.word	0x00001a70


	//   ....[18]....
        /*05d4*/ 	.word	0x00001a90


	//   ....[19]....
        /*05d8*/ 	.word	0x00001aa0


	//   ....[20]....
        /*05dc*/ 	.word	0x00001ab0


	//   ....[21]....
        /*05e0*/ 	.word	0x00001ac0


	//   ....[22]....
        /*05e4*/ 	.word	0x00001dc0


	//   ....[23]....
        /*05e8*/ 	.word	0x00001df0


	//   ....[24]....
        /*05ec*/ 	.word	0x00001e20


	//   ....[25]....
        /*05f0*/ 	.word	0x00001e40


	//   ....[26]....
        /*05f4*/ 	.word	0x00001e70


	//   ....[27]....
        /*05f8*/ 	.word	0x00001ea0


	//   ....[28]....
        /*05fc*/ 	.word	0x00002c30


	//   ....[29]....
        /*0600*/ 	.word	0x00002c50


	//   ....[30]....
        /*0604*/ 	.word	0x00002c60


	//   ....[31]....
        /*0608*/ 	.word	0x00002c70


	//   ....[32]....
        /*060c*/ 	.word	0x00002c80


	//   ....[33]....
        /*0610*/ 	.word	0x00002c90


	//   ....[34]....
        /*0614*/ 	.word	0x00003060


	//   ....[35]....
        /*0618*/ 	.word	0x000032b0


	//   ....[36]....
        /*061c*/ 	.word	0x00003480


	//   ....[37]....
        /*0620*/ 	.word	0x00003a70


	//   ....[38]....
        /*0624*/ 	.word	0x00004600


	//   ....[39]....
        /*0628*/ 	.word	0x00004640


	//   ....[40]....
        /*062c*/ 	.word	0x000047c0


	//   ....[41]....
        /*0630*/ 	.word	0x000047f0


	//   ....[42]....
        /*0634*/ 	.word	0x00004c30


	//   ....[43]....
        /*0638*/ 	.word	0x00004d30


	//   ....[44]....
        /*063c*/ 	.word	0x00004dc0


	//   ....[45]....
        /*0640*/ 	.word	0x00004ed0


	//   ....[46]....
        /*0644*/ 	.word	0x00006ff0


	//   ....[47]....
        /*0648*/ 	.word	0x00007000


	//   ....[48]....
        /*064c*/ 	.word	0x00007010


	//   ....[49]....
        /*0650*/ 	.word	0x00007020


	//   ....[50]....
        /*0654*/ 	.word	0x00007030


	//   ....[51]....
        /*0658*/ 	.word	0x00007040


	//   ....[52]....
        /*065c*/ 	.word	0x00007ba0


	//   ....[53]....
        /*0660*/ 	.word	0x00007bb0


	//   ....[54]....
        /*0664*/ 	.word	0x00007bc0


	//   ....[55]....
        /*0668*/ 	.word	0x00007bd0


	//   ....[56]....
        /*066c*/ 	.word	0x00007be0


	//   ....[57]....
        /*0670*/ 	.word	0x00007bf0


	//   ....[58]....
        /*0674*/ 	.word	0x00007e10


	//   ....[59]....
        /*0678*/ 	.word	0x00008040


	//   ....[60]....
        /*067c*/ 	.word	0x00008240


	//   ....[61]....
        /*0680*/ 	.word	0x00008b40


	//   ....[62]....
        /*0684*/ 	.word	0x000093a0


	//   ....[63]....
        /*0688*/ 	.word	0x000094a0


	//   ....[64]....
        /*068c*/ 	.word	0x000094f0


	//   ....[65]....
        /*0690*/ 	.word	0x000095d0


	//   ....[66]....
        /*0694*/ 	.word	0x000096b0


	//   ....[67]....
        /*0698*/ 	.word	0x00009900


	//   ....[68]....
        /*069c*/ 	.word	0x00009b80


	//   ....[69]....
        /*06a0*/ 	.word	0x00009c00


	//   ....[70]....
        /*06a4*/ 	.word	0x0000bfe0


	//   ....[71]....
        /*06a8*/ 	.word	0x0000bff0


	//   ....[72]....
        /*06ac*/ 	.word	0x0000c000


	//   ....[73]....
        /*06b0*/ 	.word	0x0000c010


	//   ....[74]....
        /*06b4*/ 	.word	0x0000c020


	//   ....[75]....
        /*06b8*/ 	.word	0x0000c030


	//   ....[76]....
        /*06bc*/ 	.word	0x0000cb90


	//   ....[77]....
        /*06c0*/ 	.word	0x0000cba0


	//   ....[78]....
        /*06c4*/ 	.word	0x0000cbb0


	//   ....[79]....
        /*06c8*/ 	.word	0x0000cbc0


	//   ....[80]....
        /*06cc*/ 	.word	0x0000cbd0


	//   ....[81]....
        /*06d0*/ 	.word	0x0000cbe0


	//   ....[82]....
        /*06d4*/ 	.word	0x0000cf30


	//   ....[83]....
        /*06d8*/ 	.word	0x0000cf70


	//   ....[84]....
        /*06dc*/ 	.word	0x0000d010


	//   ....[85]....
        /*06e0*/ 	.word	0x0000d050


	//   ....[86]....
        /*06e4*/ 	.word	0x0000d080


	//   ....[87]....
        /*06e8*/ 	.word	0x0000d0d0


	//   ....[88]....
        /*06ec*/ 	.word	0x0000d1d0


	//   ....[89]....
        /*06f0*/ 	.word	0x0000d5b0


	//   ....[90]....
        /*06f4*/ 	.word	0x0000ef80


	//   ....[91]....
        /*06f8*/ 	.word	0x0000ef90


	//   ....[92]....
        /*06fc*/ 	.word	0x0000efa0


	//   ....[93]....
        /*0700*/ 	.word	0x0000efb0


	//   ....[94]....
        /*0704*/ 	.word	0x0000f000


	//   ....[95]....
        /*0708*/ 	.word	0x0000f160


	//   ....[96]....
        /*070c*/ 	.word	0x0000fb80


	//   ....[97]....
        /*0710*/ 	.word	0x0000fb90


	//   ....[98]....
        /*0714*/ 	.word	0x0000fba0


	//   ....[99]....
        /*0718*/ 	.word	0x0000fbb0


	//   ....[100]....
        /*071c*/ 	.word	0x0000fbc0


	//   ....[101]....
        /*0720*/ 	.word	0x0000fbd0


	//   ....[102]....
        /*0724*/ 	.word	0x0000fdf0


	//   ....[103]....
        /*0728*/ 	.word	0x00010000


	//   ....[104]....
        /*072c*/ 	.word	0x00010370


	//   ....[105]....
        /*0730*/ 	.word	0x00010ca0


	//   ....[106]....
        /*0734*/ 	.word	0x00011440


	//   ....[107]....
        /*0738*/ 	.word	0x00011540


	//   ....[108]....
        /*073c*/ 	.word	0x00011590


	//   ....[109]....
        /*0740*/ 	.word	0x00011670


	//   ....[110]....
        /*0744*/ 	.word	0x000116e0


	//   ....[111]....
        /*0748*/ 	.word	0x00011a00


	//   ....[112]....
        /*074c*/ 	.word	0x00011c30


	//   ....[113]....
        /*0750*/ 	.word	0x00011ce0


	//   ....[114]....
        /*0754*/ 	.word	0x00013900


	//   ....[115]....
        /*0758*/ 	.word	0x00013910


	//   ....[116]....
        /*075c*/ 	.word	0x00013920


	//   ....[117]....
        /*0760*/ 	.word	0x00013930


	//   ....[118]....
        /*0764*/ 	.word	0x00013960


	//   ....[119]....
        /*0768*/ 	.word	0x00013980


	//   ....[120]....
        /*076c*/ 	.word	0x000139a0


	//   ....[121]....
        /*0770*/ 	.word	0x000139b0


	//   ....[122]....
        /*0774*/ 	.word	0x00015510


	//   ....[123]....
        /*0778*/ 	.word	0x00015520


	//   ....[124]....
        /*077c*/ 	.word	0x00015540


	//   ....[125]....
        /*0780*/ 	.word	0x00015550


	//   ....[126]....
        /*0784*/ 	.word	0x00015560


	//   ....[127]....
        /*0788*/ 	.word	0x00015570


	//   ....[128]....
        /*078c*/ 	.word	0x00015580


	//   ....[129]....
        /*0790*/ 	.word	0x00015590


	//   ....[130]....
        /*0794*/ 	.word	0x000156f0


	//   ....[131]....
        /*0798*/ 	.word	0x00015700


	//   ....[132]....
        /*079c*/ 	.word	0x00015800


	//   ....[133]....
        /*07a0*/ 	.word	0x00015830


	//   ....[134]....
        /*07a4*/ 	.word	0x00015910


	//   ....[135]....
        /*07a8*/ 	.word	0x00015940


	//   ....[136]....
        /*07ac*/ 	.word	0x00015a20


	//   ....[137]....
        /*07b0*/ 	.word	0x00015a50


	//   ....[138]....
        /*07b4*/ 	.word	0x00015b30


	//   ....[139]....
        /*07b8*/ 	.word	0x00015b60


	//   ....[140]....
        /*07bc*/ 	.word	0x00015c40


	//   ....[141]....
        /*07c0*/ 	.word	0x00015c70


	//   ....[142]....
        /*07c4*/ 	.word	0x00015d50


	//   ....[143]....
        /*07c8*/ 	.word	0x00015d80


	//   ....[144]....
        /*07cc*/ 	.word	0x00015e60


	//   ....[145]....
        /*07d0*/ 	.word	0x00015e80


	//   ....[146]....
        /*07d4*/ 	.word	0x000164d0


	//   ....[147]....
        /*07d8*/ 	.word	0x000164e0


	//   ....[148]....
        /*07dc*/ 	.word	0x000165b0


	//   ....[149]....
        /*07e0*/ 	.word	0x000165e0


	//   ....[150]....
        /*07e4*/ 	.word	0x000166b0


	//   ....[151]....
        /*07e8*/ 	.word	0x000166e0


	//   ....[152]....
        /*07ec*/ 	.word	0x000167b0


	//   ....[153]....
        /*07f0*/ 	.word	0x000167e0


	//   ....[154]....
        /*07f4*/ 	.word	0x000168b0


	//   ....[155]....
        /*07f8*/ 	.word	0x000168e0


	//   ....[156]....
        /*07fc*/ 	.word	0x000169b0


	//   ....[157]....
        /*0800*/ 	.word	0x000169e0


	//   ....[158]....
        /*0804*/ 	.word	0x00016ab0


	//   ....[159]....
        /*0808*/ 	.word	0x00016ae0


	//   ....[160]....
        /*080c*/ 	.word	0x00016bb0


	//   ....[161]....
        /*0810*/ 	.word	0x00016bd0


	//----- nvinfo : EIATTR_EXIT_INSTR_OFFSETS
	.align		4
.L_356:
        /*0814*/ 	.byte	0x04, 0x1c
        /*0816*/ 	.short	(.L_358 - .L_357)


	//   ....[0]....
.L_357:
        /*0818*/ 	.word	0x00000040


	//   ....[1]....
        /*081c*/ 	.word	0x00015e90


	//   ....[2]....
        /*0820*/ 	.word	0x00015ef0


	//   ....[3]....
        /*0824*/ 	.word	0x00015f50


	//   ....[4]....
        /*0828*/ 	.word	0x00016be0


	//   ....[5]....
        /*082c*/ 	.word	0x00016c30


	//   ....[6]....
        /*0830*/ 	.word	0x00016c90


	//----- nvinfo : EIATTR_CTAIDZ_USED
	.align		4
.L_358:
        /*0834*/ 	.byte	0x01, 0x04
	.zero		2


	//----- nvinfo : EIATTR_MAX_THREADS
	.align		4
        /*0838*/ 	.byte	0x04, 0x05
        /*083a*/ 	.short	(.L_360 - .L_359)
.L_359:
        /*083c*/ 	.word	0x00000080
        /*0840*/ 	.word	0x00000001
        /*0844*/ 	.word	0x00000001


	//----- nvinfo : EIATTR_CRS_STACK_SIZE
	.align		4
.L_360:
        /*0848*/ 	.byte	0x04, 0x1e
        /*084a*/ 	.short	(.L_362 - .L_361)
.L_361:
        /*084c*/ 	.word	0x00000000
.L_362:


//--------------------- .nv.info._ZN7cutlass13device_kernelIN5flash19enable_sm80_to_sm89INS1_16FlashAttnFwdSm80INS1_25CollectiveMainloopFwdSm80ILi4ELi1ELb0EN4cute5tupleIJNS5_1CILi128EEENS7_ILi48EEES8_EEELi128ENS_10bfloat16_tEfNS_4arch4Sm80ELb0ELb1ELb0ELb1ELb1ELb0ELb1ELb0EEENS1_21CollectiveEpilogueFwdINS6_IJS8_S8_S9_EEENS6_IJNS7_ILi1EEESH_SH_EEESB_SD_Li128ELb1ELb1ELb0ELb0EEENS1_19SingleTileSchedulerILb1ELb0ELb1ELi128EEEEEEEEEvNT_6ParamsE --------------------------
	.section	.nv.info._ZN7cutlass13device_kernelIN5flash19enable_sm80_to_sm89INS1_16FlashAttnFwdSm80INS1_25CollectiveMainloopFwdSm80ILi4ELi1ELb0EN4cute5tupleIJNS5_1CILi128EEENS7_ILi48EEES8_EEELi128ENS_10bfloat16_tEfNS_4arch4Sm80ELb0ELb1ELb0ELb1ELb1ELb0ELb1ELb0EEENS1_21CollectiveEpilogueFwdINS6_IJS8_S8_S9_EEENS6_IJNS7_ILi1EEESH_SH_EEESB_SD_Li128ELb1ELb1ELb0ELb0EEENS1_19SingleTileSchedulerILb1ELb0ELb1ELi128EEEEEEEEEvNT_6ParamsE,"",@"SHT_CUDA_INFO"
	.sectionflags	@""
	.align	4


	//----- nvinfo : EIATTR_CUDA_API_VERSION
	.align		4
        /*0000*/ 	.byte	0x04, 0x37
        /*0002*/ 	.short	(.L_364 - .L_363)
.L_363:
        /*0004*/ 	.word	0x00000082


	//----- nvinfo : EIATTR_SW2861232_WAR
	.align		4
.L_364:
        /*0008*/ 	.byte	0x01, 0x35
	.zero		2


	//----- nvinfo : EIATTR_PARAM_CBANK
	.align		4
        /*000c*/ 	.byte	0x04, 0x0a
        /*000e*/ 	.short	(.L_366 - .L_365)
	.align		4
.L_365:
        /*0010*/ 	.word	index@(.nv.constant0._ZN7cutlass13device_kernelIN5flash19enable_sm80_to_sm89INS1_16FlashAttnFwdSm80INS1_25CollectiveMainloopFwdSm80ILi4ELi1ELb0EN4cute5tupleIJNS5_1CILi128EEENS7_ILi48EEES8_EEELi128ENS_10bfloat16_tEfNS_4arch4Sm80ELb0ELb1ELb0ELb1ELb1ELb0ELb1ELb0EEENS1_21CollectiveEpilogueFwdINS6_IJS8_S8_S9_EEENS6_IJNS7_ILi1EEESH_SH_EEESB_SD_Li128ELb1ELb1ELb0ELb0EEENS1_19SingleTileSchedulerILb1ELb0ELb1ELi128EEEEEEEEEvNT_6ParamsE)
        /*0014*/ 	.short	0x0160
        /*0016*/ 	.short	0x0418


	//----- nvinfo : EIATTR_CBANK_PARAM_SIZE
	.align		4
.L_366:
        /*0018*/ 	.byte	0x03, 0x19
        /*001a*/ 	.short	0x0418


	//----- nvinfo : EIATTR_KPARAM_INFO
	.align		4
        /*001c*/ 	.byte	0x04, 0x17
        /*001e*/ 	.short	(.L_368 - .L_367)
.L_367:
        /*0020*/ 	.word	0x00000000
        /*0024*/ 	.short	0x0000
        /*0026*/ 	.short	0x0000
        /*0028*/ 	.byte	0x00, 0xf0, 0x61, 0x10


	//----- nvinfo : EIATTR_MAXREG_COUNT
	.align		4
.L_368:
        /*002c*/ 	.byte	0x03, 0x1b
        /*002e*/ 	.short	0x00ff


	//----- nvinfo : EIATTR_NUM_BARRIERS
	.align		4
        /*0030*/ 	.byte	0x02, 0x4c
        /*0032*/ 	.byte	0x02
	.zero		1


	//----- nvinfo : EIATTR_ANNOTATIONS
	.align		4
        /*0034*/ 	.byte	0x04, 0x55
        /*0036*/ 	.short	(.L_370 - .L_369)


	//   ....[0]....
.L_369:
        /* <DEDUP_REMOVED lines=45> */


	//----- nvinfo : EIATTR_MERCURY_ISA_VERSION
	.align		4
.L_370:
        /*02f8*/ 	.byte	0x03, 0x5f
        /*02fa*/ 	.short	0x0000


	//----- nvinfo : EIATTR_COOP_GROUP_MASK_REGIDS
	.align		4
        /*02fc*/ 	.byte	0x04, 0x29
        /*02fe*/ 	.short	(.L_372 - .L_371)


	//   ....[0]....
.L_371:
        /*0300*/ 	.word	0xffffffff


	//   ....[1]....
        /*0304*/ 	.word	0xffffffff


	//   ....[2]....
        /*0308*/ 	.word	0xffffffff


	//   ....[3]....
        /*030c*/ 	.word	0xffffffff


	//   ....[4]....
        /*0310*/ 	.word	0xffffffff


	//   ....[5]....
        /*0314*/ 	.word	0xffffffff


	//   ....[6]....
        /*0318*/ 	.word	0xffffffff


	//   ....[7]....
        /*031c*/ 	.word	0xffffffff


	//   ....[8]....
        /*0320*/ 	.word	0xffffffff


	//   ....[9]....
        /*0324*/ 	.word	0xffffffff


	//   ....[10]....
        /*0328*/ 	.word	0xffffffff


	//   ....[11]....
        /*032c*/ 	.word	0xffffffff


	//   ....[12]....
        /*0330*/ 	.word	0xffffffff


	//   ....[13]....
        /*0334*/ 	.word	0xffffffff


	//   ....[14]....
        /*0338*/ 	.word	0xffffffff


	//   ....[15]....
        /*033c*/ 	.word	0xffffffff


	//   ....[16]....
        /*0340*/ 	.word	0xffffffff


	//   ....[17]....
        /*0344*/ 	.word	0xffffffff


	//   ....[18]....
        /*0348*/ 	.word	0xffffffff


	//   ....[19]....
        /*034c*/ 	.word	0xffffffff


	//   ....[20]....
        /*0350*/ 	.word	0xffffffff


	//   ....[21]....
        /*0354*/ 	.word	0xffffffff


	//   ....[22]....
        /*0358*/ 	.word	0xffffffff


	//   ....[23]....
        /*035c*/ 	.word	0xffffffff


	//   ....[24]....
        /*0360*/ 	.word	0xffffffff


	//   ....[25]....
        /*0364*/ 	.word	0xffffffff


	//   ....[26]....
        /*0368*/ 	.word	0xffffffff


	//   ....[27]....
        /*036c*/ 	.word	0xffffffff


	//   ....[28]....
        /*0370*/ 	.word	0xffffffff


	//   ....[29]....
        /*0374*/ 	.word	0xffffffff


	//   ....[30]....
        /*0378*/ 	.word	0xffffffff


	//   ....[31]....
        /*037c*/ 	.word	0xffffffff


	//   ....[32]....
        /*0380*/ 	.word	0xffffffff


	//   ....[33]....
        /*0384*/ 	.word	0xffffffff


	//   ....[34]....
        /*0388*/ 	.word	0xffffffff


	//   ....[35]....
        /*038c*/ 	.word	0xffffffff


	//   ....[36]....
        /*0390*/ 	.word	0xffffffff


	//   ....[37]....
        /*0394*/ 	.word	0xffffffff


	//   ....[38]....
        /*0398*/ 	.word	0xffffffff


	//   ....[39]....
        /*039c*/ 	.word	0xffffffff


	//   ....[40]....
        /*03a0*/ 	.word	0xffffffff


	//   ....[41]....
        /*03a4*/ 	.word	0xffffffff


	//   ....[42]....
        /*03a8*/ 	.word	0xffffffff


	//   ....[43]....
        /*03ac*/ 	.word	0xffffffff


	//   ....[44]....
        /*03b0*/ 	.word	0xffffffff


	//   ....[45]....
        /*03b4*/ 	.word	0xffffffff


	//   ....[46]....
        /*03b8*/ 	.word	0xffffffff


	//   ....[47]....
        /*03bc*/ 	.word	0xffffffff


	//   ....[48]....
        /*03c0*/ 	.word	0xffffffff


	//   ....[49]....
        /*03c4*/ 	.word	0xffffffff


	//   ....[50]....
        /*03c8*/ 	.word	0xffffffff


	//   ....[51]....
        /*03cc*/ 	.word	0xffffffff


	//   ....[52]....
        /*03d0*/ 	.word	0xffffffff


	//   ....[53]....
        /*03d4*/ 	.word	0xffffffff


	//   ....[54]....
        /*03d8*/ 	.word	0xffffffff


	//   ....[55]....
        /*03dc*/ 	.word	0xffffffff


	//   ....[56]....
        /*03e0*/ 	.word	0xffffffff


	//   ....[57]....
        /*03e4*/ 	.word	0xffffffff


	//   ....[58]....
        /*03e8*/ 	.word	0xffffffff


	//   ....[59]....
        /*03ec*/ 	.word	0xffffffff


	//   ....[60]....
        /*03f0*/ 	.word	0xffffffff


	//   ....[61]....
        /*03f4*/ 	.word	0xffffffff


	//   ....[62]....
        /*03f8*/ 	.word	0xffffffff


	//   ....[63]....
        /*03fc*/ 	.word	0xffffffff


	//   ....[64]....
        /*0400*/ 	.word	0xffffffff


	//   ....[65]....
        /*0404*/ 	.word	0xffffffff


	//   ....[66]....
        /*0408*/ 	.word	0xffffffff


	//   ....[67]....
        /*040c*/ 	.word	0xffffffff


	//   ....[68]....
        /*0410*/ 	.word	0xffffffff


	//   ....[69]....
        /*0414*/ 	.word	0xffffffff


	//   ....[70]....
        /*0418*/ 	.word	0xffffffff


	//   ....[71]....
        /*041c*/ 	.word	0xffffffff


	//   ....[72]....
        /*0420*/ 	.word	0xffffffff


	//   ....[73]....
        /*0424*/ 	.word	0xffffffff


	//   ....[74]....
        /*0428*/ 	.word	0xffffffff


	//   ....[75]....
        /*042c*/ 	.word	0xffffffff


	//   ....[76]....
        /*0430*/ 	.word	0xffffffff


	//   ....[77]....
        /*0434*/ 	.word	0xffffffff


	//   ....[78]....
        /*0438*/ 	.word	0xffffffff


	//   ....[79]....
        /*043c*/ 	.word	0xffffffff


	//   ....[80]....
        /*0440*/ 	.word	0xffffffff


	//   ....[81]....
        /*0444*/ 	.word	0xffffffff


	//   ....[82]....
        /*0448*/ 	.word	0xffffffff


	//   ....[83]....
        /*044c*/ 	.word	0xffffffff


	//   ....[84]....
        /*0450*/ 	.word	0xffffffff


	//   ....[85]....
        /*0454*/ 	.word	0xffffffff


	//   ....[86]....
        /*0458*/ 	.word	0xffffffff


	//   ....[87]....
        /*045c*/ 	.word	0xffffffff


	//   ....[88]....
        /*0460*/ 	.word	0xffffffff


	//   ....[89]....
        /*0464*/ 	.word	0xffffffff


	//   ....[90]....
        /*0468*/ 	.word	0xffffffff


	//   ....[91]....
        /*046c*/ 	.word	0xffffffff


	//   ....[92]....
        /*0470*/ 	.word	0xffffffff


	//   ....[93]....
        /*0474*/ 	.word	0xffffffff


	//   ....[94]....
        /*0478*/ 	.word	0xffffffff


	//   ....[95]....
        /*047c*/ 	.word	0xffffffff


	//   ....[96]....
        /*0480*/ 	.word	0xffffffff


	//   ....[97]....
        /*0484*/ 	.word	0xffffffff


	//   ....[98]....
        /*0488*/ 	.word	0xffffffff


	//   ....[99]....
        /*048c*/ 	.word	0xffffffff


	//   ....[100]....
        /*0490*/ 	.word	0xffffffff


	//   ....[101]....
        /*0494*/ 	.word	0xffffffff


	//   ....[102]....
        /*0498*/ 	.word	0xffffffff


	//   ....[103]....
        /*049c*/ 	.word	0xffffffff


	//   ....[104]....
        /*04a0*/ 	.word	0xffffffff


	//   ....[105]....
        /*04a4*/ 	.word	0xffffffff


	//   ....[106]....
        /*04a8*/ 	.word	0xffffffff


	//   ....[107]....
        /*04ac*/ 	.word	0xffffffff


	//   ....[108]....
        /*04b0*/ 	.word	0xffffffff


	//   ....[109]....
        /*04b4*/ 	.word	0xffffffff


	//   ....[110]....
        /*04b8*/ 	.word	0xffffffff


	//   ....[111]....
        /*04bc*/ 	.word	0xffffffff


	//   ....[112]....
        /*04c0*/ 	.word	0xffffffff


	//   ....[113]....
        /*04c4*/ 	.word	0xffffffff


	//   ....[114]....
        /*04c8*/ 	.word	0xffffffff


	//   ....[115]....
        /*04cc*/ 	.word	0xffffffff


	//   ....[116]....
        /*04d0*/ 	.word	0xffffffff


	//   ....[117]....
        /*04d4*/ 	.word	0xffffffff


	//   ....[118]....
        /*04d8*/ 	.word	0xffffffff


	//   ....[119]....
        /*04dc*/ 	.word	0xffffffff


	//   ....[120]....
        /*04e0*/ 	.word	0xffffffff


	//   ....[121]....
        /*04e4*/ 	.word	0xffffffff


	//   ....[122]....
        /*04e8*/ 	.word	0xffffffff


	//   ....[123]....
        /*04ec*/ 	.word	0xffffffff


	//   ....[124]....
        /*04f0*/ 	.word	0xffffffff


	//   ....[125]....
        /*04f4*/ 	.word	0xffffffff


	//   ....[126]....
        /*04f8*/ 	.word	0xffffffff


	//   ....[127]....
        /*04fc*/ 	.word	0xffffffff


	//   ....[128]....
        /*0500*/ 	.word	0xffffffff


	//   ....[129]....
        /*0504*/ 	.word	0xffffffff


	//   ....[130]....
        /*0508*/ 	.word	0xffffffff


	//   ....[131]....
        /*050c*/ 	.word	0xffffffff


	//   ....[132]....
        /*0510*/ 	.word	0xffffffff


	//   ....[133]....
        /*0514*/ 	.word	0xffffffff


	//   ....[134]....
        /*0518*/ 	.word	0xffffffff


	//   ....[135]....
        /*051c*/ 	.word	0xffffffff


	//   ....[136]....
        /*0520*/ 	.word	0xffffffff


	//   ....[137]....
        /*0524*/ 	.word	0xffffffff


	//   ....[138]....
        /*0528*/ 	.word	0xffffffff


	//   ....[139]....
        /*052c*/ 	.word	0xffffffff


	//   ....[140]....
        /*0530*/ 	.word	0xffffffff


	//   ....[141]....
        /*0534*/ 	.word	0xffffffff


	//   ....[142]....
        /*0538*/ 	.word	0xffffffff


	//   ....[143]....
        /*053c*/ 	.word	0xffffffff


	//   ....[144]....
        /*0540*/ 	.word	0xffffffff


	//   ....[145]....
        /*0544*/ 	.word	0xffffffff


	//   ....[146]....
        /*0548*/ 	.word	0xffffffff


	//   ....[147]....
        /*054c*/ 	.word	0xffffffff


	//   ....[148]....
        /*0550*/ 	.word	0xffffffff


	//   ....[149]....
        /*0554*/ 	.word	0xffffffff


	//   ....[150]....
        /*0558*/ 	.word	0xffffffff


	//   ....[151]....
        /*055c*/ 	.word	0xffffffff


	//   ....[152]....
        /*0560*/ 	.word	0xffffffff


	//   ....[153]....
        /*0564*/ 	.word	0xffffffff


	//   ....[154]....
        /*0568*/ 	.word	0xffffffff


	//   ....[155]....
        /*056c*/ 	.word	0xffffffff


	//   ....[156]....
        /*0570*/ 	.word	0xffffffff


	//   ....[157]....
        /*0574*/ 	.word	0xffffffff


	//   ....[158]....
        /*0578*/ 	.word	0xffffffff


	//   ....[159]....
        /*057c*/ 	.word	0xffffffff


	//   ....[160]....
        /*0580*/ 	.word	0xffffffff


	//   ....[161]....
        /*0584*/ 	.word	0xffffffff


	//   ....[162]....
        /*0588*/ 	.word	0xffffffff


	//----- nvinfo : EIATTR_COOP_GROUP_INSTR_OFFSETS
	.align		4
.L_372:
        /*058c*/ 	.byte	0x04, 0x28
        /*058e*/ 	.short	(.L_374 - .L_373)


	//   ....[0]....
.L_373:
        /*0590*/ 	.word	0x000000a0


	//   ....[1]....
        /*0594*/ 	.word	0x000017e0


	//   ....[2]....
        /*0598*/ 	.word	0x00001810


	//   ....[3]....
        /*059c*/ 	.word	0x000019d0


	//   ....[4]....
        /*05a0*/ 	.word	0x00001a00


	//   ....[5]....
        /*05a4*/ 	.word	0x00001ad0


	//   ....[6]....
        /*05a8*/ 	.word	0x00001b00


	//   ....[7]....
        /*05ac*/ 	.word	0x00001bd0


	//   ....[8]....
        /*05b0*/ 	.word	0x00001c00


	//   ....[9]....
        /*05b4*/ 	.word	0x00001cd0


	//   ....[10]....
        /*05b8*/ 	.word	0x00001d00


	//   ....[11]....
        /*05bc*/ 	.word	0x00001dd0


	//   ....[12]....
        /*05c0*/ 	.word	0x00001e00


	//   ....[13]....
        /*05c4*/ 	.word	0x00001ed0


	//   ....[14]....
        /*05c8*/ 	.word	0x00001f00


	//   ....[15]....
        /*05cc*/ 	.word	0x00001fe0


	//   ....[16]....
        /*05d0*/ 	.word	0x00002030


	//   ....[17]....
        /*05d4*/ 	.word	0x00002520


	//   ....[18]....
        /*05d8*/ 	.word	0x00002540


	//   ....[19]....
        /*05dc*/ 	.word	0x00002560


	//   ....[20]....
        /*05e0*/ 	.word	0x00002570


	//   ....[21]....
        /*05e4*/ 	.word	0x00002580


	//   ....[22]....
        /*05e8*/ 	.word	0x00002590


	//   ....[23]....
        /*05ec*/ 	.word	0x00002a00


	//   ....[24]....
        /*05f0*/ 	.word	0x00002a30


	//   ....[25]....
        /*05f4*/ 	.word	0x00002a70


	//   ....[26]....
        /*05f8*/ 	.word	0x00002aa0


	//   ....[27]....
        /*05fc*/ 	.word	0x00002ac0


	//   ....[28]....
        /*0600*/ 	.word	0x00002ad0


	//   ....[29]....
        /*0604*/ 	.word	0x000036e0


	//   ....[30]....
        /*0608*/ 	.word	0x00003700


	//   ....[31]....
        /*060c*/ 	.word	0x00003710


	//   ....[32]....
        /*0610*/ 	.word	0x00003720


	//   ....[33]....
        /*0614*/ 	.word	0x00003730


	//   ....[34]....
        /*0618*/ 	.word	0x00003740


	//   ....[35]....
        /*061c*/ 	.word	0x00003af0


	//   ....[36]....
        /*0620*/ 	.word	0x00003d50


	//   ....[37]....
        /*0624*/ 	.word	0x00003f20


	//   ....[38]....
        /*0628*/ 	.word	0x00004510


	//   ....[39]....
        /*062c*/ 	.word	0x000050a0


	//   ....[40]....
        /*0630*/ 	.word	0x000050e0


	//   ....[41]....
        /*0634*/ 	.word	0x00005260


	//   ....[42]....
        /*0638*/ 	.word	0x00005290


	//   ....[43]....
        /*063c*/ 	.word	0x000056d0


	//   ....[44]....
        /*0640*/ 	.word	0x000057d0


	//   ....[45]....
        /*0644*/ 	.word	0x00005860


	//   ....[46]....
        /*0648*/ 	.word	0x00005970


	//   ....[47]....
        /*064c*/ 	.word	0x00007ad0


	//   ....[48]....
        /*0650*/ 	.word	0x00007ae0


	//   ....[49]....
        /*0654*/ 	.word	0x00007af0


	//   ....[50]....
        /*0658*/ 	.word	0x00007b00


	//   ....[51]....
        /*065c*/ 	.word	0x00007b10


	//   ....[52]....
        /*0660*/ 	.word	0x00007b20


	//   ....[53]....
        /*0664*/ 	.word	0x00008680


	//   ....[54]....
        /*0668*/ 	.word	0x00008690


	//   ....[55]....
        /*066c*/ 	.word	0x000086a0


	//   ....[56]....
        /*0670*/ 	.word	0x000086b0


	//   ....[57]....
        /*0674*/ 	.word	0x000086c0


	//   ....[58]....
        /*0678*/ 	.word	0x000086d0


	//   ....[59]....
        /*067c*/ 	.word	0x000088f0


	//   ....[60]....
        /*0680*/ 	.word	0x00008b00


	//   ....[61]....
        /*0684*/ 	.word	0x00008cf0


	//   ....[62]....
        /*0688*/ 	.word	0x000095e0


	//   ....[63]....
        /*068c*/ 	.word	0x00009e30


	//   ....[64]....
        /*0690*/ 	.word	0x00009e90


	//   ....[65]....
        /*0694*/ 	.word	0x00009fb0


	//   ....[66]....
        /*0698*/ 	.word	0x0000a020


	//   ....[67]....
        /*069c*/ 	.word	0x0000a160


	//   ....[68]....
        /*06a0*/ 	.word	0x0000a290


	//   ....[69]....
        /*06a4*/ 	.word	0x0000a640


	//   ....[70]....
        /*06a8*/ 	.word	0x0000a690


	//   ....[71]....
        /*06ac*/ 	.word	0x0000ca80


	//   ....[72]....
        /*06b0*/ 	.word	0x0000ca90


	//   ....[73]....
        /*06b4*/ 	.word	0x0000caa0


	//   ....[74]....
        /*06b8*/ 	.word	0x0000cab0


	//   ....[75]....
        /*06bc*/ 	.word	0x0000cac0


	//   ....[76]....
        /*06c0*/ 	.word	0x0000cad0


	//   ....[77]....
        /*06c4*/ 	.word	0x0000d630


	//   ....[78]....
        /*06c8*/ 	.word	0x0000d640


	//   ....[79]....
        /*06cc*/ 	.word	0x0000d650


	//   ....[80]....
        /*06d0*/ 	.word	0x0000d660


	//   ....[81]....
        /*06d4*/ 	.word	0x0000d670


	//   ....[82]....
        /*06d8*/ 	.word	0x0000d680


	//   ....[83]....
        /*06dc*/ 	.word	0x0000d9d0


	//   ....[84]....
        /*06e0*/ 	.word	0x0000da90


	//   ....[85]....
        /*06e4*/ 	.word	0x0000dab0


	//   ....[86]....
        /*06e8*/ 	.word	0x0000daf0


	//   ....[87]....
        /*06ec*/ 	.word	0x0000db40


	//   ....[88]....
        /*06f0*/ 	.word	0x0000db80


	//   ....[89]....
        /*06f4*/ 	.word	0x0000dc40


	//   ....[90]....
        /*06f8*/ 	.word	0x0000dff0


	//   ....[91]....
        /*06fc*/ 	.word	0x0000fa20


	//   ....[92]....
        /*0700*/ 	.word	0x0000fa30


	//   ....[93]....
        /*0704*/ 	.word	0x0000fa40


	//   ....[94]....
        /*0708*/ 	.word	0x0000fa50


	//   ....[95]....
        /*070c*/ 	.word	0x0000faa0


	//   ....[96]....
        /*0710*/ 	.word	0x0000fc00


	//   ....[97]....
        /*0714*/ 	.word	0x00010620


	//   ....[98]....
        /*0718*/ 	.word	0x00010630


	//   ....[99]....
        /*071c*/ 	.word	0x00010640


	//   ....[100]....
        /*0720*/ 	.word	0x00010650


	//   ....[101]....
        /*0724*/ 	.word	0x00010660


	//   ....[102]....
        /*0728*/ 	.word	0x00010670


	//   ....[103]....
        /*072c*/ 	.word	0x00010890


	//   ....[104]....
        /*0730*/ 	.word	0x00010a90


	//   ....[105]....
        /*0734*/ 	.word	0x00010df0


	//   ....[106]....
        /*0738*/ 	.word	0x00011710


	//   ....[107]....
        /*073c*/ 	.word	0x00011eb0


	//   ....[108]....
        /*0740*/ 	.word	0x00011f00


	//   ....[109]....
        /*0744*/ 	.word	0x00012020


	//   ....[110]....
        /*0748*/ 	.word	0x00012070


	//   ....[111]....
        /*074c*/ 	.word	0x000120e0


	//   ....[112]....
        /*0750*/ 	.word	0x000122c0


	//   ....[113]....
        /*0754*/ 	.word	0x000126e0


	//   ....[114]....
        /*0758*/ 	.word	0x00012760


	//   ....[115]....
        /*075c*/ 	.word	0x00014320


	//   ....[116]....
        /*0760*/ 	.word	0x00014330


	//   ....[117]....
        /*0764*/ 	.word	0x00014340


	//   ....[118]....
        /*0768*/ 	.word	0x00014350


	//   ....[119]....
        /*076c*/ 	.word	0x00014380


	//   ....[120]....
        /*0770*/ 	.word	0x000143a0


	//   ....[121]....
        /*0774*/ 	.word	0x000143c0


	//   ....[122]....
        /*0778*/ 	.word	0x000143d0


	//   ....[123]....
        /*077c*/ 	.word	0x00016090


	//   ....[124]....
        /*0780*/ 	.word	0x000160d0


	//   ....[125]....
        /*0784*/ 	.word	0x00016100


	//   ....[126]....
        /*0788*/ 	.word	0x00016130


	//   ....[127]....
        /*078c*/ 	.word	0x00016170


	//   ....[128]....
        /*0790*/ 	.word	0x000161b0


	//   ....[129]....
        /*0794*/ 	.word	0x000161d0


	//   ....[130]....
        /*0798*/ 	.word	0x000161e0


	//   ....[131]....
        /*079c*/ 	.word	0x000163a0


	//   ....[132]....
        /*07a0*/ 	.word	0x000163b0


	//   ....[133]....
        /*07a4*/ 	.word	0x000164b0


	//   ....[134]....
        /*07a8*/ 	.word	0x000164e0


	//   ....[135]....
        /*07ac*/ 	.word	0x000165c0


	//   ....[136]....
        /*07b0*/ 	.word	0x000165f0


	//   ....[137]....
        /*07b4*/ 	.word	0x000166d0


	//   ....[138]....
        /*07b8*/ 	.word	0x00016700


	//   ....[139]....
        /*07bc*/ 	.word	0x000167e0


	//   ....[140]....
        /*07c0*/ 	.word	0x00016810


	//   ....[141]....
        /*07c4*/ 	.word	0x000168f0


	//   ....[142]....
        /*07c8*/ 	.word	0x00016920


	//   ....[143]....
        /*07cc*/ 	.word	0x00016a00


	//   ....[144]....
        /*07d0*/ 	.word	0x00016a30


	//   ....[145]....
        /*07d4*/ 	.word	0x00016b10


	//   ....[146]....
        /*07d8*/ 	.word	0x00016b30


	//   ....[147]....
        /*07dc*/ 	.word	0x000173f0


	//   ....[148]....
        /*07e0*/ 	.word	0x00017400


	//   ....[149]....
        /*07e4*/ 	.word	0x000174d0


	//   ....[150]....
        /*07e8*/ 	.word	0x00017500


	//   ....[151]....
        /*07ec*/ 	.word	0x000175d0


	//   ....[152]....
        /*07f0*/ 	.word	0x00017600


	//   ....[153]....
        /*07f4*/ 	.word	0x000176d0


	//   ....[154]....
        /*07f8*/ 	.word	0x00017700


	//   ....[155]....
        /*07fc*/ 	.word	0x000177d0


	//   ....[156]....
        /*0800*/ 	.word	0x00017800


	//   ....[157]....
        /*0804*/ 	.word	0x000178d0


	//   ....[158]....
        /*0808*/ 	.word	0x00017900


	//   ....[159]....
        /*080c*/ 	.word	0x000179d0


	//   ....[160]....
        /*0810*/ 	.word	0x00017a00


	//   ....[161]....
        /*0814*/ 	.word	0x00017ad0


	//   ....[162]....
        /*0818*/ 	.word	0x00017af0


	//----- nvinfo : EIATTR_EXIT_INSTR_OFFSETS
	.align		4
.L_374:
        /*081c*/ 	.byte	0x04, 0x1c
        /*081e*/ 	.short	(.L_376 - .L_375)


	//   ....[0]....
.L_375:
        /*0820*/ 	.word	0x00000450


	//   ....[1]....
        /*0824*/ 	.word	0x00016b40


	//   ....[2]....
        /*0828*/ 	.word	0x00016ba0


	//   ....[3]....
        /*082c*/ 	.word	0x00016c00


	//   ....[4]....
        /*0830*/ 	.word	0x00017b00


	//   ....[5]....
        /*0834*/ 	.word	0x00017b50


	//   ....[6]....
        /*0838*/ 	.word	0x00017bb0


	//----- nvinfo : EIATTR_CTAIDZ_USED
	.align		4
.L_376:
        /*083c*/ 	.byte	0x01, 0x04
	.zero		2


	//----- nvinfo : EIATTR_MAX_THREADS
	.align		4
        /*0840*/ 	.byte	0x04, 0x05
        /*0842*/ 	.short	(.L_378 - .L_377)
.L_377:
        /*0844*/ 	.word	0x00000080
        /*0848*/ 	.word	0x00000001
        /*084c*/ 	.word	0x00000001


	//----- nvinfo : EIATTR_CRS_STACK_SIZE
	.align		4
.L_378:
        /*0850*/ 	.byte	0x04, 0x1e
        /*0852*/ 	.short	(.L_380 - .L_379)
.L_379:
        /*0854*/ 	.word	0x00000000
.L_380:


//--------------------- .nv.info._ZN7cutlass13device_kernelIN5flash19enable_sm80_to_sm89INS1_16FlashAttnFwdSm80INS1_25CollectiveMainloopFwdSm80ILi4ELi1ELb0EN4cute5tupleIJNS5_1CILi128EEENS7_ILi48EEES8_EEELi128ENS_10bfloat16_tEfNS_4arch4Sm80ELb0ELb1ELb0ELb1ELb1ELb1ELb1ELb0EEENS1_21CollectiveEpilogueFwdINS6_IJS8_S8_S9_EEENS6_IJNS7_ILi1EEESH_SH_EEESB_SD_Li128ELb1ELb1ELb0ELb0EEENS1_19SingleTileSchedulerILb1ELb0ELb1ELi128EEEEEEEEEvNT_6ParamsE --------------------------
	.section	.nv.info._ZN7cutlass13device_kernelIN5flash19enable_sm80_to_sm89INS1_16FlashAttnFwdSm80INS1_25CollectiveMainloopFwdSm80ILi4ELi1ELb0EN4cute5tupleIJNS5_1CILi128EEENS7_ILi48EEES8_EEELi128ENS_10bfloat16_tEfNS_4arch4Sm80ELb0ELb1ELb0ELb1ELb1ELb1ELb1ELb0EEENS1_21CollectiveEpilogueFwdINS6_IJS8_S8_S9_EEENS6_IJNS7_ILi1EEESH_SH_EEESB_SD_Li128ELb1ELb1ELb0ELb0EEENS1_19SingleTileSchedulerILb1ELb0ELb1ELi128EEEEEEEEEvNT_6ParamsE,"",@"SHT_CUDA_INFO"
	.sectionflags	@""
	.align	4


	//----- nvinfo : EIATTR_CUDA_API_VERSION
	.align		4
        /*0000*/ 	.byte	0x04, 0x37
        /*0002*/ 	.short	(.L_382 - .L_381)
.L_381:
        /*0004*/ 	.word	0x00000082


	//----- nvinfo : EIATTR_SW2861232_WAR
	.align		4
.L_382:
        /*0008*/ 	.byte	0x01, 0x35
	.zero		2


	//----- nvinfo : EIATTR_PARAM_CBANK
	.align		4
        /*000c*/ 	.byte	0x04, 0x0a
        /*000e*/ 	.short	(.L_384 - .L_383)
	.align		4
.L_383:
        /*0010*/ 	.word	index@(.nv.constant0._ZN7cutlass13device_kernelIN5flash19enable_sm80_to_sm89INS1_16FlashAttnFwdSm80INS1_25CollectiveMainloopFwdSm80ILi4ELi1ELb0EN4cute5tupleIJNS5_1CILi128EEENS7_ILi48EEES8_EEELi128ENS_10bfloat16_tEfNS_4arch4Sm80ELb0ELb1ELb0ELb1ELb1ELb1ELb1ELb0EEENS1_21CollectiveEpilogueFwdINS6_IJS8_S8_S9_EEENS6_IJNS7_ILi1EEESH_SH_EEESB_SD_Li128ELb1ELb1ELb0ELb0EEENS1_19SingleTileSchedulerILb1ELb0ELb1ELi128EEEEEEEEEvNT_6ParamsE)
        /*0014*/ 	.short	0x0160
        /*0016*/ 	.short	0x0418


	//----- nvinfo : EIATTR_CBANK_PARAM_SIZE
	.align		4
.L_384:
        /*0018*/ 	.byte	0x03, 0x19
        /*001a*/ 	.short	0x0418


	//----- nvinfo : EIATTR_KPARAM_INFO
	.align		4
        /*001c*/ 	.byte	0x04, 0x17
        /*001e*/ 	.short	(.L_386 - .L_385)
.L_385:
        /*0020*/ 	.word	0x00000000
        /*0024*/ 	.short	0x0000
        /*0026*/ 	.short	0x0000
        /*0028*/ 	.byte	0x00, 0xf0, 0x61, 0x10


	//----- nvinfo : EIATTR_MAXREG_COUNT
	.align		4
.L_386:
        /*002c*/ 	.byte	0x03, 0x1b
        /*002e*/ 	.short	0x00ff


	//----- nvinfo : EIATTR_NUM_BARRIERS
	.align		4
        /*0030*/ 	.byte	0x02, 0x4c
        /*0032*/ 	.byte	0x02
	.zero		1


	//----- nvinfo : EIATTR_ANNOTATIONS
	.align		4
        /*0034*/ 	.byte	0x04, 0x55
        /*0036*/ 	.short	(.L_388 - .L_387)


	//   ....[0]....
.L_387:
        /* <DEDUP_REMOVED lines=94> */


	//----- nvinfo : EIATTR_MERCURY_ISA_VERSION
	.align		4
.L_388:
        /*0608*/ 	.byte	0x03, 0x5f
        /*060a*/ 	.short	0x0000


	//----- nvinfo : EIATTR_COOP_GROUP_MASK_REGIDS
	.align		4
        /*060c*/ 	.byte	0x04, 0x29
        /*060e*/ 	.short	(.L_390 - .L_389)


	//   ....[0]....
.L_389:
        /*0610*/ 	.word	0xffffffff


	//   ....[1]....
        /*0614*/ 	.word	0xffffffff


	//   ....[2]....
        /*0618*/ 	.word	0xffffffff


	//   ....[3]....
        /*061c*/ 	.word	0xffffffff


	//   ....[4]....
        /*0620*/ 	.word	0xffffffff


	//   ....[5]....
        /*0624*/ 	.word	0xffffffff


	//   ....[6]....
        /*0628*/ 	.word	0xffffffff


	//   ....[7]....
        /*062c*/ 	.word	0xffffffff


	//   ....[8]....
        /*0630*/ 	.word	0xffffffff


	//   ....[9]....
        /*0634*/ 	.word	0xffffffff


	//   ....[10]....
        /*0638*/ 	.word	0xffffffff


	//   ....[11]....
        /*063c*/ 	.word	0xffffffff


	//   ....[12]....
        /*0640*/ 	.word	0xffffffff


	//   ....[13]....
        /*0644*/ 	.word	0xffffffff


	//   ....[14]....
        /*0648*/ 	.word	0xffffffff


	//   ....[15]....
        /*064c*/ 	.word	0xffffffff


	//   ....[16]....
        /*0650*/ 	.word	0xffffffff


	//   ....[17]....
        /*0654*/ 	.word	0xffffffff


	//   ....[18]....
        /*0658*/ 	.word	0xffffffff


	//   ....[19]....
        /*065c*/ 	.word	0xffffffff


	//   ....[20]....
        /*0660*/ 	.word	0xffffffff


	//   ....[21]....
        /*0664*/ 	.word	0xffffffff


	//   ....[22]....
        /*0668*/ 	.word	0xffffffff


	//   ....[23]....
        /*066c*/ 	.word	0xffffffff


	//   ....[24]....
        /*0670*/ 	.word	0xffffffff


	//   ....[25]....
        /*0674*/ 	.word	0xffffffff


	//   ....[26]....
        /*0678*/ 	.word	0xffffffff


	//   ....[27]....
        /*067c*/ 	.word	0xffffffff


	//   ....[28]....
        /*0680*/ 	.word	0xffffffff


	//   ....[29]....
        /*0684*/ 	.word	0xffffffff


	//   ....[30]....
        /*0688*/ 	.word	0xffffffff


	//   ....[31]....
        /*068c*/ 	.word	0xffffffff


	//   ....[32]....
        /*0690*/ 	.word	0xffffffff


	//   ....[33]....
        /*0694*/ 	.word	0xffffffff


	//   ....[34]....
        /*0698*/ 	.word	0xffffffff


	//   ....[35]....
        /*069c*/ 	.word	0xffffffff


	//   ....[36]....
        /*06a0*/ 	.word	0xffffffff


	//   ....[37]....
        /*06a4*/ 	.word	0xffffffff


	//   ....[38]....
        /*06a8*/ 	.word	0xffffffff


	//   ....[39]....
        /*06ac*/ 	.word	0xffffffff


	//   ....[40]....
        /*06b0*/ 	.word	0xffffffff


	//   ....[41]....
        /*06b4*/ 	.word	0xffffffff


	//   ....[42]....
        /*06b8*/ 	.word	0xffffffff


	//   ....[43]....
        /*06bc*/ 	.word	0xffffffff


	//   ....[44]....
        /*06c0*/ 	.word	0xffffffff


	//   ....[45]....
        /*06c4*/ 	.word	0xffffffff


	//   ....[46]....
        /*06c8*/ 	.word	0xffffffff


	//   ....[47]....
        /*06cc*/ 	.word	0xffffffff


	//   ....[48]....
        /*06d0*/ 	.word	0xffffffff


	//   ....[49]....
        /*06d4*/ 	.word	0xffffffff


	//   ....[50]....
        /*06d8*/ 	.word	0xffffffff


	//   ....[51]....
        /*06dc*/ 	.word	0xffffffff


	//   ....[52]....
        /*06e0*/ 	.word	0xffffffff


	//   ....[53]....
        /*06e4*/ 	.word	0xffffffff


	//   ....[54]....
        /*06e8*/ 	.word	0xffffffff


	//   ....[55]....
        /*06ec*/ 	.word	0xffffffff


	//   ....[56]....
        /*06f0*/ 	.word	0xffffffff


	//   ....[57]....
        /*06f4*/ 	.word	0xffffffff


	//   ....[58]....
        /*06f8*/ 	.word	0xffffffff


	//   ....[59]....
        /*06fc*/ 	.word	0xffffffff


	//   ....[60]....
        /*0700*/ 	.word	0xffffffff


	//   ....[61]....
        /*0704*/ 	.word	0xffffffff


	//   ....[62]....
        /*0708*/ 	.word	0xffffffff


	//   ....[63]....
        /*070c*/ 	.word	0xffffffff


	//   ....[64]....
        /*0710*/ 	.word	0xffffffff


	//   ....[65]....
        /*0714*/ 	.word	0xffffffff


	//   ....[66]....
        /*0718*/ 	.word	0xffffffff


	//   ....[67]....
        /*071c*/ 	.word	0xffffffff


	//   ....[68]....
        /*0720*/ 	.word	0xffffffff


	//   ....[69]....
        /*0724*/ 	.word	0xffffffff


	//   ....[70]....
        /*0728*/ 	.word	0xffffffff


	//   ....[71]....
        /*072c*/ 	.word	0xffffffff


	//   ....[72]....
        /*0730*/ 	.word	0xffffffff


	//   ....[73]....
        /*0734*/ 	.word	0xffffffff


	//   ....[74]....
        /*0738*/ 	.word	0xffffffff


	//   ....[75]....
        /*073c*/ 	.word	0xffffffff


	//   ....[76]....
        /*0740*/ 	.word	0xffffffff


	//   ....[77]....
        /*0744*/ 	.word	0xffffffff


	//   ....[78]....
        /*0748*/ 	.word	0xffffffff


	//   ....[79]....
        /*074c*/ 	.word	0xffffffff


	//   ....[80]....
        /*0750*/ 	.word	0xffffffff


	//   ....[81]....
        /*0754*/ 	.word	0xffffffff


	//   ....[82]....
        /*0758*/ 	.word	0xffffffff


	//   ....[83]....
        /*075c*/ 	.word	0xffffffff


	//   ....[84]....
        /*0760*/ 	.word	0xffffffff


	//   ....[85]....
        /*0764*/ 	.word	0xffffffff


	//   ....[86]....
        /*0768*/ 	.word	0xffffffff


	//   ....[87]....
        /*076c*/ 	.word	0xffffffff


	//   ....[88]....
        /*0770*/ 	.word	0xffffffff


	//   ....[89]....
        /*0774*/ 	.word	0xffffffff


	//   ....[90]....
        /*0778*/ 	.word	0xffffffff


	//   ....[91]....
        /*077c*/ 	.word	0xffffffff


	//   ....[92]....
        /*0780*/ 	.word	0xffffffff


	//   ....[93]....
        /*0784*/ 	.word	0xffffffff


	//   ....[94]....
        /*0788*/ 	.word	0xffffffff


	//   ....[95]....
        /*078c*/ 	.word	0xffffffff


	//   ....[96]....
        /*0790*/ 	.word	0xffffffff


	//   ....[97]....
        /*0794*/ 	.word	0xffffffff


	//   ....[98]....
        /*0798*/ 	.word	0xffffffff


	//   ....[99]....
        /*079c*/ 	.word	0xffffffff


	//   ....[100]....
        /*07a0*/ 	.word	0xffffffff


	//   ....[101]....
        /*07a4*/ 	.word	0xffffffff


	//   ....[102]....
        /*07a8*/ 	.word	0xffffffff


	//   ....[103]....
        /*07ac*/ 	.word	0xffffffff


	//   ....[104]....
        /*07b0*/ 	.word	0xffffffff


	//   ....[105]....
        /*07b4*/ 	.word	0xffffffff


	//   ....[106]....
        /*07b8*/ 	.word	0xffffffff


	//   ....[107]....
        /*07bc*/ 	.word	0xffffffff


	//   ....[108]....
        /*07c0*/ 	.word	0xffffffff


	//   ....[109]....
        /*07c4*/ 	.word	0xffffffff


	//   ....[110]....
        /*07c8*/ 	.word	0xffffffff


	//   ....[111]....
        /*07cc*/ 	.word	0xffffffff


	//   ....[112]....
        /*07d0*/ 	.word	0xffffffff


	//   ....[113]....
        /*07d4*/ 	.word	0xffffffff


	//   ....[114]....
        /*07d8*/ 	.word	0xffffffff


	//   ....[115]....
        /*07dc*/ 	.word	0xffffffff


	//   ....[116]....
        /*07e0*/ 	.word	0xffffffff


	//   ....[117]....
        /*07e4*/ 	.word	0xffffffff


	//   ....[118]....
        /*07e8*/ 	.word	0xffffffff


	//   ....[119]....
        /*07ec*/ 	.word	0xffffffff


	//   ....[120]....
        /*07f0*/ 	.word	0xffffffff


	//   ....[121]....
        /*07f4*/ 	.word	0xffffffff


	//   ....[122]....
        /*07f8*/ 	.word	0xffffffff


	//   ....[123]....
        /*07fc*/ 	.word	0xffffffff


	//   ....[124]....
        /*0800*/ 	.word	0xffffffff


	//   ....[125]....
        /*0804*/ 	.word	0xffffffff


	//   ....[126]....
        /*0808*/ 	.word	0xffffffff


	//   ....[127]....
        /*080c*/ 	.word	0xffffffff


	//   ....[128]....
        /*0810*/ 	.word	0xffffffff


	//   ....[129]....
        /*0814*/ 	.word	0xffffffff


	//   ....[130]....
        /*0818*/ 	.word	0xffffffff


	//   ....[131]....
        /*081c*/ 	.word	0xffffffff


	//   ....[132]....
        /*0820*/ 	.word	0xffffffff


	//   ....[133]....
        /*0824*/ 	.word	0xffffffff


	//   ....[134]....
        /*0828*/ 	.word	0xffffffff


	//   ....[135]....
        /*082c*/ 	.word	0xffffffff


	//   ....[136]....
        /*0830*/ 	.word	0xffffffff


	//   ....[137]....
        /*0834*/ 	.word	0xffffffff


	//   ....[138]....
        /*0838*/ 	.word	0xffffffff


	//   ....[139]....
        /*083c*/ 	.word	0xffffffff


	//   ....[140]....
        /*0840*/ 	.word	0xffffffff


	//   ....[141]....
        /*0844*/ 	.word	0xffffffff


	//   ....[142]....
        /*0848*/ 	.word	0xffffffff


	//   ....[143]....
        /*084c*/ 	.word	0xffffffff


	//   ....[144]....
        /*0850*/ 	.word	0xffffffff


	//   ....[145]....
        /*0854*/ 	.word	0xffffffff


	//   ....[146]....
        /*0858*/ 	.word	0xffffffff


	//   ....[147]....
        /*085c*/ 	.word	0xffffffff


	//   ....[148]....
        /*0860*/ 	.word	0xffffffff


	//   ....[149]....
        /*0864*/ 	.word	0xffffffff


	//   ....[150]....
        /*0868*/ 	.word	0xffffffff


	//   ....[151]....
        /*086c*/ 	.word	0xffffffff


	//   ....[152]....
        /*0870*/ 	.word	0xffffffff


	//   ....[153]....
        /*0874*/ 	.word	0xffffffff


	//   ....[154]....
        /*0878*/ 	.word	0xffffffff


	//   ....[155]....
        /*087c*/ 	.word	0xffffffff


	//   ....[156]....
        /*0880*/ 	.word	0xffffffff


	//   ....[157]....
        /*0884*/ 	.word	0xffffffff


	//   ....[158]....
        /*0888*/ 	.word	0xffffffff


	//   ....[159]....
        /*088c*/ 	.word	0xffffffff


	//   ....[160]....
        /*0890*/ 	.word	0xffffffff


	//   ....[161]....
        /*0894*/ 	.word	0xffffffff


	//   ....[162]....
        /*0898*/ 	.word	0xffffffff


	//   ....[163]....
        /*089c*/ 	.word	0xffffffff


	//   ....[164]....
        /*08a0*/ 	.word	0xffffffff


	//   ....[165]....
        /*08a4*/ 	.word	0xffffffff


	//   ....[166]....
        /*08a8*/ 	.word	0xffffffff


	//   ....[167]....
        /*08ac*/ 	.word	0xffffffff


	//   ....[168]....
        /*08b0*/ 	.word	0xffffffff


	//   ....[169]....
        /*08b4*/ 	.word	0xffffffff


	//   ....[170]....
        /*08b8*/ 	.word	0xffffffff


	//   ....[171]....
        /*08bc*/ 	.word	0xffffffff


	//   ....[172]....
        /*08c0*/ 	.word	0xffffffff


	//   ....[173]....
        /*08c4*/ 	.word	0xffffffff


	//   ....[174]....
        /*08c8*/ 	.word	0xffffffff


	//   ....[175]....
        /*08cc*/ 	.word	0xffffffff


	//   ....[176]....
        /*08d0*/ 	.word	0xffffffff


	//   ....[177]....
        /*08d4*/ 	.word	0xffffffff


	//   ....[178]....
        /*08d8*/ 	.word	0xffffffff


	//   ....[179]....
        /*08dc*/ 	.word	0xffffffff


	//   ....[180]....
        /*08e0*/ 	.word	0xffffffff


	//   ....[181]....
        /*08e4*/ 	.word	0xffffffff


	//   ....[182]....
        /*08e8*/ 	.word	0xffffffff


	//   ....[183]....
        /*08ec*/ 	.word	0xffffffff


	//   ....[184]....
        /*08f0*/ 	.word	0xffffffff


	//   ....[185]....
        /*08f4*/ 	.word	0xffffffff


	//   ....[186]....
        /*08f8*/ 	.word	0xffffffff


	//   ....[187]....
        /*08fc*/ 	.word	0xffffffff


	//   ....[188]....
        /*0900*/ 	.word	0xffffffff


	//   ....[189]....
        /*0904*/ 	.word	0xffffffff


	//   ....[190]....
        /*0908*/ 	.word	0xffffffff


	//   ....[191]....
        /*090c*/ 	.word	0xffffffff


	//   ....[192]....
        /*0910*/ 	.word	0xffffffff


	//   ....[193]....
        /*0914*/ 	.word	0xffffffff


	//   ....[194]....
        /*0918*/ 	.word	0xffffffff


	//   ....[195]....
        /*091c*/ 	.word	0xffffffff


	//   ....[196]....
        /*0920*/ 	.word	0xffffffff


	//   ....[197]....
        /*0924*/ 	.word	0xffffffff


	//   ....[198]....
        /*0928*/ 	.word	0xffffffff


	//   ....[199]....
        /*092c*/ 	.word	0xffffffff


	//   ....[200]....
        /*0930*/ 	.word	0xffffffff


	//   ....[201]....
        /*0934*/ 	.word	0xffffffff


	//   ....[202]....
        /*0938*/ 	.word	0xffffffff


	//   ....[203]....
        /*093c*/ 	.word	0xffffffff


	//   ....[204]....
        /*0940*/ 	.word	0xffffffff


	//   ....[205]....
        /*0944*/ 	.word	0xffffffff


	//   ....[206]....
        /*0948*/ 	.word	0xffffffff


	//   ....[207]....
        /*094c*/ 	.word	0xffffffff


	//   ....[208]....
        /*0950*/ 	.word	0xffffffff


	//   ....[209]....
        /*0954*/ 	.word	0xffffffff


	//   ....[210]....
        /*0958*/ 	.word	0xffffffff


	//   ....[211]....
        /*095c*/ 	.word	0xffffffff


	//   ....[212]....
        /*0960*/ 	.word	0xffffffff


	//   ....[213]....
        /*0964*/ 	.word	0xffffffff


	//   ....[214]....
        /*0968*/ 	.word	0xffffffff


	//   ....[215]....
        /*096c*/ 	.word	0xffffffff


	//   ....[216]....
        /*0970*/ 	.word	0xffffffff


	//   ....[217]....
        /*0974*/ 	.word	0xffffffff


	//   ....[218]....
        /*0978*/ 	.word	0xffffffff


	//   ....[219]....
        /*097c*/ 	.word	0xffffffff


	//   ....[220]....
        /*0980*/ 	.word	0xffffffff


	//   ....[221]....
        /*0984*/ 	.word	0xffffffff


	//   ....[222]....
        /*0988*/ 	.word	0xffffffff


	//   ....[223]....
        /*098c*/ 	.word	0xffffffff


	//   ....[224]....
        /*0990*/ 	.word	0xffffffff


	//   ....[225]....
        /*0994*/ 	.word	0xffffffff


	//   ....[226]....
        /*0998*/ 	.word	0xffffffff


	//   ....[227]....
        /*099c*/ 	.word	0xffffffff


	//   ....[228]....
        /*09a0*/ 	.word	0xffffffff


	//   ....[229]....
        /*09a4*/ 	.word	0xffffffff


	//   ....[230]....
        /*09a8*/ 	.word	0xffffffff


	//   ....[231]....
        /*09ac*/ 	.word	0xffffffff


	//   ....[232]....
        /*09b0*/ 	.word	0xffffffff


	//   ....[233]....
        /*09b4*/ 	.word	0xffffffff


	//   ....[234]....
        /*09b8*/ 	.word	0xffffffff


	//   ....[235]....
        /*09bc*/ 	.word	0xffffffff


	//   ....[236]....
        /*09c0*/ 	.word	0xffffffff


	//   ....[237]....
        /*09c4*/ 	.word	0xffffffff


	//   ....[238]....
        /*09c8*/ 	.word	0xffffffff


	//   ....[239]....
        /*09cc*/ 	.word	0xffffffff


	//   ....[240]....
        /*09d0*/ 	.word	0xffffffff


	//   ....[241]....
        /*09d4*/ 	.word	0xffffffff


	//   ....[242]....
        /*09d8*/ 	.word	0xffffffff


	//   ....[243]....
        /*09dc*/ 	.word	0xffffffff


	//   ....[244]....
        /*09e0*/ 	.word	0xffffffff


	//   ....[245]....
        /*09e4*/ 	.word	0xffffffff


	//   ....[246]....
        /*09e8*/ 	.word	0xffffffff


	//   ....[247]....
        /*09ec*/ 	.word	0xffffffff


	//   ....[248]....
        /*09f0*/ 	.word	0xffffffff


	//   ....[249]....
        /*09f4*/ 	.word	0xffffffff


	//   ....[250]....
        /*09f8*/ 	.word	0xffffffff


	//   ....[251]....
        /*09fc*/ 	.word	0xffffffff


	//   ....[252]....
        /*0a00*/ 	.word	0xffffffff


	//   ....[253]....
        /*0a04*/ 	.word	0xffffffff


	//   ....[254]....
        /*0a08*/ 	.word	0xffffffff


	//   ....[255]....
        /*0a0c*/ 	.word	0xffffffff


	//   ....[0]....
        /*0a10*/ 	.word	0xffffffff


	//   ....[1]....
        /*0a14*/ 	.word	0xffffffff


	//   ....[2]....
        /*0a18*/ 	.word	0xffffffff


	//   ....[3]....
        /*0a1c*/ 	.word	0xffffffff


	//   ....[4]....
        /*0a20*/ 	.word	0xffffffff


	//   ....[5]....
        /*0a24*/ 	.word	0xffffffff


	//   ....[6]....
        /*0a28*/ 	.word	0xffffffff


	//   ....[7]....
        /*0a2c*/ 	.word	0xffffffff


	//   ....[8]....
        /*0a30*/ 	.word	0xffffffff


	//   ....[9]....
        /*0a34*/ 	.word	0xffffffff


	//   ....[10]....
        /*0a38*/ 	.word	0xffffffff


	//   ....[11]....
        /*0a3c*/ 	.word	0xffffffff


	//   ....[12]....
        /*0a40*/ 	.word	0xffffffff


	//   ....[13]....
        /*0a44*/ 	.word	0xffffffff


	//   ....[14]....
        /*0a48*/ 	.word	0xffffffff


	//   ....[15]....
        /*0a4c*/ 	.word	0xffffffff


	//   ....[16]....
        /*0a50*/ 	.word	0xffffffff


	//   ....[17]....
        /*0a54*/ 	.word	0xffffffff


	//   ....[18]....
        /*0a58*/ 	.word	0xffffffff


	//   ....[19]....
        /*0a5c*/ 	.word	0xffffffff


	//   ....[20]....
        /*0a60*/ 	.word	0xffffffff


	//   ....[21]....
        /*0a64*/ 	.word	0xffffffff


	//   ....[22]....
        /*0a68*/ 	.word	0xffffffff


	//   ....[23]....
        /*0a6c*/ 	.word	0xffffffff


	//   ....[24]....
        /*0a70*/ 	.word	0xffffffff


	//   ....[25]....
        /*0a74*/ 	.word	0xffffffff


	//   ....[26]....
        /*0a78*/ 	.word	0xffffffff


	//   ....[27]....
        /*0a7c*/ 	.word	0xffffffff


	//   ....[28]....
        /*0a80*/ 	.word	0xffffffff


	//   ....[29]....
        /*0a84*/ 	.word	0xffffffff


	//   ....[30]....
        /*0a88*/ 	.word	0xffffffff


	//   ....[31]....
        /*0a8c*/ 	.word	0xffffffff


	//   ....[32]....
        /*0a90*/ 	.word	0xffffffff


	//   ....[33]....
        /*0a94*/ 	.word	0xffffffff


	//   ....[34]....
        /*0a98*/ 	.word	0xffffffff


	//   ....[35]....
        /*0a9c*/ 	.word	0xffffffff


	//   ....[36]....
        /*0aa0*/ 	.word	0xffffffff


	//   ....[37]....
        /*0aa4*/ 	.word	0xffffffff


	//   ....[38]....
        /*0aa8*/ 	.word	0xffffffff


	//   ....[39]....
        /*0aac*/ 	.word	0xffffffff


	//   ....[40]....
        /*0ab0*/ 	.word	0xffffffff


	//   ....[41]....
        /*0ab4*/ 	.word	0xffffffff


	//   ....[42]....
        /*0ab8*/ 	.word	0xffffffff


	//   ....[43]....
        /*0abc*/ 	.word	0xffffffff


	//   ....[44]....
        /*0ac0*/ 	.word	0xffffffff


	//   ....[45]....
        /*0ac4*/ 	.word	0xffffffff


	//   ....[46]....
        /*0ac8*/ 	.word	0xffffffff


	//   ....[47]....
        /*0acc*/ 	.word	0xffffffff


	//   ....[48]....
        /*0ad0*/ 	.word	0xffffffff


	//   ....[49]....
        /*0ad4*/ 	.word	0xffffffff


	//   ....[50]....
        /*0ad8*/ 	.word	0xffffffff


	//   ....[51]....
        /*0adc*/ 	.word	0xffffffff


	//   ....[52]....
        /*0ae0*/ 	.word	0xffffffff


	//   ....[53]....
        /*0ae4*/ 	.word	0xffffffff


	//   ....[54]....
        /*0ae8*/ 	.word	0xffffffff


	//   ....[55]....
        /*0aec*/ 	.word	0xffffffff


	//   ....[56]....
        /*0af0*/ 	.word	0xffffffff


	//   ....[57]....
        /*0af4*/ 	.word	0xffffffff


	//   ....[58]....
        /*0af8*/ 	.word	0xffffffff


	//   ....[59]....
        /*0afc*/ 	.word	0xffffffff


	//   ....[60]....
        /*0b00*/ 	.word	0xffffffff


	//   ....[61]....
        /*0b04*/ 	.word	0xffffffff


	//   ....[62]....
        /*0b08*/ 	.word	0xffffffff


	//   ....[63]....
        /*0b0c*/ 	.word	0xffffffff


	//   ....[64]....
        /*0b10*/ 	.word	0xffffffff


	//   ....[65]....
        /*0b14*/ 	.word	0xffffffff


	//   ....[66]....
        /*0b18*/ 	.word	0xffffffff


	//   ....[67]....
        /*0b1c*/ 	.word	0xffffffff


	//   ....[68]....
        /*0b20*/ 	.word	0xffffffff


	//   ....[69]....
        /*0b24*/ 	.word	0xffffffff


	//   ....[70]....
        /*0b28*/ 	.word	0xffffffff


	//   ....[71]....
        /*0b2c*/ 	.word	0xffffffff


	//   ....[72]....
        /*0b30*/ 	.word	0xffffffff


	//   ....[73]....
        /*0b34*/ 	.word	0xffffffff


	//   ....[74]....
        /*0b38*/ 	.word	0xffffffff


	//   ....[75]....
        /*0b3c*/ 	.word	0xffffffff


	//   ....[76]....
        /*0b40*/ 	.word	0xffffffff


	//   ....[77]....
        /*0b44*/ 	.word	0xffffffff


	//   ....[78]....
        /*0b48*/ 	.word	0xffffffff


	//   ....[79]....
        /*0b4c*/ 	.word	0xffffffff


	//   ....[80]....
        /*0b50*/ 	.word	0xffffffff


	//   ....[81]....
        /*0b54*/ 	.word	0xffffffff


	//   ....[82]....
        /*0b58*/ 	.word	0xffffffff


	//   ....[83]....
        /*0b5c*/ 	.word	0xffffffff


	//   ....[84]....
        /*0b60*/ 	.word	0xffffffff


	//   ....[85]....
        /*0b64*/ 	.word	0xffffffff


	//   ....[86]....
        /*0b68*/ 	.word	0xffffffff


	//   ....[87]....
        /*0b6c*/ 	.word	0xffffffff


	//   ....[88]....
        /*0b70*/ 	.word	0xffffffff


	//   ....[89]....
        /*0b74*/ 	.word	0xffffffff


	//   ....[90]....
        /*0b78*/ 	.word	0xffffffff


	//   ....[91]....
        /*0b7c*/ 	.word	0xffffffff


	//   ....[92]....
        /*0b80*/ 	.word	0xffffffff


	//   ....[93]....
        /*0b84*/ 	.word	0xffffffff


	//   ....[94]....
        /*0b88*/ 	.word	0xffffffff


	//   ....[95]....
        /*0b8c*/ 	.word	0xffffffff


	//   ....[96]....
        /*0b90*/ 	.word	0xffffffff


	//   ....[97]....
        /*0b94*/ 	.word	0xffffffff


	//   ....[98]....
        /*0b98*/ 	.word	0xffffffff


	//   ....[99]....
        /*0b9c*/ 	.word	0xffffffff


	//   ....[100]....
        /*0ba0*/ 	.word	0xffffffff


	//   ....[101]....
        /*0ba4*/ 	.word	0xffffffff


	//   ....[102]....
        /*0ba8*/ 	.word	0xffffffff


	//   ....[103]....
        /*0bac*/ 	.word	0xffffffff


	//   ....[104]....
        /*0bb0*/ 	.word	0xffffffff


	//   ....[105]....
        /*0bb4*/ 	.word	0xffffffff


	//   ....[106]....
        /*0bb8*/ 	.word	0xffffffff


	//   ....[107]....
        /*0bbc*/ 	.word	0xffffffff


	//   ....[108]....
        /*0bc0*/ 	.word	0xffffffff


	//   ....[109]....
        /*0bc4*/ 	.word	0xffffffff


	//   ....[110]....
        /*0bc8*/ 	.word	0xffffffff


	//   ....[111]....
        /*0bcc*/ 	.word	0xffffffff


	//   ....[112]....
        /*0bd0*/ 	.word	0xffffffff


	//   ....[113]....
        /*0bd4*/ 	.word	0xffffffff


	//   ....[114]....
        /*0bd8*/ 	.word	0xffffffff


	//   ....[115]....
        /*0bdc*/ 	.word	0xffffffff


	//   ....[116]....
        /*0be0*/ 	.word	0xffffffff


	//   ....[117]....
        /*0be4*/ 	.word	0xffffffff


	//   ....[118]....
        /*0be8*/ 	.word	0xffffffff


	//   ....[119]....
        /*0bec*/ 	.word	0xffffffff


	//   ....[120]....
        /*0bf0*/ 	.word	0xffffffff


	//   ....[121]....
        /*0bf4*/ 	.word	0xffffffff


	//   ....[122]....
        /*0bf8*/ 	.word	0xffffffff


	//   ....[123]....
        /*0bfc*/ 	.word	0xffffffff


	//   ....[124]....
        /*0c00*/ 	.word	0xffffffff


	//   ....[125]....
        /*0c04*/ 	.word	0xffffffff


	//   ....[126]....
        /*0c08*/ 	.word	0xffffffff


	//   ....[127]....
        /*0c0c*/ 	.word	0xffffffff


	//   ....[128]....
        /*0c10*/ 	.word	0xffffffff


	//   ....[129]....
        /*0c14*/ 	.word	0xffffffff


	//   ....[130]....
        /*0c18*/ 	.word	0xffffffff


	//   ....[131]....
        /*0c1c*/ 	.word	0xffffffff


	//   ....[132]....
        /*0c20*/ 	.word	0xffffffff


	//   ....[133]....
        /*0c24*/ 	.word	0xffffffff


	//   ....[134]....
        /*0c28*/ 	.word	0xffffffff


	//   ....[135]....
        /*0c2c*/ 	.word	0xffffffff


	//   ....[136]....
        /*0c30*/ 	.word	0xffffffff


	//   ....[137]....
        /*0c34*/ 	.word	0xffffffff


	//   ....[138]....
        /*0c38*/ 	.word	0xffffffff


	//   ....[139]....
        /*0c3c*/ 	.word	0xffffffff


	//   ....[140]....
        /*0c40*/ 	.word	0xffffffff


	//   ....[141]....
        /*0c44*/ 	.word	0xffffffff


	//   ....[142]....
        /*0c48*/ 	.word	0xffffffff


	//   ....[143]....
        /*0c4c*/ 	.word	0xffffffff


	//   ....[144]....
        /*0c50*/ 	.word	0xffffffff


	//   ....[145]....
        /*0c54*/ 	.word	0xffffffff


	//   ....[146]....
        /*0c58*/ 	.word	0xffffffff


	//   ....[147]....
        /*0c5c*/ 	.word	0xffffffff


	//   ....[148]....
        /*0c60*/ 	.word	0xffffffff


	//   ....[149]....
        /*0c64*/ 	.word	0xffffffff


	//   ....[150]....
        /*0c68*/ 	.word	0xffffffff


	//   ....[151]....
        /*0c6c*/ 	.word	0xffffffff


	//   ....[152]....
        /*0c70*/ 	.word	0xffffffff


	//   ....[153]....
        /*0c74*/ 	.word	0xffffffff


	//   ....[154]....
        /*0c78*/ 	.word	0xffffffff


	//   ....[155]....
        /*0c7c*/ 	.word	0xffffffff


	//   ....[156]....
        /*0c80*/ 	.word	0xffffffff


	//   ....[157]....
        /*0c84*/ 	.word	0xffffffff


	//   ....[158]....
        /*0c88*/ 	.word	0xffffffff


	//   ....[159]....
        /*0c8c*/ 	.word	0xffffffff


	//   ....[160]....
        /*0c90*/ 	.word	0xffffffff


	//   ....[161]....
        /*0c94*/ 	.word	0xffffffff


	//   ....[162]....
        /*0c98*/ 	.word	0xffffffff


	//   ....[163]....
        /*0c9c*/ 	.word	0xffffffff


	//   ....[164]....
        /*0ca0*/ 	.word	0xffffffff


	//   ....[165]....
        /*0ca4*/ 	.word	0xffffffff


	//   ....[166]....
        /*0ca8*/ 	.word	0xffffffff


	//   ....[167]....
        /*0cac*/ 	.word	0xffffffff


	//   ....[168]....
        /*0cb0*/ 	.word	0xffffffff


	//   ....[169]....
        /*0cb4*/ 	.word	0xffffffff


	//   ....[170]....
        /*0cb8*/ 	.word	0xffffffff


	//   ....[171]....
        /*0cbc*/ 	.word	0xffffffff


	//   ....[172]....
        /*0cc0*/ 	.word	0xffffffff


	//   ....[173]....
        /*0cc4*/ 	.word	0xffffffff


	//   ....[174]....
        /*0cc8*/ 	.word	0xffffffff


	//   ....[175]....
        /*0ccc*/ 	.word	0xffffffff


	//   ....[176]....
        /*0cd0*/ 	.word	0xffffffff


	//   ....[177]....
        /*0cd4*/ 	.word	0xffffffff


	//   ....[178]....
        /*0cd8*/ 	.word	0xffffffff


	//   ....[179]....
        /*0cdc*/ 	.word	0xffffffff


	//   ....[180]....
        /*0ce0*/ 	.word	0xffffffff


	//   ....[181]....
        /*0ce4*/ 	.word	0xffffffff


	//   ....[182]....
        /*0ce8*/ 	.word	0xffffffff


	//   ....[183]....
        /*0cec*/ 	.word	0xffffffff


	//   ....[184]....
        /*0cf0*/ 	.word	0xffffffff


	//   ....[185]....
        /*0cf4*/ 	.word	0xffffffff


	//----- nvinfo : EIATTR_COOP_GROUP_INSTR_OFFSETS
	.align		4
.L_390:
        /*0cf8*/ 	.byte	0x04, 0x28
        /*0cfa*/ 	.short	(.L_392 - .L_391)


	//   ....[0]....
.L_391:
        /*0cfc*/ 	.word	0x00000090


	//   ....[1]....
        /*0d00*/ 	.word	0x00002300


	//   ....[2]....
        /*0d04*/ 	.word	0x00002350


	//   ....[3]....
        /*0d08*/ 	.word	0x00002b20


	//   ....[4]....
        /*0d0c*/ 	.word	0x00002b40


	//   ....[5]....
        /*0d10*/ 	.word	0x00003290


	//   ....[6]....
        /*0d14*/ 	.word	0x000032a0


	//   ....[7]....
        /*0d18*/ 	.word	0x00003ab0


	//   ....[8]....
        /*0d1c*/ 	.word	0x00003ae0


	//   ....[9]....
        /*0d20*/ 	.word	0x000046e0


	//   ....[10]....
        /*0d24*/ 	.word	0x00004710


	//   ....[11]....
        /*0d28*/ 	.word	0x00004e90


	//   ....[12]....
        /*0d2c*/ 	.word	0x00004eb0


	//   ....[13]....
        /*0d30*/ 	.word	0x00005650


	//   ....[14]....
        /*0d34*/ 	.word	0x00005680


	//   ....[15]....
        /*0d38*/ 	.word	0x00005790


	//   ....[16]....
        /*0d3c*/ 	.word	0x000057c0


	//   ....[17]....
        /*0d40*/ 	.word	0x00005890


	//   ....[18]....
        /*0d44*/ 	.word	0x000058b0


	//   ....[19]....
        /*0d48*/ 	.word	0x00005d60


	//   ....[20]....
        /*0d4c*/ 	.word	0x00005d80


	//   ....[21]....
        /*0d50*/ 	.word	0x00005e90


	//   ....[22]....
        /*0d54*/ 	.word	0x00005ec0


	//   ....[23]....
        /*0d58*/ 	.word	0x00005f90


	//   ....[24]....
        /*0d5c*/ 	.word	0x00005fc0


	//   ....[25]....
        /*0d60*/ 	.word	0x00007190


	//   ....[26]....
        /*0d64*/ 	.word	0x000071b0


	//   ....[27]....
        /*0d68*/ 	.word	0x000072f0


	//   ....[28]....
        /*0d6c*/ 	.word	0x00007300


	//   ....[29]....
        /*0d70*/ 	.word	0x00007430


	//   ....[30]....
        /*0d74*/ 	.word	0x00007450


	//   ....[31]....
        /*0d78*/ 	.word	0x00007580


	//   ....[32]....
        /*0d7c*/ 	.word	0x00007590


	//   ....[33]....
        /*0d80*/ 	.word	0x000076c0


	//   ....[34]....
        /*0d84*/ 	.word	0x000076e0


	//   ....[35]....
        /*0d88*/ 	.word	0x00007810


	//   ....[36]....
        /*0d8c*/ 	.word	0x00007820


	//   ....[37]....
        /*0d90*/ 	.word	0x00007950


	//   ....[38]....
        /*0d94*/ 	.word	0x00007970


	//   ....[39]....
        /*0d98*/ 	.word	0x00007aa0


	//   ....[40]....
        /*0d9c*/ 	.word	0x00007ab0


	//   ....[41]....
        /*0da0*/ 	.word	0x00008380


	//   ....[42]....
        /*0da4*/ 	.word	0x000083b0


	//   ....[43]....
        /*0da8*/ 	.word	0x000083e0


	//   ....[44]....
        /*0dac*/ 	.word	0x00008400


	//   ....[45]....
        /*0db0*/ 	.word	0x00008420


	//   ....[46]....
        /*0db4*/ 	.word	0x00008440


	//   ....[47]....
        /*0db8*/ 	.word	0x00008970


	//   ....[48]....
        /*0dbc*/ 	.word	0x00008980


	//   ....[49]....
        /*0dc0*/ 	.word	0x00008990


	//   ....[50]....
        /*0dc4*/ 	.word	0x000089a0


	//   ....[51]....
        /*0dc8*/ 	.word	0x00008b10


	//   ....[52]....
        /*0dcc*/ 	.word	0x00008b20


	//   ....[53]....
        /*0dd0*/ 	.word	0x000097b0


	//   ....[54]....
        /*0dd4*/ 	.word	0x00009820


	//   ....[55]....
        /*0dd8*/ 	.word	0x00009830


	//   ....[56]....
        /*0ddc*/ 	.word	0x00009840


	//   ....[57]....
        /*0de0*/ 	.word	0x00009960


	//   ....[58]....
        /*0de4*/ 	.word	0x00009970


	//   ....[59]....
        /*0de8*/ 	.word	0x00009e00


	//   ....[60]....
        /*0dec*/ 	.word	0x00009fd0


	//   ....[61]....
        /*0df0*/ 	.word	0x0000a550


	//   ....[62]....
        /*0df4*/ 	.word	0x0000ac60


	//   ....[63]....
        /*0df8*/ 	.word	0x0000b380


	//   ....[64]....
        /*0dfc*/ 	.word	0x0000b3b0


	//   ....[65]....
        /*0e00*/ 	.word	0x0000b3c0


	//   ....[66]....
        /*0e04*/ 	.word	0x0000b3d0


	//   ....[67]....
        /*0e08*/ 	.word	0x0000b3f0


	//   ....[68]....
        /*0e0c*/ 	.word	0x0000b410


	//   ....[69]....
        /*0e10*/ 	.word	0x0000b430


	//   ....[70]....
        /*0e14*/ 	.word	0x0000b440


	//   ....[71]....
        /*0e18*/ 	.word	0x0000cd30


	//   ....[72]....
        /*0e1c*/ 	.word	0x0000cd70


	//   ....[73]....
        /*0e20*/ 	.word	0x0000cd80


	//   ....[74]....
        /*0e24*/ 	.word	0x0000cd90


	//   ....[75]....
        /*0e28*/ 	.word	0x0000cda0


	//   ....[76]....
        /*0e2c*/ 	.word	0x0000cea0


	//   ....[77]....
        /*0e30*/ 	.word	0x0000dab0


	//   ....[78]....
        /*0e34*/ 	.word	0x0000daf0


	//   ....[79]....
        /*0e38*/ 	.word	0x0000db00


	//   ....[80]....
        /*0e3c*/ 	.word	0x0000db10


	//   ....[81]....
        /*0e40*/ 	.word	0x0000db20


	//   ....[82]....
        /*0e44*/ 	.word	0x0000dc20


	//   ....[83]....
        /*0e48*/ 	.word	0x0000de60


	//   ....[84]....
        /*0e4c*/ 	.word	0x0000e0a0


	//   ....[85]....
        /*0e50*/ 	.word	0x0000e2c0


	//   ....[86]....
        /*0e54*/ 	.word	0x0000ed80


	//   ....[87]....
        /*0e58*/ 	.word	0x0000f540


	//   ....[88]....
        /*0e5c*/ 	.word	0x0000f570


	//   ....[89]....
        /*0e60*/ 	.word	0x0000f580


	//   ....[90]....
        /*0e64*/ 	.word	0x0000f590


	//   ....[91]....
        /*0e68*/ 	.word	0x0000f5a0


	//   ....[92]....
        /*0e6c*/ 	.word	0x0000f5f0


	//   ....[93]....
        /*0e70*/ 	.word	0x0000f600


	//   ....[94]....
        /*0e74*/ 	.word	0x0000f610


	//   ....[95]....
        /*0e78*/ 	.word	0x00011ac0


	//   ....[96]....
        /*0e7c*/ 	.word	0x00011af0


	//   ....[97]....
        /*0e80*/ 	.word	0x00011b00


	//   ....[98]....
        /*0e84*/ 	.word	0x00011b10


	//   ....[99]....
        /*0e88*/ 	.word	0x00011b20


	//   ....[100]....
        /*0e8c*/ 	.word	0x00011c10


	//   ....[101]....
        /*0e90*/ 	.word	0x000127f0


	//   ....[102]....
        /*0e94*/ 	.word	0x00012820


	//   ....[103]....
        /*0e98*/ 	.word	0x00012830


	//   ....[104]....
        /*0e9c*/ 	.word	0x00012840


	//   ....[105]....
        /*0ea0*/ 	.word	0x00012850


	//   ....[106]....
        /*0ea4*/ 	.word	0x00012940


	//   ....[107]....
        /*0ea8*/ 	.word	0x00012d40


	//   ....[108]....
        /*0eac*/ 	.word	0x00012d70


	//   ....[109]....
        /*0eb0*/ 	.word	0x00012d80


	//   ....[110]....
        /*0eb4*/ 	.word	0x00012d90


	//   ....[111]....
        /*0eb8*/ 	.word	0x00012dd0


	//   ....[112]....
        /*0ebc*/ 	.word	0x00012de0


	//   ....[113]....
        /*0ec0*/ 	.word	0x00012df0


	//   ....[114]....
        /*0ec4*/ 	.word	0x00012e00


	//   ....[115]....
        /*0ec8*/ 	.word	0x00014d60


	//   ....[116]....
        /*0ecc*/ 	.word	0x00014e10


	//   ....[117]....
        /*0ed0*/ 	.word	0x00014e20


	//   ....[118]....
        /*0ed4*/ 	.word	0x00014e30


	//   ....[119]....
        /*0ed8*/ 	.word	0x00014e40


	//   ....[120]....
        /*0edc*/ 	.word	0x00014e50


	//   ....[121]....
        /*0ee0*/ 	.word	0x00015a80


	//   ....[122]....
        /*0ee4*/ 	.word	0x00015ac0


	//   ....[123]....
        /*0ee8*/ 	.word	0x00015ad0


	//   ....[124]....
        /*0eec*/ 	.word	0x00015ae0


	//   ....[125]....
        /*0ef0*/ 	.word	0x00015af0


	//   ....[126]....
        /*0ef4*/ 	.word	0x00015b00


	//   ....[127]....
        /*0ef8*/ 	.word	0x00015e50


	//   ....[128]....
        /*0efc*/ 	.word	0x00016050


	//   ....[129]....
        /*0f00*/ 	.word	0x00016620


	//   ....[130]....
        /*0f04*/ 	.word	0x00016d60


	//   ....[131]....
        /*0f08*/ 	.word	0x00017500


	//   ....[132]....
        /*0f0c*/ 	.word	0x00017530


	//   ....[133]....
        /*0f10*/ 	.word	0x00017540


	//   ....[134]....
        /*0f14*/ 	.word	0x00017550


	//   ....[135]....
        /*0f18*/ 	.word	0x00017580


	//   ....[136]....
        /*0f1c*/ 	.word	0x000175a0


	//   ....[137]....
        /*0f20*/ 	.word	0x000175b0


	//   ....[138]....
        /*0f24*/ 	.word	0x000175c0


	//   ....[139]....
        /*0f28*/ 	.word	0x00019510


	//   ....[140]....
        /*0f2c*/ 	.word	0x00019580


	//   ....[141]....
        /*0f30*/ 	.word	0x00019590


	//   ....[142]....
        /*0f34*/ 	.word	0x000195a0


	//   ....[143]....
        /*0f38*/ 	.word	0x000195d0


	//   ....[144]....
        /*0f3c*/ 	.word	0x000195f0


	//   ....[145]....
        /*0f40*/ 	.word	0x00019600


	//   ....[146]....
        /*0f44*/ 	.word	0x00019610


	//   ....[147]....
        /*0f48*/ 	.word	0x0001b170


	//   ....[148]....
        /*0f4c*/ 	.word	0x0001b1b0


	//   ....[149]....
        /*0f50*/ 	.word	0x0001b1e0


	//   ....[150]....
        /*0f54*/ 	.word	0x0001b200


	//   ....[151]....
        /*0f58*/ 	.word	0x0001b220


	//   ....[152]....
        /*0f5c*/ 	.word	0x0001b240


	//   ....[153]....
        /*0f60*/ 	.word	0x0001b250


	//   ....[154]....
        /*0f64*/ 	.word	0x0001b260


	//   ....[155]....
        /*0f68*/ 	.word	0x0001b4a0


	//   ....[156]....
        /*0f6c*/ 	.word	0x0001b4b0


	//   ....[157]....
        /*0f70*/ 	.word	0x0001b5b0


	//   ....[158]....
        /*0f74*/ 	.word	0x0001b5e0


	//   ....[159]....
        /*0f78*/ 	.word	0x0001b6c0


	//   ....[160]....
        /*0f7c*/ 	.word	0x0001b6f0


	//   ....[161]....
        /*0f80*/ 	.word	0x0001b7d0


	//   ....[162]....
        /*0f84*/ 	.word	0x0001b800


	//   ....[163]....
        /*0f88*/ 	.word	0x0001b8e0


	//   ....[164]....
        /*0f8c*/ 	.word	0x0001b910


	//   ....[165]....
        /*0f90*/ 	.word	0x0001b9f0


	//   ....[166]....
        /*0f94*/ 	.word	0x0001ba20


	//   ....[167]....
        /*0f98*/ 	.word	0x0001bb00


	//   ....[168]....
        /*0f9c*/ 	.word	0x0001bb30


	//   ....[169]....
        /*0fa0*/ 	.word	0x0001bc10


	//   ....[170]....
        /*0fa4*/ 	.word	0x0001bc30


	//   ....[171]....
        /*0fa8*/ 	.word	0x0001c3b0


	//   ....[172]....
        /*0fac*/ 	.word	0x0001c3d0


	//   ....[173]....
        /*0fb0*/ 	.word	0x0001c4e0


	//   ....[174]....
        /*0fb4*/ 	.word	0x0001c4f0


	//   ....[175]....
        /*0fb8*/ 	.word	0x0001c600


	//   ....[176]....
        /*0fbc*/ 	.word	0x0001c620


	//   ....[177]....
        /*0fc0*/ 	.word	0x0001c730


	//   ....[178]....
        /*0fc4*/ 	.word	0x0001c740


	//   ....[179]....
        /*0fc8*/ 	.word	0x0001c850


	//   ....[180]....
        /*0fcc*/ 	.word	0x0001c870


	//   ....[181]....
        /*0fd0*/ 	.word	0x0001c980


	//   ....[182]....
        /*0fd4*/ 	.word	0x0001c990


	//   ....[183]....
        /*0fd8*/ 	.word	0x0001caa0


	//   ....[184]....
        /*0fdc*/ 	.word	0x0001cac0


	//   ....[185]....
        /*0fe0*/ 	.word	0x0001cbd0


	//   ....[186]....
        /*0fe4*/ 	.word	0x0001cbe0


	//   ....[187]....
        /*0fe8*/ 	.word	0x0001cd30


	//   ....[188]....
        /*0fec*/ 	.word	0x0001cdb0


	//   ....[189]....
        /*0ff0*/ 	.word	0x0001ce30


	//   ....[190]....
        /*0ff4*/ 	.word	0x0001cea0


	//   ....[191]....
        /*0ff8*/ 	.word	0x0001cf20


	//   ....[192]....
        /*0ffc*/ 	.word	0x0001cfa0


	//   ....[193]....
        /*1000*/ 	.word	0x0001d020


	//   ....[194]....
        /*1004*/ 	.word	0x0001d090


	//   ....[195]....
        /*1008*/ 	.word	0x0001d110


	//   ....[196]....
        /*100c*/ 	.word	0x0001d190


	//   ....[197]....
        /*1010*/ 	.word	0x0001d210


	//   ....[198]....
        /*1014*/ 	.word	0x0001d280


	//   ....[199]....
        /*1018*/ 	.word	0x0001d300


	//   ....[200]....
        /*101c*/ 	.word	0x0001d380


	//   ....[201]....
        /*1020*/ 	.word	0x0001d400


	//   ....[202]....
        /*1024*/ 	.word	0x0001d470


	//   ....[203]....
        /*1028*/ 	.word	0x0001d4f0


	//   ....[204]....
        /*102c*/ 	.word	0x0001d560


	//   ....[205]....
        /*1030*/ 	.word	0x0001d770


	//   ....[206]....
        /*1034*/ 	.word	0x0001d7e0


	//   ....[207]....
        /*1038*/ 	.word	0x0001d8f0


	//   ....[208]....
        /*103c*/ 	.word	0x0001d960


	//   ....[209]....
        /*1040*/ 	.word	0x0001d9e0


	//   ....[210]....
        /*1044*/ 	.word	0x0001da60


	//   ....[211]....
        /*1048*/ 	.word	0x0001dc20


	//   ....[212]....
        /*104c*/ 	.word	0x0001dc90


	//   ....[213]....
        /*1050*/ 	.word	0x0001dde0


	//   ....[214]....
        /*1054*/ 	.word	0x0001de50


	//   ....[215]....
        /*1058*/ 	.word	0x0001ded0


	//   ....[216]....
        /*105c*/ 	.word	0x0001df50


	//   ....[217]....
        /*1060*/ 	.word	0x0001dfd0


	//   ....[218]....
        /*1064*/ 	.word	0x0001e050


	//   ....[219]....
        /*1068*/ 	.word	0x0001e0b0


	//   ....[220]....
        /*106c*/ 	.word	0x0001e110


	//   ....[221]....
        /*1070*/ 	.word	0x0001e160


	//   ....[222]....
        /*1074*/ 	.word	0x0001e1b0


	//   ....[223]....
        /*1078*/ 	.word	0x0001e200


	//   ....[224]....
        /*107c*/ 	.word	0x0001e250


	//   ....[225]....
        /*1080*/ 	.word	0x0001e2a0


	//   ....[226]....
        /*1084*/ 	.word	0x0001e2f0


	//   ....[227]....
        /*1088*/ 	.word	0x0001e370


	//   ....[228]....
        /*108c*/ 	.word	0x0001e3f0


	//   ....[229]....
        /*1090*/ 	.word	0x0001e530


	//   ....[230]....
        /*1094*/ 	.word	0x0001e5a0


	//   ....[231]....
        /*1098*/ 	.word	0x0001e6f0


	//   ....[232]....
        /*109c*/ 	.word	0x0001e760


	//   ....[233]....
        /*10a0*/ 	.word	0x0001e7e0


	//   ....[234]....
        /*10a4*/ 	.word	0x0001e860


	//   ....[235]....
        /*10a8*/ 	.word	0x0001e9a0


	//   ....[236]....
        /*10ac*/ 	.word	0x0001ea10


	//   ....[237]....
        /*10b0*/ 	.word	0x0001eb60


	//   ....[238]....
        /*10b4*/ 	.word	0x0001ebd0


	//   ....[239]....
        /*10b8*/ 	.word	0x0001ec50


	//   ....[240]....
        /*10bc*/ 	.word	0x0001ecd0


	//   ....[241]....
        /*10c0*/ 	.word	0x0001ed50


	//   ....[242]....
        /*10c4*/ 	.word	0x0001edd0


	//   ....[243]....
        /*10c8*/ 	.word	0x0001ee20


	//   ....[244]....
        /*10cc*/ 	.word	0x0001ee70


	//   ....[245]....
        /*10d0*/ 	.word	0x0001eec0


	//   ....[246]....
        /*10d4*/ 	.word	0x0001ef00


	//   ....[247]....
        /*10d8*/ 	.word	0x0001ef50


	//   ....[248]....
        /*10dc*/ 	.word	0x0001ef90


	//   ....[249]....
        /*10e0*/ 	.word	0x0001efe0


	//   ....[250]....
        /*10e4*/ 	.word	0x0001f030


	//   ....[251]....
        /*10e8*/ 	.word	0x0001f0b0


	//   ....[252]....
        /*10ec*/ 	.word	0x0001f130


	//   ....[253]....
        /*10f0*/ 	.word	0x0001f250


	//   ....[254]....
        /*10f4*/ 	.word	0x0001f2c0


	//   ....[255]....
        /*10f8*/ 	.word	0x0001f3f0


	//   ....[0]....
        /*10fc*/ 	.word	0x0001f460


	//   ....[1]....
        /*1100*/ 	.word	0x0001f4e0


	//   ....[2]....
        /*1104*/ 	.word	0x0001f560


	//   ....[3]....
        /*1108*/ 	.word	0x0001f680


	//   ....[4]....
        /*110c*/ 	.word	0x0001f6f0


	//   ....[5]....
        /*1110*/ 	.word	0x0001f820


	//   ....[6]....
        /*1114*/ 	.word	0x0001f890


	//   ....[7]....
        /*1118*/ 	.word	0x0001f8e0


	//   ....[8]....
        /*111c*/ 	.word	0x0001f940


	//   ....[9]....
        /*1120*/ 	.word	0x0001f990


	//   ....[10]....
        /*1124*/ 	.word	0x0001f9d0


	//   ....[11]....
        /*1128*/ 	.word	0x0001fa20


	//   ....[12]....
        /*112c*/ 	.word	0x0001fa60


	//   ....[13]....
        /*1130*/ 	.word	0x0001fab0


	//   ....[14]....
        /*1134*/ 	.word	0x0001faf0


	//   ....[15]....
        /*1138*/ 	.word	0x0001fb70


	//   ....[16]....
        /*113c*/ 	.word	0x0001fbf0


	//   ....[17]....
        /*1140*/ 	.word	0x0001fc70


	//   ....[18]....
        /*1144*/ 	.word	0x0001fda0


	//   ....[19]....
        /*1148*/ 	.word	0x0001fe10


	//   ....[20]....
        /*114c*/ 	.word	0x0001ff40


	//   ....[21]....
        /*1150*/ 	.word	0x0001ffb0


	//   ....[22]....
        /*1154*/ 	.word	0x00020030


	//   ....[23]....
        /*1158*/ 	.word	0x000200b0


	//   ....[24]....
        /*115c*/ 	.word	0x00020130


	//   ....[25]....
        /*1160*/ 	.word	0x000201b0


	//   ....[26]....
        /*1164*/ 	.word	0x00020200


	//   ....[27]....
        /*1168*/ 	.word	0x00020260


	//   ....[28]....
        /*116c*/ 	.word	0x000202b0


	//   ....[29]....
        /*1170*/ 	.word	0x000202f0


	//   ....[30]....
        /*1174*/ 	.word	0x00020340


	//   ....[31]....
        /*1178*/ 	.word	0x00020380


	//   ....[32]....
        /*117c*/ 	.word	0x000203d0


	//   ....[33]....
        /*1180*/ 	.word	0x00020410


	//   ....[34]....
        /*1184*/ 	.word	0x00020470


	//   ....[35]....
        /*1188*/ 	.word	0x000204d0


	//   ....[36]....
        /*118c*/ 	.word	0x00020520


	//   ....[37]....
        /*1190*/ 	.word	0x00020580


	//   ....[38]....
        /*1194*/ 	.word	0x000205d0


	//   ....[39]....
        /*1198*/ 	.word	0x00020630


	//   ....[40]....
        /*119c*/ 	.word	0x00020680


	//   ....[41]....
        /*11a0*/ 	.word	0x000206e0


	//   ....[42]....
        /*11a4*/ 	.word	0x00020750


	//   ....[43]....
        /*11a8*/ 	.word	0x000207d0


	//   ....[44]....
        /*11ac*/ 	.word	0x00020850


	//   ....[45]....
        /*11b0*/ 	.word	0x000208c0


	//   ....[46]....
        /*11b4*/ 	.word	0x00020940


	//   ....[47]....
        /*11b8*/ 	.word	0x000209c0


	//   ....[48]....
        /*11bc*/ 	.word	0x00020a40


	//   ....[49]....
        /*11c0*/ 	.word	0x00020ab0


	//   ....[50]....
        /*11c4*/ 	.word	0x00020b30


	//   ....[51]....
        /*11c8*/ 	.word	0x00020bb0


	//   ....[52]....
        /*11cc*/ 	.word	0x00020c30


	//   ....[53]....
        /*11d0*/ 	.word	0x00020ca0


	//   ....[54]....
        /*11d4*/ 	.word	0x00020d20


	//   ....[55]....
        /*11d8*/ 	.word	0x00020da0


	//   ....[56]....
        /*11dc*/ 	.word	0x00020e20


	//   ....[57]....
        /*11e0*/ 	.word	0x00020e90


	//   ....[58]....
        /*11e4*/ 	.word	0x00021360


	//   ....[59]....
        /*11e8*/ 	.word	0x00021380


	//   ....[60]....
        /*11ec*/ 	.word	0x000213a0


	//   ....[61]....
        /*11f0*/ 	.word	0x000213b0


	//   ....[62]....
        /*11f4*/ 	.word	0x00021660


	//   ....[63]....
        /*11f8*/ 	.word	0x00021670


	//   ....[64]....
        /*11fc*/ 	.word	0x00021680


	//   ....[65]....
        /*1200*/ 	.word	0x00021690


	//   ....[66]....
        /*1204*/ 	.word	0x00021920


	//   ....[67]....
        /*1208*/ 	.word	0x00021940


	//   ....[68]....
        /*120c*/ 	.word	0x00021960


	//   ....[69]....
        /*1210*/ 	.word	0x00021970


	//   ....[70]....
        /*1214*/ 	.word	0x00021c20


	//   ....[71]....
        /*1218*/ 	.word	0x00021c30


	//   ....[72]....
        /*121c*/ 	.word	0x00021c40


	//   ....[73]....
        /*1220*/ 	.word	0x00021c50


	//   ....[74]....
        /*1224*/ 	.word	0x00021ee0


	//   ....[75]....
        /*1228*/ 	.word	0x00021f00


	//   ....[76]....
        /*122c*/ 	.word	0x00021f20


	//   ....[77]....
        /*1230*/ 	.word	0x00021f30


	//   ....[78]....
        /*1234*/ 	.word	0x000221f0


	//   ....[79]....
        /*1238*/ 	.word	0x00022210


	//   ....[80]....
        /*123c*/ 	.word	0x00022230


	//   ....[81]....
        /*1240*/ 	.word	0x00022240


	//   ....[82]....
        /*1244*/ 	.word	0x000224e0


	//   ....[83]....
        /*1248*/ 	.word	0x00022540


	//   ....[84]....
        /*124c*/ 	.word	0x00022550


	//   ....[85]....
        /*1250*/ 	.word	0x00022560


	//   ....[86]....
        /*1254*/ 	.word	0x00022820


	//   ....[87]....
        /*1258*/ 	.word	0x00022880


	//   ....[88]....
        /*125c*/ 	.word	0x00022890


	//   ....[89]....
        /*1260*/ 	.word	0x000228a0


	//   ....[90]....
        /*1264*/ 	.word	0x000262a0


	//   ....[91]....
        /*1268*/ 	.word	0x000262c0


	//   ....[92]....
        /*126c*/ 	.word	0x000262e0


	//   ....[93]....
        /*1270*/ 	.word	0x000262f0


	//   ....[94]....
        /*1274*/ 	.word	0x000264f0


	//   ....[95]....
        /*1278*/ 	.word	0x00026500


	//   ....[96]....
        /*127c*/ 	.word	0x00026510


	//   ....[97]....
        /*1280*/ 	.word	0x00026520


	//   ....[98]....
        /*1284*/ 	.word	0x00026750


	//   ....[99]....
        /*1288*/ 	.word	0x00026770


	//   ....[100]....
        /*128c*/ 	.word	0x00026790


	//   ....[101]....
        /*1290*/ 	.word	0x000267a0


	//   ....[102]....
        /*1294*/ 	.word	0x00026980


	//   ....[103]....
        /*1298*/ 	.word	0x00026990


	//   ....[104]....
        /*129c*/ 	.word	0x000269a0


	//   ....[105]....
        /*12a0*/ 	.word	0x000269b0


	//   ....[106]....
        /*12a4*/ 	.word	0x00026be0


	//   ....[107]....
        /*12a8*/ 	.word	0x00026c00


	//   ....[108]....
        /*12ac*/ 	.word	0x00026c20


	//   ....[109]....
        /*12b0*/ 	.word	0x00026c30


	//   ....[110]....
        /*12b4*/ 	.word	0x00026e10


	//   ....[111]....
        /*12b8*/ 	.word	0x00026e20


	//   ....[112]....
        /*12bc*/ 	.word	0x00026e30


	//   ....[113]....
        /*12c0*/ 	.word	0x00026e40


	//   ....[114]....
        /*12c4*/ 	.word	0x00027070


	//   ....[115]....
        /*12c8*/ 	.word	0x00027090


	//   ....[116]....
        /*12cc*/ 	.word	0x000270b0


	//   ....[117]....
        /*12d0*/ 	.word	0x000270c0


	//   ....[118]....
        /*12d4*/ 	.word	0x00027300


	//   ....[119]....
        /*12d8*/ 	.word	0x00027310


	//   ....[120]....
        /*12dc*/ 	.word	0x00027320


	//   ....[121]....
        /*12e0*/ 	.word	0x00027330


	//   ....[122]....
        /*12e4*/ 	.word	0x0002b0e0


	//   ....[123]....
        /*12e8*/ 	.word	0x0002b160


	//   ....[124]....
        /*12ec*/ 	.word	0x0002b1e0


	//   ....[125]....
        /*12f0*/ 	.word	0x0002b250


	//   ....[126]....
        /*12f4*/ 	.word	0x0002b2d0


	//   ....[127]....
        /*12f8*/ 	.word	0x0002b340


	//   ....[128]....
        /*12fc*/ 	.word	0x0002b3c0


	//   ....[129]....
        /*1300*/ 	.word	0x0002b430


	//   ....[130]....
        /*1304*/ 	.word	0x0002b4b0


	//   ....[131]....
        /*1308*/ 	.word	0x0002b530


	//   ....[132]....
        /*130c*/ 	.word	0x0002b5b0


	//   ....[133]....
        /*1310*/ 	.word	0x0002b620


	//   ....[134]....
        /*1314*/ 	.word	0x0002b6a0


	//   ....[135]....
        /*1318*/ 	.word	0x0002b710


	//   ....[136]....
        /*131c*/ 	.word	0x0002b790


	//   ....[137]....
        /*1320*/ 	.word	0x0002b800


	//   ....[138]....
        /*1324*/ 	.word	0x0002b880


	//   ....[139]....
        /*1328*/ 	.word	0x0002b900


	//   ....[140]....
        /*132c*/ 	.word	0x0002b980


	//   ....[141]....
        /*1330*/ 	.word	0x0002b9f0


	//   ....[142]....
        /*1334*/ 	.word	0x0002ba70


	//   ....[143]....
        /*1338*/ 	.word	0x0002baf0


	//   ....[144]....
        /*133c*/ 	.word	0x0002bb70


	//   ....[145]....
        /*1340*/ 	.word	0x0002bbe0


	//   ....[146]....
        /*1344*/ 	.word	0x0002bc60


	//   ....[147]....
        /*1348*/ 	.word	0x0002bce0


	//   ....[148]....
        /*134c*/ 	.word	0x0002bd50


	//   ....[149]....
        /*1350*/ 	.word	0x0002bdc0


	//   ....[150]....
        /*1354*/ 	.word	0x0002be40


	//   ....[151]....
        /*1358*/ 	.word	0x0002bec0


	//   ....[152]....
        /*135c*/ 	.word	0x0002bf30


	//   ....[153]....
        /*1360*/ 	.word	0x0002bfa0


	//   ....[154]....
        /*1364*/ 	.word	0x0002c020


	//   ....[155]....
        /*1368*/ 	.word	0x0002c0a0


	//   ....[156]....
        /*136c*/ 	.word	0x0002c120


	//   ....[157]....
        /*1370*/ 	.word	0x0002c190


	//   ....[158]....
        /*1374*/ 	.word	0x0002c210


	//   ....[159]....
        /*1378*/ 	.word	0x0002c280


	//   ....[160]....
        /*137c*/ 	.word	0x0002c300


	//   ....[161]....
        /*1380*/ 	.word	0x0002c370


	//   ....[162]....
        /*1384*/ 	.word	0x0002c3f0


	//   ....[163]....
        /*1388*/ 	.word	0x0002c470


	//   ....[164]....
        /*138c*/ 	.word	0x0002c4f0


	//   ....[165]....
        /*1390*/ 	.word	0x0002c560


	//   ....[166]....
        /*1394*/ 	.word	0x0002c5e0


	//   ....[167]....
        /*1398*/ 	.word	0x0002c650


	//   ....[168]....
        /*139c*/ 	.word	0x0002c6d0


	//   ....[169]....
        /*13a0*/ 	.word	0x0002c740


	//   ....[170]....
        /*13a4*/ 	.word	0x0002c7c0


	//   ....[171]....
        /*13a8*/ 	.word	0x0002c840


	//   ....[172]....
        /*13ac*/ 	.word	0x0002c8c0


	//   ....[173]....
        /*13b0*/ 	.word	0x0002c930


	//   ....[174]....
        /*13b4*/ 	.word	0x0002c9b0


	//   ....[175]....
        /*13b8*/ 	.word	0x0002ca20


	//   ....[176]....
        /*13bc*/ 	.word	0x0002caa0


	//   ....[177]....
        /*13c0*/ 	.word	0x0002cb10


	//   ....[178]....
        /*13c4*/ 	.word	0x0002cb90


	//   ....[179]....
        /*13c8*/ 	.word	0x0002cc10


	//   ....[180]....
        /*13cc*/ 	.word	0x0002cc90


	//   ....[181]....
        /*13d0*/ 	.word	0x0002cd00


	//   ....[182]....
        /*13d4*/ 	.word	0x0002cd80


	//   ....[183]....
        /*13d8*/ 	.word	0x0002cdf0


	//   ....[184]....
        /*13dc*/ 	.word	0x0002ce60


	//   ....[185]....
        /*13e0*/ 	.word	0x0002ced0


	//----- nvinfo : EIATTR_EXIT_INSTR_OFFSETS
	.align		4
.L_392:
        /*13e4*/ 	.byte	0x04, 0x1c
        /*13e6*/ 	.short	(.L_394 - .L_393)


	//   ....[0]....
.L_393:
        /*13e8*/ 	.word	0x00000350


	//   ....[1]....
        /*13ec*/ 	.word	0x0001bc40


	//   ....[2]....
        /*13f0*/ 	.word	0x0001bca0


	//   ....[3]....
        /*13f4*/ 	.word	0x0001bd00


	//   ....[4]....
        /*13f8*/ 	.word	0x0001cc20


	//   ....[5]....
        /*13fc*/ 	.word	0x0001cc70


	//   ....[6]....
        /*1400*/ 	.word	0x0001ccd0


	//----- nvinfo : EIATTR_CTAIDZ_USED
	.align		4
.L_394:
        /*1404*/ 	.byte	0x01, 0x04
	.zero		2


	//----- nvinfo : EIATTR_MAX_THREADS
	.align		4
        /*1408*/ 	.byte	0x04, 0x05
        /*140a*/ 	.short	(.L_396 - .L_395)
.L_395:
        /*140c*/ 	.word	0x00000080
        /*1410*/ 	.word	0x00000001
        /*1414*/ 	.word	0x00000001


	//----- nvinfo : EIATTR_CRS_STACK_SIZE
	.align		4
.L_396:
        /*1418*/ 	.byte	0x04, 0x1e
        /*141a*/ 	.short	(.L_398 - .L_397)
.L_397:
        /*141c*/ 	.word	0x00000000
.L_398:


//--------------------- .nv.info._ZN7cutlass13device_kernelIN5flash19enable_sm80_to_sm89INS1_16FlashAttnFwdSm80INS1_25CollectiveMainloopFwdSm80ILi4ELi1ELb0EN4cute5tupleIJNS5_1CILi128EEENS7_ILi64EEES8_EEELi128ENS_10bfloat16_tEfNS_4arch4Sm80ELb1ELb0ELb0ELb0ELb1ELb0ELb1ELb0EEENS1_21CollectiveEpilogueFwdINS6_IJS8_S8_S9_EEENS6_IJNS7_ILi1EEESH_SH_EEESB_SD_Li128ELb0ELb1ELb0ELb0EEENS1_30DynamicPersistentTileSchedulerILi128ELi128ELb0ELb1ELb0EEEEEEEEEvNT_6ParamsE --------------------------
	.section	.nv.info._ZN7cutlass13device_kernelIN5flash19enable_sm80_to_sm89INS1_16FlashAttnFwdSm80INS1_25CollectiveMainloopFwdSm80ILi4ELi1ELb0EN4cute5tupleIJNS5_1CILi128EEENS7_ILi64EEES8_EEELi128ENS_10bfloat16_tEfNS_4arch4Sm80ELb1ELb0ELb0ELb0ELb1ELb0ELb1ELb0EEENS1_21CollectiveEpilogueFwdINS6_IJS8_S8_S9_EEENS6_IJNS7_ILi1EEESH_SH_EEESB_SD_Li128ELb0ELb1ELb0ELb0EEENS1_30DynamicPersistentTileSchedulerILi128ELi128ELb0ELb1ELb0EEEEEEEEEvNT_6ParamsE,"",@"SHT_CUDA_INFO"
	.sectionflags	@""
	.align	4


	//----- nvinfo : EIATTR_CUDA_API_VERSION
	.align		4
        /*0000*/ 	.byte	0x04, 0x37
        /*0002*/ 	.short	(.L_400 - .L_399)
.L_399:
        /*0004*/ 	.word	0x00000082


	//----- nvinfo : EIATTR_SW2861232_WAR
	.align		4
.L_400:
        /*0008*/ 	.byte	0x01, 0x35
	.zero		2


	//----- nvinfo : EIATTR_PARAM_CBANK
	.align		4
        /*000c*/ 	.byte	0x04, 0x0a
        /*000e*/ 	.short	(.L_402 - .L_401)
	.align		4
.L_401:
        /*0010*/ 	.word	index@(.nv.constant0._ZN7cutlass13device_kernelIN5flash19enable_sm80_to_sm89INS1_16FlashAttnFwdSm80INS1_25CollectiveMainloopFwdSm80ILi4ELi1ELb0EN4cute5tupleIJNS5_1CILi128EEENS7_ILi64EEES8_EEELi128ENS_10bfloat16_tEfNS_4arch4Sm80ELb1ELb0ELb0ELb0ELb1ELb0ELb1ELb0EEENS1_21CollectiveEpilogueFwdINS6_IJS8_S8_S9_EEENS6_IJNS7_ILi1EEESH_SH_EEESB_SD_Li128ELb0ELb1ELb0ELb0EEENS1_30DynamicPersistentTileSchedulerILi128ELi128ELb0ELb1ELb0EEEEEEEEEvNT_6ParamsE)
        /*0014*/ 	.short	0x0160
        /*0016*/ 	.short	0x0428


	//----- nvinfo : EIATTR_CBANK_PARAM_SIZE
	.align		4
.L_402:
        /*0018*/ 	.byte	0x03, 0x19
        /*001a*/ 	.short	0x0428


	//----- nvinfo : EIATTR_KPARAM_INFO
	.align		4
        /*001c*/ 	.byte	0x04, 0x17
        /*001e*/ 	.short	(.L_404 - .L_403)
.L_403:
        /*0020*/ 	.word	0x00000000
        /*0024*/ 	.short	0x0000
        /*0026*/ 	.short	0x0000
        /*0028*/ 	.byte	0x00, 0xf0, 0xa1, 0x10


	//----- nvinfo : EIATTR_MAXREG_COUNT
	.align		4
.L_404:
        /*002c*/ 	.byte	0x03, 0x1b
        /*002e*/ 	.short	0x00ff


	//----- nvinfo : EIATTR_NUM_BARRIERS
	.align		4
        /*0030*/ 	.byte	0x02, 0x4c
        /*0032*/ 	.byte	0x06
	.zero		1


	//----- nvinfo : EIATTR_ANNOTATIONS
	.align		4
        /*0034*/ 	.byte	0x04, 0x55
        /*0036*/ 	.short	(.L_406 - .L_405)


	//   ....[0]....
.L_405:
        /* <DEDUP_REMOVED lines=58> */


	//----- nvinfo : EIATTR_MERCURY_ISA_VERSION
	.align		4
.L_406:
        /*03c8*/ 	.byte	0x03, 0x5f
        /*03ca*/ 	.short	0x0000


	//----- nvinfo : EIATTR_INT_WARP_WIDE_INSTR_OFFSETS
	.align		4
        /*03cc*/ 	.byte	0x04, 0x31
        /*03ce*/ 	.short	(.L_408 - .L_407)


	//   ....[0]....
.L_407:
        /*03d0*/ 	.word	0x0000ff30


	//   ....[1]....
        /*03d4*/ 	.word	0x0000ffb0


	//----- nvinfo : EIATTR_COOP_GROUP_MASK_REGIDS
	.align		4
.L_408:
        /*03d8*/ 	.byte	0x04, 0x29
        /*03da*/ 	.short	(.L_410 - .L_409)


	//   ....[0]....
.L_409:
        /*03dc*/ 	.word	0xffffffff


	//   ....[1]....
        /*03e0*/ 	.word	0xffffffff


	//   ....[2]....
        /*03e4*/ 	.word	0xffffffff


	//   ....[3]....
        /*03e8*/ 	.word	0xffffffff


	//   ....[4]....
        /*03ec*/ 	.word	0xffffffff


	//   ....[5]....
        /*03f0*/ 	.word	0xffffffff


	//   ....[6]....
        /*03f4*/ 	.word	0xffffffff


	//   ....[7]....
        /*03f8*/ 	.word	0xffffffff


	//   ....[8]....
        /*03fc*/ 	.word	0xffffffff


	//   ....[9]....
        /*0400*/ 	.word	0xffffffff


	//   ....[10]....
        /*0404*/ 	.word	0xffffffff


	//   ....[11]....
        /*0408*/ 	.word	0xffffffff


	//   ....[12]....
        /*040c*/ 	.word	0xffffffff


	//   ....[13]....
        /*0410*/ 	.word	0xffffffff


	//   ....[14]....
        /*0414*/ 	.word	0xffffffff


	//   ....[15]....
        /*0418*/ 	.word	0xffffffff


	//   ....[16]....
        /*041c*/ 	.word	0xffffffff


	//   ....[17]....
        /*0420*/ 	.word	0xffffffff


	//   ....[18]....
        /*0424*/ 	.word	0xffffffff


	//   ....[19]....
        /*0428*/ 	.word	0xffffffff


	//   ....[20]....
        /*042c*/ 	.word	0xffffffff


	//   ....[21]....
        /*0430*/ 	.word	0xffffffff


	//   ....[22]....
        /*0434*/ 	.word	0xffffffff


	//   ....[23]....
        /*0438*/ 	.word	0xffffffff


	//   ....[24]....
        /*043c*/ 	.word	0xffffffff


	//   ....[25]....
        /*0440*/ 	.word	0xffffffff


	//   ....[26]....
        /*0444*/ 	.word	0xffffffff


	//   ....[27]....
        /*0448*/ 	.word	0xffffffff


	//   ....[28]....
        /*044c*/ 	.word	0xffffffff


	//   ....[29]....
        /*0450*/ 	.word	0xffffffff


	//   ....[30]....
        /*0454*/ 	.word	0xffffffff


	//   ....[31]....
        /*0458*/ 	.word	0xffffffff


	//   ....[32]....
        /*045c*/ 	.word	0xffffffff


	//   ....[33]....
        /*0460*/ 	.word	0xffffffff


	//   ....[34]....
        /*0464*/ 	.word	0xffffffff


	//   ....[35]....
        /*0468*/ 	.word	0xffffffff


	//   ....[36]....
        /*046c*/ 	.word	0xffffffff


	//   ....[37]....
        /*0470*/ 	.word	0xffffffff


	//   ....[38]....
        /*0474*/ 	.word	0xffffffff


	//   ....[39]....
        /*0478*/ 	.word	0xffffffff


	//   ....[40]....
        /*047c*/ 	.word	0xffffffff


	//   ....[41]....
        /*0480*/ 	.word	0xffffffff


	//   ....[42]....
        /*0484*/ 	.word	0xffffffff


	//   ....[43]....
        /*0488*/ 	.word	0xffffffff


	//   ....[44]....
        /*048c*/ 	.word	0xffffffff


	//   ....[45]....
        /*0490*/ 	.word	0xffffffff


	//   ....[46]....
        /*0494*/ 	.word	0xffffffff


	//   ....[47]....
        /*0498*/ 	.word	0xffffffff


	//   ....[48]....
        /*049c*/ 	.word	0xffffffff


	//   ....[49]....
        /*04a0*/ 	.word	0xffffffff


	//   ....[50]....
        /*04a4*/ 	.word	0xffffffff


	//   ....[51]....
        /*04a8*/ 	.word	0xffffffff


	//   ....[52]....
        /*04ac*/ 	.word	0xffffffff


	//   ....[53]....
        /*04b0*/ 	.word	0xffffffff


	//   ....[54]....
        /*04b4*/ 	.word	0xffffffff


	//   ....[55]....
        /*04b8*/ 	.word	0xffffffff


	//   ....[56]....
        /*04bc*/ 	.word	0xffffffff


	//   ....[57]....
        /*04c0*/ 	.word	0xffffffff


	//   ....[58]....
        /*04c4*/ 	.word	0xffffffff


	//   ....[59]....
        /*04c8*/ 	.word	0xffffffff


	//   ....[60]....
        /*04cc*/ 	.word	0xffffffff


	//   ....[61]....
        /*04d0*/ 	.word	0xffffffff


	//   ....[62]....
        /*04d4*/ 	.word	0xffffffff


	//   ....[63]....
        /*04d8*/ 	.word	0xffffffff


	//   ....[64]....
        /*04dc*/ 	.word	0xffffffff


	//   ....[65]....
        /*04e0*/ 	.word	0xffffffff


	//   ....[66]....
        /*04e4*/ 	.word	0xffffffff


	//   ....[67]....
        /*04e8*/ 	.word	0xffffffff


	//   ....[68]....
        /*04ec*/ 	.word	0xffffffff


	//   ....[69]....
        /*04f0*/ 	.word	0xffffffff


	//   ....[70]....
        /*04f4*/ 	.word	0xffffffff


	//   ....[71]....
        /*04f8*/ 	.word	0xffffffff


	//   ....[72]....
        /*04fc*/ 	.word	0xffffffff


	//   ....[73]....
        /*0500*/ 	.word	0xffffffff


	//   ....[74]....
        /*0504*/ 	.word	0xffffffff


	//   ....[75]....
        /*0508*/ 	.word	0xffffffff


	//   ....[76]....
        /*050c*/ 	.word	0xffffffff


	//   ....[77]....
        /*0510*/ 	.word	0xffffffff


	//   ....[78]....
        /*0514*/ 	.word	0xffffffff


	//   ....[79]....
        /*0518*/ 	.word	0xffffffff


	//   ....[80]....
        /*051c*/ 	.word	0xffffffff


	//   ....[81]....
        /*0520*/ 	.word	0xffffffff


	//   ....[82]....
        /*0524*/ 	.word	0xffffffff


	//   ....[83]....
        /*0528*/ 	.word	0xffffffff


	//   ....[84]....
        /*052c*/ 	.word	0xffffffff


	//   ....[85]....
        /*0530*/ 	.word	0xffffffff


	//   ....[86]....
        /*0534*/ 	.word	0xffffffff


	//   ....[87]....
        /*0538*/ 	.word	0xffffffff


	//   ....[88]....
        /*053c*/ 	.word	0xffffffff


	//   ....[89]....
        /*0540*/ 	.word	0xffffffff


	//   ....[90]....
        /*0544*/ 	.word	0xffffffff


	//   ....[91]....
        /*0548*/ 	.word	0xffffffff


	//   ....[92]....
        /*054c*/ 	.word	0xffffffff


	//   ....[93]....
        /*0550*/ 	.word	0xffffffff


	//   ....[94]....
        /*0554*/ 	.word	0xffffffff


	//   ....[95]....
        /*0558*/ 	.word	0xffffffff


	//   ....[96]....
        /*055c*/ 	.word	0xffffffff


	//   ....[97]....
        /*0560*/ 	.word	0xffffffff


	//   ....[98]....
        /*0564*/ 	.word	0xffffffff


	//   ....[99]....
        /*0568*/ 	.word	0xffffffff


	//   ....[100]....
        /*056c*/ 	.word	0xffffffff


	//   ....[101]....
        /*0570*/ 	.word	0xffffffff


	//   ....[102]....
        /*0574*/ 	.word	0xffffffff


	//   ....[103]....
        /*0578*/ 	.word	0xffffffff


	//   ....[104]....
        /*057c*/ 	.word	0xffffffff


	//   ....[105]....
        /*0580*/ 	.word	0xffffffff


	//   ....[106]....
        /*0584*/ 	.word	0xffffffff


	//   ....[107]....
        /*0588*/ 	.word	0xffffffff


	//   ....[108]....
        /*058c*/ 	.word	0xffffffff


	//   ....[109]....
        /*0590*/ 	.word	0xffffffff


	//   ....[110]....
        /*0594*/ 	.word	0xffffffff


	//   ....[111]....
        /*0598*/ 	.word	0xffffffff


	//   ....[112]....
        /*059c*/ 	.word	0xffffffff


	//   ....[113]....
        /*05a0*/ 	.word	0xffffffff


	//   ....[114]....
        /*05a4*/ 	.word	0xffffffff


	//   ....[115]....
        /*05a8*/ 	.word	0xffffffff


	//   ....[116]....
        /*05ac*/ 	.word	0xffffffff


	//   ....[117]....
        /*05b0*/ 	.word	0xffffffff


	//   ....[118]....
        /*05b4*/ 	.word	0xffffffff


	//   ....[119]....
        /*05b8*/ 	.word	0xffffffff


	//   ....[120]....
        /*05bc*/ 	.word	0xffffffff


	//   ....[121]....
        /*05c0*/ 	.word	0xffffffff


	//   ....[122]....
        /*05c4*/ 	.word	0xffffffff


	//   ....[123]....
        /*05c8*/ 	.word	0xffffffff


	//   ....[124]....
        /*05cc*/ 	.word	0xffffffff


	//   ....[125]....
        /*05d0*/ 	.word	0xffffffff


	//   ....[126]....
        /*05d4*/ 	.word	0xffffffff


	//   ....[127]....
        /*05d8*/ 	.word	0xffffffff


	//   ....[128]....
        /*05dc*/ 	.word	0xffffffff


	//   ....[129]....
        /*05e0*/ 	.word	0xffffffff


	//   ....[130]....
        /*05e4*/ 	.word	0xffffffff


	//   ....[131]....
        /*05e8*/ 	.word	0xffffffff


	//   ....[132]....
        /*05ec*/ 	.word	0xffffffff


	//   ....[133]....
        /*05f0*/ 	.word	0xffffffff


	//   ....[134]....
        /*05f4*/ 	.word	0xffffffff


	//   ....[135]....
        /*05f8*/ 	.word	0xffffffff


	//   ....[136]....
        /*05fc*/ 	.word	0xffffffff


	//   ....[137]....
        /*0600*/ 	.word	0xffffffff


	//   ....[138]....
        /*0604*/ 	.word	0xffffffff


	//   ....[139]....
        /*0608*/ 	.word	0xffffffff


	//   ....[140]....
        /*060c*/ 	.word	0xffffffff


	//   ....[141]....
        /*0610*/ 	.word	0xffffffff


	//   ....[142]....
        /*0614*/ 	.word	0xffffffff


	//   ....[143]....
        /*0618*/ 	.word	0xffffffff


	//   ....[144]....
        /*061c*/ 	.word	0xffffffff


	//   ....[145]....
        /*0620*/ 	.word	0xffffffff


	//   ....[146]....
        /*0624*/ 	.word	0xffffffff


	//   ....[147]....
        /*0628*/ 	.word	0xffffffff


	//   ....[148]....
        /*062c*/ 	.word	0xffffffff


	//   ....[149]....
        /*0630*/ 	.word	0xffffffff


	//   ....[150]....
        /*0634*/ 	.word	0xffffffff


	//   ....[151]....
        /*0638*/ 	.word	0xffffffff


	//   ....[152]....
        /*063c*/ 	.word	0xffffffff


	//   ....[153]....
        /*0640*/ 	.word	0xffffffff


	//   ....[154]....
        /*0644*/ 	.word	0xffffffff


	//   ....[155]....
        /*0648*/ 	.word	0xffffffff


	//   ....[156]....
        /*064c*/ 	.word	0xffffffff


	//   ....[157]....
        /*0650*/ 	.word	0xffffffff


	//   ....[158]....
        /*0654*/ 	.word	0xffffffff


	//   ....[159]....
        /*0658*/ 	.word	0xffffffff


	//   ....[160]....
        /*065c*/ 	.word	0xffffffff


	//   ....[161]....
        /*0660*/ 	.word	0xffffffff


	//   ....[162]....
        /*0664*/ 	.word	0xffffffff


	//   ....[163]....
        /*0668*/ 	.word	0xffffffff


	//   ....[164]....
        /*066c*/ 	.word	0xffffffff


	//   ....[165]....
        /*0670*/ 	.word	0xffffffff


	//   ....[166]....
        /*0674*/ 	.word	0xffffffff


	//   ....[167]....
        /*0678*/ 	.word	0xffffffff


	//   ....[168]....
        /*067c*/ 	.word	0xffffffff


	//   ....[169]....
        /*0680*/ 	.word	0xffffffff


	//   ....[170]....
        /*0684*/ 	.word	0xffffffff


	//   ....[171]....
        /*0688*/ 	.word	0xffffffff


	//   ....[172]....
        /*068c*/ 	.word	0xffffffff


	//   ....[173]....
        /*0690*/ 	.word	0xffffffff


	//   ....[174]....
        /*0694*/ 	.word	0xffffffff


	//   ....[175]....
        /*0698*/ 	.word	0xffffffff


	//   ....[176]....
        /*069c*/ 	.word	0xffffffff


	//   ....[177]....
        /*06a0*/ 	.word	0xffffffff


	//   ....[178]....
        /*06a4*/ 	.word	0xffffffff


	//   ....[179]....
        /*06a8*/ 	.word	0xffffffff


	//   ....[180]....
        /*06ac*/ 	.word	0xffffffff


	//   ....[181]....
        /*06b0*/ 	.word	0xffffffff


	//   ....[182]....
        /*06b4*/ 	.word	0xffffffff


	//   ....[183]....
        /*06b8*/ 	.word	0xffffffff


	//   ....[184]....
        /*06bc*/ 	.word	0xffffffff


	//   ....[185]....
        /*06c0*/ 	.word	0xffffffff


	//   ....[186]....
        /*06c4*/ 	.word	0xffffffff


	//   ....[187]....
        /*06c8*/ 	.word	0xffffffff


	//   ....[188]....
        /*06cc*/ 	.word	0xffffffff


	//   ....[189]....
        /*06d0*/ 	.word	0xffffffff


	//   ....[190]....
        /*06d4*/ 	.word	0xffffffff


	//   ....[191]....
        /*06d8*/ 	.word	0xffffffff


	//   ....[192]....
        /*06dc*/ 	.word	0xffffffff


	//   ....[193]....
        /*06e0*/ 	.word	0xffffffff


	//   ....[194]....
        /*06e4*/ 	.word	0xffffffff


	//   ....[195]....
        /*06e8*/ 	.word	0xffffffff


	//   ....[196]....
        /*06ec*/ 	.word	0xffffffff


	//   ....[197]....
        /*06f0*/ 	.word	0xffffffff


	//   ....[198]....
        /*06f4*/ 	.word	0xffffffff


	//   ....[199]....
        /*06f8*/ 	.word	0xffffffff


	//   ....[200]....
        /*06fc*/ 	.word	0xffffffff


	//   ....[201]....
        /*0700*/ 	.word	0xffffffff


	//   ....[202]....
        /*0704*/ 	.word	0xffffffff


	//   ....[203]....
        /*0708*/ 	.word	0xffffffff


	//   ....[204]....
        /*070c*/ 	.word	0xffffffff


	//   ....[205]....
        /*0710*/ 	.word	0xffffffff


	//   ....[206]....
        /*0714*/ 	.word	0xffffffff


	//   ....[207]....
        /*0718*/ 	.word	0xffffffff


	//   ....[208]....
        /*071c*/ 	.word	0xffffffff


	//   ....[209]....
        /*0720*/ 	.word	0xffffffff


	//   ....[210]....
        /*0724*/ 	.word	0xffffffff


	//   ....[211]....
        /*0728*/ 	.word	0xffffffff


	//   ....[212]....
        /*072c*/ 	.word	0xffffffff


	//   ....[213]....
        /*0730*/ 	.word	0xffffffff


	//   ....[214]....
        /*0734*/ 	.word	0xffffffff


	//   ....[215]....
        /*0738*/ 	.word	0xffffffff


	//   ....[216]....
        /*073c*/ 	.word	0xffffffff


	//   ....[217]....
        /*0740*/ 	.word	0xffffffff


	//   ....[218]....
        /*0744*/ 	.word	0xffffffff


	//   ....[219]....
        /*0748*/ 	.word	0xffffffff


	//   ....[220]....
        /*074c*/ 	.word	0xffffffff


	//   ....[221]....
        /*0750*/ 	.word	0xffffffff


	//   ....[222]....
        /*0754*/ 	.word	0xffffffff


	//   ....[223]....
        /*0758*/ 	.word	0xffffffff


	//   ....[224]....
        /*075c*/ 	.word	0xffffffff


	//   ....[225]....
        /*0760*/ 	.word	0xffffffff


	//   ....[226]....
        /*0764*/ 	.word	0xffffffff


	//   ....[227]....
        /*0768*/ 	.word	0xffffffff


	//   ....[228]....
        /*076c*/ 	.word	0xffffffff


	//   ....[229]....
        /*0770*/ 	.word	0xffffffff


	//   ....[230]....
        /*0774*/ 	.word	0xffffffff


	//   ....[231]....
        /*0778*/ 	.word	0xffffffff


	//   ....[232]....
        /*077c*/ 	.word	0xffffffff


	//   ....[233]....
        /*0780*/ 	.word	0xffffffff


	//   ....[234]....
        /*0784*/ 	.word	0xffffffff


	//   ....[235]....
        /*0788*/ 	.word	0xffffffff


	//   ....[236]....
        /*078c*/ 	.word	0xffffffff


	//   ....[237]....
        /*0790*/ 	.word	0xffffffff


	//   ....[238]....
        /*0794*/ 	.word	0xffffffff


	//   ....[239]....
        /*0798*/ 	.word	0xffffffff


	//   ....[240]....
        /*079c*/ 	.word	0xffffffff


	//   ....[241]....
        /*07a0*/ 	.word	0xffffffff


	//   ....[242]....
        /*07a4*/ 	.word	0xffffffff


	//   ....[243]....
        /*07a8*/ 	.word	0xffffffff


	//   ....[244]....
        /*07ac*/ 	.word	0xffffffff


	//   ....[245]....
        /*07b0*/ 	.word	0xffffffff


	//   ....[246]....
        /*07b4*/ 	.word	0xffffffff


	//   ....[247]....
        /*07b8*/ 	.word	0xffffffff


	//   ....[248]....
        /*07bc*/ 	.word	0xffffffff


	//   ....[249]....
        /*07c0*/ 	.word	0xffffffff


	//   ....[250]....
        /*07c4*/ 	.word	0xffffffff


	//   ....[251]....
        /*07c8*/ 	.word	0xffffffff


	//   ....[252]....
        /*07cc*/ 	.word	0xffffffff


	//   ....[253]....
        /*07d0*/ 	.word	0xffffffff


	//   ....[254]....
        /*07d4*/ 	.word	0xffffffff


	//   ....[255]....
        /*07d8*/ 	.word	0xffffffff


	//   ....[0]....
        /*07dc*/ 	.word	0xffffffff


	//   ....[1]....
        /*07e0*/ 	.word	0xffffffff


	//   ....[2]....
        /*07e4*/ 	.word	0xffffffff


	//   ....[3]....
        /*07e8*/ 	.word	0xffffffff


	//   ....[4]....
        /*07ec*/ 	.word	0xffffffff


	//----- nvinfo : EIATTR_COOP_GROUP_INSTR_OFFSETS
	.align		4
.L_410:
        /*07f0*/ 	.byte	0x04, 0x28
        /*07f2*/ 	.short	(.L_412 - .L_411)


	//   ....[0]....
.L_411:
        /*07f4*/ 	.word	0x00000050


	//   ....[1]....
        /*07f8*/ 	.word	0x00001530


	//   ....[2]....
        /*07fc*/ 	.word	0x00001550


	//   ....[3]....
        /*0800*/ 	.word	0x000016e0


	//   ....[4]....
        /*0804*/ 	.word	0x000016f0


	//   ....[5]....
        /*0808*/ 	.word	0x00001810


	//   ....[6]....
        /*080c*/ 	.word	0x00001830


	//   ....[7]....
        /*0810*/ 	.word	0x00001950


	//   ....[8]....
        /*0814*/ 	.word	0x00001960


	//   ....[9]....
        /*0818*/ 	.word	0x00001a80


	//   ....[10]....
        /*081c*/ 	.word	0x00001aa0


	//   ....[11]....
        /*0820*/ 	.word	0x00001bc0


	//   ....[12]....
        /*0824*/ 	.word	0x00001bd0


	//   ....[13]....
        /*0828*/ 	.word	0x00001cf0


	//   ....[14]....
        /*082c*/ 	.word	0x00001d10


	//   ....[15]....
        /*0830*/ 	.word	0x00001e30


	//   ....[16]....
        /*0834*/ 	.word	0x00001e40


	//   ....[17]....
        /*0838*/ 	.word	0x00002330


	//   ....[18]....
        /*083c*/ 	.word	0x00002350


	//   ....[19]....
        /*0840*/ 	.word	0x00002370


	//   ....[20]....
        /*0844*/ 	.word	0x00002380


	//   ....[21]....
        /*0848*/ 	.word	0x000023c0


	//   ....[22]....
        /*084c*/ 	.word	0x000023e0


	//   ....[23]....
        /*0850*/ 	.word	0x00002420


	//   ....[24]....
        /*0854*/ 	.word	0x00002430


	//   ....[25]....
        /*0858*/ 	.word	0x000027b0


	//   ....[26]....
        /*085c*/ 	.word	0x000027d0


	//   ....[27]....
        /*0860*/ 	.word	0x000027f0


	//   ....[28]....
        /*0864*/ 	.word	0x00002820


	//   ....[29]....
        /*0868*/ 	.word	0x00002830


	//   ....[30]....
        /*086c*/ 	.word	0x00002840


	//   ....[31]....
        /*0870*/ 	.word	0x00002850


	//   ....[32]....
        /*0874*/ 	.word	0x00002870


	//   ....[33]....
        /*0878*/ 	.word	0x000037f0


	//   ....[34]....
        /*087c*/ 	.word	0x00003810


	//   ....[35]....
        /*0880*/ 	.word	0x00003840


	//   ....[36]....
        /*0884*/ 	.word	0x00003850


	//   ....[37]....
        /*0888*/ 	.word	0x00003860


	//   ....[38]....
        /*088c*/ 	.word	0x00003870


	//   ....[39]....
        /*0890*/ 	.word	0x00003990


	//   ....[40]....
        /*0894*/ 	.word	0x000039a0


	//   ....[41]....
        /*0898*/ 	.word	0x00003bc0


	//   ....[42]....
        /*089c*/ 	.word	0x00003e00


	//   ....[43]....
        /*08a0*/ 	.word	0x00003e10


	//   ....[44]....
        /*08a4*/ 	.word	0x00003e20


	//   ....[45]....
        /*08a8*/ 	.word	0x00004820


	//   ....[46]....
        /*08ac*/ 	.word	0x00004850


	//   ....[47]....
        /*08b0*/ 	.word	0x00004870


	//   ....[48]....
        /*08b4*/ 	.word	0x00004880


	//   ....[49]....
        /*08b8*/ 	.word	0x000048b0


	//   ....[50]....
        /*08bc*/ 	.word	0x000048d0


	//   ....[51]....
        /*08c0*/ 	.word	0x000048f0


	//   ....[52]....
        /*08c4*/ 	.word	0x00004900


	//   ....[53]....
        /*08c8*/ 	.word	0x00006a70


	//   ....[54]....
        /*08cc*/ 	.word	0x00006a90


	//   ....[55]....
        /*08d0*/ 	.word	0x00006b00


	//   ....[56]....
        /*08d4*/ 	.word	0x00006b40


	//   ....[57]....
        /*08d8*/ 	.word	0x00006b50


	//   ....[58]....
        /*08dc*/ 	.word	0x00006bc0


	//   ....[59]....
        /*08e0*/ 	.word	0x00006bd0


	//   ....[60]....
        /*08e4*/ 	.word	0x00006bf0


	//   ....[61]....
        /*08e8*/ 	.word	0x00007aa0


	//   ....[62]....
        /*08ec*/ 	.word	0x00007ac0


	//   ....[63]....
        /*08f0*/ 	.word	0x00007ae0


	//   ....[64]....
        /*08f4*/ 	.word	0x00007b40


	//   ....[65]....
        /*08f8*/ 	.word	0x00007b70


	//   ....[66]....
        /*08fc*/ 	.word	0x00007b80


	//   ....[67]....
        /*0900*/ 	.word	0x00007b90


	//   ....[68]....
        /*0904*/ 	.word	0x00007ba0


	//   ....[69]....
        /*0908*/ 	.word	0x00007e70


	//   ....[70]....
        /*090c*/ 	.word	0x000080b0


	//   ....[71]....
        /*0910*/ 	.word	0x000080e0


	//   ....[72]....
        /*0914*/ 	.word	0x00008110


	//   ....[73]....
        /*0918*/ 	.word	0x00008770


	//   ....[74]....
        /*091c*/ 	.word	0x00008870


	//   ....[75]....
        /*0920*/ 	.word	0x00008960


	//   ....[76]....
        /*0924*/ 	.word	0x00008a60


	//   ....[77]....
        /*0928*/ 	.word	0x00008a80


	//   ....[78]....
        /*092c*/ 	.word	0x00008aa0


	//   ....[79]....
        /*0930*/ 	.word	0x00008bc0


	//   ....[80]....
        /*0934*/ 	.word	0x00008be0


	//   ....[81]....
        /*0938*/ 	.word	0x0000b590


	//   ....[82]....
        /*093c*/ 	.word	0x0000b5b0


	//   ....[83]....
        /*0940*/ 	.word	0x0000b610


	//   ....[84]....
        /*0944*/ 	.word	0x0000b660


	//   ....[85]....
        /*0948*/ 	.word	0x0000b690


	//   ....[86]....
        /*094c*/ 	.word	0x0000b6b0


	//   ....[87]....
        /*0950*/ 	.word	0x0000b6d0


	//   ....[88]....
        /*0954*/ 	.word	0x0000b6e0


	//   ....[89]....
        /*0958*/ 	.word	0x0000c550


	//   ....[90]....
        /*095c*/ 	.word	0x0000c570


	//   ....[91]....
        /*0960*/ 	.word	0x0000c5a0


	//   ....[92]....
        /*0964*/ 	.word	0x0000c5c0


	//   ....[93]....
        /*0968*/ 	.word	0x0000c620


	//   ....[94]....
        /*096c*/ 	.word	0x0000c640


	//   ....[95]....
        /*0970*/ 	.word	0x0000c6a0


	//   ....[96]....
        /*0974*/ 	.word	0x0000c6c0


	//   ....[97]....
        /*0978*/ 	.word	0x0000cc20


	//   ....[98]....
        /*097c*/ 	.word	0x0000cc40


	//   ....[99]....
        /*0980*/ 	.word	0x0000cc50


	//   ....[100]....
        /*0984*/ 	.word	0x0000cc80


	//   ....[101]....
        /*0988*/ 	.word	0x0000cc90


	//   ....[102]....
        /*098c*/ 	.word	0x0000ccb0


	//   ....[103]....
        /*0990*/ 	.word	0x0000cce0


	//   ....[104]....
        /*0994*/ 	.word	0x0000cd00


	//   ....[105]....
        /*0998*/ 	.word	0x0000f330


	//   ....[106]....
        /*099c*/ 	.word	0x0000f3a0


	//   ....[107]....
        /*09a0*/ 	.word	0x0000f3b0


	//   ....[108]....
        /*09a4*/ 	.word	0x0000f3c0


	//   ....[109]....
        /*09a8*/ 	.word	0x0000f3f0


	//   ....[110]....
        /*09ac*/ 	.word	0x0000f410


	//   ....[111]....
        /*09b0*/ 	.word	0x0000f420


	//   ....[112]....
        /*09b4*/ 	.word	0x0000f430


	//   ....[113]....
        /*09b8*/ 	.word	0x00010990


	//   ....[114]....
        /*09bc*/ 	.word	0x00010da0


	//   ....[115]....
        /*09c0*/ 	.word	0x00010dc0


	//   ....[116]....
        /*09c4*/ 	.word	0x00010dd0


	//   ....[117]....
        /*09c8*/ 	.word	0x00010de0


	//   ....[118]....
        /*09cc*/ 	.word	0x00010df0


	//   ....[119]....
        /*09d0*/ 	.word	0x00010e00


	//   ....[120]....
        /*09d4*/ 	.word	0x00010e10


	//   ....[121]....
        /*09d8*/ 	.word	0x00010e20


	//   ....[122]....
        /*09dc*/ 	.word	0x000110b0


	//   ....[123]....
        /*09e0*/ 	.word	0x000110c0


	//   ....[124]....
        /*09e4*/ 	.word	0x000111a0


	//   ....[125]....
        /*09e8*/ 	.word	0x000111d0


	//   ....[126]....
        /*09ec*/ 	.word	0x00011290


	//   ....[127]....
        /*09f0*/ 	.word	0x000112c0


	//   ....[128]....
        /*09f4*/ 	.word	0x00011380


	//   ....[129]....
        /*09f8*/ 	.word	0x000113b0


	//   ....[130]....
        /*09fc*/ 	.word	0x00011470


	//   ....[131]....
        /*0a00*/ 	.word	0x000114a0


	//   ....[132]....
        /*0a04*/ 	.word	0x00011560


	//   ....[133]....
        /*0a08*/ 	.word	0x00011590


	//   ....[134]....
        /*0a0c*/ 	.word	0x00011650


	//   ....[135]....
        /*0a10*/ 	.word	0x00011680


	//   ....[136]....
        /*0a14*/ 	.word	0x00011740


	//   ....[137]....
        /*0a18*/ 	.word	0x00011760


	//   ....[138]....
        /*0a1c*/ 	.word	0x00011cb0


	//   ....[139]....
        /*0a20*/ 	.word	0x00011cd0


	//   ....[140]....
        /*0a24*/ 	.word	0x00011e50


	//   ....[141]....
        /*0a28*/ 	.word	0x00011e60


	//   ....[142]....
        /*0a2c*/ 	.word	0x00011f70


	//   ....[143]....
        /*0a30*/ 	.word	0x00011f90


	//   ....[144]....
        /*0a34*/ 	.word	0x000120a0


	//   ....[145]....
        /*0a38*/ 	.word	0x000120b0


	//   ....[146]....
        /*0a3c*/ 	.word	0x000121c0


	//   ....[147]....
        /*0a40*/ 	.word	0x000121e0


	//   ....[148]....
        /*0a44*/ 	.word	0x000122f0


	//   ....[149]....
        /*0a48*/ 	.word	0x00012300


	//   ....[150]....
        /*0a4c*/ 	.word	0x00012410


	//   ....[151]....
        /*0a50*/ 	.word	0x00012430


	//   ....[152]....
        /*0a54*/ 	.word	0x00012540


	//   ....[153]....
        /*0a58*/ 	.word	0x00012550


	//   ....[154]....
        /*0a5c*/ 	.word	0x000126d0


	//   ....[155]....
        /*0a60*/ 	.word	0x000127c0


	//   ....[156]....
        /*0a64*/ 	.word	0x00012830


	//   ....[157]....
        /*0a68*/ 	.word	0x000128a0


	//   ....[158]....
        /*0a6c*/ 	.word	0x00012900


	//   ....[159]....
        /*0a70*/ 	.word	0x00012970


	//   ....[160]....
        /*0a74*/ 	.word	0x000129e0


	//   ....[161]....
        /*0a78*/ 	.word	0x00012a50


	//   ....[162]....
        /*0a7c*/ 	.word	0x00012ab0


	//   ....[163]....
        /*0a80*/ 	.word	0x00012b20


	//   ....[164]....
        /*0a84*/ 	.word	0x00012b90


	//   ....[165]....
        /*0a88*/ 	.word	0x00012c00


	//   ....[166]....
        /*0a8c*/ 	.word	0x00012c60


	//   ....[167]....
        /*0a90*/ 	.word	0x00012cd0


	//   ....[168]....
        /*0a94*/ 	.word	0x00012d40


	//   ....[169]....
        /*0a98*/ 	.word	0x00012db0


	//   ....[170]....
        /*0a9c*/ 	.word	0x00012e10


	//   ....[171]....
        /*0aa0*/ 	.word	0x00012e80


	//   ....[172]....
        /*0aa4*/ 	.word	0x00012ef0


	//   ....[173]....
        /*0aa8*/ 	.word	0x00013010


	//   ....[174]....
        /*0aac*/ 	.word	0x00013070


	//   ....[175]....
        /*0ab0*/ 	.word	0x000131b0


	//   ....[176]....
        /*0ab4*/ 	.word	0x00013210


	//   ....[177]....
        /*0ab8*/ 	.word	0x00013350


	//   ....[178]....
        /*0abc*/ 	.word	0x000133b0


	//   ....[179]....
        /*0ac0*/ 	.word	0x00013420


	//   ....[180]....
        /*0ac4*/ 	.word	0x00013490


	//   ....[181]....
        /*0ac8*/ 	.word	0x00013700


	//   ....[182]....
        /*0acc*/ 	.word	0x00013970


	//   ....[183]....
        /*0ad0*/ 	.word	0x00013f90


	//   ....[184]....
        /*0ad4*/ 	.word	0x00013fe0


	//   ....[185]....
        /*0ad8*/ 	.word	0x00014030


	//   ....[186]....
        /*0adc*/ 	.word	0x00014080


	//   ....[187]....
        /*0ae0*/ 	.word	0x000140d0


	//   ....[188]....
        /*0ae4*/ 	.word	0x00014120


	//   ....[189]....
        /*0ae8*/ 	.word	0x00014170


	//   ....[190]....
        /*0aec*/ 	.word	0x000141c0


	//   ....[191]....
        /*0af0*/ 	.word	0x00014230


	//   ....[192]....
        /*0af4*/ 	.word	0x000142a0


	//   ....[193]....
        /*0af8*/ 	.word	0x000143c0


	//   ....[194]....
        /*0afc*/ 	.word	0x00014420


	//   ....[195]....
        /*0b00*/ 	.word	0x00014560


	//   ....[196]....
        /*0b04*/ 	.word	0x000145c0


	//   ....[197]....
        /*0b08*/ 	.word	0x00014700


	//   ....[198]....
        /*0b0c*/ 	.word	0x00014760


	//   ....[199]....
        /*0b10*/ 	.word	0x000147d0


	//   ....[200]....
        /*0b14*/ 	.word	0x00014840


	//   ....[201]....
        /*0b18*/ 	.word	0x00014960


	//   ....[202]....
        /*0b1c*/ 	.word	0x000149c0


	//   ....[203]....
        /*0b20*/ 	.word	0x00014b00


	//   ....[204]....
        /*0b24*/ 	.word	0x00014b60


	//   ....[205]....
        /*0b28*/ 	.word	0x00014ca0


	//   ....[206]....
        /*0b2c*/ 	.word	0x00014d00


	//   ....[207]....
        /*0b30*/ 	.word	0x00014d70


	//   ....[208]....
        /*0b34*/ 	.word	0x00014de0


	//   ....[209]....
        /*0b38*/ 	.word	0x00015040


	//   ....[210]....
        /*0b3c*/ 	.word	0x000152a0


	//   ....[211]....
        /*0b40*/ 	.word	0x000158e0


	//   ....[212]....
        /*0b44*/ 	.word	0x00015920


	//   ....[213]....
        /*0b48*/ 	.word	0x00015970


	//   ....[214]....
        /*0b4c*/ 	.word	0x000159b0


	//   ....[215]....
        /*0b50*/ 	.word	0x00015a00


	//   ....[216]....
        /*0b54*/ 	.word	0x00015a40


	//   ....[217]....
        /*0b58*/ 	.word	0x00015a90


	//   ....[218]....
        /*0b5c*/ 	.word	0x00015ad0


	//   ....[219]....
        /*0b60*/ 	.word	0x00015b30


	//   ....[220]....
        /*0b64*/ 	.word	0x00015ba0


	//   ....[221]....
        /*0b68*/ 	.word	0x00015c10


	//   ....[222]....
        /*0b6c*/ 	.word	0x00015d20


	//   ....[223]....
        /*0b70*/ 	.word	0x00015d80


	//   ....[224]....
        /*0b74*/ 	.word	0x00015e90


	//   ....[225]....
        /*0b78*/ 	.word	0x00015ef0


	//   ....[226]....
        /*0b7c*/ 	.word	0x00016000


	//   ....[227]....
        /*0b80*/ 	.word	0x00016060


	//   ....[228]....
        /*0b84*/ 	.word	0x000160b0


	//   ....[229]....
        /*0b88*/ 	.word	0x000160f0


	//   ....[230]....
        /*0b8c*/ 	.word	0x00016140


	//   ....[231]....
        /*0b90*/ 	.word	0x00016180


	//   ....[232]....
        /*0b94*/ 	.word	0x000161d0


	//   ....[233]....
        /*0b98*/ 	.word	0x00016210


	//   ....[234]....
        /*0b9c*/ 	.word	0x00016260


	//   ....[235]....
        /*0ba0*/ 	.word	0x000162a0


	//   ....[236]....
        /*0ba4*/ 	.word	0x000162f0


	//   ....[237]....
        /*0ba8*/ 	.word	0x00016350


	//   ....[238]....
        /*0bac*/ 	.word	0x000163a0


	//   ....[239]....
        /*0bb0*/ 	.word	0x00016400


	//   ....[240]....
        /*0bb4*/ 	.word	0x00016450


	//   ....[241]....
        /*0bb8*/ 	.word	0x000164b0


	//   ....[242]....
        /*0bbc*/ 	.word	0x00016500


	//   ....[243]....
        /*0bc0*/ 	.word	0x00016560


	//   ....[244]....
        /*0bc4*/ 	.word	0x000165d0


	//   ....[245]....
        /*0bc8*/ 	.word	0x00016640


	//   ....[246]....
        /*0bcc*/ 	.word	0x000166b0


	//   ....[247]....
        /*0bd0*/ 	.word	0x00016710


	//   ....[248]....
        /*0bd4*/ 	.word	0x00016780


	//   ....[249]....
        /*0bd8*/ 	.word	0x000167f0


	//   ....[250]....
        /*0bdc*/ 	.word	0x00016860


	//   ....[251]....
        /*0be0*/ 	.word	0x000168c0


	//   ....[252]....
        /*0be4*/ 	.word	0x00016930


	//   ....[253]....
        /*0be8*/ 	.word	0x000169a0


	//   ....[254]....
        /*0bec*/ 	.word	0x00016a10


	//   ....[255]....
        /*0bf0*/ 	.word	0x00016a70


	//   ....[0]....
        /*0bf4*/ 	.word	0x00016ae0


	//   ....[1]....
        /*0bf8*/ 	.word	0x00016b50


	//   ....[2]....
        /*0bfc*/ 	.word	0x00016bc0


	//   ....[3]....
        /*0c00*/ 	.word	0x00016c20


	//   ....[4]....
        /*0c04*/ 	.word	0x00016c90


	//----- nvinfo : EIATTR_EXIT_INSTR_OFFSETS
	.align		4
.L_412:
        /*0c08*/ 	.byte	0x04, 0x1c
        /*0c0a*/ 	.short	(.L_414 - .L_413)


	//   ....[0]....
.L_413:
        /*0c0c*/ 	.word	0x000000a0


	//   ....[1]....
        /*0c10*/ 	.word	0x00012770


	//----- nvinfo : EIATTR_MAX_THREADS
	.align		4
.L_414:
        /*0c14*/ 	.byte	0x04, 0x05
        /*0c16*/ 	.short	(.L_416 - .L_415)
.L_415:
        /*0c18*/ 	.word	0x00000080
        /*0c1c*/ 	.word	0x00000001
        /*0c20*/ 	.word	0x00000001


	//----- nvinfo : EIATTR_CRS_STACK_SIZE
	.align		4
.L_416:
        /*0c24*/ 	.byte	0x04, 0x1e
        /*0c26*/ 	.short	(.L_418 - .L_417)
.L_417:
        /*0c28*/ 	.word	0x00000000
.L_418:


//--------------------- .nv.info._ZN7cutlass13device_kernelIN5flash19enable_sm80_to_sm89INS1_16FlashAttnFwdSm80INS1_25CollectiveMainloopFwdSm80ILi4ELi1ELb0EN4cute5tupleIJNS5_1CILi128EEENS7_ILi64EEES8_EEELi128ENS_10bfloat16_tEfNS_4arch4Sm80ELb1ELb0ELb0ELb1ELb1ELb0ELb1ELb0EEENS1_21CollectiveEpilogueFwdINS6_IJS8_S8_S9_EEENS6_IJNS7_ILi1EEESH_SH_EEESB_SD_Li128ELb1ELb1ELb0ELb0EEENS1_19SingleTileSchedulerILb1ELb0ELb1ELi128EEEEEEEEEvNT_6ParamsE --------------------------
	.section	.nv.info._ZN7cutlass13device_kernelIN5flash19enable_sm80_to_sm89INS1_16FlashAttnFwdSm80INS1_25CollectiveMainloopFwdSm80ILi4ELi1ELb0EN4cute5tupleIJNS5_1CILi128EEENS7_ILi64EEES8_EEELi128ENS_10bfloat16_tEfNS_4arch4Sm80ELb1ELb0ELb0ELb1ELb1ELb0ELb1ELb0EEENS1_21CollectiveEpilogueFwdINS6_IJS8_S8_S9_EEENS6_IJNS7_ILi1EEESH_SH_EEESB_SD_Li128ELb1ELb1ELb0ELb0EEENS1_19SingleTileSchedulerILb1ELb0ELb1ELi128EEEEEEEEEvNT_6ParamsE,"",@"SHT_CUDA_INFO"
	.sectionflags	@""
	.align	4


	//----- nvinfo : EIATTR_CUDA_API_VERSION
	.align		4
        /*0000*/ 	.byte	0x04, 0x37
        /*0002*/ 	.short	(.L_420 - .L_419)
.L_419:
        /*0004*/ 	.word	0x00000082


	//----- nvinfo : EIATTR_SW2861232_WAR
	.align		4
.L_420:
        /*0008*/ 	.byte	0x01, 0x35
	.zero		2


	//----- nvinfo : EIATTR_PARAM_CBANK
	.align		4
        /*000c*/ 	.byte	0x04, 0x0a
        /*000e*/ 	.short	(.L_422 - .L_421)
	.align		4
.L_421:
        /*0010*/ 	.word	index@(.nv.constant0._ZN7cutlass13device_kernelIN5flash19enable_sm80_to_sm89INS1_16FlashAttnFwdSm80INS1_25CollectiveMainloopFwdSm80ILi4ELi1ELb0EN4cute5tupleIJNS5_1CILi128EEENS7_ILi64EEES8_EEELi128ENS_10bfloat16_tEfNS_4arch4Sm80ELb1ELb0ELb0ELb1ELb1ELb0ELb1ELb0EEENS1_21CollectiveEpilogueFwdINS6_IJS8_S8_S9_EEENS6_IJNS7_ILi1EEESH_SH_EEESB_SD_Li128ELb1ELb1ELb0ELb0EEENS1_19SingleTileSchedulerILb1ELb0ELb1ELi128EEEEEEEEEvNT_6ParamsE)
        /*0014*/ 	.short	0x0160
        /*0016*/ 	.short	0x0418


	//----- nvinfo : EIATTR_CBANK_PARAM_SIZE
	.align		4
.L_422:
        /*0018*/ 	.byte	0x03, 0x19
        /*001a*/ 	.short	0x0418


	//----- nvinfo : EIATTR_KPARAM_INFO
	.align		4
        /*001c*/ 	.byte	0x04, 0x17
        /*001e*/ 	.short	(.L_424 - .L_423)
.L_423:
        /*0020*/ 	.word	0x00000000
        /*0024*/ 	.short	0x0000
        /*0026*/ 	.short	0x0000
        /*0028*/ 	.byte	0x00, 0xf0, 0x61, 0x10


	//----- nvinfo : EIATTR_MAXREG_COUNT
	.align		4
.L_424:
        /*002c*/ 	.byte	0x03, 0x1b
        /*002e*/ 	.short	0x00ff


	//----- nvinfo : EIATTR_NUM_BARRIERS
	.align		4
        /*0030*/ 	.byte	0x02, 0x4c
        /*0032*/ 	.byte	0x02
	.zero		1


	//----- nvinfo : EIATTR_ANNOTATIONS
	.align		4
        /*0034*/ 	.byte	0x04, 0x55
        /*0036*/ 	.short	(.L_426 - .L_425)


	//   ....[0]....
.L_425:
        /* <DEDUP_REMOVED lines=49> */
        /*033c*/ 	.byte	0xa0, 0xf9, 0x00, 0x00


	//----- nvinfo : EIATTR_MERCURY_ISA_VERSION
	.align		4
.L_426:
        /*0340*/ 	.byte	0x03, 0x5f
        /*0342*/ 	.short	0x0000


	//----- nvinfo : EIATTR_COOP_GROUP_MASK_REGIDS
	.align		4
        /*0344*/ 	.byte	0x04, 0x29
        /*0346*/ 	.short	(.L_428 - .L_427)


	//   ....[0]....
.L_427:
        /*0348*/ 	.word	0xffffffff


	//   ....[1]....
        /*034c*/ 	.word	0xffffffff


	//   ....[2]....
        /*0350*/ 	.word	0xffffffff


	//   ....[3]....
        /*0354*/ 	.word	0xffffffff


	//   ....[4]....
        /*0358*/ 	.word	0xffffffff


	//   ....[5]....
        /*035c*/ 	.word	0xffffffff


	//   ....[6]....
        /*0360*/ 	.word	0xffffffff


	//   ....[7]....
        /*0364*/ 	.word	0xffffffff


	//   ....[8]....
        /*0368*/ 	.word	0xffffffff


	//   ....[9]....
        /*036c*/ 	.word	0xffffffff


	//   ....[10]....
        /*0370*/ 	.word	0xffffffff


	//   ....[11]....
        /*0374*/ 	.word	0xffffffff


	//   ....[12]....
        /*0378*/ 	.word	0xffffffff


	//   ....[13]....
        /*037c*/ 	.word	0xffffffff


	//   ....[14]....
        /*0380*/ 	.word	0xffffffff


	//   ....[15]....
        /*0384*/ 	.word	0xffffffff


	//   ....[16]....
        /*0388*/ 	.word	0xffffffff


	//   ....[17]....
        /*038c*/ 	.word	0xffffffff


	//   ....[18]....
        /*0390*/ 	.word	0xffffffff


	//   ....[19]....
        /*0394*/ 	.word	0xffffffff


	//   ....[20]....
        /*0398*/ 	.word	0xffffffff


	//   ....[21]....
        /*039c*/ 	.word	0xffffffff


	//   ....[22]....
        /*03a0*/ 	.word	0xffffffff


	//   ....[23]....
        /*03a4*/ 	.word	0xffffffff


	//   ....[24]....
        /*03a8*/ 	.word	0xffffffff


	//   ....[25]....
        /*03ac*/ 	.word	0xffffffff


	//   ....[26]....
        /*03b0*/ 	.word	0xffffffff


	//   ....[27]....
        /*03b4*/ 	.word	0xffffffff


	//   ....[28]....
        /*03b8*/ 	.word	0xffffffff


	//   ....[29]....
        /*03bc*/ 	.word	0xffffffff


	//   ....[30]....
        /*03c0*/ 	.word	0xffffffff


	//   ....[31]....
        /*03c4*/ 	.word	0xffffffff


	//   ....[32]....
        /*03c8*/ 	.word	0xffffffff


	//   ....[33]....
        /*03cc*/ 	.word	0xffffffff


	//   ....[34]....
        /*03d0*/ 	.word	0xffffffff


	//   ....[35]....
        /*03d4*/ 	.word	0xffffffff


	//   ....[36]....
        /*03d8*/ 	.word	0xffffffff


	//   ....[37]....
        /*03dc*/ 	.word	0xffffffff


	//   ....[38]....
        /*03e0*/ 	.word	0xffffffff


	//   ....[39]....
        /*03e4*/ 	.word	0xffffffff


	//   ....[40]....
        /*03e8*/ 	.word	0xffffffff


	//   ....[41]....
        /*03ec*/ 	.word	0xffffffff


	//   ....[42]....
        /*03f0*/ 	.word	0xffffffff


	//   ....[43]....
        /*03f4*/ 	.word	0xffffffff


	//   ....[44]....
        /*03f8*/ 	.word	0xffffffff


	//   ....[45]....
        /*03fc*/ 	.word	0xffffffff


	//   ....[46]....
        /*0400*/ 	.word	0xffffffff


	//   ....[47]....
        /*0404*/ 	.word	0xffffffff


	//   ....[48]....
        /*0408*/ 	.word	0xffffffff


	//   ....[49]....
        /*040c*/ 	.word	0xffffffff


	//   ....[50]....
        /*0410*/ 	.word	0xffffffff


	//   ....[51]....
        /*0414*/ 	.word	0xffffffff


	//   ....[52]....
        /*0418*/ 	.word	0xffffffff


	//   ....[53]....
        /*041c*/ 	.word	0xffffffff


	//   ....[54]....
        /*0420*/ 	.word	0xffffffff


	//   ....[55]....
        /*0424*/ 	.word	0xffffffff


	//   ....[56]....
        /*0428*/ 	.word	0xffffffff


	//   ....[57]....
        /*042c*/ 	.word	0xffffffff


	//   ....[58]....
        /*0430*/ 	.word	0xffffffff


	//   ....[59]....
        /*0434*/ 	.word	0xffffffff


	//   ....[60]....
        /*0438*/ 	.word	0xffffffff


	//   ....[61]....
        /*043c*/ 	.word	0xffffffff


	//   ....[62]....
        /*0440*/ 	.word	0xffffffff


	//   ....[63]....
        /*0444*/ 	.word	0xffffffff


	//   ....[64]....
        /*0448*/ 	.word	0xffffffff


	//   ....[65]....
        /*044c*/ 	.word	0xffffffff


	//   ....[66]....
        /*0450*/ 	.word	0xffffffff


	//   ....[67]....
        /*0454*/ 	.word	0xffffffff


	//   ....[68]....
        /*0458*/ 	.word	0xffffffff


	//   ....[69]....
        /*045c*/ 	.word	0xffffffff


	//   ....[70]....
        /*0460*/ 	.word	0xffffffff


	//   ....[71]....
        /*0464*/ 	.word	0xffffffff


	//   ....[72]....
        /*0468*/ 	.word	0xffffffff


	//   ....[73]....
        /*046c*/ 	.word	0xffffffff


	//   ....[74]....
        /*0470*/ 	.word	0xffffffff


	//   ....[75]....
        /*0474*/ 	.word	0xffffffff


	//   ....[76]....
        /*0478*/ 	.word	0xffffffff


	//   ....[77]....
        /*047c*/ 	.word	0xffffffff


	//   ....[78]....
        /*0480*/ 	.word	0xffffffff


	//   ....[79]....
        /*0484*/ 	.word	0xffffffff


	//   ....[80]....
        /*0488*/ 	.word	0xffffffff


	//   ....[81]....
        /*048c*/ 	.word	0xffffffff


	//   ....[82]....
        /*0490*/ 	.word	0xffffffff


	//   ....[83]....
        /*0494*/ 	.word	0xffffffff


	//   ....[84]....
        /*0498*/ 	.word	0xffffffff


	//   ....[85]....
        /*049c*/ 	.word	0xffffffff


	//   ....[86]....
        /*04a0*/ 	.word	0xffffffff


	//   ....[87]....
        /*04a4*/ 	.word	0xffffffff


	//   ....[88]....
        /*04a8*/ 	.word	0xffffffff


	//   ....[89]....
        /*04ac*/ 	.word	0xffffffff


	//   ....[90]....
        /*04b0*/ 	.word	0xffffffff


	//   ....[91]....
        /*04b4*/ 	.word	0xffffffff


	//   ....[92]....
        /*04b8*/ 	.word	0xffffffff


	//   ....[93]....
        /*04bc*/ 	.word	0xffffffff


	//   ....[94]....
        /*04c0*/ 	.word	0xffffffff


	//   ....[95]....
        /*04c4*/ 	.word	0xffffffff


	//   ....[96]....
        /*04c8*/ 	.word	0xffffffff


	//   ....[97]....
        /*04cc*/ 	.word	0xffffffff


	//   ....[98]....
        /*04d0*/ 	.word	0xffffffff


	//   ....[99]....
        /*04d4*/ 	.word	0xffffffff


	//   ....[100]....
        /*04d8*/ 	.word	0xffffffff


	//   ....[101]....
        /*04dc*/ 	.word	0xffffffff


	//   ....[102]....
        /*04e0*/ 	.word	0xffffffff


	//   ....[103]....
        /*04e4*/ 	.word	0xffffffff


	//   ....[104]....
        /*04e8*/ 	.word	0xffffffff


	//   ....[105]....
        /*04ec*/ 	.word	0xffffffff


	//   ....[106]....
        /*04f0*/ 	.word	0xffffffff


	//   ....[107]....
        /*04f4*/ 	.word	0xffffffff


	//   ....[108]....
        /*04f8*/ 	.word	0xffffffff


	//   ....[109]....
        /*04fc*/ 	.word	0xffffffff


	//   ....[110]....
        /*0500*/ 	.word	0xffffffff


	//   ....[111]....
        /*0504*/ 	.word	0xffffffff


	//   ....[112]....
        /*0508*/ 	.word	0xffffffff


	//   ....[113]....
        /*050c*/ 	.word	0xffffffff


	//   ....[114]....
        /*0510*/ 	.word	0xffffffff


	//   ....[115]....
        /*0514*/ 	.word	0xffffffff


	//   ....[116]....
        /*0518*/ 	.word	0xffffffff


	//   ....[117]....
        /*051c*/ 	.word	0xffffffff


	//   ....[118]....
        /*0520*/ 	.word	0xffffffff


	//   ....[119]....
        /*0524*/ 	.word	0xffffffff


	//   ....[120]....
        /*0528*/ 	.word	0xffffffff


	//   ....[121]....
        /*052c*/ 	.word	0xffffffff


	//   ....[122]....
        /*0530*/ 	.word	0xffffffff


	//   ....[123]....
        /*0534*/ 	.word	0xffffffff


	//   ....[124]....
        /*0538*/ 	.word	0xffffffff


	//   ....[125]....
        /*053c*/ 	.word	0xffffffff


	//   ....[126]....
        /*0540*/ 	.word	0xffffffff


	//   ....[127]....
        /*0544*/ 	.word	0xffffffff


	//   ....[128]....
        /*0548*/ 	.word	0xffffffff


	//   ....[129]....
        /*054c*/ 	.word	0xffffffff


	//   ....[130]....
        /*0550*/ 	.word	0xffffffff


	//   ....[131]....
        /*0554*/ 	.word	0xffffffff


	//   ....[132]....
        /*0558*/ 	.word	0xffffffff


	//   ....[133]....
        /*055c*/ 	.word	0xffffffff


	//   ....[134]....
        /*0560*/ 	.word	0xffffffff


	//   ....[135]....
        /*0564*/ 	.word	0xffffffff


	//   ....[136]....
        /*0568*/ 	.word	0xffffffff


	//   ....[137]....
        /*056c*/ 	.word	0xffffffff


	//   ....[138]....
        /*0570*/ 	.word	0xffffffff


	//   ....[139]....
        /*0574*/ 	.word	0xffffffff


	//   ....[140]....
        /*0578*/ 	.word	0xffffffff


	//   ....[141]....
        /*057c*/ 	.word	0xffffffff


	//   ....[142]....
        /*0580*/ 	.word	0xffffffff


	//   ....[143]....
        /*0584*/ 	.word	0xffffffff


	//   ....[144]....
        /*0588*/ 	.word	0xffffffff


	//   ....[145]....
        /*058c*/ 	.word	0xffffffff


	//   ....[146]....
        /*0590*/ 	.word	0xffffffff


	//   ....[147]....
        /*0594*/ 	.word	0xffffffff


	//   ....[148]....
        /*0598*/ 	.word	0xffffffff


	//   ....[149]....
        /*059c*/ 	.word	0xffffffff


	//   ....[150]....
        /*05a0*/ 	.word	0xffffffff


	//   ....[151]....
        /*05a4*/ 	.word	0xffffffff


	//   ....[152]....
        /*05a8*/ 	.word	0xffffffff


	//----- nvinfo : EIATTR_COOP_GROUP_INSTR_OFFSETS
	.align		4
.L_428:
        /*05ac*/ 	.byte	0x04, 0x28
        /*05ae*/ 	.short	(.L_430 - .L_429)


	//   ....[0]....
.L_429:
        /*05b0*/ 	.word	0x000000a0


	//   ....[1]....
        /*05b4*/ 	.word	0x00001410


	//   ....[2]....
        /*05b8*/ 	.word	0x00001570


	//   ....[3]....
        /*05bc*/ 	.word	0x00001640


	//   ....[4]....
        /*05c0*/ 	.word	0x00001670


	//   ....[5]....
        /*05c4*/ 	.word	0x00001740


	//   ....[6]....
        /*05c8*/ 	.word	0x00001770


	//   ....[7]....
        /*05cc*/ 	.word	0x00001840


	//   ....[8]....
        /*05d0*/ 	.word	0x00001870


	//   ....[9]....
        /*05d4*/ 	.word	0x00001940


	//   ....[10]....
        /*05d8*/ 	.word	0x00001970


	//   ....[11]....
        /*05dc*/ 	.word	0x00001a40


	//   ....[12]....
        /*05e0*/ 	.word	0x00001a70


	//   ....[13]....
        /*05e4*/ 	.word	0x00001b40


	//   ....[14]....
        /*05e8*/ 	.word	0x00001b70


	//   ....[15]....
        /*05ec*/ 	.word	0x00001c40


	//   ....[16]....
        /*05f0*/ 	.word	0x00001c80


	//   ....[17]....
        /*05f4*/ 	.word	0x00002180


	//   ....[18]....
        /*05f8*/ 	.word	0x000021b0


	//   ....[19]....
        /*05fc*/ 	.word	0x000021c0


	//   ....[20]....
        /*0600*/ 	.word	0x000021d0


	//   ....[21]....
        /*0604*/ 	.word	0x000021e0


	//   ....[22]....
        /*0608*/ 	.word	0x000021f0


	//   ....[23]....
        /*060c*/ 	.word	0x00002200


	//   ....[24]....
        /*0610*/ 	.word	0x00002210


	//   ....[25]....
        /*0614*/ 	.word	0x00002610


	//   ....[26]....
        /*0618*/ 	.word	0x00002620


	//   ....[27]....
        /*061c*/ 	.word	0x00002630


	//   ....[28]....
        /*0620*/ 	.word	0x00002640


	//   ....[29]....
        /*0624*/ 	.word	0x00002650


	//   ....[30]....
        /*0628*/ 	.word	0x00002660


	//   ....[31]....
        /*062c*/ 	.word	0x00002680


	//   ....[32]....
        /*0630*/ 	.word	0x00002690


	//   ....[33]....
        /*0634*/ 	.word	0x00003760


	//   ....[34]....
        /*0638*/ 	.word	0x00003780


	//   ....[35]....
        /*063c*/ 	.word	0x00003790


	//   ....[36]....
        /*0640*/ 	.word	0x000037a0


	//   ....[37]....
        /*0644*/ 	.word	0x000037b0


	//   ....[38]....
        /*0648*/ 	.word	0x000037c0


	//   ....[39]....
        /*064c*/ 	.word	0x000037d0


	//   ....[40]....
        /*0650*/ 	.word	0x000037f0


	//   ....[41]....
        /*0654*/ 	.word	0x00003c00


	//   ....[42]....
        /*0658*/ 	.word	0x00003c10


	//   ....[43]....
        /*065c*/ 	.word	0x00003c20


	//   ....[44]....
        /*0660*/ 	.word	0x00003c30


	//   ....[45]....
        /*0664*/ 	.word	0x00004240


	//   ....[46]....
        /*0668*/ 	.word	0x000043a0


	//   ....[47]....
        /*066c*/ 	.word	0x000046d0


	//   ....[48]....
        /*0670*/ 	.word	0x000048c0


	//   ....[49]....
        /*0674*/ 	.word	0x00004ac0


	//   ....[50]....
        /*0678*/ 	.word	0x00004c00


	//   ....[51]....
        /*067c*/ 	.word	0x00004c40


	//   ....[52]....
        /*0680*/ 	.word	0x00004ce0


	//   ....[53]....
        /*0684*/ 	.word	0x00007290


	//   ....[54]....
        /*0688*/ 	.word	0x000072a0


	//   ....[55]....
        /*068c*/ 	.word	0x000072b0


	//   ....[56]....
        /*0690*/ 	.word	0x000072c0


	//   ....[57]....
        /*0694*/ 	.word	0x000072d0


	//   ....[58]....
        /*0698*/ 	.word	0x000072e0


	//   ....[59]....
        /*069c*/ 	.word	0x000072f0


	//   ....[60]....
        /*06a0*/ 	.word	0x00007310


	//   ....[61]....
        /*06a4*/ 	.word	0x000081b0


	//   ....[62]....
        /*06a8*/ 	.word	0x000081c0


	//   ....[63]....
        /*06ac*/ 	.word	0x000081d0


	//   ....[64]....
        /*06b0*/ 	.word	0x000081e0


	//   ....[65]....
        /*06b4*/ 	.word	0x000081f0


	//   ....[66]....
        /*06b8*/ 	.word	0x00008200


	//   ....[67]....
        /*06bc*/ 	.word	0x00008210


	//   ....[68]....
        /*06c0*/ 	.word	0x00008220


	//   ....[69]....
        /*06c4*/ 	.word	0x000084c0


	//   ....[70]....
        /*06c8*/ 	.word	0x000084d0


	//   ....[71]....
        /*06cc*/ 	.word	0x000084e0


	//   ....[72]....
        /*06d0*/ 	.word	0x000084f0


	//   ....[73]....
        /*06d4*/ 	.word	0x00008b50


	//   ....[74]....
        /*06d8*/ 	.word	0x00008de0


	//   ....[75]....
        /*06dc*/ 	.word	0x00008f20


	//   ....[76]....
        /*06e0*/ 	.word	0x00009060


	//   ....[77]....
        /*06e4*/ 	.word	0x000090c0


	//   ....[78]....
        /*06e8*/ 	.word	0x00009250


	//   ....[79]....
        /*06ec*/ 	.word	0x00009540


	//   ....[80]....
        /*06f0*/ 	.word	0x00009650


	//   ....[81]....
        /*06f4*/ 	.word	0x0000bf40


	//   ....[82]....
        /*06f8*/ 	.word	0x0000bf50


	//   ....[83]....
        /*06fc*/ 	.word	0x0000bf60


	//   ....[84]....
        /*0700*/ 	.word	0x0000bf70


	//   ....[85]....
        /*0704*/ 	.word	0x0000bf80


	//   ....[86]....
        /*0708*/ 	.word	0x0000bf90


	//   ....[87]....
        /*070c*/ 	.word	0x0000bfa0


	//   ....[88]....
        /*0710*/ 	.word	0x0000bfd0


	//   ....[89]....
        /*0714*/ 	.word	0x0000c3a0


	//   ....[90]....
        /*0718*/ 	.word	0x0000c3c0


	//   ....[91]....
        /*071c*/ 	.word	0x0000c3e0


	//   ....[92]....
        /*0720*/ 	.word	0x0000c400


	//   ....[93]....
        /*0724*/ 	.word	0x0000c430


	//   ....[94]....
        /*0728*/ 	.word	0x0000c460


	//   ....[95]....
        /*072c*/ 	.word	0x0000c4f0


	//   ....[96]....
        /*0730*/ 	.word	0x0000c590


	//   ....[97]....
        /*0734*/ 	.word	0x0000d280


	//   ....[98]....
        /*0738*/ 	.word	0x0000d2f0


	//   ....[99]....
        /*073c*/ 	.word	0x0000d3f0


	//   ....[100]....
        /*0740*/ 	.word	0x0000d440


	//   ....[101]....
        /*0744*/ 	.word	0x0000d470


	//   ....[102]....
        /*0748*/ 	.word	0x0000d550


	//   ....[103]....
        /*074c*/ 	.word	0x0000d610


	//   ....[104]....
        /*0750*/ 	.word	0x0000d940


	//   ....[105]....
        /*0754*/ 	.word	0x0000fa00


	//   ....[106]....
        /*0758*/ 	.word	0x0000fa10


	//   ....[107]....
        /*075c*/ 	.word	0x0000fa20


	//   ....[108]....
        /*0760*/ 	.word	0x0000fa40


	//   ....[109]....
        /*0764*/ 	.word	0x0000fa60


	//   ....[110]....
        /*0768*/ 	.word	0x0000fa80


	//   ....[111]....
        /*076c*/ 	.word	0x0000faa0


	//   ....[112]....
        /*0770*/ 	.word	0x0000fad0


	//   ....[113]....
        /*0774*/ 	.word	0x00011720


	//   ....[114]....
        /*0778*/ 	.word	0x00011760


	//   ....[115]....
        /*077c*/ 	.word	0x00011790


	//   ....[116]....
        /*0780*/ 	.word	0x000117c0


	//   ....[117]....
        /*0784*/ 	.word	0x00011800


	//   ....[118]....
        /*0788*/ 	.word	0x00011840


	//   ....[119]....
        /*078c*/ 	.word	0x00011860


	//   ....[120]....
        /*0790*/ 	.word	0x00011870


	//   ....[121]....
        /*0794*/ 	.word	0x00011a30


	//   ....[122]....
        /*0798*/ 	.word	0x00011a40


	//   ....[123]....
        /*079c*/ 	.word	0x00011b40


	//   ....[124]....
        /*07a0*/ 	.word	0x00011b70


	//   ....[125]....
        /*07a4*/ 	.word	0x00011c50


	//   ....[126]....
        /*07a8*/ 	.word	0x00011c80


	//   ....[127]....
        /*07ac*/ 	.word	0x00011d60


	//   ....[128]....
        /*07b0*/ 	.word	0x00011d90


	//   ....[129]....
        /*07b4*/ 	.word	0x00011e70


	//   ....[130]....
        /*07b8*/ 	.word	0x00011ea0


	//   ....[131]....
        /*07bc*/ 	.word	0x00011f80


	//   ....[132]....
        /*07c0*/ 	.word	0x00011fb0


	//   ....[133]....
        /*07c4*/ 	.word	0x00012090


	//   ....[134]....
        /*07c8*/ 	.word	0x000120c0


	//   ....[135]....
        /*07cc*/ 	.word	0x000121a0


	//   ....[136]....
        /*07d0*/ 	.word	0x000121c0


	//   ....[137]....
        /*07d4*/ 	.word	0x00012a80


	//   ....[138]....
        /*07d8*/ 	.word	0x00012a90


	//   ....[139]....
        /*07dc*/ 	.word	0x00012b60


	//   ....[140]....
        /*07e0*/ 	.word	0x00012b90


	//   ....[141]....
        /*07e4*/ 	.word	0x00012c60


	//   ....[142]....
        /*07e8*/ 	.word	0x00012c90


	//   ....[143]....
        /*07ec*/ 	.word	0x00012d60


	//   ....[144]....
        /*07f0*/ 	.word	0x00012d90


	//   ....[145]....
        /*07f4*/ 	.word	0x00012e60


	//   ....[146]....
        /*07f8*/ 	.word	0x00012e90


	//   ....[147]....
        /*07fc*/ 	.word	0x00012f60


	//   ....[148]....
        /*0800*/ 	.word	0x00012f90


	//   ....[149]....
        /*0804*/ 	.word	0x00013060


	//   ....[150]....
        /*0808*/ 	.word	0x00013090


	//   ....[151]....
        /*080c*/ 	.word	0x00013160


	//   ....[152]....
        /*0810*/ 	.word	0x00013180


	//----- nvinfo : EIATTR_EXIT_INSTR_OFFSETS
	.align		4
.L_430:
        /*0814*/ 	.byte	0x04, 0x1c
        /*0816*/ 	.short	(.L_432 - .L_431)


	//   ....[0]....
.L_431:
        /*0818*/ 	.word	0x00000450


	//   ....[1]....
        /*081c*/ 	.word	0x000121d0


	//   ....[2]....
        /*0820*/ 	.word	0x00012230


	//   ....[3]....
        /*0824*/ 	.word	0x00012290


	//   ....[4]....
        /*0828*/ 	.word	0x00013190


	//   ....[5]....
        /*082c*/ 	.word	0x000131e0


	//   ....[6]....
        /*0830*/ 	.word	0x00013240


	//----- nvinfo : EIATTR_CTAIDZ_USED
	.align		4
.L_432:
        /*0834*/ 	.byte	0x01, 0x04
	.zero		2


	//----- nvinfo : EIATTR_MAX_THREADS
	.align		4
        /*0838*/ 	.byte	0x04, 0x05
        /*083a*/ 	.short	(.L_434 - .L_433)
.L_433:
        /*083c*/ 	.word	0x00000080
        /*0840*/ 	.word	0x00000001
        /*0844*/ 	.word	0x00000001


	//----- nvinfo : EIATTR_CRS_STACK_SIZE
	.align		4
.L_434:
        /*0848*/ 	.byte	0x04, 0x1e
        /*084a*/ 	.short	(.L_436 - .L_435)
.L_435:
        /*084c*/ 	.word	0x00000000
.L_436:


//--------------------- .nv.info._ZN7cutlass13device_kernelIN5flash19enable_sm80_to_sm89INS1_16FlashAttnFwdSm80INS1_25CollectiveMainloopFwdSm80ILi4ELi1ELb0EN4cute5tupleIJNS5_1CILi128EEENS7_ILi64EEES8_EEELi128ENS_10bfloat16_tEfNS_4arch4Sm80ELb1ELb0ELb0ELb1ELb1ELb1ELb1ELb0EEENS1_21CollectiveEpilogueFwdINS6_IJS8_S8_S9_EEENS6_IJNS7_ILi1EEESH_SH_EEESB_SD_Li128ELb1ELb1ELb0ELb0EEENS1_19SingleTileSchedulerILb1ELb0ELb1ELi128EEEEEEEEEvNT_6ParamsE --------------------------
	.section	.nv.info._ZN7cutlass13device_kernelIN5flash19enable_sm80_to_sm89INS1_16FlashAttnFwdSm80INS1_25CollectiveMainloopFwdSm80ILi4ELi1ELb0EN4cute5tupleIJNS5_1CILi128EEENS7_ILi64EEES8_EEELi128ENS_10bfloat16_tEfNS_4arch4Sm80ELb1ELb0ELb0ELb1ELb1ELb1ELb1ELb0EEENS1_21CollectiveEpilogueFwdINS6_IJS8_S8_S9_EEENS6_IJNS7_ILi1EEESH_SH_EEESB_SD_Li128ELb1ELb1ELb0ELb0EEENS1_19SingleTileSchedulerILb1ELb0ELb1ELi128EEEEEEEEEvNT_6ParamsE,"",@"SHT_CUDA_INFO"
	.sectionflags	@""
	.align	4


	//----- nvinfo : EIATTR_CUDA_API_VERSION
	.align		4
        /*0000*/ 	.byte	0x04, 0x37
        /*0002*/ 	.short	(.L_438 - .L_437)
.L_437:
        /*0004*/ 	.word	0x00000082


	//----- nvinfo : EIATTR_SW2861232_WAR
	.align		4
.L_438:
        /*0008*/ 	.byte	0x01, 0x35
	.zero		2


	//----- nvinfo : EIATTR_PARAM_CBANK
	.align		4
        /*000c*/ 	.byte	0x04, 0x0a
        /*000e*/ 	.short	(.L_440 - .L_439)
	.align		4
.L_439:
        /*0010*/ 	.word	index@(.nv.constant0._ZN7cutlass13device_kernelIN5flash19enable_sm80_to_sm89INS1_16FlashAttnFwdSm80INS1_25CollectiveMainloopFwdSm80ILi4ELi1ELb0EN4cute5tupleIJNS5_1CILi128EEENS7_ILi64EEES8_EEELi128ENS_10bfloat16_tEfNS_4arch4Sm80ELb1ELb0ELb0ELb1ELb1ELb1ELb1ELb0EEENS1_21CollectiveEpilogueFwdINS6_IJS8_S8_S9_EEENS6_IJNS7_ILi1EEESH_SH_EEESB_SD_Li128ELb1ELb1ELb0ELb0EEENS1_19SingleTileSchedulerILb1ELb0ELb1ELi128EEEEEEEEEvNT_6ParamsE)
        /*0014*/ 	.short	0x0160
        /*0016*/ 	.short	0x0418


	//----- nvinfo : EIATTR_CBANK_PARAM_SIZE
	.align		4
.L_440:
        /*0018*/ 	.byte	0x03, 0x19
        /*001a*/ 	.short	0x0418


	//----- nvinfo : EIATTR_KPARAM_INFO
	.align		4
        /*001c*/ 	.byte	0x04, 0x17
        /*001e*/ 	.short	(.L_442 - .L_441)
.L_441:
        /*0020*/ 	.word	0x00000000
        /*0024*/ 	.short	0x0000
        /*0026*/ 	.short	0x0000
        /*0028*/ 	.byte	0x00, 0xf0, 0x61, 0x10


	//----- nvinfo : EIATTR_MAXREG_COUNT
	.align		4
.L_442:
        /*002c*/ 	.byte	0x03, 0x1b
        /*002e*/ 	.short	0x00ff


	//----- nvinfo : EIATTR_NUM_BARRIERS
	.align		4
        /*0030*/ 	.byte	0x02, 0x4c
        /*0032*/ 	.byte	0x02
	.zero		1


	//----- nvinfo : EIATTR_ANNOTATIONS
	.align		4
        /*0034*/ 	.byte	0x04, 0x55
        /*0036*/ 	.short	(.L_444 - .L_443)


	//   ....[0]....
.L_443:
        /* <DEDUP_REMOVED lines=71> */


	//----- nvinfo : EIATTR_MERCURY_ISA_VERSION
	.align		4
.L_444:
        /*0490*/ 	.byte	0x03, 0x5f
        /*0492*/ 	.short	0x0000


	//----- nvinfo : EIATTR_COOP_GROUP_MASK_REGIDS
	.align		4
        /*0494*/ 	.byte	0x04, 0x29
        /*0496*/ 	.short	(.L_446 - .L_445)


	//   ....[0]....
.L_445:
        /*0498*/ 	.word	0xffffffff


	//   ....[1]....
        /*049c*/ 	.word	0xffffffff


	//   ....[2]....
        /*04a0*/ 	.word	0xffffffff


	//   ....[3]....
        /*04a4*/ 	.word	0xffffffff


	//   ....[4]....
        /*04a8*/ 	.word	0xffffffff


	//   ....[5]....
        /*04ac*/ 	.word	0xffffffff


	//   ....[6]....
        /*04b0*/ 	.word	0xffffffff


	//   ....[7]....
        /*04b4*/ 	.word	0xffffffff


	//   ....[8]....
        /*04b8*/ 	.word	0xffffffff


	//   ....[9]....
        /*04bc*/ 	.word	0xffffffff


	//   ....[10]....
        /*04c0*/ 	.word	0xffffffff


	//   ....[11]....
        /*04c4*/ 	.word	0xffffffff


	//   ....[12]....
        /*04c8*/ 	.word	0xffffffff


	//   ....[13]....
        /*04cc*/ 	.word	0xffffffff


	//   ....[14]....
        /*04d0*/ 	.word	0xffffffff


	//   ....[15]....
        /*04d4*/ 	.word	0xffffffff


	//   ....[16]....
        /*04d8*/ 	.word	0xffffffff


	//   ....[17]....
        /*04dc*/ 	.word	0xffffffff


	//   ....[18]....
        /*04e0*/ 	.word	0xffffffff


	//   ....[19]....
        /*04e4*/ 	.word	0xffffffff


	//   ....[20]....
        /*04e8*/ 	.word	0xffffffff


	//   ....[21]....
        /*04ec*/ 	.word	0xffffffff


	//   ....[22]....
        /*04f0*/ 	.word	0xffffffff


	//   ....[23]....
        /*04f4*/ 	.word	0xffffffff


	//   ....[24]....
        /*04f8*/ 	.word	0xffffffff


	//   ....[25]....
        /*04fc*/ 	.word	0xffffffff


	//   ....[26]....
        /*0500*/ 	.word	0xffffffff


	//   ....[27]....
        /*0504*/ 	.word	0xffffffff


	//   ....[28]....
        /*0508*/ 	.word	0xffffffff


	//   ....[29]....
        /*050c*/ 	.word	0xffffffff


	//   ....[30]....
        /*0510*/ 	.word	0xffffffff


	//   ....[31]....
        /*0514*/ 	.word	0xffffffff


	//   ....[32]....
        /*0518*/ 	.word	0xffffffff


	//   ....[33]....
        /*051c*/ 	.word	0xffffffff


	//   ....[34]....
        /*0520*/ 	.word	0xffffffff


	//   ....[35]....
        /*0524*/ 	.word	0xffffffff


	//   ....[36]....
        /*0528*/ 	.word	0xffffffff


	//   ....[37]....
        /*052c*/ 	.word	0xffffffff


	//   ....[38]....
        /*0530*/ 	.word	0xffffffff


	//   ....[39]....
        /*0534*/ 	.word	0xffffffff


	//   ....[40]....
        /*0538*/ 	.word	0xffffffff


	//   ....[41]....
        /*053c*/ 	.word	0xffffffff


	//   ....[42]....
        /*0540*/ 	.word	0xffffffff


	//   ....[43]....
        /*0544*/ 	.word	0xffffffff


	//   ....[44]....
        /*0548*/ 	.word	0xffffffff


	//   ....[45]....
        /*054c*/ 	.word	0xffffffff


	//   ....[46]....
        /*0550*/ 	.word	0xffffffff


	//   ....[47]....
        /*0554*/ 	.word	0xffffffff


	//   ....[48]....
        /*0558*/ 	.word	0xffffffff


	//   ....[49]....
        /*055c*/ 	.word	0xffffffff


	//   ....[50]....
        /*0560*/ 	.word	0xffffffff


	//   ....[51]....
        /*0564*/ 	.word	0xffffffff


	//   ....[52]....
        /*0568*/ 	.word	0xffffffff


	//   ....[53]....
        /*056c*/ 	.word	0xffffffff


	//   ....[54]....
        /*0570*/ 	.word	0xffffffff


	//   ....[55]....
        /*0574*/ 	.word	0xffffffff


	//   ....[56]....
        /*0578*/ 	.word	0xffffffff


	//   ....[57]....
        /*057c*/ 	.word	0xffffffff


	//   ....[58]....
        /*0580*/ 	.word	0xffffffff


	//   ....[59]....
        /*0584*/ 	.word	0xffffffff


	//   ....[60]....
        /*0588*/ 	.word	0xffffffff


	//   ....[61]....
        /*058c*/ 	.word	0xffffffff


	//   ....[62]....
        /*0590*/ 	.word	0xffffffff


	//   ....[63]....
        /*0594*/ 	.word	0xffffffff


	//   ....[64]....
        /*0598*/ 	.word	0xffffffff


	//   ....[65]....
        /*059c*/ 	.word	0xffffffff


	//   ....[66]....
        /*05a0*/ 	.word	0xffffffff


	//   ....[67]....
        /*05a4*/ 	.word	0xffffffff


	//   ....[68]....
        /*05a8*/ 	.word	0xffffffff


	//   ....[69]....
        /*05ac*/ 	.word	0xffffffff


	//   ....[70]....
        /*05b0*/ 	.word	0xffffffff


	//   ....[71]....
        /*05b4*/ 	.word	0xffffffff


	//   ....[72]....
        /*05b8*/ 	.word	0xffffffff


	//   ....[73]....
        /*05bc*/ 	.word	0xffffffff


	//   ....[74]....
        /*05c0*/ 	.word	0xffffffff


	//   ....[75]....
        /*05c4*/ 	.word	0xffffffff


	//   ....[76]....
        /*05c8*/ 	.word	0xffffffff


	//   ....[77]....
        /*05cc*/ 	.word	0xffffffff


	//   ....[78]....
        /*05d0*/ 	.word	0xffffffff


	//   ....[79]....
        /*05d4*/ 	.word	0xffffffff


	//   ....[80]....
        /*05d8*/ 	.word	0xffffffff


	//   ....[81]....
        /*05dc*/ 	.word	0xffffffff


	//   ....[82]....
        /*05e0*/ 	.word	0xffffffff


	//   ....[83]....
        /*05e4*/ 	.word	0xffffffff


	//   ....[84]....
        /*05e8*/ 	.word	0xffffffff


	//   ....[85]....
        /*05ec*/ 	.word	0xffffffff


	//   ....[86]....
        /*05f0*/ 	.word	0xffffffff


	//   ....[87]....
        /*05f4*/ 	.word	0xffffffff


	//   ....[88]....
        /*05f8*/ 	.word	0xffffffff


	//   ....[89]....
        /*05fc*/ 	.word	0xffffffff


	//   ....[90]....
        /*0600*/ 	.word	0xffffffff


	//   ....[91]....
        /*0604*/ 	.word	0xffffffff


	//   ....[92]....
        /*0608*/ 	.word	0xffffffff


	//   ....[93]....
        /*060c*/ 	.word	0xffffffff


	//   ....[94]....
        /*0610*/ 	.word	0xffffffff


	//   ....[95]....
        /*0614*/ 	.word	0xffffffff


	//   ....[96]....
        /*0618*/ 	.word	0xffffffff


	//   ....[97]....
        /*061c*/ 	.word	0xffffffff


	//   ....[98]....
        /*0620*/ 	.word	0xffffffff


	//   ....[99]....
        /*0624*/ 	.word	0xffffffff


	//   ....[100]....
        /*0628*/ 	.word	0xffffffff


	//   ....[101]....
        /*062c*/ 	.word	0xffffffff


	//   ....[102]....
        /*0630*/ 	.word	0xffffffff


	//   ....[103]....
        /*0634*/ 	.word	0xffffffff


	//   ....[104]....
        /*0638*/ 	.word	0xffffffff


	//   ....[105]....
        /*063c*/ 	.word	0xffffffff


	//   ....[106]....
        /*0640*/ 	.word	0xffffffff


	//   ....[107]....
        /*0644*/ 	.word	0xffffffff


	//   ....[108]....
        /*0648*/ 	.word	0xffffffff


	//   ....[109]....
        /*064c*/ 	.word	0xffffffff


	//   ....[110]....
        /*0650*/ 	.word	0xffffffff


	//   ....[111]....
        /*0654*/ 	.word	0xffffffff


	//   ....[112]....
        /*0658*/ 	.word	0xffffffff


	//   ....[113]....
        /*065c*/ 	.word	0xffffffff


	//   ....[114]....
        /*0660*/ 	.word	0xffffffff


	//   ....[115]....
        /*0664*/ 	.word	0xffffffff


	//   ....[116]....
        /*0668*/ 	.word	0xffffffff


	//   ....[117]....
        /*066c*/ 	.word	0xffffffff


	//   ....[118]....
        /*0670*/ 	.word	0xffffffff


	//   ....[119]....
        /*0674*/ 	.word	0xffffffff


	//   ....[120]....
        /*0678*/ 	.word	0xffffffff


	//   ....[121]....
        /*067c*/ 	.word	0xffffffff


	//   ....[122]....
        /*0680*/ 	.word	0xffffffff


	//   ....[123]....
        /*0684*/ 	.word	0xffffffff


	//   ....[124]....
        /*0688*/ 	.word	0xffffffff


	//   ....[125]....
        /*068c*/ 	.word	0xffffffff


	//   ....[126]....
        /*0690*/ 	.word	0xffffffff


	//   ....[127]....
        /*0694*/ 	.word	0xffffffff


	//   ....[128]....
        /*0698*/ 	.word	0xffffffff


	//   ....[129]....
        /*069c*/ 	.word	0xffffffff


	//   ....[130]....
        /*06a0*/ 	.word	0xffffffff


	//   ....[131]....
        /*06a4*/ 	.word	0xffffffff


	//   ....[132]....
        /*06a8*/ 	.word	0xffffffff


	//   ....[133]....
        /*06ac*/ 	.word	0xffffffff


	//   ....[134]....
        /*06b0*/ 	.word	0xffffffff


	//   ....[135]....
        /*06b4*/ 	.word	0xffffffff


	//   ....[136]....
        /*06b8*/ 	.word	0xffffffff


	//   ....[137]....
        /*06bc*/ 	.word	0xffffffff


	//   ....[138]....
        /*06c0*/ 	.word	0xffffffff


	//   ....[139]....
        /*06c4*/ 	.word	0xffffffff


	//   ....[140]....
        /*06c8*/ 	.word	0xffffffff


	//   ....[141]....
        /*06cc*/ 	.word	0xffffffff


	//   ....[142]....
        /*06d0*/ 	.word	0xffffffff


	//   ....[143]....
        /*06d4*/ 	.word	0xffffffff


	//   ....[144]....
        /*06d8*/ 	.word	0xffffffff


	//   ....[145]....
        /*06dc*/ 	.word	0xffffffff


	//   ....[146]....
        /*06e0*/ 	.word	0xffffffff


	//   ....[147]....
        /*06e4*/ 	.word	0xffffffff


	//   ....[148]....
        /*06e8*/ 	.word	0xffffffff


	//   ....[149]....
        /*06ec*/ 	.word	0xffffffff


	//   ....[150]....
        /*06f0*/ 	.word	0xffffffff


	//   ....[151]....
        /*06f4*/ 	.word	0xffffffff


	//   ....[152]....
        /*06f8*/ 	.word	0xffffffff


	//   ....[153]....
        /*06fc*/ 	.word	0xffffffff


	//   ....[154]....
        /*0700*/ 	.word	0xffffffff


	//   ....[155]....
        /*0704*/ 	.word	0xffffffff


	//   ....[156]....
        /*0708*/ 	.word	0xffffffff


	//   ....[157]....
        /*070c*/ 	.word	0xffffffff


	//   ....[158]....
        /*0710*/ 	.word	0xffffffff


	//   ....[159]....
        /*0714*/ 	.word	0xffffffff


	//   ....[160]....
        /*0718*/ 	.word	0xffffffff


	//   ....[161]....
        /*071c*/ 	.word	0xffffffff


	//   ....[162]....
        /*0720*/ 	.word	0xffffffff


	//   ....[163]....
        /*0724*/ 	.word	0xffffffff


	//   ....[164]....
        /*0728*/ 	.word	0xffffffff


	//   ....[165]....
        /*072c*/ 	.word	0xffffffff


	//   ....[166]....
        /*0730*/ 	.word	0xffffffff


	//   ....[167]....
        /*0734*/ 	.word	0xffffffff


	//   ....[168]....
        /*0738*/ 	.word	0xffffffff


	//   ....[169]....
        /*073c*/ 	.word	0xffffffff


	//   ....[170]....
        /*0740*/ 	.word	0xffffffff


	//   ....[171]....
        /*0744*/ 	.word	0xffffffff


	//   ....[172]....
        /*0748*/ 	.word	0xffffffff


	//   ....[173]....
        /*074c*/ 	.word	0xffffffff


	//   ....[174]....
        /*0750*/ 	.word	0xffffffff


	//   ....[175]....
        /*0754*/ 	.word	0xffffffff


	//   ....[176]....
        /*0758*/ 	.word	0xffffffff


	//   ....[177]....
        /*075c*/ 	.word	0xffffffff


	//   ....[178]....
        /*0760*/ 	.word	0xffffffff


	//   ....[179]....
        /*0764*/ 	.word	0xffffffff


	//   ....[180]....
        /*0768*/ 	.word	0xffffffff


	//   ....[181]....
        /*076c*/ 	.word	0xffffffff


	//   ....[182]....
        /*0770*/ 	.word	0xffffffff


	//   ....[183]....
        /*0774*/ 	.word	0xffffffff


	//   ....[184]....
        /*0778*/ 	.word	0xffffffff


	//   ....[185]....
        /*077c*/ 	.word	0xffffffff


	//   ....[186]....
        /*0780*/ 	.word	0xffffffff


	//   ....[187]....
        /*0784*/ 	.word	0xffffffff


	//   ....[188]....
        /*0788*/ 	.word	0xffffffff


	//   ....[189]....
        /*078c*/ 	.word	0xffffffff


	//   ....[190]....
        /*0790*/ 	.word	0xffffffff


	//   ....[191]....
        /*0794*/ 	.word	0xffffffff


	//   ....[192]....
        /*0798*/ 	.word	0xffffffff


	//   ....[193]....
        /*079c*/ 	.word	0xffffffff


	//   ....[194]....
        /*07a0*/ 	.word	0xffffffff


	//   ....[195]....
        /*07a4*/ 	.word	0xffffffff


	//   ....[196]....
        /*07a8*/ 	.word	0xffffffff


	//   ....[197]....
        /*07ac*/ 	.word	0xffffffff


	//   ....[198]....
        /*07b0*/ 	.word	0xffffffff


	//   ....[199]....
        /*07b4*/ 	.word	0xffffffff


	//   ....[200]....
        /*07b8*/ 	.word	0xffffffff


	//   ....[201]....
        /*07bc*/ 	.word	0xffffffff


	//   ....[202]....
        /*07c0*/ 	.word	0xffffffff


	//   ....[203]....
        /*07c4*/ 	.word	0xffffffff


	//   ....[204]....
        /*07c8*/ 	.word	0xffffffff


	//   ....[205]....
        /*07cc*/ 	.word	0xffffffff


	//   ....[206]....
        /*07d0*/ 	.word	0xffffffff


	//   ....[207]....
        /*07d4*/ 	.word	0xffffffff


	//   ....[208]....
        /*07d8*/ 	.word	0xffffffff


	//   ....[209]....
        /*07dc*/ 	.word	0xffffffff


	//   ....[210]....
        /*07e0*/ 	.word	0xffffffff


	//   ....[211]....
        /*07e4*/ 	.word	0xffffffff


	//   ....[212]....
        /*07e8*/ 	.word	0xffffffff


	//   ....[213]....
        /*07ec*/ 	.word	0xffffffff


	//   ....[214]....
        /*07f0*/ 	.word	0xffffffff


	//   ....[215]....
        /*07f4*/ 	.word	0xffffffff


	//   ....[216]....
        /*07f8*/ 	.word	0xffffffff


	//   ....[217]....
        /*07fc*/ 	.word	0xffffffff


	//   ....[218]....
        /*0800*/ 	.word	0xffffffff


	//   ....[219]....
        /*0804*/ 	.word	0xffffffff


	//   ....[220]....
        /*0808*/ 	.word	0xffffffff


	//   ....[221]....
        /*080c*/ 	.word	0xffffffff


	//   ....[222]....
        /*0810*/ 	.word	0xffffffff


	//   ....[223]....
        /*0814*/ 	.word	0xffffffff


	//   ....[224]....
        /*0818*/ 	.word	0xffffffff


	//   ....[225]....
        /*081c*/ 	.word	0xffffffff


	//   ....[226]....
        /*0820*/ 	.word	0xffffffff


	//   ....[227]....
        /*0824*/ 	.word	0xffffffff


	//   ....[228]....
        /*0828*/ 	.word	0xffffffff


	//   ....[229]....
        /*082c*/ 	.word	0xffffffff


	//   ....[230]....
        /*0830*/ 	.word	0xffffffff


	//   ....[231]....
        /*0834*/ 	.word	0xffffffff


	//   ....[232]....
        /*0838*/ 	.word	0xffffffff


	//   ....[233]....
        /*083c*/ 	.word	0xffffffff


	//   ....[234]....
        /*0840*/ 	.word	0xffffffff


	//   ....[235]....
        /*0844*/ 	.word	0xffffffff


	//   ....[236]....
        /*0848*/ 	.word	0xffffffff


	//   ....[237]....
        /*084c*/ 	.word	0xffffffff


	//   ....[238]....
        /*0850*/ 	.word	0xffffffff


	//   ....[239]....
        /*0854*/ 	.word	0xffffffff


	//   ....[240]....
        /*0858*/ 	.word	0xffffffff


	//   ....[241]....
        /*085c*/ 	.word	0xffffffff


	//   ....[242]....
        /*0860*/ 	.word	0xffffffff


	//   ....[243]....
        /*0864*/ 	.word	0xffffffff


	//   ....[244]....
        /*0868*/ 	.word	0xffffffff


	//   ....[245]....
        /*086c*/ 	.word	0xffffffff


	//   ....[246]....
        /*0870*/ 	.word	0xffffffff


	//   ....[247]....
        /*0874*/ 	.word	0xffffffff


	//   ....[248]....
        /*0878*/ 	.word	0xffffffff


	//   ....[249]....
        /*087c*/ 	.word	0xffffffff


	//   ....[250]....
        /*0880*/ 	.word	0xffffffff


	//   ....[251]....
        /*0884*/ 	.word	0xffffffff


	//   ....[252]....
        /*0888*/ 	.word	0xffffffff


	//   ....[253]....
        /*088c*/ 	.word	0xffffffff


	//   ....[254]....
        /*0890*/ 	.word	0xffffffff


	//   ....[255]....
        /*0894*/ 	.word	0xffffffff


	//   ....[0]....
        /*0898*/ 	.word	0xffffffff


	//   ....[1]....
        /*089c*/ 	.word	0xffffffff


	//   ....[2]....
        /*08a0*/ 	.word	0xffffffff


	//   ....[3]....
        /*08a4*/ 	.word	0xffffffff


	//   ....[4]....
        /*08a8*/ 	.word	0xffffffff


	//   ....[5]....
        /*08ac*/ 	.word	0xffffffff


	//   ....[6]....
        /*08b0*/ 	.word	0xffffffff


	//   ....[7]....
        /*08b4*/ 	.word	0xffffffff


	//   ....[8]....
        /*08b8*/ 	.word	0xffffffff


	//   ....[9]....
        /*08bc*/ 	.word	0xffffffff


	//   ....[10]....
        /*08c0*/ 	.word	0xffffffff


	//   ....[11]....
        /*08c4*/ 	.word	0xffffffff


	//   ....[12]....
        /*08c8*/ 	.word	0xffffffff


	//   ....[13]....
        /*08cc*/ 	.word	0xffffffff


	//   ....[14]....
        /*08d0*/ 	.word	0xffffffff


	//   ....[15]....
        /*08d4*/ 	.word	0xffffffff


	//   ....[16]....
        /*08d8*/ 	.word	0xffffffff


	//   ....[17]....
        /*08dc*/ 	.word	0xffffffff


	//   ....[18]....
        /*08e0*/ 	.word	0xffffffff


	//   ....[19]....
        /*08e4*/ 	.word	0xffffffff


	//   ....[20]....
        /*08e8*/ 	.word	0xffffffff


	//   ....[21]....
        /*08ec*/ 	.word	0xffffffff


	//   ....[22]....
        /*08f0*/ 	.word	0xffffffff


	//   ....[23]....
        /*08f4*/ 	.word	0xffffffff


	//   ....[24]....
        /*08f8*/ 	.word	0xffffffff


	//   ....[25]....
        /*08fc*/ 	.word	0xffffffff


	//   ....[26]....
        /*0900*/ 	.word	0xffffffff


	//   ....[27]....
        /*0904*/ 	.word	0xffffffff


	//   ....[28]....
        /*0908*/ 	.word	0xffffffff


	//   ....[29]....
        /*090c*/ 	.word	0xffffffff


	//   ....[30]....
        /*0910*/ 	.word	0xffffffff


	//   ....[31]....
        /*0914*/ 	.word	0xffffffff


	//   ....[32]....
        /*0918*/ 	.word	0xffffffff


	//   ....[33]....
        /*091c*/ 	.word	0xffffffff


	//   ....[34]....
        /*0920*/ 	.word	0xffffffff


	//   ....[35]....
        /*0924*/ 	.word	0xffffffff


	//   ....[36]....
        /*0928*/ 	.word	0xffffffff


	//   ....[37]....
        /*092c*/ 	.word	0xffffffff


	//   ....[38]....
        /*0930*/ 	.word	0xffffffff


	//   ....[39]....
        /*0934*/ 	.word	0xffffffff


	//   ....[40]....
        /*0938*/ 	.word	0xffffffff


	//   ....[41]....
        /*093c*/ 	.word	0xffffffff


	//   ....[42]....
        /*0940*/ 	.word	0xffffffff


	//   ....[43]....
        /*0944*/ 	.word	0xffffffff


	//   ....[44]....
        /*0948*/ 	.word	0xffffffff


	//   ....[45]....
        /*094c*/ 	.word	0xffffffff


	//   ....[46]....
        /*0950*/ 	.word	0xffffffff


	//   ....[47]....
        /*0954*/ 	.word	0xffffffff


	//   ....[48]....
        /*0958*/ 	.word	0xffffffff


	//   ....[49]....
        /*095c*/ 	.word	0xffffffff


	//   ....[50]....
        /*0960*/ 	.word	0xffffffff


	//   ....[51]....
        /*0964*/ 	.word	0xffffffff


	//   ....[52]....
        /*0968*/ 	.word	0xffffffff


	//   ....[53]....
        /*096c*/ 	.word	0xffffffff


	//   ....[54]....
        /*0970*/ 	.word	0xffffffff


	//   ....[55]....
        /*0974*/ 	.word	0xffffffff


	//   ....[56]....
        /*0978*/ 	.word	0xffffffff


	//   ....[57]....
        /*097c*/ 	.word	0xffffffff


	//   ....[58]....
        /*0980*/ 	.word	0xffffffff


	//   ....[59]....
        /*0984*/ 	.word	0xffffffff


	//   ....[60]....
        /*0988*/ 	.word	0xffffffff


	//   ....[61]....
        /*098c*/ 	.word	0xffffffff


	//   ....[62]....
        /*0990*/ 	.word	0xffffffff


	//   ....[63]....
        /*0994*/ 	.word	0xffffffff


	//   ....[64]....
        /*0998*/ 	.word	0xffffffff


	//   ....[65]....
        /*099c*/ 	.word	0xffffffff


	//   ....[66]....
        /*09a0*/ 	.word	0xffffffff


	//   ....[67]....
        /*09a4*/ 	.word	0xffffffff


	//   ....[68]....
        /*09a8*/ 	.word	0xffffffff


	//   ....[69]....
        /*09ac*/ 	.word	0xffffffff


	//   ....[70]....
        /*09b0*/ 	.word	0xffffffff


	//   ....[71]....
        /*09b4*/ 	.word	0xffffffff


	//   ....[72]....
        /*09b8*/ 	.word	0xffffffff


	//   ....[73]....
        /*09bc*/ 	.word	0xffffffff


	//   ....[74]....
        /*09c0*/ 	.word	0xffffffff


	//   ....[75]....
        /*09c4*/ 	.word	0xffffffff


	//   ....[76]....
        /*09c8*/ 	.word	0xffffffff


	//   ....[77]....
        /*09cc*/ 	.word	0xffffffff


	//   ....[78]....
        /*09d0*/ 	.word	0xffffffff


	//   ....[79]....
        /*09d4*/ 	.word	0xffffffff


	//   ....[80]....
        /*09d8*/ 	.word	0xffffffff


	//   ....[81]....
        /*09dc*/ 	.word	0xffffffff


	//   ....[82]....
        /*09e0*/ 	.word	0xffffffff


	//   ....[83]....
        /*09e4*/ 	.word	0xffffffff


	//   ....[84]....
        /*09e8*/ 	.word	0xffffffff


	//   ....[85]....
        /*09ec*/ 	.word	0xffffffff


	//   ....[86]....
        /*09f0*/ 	.word	0xffffffff


	//   ....[87]....
        /*09f4*/ 	.word	0xffffffff


	//   ....[88]....
        /*09f8*/ 	.word	0xffffffff


	//   ....[89]....
        /*09fc*/ 	.word	0xffffffff


	//   ....[90]....
        /*0a00*/ 	.word	0xffffffff


	//   ....[91]....
        /*0a04*/ 	.word	0xffffffff


	//   ....[92]....
        /*0a08*/ 	.word	0xffffffff


	//   ....[93]....
        /*0a0c*/ 	.word	0xffffffff


	//   ....[94]....
        /*0a10*/ 	.word	0xffffffff


	//   ....[95]....
        /*0a14*/ 	.word	0xffffffff


	//   ....[96]....
        /*0a18*/ 	.word	0xffffffff


	//   ....[97]....
        /*0a1c*/ 	.word	0xffffffff


	//   ....[98]....
        /*0a20*/ 	.word	0xffffffff


	//   ....[99]....
        /*0a24*/ 	.word	0xffffffff


	//   ....[100]....
        /*0a28*/ 	.word	0xffffffff


	//   ....[101]....
        /*0a2c*/ 	.word	0xffffffff


	//   ....[102]....
        /*0a30*/ 	.word	0xffffffff


	//   ....[103]....
        /*0a34*/ 	.word	0xffffffff


	//   ....[104]....
        /*0a38*/ 	.word	0xffffffff


	//   ....[105]....
        /*0a3c*/ 	.word	0xffffffff


	//   ....[106]....
        /*0a40*/ 	.word	0xffffffff


	//   ....[107]....
        /*0a44*/ 	.word	0xffffffff


	//   ....[108]....
        /*0a48*/ 	.word	0xffffffff


	//   ....[109]....
        /*0a4c*/ 	.word	0xffffffff


	//   ....[110]....
        /*0a50*/ 	.word	0xffffffff


	//   ....[111]....
        /*0a54*/ 	.word	0xffffffff


	//   ....[112]....
        /*0a58*/ 	.word	0xffffffff


	//   ....[113]....
        /*0a5c*/ 	.word	0xffffffff


	//   ....[114]....
        /*0a60*/ 	.word	0xffffffff


	//   ....[115]....
        /*0a64*/ 	.word	0xffffffff


	//   ....[116]....
        /*0a68*/ 	.word	0xffffffff


	//   ....[117]....
        /*0a6c*/ 	.word	0xffffffff


	//   ....[118]....
        /*0a70*/ 	.word	0xffffffff


	//   ....[119]....
        /*0a74*/ 	.word	0xffffffff


	//   ....[120]....
        /*0a78*/ 	.word	0xffffffff


	//   ....[121]....
        /*0a7c*/ 	.word	0xffffffff


	//   ....[122]....
        /*0a80*/ 	.word	0xffffffff


	//   ....[123]....
        /*0a84*/ 	.word	0xffffffff


	//   ....[124]....
        /*0a88*/ 	.word	0xffffffff


	//   ....[125]....
        /*0a8c*/ 	.word	0xffffffff


	//   ....[126]....
        /*0a90*/ 	.word	0xffffffff


	//   ....[127]....
        /*0a94*/ 	.word	0xffffffff


	//   ....[128]....
        /*0a98*/ 	.word	0xffffffff


	//   ....[129]....
        /*0a9c*/ 	.word	0xffffffff


	//   ....[130]....
        /*0aa0*/ 	.word	0xffffffff


	//   ....[131]....
        /*0aa4*/ 	.word	0xffffffff


	//   ....[132]....
        /*0aa8*/ 	.word	0xffffffff


	//   ....[133]....
        /*0aac*/ 	.word	0xffffffff


	//   ....[134]....
        /*0ab0*/ 	.word	0xffffffff


	//   ....[135]....
        /*0ab4*/ 	.word	0xffffffff


	//   ....[136]....
        /*0ab8*/ 	.word	0xffffffff


	//   ....[137]....
        /*0abc*/ 	.word	0xffffffff


	//   ....[138]....
        /*0ac0*/ 	.word	0xffffffff


	//   ....[139]....
        /*0ac4*/ 	.word	0xffffffff


	//   ....[140]....
        /*0ac8*/ 	.word	0xffffffff


	//   ....[141]....
        /*0acc*/ 	.word	0xffffffff


	//   ....[142]....
        /*0ad0*/ 	.word	0xffffffff


	//   ....[143]....
        /*0ad4*/ 	.word	0xffffffff


	//   ....[144]....
        /*0ad8*/ 	.word	0xffffffff


	//   ....[145]....
        /*0adc*/ 	.word	0xffffffff


	//   ....[146]....
        /*0ae0*/ 	.word	0xffffffff


	//   ....[147]....
        /*0ae4*/ 	.word	0xffffffff


	//   ....[148]....
        /*0ae8*/ 	.word	0xffffffff


	//   ....[149]....
        /*0aec*/ 	.word	0xffffffff


	//   ....[150]....
        /*0af0*/ 	.word	0xffffffff


	//   ....[151]....
        /*0af4*/ 	.word	0xffffffff


	//   ....[152]....
        /*0af8*/ 	.word	0xffffffff


	//   ....[153]....
        /*0afc*/ 	.word	0xffffffff


	//   ....[154]....
        /*0b00*/ 	.word	0xffffffff


	//   ....[155]....
        /*0b04*/ 	.word	0xffffffff


	//   ....[156]....
        /*0b08*/ 	.word	0xffffffff


	//   ....[157]....
        /*0b0c*/ 	.word	0xffffffff


	//   ....[158]....
        /*0b10*/ 	.word	0xffffffff


	//   ....[159]....
        /*0b14*/ 	.word	0xffffffff


	//   ....[160]....
        /*0b18*/ 	.word	0xffffffff


	//   ....[161]....
        /*0b1c*/ 	.word	0xffffffff


	//   ....[162]....
        /*0b20*/ 	.word	0xffffffff


	//----- nvinfo : EIATTR_COOP_GROUP_INSTR_OFFSETS
	.align		4
.L_446:
        /*0b24*/ 	.byte	0x04, 0x28
        /*0b26*/ 	.short	(.L_448 - .L_447)


	//   ....[0]....
.L_447:
        /*0b28*/ 	.word	0x00000090


	//   ....[1]....
        /*0b2c*/ 	.word	0x00002540


	//   ....[2]....
        /*0b30*/ 	.word	0x00002590


	//   ....[3]....
        /*0b34*/ 	.word	0x00002d60


	//   ....[4]....
        /*0b38*/ 	.word	0x00002d80


	//   ....[5]....
        /*0b3c*/ 	.word	0x000034d0


	//   ....[6]....
        /*0b40*/ 	.word	0x000034f0


	//   ....[7]....
        /*0b44*/ 	.word	0x00003c40


	//   ....[8]....
        /*0b48*/ 	.word	0x00003c50


	//   ....[9]....
        /*0b4c*/ 	.word	0x000044a0


	//   ....[10]....
        /*0b50*/ 	.word	0x000044f0


	//   ....[11]....
        /*0b54*/ 	.word	0x00005260


	//   ....[12]....
        /*0b58*/ 	.word	0x00005290


	//   ....[13]....
        /*0b5c*/ 	.word	0x00005a10


	//   ....[14]....
        /*0b60*/ 	.word	0x00005a40


	//   ....[15]....
        /*0b64*/ 	.word	0x000061c0


	//   ....[16]....
        /*0b68*/ 	.word	0x000061e0


	//   ....[17]....
        /*0b6c*/ 	.word	0x00006980


	//   ....[18]....
        /*0b70*/ 	.word	0x000069b0


	//   ....[19]....
        /*0b74*/ 	.word	0x00006ac0


	//   ....[20]....
        /*0b78*/ 	.word	0x00006af0


	//   ....[21]....
        /*0b7c*/ 	.word	0x00006bc0


	//   ....[22]....
        /*0b80*/ 	.word	0x00006bf0


	//   ....[23]....
        /*0b84*/ 	.word	0x00006cc0


	//   ....[24]....
        /*0b88*/ 	.word	0x00006ce0


	//   ....[25]....
        /*0b8c*/ 	.word	0x00007270


	//   ....[26]....
        /*0b90*/ 	.word	0x00007290


	//   ....[27]....
        /*0b94*/ 	.word	0x00007360


	//   ....[28]....
        /*0b98*/ 	.word	0x00007390


	//   ....[29]....
        /*0b9c*/ 	.word	0x00007460


	//   ....[30]....
        /*0ba0*/ 	.word	0x00007490


	//   ....[31]....
        /*0ba4*/ 	.word	0x00007560


	//   ....[32]....
        /*0ba8*/ 	.word	0x00007590


	//   ....[33]....
        /*0bac*/ 	.word	0x00008570


	//   ....[34]....
        /*0bb0*/ 	.word	0x00008590


	//   ....[35]....
        /*0bb4*/ 	.word	0x000086e0


	//   ....[36]....
        /*0bb8*/ 	.word	0x000086f0


	//   ....[37]....
        /*0bbc*/ 	.word	0x00008820


	//   ....[38]....
        /*0bc0*/ 	.word	0x00008840


	//   ....[39]....
        /*0bc4*/ 	.word	0x00008970


	//   ....[40]....
        /*0bc8*/ 	.word	0x00008980


	//   ....[41]....
        /*0bcc*/ 	.word	0x00008ab0


	//   ....[42]....
        /*0bd0*/ 	.word	0x00008ad0


	//   ....[43]....
        /*0bd4*/ 	.word	0x00008c00


	//   ....[44]....
        /*0bd8*/ 	.word	0x00008c10


	//   ....[45]....
        /*0bdc*/ 	.word	0x00008d40


	//   ....[46]....
        /*0be0*/ 	.word	0x00008d60


	//   ....[47]....
        /*0be4*/ 	.word	0x00008e90


	//   ....[48]....
        /*0be8*/ 	.word	0x00008ea0


	//   ....[49]....
        /*0bec*/ 	.word	0x00009750


	//   ....[50]....
        /*0bf0*/ 	.word	0x00009780


	//   ....[51]....
        /*0bf4*/ 	.word	0x000097b0


	//   ....[52]....
        /*0bf8*/ 	.word	0x000097d0


	//   ....[53]....
        /*0bfc*/ 	.word	0x00009800


	//   ....[54]....
        /*0c00*/ 	.word	0x00009820


	//   ....[55]....
        /*0c04*/ 	.word	0x00009850


	//   ....[56]....
        /*0c08*/ 	.word	0x00009860


	//   ....[57]....
        /*0c0c*/ 	.word	0x00009dc0


	//   ....[58]....
        /*0c10*/ 	.word	0x00009df0


	//   ....[59]....
        /*0c14*/ 	.word	0x00009e20


	//   ....[60]....
        /*0c18*/ 	.word	0x00009ed0


	//   ....[61]....
        /*0c1c*/ 	.word	0x00009ee0


	//   ....[62]....
        /*0c20*/ 	.word	0x00009ef0


	//   ....[63]....
        /*0c24*/ 	.word	0x0000a0a0


	//   ....[64]....
        /*0c28*/ 	.word	0x0000a0d0


	//   ....[65]....
        /*0c2c*/ 	.word	0x0000ae90


	//   ....[66]....
        /*0c30*/ 	.word	0x0000aef0


	//   ....[67]....
        /*0c34*/ 	.word	0x0000af00


	//   ....[68]....
        /*0c38*/ 	.word	0x0000af10


	//   ....[69]....
        /*0c3c*/ 	.word	0x0000af20


	//   ....[70]....
        /*0c40*/ 	.word	0x0000af30


	//   ....[71]....
        /*0c44*/ 	.word	0x0000b030


	//   ....[72]....
        /*0c48*/ 	.word	0x0000b0e0


	//   ....[73]....
        /*0c4c*/ 	.word	0x0000b540


	//   ....[74]....
        /*0c50*/ 	.word	0x0000b780


	//   ....[75]....
        /*0c54*/ 	.word	0x0000b790


	//   ....[76]....
        /*0c58*/ 	.word	0x0000b7a0


	//   ....[77]....
        /*0c5c*/ 	.word	0x0000c1a0


	//   ....[78]....
        /*0c60*/ 	.word	0x0000c1d0


	//   ....[79]....
        /*0c64*/ 	.word	0x0000c1f0


	//   ....[80]....
        /*0c68*/ 	.word	0x0000c200


	//   ....[81]....
        /*0c6c*/ 	.word	0x0000c230


	//   ....[82]....
        /*0c70*/ 	.word	0x0000c250


	//   ....[83]....
        /*0c74*/ 	.word	0x0000c270


	//   ....[84]....
        /*0c78*/ 	.word	0x0000c280


	//   ....[85]....
        /*0c7c*/ 	.word	0x0000e590


	//   ....[86]....
        /*0c80*/ 	.word	0x0000e5d0


	//   ....[87]....
        /*0c84*/ 	.word	0x0000e5e0


	//   ....[88]....
        /*0c88*/ 	.word	0x0000e5f0


	//   ....[89]....
        /*0c8c*/ 	.word	0x0000e600


	//   ....[90]....
        /*0c90*/ 	.word	0x0000e610


	//   ....[91]....
        /*0c94*/ 	.word	0x0000e770


	//   ....[92]....
        /*0c98*/ 	.word	0x0000e780


	//   ....[93]....
        /*0c9c*/ 	.word	0x0000f5f0


	//   ....[94]....
        /*0ca0*/ 	.word	0x0000f630


	//   ....[95]....
        /*0ca4*/ 	.word	0x0000f6d0


	//   ....[96]....
        /*0ca8*/ 	.word	0x0000f6e0


	//   ....[97]....
        /*0cac*/ 	.word	0x0000f750


	//   ....[98]....
        /*0cb0*/ 	.word	0x0000f760


	//   ....[99]....
        /*0cb4*/ 	.word	0x0000f7f0


	//   ....[100]....
        /*0cb8*/ 	.word	0x0000f800


	//   ....[101]....
        /*0cbc*/ 	.word	0x0000fa60


	//   ....[102]....
        /*0cc0*/ 	.word	0x0000fca0


	//   ....[103]....
        /*0cc4*/ 	.word	0x0000fcd0


	//   ....[104]....
        /*0cc8*/ 	.word	0x0000fd00


	//   ....[105]....
        /*0ccc*/ 	.word	0x00010350


	//   ....[106]....
        /*0cd0*/ 	.word	0x00010450


	//   ....[107]....
        /*0cd4*/ 	.word	0x00010540


	//   ....[108]....
        /*0cd8*/ 	.word	0x00010640


	//   ....[109]....
        /*0cdc*/ 	.word	0x00010670


	//   ....[110]....
        /*0ce0*/ 	.word	0x00010690


	//   ....[111]....
        /*0ce4*/ 	.word	0x000107b0


	//   ....[112]....
        /*0ce8*/ 	.word	0x000107d0


	//   ....[113]....
        /*0cec*/ 	.word	0x00013130


	//   ....[114]....
        /*0cf0*/ 	.word	0x00013190


	//   ....[115]....
        /*0cf4*/ 	.word	0x000131b0


	//   ....[116]....
        /*0cf8*/ 	.word	0x000131d0


	//   ....[117]....
        /*0cfc*/ 	.word	0x000131f0


	//   ....[118]....
        /*0d00*/ 	.word	0x00013210


	//   ....[119]....
        /*0d04*/ 	.word	0x00013230


	//   ....[120]....
        /*0d08*/ 	.word	0x00013250


	//   ....[121]....
        /*0d0c*/ 	.word	0x000140c0


	//   ....[122]....
        /*0d10*/ 	.word	0x000140e0


	//   ....[123]....
        /*0d14*/ 	.word	0x000140f0


	//   ....[124]....
        /*0d18*/ 	.word	0x00014100


	//   ....[125]....
        /*0d1c*/ 	.word	0x00014110


	//   ....[126]....
        /*0d20*/ 	.word	0x00014120


	//   ....[127]....
        /*0d24*/ 	.word	0x00014170


	//   ....[128]....
        /*0d28*/ 	.word	0x00014190


	//   ....[129]....
        /*0d2c*/ 	.word	0x00014730


	//   ....[130]....
        /*0d30*/ 	.word	0x00014740


	//   ....[131]....
        /*0d34*/ 	.word	0x00014750


	//   ....[132]....
        /*0d38*/ 	.word	0x00014760


	//   ....[133]....
        /*0d3c*/ 	.word	0x000147a0


	//   ....[134]....
        /*0d40*/ 	.word	0x000147c0


	//   ....[135]....
        /*0d44*/ 	.word	0x000147d0


	//   ....[136]....
        /*0d48*/ 	.word	0x000147e0


	//   ....[137]....
        /*0d4c*/ 	.word	0x00017150


	//   ....[138]....
        /*0d50*/ 	.word	0x000171c0


	//   ....[139]....
        /*0d54*/ 	.word	0x000171d0


	//   ....[140]....
        /*0d58*/ 	.word	0x000171e0


	//   ....[141]....
        /*0d5c*/ 	.word	0x00017210


	//   ....[142]....
        /*0d60*/ 	.word	0x00017230


	//   ....[143]....
        /*0d64*/ 	.word	0x00017240


	//   ....[144]....
        /*0d68*/ 	.word	0x00017250


	//   ....[145]....
        /*0d6c*/ 	.word	0x00018db0


	//   ....[146]....
        /*0d70*/ 	.word	0x00018df0


	//   ....[147]....
        /*0d74*/ 	.word	0x00018e20


	//   ....[148]....
        /*0d78*/ 	.word	0x00018e40


	//   ....[149]....
        /*0d7c*/ 	.word	0x00018e60


	//   ....[150]....
        /*0d80*/ 	.word	0x00018e80


	//   ....[151]....
        /*0d84*/ 	.word	0x00018e90


	//   ....[152]....
        /*0d88*/ 	.word	0x00018ea0


	//   ....[153]....
        /*0d8c*/ 	.word	0x000190e0


	//   ....[154]....
        /*0d90*/ 	.word	0x000190f0


	//   ....[155]....
        /*0d94*/ 	.word	0x000191f0


	//   ....[156]....
        /*0d98*/ 	.word	0x00019220


	//   ....[157]....
        /*0d9c*/ 	.word	0x00019300


	//   ....[158]....
        /*0da0*/ 	.word	0x00019330


	//   ....[159]....
        /*0da4*/ 	.word	0x00019410


	//   ....[160]....
        /*0da8*/ 	.word	0x00019440


	//   ....[161]....
        /*0dac*/ 	.word	0x00019520


	//   ....[162]....
        /*0db0*/ 	.word	0x00019550


	//   ....[163]....
        /*0db4*/ 	.word	0x00019630


	//   ....[164]....
        /*0db8*/ 	.word	0x00019660


	//   ....[165]....
        /*0dbc*/ 	.word	0x00019740


	//   ....[166]....
        /*0dc0*/ 	.word	0x00019770


	//   ....[167]....
        /*0dc4*/ 	.word	0x00019850


	//   ....[168]....
        /*0dc8*/ 	.word	0x00019870


	//   ....[169]....
        /*0dcc*/ 	.word	0x00019fe0


	//   ....[170]....
        /*0dd0*/ 	.word	0x0001a000


	//   ....[171]....
        /*0dd4*/ 	.word	0x0001a110


	//   ....[172]....
        /*0dd8*/ 	.word	0x0001a120


	//   ....[173]....
        /*0ddc*/ 	.word	0x0001a230


	//   ....[174]....
        /*0de0*/ 	.word	0x0001a250


	//   ....[175]....
        /*0de4*/ 	.word	0x0001a360


	//   ....[176]....
        /*0de8*/ 	.word	0x0001a370


	//   ....[177]....
        /*0dec*/ 	.word	0x0001a480


	//   ....[178]....
        /*0df0*/ 	.word	0x0001a4a0


	//   ....[179]....
        /*0df4*/ 	.word	0x0001a5b0


	//   ....[180]....
        /*0df8*/ 	.word	0x0001a5c0


	//   ....[181]....
        /*0dfc*/ 	.word	0x0001a6d0


	//   ....[182]....
        /*0e00*/ 	.word	0x0001a6f0


	//   ....[183]....
        /*0e04*/ 	.word	0x0001a800


	//   ....[184]....
        /*0e08*/ 	.word	0x0001a810


	//   ....[185]....
        /*0e0c*/ 	.word	0x0001a950


	//   ....[186]....
        /*0e10*/ 	.word	0x0001a9c0


	//   ....[187]....
        /*0e14*/ 	.word	0x0001aa30


	//   ....[188]....
        /*0e18*/ 	.word	0x0001aa90


	//   ....[189]....
        /*0e1c*/ 	.word	0x0001ab00


	//   ....[190]....
        /*0e20*/ 	.word	0x0001ab70


	//   ....[191]....
        /*0e24*/ 	.word	0x0001abe0


	//   ....[192]....
        /*0e28*/ 	.word	0x0001ac40


	//   ....[193]....
        /*0e2c*/ 	.word	0x0001acb0


	//   ....[194]....
        /*0e30*/ 	.word	0x0001ad20


	//   ....[195]....
        /*0e34*/ 	.word	0x0001ad90


	//   ....[196]....
        /*0e38*/ 	.word	0x0001adf0


	//   ....[197]....
        /*0e3c*/ 	.word	0x0001ae60


	//   ....[198]....
        /*0e40*/ 	.word	0x0001aed0


	//   ....[199]....
        /*0e44*/ 	.word	0x0001af40


	//   ....[200]....
        /*0e48*/ 	.word	0x0001afa0


	//   ....[201]....
        /*0e4c*/ 	.word	0x0001b010


	//   ....[202]....
        /*0e50*/ 	.word	0x0001b080


	//   ....[203]....
        /*0e54*/ 	.word	0x0001b0f0


	//   ....[204]....
        /*0e58*/ 	.word	0x0001b290


	//   ....[205]....
        /*0e5c*/ 	.word	0x0001b2f0


	//   ....[206]....
        /*0e60*/ 	.word	0x0001b430


	//   ....[207]....
        /*0e64*/ 	.word	0x0001b490


	//   ....[208]....
        /*0e68*/ 	.word	0x0001b5d0


	//   ....[209]....
        /*0e6c*/ 	.word	0x0001b630


	//   ....[210]....
        /*0e70*/ 	.word	0x0001b6a0


	//   ....[211]....
        /*0e74*/ 	.word	0x0001b710


	//   ....[212]....
        /*0e78*/ 	.word	0x0001b980


	//   ....[213]....
        /*0e7c*/ 	.word	0x0001bbf0


	//   ....[214]....
        /*0e80*/ 	.word	0x0001c210


	//   ....[215]....
        /*0e84*/ 	.word	0x0001c260


	//   ....[216]....
        /*0e88*/ 	.word	0x0001c2b0


	//   ....[217]....
        /*0e8c*/ 	.word	0x0001c300


	//   ....[218]....
        /*0e90*/ 	.word	0x0001c350


	//   ....[219]....
        /*0e94*/ 	.word	0x0001c3a0


	//   ....[220]....
        /*0e98*/ 	.word	0x0001c3f0


	//   ....[221]....
        /*0e9c*/ 	.word	0x0001c440


	//   ....[222]....
        /*0ea0*/ 	.word	0x0001c4b0


	//   ....[223]....
        /*0ea4*/ 	.word	0x0001c520


	//   ....[224]....
        /*0ea8*/ 	.word	0x0001c650


	//   ....[225]....
        /*0eac*/ 	.word	0x0001c6b0


	//   ....[226]....
        /*0eb0*/ 	.word	0x0001c7f0


	//   ....[227]....
        /*0eb4*/ 	.word	0x0001c850


	//   ....[228]....
        /*0eb8*/ 	.word	0x0001c990


	//   ....[229]....
        /*0ebc*/ 	.word	0x0001c9f0


	//   ....[230]....
        /*0ec0*/ 	.word	0x0001ca60


	//   ....[231]....
        /*0ec4*/ 	.word	0x0001cad0


	//   ....[232]....
        /*0ec8*/ 	.word	0x0001cc00


	//   ....[233]....
        /*0ecc*/ 	.word	0x0001cc60


	//   ....[234]....
        /*0ed0*/ 	.word	0x0001cda0


	//   ....[235]....
        /*0ed4*/ 	.word	0x0001ce00


	//   ....[236]....
        /*0ed8*/ 	.word	0x0001cf40


	//   ....[237]....
        /*0edc*/ 	.word	0x0001cfa0


	//   ....[238]....
        /*0ee0*/ 	.word	0x0001d010


	//   ....[239]....
        /*0ee4*/ 	.word	0x0001d080


	//   ....[240]....
        /*0ee8*/ 	.word	0x0001d2e0


	//   ....[241]....
        /*0eec*/ 	.word	0x0001d540


	//   ....[242]....
        /*0ef0*/ 	.word	0x0001db80


	//   ....[243]....
        /*0ef4*/ 	.word	0x0001dbc0


	//   ....[244]....
        /*0ef8*/ 	.word	0x0001dc10


	//   ....[245]....
        /*0efc*/ 	.word	0x0001dc50


	//   ....[246]....
        /*0f00*/ 	.word	0x0001dca0


	//   ....[247]....
        /*0f04*/ 	.word	0x0001dce0


	//   ....[248]....
        /*0f08*/ 	.word	0x0001dd30


	//   ....[249]....
        /*0f0c*/ 	.word	0x0001dd80


	//   ....[250]....
        /*0f10*/ 	.word	0x0001dde0


	//   ....[251]....
        /*0f14*/ 	.word	0x0001de50


	//   ....[252]....
        /*0f18*/ 	.word	0x0001dec0


	//   ....[253]....
        /*0f1c*/ 	.word	0x0001dfa0


	//   ....[254]....
        /*0f20*/ 	.word	0x0001e000


	//   ....[255]....
        /*0f24*/ 	.word	0x0001e0e0


	//   ....[0]....
        /*0f28*/ 	.word	0x0001e140


	//   ....[1]....
        /*0f2c*/ 	.word	0x0001e220


	//   ....[2]....
        /*0f30*/ 	.word	0x0001e280


	//   ....[3]....
        /*0f34*/ 	.word	0x0001e2d0


	//   ....[4]....
        /*0f38*/ 	.word	0x0001e310


	//   ....[5]....
        /*0f3c*/ 	.word	0x0001e360


	//   ....[6]....
        /*0f40*/ 	.word	0x0001e3a0


	//   ....[7]....
        /*0f44*/ 	.word	0x0001e3f0


	//   ....[8]....
        /*0f48*/ 	.word	0x0001e430


	//   ....[9]....
        /*0f4c*/ 	.word	0x0001e480


	//   ....[10]....
        /*0f50*/ 	.word	0x0001e4c0


	//   ....[11]....
        /*0f54*/ 	.word	0x0001e510


	//   ....[12]....
        /*0f58*/ 	.word	0x0001e570


	//   ....[13]....
        /*0f5c*/ 	.word	0x0001e5c0


	//   ....[14]....
        /*0f60*/ 	.word	0x0001e620


	//   ....[15]....
        /*0f64*/ 	.word	0x0001e670


	//   ....[16]....
        /*0f68*/ 	.word	0x0001e6d0


	//   ....[17]....
        /*0f6c*/ 	.word	0x0001e720


	//   ....[18]....
        /*0f70*/ 	.word	0x0001e780


	//   ....[19]....
        /*0f74*/ 	.word	0x0001e7f0


	//   ....[20]....
        /*0f78*/ 	.word	0x0001e860


	//   ....[21]....
        /*0f7c*/ 	.word	0x0001e8d0


	//   ....[22]....
        /*0f80*/ 	.word	0x0001e930


	//   ....[23]....
        /*0f84*/ 	.word	0x0001e9a0


	//   ....[24]....
        /*0f88*/ 	.word	0x0001ea10


	//   ....[25]....
        /*0f8c*/ 	.word	0x0001ea80


	//   ....[26]....
        /*0f90*/ 	.word	0x0001eae0


	//   ....[27]....
        /*0f94*/ 	.word	0x0001eb50


	//   ....[28]....
        /*0f98*/ 	.word	0x0001ebc0


	//   ....[29]....
        /*0f9c*/ 	.word	0x0001ec30


	//   ....[30]....
        /*0fa0*/ 	.word	0x0001ec90


	//   ....[31]....
        /*0fa4*/ 	.word	0x0001ed00


	//   ....[32]....
        /*0fa8*/ 	.word	0x0001ed70


	//   ....[33]....
        /*0fac*/ 	.word	0x0001ede0


	//   ....[34]....
        /*0fb0*/ 	.word	0x0001ee40


	//   ....[35]....
        /*0fb4*/ 	.word	0x0001f310


	//   ....[36]....
        /*0fb8*/ 	.word	0x0001f330


	//   ....[37]....
        /*0fbc*/ 	.word	0x0001f340


	//   ....[38]....
        /*0fc0*/ 	.word	0x0001f350


	//   ....[39]....
        /*0fc4*/ 	.word	0x0001f600


	//   ....[40]....
        /*0fc8*/ 	.word	0x0001f610


	//   ....[41]....
        /*0fcc*/ 	.word	0x0001f620


	//   ....[42]....
        /*0fd0*/ 	.word	0x0001f630


	//   ....[43]....
        /*0fd4*/ 	.word	0x0001f8c0


	//   ....[44]....
        /*0fd8*/ 	.word	0x0001f8e0


	//   ....[45]....
        /*0fdc*/ 	.word	0x0001f8f0


	//   ....[46]....
        /*0fe0*/ 	.word	0x0001f900


	//   ....[47]....
        /*0fe4*/ 	.word	0x0001fbb0


	//   ....[48]....
        /*0fe8*/ 	.word	0x0001fbc0


	//   ....[49]....
        /*0fec*/ 	.word	0x0001fbd0


	//   ....[50]....
        /*0ff0*/ 	.word	0x0001fbe0


	//   ....[51]....
        /*0ff4*/ 	.word	0x0001fe70


	//   ....[52]....
        /*0ff8*/ 	.word	0x0001fe90


	//   ....[53]....
        /*0ffc*/ 	.word	0x0001fea0


	//   ....[54]....
        /*1000*/ 	.word	0x0001feb0


	//   ....[55]....
        /*1004*/ 	.word	0x00020170


	//   ....[56]....
        /*1008*/ 	.word	0x00020190


	//   ....[57]....
        /*100c*/ 	.word	0x000201a0


	//   ....[58]....
        /*1010*/ 	.word	0x000201b0


	//   ....[59]....
        /*1014*/ 	.word	0x00020450


	//   ....[60]....
        /*1018*/ 	.word	0x000204b0


	//   ....[61]....
        /*101c*/ 	.word	0x000204c0


	//   ....[62]....
        /*1020*/ 	.word	0x000204d0


	//   ....[63]....
        /*1024*/ 	.word	0x00020790


	//   ....[64]....
        /*1028*/ 	.word	0x000207f0


	//   ....[65]....
        /*102c*/ 	.word	0x00020800


	//   ....[66]....
        /*1030*/ 	.word	0x00020810


	//   ....[67]....
        /*1034*/ 	.word	0x00024210


	//   ....[68]....
        /*1038*/ 	.word	0x00024230


	//   ....[69]....
        /*103c*/ 	.word	0x00024240


	//   ....[70]....
        /*1040*/ 	.word	0x00024250


	//   ....[71]....
        /*1044*/ 	.word	0x00024460


	//   ....[72]....
        /*1048*/ 	.word	0x00024470


	//   ....[73]....
        /*104c*/ 	.word	0x00024480


	//   ....[74]....
        /*1050*/ 	.word	0x00024490


	//   ....[75]....
        /*1054*/ 	.word	0x000246c0


	//   ....[76]....
        /*1058*/ 	.word	0x000246e0


	//   ....[77]....
        /*105c*/ 	.word	0x000246f0


	//   ....[78]....
        /*1060*/ 	.word	0x00024700


	//   ....[79]....
        /*1064*/ 	.word	0x000248e0


	//   ....[80]....
        /*1068*/ 	.word	0x000248f0


	//   ....[81]....
        /*106c*/ 	.word	0x00024900


	//   ....[82]....
        /*1070*/ 	.word	0x00024910


	//   ....[83]....
        /*1074*/ 	.word	0x00024b40


	//   ....[84]....
        /*1078*/ 	.word	0x00024b60


	//   ....[85]....
        /*107c*/ 	.word	0x00024b70


	//   ....[86]....
        /*1080*/ 	.word	0x00024b80


	//   ....[87]....
        /*1084*/ 	.word	0x00024d60


	//   ....[88]....
        /*1088*/ 	.word	0x00024d70


	//   ....[89]....
        /*108c*/ 	.word	0x00024d80


	//   ....[90]....
        /*1090*/ 	.word	0x00024d90


	//   ....[91]....
        /*1094*/ 	.word	0x00024fc0


	//   ....[92]....
        /*1098*/ 	.word	0x00024fe0


	//   ....[93]....
        /*109c*/ 	.word	0x00024ff0


	//   ....[94]....
        /*10a0*/ 	.word	0x00025000


	//   ....[95]....
        /*10a4*/ 	.word	0x00025240


	//   ....[96]....
        /*10a8*/ 	.word	0x00025250


	//   ....[97]....
        /*10ac*/ 	.word	0x00025260


	//   ....[98]....
        /*10b0*/ 	.word	0x00025270


	//   ....[99]....
        /*10b4*/ 	.word	0x00029010


	//   ....[100]....
        /*10b8*/ 	.word	0x00029080


	//   ....[101]....
        /*10bc*/ 	.word	0x000290e0


	//   ....[102]....
        /*10c0*/ 	.word	0x00029140


	//   ....[103]....
        /*10c4*/ 	.word	0x000291b0


	//   ....[104]....
        /*10c8*/ 	.word	0x00029210


	//   ....[105]....
        /*10cc*/ 	.word	0x00029280


	//   ....[106]....
        /*10d0*/ 	.word	0x000292e0


	//   ....[107]....
        /*10d4*/ 	.word	0x00029350


	//   ....[108]....
        /*10d8*/ 	.word	0x000293c0


	//   ....[109]....
        /*10dc*/ 	.word	0x00029420


	//   ....[110]....
        /*10e0*/ 	.word	0x00029480


	//   ....[111]....
        /*10e4*/ 	.word	0x000294f0


	//   ....[112]....
        /*10e8*/ 	.word	0x00029550


	//   ....[113]....
        /*10ec*/ 	.word	0x000295c0


	//   ....[114]....
        /*10f0*/ 	.word	0x00029620


	//   ....[115]....
        /*10f4*/ 	.word	0x00029690


	//   ....[116]....
        /*10f8*/ 	.word	0x00029700


	//   ....[117]....
        /*10fc*/ 	.word	0x00029760


	//   ....[118]....
        /*1100*/ 	.word	0x000297c0


	//   ....[119]....
        /*1104*/ 	.word	0x00029830


	//   ....[120]....
        /*1108*/ 	.word	0x000298a0


	//   ....[121]....
        /*110c*/ 	.word	0x00029900


	//   ....[122]....
        /*1110*/ 	.word	0x00029960


	//   ....[123]....
        /*1114*/ 	.word	0x000299d0


	//   ....[124]....
        /*1118*/ 	.word	0x00029a40


	//   ....[125]....
        /*111c*/ 	.word	0x00029aa0


	//   ....[126]....
        /*1120*/ 	.word	0x00029b00


	//   ....[127]....
        /*1124*/ 	.word	0x00029b70


	//   ....[128]....
        /*1128*/ 	.word	0x00029be0


	//   ....[129]....
        /*112c*/ 	.word	0x00029c40


	//   ....[130]....
        /*1130*/ 	.word	0x00029ca0


	//   ....[131]....
        /*1134*/ 	.word	0x00029d10


	//   ....[132]....
        /*1138*/ 	.word	0x00029d80


	//   ....[133]....
        /*113c*/ 	.word	0x00029de0


	//   ....[134]....
        /*1140*/ 	.word	0x00029e40


	//   ....[135]....
        /*1144*/ 	.word	0x00029eb0


	//   ....[136]....
        /*1148*/ 	.word	0x00029f10


	//   ....[137]....
        /*114c*/ 	.word	0x00029f80


	//   ....[138]....
        /*1150*/ 	.word	0x00029fe0


	//   ....[139]....
        /*1154*/ 	.word	0x0002a050


	//   ....[140]....
        /*1158*/ 	.word	0x0002a0c0


	//   ....[141]....
        /*115c*/ 	.word	0x0002a120


	//   ....[142]....
        /*1160*/ 	.word	0x0002a180


	//   ....[143]....
        /*1164*/ 	.word	0x0002a1f0


	//   ....[144]....
        /*1168*/ 	.word	0x0002a250


	//   ....[145]....
        /*116c*/ 	.word	0x0002a2c0


	//   ....[146]....
        /*1170*/ 	.word	0x0002a320


	//   ....[147]....
        /*1174*/ 	.word	0x0002a390


	//   ....[148]....
        /*1178*/ 	.word	0x0002a400


	//   ....[149]....
        /*117c*/ 	.word	0x0002a460


	//   ....[150]....
        /*1180*/ 	.word	0x0002a4c0


	//   ....[151]....
        /*1184*/ 	.word	0x0002a530


	//   ....[152]....
        /*1188*/ 	.word	0x0002a590


	//   ....[153]....
        /*118c*/ 	.word	0x0002a600


	//   ....[154]....
        /*1190*/ 	.word	0x0002a660


	//   ....[155]....
        /*1194*/ 	.word	0x0002a6d0


	//   ....[156]....
        /*1198*/ 	.word	0x0002a740


	//   ....[157]....
        /*119c*/ 	.word	0x0002a7a0


	//   ....[158]....
        /*11a0*/ 	.word	0x0002a800


	//   ....[159]....
        /*11a4*/ 	.word	0x0002a870


	//   ....[160]....
        /*11a8*/ 	.word	0x0002a8d0


	//   ....[161]....
        /*11ac*/ 	.word	0x0002a930


	//   ....[162]....
        /*11b0*/ 	.word	0x0002a990


	//----- nvinfo : EIATTR_EXIT_INSTR_OFFSETS
	.align		4
.L_448:
        /*11b4*/ 	.byte	0x04, 0x1c
        /*11b6*/ 	.short	(.L_450 - .L_449)


	//   ....[0]....
.L_449:
        /*11b8*/ 	.word	0x00000350


	//   ....[1]....
        /*11bc*/ 	.word	0x00019880


	//   ....[2]....
        /*11c0*/ 	.word	0x000198e0


	//   ....[3]....
        /*11c4*/ 	.word	0x00019940


	//   ....[4]....
        /*11c8*/ 	.word	0x0001a850


	//   ....[5]....
        /*11cc*/ 	.word	0x0001a8a0


	//   ....[6]....
        /*11d0*/ 	.word	0x0001a900


	//----- nvinfo : EIATTR_CTAIDZ_USED
	.align		4
.L_450:
        /*11d4*/ 	.byte	0x01, 0x04
	.zero		2


	//----- nvinfo : EIATTR_MAX_THREADS
	.align		4
        /*11d8*/ 	.byte	0x04, 0x05
        /*11da*/ 	.short	(.L_452 - .L_451)
.L_451:
        /*11dc*/ 	.word	0x00000080
        /*11e0*/ 	.word	0x00000001
        /*11e4*/ 	.word	0x00000001


	//----- nvinfo : EIATTR_CRS_STACK_SIZE
	.align		4
.L_452:
        /*11e8*/ 	.byte	0x04, 0x1e
        /*11ea*/ 	.short	(.L_454 - .L_453)
.L_453:
        /*11ec*/ 	.word	0x00000000
.L_454:


//--------------------- .nv.callgraph             --------------------------
	.section	.nv.callgraph,"",@"SHT_CUDA_CALLGRAPH"
	.align	4
	.sectionentsize	8
	.align		4
        /*0000*/ 	.word	0x00000000
	.align		4
        /*0004*/ 	.word	0xffffffff
	.align		4
        /*0008*/ 	.word	0x00000000
	.align		4
        /*000c*/ 	.word	0xfffffffe
	.align		4
        /*0010*/ 	.word	0x00000000
	.align		4
        /*0014*/ 	.word	0xfffffffd
	.align		4
        /*0018*/ 	.word	0x00000000
	.align		4
        /*001c*/ 	.word	0xfffffffc


//--------------------- .nv.rel.action            --------------------------
	.section	.nv.rel.action,"",@"SHT_CUDA_RELOCINFO"
	.align	8
	.sectionentsize	8
        /*0000*/ 	.byte	0x73, 0x00, 0x00, 0x00, 0x00, 0x00, 0x00, 0x00, 0x00, 0x00, 0x00, 0x11, 0x25, 0x00, 0x05, 0x36


//--------------------- .nv.constant4             --------------------------
	.section	.nv.constant4,"a",@progbits
	.align	8
	.align		8
.nv.constant4:
        /*0000*/ 	.dword	_ZN72_INTERNAL_b387d70d_36_flash_fwd_hdim128_bf16_paged_sm80_cu_1f2e7571_29104cuda3std3__45__cpo5beginE
	.align		8
        /*0008*/ 	.dword	_ZN72_INTERNAL_b387d70d_36_flash_fwd_hdim128_bf16_paged_sm80_cu_1f2e7571_29104cuda3std3__45__cpo3endE
	.align		8
        /*0010*/ 	.dword	_ZN72_INTERNAL_b387d70d_36_flash_fwd_hdim128_bf16_paged_sm80_cu_1f2e7571_29104cuda3std3__45__cpo6cbeginE
	.align		8
        /*0018*/ 	.dword	_ZN72_INTERNAL_b387d70d_36_flash_fwd_hdim128_bf16_paged_sm80_cu_1f2e7571_29104cuda3std3__45__cpo4cendE
	.align		8
        /*0020*/ 	.dword	_ZN72_INTERNAL_b387d70d_36_flash_fwd_hdim128_bf16_paged_sm80_cu_1f2e7571_29104cuda3std3__474_GLOBAL__N__b387d70d_36_flash_fwd_hdim128_bf16_paged_sm80_cu_1f2e7571_29106ignoreE
	.align		8
        /*0028*/ 	.dword	_ZN72_INTERNAL_b387d70d_36_flash_fwd_hdim128_bf16_paged_sm80_cu_1f2e7571_29104cuda3std3__419piecewise_constructE
	.align		8
        /*0030*/ 	.dword	_ZN72_INTERNAL_b387d70d_36_flash_fwd_hdim128_bf16_paged_sm80_cu_1f2e7571_29104cuda3std3__48in_placeE
	.align		8
        /*0038*/ 	.dword	_ZN72_INTERNAL_b387d70d_36_flash_fwd_hdim128_bf16_paged_sm80_cu_1f2e7571_29104cuda3std6ranges3__45__cpo4swapE
	.align		8
        /*0040*/ 	.dword	_ZN72_INTERNAL_b387d70d_36_flash_fwd_hdim128_bf16_paged_sm80_cu_1f2e7571_29104cuda3std6ranges3__45__cpo9iter_moveE
	.align		8
        /*0048*/ 	.dword	_ZN72_INTERNAL_b387d70d_36_flash_fwd_hdim128_bf16_paged_sm80_cu_1f2e7571_29104cute7productE
	.align		8
        /*0050*/ 	.dword	_ZN72_INTERNAL_b387d70d_36_flash_fwd_hdim128_bf16_paged_sm80_cu_1f2e7571_29104cute1_E


//--------------------- .nv.constant0._ZN7cutlass13device_kernelIN5flash19enable_sm80_to_sm89INS1_16FlashAttnFwdSm80INS1_25CollectiveMainloopFwdSm80ILi8ELi1ELb1EN4cute5tupleIJNS5_1CILi128EEES8_S8_EEELi128ENS_10bfloat16_tEfNS_4arch4Sm80ELb0ELb0ELb0ELb0ELb1ELb0ELb1ELb0EEENS1_21CollectiveEpilogueFwdIS9_NS6_IJNS7_ILi1EEESF_SF_EEESA_SC_Li256ELb0ELb1ELb0ELb0EEENS1_19SingleTileSchedulerILb0ELb0ELb1ELi128EEEEEEEEEvNT_6ParamsE --------------------------
	.section	.nv.constant0._ZN7cutlass13device_kernelIN5flash19enable_sm80_to_sm89INS1_16FlashAttnFwdSm80INS1_25CollectiveMainloopFwdSm80ILi8ELi1ELb1EN4cute5tupleIJNS5_1CILi128EEES8_S8_EEELi128ENS_10bfloat16_tEfNS_4arch4Sm80ELb0ELb0ELb0ELb0ELb1ELb0ELb1ELb0EEENS1_21CollectiveEpilogueFwdIS9_NS6_IJNS7_ILi1EEESF_SF_EEESA_SC_Li256ELb0ELb1ELb0ELb0EEENS1_19SingleTileSchedulerILb0ELb0ELb1ELi128EEEEEEEEEvNT_6ParamsE,"a",@progbits
	.sectionflags	@""
	.align	4
.nv.constant0._ZN7cutlass13device_kernelIN5flash19enable_sm80_to_sm89INS1_16FlashAttnFwdSm80INS1_25CollectiveMainloopFwdSm80ILi8ELi1ELb1EN4cute5tupleIJNS5_1CILi128EEES8_S8_EEELi128ENS_10bfloat16_tEfNS_4arch4Sm80ELb0ELb0ELb0ELb0ELb1ELb0ELb1ELb0EEENS1_21CollectiveEpilogueFwdIS9_NS6_IJNS7_ILi1EEESF_SF_EEESA_SC_Li256ELb0ELb1ELb0ELb0EEENS1_19SingleTileSchedulerILb0ELb0ELb1ELi128EEEEEEEEEvNT_6ParamsE:
	.zero		1400


//--------------------- .nv.constant0._ZN7cutlass13device_kernelIN5flash19enable_sm80_to_sm89INS1_16FlashAttnFwdSm80INS1_25CollectiveMainloopFwdSm80ILi8ELi1ELb1EN4cute5tupleIJNS5_1CILi128EEES8_S8_EEELi128ENS_10bfloat16_tEfNS_4arch4Sm80ELb0ELb0ELb0ELb1ELb1ELb0ELb1ELb0EEENS1_21CollectiveEpilogueFwdIS9_NS6_IJNS7_ILi1EEESF_SF_EEESA_SC_Li256ELb1ELb1ELb0ELb0EEENS1_19SingleTileSchedulerILb1ELb0ELb1ELi128EEEEEEEEEvNT_6ParamsE --------------------------
	.section	.nv.constant0._ZN7cutlass13device_kernelIN5flash19enable_sm80_to_sm89INS1_16FlashAttnFwdSm80INS1_25CollectiveMainloopFwdSm80ILi8ELi1ELb1EN4cute5tupleIJNS5_1CILi128EEES8_S8_EEELi128ENS_10bfloat16_tEfNS_4arch4Sm80ELb0ELb0ELb0ELb1ELb1ELb0ELb1ELb0EEENS1_21CollectiveEpilogueFwdIS9_NS6_IJNS7_ILi1EEESF_SF_EEESA_SC_Li256ELb1ELb1ELb0ELb0EEENS1_19SingleTileSchedulerILb1ELb0ELb1ELi128EEEEEEEEEvNT_6ParamsE,"a",@progbits
	.sectionflags	@""
	.align	4
.nv.constant0._ZN7cutlass13device_kernelIN5flash19enable_sm80_to_sm89INS1_16FlashAttnFwdSm80INS1_25CollectiveMainloopFwdSm80ILi8ELi1ELb1EN4cute5tupleIJNS5_1CILi128EEES8_S8_EEELi128ENS_10bfloat16_tEfNS_4arch4Sm80ELb0ELb0ELb0ELb1ELb1ELb0ELb1ELb0EEENS1_21CollectiveEpilogueFwdIS9_NS6_IJNS7_ILi1EEESF_SF_EEESA_SC_Li256ELb1ELb1ELb0ELb0EEENS1_19SingleTileSchedulerILb1ELb0ELb1ELi128EEEEEEEEEvNT_6ParamsE:
	.zero		1400


//--------------------- .nv.constant0._ZN7cutlass13device_kernelIN5flash19enable_sm80_to_sm89INS1_16FlashAttnFwdSm80INS1_25CollectiveMainloopFwdSm80ILi8ELi1ELb1EN4cute5tupleIJNS5_1CILi128EEES8_S8_EEELi128ENS_10bfloat16_tEfNS_4arch4Sm80ELb0ELb0ELb0ELb1ELb1ELb1ELb1ELb0EEENS1_21CollectiveEpilogueFwdIS9_NS6_IJNS7_ILi1EEESF_SF_EEESA_SC_Li256ELb1ELb1ELb0ELb0EEENS1_19SingleTileSchedulerILb1ELb0ELb1ELi128EEEEEEEEEvNT_6ParamsE --------------------------
	.section	.nv.constant0._ZN7cutlass13device_kernelIN5flash19enable_sm80_to_sm89INS1_16FlashAttnFwdSm80INS1_25CollectiveMainloopFwdSm80ILi8ELi1ELb1EN4cute5tupleIJNS5_1CILi128EEES8_S8_EEELi128ENS_10bfloat16_tEfNS_4arch4Sm80ELb0ELb0ELb0ELb1ELb1ELb1ELb1ELb0EEENS1_21CollectiveEpilogueFwdIS9_NS6_IJNS7_ILi1EEESF_SF_EEESA_SC_Li256ELb1ELb1ELb0ELb0EEENS1_19SingleTileSchedulerILb1ELb0ELb1ELi128EEEEEEEEEvNT_6ParamsE,"a",@progbits
	.sectionflags	@""
	.align	4
.nv.constant0._ZN7cutlass13device_kernelIN5flash19enable_sm80_to_sm89INS1_16FlashAttnFwdSm80INS1_25CollectiveMainloopFwdSm80ILi8ELi1ELb1EN4cute5tupleIJNS5_1CILi128EEES8_S8_EEELi128ENS_10bfloat16_tEfNS_4arch4Sm80ELb0ELb0ELb0ELb1ELb1ELb1ELb1ELb0EEENS1_21CollectiveEpilogueFwdIS9_NS6_IJNS7_ILi1EEESF_SF_EEESA_SC_Li256ELb1ELb1ELb0ELb0EEENS1_19SingleTileSchedulerILb1ELb0ELb1ELi128EEEEEEEEEvNT_6ParamsE:
	.zero		1400


//--------------------- .nv.constant0._ZN7cutlass13device_kernelIN5flash19enable_sm80_to_sm89INS1_16FlashAttnFwdSm80INS1_25CollectiveMainloopFwdSm80ILi8ELi1ELb1EN4cute5tupleIJNS5_1CILi128EEENS7_ILi96EEES8_EEELi128ENS_10bfloat16_tEfNS_4arch4Sm80ELb0ELb1ELb0ELb0ELb1ELb0ELb1ELb0EEENS1_21CollectiveEpilogueFwdINS6_IJS8_S8_S9_EEENS6_IJNS7_ILi1EEESH_SH_EEESB_SD_Li256ELb0ELb1ELb0ELb0EEENS1_19SingleTileSchedulerILb0ELb0ELb1ELi128EEEEEEEEEvNT_6ParamsE --------------------------
	.section	.nv.constant0._ZN7cutlass13device_kernelIN5flash19enable_sm80_to_sm89INS1_16FlashAttnFwdSm80INS1_25CollectiveMainloopFwdSm80ILi8ELi1ELb1EN4cute5tupleIJNS5_1CILi128EEENS7_ILi96EEES8_EEELi128ENS_10bfloat16_tEfNS_4arch4Sm80ELb0ELb1ELb0ELb0ELb1ELb0ELb1ELb0EEENS1_21CollectiveEpilogueFwdINS6_IJS8_S8_S9_EEENS6_IJNS7_ILi1EEESH_SH_EEESB_SD_Li256ELb0ELb1ELb0ELb0EEENS1_19SingleTileSchedulerILb0ELb0ELb1ELi128EEEEEEEEEvNT_6ParamsE,"a",@progbits
	.sectionflags	@""
	.align	4
.nv.constant0._ZN7cutlass13device_kernelIN5flash19enable_sm80_to_sm89INS1_16FlashAttnFwdSm80INS1_25CollectiveMainloopFwdSm80ILi8ELi1ELb1EN4cute5tupleIJNS5_1CILi128EEENS7_ILi96EEES8_EEELi128ENS_10bfloat16_tEfNS_4arch4Sm80ELb0ELb1ELb0ELb0ELb1ELb0ELb1ELb0EEENS1_21CollectiveEpilogueFwdINS6_IJS8_S8_S9_EEENS6_IJNS7_ILi1EEESH_SH_EEESB_SD_Li256ELb0ELb1ELb0ELb0EEENS1_19SingleTileSchedulerILb0ELb0ELb1ELi128EEEEEEEEEvNT_6ParamsE:
	.zero		1400


//--------------------- .nv.constant0._ZN7cutlass13device_kernelIN5flash19enable_sm80_to_sm89INS1_16FlashAttnFwdSm80INS1_25CollectiveMainloopFwdSm80ILi8ELi1ELb1EN4cute5tupleIJNS5_1CILi128EEENS7_ILi96EEES8_EEELi128ENS_10bfloat16_tEfNS_4arch4Sm80ELb0ELb1ELb0ELb1ELb1ELb0ELb1ELb0EEENS1_21CollectiveEpilogueFwdINS6_IJS8_S8_S9_EEENS6_IJNS7_ILi1EEESH_SH_EEESB_SD_Li256ELb1ELb1ELb0ELb0EEENS1_19SingleTileSchedulerILb1ELb0ELb1ELi128EEEEEEEEEvNT_6ParamsE --------------------------
	.section	.nv.constant0._ZN7cutlass13device_kernelIN5flash19enable_sm80_to_sm89INS1_16FlashAttnFwdSm80INS1_25CollectiveMainloopFwdSm80ILi8ELi1ELb1EN4cute5tupleIJNS5_1CILi128EEENS7_ILi96EEES8_EEELi128ENS_10bfloat16_tEfNS_4arch4Sm80ELb0ELb1ELb0ELb1ELb1ELb0ELb1ELb0EEENS1_21CollectiveEpilogueFwdINS6_IJS8_S8_S9_EEENS6_IJNS7_ILi1EEESH_SH_EEESB_SD_Li256ELb1ELb1ELb0ELb0EEENS1_19SingleTileSchedulerILb1ELb0ELb1ELi128EEEEEEEEEvNT_6ParamsE,"a",@progbits
	.sectionflags	@""
	.align	4
.nv.constant0._ZN7cutlass13device_kernelIN5flash19enable_sm80_to_sm89INS1_16FlashAttnFwdSm80INS1_25CollectiveMainloopFwdSm80ILi8ELi1ELb1EN4cute5tupleIJNS5_1CILi128EEENS7_ILi96EEES8_EEELi128ENS_10bfloat16_tEfNS_4arch4Sm80ELb0ELb1ELb0ELb1ELb1ELb0ELb1ELb0EEENS1_21CollectiveEpilogueFwdINS6_IJS8_S8_S9_EEENS6_IJNS7_ILi1EEESH_SH_EEESB_SD_Li256ELb1ELb1ELb0ELb0EEENS1_19SingleTileSchedulerILb1ELb0ELb1ELi128EEEEEEEEEvNT_6ParamsE:
	.zero		1400


//--------------------- .nv.constant0._ZN7cutlass13device_kernelIN5flash19enable_sm80_to_sm89INS1_16FlashAttnFwdSm80INS1_25CollectiveMainloopFwdSm80ILi8ELi1ELb1EN4cute5tupleIJNS5_1CILi128EEENS7_ILi96EEES8_EEELi128ENS_10bfloat16_tEfNS_4arch4Sm80ELb0ELb1ELb0ELb1ELb1ELb1ELb1ELb0EEENS1_21CollectiveEpilogueFwdINS6_IJS8_S8_S9_EEENS6_IJNS7_ILi1EEESH_SH_EEESB_SD_Li256ELb1ELb1ELb0ELb0EEENS1_19SingleTileSchedulerILb1ELb0ELb1ELi128EEEEEEEEEvNT_6ParamsE --------------------------
	.section	.nv.constant0._ZN7cutlass13device_kernelIN5flash19enable_sm80_to_sm89INS1_16FlashAttnFwdSm80INS1_25CollectiveMainloopFwdSm80ILi8ELi1ELb1EN4cute5tupleIJNS5_1CILi128EEENS7_ILi96EEES8_EEELi128ENS_10bfloat16_tEfNS_4arch4Sm80ELb0ELb1ELb0ELb1ELb1ELb1ELb1ELb0EEENS1_21CollectiveEpilogueFwdINS6_IJS8_S8_S9_EEENS6_IJNS7_ILi1EEESH_SH_EEESB_SD_Li256ELb1ELb1ELb0ELb0EEENS1_19SingleTileSchedulerILb1ELb0ELb1ELi128EEEEEEEEEvNT_6ParamsE,"a",@progbits
	.sectionflags	@""
	.align	4
.nv.constant0._ZN7cutlass13device_kernelIN5flash19enable_sm80_to_sm89INS1_16FlashAttnFwdSm80INS1_25CollectiveMainloopFwdSm80ILi8ELi1ELb1EN4cute5tupleIJNS5_1CILi128EEENS7_ILi96EEES8_EEELi128ENS_10bfloat16_tEfNS_4arch4Sm80ELb0ELb1ELb0ELb1ELb1ELb1ELb1ELb0EEENS1_21CollectiveEpilogueFwdINS6_IJS8_S8_S9_EEENS6_IJNS7_ILi1EEESH_SH_EEESB_SD_Li256ELb1ELb1ELb0ELb0EEENS1_19SingleTileSchedulerILb1ELb0ELb1ELi128EEEEEEEEEvNT_6ParamsE:
	.zero		1400


//--------------------- .nv.constant0._ZN7cutlass13device_kernelIN5flash19enable_sm80_to_sm89INS1_16FlashAttnFwdSm80INS1_25CollectiveMainloopFwdSm80ILi8ELi1ELb1EN4cute5tupleIJNS5_1CILi128EEES8_S8_EEELi128ENS_10bfloat16_tEfNS_4arch4Sm80ELb1ELb0ELb0ELb0ELb1ELb0ELb1ELb0EEENS1_21CollectiveEpilogueFwdIS9_NS6_IJNS7_ILi1EEESF_SF_EEESA_SC_Li256ELb0ELb1ELb0ELb0EEENS1_30DynamicPersistentTileSchedulerILi256ELi256ELb0ELb1ELb0EEEEEEEEEvNT_6ParamsE --------------------------
	.section	.nv.constant0._ZN7cutlass13device_kernelIN5flash19enable_sm80_to_sm89INS1_16FlashAttnFwdSm80INS1_25CollectiveMainloopFwdSm80ILi8ELi1ELb1EN4cute5tupleIJNS5_1CILi128EEES8_S8_EEELi128ENS_10bfloat16_tEfNS_4arch4Sm80ELb1ELb0ELb0ELb0ELb1ELb0ELb1ELb0EEENS1_21CollectiveEpilogueFwdIS9_NS6_IJNS7_ILi1EEESF_SF_EEESA_SC_Li256ELb0ELb1ELb0ELb0EEENS1_30DynamicPersistentTileSchedulerILi256ELi256ELb0ELb1ELb0EEEEEEEEEvNT_6ParamsE,"a",@progbits
	.sectionflags	@""
	.align	4
.nv.constant0._ZN7cutlass13device_kernelIN5flash19enable_sm80_to_sm89INS1_16FlashAttnFwdSm80INS1_25CollectiveMainloopFwdSm80ILi8ELi1ELb1EN4cute5tupleIJNS5_1CILi128EEES8_S8_EEELi128ENS_10bfloat16_tEfNS_4arch4Sm80ELb1ELb0ELb0ELb0ELb1ELb0ELb1ELb0EEENS1_21CollectiveEpilogueFwdIS9_NS6_IJNS7_ILi1EEESF_SF_EEESA_SC_Li256ELb0ELb1ELb0ELb0EEENS1_30DynamicPersistentTileSchedulerILi256ELi256ELb0ELb1ELb0EEEEEEEEEvNT_6ParamsE:
	.zero		1416


//--------------------- .nv.constant0._ZN7cutlass13device_kernelIN5flash19enable_sm80_to_sm89INS1_16FlashAttnFwdSm80INS1_25CollectiveMainloopFwdSm80ILi8ELi1ELb1EN4cute5tupleIJNS5_1CILi128EEES8_S8_EEELi128ENS_10bfloat16_tEfNS_4arch4Sm80ELb1ELb0ELb0ELb1ELb1ELb0ELb1ELb0EEENS1_21CollectiveEpilogueFwdIS9_NS6_IJNS7_ILi1EEESF_SF_EEESA_SC_Li256ELb1ELb1ELb0ELb0EEENS1_19SingleTileSchedulerILb1ELb0ELb1ELi128EEEEEEEEEvNT_6ParamsE --------------------------
	.section	.nv.constant0._ZN7cutlass13device_kernelIN5flash19enable_sm80_to_sm89INS1_16FlashAttnFwdSm80INS1_25CollectiveMainloopFwdSm80ILi8ELi1ELb1EN4cute5tupleIJNS5_1CILi128EEES8_S8_EEELi128ENS_10bfloat16_tEfNS_4arch4Sm80ELb1ELb0ELb0ELb1ELb1ELb0ELb1ELb0EEENS1_21CollectiveEpilogueFwdIS9_NS6_IJNS7_ILi1EEESF_SF_EEESA_SC_Li256ELb1ELb1ELb0ELb0EEENS1_19SingleTileSchedulerILb1ELb0ELb1ELi128EEEEEEEEEvNT_6ParamsE,"a",@progbits
	.sectionflags	@""
	.align	4
.nv.constant0._ZN7cutlass13device_kernelIN5flash19enable_sm80_to_sm89INS1_16FlashAttnFwdSm80INS1_25CollectiveMainloopFwdSm80ILi8ELi1ELb1EN4cute5tupleIJNS5_1CILi128EEES8_S8_EEELi128ENS_10bfloat16_tEfNS_4arch4Sm80ELb1ELb0ELb0ELb1ELb1ELb0ELb1ELb0EEENS1_21CollectiveEpilogueFwdIS9_NS6_IJNS7_ILi1EEESF_SF_EEESA_SC_Li256ELb1ELb1ELb0ELb0EEENS1_19SingleTileSchedulerILb1ELb0ELb1ELi128EEEEEEEEEvNT_6ParamsE:
	.zero		1400


//--------------------- .nv.constant0._ZN7cutlass13device_kernelIN5flash19enable_sm80_to_sm89INS1_16FlashAttnFwdSm80INS1_25CollectiveMainloopFwdSm80ILi8ELi1ELb1EN4cute5tupleIJNS5_1CILi128EEES8_S8_EEELi128ENS_10bfloat16_tEfNS_4arch4Sm80ELb1ELb0ELb0ELb1ELb1ELb1ELb1ELb0EEENS1_21CollectiveEpilogueFwdIS9_NS6_IJNS7_ILi1EEESF_SF_EEESA_SC_Li256ELb1ELb1ELb0ELb0EEENS1_19SingleTileSchedulerILb1ELb0ELb1ELi128EEEEEEEEEvNT_6ParamsE --------------------------
	.section	.nv.constant0._ZN7cutlass13device_kernelIN5flash19enable_sm80_to_sm89INS1_16FlashAttnFwdSm80INS1_25CollectiveMainloopFwdSm80ILi8ELi1ELb1EN4cute5tupleIJNS5_1CILi128EEES8_S8_EEELi128ENS_10bfloat16_tEfNS_4arch4Sm80ELb1ELb0ELb0ELb1ELb1ELb1ELb1ELb0EEENS1_21CollectiveEpilogueFwdIS9_NS6_IJNS7_ILi1EEESF_SF_EEESA_SC_Li256ELb1ELb1ELb0ELb0EEENS1_19SingleTileSchedulerILb1ELb0ELb1ELi128EEEEEEEEEvNT_6ParamsE,"a",@progbits
	.sectionflags	@""
	.align	4
.nv.constant0._ZN7cutlass13device_kernelIN5flash19enable_sm80_to_sm89INS1_16FlashAttnFwdSm80INS1_25CollectiveMainloopFwdSm80ILi8ELi1ELb1EN4cute5tupleIJNS5_1CILi128EEES8_S8_EEELi128ENS_10bfloat16_tEfNS_4arch4Sm80ELb1ELb0ELb0ELb1ELb1ELb1ELb1ELb0EEENS1_21CollectiveEpilogueFwdIS9_NS6_IJNS7_ILi1EEESF_SF_EEESA_SC_Li256ELb1ELb1ELb0ELb0EEENS1_19SingleTileSchedulerILb1ELb0ELb1ELi128EEEEEEEEEvNT_6ParamsE:
	.zero		1400


//--------------------- .nv.constant0._ZN7cutlass13device_kernelIN5flash19enable_sm80_to_sm89INS1_16FlashAttnFwdSm80INS1_25CollectiveMainloopFwdSm80ILi4ELi1ELb0EN4cute5tupleIJNS5_1CILi128EEENS7_ILi64EEES8_EEELi128ENS_10bfloat16_tEfNS_4arch4Sm80ELb0ELb0ELb0ELb0ELb1ELb0ELb1ELb0EEENS1_21CollectiveEpilogueFwdINS6_IJS8_S8_S9_EEENS6_IJNS7_ILi1EEESH_SH_EEESB_SD_Li128ELb0ELb1ELb0ELb0EEENS1_19SingleTileSchedulerILb0ELb0ELb1ELi128EEEEEEEEEvNT_6ParamsE --------------------------
	.section	.nv.constant0._ZN7cutlass13device_kernelIN5flash19enable_sm80_to_sm89INS1_16FlashAttnFwdSm80INS1_25CollectiveMainloopFwdSm80ILi4ELi1ELb0EN4cute5tupleIJNS5_1CILi128EEENS7_ILi64EEES8_EEELi128ENS_10bfloat16_tEfNS_4arch4Sm80ELb0ELb0ELb0ELb0ELb1ELb0ELb1ELb0EEENS1_21CollectiveEpilogueFwdINS6_IJS8_S8_S9_EEENS6_IJNS7_ILi1EEESH_SH_EEESB_SD_Li128ELb0ELb1ELb0ELb0EEENS1_19SingleTileSchedulerILb0ELb0ELb1ELi128EEEEEEEEEvNT_6ParamsE,"a",@progbits
	.sectionflags	@""
	.align	4
.nv.constant0._ZN7cutlass13device_kernelIN5flash19enable_sm80_to_sm89INS1_16FlashAttnFwdSm80INS1_25CollectiveMainloopFwdSm80ILi4ELi1ELb0EN4cute5tupleIJNS5_1CILi128EEENS7_ILi64EEES8_EEELi128ENS_10bfloat16_tEfNS_4arch4Sm80ELb0ELb0ELb0ELb0ELb1ELb0ELb1ELb0EEENS1_21CollectiveEpilogueFwdINS6_IJS8_S8_S9_EEENS6_IJNS7_ILi1EEESH_SH_EEESB_SD_Li128ELb0ELb1ELb0ELb0EEENS1_19SingleTileSchedulerILb0ELb0ELb1ELi128EEEEEEEEEvNT_6ParamsE:
	.zero		1400


//--------------------- .nv.constant0._ZN7cutlass13device_kernelIN5flash19enable_sm80_to_sm89INS1_16FlashAttnFwdSm80INS1_25CollectiveMainloopFwdSm80ILi4ELi1ELb0EN4cute5tupleIJNS5_1CILi128EEENS7_ILi64EEES8_EEELi128ENS_10bfloat16_tEfNS_4arch4Sm80ELb0ELb0ELb0ELb1ELb1ELb0ELb1ELb0EEENS1_21CollectiveEpilogueFwdINS6_IJS8_S8_S9_EEENS6_IJNS7_ILi1EEESH_SH_EEESB_SD_Li128ELb1ELb1ELb0ELb0EEENS1_19SingleTileSchedulerILb1ELb0ELb1ELi128EEEEEEEEEvNT_6ParamsE --------------------------
	.section	.nv.constant0._ZN7cutlass13device_kernelIN5flash19enable_sm80_to_sm89INS1_16FlashAttnFwdSm80INS1_25CollectiveMainloopFwdSm80ILi4ELi1ELb0EN4cute5tupleIJNS5_1CILi128EEENS7_ILi64EEES8_EEELi128ENS_10bfloat16_tEfNS_4arch4Sm80ELb0ELb0ELb0ELb1ELb1ELb0ELb1ELb0EEENS1_21CollectiveEpilogueFwdINS6_IJS8_S8_S9_EEENS6_IJNS7_ILi1EEESH_SH_EEESB_SD_Li128ELb1ELb1ELb0ELb0EEENS1_19SingleTileSchedulerILb1ELb0ELb1ELi128EEEEEEEEEvNT_6ParamsE,"a",@progbits
	.sectionflags	@""
	.align	4
.nv.constant0._ZN7cutlass13device_kernelIN5flash19enable_sm80_to_sm89INS1_16FlashAttnFwdSm80INS1_25CollectiveMainloopFwdSm80ILi4ELi1ELb0EN4cute5tupleIJNS5_1CILi128EEENS7_ILi64EEES8_EEELi128ENS_10bfloat16_tEfNS_4arch4Sm80ELb0ELb0ELb0ELb1ELb1ELb0ELb1ELb0EEENS1_21CollectiveEpilogueFwdINS6_IJS8_S8_S9_EEENS6_IJNS7_ILi1EEESH_SH_EEESB_SD_Li128ELb1ELb1ELb0ELb0EEENS1_19SingleTileSchedulerILb1ELb0ELb1ELi128EEEEEEEEEvNT_6ParamsE:
	.zero		1400


//--------------------- .nv.constant0._ZN7cutlass13device_kernelIN5flash19enable_sm80_to_sm89INS1_16FlashAttnFwdSm80INS1_25CollectiveMainloopFwdSm80ILi4ELi1ELb0EN4cute5tupleIJNS5_1CILi128EEENS7_ILi64EEES8_EEELi128ENS_10bfloat16_tEfNS_4arch4Sm80ELb0ELb0ELb0ELb1ELb1ELb1ELb1ELb0EEENS1_21CollectiveEpilogueFwdINS6_IJS8_S8_S9_EEENS6_IJNS7_ILi1EEESH_SH_EEESB_SD_Li128ELb1ELb1ELb0ELb0EEENS1_19SingleTileSchedulerILb1ELb0ELb1ELi128EEEEEEEEEvNT_6ParamsE --------------------------
	.section	.nv.constant0._ZN7cutlass13device_kernelIN5flash19enable_sm80_to_sm89INS1_16FlashAttnFwdSm80INS1_25CollectiveMainloopFwdSm80ILi4ELi1ELb0EN4cute5tupleIJNS5_1CILi128EEENS7_ILi64EEES8_EEELi128ENS_10bfloat16_tEfNS_4arch4Sm80ELb0ELb0ELb0ELb1ELb1ELb1ELb1ELb0EEENS1_21CollectiveEpilogueFwdINS6_IJS8_S8_S9_EEENS6_IJNS7_ILi1EEESH_SH_EEESB_SD_Li128ELb1ELb1ELb0ELb0EEENS1_19SingleTileSchedulerILb1ELb0ELb1ELi128EEEEEEEEEvNT_6ParamsE,"a",@progbits
	.sectionflags	@""
	.align	4
.nv.constant0._ZN7cutlass13device_kernelIN5flash19enable_sm80_to_sm89INS1_16FlashAttnFwdSm80INS1_25CollectiveMainloopFwdSm80ILi4ELi1ELb0EN4cute5tupleIJNS5_1CILi128EEENS7_ILi64EEES8_EEELi128ENS_10bfloat16_tEfNS_4arch4Sm80ELb0ELb0ELb0ELb1ELb1ELb1ELb1ELb0EEENS1_21CollectiveEpilogueFwdINS6_IJS8_S8_S9_EEENS6_IJNS7_ILi1EEESH_SH_EEESB_SD_Li128ELb1ELb1ELb0ELb0EEENS1_19SingleTileSchedulerILb1ELb0ELb1ELi128EEEEEEEEEvNT_6ParamsE:
	.zero		1400


//--------------------- .nv.constant0._ZN7cutlass13device_kernelIN5flash19enable_sm80_to_sm89INS1_16FlashAttnFwdSm80INS1_25CollectiveMainloopFwdSm80ILi4ELi1ELb0EN4cute5tupleIJNS5_1CILi128EEENS7_ILi48EEES8_EEELi128ENS_10bfloat16_tEfNS_4arch4Sm80ELb0ELb1ELb0ELb0ELb1ELb0ELb1ELb0EEENS1_21CollectiveEpilogueFwdINS6_IJS8_S8_S9_EEENS6_IJNS7_ILi1EEESH_SH_EEESB_SD_Li128ELb0ELb1ELb0ELb0EEENS1_19SingleTileSchedulerILb0ELb0ELb1ELi128EEEEEEEEEvNT_6ParamsE --------------------------
	.section	.nv.constant0._ZN7cutlass13device_kernelIN5flash19enable_sm80_to_sm89INS1_16FlashAttnFwdSm80INS1_25CollectiveMainloopFwdSm80ILi4ELi1ELb0EN4cute5tupleIJNS5_1CILi128EEENS7_ILi48EEES8_EEELi128ENS_10bfloat16_tEfNS_4arch4Sm80ELb0ELb1ELb0ELb0ELb1ELb0ELb1ELb0EEENS1_21CollectiveEpilogueFwdINS6_IJS8_S8_S9_EEENS6_IJNS7_ILi1EEESH_SH_EEESB_SD_Li128ELb0ELb1ELb0ELb0EEENS1_19SingleTileSchedulerILb0ELb0ELb1ELi128EEEEEEEEEvNT_6ParamsE,"a",@progbits
	.sectionflags	@""
	.align	4
.nv.constant0._ZN7cutlass13device_kernelIN5flash19enable_sm80_to_sm89INS1_16FlashAttnFwdSm80INS1_25CollectiveMainloopFwdSm80ILi4ELi1ELb0EN4cute5tupleIJNS5_1CILi128EEENS7_ILi48EEES8_EEELi128ENS_10bfloat16_tEfNS_4arch4Sm80ELb0ELb1ELb0ELb0ELb1ELb0ELb1ELb0EEENS1_21CollectiveEpilogueFwdINS6_IJS8_S8_S9_EEENS6_IJNS7_ILi1EEESH_SH_EEESB_SD_Li128ELb0ELb1ELb0ELb0EEENS1_19SingleTileSchedulerILb0ELb0ELb1ELi128EEEEEEEEEvNT_6ParamsE:
	.zero		1400


//--------------------- .nv.constant0._ZN7cutlass13device_kernelIN5flash19enable_sm80_to_sm89INS1_16FlashAttnFwdSm80INS1_25CollectiveMainloopFwdSm80ILi4ELi1ELb0EN4cute5tupleIJNS5_1CILi128EEENS7_ILi48EEES8_EEELi128ENS_10bfloat16_tEfNS_4arch4Sm80ELb0ELb1ELb0ELb1ELb1ELb0ELb1ELb0EEENS1_21CollectiveEpilogueFwdINS6_IJS8_S8_S9_EEENS6_IJNS7_ILi1EEESH_SH_EEESB_SD_Li128ELb1ELb1ELb0ELb0EEENS1_19SingleTileSchedulerILb1ELb0ELb1ELi128EEEEEEEEEvNT_6ParamsE --------------------------
	.section	.nv.constant0._ZN7cutlass13device_kernelIN5flash19enable_sm80_to_sm89INS1_16FlashAttnFwdSm80INS1_25CollectiveMainloopFwdSm80ILi4ELi1ELb0EN4cute5tupleIJNS5_1CILi128EEENS7_ILi48EEES8_EEELi128ENS_10bfloat16_tEfNS_4arch4Sm80ELb0ELb1ELb0ELb1ELb1ELb0ELb1ELb0EEENS1_21CollectiveEpilogueFwdINS6_IJS8_S8_S9_EEENS6_IJNS7_ILi1EEESH_SH_EEESB_SD_Li128ELb1ELb1ELb0ELb0EEENS1_19SingleTileSchedulerILb1ELb0ELb1ELi128EEEEEEEEEvNT_6ParamsE,"a",@progbits
	.sectionflags	@""
	.align	4
.nv.constant0._ZN7cutlass13device_kernelIN5flash19enable_sm80_to_sm89INS1_16FlashAttnFwdSm80INS1_25CollectiveMainloopFwdSm80ILi4ELi1ELb0EN4cute5tupleIJNS5_1CILi128EEENS7_ILi48EEES8_EEELi128ENS_10bfloat16_tEfNS_4arch4Sm80ELb0ELb1ELb0ELb1ELb1ELb0ELb1ELb0EEENS1_21CollectiveEpilogueFwdINS6_IJS8_S8_S9_EEENS6_IJNS7_ILi1EEESH_SH_EEESB_SD_Li128ELb1ELb1ELb0ELb0EEENS1_19SingleTileSchedulerILb1ELb0ELb1ELi128EEEEEEEEEvNT_6ParamsE:
	.zero		1400


//--------------------- .nv.constant0._ZN7cutlass13device_kernelIN5flash19enable_sm80_to_sm89INS1_16FlashAttnFwdSm80INS1_25CollectiveMainloopFwdSm80ILi4ELi1ELb0EN4cute5tupleIJNS5_1CILi128EEENS7_ILi48EEES8_EEELi128ENS_10bfloat16_tEfNS_4arch4Sm80ELb0ELb1ELb0ELb1ELb1ELb1ELb1ELb0EEENS1_21CollectiveEpilogueFwdINS6_IJS8_S8_S9_EEENS6_IJNS7_ILi1EEESH_SH_EEESB_SD_Li128ELb1ELb1ELb0ELb0EEENS1_19SingleTileSchedulerILb1ELb0ELb1ELi128EEEEEEEEEvNT_6ParamsE --------------------------
	.section	.nv.constant0._ZN7cutlass13device_kernelIN5flash19enable_sm80_to_sm89INS1_16FlashAttnFwdSm80INS1_25CollectiveMainloopFwdSm80ILi4ELi1ELb0EN4cute5tupleIJNS5_1CILi128EEENS7_ILi48EEES8_EEELi128ENS_10bfloat16_tEfNS_4arch4Sm80ELb0ELb1ELb0ELb1ELb1ELb1ELb1ELb0EEENS1_21CollectiveEpilogueFwdINS6_IJS8_S8_S9_EEENS6_IJNS7_ILi1EEESH_SH_EEESB_SD_Li128ELb1ELb1ELb0ELb0EEENS1_19SingleTileSchedulerILb1ELb0ELb1ELi128EEEEEEEEEvNT_6ParamsE,"a",@progbits
	.sectionflags	@""
	.align	4
.nv.constant0._ZN7cutlass13device_kernelIN5flash19enable_sm80_to_sm89INS1_16FlashAttnFwdSm80INS1_25CollectiveMainloopFwdSm80ILi4ELi1ELb0EN4cute5tupleIJNS5_1CILi128EEENS7_ILi48EEES8_EEELi128ENS_10bfloat16_tEfNS_4arch4Sm80ELb0ELb1ELb0ELb1ELb1ELb1ELb1ELb0EEENS1_21CollectiveEpilogueFwdINS6_IJS8_S8_S9_EEENS6_IJNS7_ILi1EEESH_SH_EEESB_SD_Li128ELb1ELb1ELb0ELb0EEENS1_19SingleTileSchedulerILb1ELb0ELb1ELi128EEEEEEEEEvNT_6ParamsE:
	.zero		1400


//--------------------- .nv.constant0._ZN7cutlass13device_kernelIN5flash19enable_sm80_to_sm89INS1_16FlashAttnFwdSm80INS1_25CollectiveMainloopFwdSm80ILi4ELi1ELb0EN4cute5tupleIJNS5_1CILi128EEENS7_ILi64EEES8_EEELi128ENS_10bfloat16_tEfNS_4arch4Sm80ELb1ELb0ELb0ELb0ELb1ELb0ELb1ELb0EEENS1_21CollectiveEpilogueFwdINS6_IJS8_S8_S9_EEENS6_IJNS7_ILi1EEESH_SH_EEESB_SD_Li128ELb0ELb1ELb0ELb0EEENS1_30DynamicPersistentTileSchedulerILi128ELi128ELb0ELb1ELb0EEEEEEEEEvNT_6ParamsE --------------------------
	.section	.nv.constant0._ZN7cutlass13device_kernelIN5flash19enable_sm80_to_sm89INS1_16FlashAttnFwdSm80INS1_25CollectiveMainloopFwdSm80ILi4ELi1ELb0EN4cute5tupleIJNS5_1CILi128EEENS7_ILi64EEES8_EEELi128ENS_10bfloat16_tEfNS_4arch4Sm80ELb1ELb0ELb0ELb0ELb1ELb0ELb1ELb0EEENS1_21CollectiveEpilogueFwdINS6_IJS8_S8_S9_EEENS6_IJNS7_ILi1EEESH_SH_EEESB_SD_Li128ELb0ELb1ELb0ELb0EEENS1_30DynamicPersistentTileSchedulerILi128ELi128ELb0ELb1ELb0EEEEEEEEEvNT_6ParamsE,"a",@progbits
	.sectionflags	@""
	.align	4
.nv.constant0._ZN7cutlass13device_kernelIN5flash19enable_sm80_to_sm89INS1_16FlashAttnFwdSm80INS1_25CollectiveMainloopFwdSm80ILi4ELi1ELb0EN4cute5tupleIJNS5_1CILi128EEENS7_ILi64EEES8_EEELi128ENS_10bfloat16_tEfNS_4arch4Sm80ELb1ELb0ELb0ELb0ELb1ELb0ELb1ELb0EEENS1_21CollectiveEpilogueFwdINS6_IJS8_S8_S9_EEENS6_IJNS7_ILi1EEESH_SH_EEESB_SD_Li128ELb0ELb1ELb0ELb0EEENS1_30DynamicPersistentTileSchedulerILi128ELi128ELb0ELb1ELb0EEEEEEEEEvNT_6ParamsE:
	.zero		1416


//--------------------- .nv.constant0._ZN7cutlass13device_kernelIN5flash19enable_sm80_to_sm89INS1_16FlashAttnFwdSm80INS1_25CollectiveMainloopFwdSm80ILi4ELi1ELb0EN4cute5tupleIJNS5_1CILi128EEENS7_ILi64EEES8_EEELi128ENS_10bfloat16_tEfNS_4arch4Sm80ELb1ELb0ELb0ELb1ELb1ELb0ELb1ELb0EEENS1_21CollectiveEpilogueFwdINS6_IJS8_S8_S9_EEENS6_IJNS7_ILi1EEESH_SH_EEESB_SD_Li128ELb1ELb1ELb0ELb0EEENS1_19SingleTileSchedulerILb1ELb0ELb1ELi128EEEEEEEEEvNT_6ParamsE --------------------------
	.section	.nv.constant0._ZN7cutlass13device_kernelIN5flash19enable_sm80_to_sm89INS1_16FlashAttnFwdSm80INS1_25CollectiveMainloopFwdSm80ILi4ELi1ELb0EN4cute5tupleIJNS5_1CILi128EEENS7_ILi64EEES8_EEELi128ENS_10bfloat16_tEfNS_4arch4Sm80ELb1ELb0ELb0ELb1ELb1ELb0ELb1ELb0EEENS1_21CollectiveEpilogueFwdINS6_IJS8_S8_S9_EEENS6_IJNS7_ILi1EEESH_SH_EEESB_SD_Li128ELb1ELb1ELb0ELb0EEENS1_19SingleTileSchedulerILb1ELb0ELb1ELi128EEEEEEEEEvNT_6ParamsE,"a",@progbits
	.sectionflags	@""
	.align	4
.nv.constant0._ZN7cutlass13device_kernelIN5flash19enable_sm80_to_sm89INS1_16FlashAttnFwdSm80INS1_25CollectiveMainloopFwdSm80ILi4ELi1ELb0EN4cute5tupleIJNS5_1CILi128EEENS7_ILi64EEES8_EEELi128ENS_10bfloat16_tEfNS_4arch4Sm80ELb1ELb0ELb0ELb1ELb1ELb0ELb1ELb0EEENS1_21CollectiveEpilogueFwdINS6_IJS8_S8_S9_EEENS6_IJNS7_ILi1EEESH_SH_EEESB_SD_Li128ELb1ELb1ELb0ELb0EEENS1_19SingleTileSchedulerILb1ELb0ELb1ELi128EEEEEEEEEvNT_6ParamsE:
	.zero		1400


//--------------------- .nv.constant0._ZN7cutlass13device_kernelIN5flash19enable_sm80_to_sm89INS1_16FlashAttnFwdSm80INS1_25CollectiveMainloopFwdSm80ILi4ELi1ELb0EN4cute5tupleIJNS5_1CILi128EEENS7_ILi64EEES8_EEELi128ENS_10bfloat16_tEfNS_4arch4Sm80ELb1ELb0ELb0ELb1ELb1ELb1ELb1ELb0EEENS1_21CollectiveEpilogueFwdINS6_IJS8_S8_S9_EEENS6_IJNS7_ILi1EEESH_SH_EEESB_SD_Li128ELb1ELb1ELb0ELb0EEENS1_19SingleTileSchedulerILb1ELb0ELb1ELi128EEEEEEEEEvNT_6ParamsE --------------------------
	.section	.nv.constant0._ZN7cutlass13device_kernelIN5flash19enable_sm80_to_sm89INS1_16FlashAttnFwdSm80INS1_25CollectiveMainloopFwdSm80ILi4ELi1ELb0EN4cute5tupleIJNS5_1CILi128EEENS7_ILi64EEES8_EEELi128ENS_10bfloat16_tEfNS_4arch4Sm80ELb1ELb0ELb0ELb1ELb1ELb1ELb1ELb0EEENS1_21CollectiveEpilogueFwdINS6_IJS8_S8_S9_EEENS6_IJNS7_ILi1EEESH_SH_EEESB_SD_Li128ELb1ELb1ELb0ELb0EEENS1_19SingleTileSchedulerILb1ELb0ELb1ELi128EEEEEEEEEvNT_6ParamsE,"a",@progbits
	.sectionflags	@""
	.align	4
.nv.constant0._ZN7cutlass13device_kernelIN5flash19enable_sm80_to_sm89INS1_16FlashAttnFwdSm80INS1_25CollectiveMainloopFwdSm80ILi4ELi1ELb0EN4cute5tupleIJNS5_1CILi128EEENS7_ILi64EEES8_EEELi128ENS_10bfloat16_tEfNS_4arch4Sm80ELb1ELb0ELb0ELb1ELb1ELb1ELb1ELb0EEENS1_21CollectiveEpilogueFwdINS6_IJS8_S8_S9_EEENS6_IJNS7_ILi1EEESH_SH_EEESB_SD_Li128ELb1ELb1ELb0ELb0EEENS1_19SingleTileSchedulerILb1ELb0ELb1ELi128EEEEEEEEEvNT_6ParamsE:
	.zero		1400


//--------------------- .text._ZN7cutlass13device_kernelIN5flash19enable_sm80_to_sm89INS1_16FlashAttnFwdSm80INS1_25CollectiveMainloopFwdSm80ILi8ELi1ELb1EN4cute5tupleIJNS5_1CILi128EEES8_S8_EEELi128ENS_10bfloat16_tEfNS_4arch4Sm80ELb0ELb0ELb0ELb0ELb1ELb0ELb1ELb0EEENS1_21CollectiveEpilogueFwdIS9_NS6_IJNS7_ILi1EEESF_SF_EEESA_SC_Li256ELb0ELb1ELb0ELb0EEENS1_19SingleTileSchedulerILb0ELb0ELb1ELi128EEEEEEEEEvNT_6ParamsE --------------------------
	.section	.text._ZN7cutlass13device_kernelIN5flash19enable_sm80_to_sm89INS1_16FlashAttnFwdSm80INS1_25CollectiveMainloopFwdSm80ILi8ELi1ELb1EN4cute5tupleIJNS5_1CILi128EEES8_S8_EEELi128ENS_10bfloat16_tEfNS_4arch4Sm80ELb0ELb0ELb0ELb0ELb1ELb0ELb1ELb0EEENS1_21CollectiveEpilogueFwdIS9_NS6_IJNS7_ILi1EEESF_SF_EEESA_SC_Li256ELb0ELb1ELb0ELb0EEENS1_19SingleTileSchedulerILb0ELb0ELb1ELi128EEEEEEEEEvNT_6ParamsE,"ax",@progbits
	.sectioninfo	@"SHI_REGISTERS=254"
	.align	128
.text._ZN7cutlass13device_kernelIN5flash19enable_sm80_to_sm89INS1_16FlashAttnFwdSm80INS1_25CollectiveMainloopFwdSm80ILi8ELi1ELb1EN4cute5tupleIJNS5_1CILi128EEES8_S8_EEELi128ENS_10bfloat16_tEfNS_4arch4Sm80ELb0ELb0ELb0ELb0ELb1ELb0ELb1ELb0EEENS1_21CollectiveEpilogueFwdIS9_NS6_IJNS7_ILi1EEESF_SF_EEESA_SC_Li256ELb0ELb1ELb0ELb0EEENS1_19SingleTileSchedulerILb0ELb0ELb1ELi128EEEEEEEEEvNT_6ParamsE:
        .type           _ZN7cutlass13device_kernelIN5flash19enable_sm80_to_sm89INS1_16FlashAttnFwdSm80INS1_25CollectiveMainloopFwdSm80ILi8ELi1ELb1EN4cute5tupleIJNS5_1CILi128EEES8_S8_EEELi128ENS_10bfloat16_tEfNS_4arch4Sm80ELb0ELb0ELb0ELb0ELb1ELb0ELb1ELb0EEENS1_21CollectiveEpilogueFwdIS9_NS6_IJNS7_ILi1EEESF_SF_EEESA_SC_Li256ELb0ELb1ELb0ELb0EEENS1_19SingleTileSchedulerILb0ELb0ELb1ELi128EEEEEEEEEvNT_6ParamsE,@function
        .size           _ZN7cutlass13device_kernelIN5flash19enable_sm80_to_sm89INS1_16FlashAttnFwdSm80INS1_25CollectiveMainloopFwdSm80ILi8ELi1ELb1EN4cute5tupleIJNS5_1CILi128EEES8_S8_EEELi128ENS_10bfloat16_tEfNS_4arch4Sm80ELb0ELb0ELb0ELb0ELb1ELb0ELb1ELb0EEENS1_21CollectiveEpilogueFwdIS9_NS6_IJNS7_ILi1EEESF_SF_EEESA_SC_Li256ELb0ELb1ELb0ELb0EEENS1_19SingleTileSchedulerILb0ELb0ELb1ELi128EEEEEEEEEvNT_6ParamsE,(.L_x_2165 - _ZN7cutlass13device_kernelIN5flash19enable_sm80_to_sm89INS1_16FlashAttnFwdSm80INS1_25CollectiveMainloopFwdSm80ILi8ELi1ELb1EN4cute5tupleIJNS5_1CILi128EEES8_S8_EEELi128ENS_10bfloat16_tEfNS_4arch4Sm80ELb0ELb0ELb0ELb0ELb1ELb0ELb1ELb0EEENS1_21CollectiveEpilogueFwdIS9_NS6_IJNS7_ILi1EEESF_SF_EEESA_SC_Li256ELb0ELb1ELb0ELb0EEENS1_19SingleTileSchedulerILb0ELb0ELb1ELi128EEEEEEEEEvNT_6ParamsE)
        .other          _ZN7cutlass13device_kernelIN5flash19enable_sm80_to_sm89INS1_16FlashAttnFwdSm80INS1_25CollectiveMainloopFwdSm80ILi8ELi1ELb1EN4cute5tupleIJNS5_1CILi128EEES8_S8_EEELi128ENS_10bfloat16_tEfNS_4arch4Sm80ELb0ELb0ELb0ELb0ELb1ELb0ELb1ELb0EEENS1_21CollectiveEpilogueFwdIS9_NS6_IJNS7_ILi1EEESF_SF_EEESA_SC_Li256ELb0ELb1ELb0ELb0EEENS1_19SingleTileSchedulerILb0ELb0ELb1ELi128EEEEEEEEEvNT_6ParamsE,@"STO_CUDA_ENTRY STV_DEFAULT"
_ZN7cutlass13device_kernelIN5flash19enable_sm80_to_sm89INS1_16FlashAttnFwdSm80INS1_25CollectiveMainloopFwdSm80ILi8ELi1ELb1EN4cute5tupleIJNS5_1CILi128EEES8_S8_EEELi128ENS_10bfloat16_tEfNS_4arch4Sm80ELb0ELb0ELb0ELb0ELb1ELb0ELb1ELb0EEENS1_21CollectiveEpilogueFwdIS9_NS6_IJNS7_ILi1EEESF_SF_EEESA_SC_Li256ELb0ELb1ELb0ELb0EEENS1_19SingleTileSchedulerILb0ELb0ELb1ELi128EEEEEEEEEvNT_6ParamsE:
[----:B------:R-:W-:Y:S02]  /*0000*/  MOV R1, c[0x0][0x28] ;  /* 0x00000a0000017a02 */ /* 0x000fe40000000f00 */
[----:B------:R-:W1:Y:S02]  /*0010*/  S2UR UR16, SR_CTAID.Z ;  /* 0x00000000001079c3 */ /* 0x000e640000002700 */
[----:B-1----:R-:W-:-:S13]  /*0020*/  ISETP.LE.AND P0, PT, RZ, UR16, PT ;  /* 0x00000010ff007c0c */ /* 0x002fda000bf03270 */
[----:B------:R-:W-:Y:S05]  /*0030*/  @!P0 EXIT ;  /* 0x000000000000894d */ /* 0x000fea0003800000 */
[----:B------:R-:W-:Y:S02]  /*0040*/  ULDC.64 UR6, c[0x0][0x370] ;  /* 0x0000dc0000067ab9 */ /* 0x000fe40000000a00 */
[----:B------:R-:W-:Y:S02]  /*0050*/  UISETP.NE.U32.AND UP1, UPT, URZ, UR6, UPT ;  /* 0x000000063f00728c */ /* 0x000fe4000bf25070 */
[----:B------:R-:W-:Y:S02]  /*0060*/  ULDC.64 UR4, c[0x0][0x340] ;  /* 0x0000d00000047ab9 */ /* 0x000fe40000000a00 */
[----:B------:R-:W-:Y:S02]  /*0070*/  UISETP.NE.AND.EX UP1, UPT, URZ, UR7, UPT, UP1 ;  /* 0x000000073f00728c */ /* 0x000fe4000bf25310 */
[----:B------:R-:W-:Y:S02]  /*0080*/  UISETP.NE.U32.AND UP0, UPT, URZ, UR4, UPT ;  /* 0x000000043f00728c */ /* 0x000fe4000bf05070 */
[----:B------:R-:W-:-:S02]  /*0090*/  ULDC.64 UR8, c[0x0][0x370] ;  /* 0x0000dc0000087ab9 */ /* 0x000fc40000000a00 */
[----:B------:R-:W-:Y:S01]  /*00a0*/  UISETP.NE.AND.EX UP0, UPT, URZ, UR5, UPT, UP0 ;  /* 0x000000053f00728c */ /* 0x000fe2000bf05300 */
[----:B------:R-:W-:Y:S01]  /*00b0*/  PLOP3.LUT P1, PT, PT, PT, UP1, 0x80, 0x0 ;  /* 0x000000000000781c */ /* 0x000fe20003f2f018 */
[----:B------:R-:W-:Y:S02]  /*00c0*/  ULDC.64 UR6, c[0x0][0x340] ;  /* 0x0000d00000067ab9 */ /* 0x000fe40000000a00 */
[----:B------:R-:W-:Y:S02]  /*00d0*/  ULDC.64 UR14, c[0x0][0x118] ;  /* 0x00004600000e7ab9 */ /* 0x000fe40000000a00 */
[----:B------:R-:W-:Y:S01]  /*00e0*/  @UP1 UMOV UR5, 0x4 ;  /* 0x0000000400051882 */ /* 0x000fe20000000000 */
[----:B------:R-:W-:Y:S01]  /*00f0*/  PLOP3.LUT P0, PT, PT, PT, UP0, 0x80, 0x0 ;  /* 0x000000000000781c */ /* 0x000fe20003f0f008 */
[----:B------:R-:W-:-:S03]  /*0100*/  @UP1 UIMAD.WIDE UR8, UR16, UR5, UR8 ;  /* 0x00000005100812a5 */ /* 0x000fc6000f8e0208 */
[----:B------:R-:W-:Y:S02]  /*0110*/  @UP0 UMOV UR4, 0x4 ;  /* 0x0000000400040882 */ /* 0x000fe40000000000 */
[----:B------:R-:W-:Y:S01]  /*0120*/  @UP0 UIMAD.WIDE UR4, UR16, UR4, UR6 ;  /* 0x00000004100402a5 */ /* 0x000fe2000f8e0206 */
[----:B------:R-:W-:Y:S02]  /*0130*/  IMAD.U32 R2, RZ, RZ, UR8 ;  /* 0x00000008ff027e24 */ /* 0x000fe4000f8e00ff */
[----:B------:R-:W-:-:S03]  /*0140*/  IMAD.U32 R3, RZ, RZ, UR9 ;  /* 0x00000009ff037e24 */ /* 0x000fc6000f8e00ff */
[----:B------:R-:W-:Y:S01]  /*0150*/  IMAD.U32 R4, RZ, RZ, UR4 ;  /* 0x00000004ff047e24 */ /* 0x000fe2000f8e00ff */
[----:B------:R-:W-:Y:S01]  /*0160*/  ULDC UR4, c[0x0][0x2ac] ;  /* 0x0000ab0000047ab9 */ /* 0x000fe20000000800 */
[----:B------:R-:W2:Y:S01]  /*0170*/  @P1 LDG.E R2, [R2.64] ;  /* 0x0000000e02021981 */ /* 0x000ea2000c1e1900 */
[----:B------:R-:W-:-:S05]  /*0180*/  IMAD.U32 R5, RZ, RZ, UR5 ;  /* 0x00000005ff057e24 */ /* 0x000fca000f8e00ff */
[----:B------:R1:W3:Y:S01]  /*0190*/  @P0 LDG.E R0, [R4.64] ;  /* 0x0000000e04000981 */ /* 0x0002e2000c1e1900 */
[----:B------:R-:W-:-:S03]  /*01a0*/  ULDC UR6, c[0x0][0x1d0] ;  /* 0x0000740000067ab9 */ /* 0x000fc60000000800 */
[----:B-1----:R-:W1:Y:S01]  /*01b0*/  S2R R5, SR_TID.X ;  /* 0x0000000000057919 */ /* 0x002e620000002100 */
[----:B------:R-:W-:Y:S02]  /*01c0*/  UIMAD UR6, UR4, UR6, 0x7f ;  /* 0x0000007f040674a4 */ /* 0x000fe4000f8e0206 */
[----:B------:R-:W-:Y:S02]  /*01d0*/  UMOV UR11, URZ ;  /* 0x0000003f000b7c82 */ /* 0x000fe40008000000 */
[----:B------:R-:W-:-:S04]  /*01e0*/  USHF.R.S32.HI UR5, URZ, 0x1f, UR6 ;  /* 0x0000001f3f057899 */ /* 0x000fc80008011406 */
[----:B------:R-:W-:-:S04]  /*01f0*/  ULEA.HI UR5, UR5, UR6, URZ, 0x7 ;  /* 0x0000000605057291 */ /* 0x000fc8000f8f383f */
[----:B------:R-:W-:Y:S01]  /*0200*/  USHF.R.S32.HI UR8, URZ, 0x7, UR5 ;  /* 0x000000073f087899 */ /* 0x000fe20008011405 */
[----:B-1----:R-:W-:-:S04]  /*0210*/  SHF.R.S32.HI R16, RZ, 0x1f, R5 ;  /* 0x0000001fff107819 */ /* 0x002fc80000011405 */
[----:B------:R-:W-:-:S04]  /*0220*/  LEA.HI R9, R16, R5, RZ, 0x3 ;  /* 0x0000000510097211 */ /* 0x000fc800078f18ff */
[----:B------:R-:W-:Y:S02]  /*0230*/  LOP3.LUT R6, R9, 0xfffffff8, RZ, 0xc0, !PT ;  /* 0xfffffff809067812 */ /* 0x000fe400078ec0ff */
[----:B------:R-:W-:-:S03]  /*0240*/  SHF.R.S32.HI R9, RZ, 0x3, R9 ;  /* 0x00000003ff097819 */ /* 0x000fc60000011409 */
[----:B------:R-:W-:Y:S01]  /*0250*/  IMAD.IADD R6, R5, 0x1, -R6 ;  /* 0x0000000105067824 */ /* 0x000fe200078e0a06 */
[----:B------:R-:W-:-:S03]  /*0260*/  ULDC UR5, c[0x0][0x2b8] ;  /* 0x0000ae0000057ab9 */ /* 0x000fc60000000800 */
[----:B------:R-:W-:Y:S01]  /*0270*/  IMAD R240, R6, 0x20, R9 ;  /* 0x0000002006f07824 */ /* 0x000fe200078e0209 */
[----:B------:R-:W-:Y:S02]  /*0280*/  UISETP.NE.AND UP1, UPT, UR5, 0x1, UPT ;  /* 0x000000010500788c */ /* 0x000fe4000bf25270 */
[----:B------:R-:W-:Y:S02]  /*0290*/  ULDC UR10, c[0x0][0x1d0] ;  /* 0x00007400000a7ab9 */ /* 0x000fe40000000800 */
[----:B------:R-:W-:-:S03]  /*02a0*/  UIMAD UR10, UR4, UR10, URZ ;  /* 0x0000000a040a72a4 */ /* 0x000fc6000f8e023f */
[----:B------:R-:W-:Y:S01]  /*02b0*/  ULDC.64 UR4, c[0x0][0x2b0] ;  /* 0x0000ac0000047ab9 */ /* 0x000fe20000000a00 */
[----:B------:R-:W-:Y:S01]  /*02c0*/  IMAD.MOV.U32 R235, RZ, RZ, RZ ;  /* 0x000000ffffeb7224 */ /* 0x000fe200078e00ff */
[----:B------:R-:W-:Y:S06]  /*02d0*/  BAR.SYNC.DEFER_BLOCKING 0x0 ;  /* 0x0000000000007b1d */ /* 0x000fec0000010000 */
[----:B--2---:R-:W1:Y:S08]  /*02e0*/  @P1 R2UR UR11, R2 ;  /* 0x00000000020b13c2 */ /* 0x004e7000000e0000 */
[----:B---3--:R2:W3:Y:S01]  /*02f0*/  @P0 R2UR UR7, R0 ;  /* 0x00000000000703c2 */ /* 0x0084e200000e0000 */
[----:B------:R-:W-:Y:S01]  /*0300*/  PLOP3.LUT P1, PT, PT, PT, UP1, 0x80, 0x0 ;  /* 0x000000000000781c */ /* 0x000fe20003f2f018 */
[----:B---3--:R-:W-:Y:S01]  /*0310*/  @!UP0 UMOV UR7, UR16 ;  /* 0x0000001000078c82 */ /* 0x008fe20008000000 */
[----:B------:R-:W-:Y:S01]  /*0320*/  PLOP3.LUT P0, PT, PT, PT, UP1, 0x80, 0x0 ;  /* 0x000000000000781c */ /* 0x000fe20003f0f018 */
[----:B------:R-:W-:Y:S01]  /*0330*/  USHF.R.S32.HI UR6, URZ, 0x1f, UR7 ;  /* 0x0000001f3f067899 */ /* 0x000fe20008011407 */
[----:B--2---:R-:W-:-:S04]  /*0340*/  IMAD.U32 R0, RZ, RZ, UR8 ;  /* 0x00000008ff007e24 */ /* 0x004fc8000f8e00ff */
[----:B------:R-:W-:-:S05]  /*0350*/  IMAD R0, R0, 0x80, R240 ;  /* 0x0000008000007824 */ /* 0x000fca00078e02f0 */
[----:B------:R-:W-:-:S04]  /*0360*/  IADD3 R236, R0, -0x80, RZ ;  /* 0xffffff8000ec7810 */ /* 0x000fc80007ffe0ff */
[C---:B------:R-:W-:Y:S02]  /*0370*/  ISETP.GE.AND P2, PT, R236.reuse, UR10, PT ;  /* 0x0000000aec007c0c */ /* 0x040fe4000bf46270 */
[----:B-1----:R-:W-:Y:S02]  /*0380*/  IADD3 R236, R236, UR11, RZ ;  /* 0x0000000becec7c10 */ /* 0x002fe4000fffe0ff */
[----:B------:R-:W-:Y:S01]  /*0390*/  ISETP.GT.OR P2, PT, R240, 0x7f, P2 ;  /* 0x0000007ff000780c */ /* 0x000fe20001744670 */
[----:B------:R-:W-:Y:S02]  /*03a0*/  UIMAD UR6, UR6, UR4, URZ ;  /* 0x00000004060672a4 */ /* 0x000fe4000f8e023f */
[----:B------:R-:W-:Y:S01]  /*03b0*/  @P1 IMAD.HI.U32 R0, R236, c[0x0][0x2bc], RZ ;  /* 0x0000af00ec001a27 */ /* 0x000fe200078e00ff */
[----:B------:R-:W-:Y:S02]  /*03c0*/  UIMAD.WIDE.U32 UR12, UR7, UR4, URZ ;  /* 0x00000004070c72a5 */ /* 0x000fe4000f8e003f */
[----:B------:R-:W-:Y:S01]  /*03d0*/  UIMAD UR6, UR7, UR5, UR6 ;  /* 0x00000005070672a4 */ /* 0x000fe2000f8e0206 */
[----:B------:R-:W-:Y:S01]  /*03e0*/  IMAD.MOV.U32 R3, RZ, RZ, R236 ;  /* 0x000000ffff037224 */ /* 0x000fe200078e00ec */
[----:B------:R-:W-:Y:S01]  /*03f0*/  @P0 SHF.R.U32.HI R3, RZ, c[0x0][0x2c0], R0 ;  /* 0x0000b000ff030a19 */ /* 0x000fe20000011600 */
[----:B------:R-:W1:Y:S01]  /*0400*/  S2UR UR9, SR_CTAID.Y ;  /* 0x00000000000979c3 */ /* 0x000e620000002600 */
[----:B------:R-:W-:Y:S01]  /*0410*/  UIADD3 UR6, UR13, UR6, URZ ;  /* 0x000000060d067290 */ /* 0x000fe2000fffe03f */
[----:B------:R-:W2:Y:S01]  /*0420*/  S2R R239, SR_CTAID.X ;  /* 0x0000000000ef7919 */ /* 0x000ea20000002500 */
[----:B------:R-:W-:Y:S01]  /*0430*/  IMAD.MOV.U32 R7, RZ, RZ, c[0x0][0x2c4] ;  /* 0x0000b100ff077624 */ /* 0x000fe200078e00ff */
[----:B------:R-:W-:Y:S01]  /*0440*/  @!P2 IADD3 R2, P1, R3, UR12, RZ ;  /* 0x0000000c0302ac10 */ /* 0x000fe2000ff3e0ff */
[----:B------:R-:W-:-:S03]  /*0450*/  ULDC.64 UR4, c[0x0][0x1b8] ;  /* 0x00006e0000047ab9 */ /* 0x000fc60000000a00 */
[----:B------:R-:W-:Y:S02]  /*0460*/  @!P2 LEA R10, P0, R2, c[0x0][0x2a0], 0x2 ;  /* 0x0000a800020aaa11 */ /* 0x000fe400078010ff */
[----:B------:R-:W-:-:S04]  /*0470*/  @!P2 LEA.HI.X.SX32 R0, R3, UR6, 0x1, P1 ;  /* 0x000000060300ac11 */ /* 0x000fc800088f0eff */
[----:B------:R-:W-:-:S05]  /*0480*/  @!P2 LEA.HI.X R11, R2, c[0x0][0x2a4], R0, 0x2, P0 ;  /* 0x0000a900020baa11 */ /* 0x000fca00000f1400 */
[----:B------:R3:W4:Y:S01]  /*0490*/  @!P2 LDG.E R235, [R10.64] ;  /* 0x0000000e0aeba981 */ /* 0x000722000c1e1900 */
[----:B------:R-:W-:Y:S01]  /*04a0*/  ISETP.NE.AND P0, PT, R7, 0x1, PT ;  /* 0x000000010700780c */ /* 0x000fe20003f05270 */
[----:B-1----:R-:W-:-:S04]  /*04b0*/  USHF.R.S32.HI UR7, URZ, 0x1f, UR9 ;  /* 0x0000001f3f077899 */ /* 0x002fc80008011409 */
[----:B------:R-:W-:Y:S01]  /*04c0*/  UIMAD UR18, UR7, UR4, URZ ;  /* 0x00000004071272a4 */ /* 0x000fe2000f8e023f */
[C---:B--2---:R-:W-:Y:S01]  /*04d0*/  IMAD R237, R239.reuse, 0x80, R9 ;  /* 0x00000080efed7824 */ /* 0x044fe200078e0209 */
[----:B------:R-:W-:Y:S01]  /*04e0*/  UIMAD.WIDE.U32 UR20, UR9, UR4, URZ ;  /* 0x00000004091472a5 */ /* 0x000fe2000f8e003f */
[----:B------:R-:W-:Y:S01]  /*04f0*/  IMAD R239, R239, 0x80, R240 ;  /* 0x00000080efef7824 */ /* 0x000fe200078e02f0 */
[----:B------:R-:W-:Y:S02]  /*0500*/  UIMAD UR18, UR9, UR5, UR18 ;  /* 0x00000005091272a4 */ /* 0x000fe4000f8e0212 */
[----:B------:R-:W-:Y:S02]  /*0510*/  USHF.R.S32.HI UR17, URZ, 0x1f, UR16 ;  /* 0x0000001f3f117899 */ /* 0x000fe40008011410 */
[----:B------:R-:W-:Y:S01]  /*0520*/  ULDC.64 UR4, c[0x0][0x1c0] ;  /* 0x0000700000047ab9 */ /* 0x000fe20000000a00 */
[----:B------:R-:W-:Y:S01]  /*0530*/  @P0 IMAD.HI.U32 R4, R239, c[0x0][0x2c8], RZ ;  /* 0x0000b200ef040a27 */ /* 0x000fe200078e00ff */
[----:B------:R-:W-:-:S02]  /*0540*/  UIMAD UR17, UR17, UR4, URZ ;  /* 0x00000004111172a4 */ /* 0x000fc4000f8e023f */
[----:B------:R-:W-:Y:S01]  /*0550*/  UIADD3 UR19, UR21, UR18, URZ ;  /* 0x0000001215137290 */ /* 0x000fe2000fffe03f */
[----:B------:R-:W-:Y:S01]  /*0560*/  IMAD.MOV.U32 R2, RZ, RZ, R239 ;  /* 0x000000ffff027224 */ /* 0x000fe200078e00ef */
[----:B------:R-:W-:Y:S02]  /*0570*/  UIMAD UR5, UR16, UR5, UR17 ;  /* 0x00000005100572a4 */ /* 0x000fe4000f8e0211 */
[----:B------:R-:W-:Y:S01]  /*0580*/  UMOV UR18, UR20 ;  /* 0x0000001400127c82 */ /* 0x000fe20008000000 */
[----:B------:R-:W-:Y:S01]  /*0590*/  @P0 SHF.R.U32.HI R2, RZ, c[0x0][0x2cc], R4 ;  /* 0x0000b300ff020a19 */ /* 0x000fe20000011604 */
[----:B------:R-:W-:-:S03]  /*05a0*/  UIMAD.WIDE.U32 UR16, UR16, UR4, UR18 ;  /* 0x00000004101072a5 */ /* 0x000fc6000f8e0012 */
[--C-:B------:R-:W-:Y:S01]  /*05b0*/  SHF.R.S32.HI R14, RZ, 0x1f, R2.reuse ;  /* 0x0000001fff0e7819 */ /* 0x100fe20000011402 */
[----:B------:R-:W-:Y:S01]  /*05c0*/  UIADD3 UR5, UR17, UR5, URZ ;  /* 0x0000000511057290 */ /* 0x000fe2000fffe03f */
[----:B------:R-:W-:Y:S02]  /*05d0*/  IMAD.MOV R8, RZ, RZ, -R2 ;  /* 0x000000ffff087224 */ /* 0x000fe400078e0a02 */
[----:B------:R-:W-:Y:S02]  /*05e0*/  IMAD.U32 R13, RZ, RZ, UR17 ;  /* 0x00000011ff0d7e24 */ /* 0x000fe4000f8e00ff */
[----:B------:R-:W-:Y:S02]  /*05f0*/  IMAD.U32 R12, RZ, RZ, UR16 ;  /* 0x00000010ff0c7e24 */ /* 0x000fe4000f8e00ff */
[----:B------:R-:W-:Y:S01]  /*0600*/  IMAD.U32 R13, RZ, RZ, UR5 ;  /* 0x00000005ff0d7e24 */ /* 0x000fe2000f8e00ff */
[----:B------:R-:W-:Y:S01]  /*0610*/  IADD3 R0, R237, 0x20, RZ ;  /* 0x00000020ed007810 */ /* 0x000fe20007ffe0ff */
[----:B------:R-:W-:-:S02]  /*0620*/  IMAD R14, R14, c[0x0][0x1b0], RZ ;  /* 0x00006c000e0e7a24 */ /* 0x000fc400078e02ff */
[----:B------:R-:W-:Y:S01]  /*0630*/  IMAD R7, R7, c[0x0][0x168], RZ ;  /* 0x00005a0007077a24 */ /* 0x000fe200078e02ff */
[----:B------:R-:W-:Y:S01]  /*0640*/  IADD3 R4, R237, 0x60, RZ ;  /* 0x00000060ed047810 */ /* 0x000fe20007ffe0ff */
[----:B------:R-:W-:Y:S01]  /*0650*/  IMAD R8, R8, c[0x0][0x2c4], R239 ;  /* 0x0000b10008087a24 */ /* 0x000fe200078e02ef */
[----:B------:R-:W-:Y:S01]  /*0660*/  LEA.HI R238, R16, R5, RZ, 0x6 ;  /* 0x0000000510ee7211 */ /* 0x000fe200078f30ff */
[----:B------:R-:W-:Y:S01]  /*0670*/  IMAD.WIDE.U32 R12, R2, c[0x0][0x1b0], R12 ;  /* 0x00006c00020c7a25 */ /* 0x000fe200078e000c */
[----:B------:R-:W-:-:S03]  /*0680*/  ULDC.64 UR4, c[0x0][0x1e8] ;  /* 0x00007a0000047ab9 */ /* 0x000fc60000000a00 */
[----:B------:R-:W-:Y:S01]  /*0690*/  IMAD R14, R2, c[0x0][0x1b4], R14 ;  /* 0x00006d00020e7a24 */ /* 0x000fe200078e020e */
[----:B------:R-:W-:Y:S02]  /*06a0*/  SHF.R.S32.HI R2, RZ, 0x1f, R8 ;  /* 0x0000001fff027819 */ /* 0x000fe40000011408 */
[-C--:B------:R-:W-:Y:S01]  /*06b0*/  ISETP.GE.AND P5, PT, R0, R7.reuse, PT ;  /* 0x000000070000720c */ /* 0x080fe20003fa6270 */
[----:B------:R-:W-:Y:S02]  /*06c0*/  IMAD.IADD R13, R13, 0x1, R14 ;  /* 0x000000010d0d7824 */ /* 0x000fe400078e020e */
[----:B------:R-:W-:Y:S01]  /*06d0*/  IMAD R2, R2, c[0x0][0x1a8], RZ ;  /* 0x00006a0002027a24 */ /* 0x000fe200078e02ff */
[----:B------:R-:W-:Y:S01]  /*06e0*/  IADD3 R0, R237, 0x40, RZ ;  /* 0x00000040ed007810 */ /* 0x000fe20007ffe0ff */
[----:B------:R-:W-:Y:S01]  /*06f0*/  IMAD.WIDE.U32 R12, R8, c[0x0][0x1a8], R12 ;  /* 0x00006a00080c7a25 */ /* 0x000fe200078e000c */
[----:B------:R-:W-:-:S03]  /*0700*/  ISETP.GE.AND P0, PT, R4, R7, PT ;  /* 0x000000070400720c */ /* 0x000fc60003f06270 */
[----:B------:R-:W-:Y:S01]  /*0710*/  IMAD R2, R8, c[0x0][0x1ac], R2 ;  /* 0x00006b0008027a24 */ /* 0x000fe200078e0202 */
[----:B------:R-:W-:Y:S01]  /*0720*/  ISETP.GE.AND P4, PT, R0, R7, PT ;  /* 0x000000070000720c */ /* 0x000fe20003f86270 */
[----:B------:R-:W-:Y:S01]  /*0730*/  IMAD.MOV R4, RZ, RZ, -R3 ;  /* 0x000000ffff047224 */ /* 0x000fe200078e0a03 */
[----:B------:R-:W-:Y:S01]  /*0740*/  LEA.HI R0, R16, R5, RZ, 0x4 ;  /* 0x0000000510007211 */ /* 0x000fe200078f20ff */
[----:B------:R-:W-:Y:S01]  /*0750*/  IMAD.IADD R2, R13, 0x1, R2 ;  /* 0x000000010d027824 */ /* 0x000fe200078e0202 */
[----:B------:R-:W-:Y:S01]  /*0760*/  LEA R14, P1, R12, c[0x0][0x160], 0x1 ;  /* 0x000058000c0e7a11 */ /* 0x000fe200078208ff */
[----:B------:R-:W-:Y:S01]  /*0770*/  IMAD R236, R4, c[0x0][0x2b8], R236 ;  /* 0x0000ae0004ec7a24 */ /* 0x000fe200078e02ec */
[----:B---3--:R-:W-:Y:S02]  /*0780*/  SHF.R.S32.HI R11, RZ, 0x4, R0 ;  /* 0x00000004ff0b7819 */ /* 0x008fe40000011400 */
[----:B------:R-:W-:Y:S02]  /*0790*/  LEA.HI.X R4, R12, c[0x0][0x164], R2, 0x1, P1 ;  /* 0x000059000c047a11 */ /* 0x000fe400008f0c02 */
[----:B------:R-:W-:-:S02]  /*07a0*/  LEA.HI R10, R0, R11, RZ, 0x1 ;  /* 0x0000000b000a7211 */ /* 0x000fc400078f08ff */
[----:B------:R-:W-:Y:S01]  /*07b0*/  ISETP.GE.AND P3, PT, R237, R7, PT ;  /* 0x00000007ed00720c */ /* 0x000fe20003f66270 */
[----:B------:R-:W-:Y:S01]  /*07c0*/  SHFL.IDX PT, R20, R14, RZ, 0x181f ;  /* 0x00181fff0e147589 */ /* 0x000fe200000e0000 */
[----:B------:R-:W-:Y:S01]  /*07d0*/  LOP3.LUT R10, R10, 0xfffffffe, RZ, 0xc0, !PT ;  /* 0xfffffffe0a0a7812 */ /* 0x000fe200078ec0ff */
[----:B------:R-:W-:Y:S02]  /*07e0*/  IMAD.SHL.U32 R7, R9, 0x40, RZ ;  /* 0x0000004009077824 */ /* 0x000fe400078e00ff */
[----:B------:R-:W1:Y:S01]  /*07f0*/  SHFL.IDX PT, R21, R4, RZ, 0x181f ;  /* 0x00181fff04157589 */ /* 0x000e6200000e0000 */
[----:B------:R-:W-:Y:S01]  /*0800*/  IMAD.SHL.U32 R32, R6, 0x8, RZ ;  /* 0x0000000806207824 */ /* 0x000fe200078e00ff */
[----:B------:R-:W-:Y:S01]  /*0810*/  SHF.R.S32.HI R13, RZ, 0x1f, R236 ;  /* 0x0000001fff0d7819 */ /* 0x000fe200000114ec */
[----:B------:R-:W-:Y:S01]  /*0820*/  IMAD.IADD R3, R11, 0x1, -R10 ;  /* 0x000000010b037824 */ /* 0x000fe200078e0a0a */
[----:B------:R-:W-:Y:S01]  /*0830*/  LOP3.LUT R7, R7, 0x1c0, RZ, 0xc0, !PT ;  /* 0x000001c007077812 */ /* 0x000fe200078ec0ff */
[----:B------:R-:W-:Y:S01]  /*0840*/  SHFL.IDX PT, R10, R14, 0x1, 0x181f ;  /* 0x00381f000e0a7f89 */ /* 0x000fe200000e0000 */
[----:B------:R-:W-:-:S02]  /*0850*/  IADD3 R241, R32, 0x40, RZ ;  /* 0x0000004020f17810 */ /* 0x000fc40007ffe0ff */
[----:B------:R-:W-:Y:S01]  /*0860*/  LOP3.LUT R8, R0, 0xfffffff0, RZ, 0xc0, !PT ;  /* 0xfffffff000087812 */ /* 0x000fe200078ec0ff */
[----:B------:R-:W2:Y:S01]  /*0870*/  SHFL.IDX PT, R11, R4, 0x1, 0x181f ;  /* 0x00381f00040b7f89 */ /* 0x000ea200000e0000 */
[----:B------:R-:W-:Y:S01]  /*0880*/  SHF.R.U32.HI R0, RZ, 0x3, R7 ;  /* 0x00000003ff007819 */ /* 0x000fe20000011607 */
[----:B------:R-:W-:Y:S01]  /*0890*/  IMAD R18, R13, c[0x0][0x1e0], RZ ;  /* 0x000078000d127a24 */ /* 0x000fe200078e02ff */
[----:B------:R-:W-:Y:S02]  /*08a0*/  LOP3.LUT R12, R7, 0x38, R32, 0xf8, !PT ;  /* 0x00000038070c7812 */ /* 0x000fe400078ef820 */
[----:B------:R-:W-:Y:S01]  /*08b0*/  @!P3 SHF.R.S32.HI R7, RZ, 0x1f, R241 ;  /* 0x0000001fff07b819 */ /* 0x000fe200000114f1 */
[----:B------:R-:W-:Y:S02]  /*08c0*/  IMAD.IADD R8, R5, 0x1, -R8 ;  /* 0x0000000105087824 */ /* 0x000fe400078e0a08 */
[----:B------:R-:W-:Y:S01]  /*08d0*/  IMAD.WIDE.U32 R22, R236, c[0x0][0x1e0], RZ ;  /* 0x00007800ec167a25 */ /* 0x000fe200078e00ff */
[----:B------:R-:W-:-:S03]  /*08e0*/  @!P3 LEA.HI R7, R7, R241, RZ, 0x3 ;  /* 0x000000f10707b211 */ /* 0x000fc600078f18ff */
[----:B------:R-:W-:Y:S01]  /*08f0*/  IMAD R18, R236, c[0x0][0x1e4], R18 ;  /* 0x00007900ec127a24 */ /* 0x000fe200078e0212 */
[----:B------:R-:W-:Y:S01]  /*0900*/  LOP3.LUT R12, R12, R0, RZ, 0x3c, !PT ;  /* 0x000000000c0c7212 */ /* 0x000fe200078e3cff */
[----:B------:R-:W-:Y:S01]  /*0910*/  IMAD.SHL.U32 R238, R238, 0x8, RZ ;  /* 0x00000008eeee7824 */ /* 0x000fe200078e00ff */
[----:B------:R-:W-:Y:S01]  /*0920*/  ISETP.GE.AND P2, PT, R32, c[0x0][0x198], PT ;  /* 0x0000660020007a0c */ /* 0x000fe20003f46270 */
[----:B------:R-:W-:Y:S01]  /*0930*/  IMAD.IADD R19, R23, 0x1, R18 ;  /* 0x0000000117137824 */ /* 0x000fe200078e0212 */
[----:B------:R-:W-:Y:S01]  /*0940*/  SHF.R.S32.HI R2, RZ, 0x1f, R8 ;  /* 0x0000001fff027819 */ /* 0x000fe20000011408 */
[----:B------:R-:W-:Y:S01]  /*0950*/  IMAD.MOV.U32 R18, RZ, RZ, R22 ;  /* 0x000000ffff127224 */ /* 0x000fe200078e0016 */
[----:B------:R-:W-:Y:S01]  /*0960*/  @!P5 SHF.R.S32.HI R24, RZ, 0x1f, R241 ;  /* 0x0000001fff18d819 */ /* 0x000fe200000114f1 */
[----:B------:R-:W-:Y:S01]  /*0970*/  SHFL.IDX PT, R22, R14, 0x2, 0x181f ;  /* 0x00581f000e167f89 */ /* 0x000fe200000e0000 */
[----:B------:R-:W-:Y:S02]  /*0980*/  @!P3 LOP3.LUT R26, R7, 0xfffffff8, RZ, 0xc0, !PT ;  /* 0xfffffff8071ab812 */ /* 0x000fe400078ec0ff */
[----:B------:R-:W-:Y:S01]  /*0990*/  LOP3.LUT R238, R12, 0xfffffe00, R238, 0xf8, !PT ;  /* 0xfffffe000cee7812 */ /* 0x000fe200078ef8ee */
[----:B------:R-:W3:Y:S01]  /*09a0*/  SHFL.IDX PT, R23, R4, 0x2, 0x181f ;  /* 0x00581f0004177f89 */ /* 0x000ee200000e0000 */
[----:B------:R-:W-:-:S02]  /*09b0*/  LEA.HI R2, R2, R8, RZ, 0x3 ;  /* 0x0000000802027211 */ /* 0x000fc400078f18ff */
[----:B------:R-:W-:Y:S01]  /*09c0*/  @!P5 LEA.HI R24, R24, R241, RZ, 0x3 ;  /* 0x000000f11818d211 */ /* 0x000fe200078f18ff */
[--C-:B-1----:R-:W-:Y:S01]  /*09d0*/  @!P3 IMAD.WIDE R26, R26, 0x2, R20.reuse ;  /* 0x000000021a1ab825 */ /* 0x102fe200078e0214 */
[----:B------:R-:W-:Y:S02]  /*09e0*/  ISETP.GE.AND P1, PT, R241, c[0x0][0x198], PT ;  /* 0x00006600f1007a0c */ /* 0x000fe40003f26270 */
[----:B------:R-:W-:Y:S01]  /*09f0*/  LOP3.LUT R0, R2, 0xfffffff8, RZ, 0xc0, !PT ;  /* 0xfffffff802007812 */ /* 0x000fe200078ec0ff */
[----:B------:R-:W-:Y:S01]  /*0a00*/  @!P3 IMAD.SHL.U32 R7, R238, 0x2, RZ ;  /* 0x00000002ee07b824 */ /* 0x000fe200078e00ff */
[----:B------:R-:W-:Y:S01]  /*0a10*/  @!P5 LOP3.LUT R24, R24, 0xfffffff8, RZ, 0xc0, !PT ;  /* 0xfffffff81818d812 */ /* 0x000fe200078ec0ff */
[----:B------:R-:W-:Y:S01]  /*0a20*/  @!P3 IMAD.WIDE R20, R32, 0x2, R20 ;  /* 0x000000022014b825 */ /* 0x000fe200078e0214 */
[----:B------:R-:W-:-:S03]  /*0a30*/  UIMAD UR16, UR7, UR4, URZ ;  /* 0x00000004071072a4 */ /* 0x000fc6000f8e023f */
[----:B------:R-:W-:Y:S01]  /*0a40*/  IMAD.IADD R0, R8, 0x1, -R0 ;  /* 0x0000000108007824 */ /* 0x000fe200078e0a00 */
[----:B------:R1:W-:Y:S01]  /*0a50*/  @!P3 LDGSTS.E.BYPASS.LTC128B.128 [R7+0x100], [R20.64], !P2 ;  /* 0x001000001407bfae */ /* 0x0003e2000d101d4e */
[--C-:B--2---:R-:W-:Y:S01]  /*0a60*/  @!P5 IMAD.WIDE R24, R24, 0x2, R10.reuse ;  /* 0x000000021818d825 */ /* 0x104fe200078e020a */
[----:B------:R-:W-:Y:S02]  /*0a70*/  UIMAD.WIDE.U32 UR18, UR9, UR4, URZ ;  /* 0x00000004091272a5 */ /* 0x000fe4000f8e003f */
[----:B------:R2:W-:Y:S01]  /*0a80*/  @!P3 LDGSTS.E.BYPASS.LTC128B.128 [R7+0x4100], [R26.64], !P1 ;  /* 0x041000001a07bfae */ /* 0x0005e2000c901d4e */
[----:B------:R-:W-:Y:S02]  /*0a90*/  @!P5 IMAD.SHL.U32 R8, R238, 0x2, RZ ;  /* 0x00000002ee08d824 */ /* 0x000fe400078e00ff */
[----:B------:R-:W-:Y:S01]  /*0aa0*/  @!P5 IMAD.WIDE R10, R32, 0x2, R10 ;  /* 0x00000002200ad825 */ /* 0x000fe200078e020a */
[----:B------:R-:W-:Y:S01]  /*0ab0*/  UIMAD UR16, UR9, UR5, UR16 ;  /* 0x00000005091072a4 */ /* 0x000fe2000f8e0210 */
[----:B------:R-:W-:Y:S04]  /*0ac0*/  SHFL.IDX PT, R14, R14, 0x3, 0x181f ;  /* 0x00781f000e0e7f89 */ /* 0x000fe800000e0000 */
[----:B------:R5:W3:Y:S04]  /*0ad0*/  SHFL.IDX PT, R15, R4, 0x3, 0x181f ;  /* 0x00781f00040f7f89 */ /* 0x000ae800000e0000 */
[----:B------:R3:W-:Y:S01]  /*0ae0*/  @!P5 LDGSTS.E.BYPASS.LTC128B.128 [R8+0x1100], [R10.64], !P2 ;  /* 0x011000000a08dfae */ /* 0x0007e2000d101d4e */
[----:B-1----:R-:W-:Y:S01]  /*0af0*/  @!P4 SHF.R.S32.HI R20, RZ, 0x1f, R241 ;  /* 0x0000001fff14c819 */ /* 0x002fe200000114f1 */
[----:B------:R-:W-:-:S02]  /*0b00*/  UIADD3 UR16, UR19, UR16, URZ ;  /* 0x0000001013107290 */ /* 0x000fc4000fffe03f */
[----:B------:R1:W-:Y:S01]  /*0b10*/  @!P5 LDGSTS.E.BYPASS.LTC128B.128 [R8+0x5100], [R24.64], !P1 ;  /* 0x051000001808dfae */ /* 0x0003e2000c901d4e */
[----:B------:R-:W-:Y:S01]  /*0b20*/  ULEA UR17, UR8, 0xffffff80, 0x7 ;  /* 0xffffff8008117891 */ /* 0x000fe2000f8e383f */
[----:B------:R-:W-:Y:S01]  /*0b30*/  @!P4 LEA.HI R20, R20, R241, RZ, 0x3 ;  /* 0x000000f11414c211 */ /* 0x000fe200078f18ff */
[----:B------:R-:W-:Y:S01]  /*0b40*/  IMAD.SHL.U32 R234, R9, 0x8, RZ ;  /* 0x0000000809ea7824 */ /* 0x000fe200078e00ff */
[----:B--2---:R-:W-:Y:S01]  /*0b50*/  @!P0 SHF.R.S32.HI R7, RZ, 0x1f, R241 ;  /* 0x0000001fff078819 */ /* 0x004fe200000114f1 */
[----:B------:R-:W-:Y:S01]  /*0b60*/  IMAD.SHL.U32 R2, R2, 0x40, RZ ;  /* 0x0000004002027824 */ /* 0x000fe200078e00ff */
[----:B------:R-:W-:Y:S01]  /*0b70*/  @!P4 LOP3.LUT R20, R20, 0xfffffff8, RZ, 0xc0, !PT ;  /* 0xfffffff81414c812 */ /* 0x000fe200078ec0ff */
[----:B-----5:R-:W-:Y:S01]  /*0b80*/  @!P4 IMAD.SHL.U32 R4, R238, 0x2, RZ ;  /* 0x00000002ee04c824 */ /* 0x020fe200078e00ff */
[----:B------:R-:W-:Y:S02]  /*0b90*/  UISETP.GE.AND UP0, UPT, UR10, 0x1, UPT ;  /* 0x000000010a00788c */ /* 0x000fe4000bf06270 */
[----:B------:R-:W-:Y:S01]  /*0ba0*/  ULDC.64 UR4, c[0x0][0x210] ;  /* 0x0000840000047ab9 */ /* 0x000fe20000000a00 */
[----:B---3--:R-:W-:-:S04]  /*0bb0*/  @!P4 IMAD.WIDE R20, R20, 0x2, R22 ;  /* 0x000000021414c825 */ /* 0x008fc800078e0216 */
[----:B------:R-:W-:Y:S01]  /*0bc0*/  @!P4 IMAD.WIDE R22, R32, 0x2, R22 ;  /* 0x000000022016c825 */ /* 0x000fe200078e0216 */
[----:B------:R-:W-:Y:S01]  /*0bd0*/  UIADD3 UR17, UR10, -UR17, URZ ;  /* 0x800000110a117290 */ /* 0x000fe2000fffe03f */
[----:B------:R-:W-:-:S03]  /*0be0*/  @!P0 LEA.HI R7, R7, R241, RZ, 0x3 ;  /* 0x000000f107078211 */ /* 0x000fc600078f18ff */
[----:B------:R2:W-:Y:S01]  /*0bf0*/  @!P4 LDGSTS.E.BYPASS.LTC128B.128 [R4+0x2100], [R22.64], !P2 ;  /* 0x021000001604cfae */ /* 0x0005e2000d101d4e */
[----:B------:R-:W-:-:S03]  /*0c00*/  @!P0 LOP3.LUT R17, R7, 0xfffffff8, RZ, 0xc0, !PT ;  /* 0xfffffff807118812 */ /* 0x000fc600078ec0ff */
[----:B------:R3:W-:Y:S01]  /*0c10*/  @!P4 LDGSTS.E.BYPASS.LTC128B.128 [R4+0x6100], [R20.64], !P1 ;  /* 0x061000001404cfae */ /* 0x0007e2000c901d4e */
[----:B------:R-:W-:-:S04]  /*0c20*/  IADD3 R7, -R9, UR17, RZ ;  /* 0x0000001109077c10 */ /* 0x000fc8000fffe1ff */
[C---:B------:R-:W-:Y:S01]  /*0c30*/  ISETP.GE.AND P5, PT, R7.reuse, 0x1, PT ;  /* 0x000000010700780c */ /* 0x040fe20003fa6270 */
[----:B-1----:R-:W-:Y:S01]  /*0c40*/  @!P0 IMAD.SHL.U32 R8, R238, 0x2, RZ ;  /* 0x00000002ee088824 */ /* 0x002fe200078e00ff */
[----:B------:R-:W-:Y:S01]  /*0c50*/  ISETP.GE.AND P4, PT, R7, 0x21, PT ;  /* 0x000000210700780c */ /* 0x000fe20003f86270 */
[----:B------:R-:W-:Y:S02]  /*0c60*/  IMAD.SHL.U32 R9, R3, 0x8, RZ ;  /* 0x0000000803097824 */ /* 0x000fe400078e00ff */
[----:B--2---:R-:W-:-:S04]  /*0c70*/  @!P0 IMAD.WIDE R22, R17, 0x2, R14 ;  /* 0x0000000211168825 */ /* 0x004fc800078e020e */
[----:B------:R-:W-:-:S05]  /*0c80*/  @!P0 IMAD.WIDE R14, R32, 0x2, R14 ;  /* 0x00000002200e8825 */ /* 0x000fca00078e020e */
[----:B------:R1:W-:Y:S04]  /*0c90*/  @!P0 LDGSTS.E.BYPASS.LTC128B.128 [R8+0x3100], [R14.64], !P2 ;  /* 0x031000000e088fae */ /* 0x0003e8000d101d4e */
[----:B------:R2:W-:Y:S01]  /*0ca0*/  @!P0 LDGSTS.E.BYPASS.LTC128B.128 [R8+0x7100], [R22.64], !P1 ;  /* 0x0710000016088fae */ /* 0x0005e2000c901d4e */
[----:B------:R-:W-:Y:S02]  /*0cb0*/  ISETP.GE.AND P0, PT, R32, c[0x0][0x1d4], PT ;  /* 0x0000750020007a0c */ /* 0x000fe40003f06270 */
[C---:B------:R-:W-:Y:S01]  /*0cc0*/  ISETP.GE.AND P2, PT, R7.reuse, 0x41, PT ;  /* 0x000000410700780c */ /* 0x040fe20003f46270 */
[----:B------:R-:W0:Y:S01]  /*0cd0*/  LDGDEPBAR ;  /* 0x00000000000079af */ /* 0x000e220000000000 */
[----:B------:R-:W-:Y:S01]  /*0ce0*/  ISETP.GE.AND P1, PT, R7, 0x61, PT ;  /* 0x000000610700780c */ /* 0x000fe20003f26270 */
[----:B-1----:R-:W-:-:S05]  /*0cf0*/  IMAD.SHL.U32 R14, R0, 0x40, RZ ;  /* 0x00000040000e7824 */ /* 0x002fca00078e00ff */
[----:B------:R-:W-:Y:S01]  /*0d00*/  LOP3.LUT R14, R14, 0x1c0, RZ, 0xc0, !PT ;  /* 0x000001c00e0e7812 */ /* 0x000fe200078ec0ff */
[----:B--2---:R-:W-:-:S03]  /*0d10*/  @P5 IMAD.SHL.U32 R8, R238, 0x2, RZ ;  /* 0x00000002ee085824 */ /* 0x004fc600078e00ff */
[----:B------:R-:W-:Y:S02]  /*0d20*/  LOP3.LUT R9, R14, 0x8, R9, 0xf8, !PT ;  /* 0x000000080e097812 */ /* 0x000fe400078ef809 */
[----:B----4-:R-:W-:Y:S01]  /*0d30*/  SHF.R.S32.HI R12, RZ, 0x1f, R235 ;  /* 0x0000001fff0c7819 */ /* 0x010fe200000114eb */
[----:B------:R-:W-:-:S04]  /*0d40*/  IMAD.WIDE.U32 R18, R235, c[0x0][0x1f0], R18 ;  /* 0x00007c00eb127a25 */ /* 0x000fc800078e0012 */
[----:B------:R-:W-:Y:S01]  /*0d50*/  IMAD R11, R12, c[0x0][0x1f0], RZ ;  /* 0x00007c000c0b7a24 */ /* 0x000fe200078e02ff */
[----:B------:R-:W-:-:S03]  /*0d60*/  IADD3 R10, P3, R18, UR18, RZ ;  /* 0x00000012120a7c10 */ /* 0x000fc6000ff7e0ff */
[----:B------:R-:W-:-:S05]  /*0d70*/  IMAD R11, R235, c[0x0][0x1f4], R11 ;  /* 0x00007d00eb0b7a24 */ /* 0x000fca00078e020b */
[----:B------:R-:W-:Y:S02]  /*0d80*/  IADD3.X R11, R19, UR16, R11, P3, !PT ;  /* 0x00000010130b7c10 */ /* 0x000fe40009ffe40b */
[----:B------:R-:W-:-:S04]  /*0d90*/  LEA R18, P3, R10, c[0x0][0x1c8], 0x1 ;  /* 0x000072000a127a11 */ /* 0x000fc800078608ff */
[----:B---3--:R-:W-:Y:S01]  /*0da0*/  LEA.HI.X R4, R10, c[0x0][0x1cc], R11, 0x1, P3 ;  /* 0x000073000a047a11 */ /* 0x008fe200018f0c0b */
[----:B------:R-:W-:Y:S04]  /*0db0*/  SHFL.IDX PT, R24, R18, RZ, 0x181f ;  /* 0x00181fff12187589 */ /* 0x000fe800000e0000 */
[----:B------:R-:W1:Y:S01]  /*0dc0*/  SHFL.IDX PT, R25, R4, RZ, 0x181f ;  /* 0x00181fff04197589 */ /* 0x000e6200000e0000 */
[----:B------:R-:W-:Y:S02]  /*0dd0*/  @P5 SHF.R.S32.HI R10, RZ, 0x1f, R241 ;  /* 0x0000001fff0a5819 */ /* 0x000fe400000114f1 */
[----:B------:R-:W-:Y:S01]  /*0de0*/  ISETP.GE.AND P3, PT, R241, c[0x0][0x1d4], PT ;  /* 0x00007500f1007a0c */ /* 0x000fe20003f66270 */
[----:B------:R-:W-:Y:S01]  /*0df0*/  SHFL.IDX PT, R22, R18, 0x1, 0x181f ;  /* 0x00381f0012167f89 */ /* 0x000fe200000e0000 */
[----:B------:R-:W-:-:S03]  /*0e00*/  @P5 LEA.HI R10, R10, R241, RZ, 0x3 ;  /* 0x000000f10a0a5211 */ /* 0x000fc600078f18ff */
[----:B------:R-:W2:Y:S01]  /*0e10*/  SHFL.IDX PT, R23, R4, 0x1, 0x181f ;  /* 0x00381f0004177f89 */ /* 0x000ea200000e0000 */
[----:B------:R-:W-:-:S03]  /*0e20*/  @P5 LOP3.LUT R10, R10, 0xfffffff8, RZ, 0xc0, !PT ;  /* 0xfffffff80a0a5812 */ /* 0x000fc600078ec0ff */
[----:B------:R-:W-:Y:S04]  /*0e30*/  SHFL.IDX PT, R20, R18, 0x2, 0x181f ;  /* 0x00581f0012147f89 */ /* 0x000fe800000e0000 */
[----:B------:R-:W3:Y:S04]  /*0e40*/  SHFL.IDX PT, R21, R4, 0x2, 0x181f ;  /* 0x00581f0004157f89 */ /* 0x000ee800000e0000 */
[----:B------:R4:W-:Y:S04]  /*0e50*/  SHFL.IDX PT, R19, R4, 0x3, 0x181f ;  /* 0x00781f0004137f89 */ /* 0x0009e800000e0000 */
[----:B------:R-:W5:Y:S01]  /*0e60*/  SHFL.IDX PT, R18, R18, 0x3, 0x181f ;  /* 0x00781f0012127f89 */ /* 0x000f6200000e0000 */
[----:B------:R-:W-:-:S05]  /*0e70*/  IMAD.SHL.U32 R11, R6, 0x40, RZ ;  /* 0x00000040060b7824 */ /* 0x000fca00078e00ff */
[----:B------:R-:W-:Y:S02]  /*0e80*/  LOP3.LUT R11, R11, 0x1c0, RZ, 0xc0, !PT ;  /* 0x000001c00b0b7812 */ /* 0x000fe400078ec0ff */
[----:B----4-:R-:W-:Y:S01]  /*0e90*/  SHF.R.U32.HI R4, RZ, 0x3, R14 ;  /* 0x00000003ff047819 */ /* 0x010fe2000001160e */
[----:B-1----:R-:W-:-:S04]  /*0ea0*/  @P5 IMAD.WIDE R14, R32, 0x2, R24 ;  /* 0x00000002200e5825 */ /* 0x002fc800078e0218 */
[----:B------:R-:W-:Y:S01]  /*0eb0*/  @P5 IMAD.WIDE R24, R10, 0x2, R24 ;  /* 0x000000020a185825 */ /* 0x000fe200078e0218 */
[----:B------:R1:W-:Y:S01]  /*0ec0*/  @P5 LDGSTS.E.BYPASS.LTC128B.128 [R8+0x8100], [R14.64], !P0 ;  /* 0x081000000e085fae */ /* 0x0003e2000c101d4e */
[----:B------:R-:W-:-:S03]  /*0ed0*/  @P2 SHF.R.S32.HI R10, RZ, 0x1f, R241 ;  /* 0x0000001fff0a2819 */ /* 0x000fc600000114f1 */
[----:B------:R4:W-:Y:S01]  /*0ee0*/  @P5 LDGSTS.E.BYPASS.LTC128B.128 [R8+0xc100], [R24.64], !P3 ;  /* 0x0c10000018085fae */ /* 0x0009e2000d901d4e */
[----:B------:R-:W-:Y:S02]  /*0ef0*/  @P2 LEA.HI R10, R10, R241, RZ, 0x3 ;  /* 0x000000f10a0a2211 */ /* 0x000fe400078f18ff */
[----:B------:R-:W-:Y:S02]  /*0f00*/  LOP3.LUT R234, R11, 0x8, R234, 0xf8, !PT ;  /* 0x000000080bea7812 */ /* 0x000fe400078ef8ea */
[----:B------:R-:W-:Y:S02]  /*0f10*/  @P2 LOP3.LUT R10, R10, 0xfffffff8, RZ, 0xc0, !PT ;  /* 0xfffffff80a0a2812 */ /* 0x000fe400078ec0ff */
[----:B------:R-:W-:Y:S02]  /*0f20*/  SHF.R.U32.HI R11, RZ, 0x3, R11 ;  /* 0x00000003ff0b7819 */ /* 0x000fe4000001160b */
[--C-:B-1----:R-:W-:Y:S02]  /*0f30*/  @P4 SHF.R.S32.HI R14, RZ, 0x1f, R241.reuse ;  /* 0x0000001fff0e4819 */ /* 0x102fe400000114f1 */
[----:B----4-:R-:W-:-:S02]  /*0f40*/  @P1 SHF.R.S32.HI R8, RZ, 0x1f, R241 ;  /* 0x0000001fff081819 */ /* 0x010fc400000114f1 */
[-C--:B------:R-:W-:Y:S02]  /*0f50*/  @P4 LEA.HI R14, R14, R241.reuse, RZ, 0x3 ;  /* 0x000000f10e0e4211 */ /* 0x080fe400078f18ff */
[----:B------:R-:W-:Y:S02]  /*0f60*/  @P1 LEA.HI R8, R8, R241, RZ, 0x3 ;  /* 0x000000f108081211 */ /* 0x000fe400078f18ff */
[----:B------:R-:W-:Y:S02]  /*0f70*/  @P4 LOP3.LUT R14, R14, 0xfffffff8, RZ, 0xc0, !PT ;  /* 0xfffffff80e0e4812 */ /* 0x000fe400078ec0ff */
[----:B------:R-:W-:Y:S01]  /*0f80*/  @P1 LOP3.LUT R8, R8, 0xfffffff8, RZ, 0xc0, !PT ;  /* 0xfffffff808081812 */ /* 0x000fe200078ec0ff */
[----:B------:R-:W-:Y:S02]  /*0f90*/  @P4 IMAD.SHL.U32 R15, R238, 0x2, RZ ;  /* 0x00000002ee0f4824 */ /* 0x000fe400078e00ff */
[----:B--2---:R-:W-:Y:S01]  /*0fa0*/  @P4 IMAD.WIDE R24, R14, 0x2, R22 ;  /* 0x000000020e184825 */ /* 0x004fe200078e0216 */
[----:B------:R-:W-:-:S03]  /*0fb0*/  LOP3.LUT R234, R234, R11, RZ, 0x3c, !PT ;  /* 0x0000000beaea7212 */ /* 0x000fc600078e3cff */
[----:B------:R-:W-:Y:S01]  /*0fc0*/  @P4 IMAD.WIDE R22, R32, 0x2, R22 ;  /* 0x0000000220164825 */ /* 0x000fe200078e0216 */
[----:B------:R-:W-:-:S03]  /*0fd0*/  LOP3.LUT R4, R9, R4, RZ, 0x3c, !PT ;  /* 0x0000000409047212 */ /* 0x000fc600078e3cff */
[--C-:B---3--:R-:W-:Y:S01]  /*0fe0*/  @P2 IMAD.WIDE R26, R10, 0x2, R20.reuse ;  /* 0x000000020a1a2825 */ /* 0x108fe200078e0214 */
[----:B------:R1:W-:Y:S03]  /*0ff0*/  @P4 LDGSTS.E.BYPASS.LTC128B.128 [R15+0x9100], [R22.64], !P0 ;  /* 0x09100000160f4fae */ /* 0x0003e6000c101d4e */
[----:B------:R-:W-:Y:S01]  /*1000*/  @P2 IMAD.SHL.U32 R11, R238, 0x2, RZ ;  /* 0x00000002ee0b2824 */ /* 0x000fe200078e00ff */
[----:B------:R2:W-:Y:S01]  /*1010*/  @P4 LDGSTS.E.BYPASS.LTC128B.128 [R15+0xd100], [R24.64], !P3 ;  /* 0x0d100000180f4fae */ /* 0x0005e2000d901d4e */
[----:B------:R-:W-:-:S04]  /*1020*/  @P2 IMAD.WIDE R20, R32, 0x2, R20 ;  /* 0x0000000220142825 */ /* 0x000fc800078e0214 */
[--C-:B-----5:R-:W-:Y:S01]  /*1030*/  @P1 IMAD.WIDE R28, R8, 0x2, R18.reuse ;  /* 0x00000002081c1825 */ /* 0x120fe200078e0212 */
[----:B------:R3:W-:Y:S03]  /*1040*/  @P2 LDGSTS.E.BYPASS.LTC128B.128 [R11+0xa100], [R20.64], !P0 ;  /* 0x0a100000140b2fae */ /* 0x0007e6000c101d4e */
[----:B------:R-:W-:Y:S01]  /*1050*/  @P1 IMAD.SHL.U32 R9, R238, 0x2, RZ ;  /* 0x00000002ee091824 */ /* 0x000fe200078e00ff */
[----:B------:R2:W-:Y:S01]  /*1060*/  @P2 LDGSTS.E.BYPASS.LTC128B.128 [R11+0xe100], [R26.64], !P3 ;  /* 0x0e1000001a0b2fae */ /* 0x0005e2000d901d4e */
[----:B------:R-:W-:-:S05]  /*1070*/  @P1 IMAD.WIDE R18, R32, 0x2, R18 ;  /* 0x0000000220121825 */ /* 0x000fca00078e0212 */
[----:B------:R4:W-:Y:S04]  /*1080*/  @P1 LDGSTS.E.BYPASS.LTC128B.128 [R9+0xb100], [R18.64], !P0 ;  /* 0x0b10000012091fae */ /* 0x0009e8000c101d4e */
[----:B------:R3:W-:Y:S04]  /*1090*/  @P1 LDGSTS.E.BYPASS.LTC128B.128 [R9+0xf100], [R28.64], !P3 ;  /* 0x0f1000001c091fae */ /* 0x0007e8000d901d4e */
[----:B------:R-:W0:Y:S01]  /*10a0*/  LDGDEPBAR ;  /* 0x00000000000079af */ /* 0x000e220000000000 */
[----:B------:R-:W-:Y:S02]  /*10b0*/  LEA.HI R14, R16, R5, RZ, 0x5 ;  /* 0x00000005100e7211 */ /* 0x000fe400078f28ff */
[----:B------:R-:W-:-:S02]  /*10c0*/  LOP3.LUT P4, RZ, R6, 0x2, RZ, 0xc0, !PT ;  /* 0x0000000206ff7812 */ /* 0x000fc4000788c0ff */
[----:B------:R-:W-:Y:S02]  /*10d0*/  LOP3.LUT R4, R4, 0xfffffe00, R2, 0xf8, !PT ;  /* 0xfffffe0004047812 */ /* 0x000fe400078ef802 */
[----:B------:R-:W-:Y:S01]  /*10e0*/  SHF.R.S32.HI R176, RZ, 0x5, R14 ;  /* 0x00000005ffb07819 */ /* 0x000fe2000001140e */
[----:B------:R-:W-:Y:S01]  /*10f0*/  IMAD.MOV.U32 R2, RZ, RZ, 0x10 ;  /* 0x00000010ff027424 */ /* 0x000fe200078e00ff */
[----:B------:R-:W-:Y:S01]  /*1100*/  R2P PR, R0, 0x6 ;  /* 0x0000000600007804 */ /* 0x000fe20000000000 */
[----:B------:R-:W-:Y:S02]  /*1110*/  IMAD R234, R3, 0x200, R234 ;  /* 0x0000020003ea7824 */ /* 0x000fe400078e02ea */
[----:B------:R-:W-:Y:S02]  /*1120*/  IMAD R176, R176, 0x400, R4 ;  /* 0x00000400b0b07824 */ /* 0x000fe400078e0204 */
[----:B------:R-:W-:Y:S01]  /*1130*/  IMAD.MOV.U32 R3, RZ, RZ, 0x20 ;  /* 0x00000020ff037424 */ /* 0x000fe200078e00ff */
[----:B------:R-:W-:-:S04]  /*1140*/  DEPBAR.LE SB0, 0x1 ;  /* 0x000080400000791a */ /* 0x000fc80000000000 */
[----:B------:R-:W-:Y:S01]  /*1150*/  SEL R2, R2, 0xfffffff0, !P1 ;  /* 0xfffffff002027807 */ /* 0x000fe20004800000 */
[----:B------:R-:W-:Y:S01]  /*1160*/  IMAD.SHL.U32 R176, R176, 0x2, RZ ;  /* 0x00000002b0b07824 */ /* 0x000fe200078e00ff */
[----:B------:R-:W-:Y:S01]  /*1170*/  BAR.SYNC.DEFER_BLOCKING 0x0 ;  /* 0x0000000000007b1d */ /* 0x000fe20000010000 */
[----:B------:R-:W-:Y:S02]  /*1180*/  SEL R0, R3, 0xffffffe0, !P2 ;  /* 0xffffffe003007807 */ /* 0x000fe40005000000 */
[----:B------:R-:W-:-:S03]  /*1190*/  IMAD R180, R2, 0x2, R176 ;  /* 0x0000000202b47824 */ /* 0x000fc600078e02b0 */
[C---:B------:R-:W-:Y:S02]  /*11a0*/  IMAD R184, R0.reuse, 0x2, R176 ;  /* 0x0000000200b87824 */ /* 0x040fe400078e02b0 */
[----:B------:R-:W-:Y:S01]  /*11b0*/  IMAD R188, R0, 0x2, R180 ;  /* 0x0000000200bc7824 */ /* 0x000fe200078e02b4 */
[----:B------:R1:W1:Y:S04]  /*11c0*/  LDSM.16.M88.4 R136, [R176+0x100] ;  /* 0x00010000b088783b */ /* 0x0002680000000200 */
[----:B------:R1:W1:Y:S04]  /*11d0*/  LDSM.16.M88.4 R140, [R180+0x100] ;  /* 0x00010000b48c783b */ /* 0x0002680000000200 */
[----:B------:R1:W1:Y:S04]  /*11e0*/  LDSM.16.M88.4 R168, [R184+0x100] ;  /* 0x00010000b8a8783b */ /* 0x0002680000000200 */
[----:B------:R1:W1:Y:S04]  /*11f0*/  LDSM.16.M88.4 R172, [R188+0x100] ;  /* 0x00010000bcac783b */ /* 0x0002680000000200 */
[----:B------:R-:W1:Y:S04]  /*1200*/  LDSM.16.M88.4 R176, [R176+0x4100] ;  /* 0x00410000b0b0783b */ /* 0x000e680000000200 */
[----:B------:R-:W1:Y:S04]  /*1210*/  LDSM.16.M88.4 R180, [R180+0x4100] ;  /* 0x00410000b4b4783b */ /* 0x000e680000000200 */
[----:B------:R-:W1:Y:S04]  /*1220*/  LDSM.16.M88.4 R184, [R184+0x4100] ;  /* 0x00410000b8b8783b */ /* 0x000e680000000200 */
[----:B------:R-:W1:Y:S04]  /*1230*/  LDSM.16.M88.4 R188, [R188+0x4100] ;  /* 0x00410000bcbc783b */ /* 0x000e680000000200 */
[----:B------:R-:W-:Y:S01]  /*1240*/  BAR.SYNC.DEFER_BLOCKING 0x0 ;  /* 0x0000000000007b1d */ /* 0x000fe20000010000 */
[----:B------:R-:W-:Y:S01]  /*1250*/  IMAD.SHL.U32 R234, R234, 0x2, RZ ;  /* 0x00000002eaea7824 */ /* 0x000fe200078e00ff */
[----:B------:R-:W-:Y:S01]  /*1260*/  PLOP3.LUT P1, PT, PT, PT, UP0, 0x80, 0x0 ;  /* 0x000000000000781c */ /* 0x000fe20003f2f008 */
[----:B------:R-:W-:-:S02]  /*1270*/  UIMAD.WIDE.U32 UR20, UR9, UR4, URZ ;  /* 0x00000004091472a5 */ /* 0x000fc4000f8e003f */
[----:B------:R-:W-:Y:S01]  /*1280*/  UIMAD UR4, UR7, UR4, URZ ;  /* 0x00000004070472a4 */ /* 0x000fe2000f8e023f */
[----:B------:R-:W-:Y:S01]  /*1290*/  IADD3 R8, R234, 0x8100, RZ ;  /* 0x00008100ea087810 */ /* 0x000fe20007ffe0ff */
[----:B------:R-:W-:-:S04]  /*12a0*/  DEPBAR.LE SB0, 0x0 ;  /* 0x000080000000791a */ /* 0x000fc80000000000 */
[----:B------:R-:W-:Y:S01]  /*12b0*/  BAR.SYNC.DEFER_BLOCKING 0x0 ;  /* 0x0000000000007b1d */ /* 0x000fe20000010000 */
[----:B------:R-:W-:Y:S01]  /*12c0*/  IADD3 R233, R234, 0x8120, RZ ;  /* 0x00008120eae97810 */ /* 0x000fe20007ffe0ff */
[----:B------:R-:W-:Y:S01]  /*12d0*/  UIMAD UR4, UR9, UR5, UR4 ;  /* 0x00000005090472a4 */ /* 0x000fe2000f8e0204 */
[----:B------:R-:W-:Y:S02]  /*12e0*/  @P4 IADD3 R233, R8, -0x20, RZ ;  /* 0xffffffe008e94810 */ /* 0x000fe40007ffe0ff */
[----:B------:R-:W-:Y:S01]  /*12f0*/  LOP3.LUT R14, R14, 0xffffffe0, RZ, 0xc0, !PT ;  /* 0xffffffe00e0e7812 */ /* 0x000fe200078ec0ff */
[----:B------:R-:W-:Y:S01]  /*1300*/  UIADD3 UR4, UR21, UR4, URZ ;  /* 0x0000000415047290 */ /* 0x000fe2000fffe03f */
[----:B------:R-:W-:Y:S02]  /*1310*/  LOP3.LUT P2, RZ, R6, 0x4, RZ, 0xc0, !PT ;  /* 0x0000000406ff7812 */ /* 0x000fe4000784c0ff */
[----:B------:R-:W-:Y:S01]  /*1320*/  ISETP.GT.AND P6, PT, R240, 0x7f, PT ;  /* 0x0000007ff000780c */ /* 0x000fe20003fc4270 */
[----:B------:R-:W-:Y:S01]  /*1330*/  IMAD.IADD R5, R5, 0x1, -R14 ;  /* 0x0000000105057824 */ /* 0x000fe200078e0a0e */
[----:B------:R-:W-:-:S02]  /*1340*/  SEL R3, R3, 0xffffffe0, !P2 ;  /* 0xffffffe003037807 */ /* 0x000fc40005000000 */
[----:B------:R-:W-:Y:S02]  /*1350*/  SEL R6, RZ, 0x10, P3 ;  /* 0x00000010ff067807 */ /* 0x000fe40001800000 */
[C---:B------:R-:W-:Y:S02]  /*1360*/  IADD3 R227, R233.reuse, 0x800, RZ ;  /* 0x00000800e9e37810 */ /* 0x040fe40007ffe0ff */
[C---:B------:R-:W-:Y:S02]  /*1370*/  IADD3 R226, R233.reuse, 0x1000, RZ ;  /* 0x00001000e9e27810 */ /* 0x040fe40007ffe0ff */
[C---:B------:R-:W-:Y:S02]  /*1380*/  IADD3 R225, R233.reuse, 0x1800, RZ ;  /* 0x00001800e9e17810 */ /* 0x040fe40007ffe0ff */
[C---:B------:R-:W-:Y:S01]  /*1390*/  IADD3 R224, R233.reuse, 0x2000, RZ ;  /* 0x00002000e9e07810 */ /* 0x040fe20007ffe0ff */
[----:B--2---:R2:W1:Y:S01]  /*13a0*/  LDSM.16.M88.4 R24, [R234+0x8100] ;  /* 0x00810000ea18783b */ /* 0x0044620000000200 */
[----:B------:R-:W-:-:S03]  /*13b0*/  IADD3 R223, R233, 0x2800, RZ ;  /* 0x00002800e9df7810 */ /* 0x000fc60007ffe0ff */
[----:B----4-:R2:W4:Y:S01]  /*13c0*/  LDSM.16.M88.4 R16, [R234+0x8900] ;  /* 0x00890000ea10783b */ /* 0x0105220000000200 */
[----:B------:R-:W-:-:S03]  /*13d0*/  IADD3 R222, R233, 0x3000, RZ ;  /* 0x00003000e9de7810 */ /* 0x000fc60007ffe0ff */
[----:B---3--:R2:W3:Y:S01]  /*13e0*/  LDSM.16.M88.4 R8, [R234+0x9100] ;  /* 0x00910000ea08783b */ /* 0x0084e20000000200 */
[----:B------:R-:W-:-:S03]  /*13f0*/  IADD3 R221, R233, 0x3800, RZ ;  /* 0x00003800e9dd7810 */ /* 0x000fc60007ffe0ff */
[----:B------:R2:W1:Y:S04]  /*1400*/  LDSM.16.M88.4 R100, [R234+0x9900] ;  /* 0x00990000ea64783b */ /* 0x0004680000000200 */
[----:B------:R2:W1:Y:S04]  /*1410*/  LDSM.16.M88.4 R92, [R234+0xa100] ;  /* 0x00a10000ea5c783b */ /* 0x0004680000000200 */
[----:B------:R2:W1:Y:S04]  /*1420*/  LDSM.16.M88.4 R84, [R234+0xa900] ;  /* 0x00a90000ea54783b */ /* 0x0004680000000200 */
[----:B------:R2:W1:Y:S04]  /*1430*/  LDSM.16.M88.4 R76, [R234+0xb100] ;  /* 0x00b10000ea4c783b */ /* 0x0004680000000200 */
[----:B------:R2:W1:Y:S04]  /*1440*/  LDSM.16.M88.4 R68, [R234+0xb900] ;  /* 0x00b90000ea44783b */ /* 0x0004680000000200 */
[----:B------:R2:W1:Y:S04]  /*1450*/  LDSM.16.M88.4 R64, [R233] ;  /* 0x00000000e940783b */ /* 0x0004680000000200 */
[----:B------:R2:W1:Y:S04]  /*1460*/  LDSM.16.M88.4 R60, [R233+0x800] ;  /* 0x00080000e93c783b */ /* 0x0004680000000200 */
[----:B------:R2:W1:Y:S04]  /*1470*/  LDSM.16.M88.4 R56, [R233+0x1000] ;  /* 0x00100000e938783b */ /* 0x0004680000000200 */
[----:B------:R2:W1:Y:S04]  /*1480*/  LDSM.16.M88.4 R48, [R233+0x1800] ;  /* 0x00180000e930783b */ /* 0x0004680000000200 */
[----:B------:R2:W1:Y:S04]  /*1490*/  LDSM.16.M88.4 R44, [R233+0x2000] ;  /* 0x00200000e92c783b */ /* 0x0004680000000200 */
[----:B------:R2:W1:Y:S04]  /*14a0*/  LDSM.16.M88.4 R52, [R233+0x2800] ;  /* 0x00280000e934783b */ /* 0x0004680000000200 */
[----:B------:R2:W1:Y:S04]  /*14b0*/  LDSM.16.M88.4 R40, [R233+0x3000] ;  /* 0x00300000e928783b */ /* 0x0004680000000200 */
[----:B------:R2:W1:Y:S01]  /*14c0*/  LDSM.16.M88.4 R36, [R233+0x3800] ;  /* 0x00380000e924783b */ /* 0x0004620000000200 */
[----:B------:R-:W-:Y:S05]  /*14d0*/  @!P1 BRA `(.L_x_0) ;  /* 0x000003b000009947 */ /* 0x000fea0003800000 */
[----:B---34-:R-:W-:Y:S01]  /*14e0*/  IMAD R13, R13, c[0x0][0x208], RZ ;  /* 0x000082000d0d7a24 */ /* 0x018fe200078e02ff */
[----:B------:R-:W-:Y:S01]  /*14f0*/  ISETP.GE.AND P4, PT, R32, c[0x0][0x1d4], PT ;  /* 0x0000750020007a0c */ /* 0x000fe20003f86270 */
[----:B-1----:R-:W-:Y:S01]  /*1500*/  IMAD.WIDE.U32 R14, R236, c[0x0][0x208], RZ ;  /* 0x00008200ec0e7a25 */ /* 0x002fe200078e00ff */
[----:B------:R-:W-:-:S02]  /*1510*/  ISETP.GE.AND P2, PT, R241, c[0x0][0x1d4], PT ;  /* 0x00007500f1007a0c */ /* 0x000fc40003f46270 */
[----:B------:R-:W-:Y:S01]  /*1520*/  ISETP.LT.OR P5, PT, R7, 0x1, P4 ;  /* 0x000000010700780c */ /* 0x000fe200027a1670 */
[----:B------:R-:W-:Y:S02]  /*1530*/  IMAD R13, R236, c[0x0][0x20c], R13 ;  /* 0x00008300ec0d7a24 */ /* 0x000fe400078e020d */
[----:B------:R-:W-:Y:S02]  /*1540*/  IMAD R12, R12, c[0x0][0x218], RZ ;  /* 0x000086000c0c7a24 */ /* 0x000fe400078e02ff */
[----:B------:R-:W-:Y:S02]  /*1550*/  IMAD.IADD R15, R15, 0x1, R13 ;  /* 0x000000010f0f7824 */ /* 0x000fe400078e020d */
[C---:B------:R-:W-:Y:S02]  /*1560*/  IMAD R12, R235.reuse, c[0x0][0x21c], R12 ;  /* 0x00008700eb0c7a24 */ /* 0x040fe400078e020c */
[----:B------:R-:W-:-:S04]  /*1570*/  IMAD.WIDE.U32 R14, R235, c[0x0][0x218], R14 ;  /* 0x00008600eb0e7a25 */ /* 0x000fc800078e000e */
[----:B------:R-:W-:Y:S01]  /*1580*/  IMAD.WIDE R30, R32, 0x2, RZ ;  /* 0x00000002201e7825 */ /* 0x000fe200078e02ff */
[----:B------:R-:W-:-:S03]  /*1590*/  IADD3 R14, P1, R14, UR20, RZ ;  /* 0x000000140e0e7c10 */ /* 0x000fc6000ff3e0ff */
[----:B------:R-:W-:Y:S01]  /*15a0*/  IMAD.SHL.U32 R13, R238, 0x2, RZ ;  /* 0x00000002ee0d7824 */ /* 0x000fe200078e00ff */
[----:B------:R-:W-:Y:S02]  /*15b0*/  IADD3.X R12, R15, UR4, R12, P1, !PT ;  /* 0x000000040f0c7c10 */ /* 0x000fe40008ffe40c */
[----:B------:R-:W-:-:S04]  /*15c0*/  LEA R15, P1, R14, c[0x0][0x1f8], 0x1 ;  /* 0x00007e000e0f7a11 */ /* 0x000fc800078208ff */
[----:B------:R-:W-:Y:S01]  /*15d0*/  LEA.HI.X R14, R14, c[0x0][0x1fc], R12, 0x1, P1 ;  /* 0x00007f000e0e7a11 */ /* 0x000fe200008f0c0c */
[----:B------:R-:W1:Y:S01]  /*15e0*/  SHFL.IDX PT, R22, R15, RZ, 0x181f ;  /* 0x00181fff0f167589 */ /* 0x000e6200000e0000 */
[----:B------:R-:W-:-:S03]  /*15f0*/  SHF.R.S32.HI R12, RZ, 0x1f, R241 ;  /* 0x0000001fff0c7819 */ /* 0x000fc600000114f1 */
[----:B------:R-:W3:Y:S01]  /*1600*/  SHFL.IDX PT, R23, R14, RZ, 0x181f ;  /* 0x00181fff0e177589 */ /* 0x000ee200000e0000 */
[----:B------:R-:W-:-:S03]  /*1610*/  LEA.HI R12, R12, R241, RZ, 0x3 ;  /* 0x000000f10c0c7211 */ /* 0x000fc600078f18ff */
[----:B------:R-:W4:Y:S01]  /*1620*/  SHFL.IDX PT, R20, R15, 0x1, 0x181f ;  /* 0x00381f000f147f89 */ /* 0x000f2200000e0000 */
[----:B------:R-:W-:-:S03]  /*1630*/  LOP3.LUT R12, R12, 0xfffffff8, RZ, 0xc0, !PT ;  /* 0xfffffff80c0c7812 */ /* 0x000fc600078ec0ff */
[----:B------:R-:W5:Y:S02]  /*1640*/  SHFL.IDX PT, R21, R14, 0x1, 0x181f ;  /* 0x00381f000e157f89 */ /* 0x000f6400000e0000 */
[----:B------:R-:W-:Y:S02]  /*1650*/  IMAD.WIDE R34, R12, 0x2, RZ ;  /* 0x000000020c227825 */ /* 0x000fe400078e02ff */
[----:B------:R-:W2:Y:S04]  /*1660*/  SHFL.IDX PT, R12, R15, 0x2, 0x181f ;  /* 0x00581f000f0c7f89 */ /* 0x000ea800000e0000 */
[----:B------:R-:W-:Y:S01]  /*1670*/  SHFL.IDX PT, R15, R15, 0x3, 0x181f ;  /* 0x00781f000f0f7f89 */ /* 0x000fe200000e0000 */
[----:B-1----:R-:W-:-:S05]  /*1680*/  IADD3 R28, P1, R22, R30, RZ ;  /* 0x0000001e161c7210 */ /* 0x002fca0007f3e0ff */
[----:B---3--:R-:W-:Y:S01]  /*1690*/  IMAD.X R29, R23, 0x1, R31, P1 ;  /* 0x00000001171d7824 */ /* 0x008fe200008e061f */
[----:B------:R-:W-:-:S04]  /*16a0*/  ISETP.LT.OR P1, PT, R7, 0x1, P2 ;  /* 0x000000010700780c */ /* 0x000fc80001721670 */
[----:B------:R4:W-:Y:S01]  /*16b0*/  LDGSTS.E.BYPASS.LTC128B.128 [R13+0x100], [R28.64], !P5 ;  /* 0x001000001c0d7fae */ /* 0x0009e2000e901d4e */
[----:B------:R-:W-:-:S05]  /*16c0*/  IADD3 R22, P5, R22, R34, RZ ;  /* 0x0000002216167210 */ /* 0x000fca0007fbe0ff */
[----:B------:R-:W-:Y:S01]  /*16d0*/  IMAD.X R23, R23, 0x1, R35, P5 ;  /* 0x0000000117177824 */ /* 0x000fe200028e0623 */
[----:B------:R-:W-:-:S04]  /*16e0*/  ISETP.LT.OR P5, PT, R7, 0x21, P4 ;  /* 0x000000210700780c */ /* 0x000fc800027a1670 */
[----:B------:R1:W-:Y:S01]  /*16f0*/  LDGSTS.E.BYPASS.LTC128B.128 [R13+0x4100], [R22.64], !P1 ;  /* 0x04100000160d7fae */ /* 0x0003e2000c901d4e */
[----:B----4-:R-:W-:-:S05]  /*1700*/  IADD3 R28, P1, R30, R20, RZ ;  /* 0x000000141e1c7210 */ /* 0x010fca0007f3e0ff */
[----:B-----5:R-:W-:Y:S01]  /*1710*/  IMAD.X R29, R31, 0x1, R21, P1 ;  /* 0x000000011f1d7824 */ /* 0x020fe200008e0615 */
[----:B------:R-:W-:-:S04]  /*1720*/  ISETP.LT.OR P1, PT, R7, 0x21, P2 ;  /* 0x000000210700780c */ /* 0x000fc80001721670 */
[----:B------:R3:W-:Y:S01]  /*1730*/  LDGSTS.E.BYPASS.LTC128B.128 [R13+0x1100], [R28.64], !P5 ;  /* 0x011000001c0d7fae */ /* 0x0007e2000e901d4e */
[----:B------:R-:W-:-:S03]  /*1740*/  IADD3 R20, P5, R34, R20, RZ ;  /* 0x0000001422147210 */ /* 0x000fc60007fbe0ff */
[----:B-1----:R-:W1:Y:S02]  /*1750*/  SHFL.IDX PT, R22, R14, 0x2, 0x181f ;  /* 0x00581f000e167f89 */ /* 0x002e6400000e0000 */
[----:B------:R-:W-:Y:S01]  /*1760*/  IMAD.X R21, R35, 0x1, R21, P5 ;  /* 0x0000000123157824 */ /* 0x000fe200028e0615 */
[C---:B------:R-:W-:Y:S01]  /*1770*/  ISETP.LT.OR P5, PT, R7.reuse, 0x41, P4 ;  /* 0x000000410700780c */ /* 0x040fe200027a1670 */
[----:B------:R-:W4:Y:S01]  /*1780*/  SHFL.IDX PT, R14, R14, 0x3, 0x181f ;  /* 0x00781f000e0e7f89 */ /* 0x000f2200000e0000 */
[----:B------:R-:W-:-:S03]  /*1790*/  ISETP.LT.OR P4, PT, R7, 0x61, P4 ;  /* 0x000000610700780c */ /* 0x000fc60002781670 */
[----:B------:R2:W-:Y:S02]  /*17a0*/  LDGSTS.E.BYPASS.LTC128B.128 [R13+0x5100], [R20.64], !P1 ;  /* 0x05100000140d7fae */ /* 0x0005e4000c901d4e */
[----:B--2---:R-:W-:-:S05]  /*17b0*/  IADD3 R20, P1, R30, R12, RZ ;  /* 0x0000000c1e147210 */ /* 0x004fca0007f3e0ff */
[----:B-1----:R-:W-:Y:S01]  /*17c0*/  IMAD.X R21, R31, 0x1, R22, P1 ;  /* 0x000000011f157824 */ /* 0x002fe200008e0616 */
[----:B---3--:R-:W-:-:S04]  /*17d0*/  IADD3 R28, P1, R34, R12, RZ ;  /* 0x0000000c221c7210 */ /* 0x008fc80007f3e0ff */
[----:B------:R1:W-:Y:S01]  /*17e0*/  LDGSTS.E.BYPASS.LTC128B.128 [R13+0x2100], [R20.64], !P5 ;  /* 0x02100000140d7fae */ /* 0x0003e2000e901d4e */
[----:B------:R-:W-:Y:S01]  /*17f0*/  IMAD.X R29, R35, 0x1, R22, P1 ;  /* 0x00000001231d7824 */ /* 0x000fe200008e0616 */
[C---:B------:R-:W-:Y:S02]  /*1800*/  ISETP.LT.OR P5, PT, R7.reuse, 0x41, P2 ;  /* 0x000000410700780c */ /* 0x040fe400017a1670 */
[----:B------:R-:W-:-:S11]  /*1810*/  ISETP.LT.OR P2, PT, R7, 0x61, P2 ;  /* 0x000000610700780c */ /* 0x000fd60001741670 */
[----:B------:R2:W-:Y:S01]  /*1820*/  LDGSTS.E.BYPASS.LTC128B.128 [R13+0x6100], [R28.64], !P5 ;  /* 0x061000001c0d7fae */ /* 0x0005e2000e901d4e */
[----:B-1----:R-:W-:-:S05]  /*1830*/  IADD3 R20, P1, R30, R15, RZ ;  /* 0x0000000f1e147210 */ /* 0x002fca0007f3e0ff */
[----:B----4-:R-:W-:Y:S01]  /*1840*/  IMAD.X R21, R31, 0x1, R14, P1 ;  /* 0x000000011f157824 */ /* 0x010fe200008e060e */
[----:B------:R-:W-:-:S04]  /*1850*/  IADD3 R22, P1, R34, R15, RZ ;  /* 0x0000000f22167210 */ /* 0x000fc80007f3e0ff */
[----:B------:R2:W-:Y:S01]  /*1860*/  LDGSTS.E.BYPASS.LTC128B.128 [R13+0x3100], [R20.64], !P4 ;  /* 0x03100000140d7fae */ /* 0x0005e2000e101d4e */
[----:B------:R-:W-:-:S05]  /*1870*/  IMAD.X R23, R35, 0x1, R14, P1 ;  /* 0x0000000123177824 */ /* 0x000fca00008e060e */
[----:B------:R2:W-:Y:S03]  /*1880*/  LDGSTS.E.BYPASS.LTC128B.128 [R13+0x7100], [R22.64], !P2 ;  /* 0x07100000160d7fae */ /* 0x0005e6000d101d4e */
.L_x_0:
[C---:B-1-34-:R-:W-:Y:S01]  /*1890*/  HMMA.16816.F32.BF16 R104, R136.reuse, R100, RZ ;  /* 0x000000648868723c */ /* 0x05afe200000418ff */
[C---:B------:R-:W-:Y:S01]  /*18a0*/  IMAD R231, R3.reuse, 0x2, R234 ;  /* 0x0000000203e77824 */ /* 0x040fe200078e02ea */
[----:B------:R-:W-:Y:S01]  /*18b0*/  LDSM.16.M88.4 R116, [R234+0xf100] ;  /* 0x00f10000ea74783b */ /* 0x000fe20000000200 */
[----:B------:R-:W-:Y:S01]  /*18c0*/  IMAD R220, R3, 0x2, R233 ;  /* 0x0000000203dc7824 */ /* 0x000fe200078e02e9 */
[----:B------:R-:W-:Y:S01]  /*18d0*/  UISETP.GE.AND UP0, UPT, UR10, 0x81, UPT ;  /* 0x000000810a00788c */ /* 0x000fe2000bf06270 */
[C---:B------:R-:W-:Y:S01]  /*18e0*/  IADD3 R219, R233.reuse, 0x4000, RZ ;  /* 0x00004000e9db7810 */ /* 0x040fe20007ffe0ff */
[----:B------:R-:W-:Y:S01]  /*18f0*/  LDSM.16.M88.4 R112, [R234+0xf900] ;  /* 0x00f90000ea70783b */ /* 0x000fe20000000200 */
[C---:B------:R-:W-:Y:S01]  /*1900*/  IADD3 R218, R233.reuse, 0x4800, RZ ;  /* 0x00004800e9da7810 */ /* 0x040fe20007ffe0ff */
[----:B------:R-:W-:Y:S01]  /*1910*/  HMMA.16816.F32.BF16 R100, R136, R102, RZ ;  /* 0x000000668864723c */ /* 0x000fe200000418ff */
[----:B------:R-:W-:Y:S01]  /*1920*/  IADD3 R217, R233, 0x5000, RZ ;  /* 0x00005000e9d97810 */ /* 0x000fe20007ffe0ff */
[----:B------:R-:W-:Y:S01]  /*1930*/  LDSM.16.M88.4 R108, [R233+0x4000] ;  /* 0x00400000e96c783b */ /* 0x000fe20000000200 */
[----:B------:R-:W-:-:S02]  /*1940*/  PLOP3.LUT P1, PT, PT, PT, UP0, 0x40, 0x0 ;  /* 0x000000000000781c */ /* 0x000fc40003f2e808 */
[C---:B------:R-:W-:Y:S01]  /*1950*/  IADD3 R216, R233.reuse, 0x5800, RZ ;  /* 0x00005800e9d87810 */ /* 0x040fe20007ffe0ff */
[----:B------:R-:W-:Y:S01]  /*1960*/  LDSM.16.M88.4 R124, [R231+0xd900] ;  /* 0x00d90000e77c783b */ /* 0x000fe20000000200 */
[C---:B------:R-:W-:Y:S01]  /*1970*/  IADD3 R215, R233.reuse, 0x6000, RZ ;  /* 0x00006000e9d77810 */ /* 0x040fe20007ffe0ff */
[C---:B------:R-:W-:Y:S01]  /*1980*/  HMMA.16816.F32.BF16 R96, R136.reuse, R92, RZ ;  /* 0x0000005c8860723c */ /* 0x040fe200000418ff */
[C---:B------:R-:W-:Y:S01]  /*1990*/  IADD3 R214, R233.reuse, 0x6800, RZ ;  /* 0x00006800e9d67810 */ /* 0x040fe20007ffe0ff */
[----:B------:R-:W-:Y:S01]  /*19a0*/  LDSM.16.M88.4 R120, [R231+0xe100] ;  /* 0x00e10000e778783b */ /* 0x000fe20000000200 */
[C---:B------:R-:W-:Y:S02]  /*19b0*/  IADD3 R213, R233.reuse, 0x7000, RZ ;  /* 0x00007000e9d57810 */ /* 0x040fe40007ffe0ff */
[----:B------:R-:W-:Y:S01]  /*19c0*/  IADD3 R212, R233, 0x7800, RZ ;  /* 0x00007800e9d47810 */ /* 0x000fe20007ffe0ff */
[----:B------:R-:W0:Y:S02]  /*19d0*/  LDGDEPBAR ;  /* 0x00000000000079af */ /* 0x000e240000000000 */
[C---:B------:R-:W-:Y:S08]  /*19e0*/  HMMA.16816.F32.BF16 R80, R136.reuse, R76, RZ ;  /* 0x0000004c8850723c */ /* 0x040ff000000418ff */
[C---:B------:R-:W-:Y:S08]  /*19f0*/  HMMA.16816.F32.BF16 R72, R136.reuse, R68, RZ ;  /* 0x000000448848723c */ /* 0x040ff000000418ff */
[C---:B------:R-:W-:Y:S08]  /*1a00*/  HMMA.16816.F32.BF16 R92, R136.reuse, R94, RZ ;  /* 0x0000005e885c723c */ /* 0x040ff000000418ff */
[C---:B------:R-:W-:Y:S08]  /*1a10*/  HMMA.16816.F32.BF16 R76, R136.reuse, R78, RZ ;  /* 0x0000004e884c723c */ /* 0x040ff000000418ff */
[C---:B------:R-:W-:Y:S08]  /*1a20*/  HMMA.16816.F32.BF16 R68, R136.reuse, R70, RZ ;  /* 0x000000468844723c */ /* 0x040ff000000418ff */
[C---:B--2---:R-:W-:Y:S08]  /*1a30*/  HMMA.16816.F32.BF16 R28, R136.reuse, R24, RZ ;  /* 0x00000018881c723c */ /* 0x044ff000000418ff */
[C---:B------:R-:W-:Y:S08]  /*1a40*/  HMMA.16816.F32.BF16 R24, R136.reuse, R26, RZ ;  /* 0x0000001a8818723c */ /* 0x040ff000000418ff */
[C---:B------:R-:W-:Y:S08]  /*1a50*/  HMMA.16816.F32.BF16 R20, R136.reuse, R16, RZ ;  /* 0x000000108814723c */ /* 0x040ff000000418ff */
[C---:B------:R-:W-:Y:S08]  /*1a60*/  HMMA.16816.F32.BF16 R88, R136.reuse, R84, RZ ;  /* 0x000000548858723c */ /* 0x040ff000000418ff */
[----:B------:R-:W-:Y:S08]  /*1a70*/  HMMA.16816.F32.BF16 R16, R136, R18, RZ ;  /* 0x000000128810723c */ /* 0x000ff000000418ff */
[C---:B------:R-:W-:Y:S08]  /*1a80*/  HMMA.16816.F32.BF16 R104, R140.reuse, R48, R104 ;  /* 0x000000308c68723c */ /* 0x040ff00000041868 */
[----:B------:R-:W-:Y:S01]  /*1a90*/  HMMA.16816.F32.BF16 R100, R140, R50, R100 ;  /* 0x000000328c64723c */ /* 0x000fe20000041864 */
[----:B------:R-:W1:Y:S07]  /*1aa0*/  LDSM.16.M88.4 R48, [R231+0x8100] ;  /* 0x00810000e730783b */ /* 0x000e6e0000000200 */
[----:B------:R-:W-:Y:S08]  /*1ab0*/  HMMA.16816.F32.BF16 R84, R136, R86, RZ ;  /* 0x000000568854723c */ /* 0x000ff000000418ff */
[C---:B------:R-:W-:Y:S08]  /*1ac0*/  HMMA.16816.F32.BF16 R96, R140.reuse, R44, R96 ;  /* 0x0000002c8c60723c */ /* 0x040ff00000041860 */
[C---:B------:R-:W-:Y:S01]  /*1ad0*/  HMMA.16816.F32.BF16 R92, R140.reuse, R46, R92 ;  /* 0x0000002e8c5c723c */ /* 0x040fe2000004185c */
[----:B------:R-:W2:Y:S07]  /*1ae0*/  LDSM.16.M88.4 R44, [R231+0x8900] ;  /* 0x00890000e72c783b */ /* 0x000eae0000000200 */
[C---:B------:R-:W-:Y:S08]  /*1af0*/  HMMA.16816.F32.BF16 R80, R140.reuse, R40, R80 ;  /* 0x000000288c50723c */ /* 0x040ff00000041850 */
[C---:B------:R-:W-:Y:S01]  /*1b00*/  HMMA.16816.F32.BF16 R76, R140.reuse, R42, R76 ;  /* 0x0000002a8c4c723c */ /* 0x040fe2000004184c */
[----:B------:R-:W3:Y:S07]  /*1b10*/  LDSM.16.M88.4 R40, [R231+0x9900] ;  /* 0x00990000e728783b */ /* 0x000eee0000000200 */
[C---:B------:R-:W-:Y:S08]  /*1b20*/  HMMA.16816.F32.BF16 R72, R140.reuse, R36, R72 ;  /* 0x000000248c48723c */ /* 0x040ff00000041848 */
[----:B------:R-:W-:Y:S01]  /*1b30*/  HMMA.16816.F32.BF16 R68, R140, R38, R68 ;  /* 0x000000268c44723c */ /* 0x000fe20000041844 */
[----:B------:R-:W4:Y:S07]  /*1b40*/  LDSM.16.M88.4 R36, [R231+0xa100] ;  /* 0x00a10000e724783b */ /* 0x000f2e0000000200 */
[C---:B------:R-:W-:Y:S08]  /*1b50*/  HMMA.16816.F32.BF16 R12, R136.reuse, R8, RZ ;  /* 0x00000008880c723c */ /* 0x040ff000000418ff */
[----:B------:R-:W-:Y:S08]  /*1b60*/  HMMA.16816.F32.BF16 R8, R136, R10, RZ ;  /* 0x0000000a8808723c */ /* 0x000ff000000418ff */
[C---:B------:R-:W-:Y:S08]  /*1b70*/  HMMA.16816.F32.BF16 R28, R140.reuse, R64, R28 ;  /* 0x000000408c1c723c */ /* 0x040ff0000004181c */
[C---:B------:R-:W-:Y:S01]  /*1b80*/  HMMA.16816.F32.BF16 R24, R140.reuse, R66, R24 ;  /* 0x000000428c18723c */ /* 0x040fe20000041818 */
[----:B------:R-:W-:Y:S07]  /*1b90*/  LDSM.16.M88.4 R64, [R233+0x5800] ;  /* 0x00580000e940783b */ /* 0x000fee0000000200 */
[C---:B------:R-:W-:Y:S08]  /*1ba0*/  HMMA.16816.F32.BF16 R20, R140.reuse, R60, R20 ;  /* 0x0000003c8c14723c */ /* 0x040ff00000041814 */
[C---:B------:R-:W-:Y:S01]  /*1bb0*/  HMMA.16816.F32.BF16 R16, R140.reuse, R62, R16 ;  /* 0x0000003e8c10723c */ /* 0x040fe20000041810 */
[----:B------:R-:W-:Y:S07]  /*1bc0*/  LDSM.16.M88.4 R60, [R233+0x6000] ;  /* 0x00600000e93c783b */ /* 0x000fee0000000200 */
[C---:B------:R-:W-:Y:S08]  /*1bd0*/  HMMA.16816.F32.BF16 R88, R140.reuse, R52, R88 ;  /* 0x000000348c58723c */ /* 0x040ff00000041858 */
[C---:B------:R-:W-:Y:S01]  /*1be0*/  HMMA.16816.F32.BF16 R84, R140.reuse, R54, R84 ;  /* 0x000000368c54723c */ /* 0x040fe20000041854 */
[----:B------:R-:W5:Y:S07]  /*1bf0*/  LDSM.16.M88.4 R52, [R231+0x9100] ;  /* 0x00910000e734783b */ /* 0x000f6e0000000200 */
[C---:B------:R-:W-:Y:S08]  /*1c00*/  HMMA.16816.F32.BF16 R12, R140.reuse, R56, R12 ;  /* 0x000000388c0c723c */ /* 0x040ff0000004180c */
[----:B------:R-:W-:Y:S01]  /*1c10*/  HMMA.16816.F32.BF16 R8, R140, R58, R8 ;  /* 0x0000003a8c08723c */ /* 0x000fe20000041808 */
[----:B------:R-:W-:Y:S07]  /*1c20*/  LDSM.16.M88.4 R56, [R233+0x6800] ;  /* 0x00680000e938783b */ /* 0x000fee0000000200 */
[C---:B-1----:R-:W-:Y:S08]  /*1c30*/  HMMA.16816.F32.BF16 R28, R168.reuse, R48, R28 ;  /* 0x00000030a81c723c */ /* 0x042ff0000004181c */
[C---:B------:R-:W-:Y:S01]  /*1c40*/  HMMA.16816.F32.BF16 R24, R168.reuse, R50, R24 ;  /* 0x00000032a818723c */ /* 0x040fe20000041818 */
[----:B------:R-:W1:Y:S07]  /*1c50*/  LDSM.16.M88.4 R48, [R231+0xa900] ;  /* 0x00a90000e730783b */ /* 0x000e6e0000000200 */
[C---:B--2---:R-:W-:Y:S08]  /*1c60*/  HMMA.16816.F32.BF16 R20, R168.reuse, R44, R20 ;  /* 0x0000002ca814723c */ /* 0x044ff00000041814 */
[C---:B------:R-:W-:Y:S01]  /*1c70*/  HMMA.16816.F32.BF16 R16, R168.reuse, R46, R16 ;  /* 0x0000002ea810723c */ /* 0x040fe20000041810 */
[----:B------:R-:W2:Y:S07]  /*1c80*/  LDSM.16.M88.4 R44, [R231+0xb100] ;  /* 0x00b10000e72c783b */ /* 0x000eae0000000200 */
[C---:B---3--:R-:W-:Y:S08]  /*1c90*/  HMMA.16816.F32.BF16 R104, R168.reuse, R40, R104 ;  /* 0x00000028a868723c */ /* 0x048ff00000041868 */
[C---:B------:R-:W-:Y:S01]  /*1ca0*/  HMMA.16816.F32.BF16 R100, R168.reuse, R42, R100 ;  /* 0x0000002aa864723c */ /* 0x040fe20000041864 */
[----:B------:R-:W3:Y:S07]  /*1cb0*/  LDSM.16.M88.4 R40, [R220] ;  /* 0x00000000dc28783b */ /* 0x000eee0000000200 */
[C---:B----4-:R-:W-:Y:S08]  /*1cc0*/  HMMA.16816.F32.BF16 R96, R168.reuse, R36, R96 ;  /* 0x00000024a860723c */ /* 0x050ff00000041860 */
[C---:B------:R-:W-:Y:S01]  /*1cd0*/  HMMA.16816.F32.BF16 R92, R168.reuse, R38, R92 ;  /* 0x00000026a85c723c */ /* 0x040fe2000004185c */
[----:B------:R-:W4:Y:S07]  /*1ce0*/  LDSM.16.M88.4 R36, [R220+0x800] ;  /* 0x00080000dc24783b */ /* 0x000f2e0000000200 */
[C---:B-----5:R-:W-:Y:S08]  /*1cf0*/  HMMA.16816.F32.BF16 R12, R168.reuse, R52, R12 ;  /* 0x00000034a80c723c */ /* 0x060ff0000004180c */
[C---:B------:R-:W-:Y:S01]  /*1d00*/  HMMA.16816.F32.BF16 R8, R168.reuse, R54, R8 ;  /* 0x00000036a808723c */ /* 0x040fe20000041808 */
[----:B------:R-:W5:Y:S07]  /*1d10*/  LDSM.16.M88.4 R52, [R231+0xb900] ;  /* 0x00b90000e734783b */ /* 0x000f6e0000000200 */
[C---:B-1----:R-:W-:Y:S08]  /*1d20*/  HMMA.16816.F32.BF16 R88, R168.reuse, R48, R88 ;  /* 0x00000030a858723c */ /* 0x042ff00000041858 */
[C---:B------:R-:W-:Y:S01]  /*1d30*/  HMMA.16816.F32.BF16 R84, R168.reuse, R50, R84 ;  /* 0x00000032a854723c */ /* 0x040fe20000041854 */
[----:B------:R-:W1:Y:S07]  /*1d40*/  LDSM.16.M88.4 R48, [R220+0x1000] ;  /* 0x00100000dc30783b */ /* 0x000e6e0000000200 */
[C---:B--2---:R-:W-:Y:S08]  /*1d50*/  HMMA.16816.F32.BF16 R80, R168.reuse, R44, R80 ;  /* 0x0000002ca850723c */ /* 0x044ff00000041850 */
[----:B------:R-:W-:Y:S01]  /*1d60*/  HMMA.16816.F32.BF16 R76, R168, R46, R76 ;  /* 0x0000002ea84c723c */ /* 0x000fe2000004184c */
[----:B------:R-:W2:Y:S07]  /*1d70*/  LDSM.16.M88.4 R44, [R220+0x1800] ;  /* 0x00180000dc2c783b */ /* 0x000eae0000000200 */
[C---:B---3--:R-:W-:Y:S08]  /*1d80*/  HMMA.16816.F32.BF16 R28, R172.reuse, R40, R28 ;  /* 0x00000028ac1c723c */ /* 0x048ff0000004181c */
[C---:B------:R-:W-:Y:S01]  /*1d90*/  HMMA.16816.F32.BF16 R24, R172.reuse, R42, R24 ;  /* 0x0000002aac18723c */ /* 0x040fe20000041818 */
[----:B------:R-:W3:Y:S07]  /*1da0*/  LDSM.16.M88.4 R40, [R220+0x2800] ;  /* 0x00280000dc28783b */ /* 0x000eee0000000200 */
[C---:B----4-:R-:W-:Y:S08]  /*1db0*/  HMMA.16816.F32.BF16 R20, R172.reuse, R36, R20 ;  /* 0x00000024ac14723c */ /* 0x050ff00000041814 */
[----:B------:R-:W-:Y:S01]  /*1dc0*/  HMMA.16816.F32.BF16 R16, R172, R38, R16 ;  /* 0x00000026ac10723c */ /* 0x000fe20000041810 */
[----:B------:R-:W4:Y:S07]  /*1dd0*/  LDSM.16.M88.4 R36, [R220+0x3000] ;  /* 0x00300000dc24783b */ /* 0x000f2e0000000200 */
[C---:B-----5:R-:W-:Y:S08]  /*1de0*/  HMMA.16816.F32.BF16 R72, R168.reuse, R52, R72 ;  /* 0x00000034a848723c */ /* 0x060ff00000041848 */
[----:B------:R-:W-:Y:S01]  /*1df0*/  HMMA.16816.F32.BF16 R68, R168, R54, R68 ;  /* 0x00000036a844723c */ /* 0x000fe20000041844 */
[----:B------:R-:W5:Y:S07]  /*1e00*/  LDSM.16.M88.4 R52, [R220+0x2000] ;  /* 0x00200000dc34783b */ /* 0x000f6e0000000200 */
        /* <DEDUP_REMOVED lines=8> */
[----:B------:R-:W3:Y:S07]  /*1e90*/  LDSM.16.M88.4 R40, [R234+0xd100] ;  /* 0x00d10000ea28783b */ /* 0x000eee0000000200 */
[C---:B----4-:R-:W-:Y:S08]  /*1ea0*/  HMMA.16816.F32.BF16 R80, R172.reuse, R36, R80 ;  /* 0x00000024ac50723c */ /* 0x050ff00000041850 */
[C---:B------:R-:W-:Y:S01]  /*1eb0*/  HMMA.16816.F32.BF16 R76, R172.reuse, R38, R76 ;  /* 0x00000026ac4c723c */ /* 0x040fe2000004184c */
[----:B------:R-:W4:Y:S07]  /*1ec0*/  LDSM.16.M88.4 R36, [R234+0xd900] ;  /* 0x00d90000ea24783b */ /* 0x000f2e0000000200 */
[C---:B-----5:R-:W-:Y:S08]  /*1ed0*/  HMMA.16816.F32.BF16 R96, R172.reuse, R52, R96 ;  /* 0x00000034ac60723c */ /* 0x060ff00000041860 */
[C---:B------:R-:W-:Y:S01]  /*1ee0*/  HMMA.16816.F32.BF16 R92, R172.reuse, R54, R92 ;  /* 0x00000036ac5c723c */ /* 0x040fe2000004185c */
[----:B------:R-:W5:Y:S07]  /*1ef0*/  LDSM.16.M88.4 R52, [R234+0xc900] ;  /* 0x00c90000ea34783b */ /* 0x000f6e0000000200 */
[C---:B-1----:R-:W-:Y:S08]  /*1f00*/  HMMA.16816.F32.BF16 R72, R172.reuse, R48, R72 ;  /* 0x00000030ac48723c */ /* 0x042ff00000041848 */
[----:B------:R-:W-:Y:S01]  /*1f10*/  HMMA.16816.F32.BF16 R68, R172, R50, R68 ;  /* 0x00000032ac44723c */ /* 0x000fe20000041844 */
        /* <DEDUP_REMOVED lines=25> */
[C---:B------:R-:W-:Y:S08]  /*20b0*/  HMMA.16816.F32.BF16 R80, R176.reuse, R116, R80 ;  /* 0x00000074b050723c */ /* 0x040ff00000041850 */
[C---:B------:R-:W-:Y:S01]  /*20c0*/  HMMA.16816.F32.BF16 R76, R176.reuse, R118, R76 ;  /* 0x00000076b04c723c */ /* 0x040fe2000004184c */
[----:B------:R-:W1:Y:S07]  /*20d0*/  LDSM.16.M88.4 R116, [R231+0xe900] ;  /* 0x00e90000e774783b */ /* 0x000e6e0000000200 */
[C---:B------:R-:W-:Y:S08]  /*20e0*/  HMMA.16816.F32.BF16 R72, R176.reuse, R112, R72 ;  /* 0x00000070b048723c */ /* 0x040ff00000041848 */
[----:B------:R-:W-:Y:S01]  /*20f0*/  HMMA.16816.F32.BF16 R68, R176, R114, R68 ;  /* 0x00000072b044723c */ /* 0x000fe20000041844 */
[----:B------:R-:W1:Y:S07]  /*2100*/  LDSM.16.M88.4 R112, [R231+0xf100] ;  /* 0x00f10000e770783b */ /* 0x000e6e0000000200 */
[C---:B------:R-:W-:Y:S08]  /*2110*/  HMMA.16816.F32.BF16 R28, R180.reuse, R108, R28 ;  /* 0x0000006cb41c723c */ /* 0x040ff0000004181c */
[C---:B------:R-:W-:Y:S01]  /*2120*/  HMMA.16816.F32.BF16 R24, R180.reuse, R110, R24 ;  /* 0x0000006eb418723c */ /* 0x040fe20000041818 */
[----:B------:R-:W1:Y:S07]  /*2130*/  LDSM.16.M88.4 R108, [R231+0xf900] ;  /* 0x00f90000e76c783b */ /* 0x000e6e0000000200 */
[C---:B------:R-:W-:Y:S08]  /*2140*/  HMMA.16816.F32.BF16 R104, R180.reuse, R64, R104 ;  /* 0x00000040b468723c */ /* 0x040ff00000041868 */
[C---:B------:R-:W-:Y:S01]  /*2150*/  HMMA.16816.F32.BF16 R100, R180.reuse, R66, R100 ;  /* 0x00000042b464723c */ /* 0x040fe20000041864 */
[----:B------:R-:W1:Y:S07]  /*2160*/  LDSM.16.M88.4 R64, [R220+0x4000] ;  /* 0x00400000dc40783b */ /* 0x000e6e0000000200 */
[C---:B------:R-:W-:Y:S08]  /*2170*/  HMMA.16816.F32.BF16 R96, R180.reuse, R60, R96 ;  /* 0x0000003cb460723c */ /* 0x040ff00000041860 */
[C---:B------:R-:W-:Y:S01]  /*2180*/  HMMA.16816.F32.BF16 R92, R180.reuse, R62, R92 ;  /* 0x0000003eb45c723c */ /* 0x040fe2000004185c */
[----:B------:R-:W2:Y:S07]  /*2190*/  LDSM.16.M88.4 R60, [R220+0x4800] ;  /* 0x00480000dc3c783b */ /* 0x000eae0000000200 */
[C---:B------:R-:W-:Y:S08]  /*21a0*/  HMMA.16816.F32.BF16 R88, R180.reuse, R56, R88 ;  /* 0x00000038b458723c */ /* 0x040ff00000041858 */
[C---:B------:R-:W-:Y:S01]  /*21b0*/  HMMA.16816.F32.BF16 R84, R180.reuse, R58, R84 ;  /* 0x0000003ab454723c */ /* 0x040fe20000041854 */
[----:B------:R-:W3:Y:S07]  /*21c0*/  LDSM.16.M88.4 R56, [R220+0x5000] ;  /* 0x00500000dc38783b */ /* 0x000eee0000000200 */
        /* <DEDUP_REMOVED lines=13> */
[----:B------:R-:W-:Y:S01]  /*22a0*/  HMMA.16816.F32.BF16 R8, R184, R38, R8 ;  /* 0x00000026b808723c */ /* 0x000fe20000041808 */
[----:B------:R-:W4:Y:S01]  /*22b0*/  LDSM.16.M88.4 R36, [R220+0x7800] ;  /* 0x00780000dc24783b */ /* 0x000f220000000200 */
[----:B------:R-:W-:-:S06]  /*22c0*/  DEPBAR.LE SB0, 0x0 ;  /* 0x000080000000791a */ /* 0x000fcc0000000000 */
[C---:B------:R-:W-:Y:S08]  /*22d0*/  HMMA.16816.F32.BF16 R104, R184.reuse, R124, R104 ;  /* 0x0000007cb868723c */ /* 0x040ff00000041868 */
        /* <DEDUP_REMOVED lines=8> */
[----:B------:R-:W-:Y:S08]  /*2360*/  HMMA.16816.F32.BF16 R68, R184, R110, R68 ;  /* 0x0000006eb844723c */ /* 0x000ff00000041844 */
[C---:B------:R-:W-:Y:S08]  /*2370*/  HMMA.16816.F32.BF16 R28, R188.reuse, R64, R28 ;  /* 0x00000040bc1c723c */ /* 0x040ff0000004181c */
[C---:B------:R-:W-:Y:S08]  /*2380*/  HMMA.16816.F32.BF16 R24, R188.reuse, R66, R24 ;  /* 0x00000042bc18723c */ /* 0x040ff00000041818 */
[C---:B------:R-:W-:Y:S08]  /*2390*/  HMMA.16816.F32.BF16 R20, R188.reuse, R60, R20 ;  /* 0x0000003cbc14723c */ /* 0x040ff00000041814 */
[C---:B------:R-:W-:Y:S08]  /*23a0*/  HMMA.16816.F32.BF16 R16, R188.reuse, R62, R16 ;  /* 0x0000003ebc10723c */ /* 0x040ff00000041810 */
[C---:B------:R-:W-:Y:S08]  /*23b0*/  HMMA.16816.F32.BF16 R12, R188.reuse, R56, R12 ;  /* 0x00000038bc0c723c */ /* 0x040ff0000004180c */
[C---:B------:R-:W-:Y:S08]  /*23c0*/  HMMA.16816.F32.BF16 R8, R188.reuse, R58, R8 ;  /* 0x0000003abc08723c */ /* 0x040ff00000041808 */
[C---:B-----5:R-:W-:Y:S08]  /*23d0*/  HMMA.16816.F32.BF16 R104, R188.reuse, R52, R104 ;  /* 0x00000034bc68723c */ /* 0x060ff00000041868 */
[C---:B------:R-:W-:Y:S08]  /*23e0*/  HMMA.16816.F32.BF16 R100, R188.reuse, R54, R100 ;  /* 0x00000036bc64723c */ /* 0x040ff00000041864 */
[C---:B-1----:R-:W-:Y:S08]  /*23f0*/  HMMA.16816.F32.BF16 R96, R188.reuse, R48, R96 ;  /* 0x00000030bc60723c */ /* 0x042ff00000041860 */
[C---:B------:R-:W-:Y:S08]  /*2400*/  HMMA.16816.F32.BF16 R92, R188.reuse, R50, R92 ;  /* 0x00000032bc5c723c */ /* 0x040ff0000004185c */
[C---:B--2---:R-:W-:Y:S08]  /*2410*/  HMMA.16816.F32.BF16 R88, R188.reuse, R44, R88 ;  /* 0x0000002cbc58723c */ /* 0x044ff00000041858 */
[C---:B------:R-:W-:Y:S08]  /*2420*/  HMMA.16816.F32.BF16 R84, R188.reuse, R46, R84 ;  /* 0x0000002ebc54723c */ /* 0x040ff00000041854 */
[C---:B---3--:R-:W-:Y:S08]  /*2430*/  HMMA.16816.F32.BF16 R80, R188.reuse, R40, R80 ;  /* 0x00000028bc50723c */ /* 0x048ff00000041850 */
[C---:B------:R-:W-:Y:S08]  /*2440*/  HMMA.16816.F32.BF16 R76, R188.reuse, R42, R76 ;  /* 0x0000002abc4c723c */ /* 0x040ff0000004184c */
[C---:B----4-:R-:W-:Y:S08]  /*2450*/  HMMA.16816.F32.BF16 R72, R188.reuse, R36, R72 ;  /* 0x00000024bc48723c */ /* 0x050ff00000041848 */
[----:B------:R-:W-:Y:S01]  /*2460*/  HMMA.16816.F32.BF16 R68, R188, R38, R68 ;  /* 0x00000026bc44723c */ /* 0x000fe20000041844 */
[----:B------:R-:W-:Y:S06]  /*2470*/  BAR.SYNC.DEFER_BLOCKING 0x0 ;  /* 0x0000000000007b1d */ /* 0x000fec0000010000 */
[----:B------:R-:W-:Y:S05]  /*2480*/  @P1 BRA `(.L_x_1) ;  /* 0x000004a000001947 */ /* 0x000fea0003800000 */
[----:B------:R-:W-:Y:S01]  /*2490*/  ULEA UR5, UR8, UR11, 0x7 ;  /* 0x0000000b08057291 */ /* 0x000fe2000f8e383f */
[----:B------:R-:W-:Y:S01]  /*24a0*/  PLOP3.LUT P2, PT, PT, PT, UP1, 0x80, 0x0 ;  /* 0x000000000000781c */ /* 0x000fe20003f4f018 */
[----:B------:R-:W-:Y:S01]  /*24b0*/  IMAD.MOV.U32 R235, RZ, RZ, RZ ;  /* 0x000000ffffeb7224 */ /* 0x000fe200078e00ff */
[----:B------:R-:W-:-:S03]  /*24c0*/  PLOP3.LUT P1, PT, PT, PT, UP1, 0x80, 0x0 ;  /* 0x000000000000781c */ /* 0x000fc60003f2f018 */
[----:B------:R-:W-:-:S05]  /*24d0*/  IMAD.U32 R236, RZ, RZ, UR5 ;  /* 0x00000005ffec7e24 */ /* 0x000fca000f8e00ff */
[----:B------:R-:W-:-:S05]  /*24e0*/  IADD3 R236, R236, -0x100, R240 ;  /* 0xffffff00ecec7810 */ /* 0x000fca0007ffe0f0 */
[----:B------:R-:W-:-:S04]  /*24f0*/  @P2 IMAD.HI.U32 R7, R236, c[0x0][0x2bc], RZ ;  /* 0x0000af00ec072a27 */ /* 0x000fc800078e00ff */
[----:B------:R-:W-:Y:S01]  /*2500*/  IMAD.MOV.U32 R3, RZ, RZ, R236 ;  /* 0x000000ffff037224 */ /* 0x000fe200078e00ec */
[----:B------:R-:W-:-:S04]  /*2510*/  @P1 SHF.R.U32.HI R3, RZ, c[0x0][0x2c0], R7 ;  /* 0x0000b000ff031a19 */ /* 0x000fc80000011607 */
[----:B------:R-:W-:-:S04]  /*2520*/  @!P6 IADD3 R33, P1, R3, UR12, RZ ;  /* 0x0000000c0321ec10 */ /* 0x000fc8000ff3e0ff */
[----:B------:R-:W-:Y:S02]  /*2530*/  @!P6 LEA.HI.X.SX32 R7, R3, UR6, 0x1, P1 ;  /* 0x000000060307ec11 */ /* 0x000fe400088f0eff */
[----:B------:R-:W-:-:S04]  /*2540*/  @!P6 LEA R34, P1, R33, c[0x0][0x2a0], 0x2 ;  /* 0x0000a8002122ea11 */ /* 0x000fc800078210ff */
[----:B------:R-:W-:-:S05]  /*2550*/  @!P6 LEA.HI.X R35, R33, c[0x0][0x2a4], R7, 0x2, P1 ;  /* 0x0000a9002123ea11 */ /* 0x000fca00008f1407 */
[----:B------:R1:W2:Y:S01]  /*2560*/  @!P6 LDG.E R235, [R34.64] ;  /* 0x0000000e22ebe981 */ /* 0x0002a2000c1e1900 */
[----:B------:R-:W-:Y:S01]  /*2570*/  IMAD.MOV R3, RZ, RZ, -R3 ;  /* 0x000000ffff037224 */ /* 0x000fe200078e0a03 */
[----:B------:R-:W-:Y:S01]  /*2580*/  SEL R39, RZ, 0x10, P0 ;  /* 0x00000010ff277807 */ /* 0x000fe20000000000 */
[----:B------:R-:W-:Y:S01]  /*2590*/  IMAD.WIDE R42, R32, 0x2, RZ ;  /* 0x00000002202a7825 */ /* 0x000fe200078e02ff */
[C---:B------:R-:W-:Y:S02]  /*25a0*/  ISETP.NE.U32.AND P5, PT, R6.reuse, RZ, PT ;  /* 0x000000ff0600720c */ /* 0x040fe40003fa5070 */
[----:B------:R-:W-:Y:S01]  /*25b0*/  IADD3 R7, -R39, 0x10, RZ ;  /* 0x0000001027077810 */ /* 0x000fe20007ffe1ff */
[----:B------:R-:W-:Y:S01]  /*25c0*/  IMAD R236, R3, c[0x0][0x2b8], R236 ;  /* 0x0000ae0003ec7a24 */ /* 0x000fe200078e02ec */
[----:B------:R-:W-:Y:S02]  /*25d0*/  IADD3 R6, -R6, 0x10, RZ ;  /* 0x0000001006067810 */ /* 0x000fe40007ffe1ff */
[----:B------:R-:W-:-:S02]  /*25e0*/  LOP3.LUT R7, R7, 0xf, RZ, 0xc0, !PT ;  /* 0x0000000f07077812 */ /* 0x000fc400078ec0ff */
[----:B------:R-:W-:Y:S02]  /*25f0*/  SHF.R.S32.HI R3, RZ, 0x1f, R236 ;  /* 0x0000001fff037819 */ /* 0x000fe400000114ec */
[----:B------:R-:W-:-:S03]  /*2600*/  LOP3.LUT R6, R6, 0xf, RZ, 0xc0, !PT ;  /* 0x0000000f06067812 */ /* 0x000fc600078ec0ff */
[----:B------:R-:W-:-:S04]  /*2610*/  IMAD R3, R3, c[0x0][0x1e0], RZ ;  /* 0x0000780003037a24 */ /* 0x000fc800078e02ff */
[C---:B------:R-:W-:Y:S02]  /*2620*/  IMAD R3, R236.reuse, c[0x0][0x1e4], R3 ;  /* 0x00007900ec037a24 */ /* 0x040fe400078e0203 */
[----:B-1----:R-:W-:-:S04]  /*2630*/  IMAD.WIDE.U32 R34, R236, c[0x0][0x1e0], RZ ;  /* 0x00007800ec227a25 */ /* 0x002fc800078e00ff */
[----:B------:R-:W-:Y:S01]  /*2640*/  IMAD.IADD R35, R35, 0x1, R3 ;  /* 0x0000000123237824 */ /* 0x000fe200078e0203 */
[----:B--2---:R-:W-:-:S03]  /*2650*/  SHF.R.S32.HI R3, RZ, 0x1f, R235 ;  /* 0x0000001fff037819 */ /* 0x004fc600000114eb */
[----:B------:R-:W-:-:S04]  /*2660*/  IMAD.WIDE.U32 R34, R235, c[0x0][0x1f0], R34 ;  /* 0x00007c00eb227a25 */ /* 0x000fc800078e0022 */
[----:B------:R-:W-:Y:S01]  /*2670*/  IMAD R3, R3, c[0x0][0x1f0], RZ ;  /* 0x00007c0003037a24 */ /* 0x000fe200078e02ff */
[----:B------:R-:W-:-:S03]  /*2680*/  IADD3 R48, P1, R34, UR18, RZ ;  /* 0x0000001222307c10 */ /* 0x000fc6000ff3e0ff */
[----:B------:R-:W-:-:S05]  /*2690*/  IMAD R3, R235, c[0x0][0x1f4], R3 ;  /* 0x00007d00eb037a24 */ /* 0x000fca00078e0203 */
[----:B------:R-:W-:Y:S02]  /*26a0*/  IADD3.X R3, R35, UR16, R3, P1, !PT ;  /* 0x0000001023037c10 */ /* 0x000fe40008ffe403 */
[----:B------:R-:W-:-:S04]  /*26b0*/  LEA R33, P1, R48, c[0x0][0x1c8], 0x1 ;  /* 0x0000720030217a11 */ /* 0x000fc800078208ff */
[----:B------:R-:W-:Y:S01]  /*26c0*/  LEA.HI.X R48, R48, c[0x0][0x1cc], R3, 0x1, P1 ;  /* 0x0000730030307a11 */ /* 0x000fe200008f0c03 */
[----:B------:R-:W1:Y:S01]  /*26d0*/  SHFL.IDX PT, R35, R33, 0x2, 0x181f ;  /* 0x00581f0021237f89 */ /* 0x000e6200000e0000 */
[----:B------:R-:W-:-:S03]  /*26e0*/  SHF.R.S32.HI R3, RZ, 0x1f, R241 ;  /* 0x0000001fff037819 */ /* 0x000fc600000114f1 */
[----:B------:R-:W2:Y:S01]  /*26f0*/  SHFL.IDX PT, R40, R33, RZ, 0x181f ;  /* 0x00181fff21287589 */ /* 0x000ea200000e0000 */
[----:B------:R-:W-:-:S03]  /*2700*/  LEA.HI R3, R3, R241, RZ, 0x3 ;  /* 0x000000f103037211 */ /* 0x000fc600078f18ff */
[----:B------:R-:W3:Y:S01]  /*2710*/  SHFL.IDX PT, R36, R48, 0x2, 0x181f ;  /* 0x00581f0030247f89 */ /* 0x000ee200000e0000 */
[----:B------:R-:W-:-:S03]  /*2720*/  LOP3.LUT R3, R3, 0xfffffff8, RZ, 0xc0, !PT ;  /* 0xfffffff803037812 */ /* 0x000fc600078ec0ff */
[----:B------:R-:W4:Y:S04]  /*2730*/  SHFL.IDX PT, R37, R33, 0x1, 0x181f ;  /* 0x00381f0021257f89 */ /* 0x000f2800000e0000 */
[----:B------:R-:W5:Y:S04]  /*2740*/  SHFL.IDX PT, R41, R48, RZ, 0x181f ;  /* 0x00181fff30297589 */ /* 0x000f6800000e0000 */
[----:B------:R-:W5:Y:S04]  /*2750*/  SHFL.IDX PT, R38, R48, 0x1, 0x181f ;  /* 0x00381f0030267f89 */ /* 0x000f6800000e0000 */
[----:B------:R-:W5:Y:S01]  /*2760*/  SHFL.IDX PT, R33, R33, 0x3, 0x181f ;  /* 0x00781f0021217f89 */ /* 0x000f6200000e0000 */
[----:B-1----:R-:W-:-:S03]  /*2770*/  IADD3 R50, P4, R42, R35, RZ ;  /* 0x000000232a327210 */ /* 0x002fc60007f9e0ff */
[----:B------:R1:W1:Y:S01]  /*2780*/  SHFL.IDX PT, R34, R48, 0x3, 0x181f ;  /* 0x00781f0030227f89 */ /* 0x00026200000e0000 */
[C---:B--2---:R-:W-:Y:S01]  /*2790*/  IADD3 R46, P2, R42.reuse, R40, RZ ;  /* 0x000000282a2e7210 */ /* 0x044fe20007f5e0ff */
[----:B---3--:R-:W-:Y:S01]  /*27a0*/  IMAD.X R51, R43, 0x1, R36, P4 ;  /* 0x000000012b337824 */ /* 0x008fe200020e0624 */
[----:B----4-:R-:W-:-:S03]  /*27b0*/  IADD3 R44, P1, R42, R37, RZ ;  /* 0x000000252a2c7210 */ /* 0x010fc60007f3e0ff */
[C---:B-----5:R-:W-:Y:S02]  /*27c0*/  IMAD.X R47, R43.reuse, 0x1, R41, P2 ;  /* 0x000000012b2f7824 */ /* 0x060fe400010e0629 */
[----:B------:R-:W-:Y:S01]  /*27d0*/  IMAD.X R45, R43, 0x1, R38, P1 ;  /* 0x000000012b2d7824 */ /* 0x000fe200008e0626 */
[----:B------:R-:W-:Y:S01]  /*27e0*/  IADD3 R42, P2, P1, R7, R33, R42 ;  /* 0x00000021072a7210 */ /* 0x000fe2000795e02a */
[----:B-1----:R-:W-:-:S03]  /*27f0*/  IMAD.WIDE R48, R3, 0x2, RZ ;  /* 0x0000000203307825 */ /* 0x002fc600078e02ff */
[----:B------:R-:W-:Y:S01]  /*2800*/  IADD3.X R43, RZ, R34, R43, P2, P1 ;  /* 0x00000022ff2b7210 */ /* 0x000fe200017e242b */
[----:B------:R-:W-:Y:S01]  /*2810*/  IMAD.SHL.U32 R3, R238, 0x2, RZ ;  /* 0x00000002ee037824 */ /* 0x000fe200078e00ff */
[C---:B------:R-:W-:Y:S02]  /*2820*/  IADD3 R40, P4, R48.reuse, R40, RZ ;  /* 0x0000002830287210 */ /* 0x040fe40007f9e0ff */
[C---:B------:R-:W-:Y:S02]  /*2830*/  IADD3 R52, P1, R48.reuse, R37, RZ ;  /* 0x0000002530347210 */ /* 0x040fe40007f3e0ff */
[----:B------:R1:W-:Y:S01]  /*2840*/  LDGSTS.E.BYPASS.LTC128B.128 [R3+0x8100], [R46.64], !P0 ;  /* 0x081000002e037fae */ /* 0x0003e2000c101d4e */
[C---:B------:R-:W-:Y:S01]  /*2850*/  IMAD.X R41, R49.reuse, 0x1, R41, P4 ;  /* 0x0000000131297824 */ /* 0x040fe200020e0629 */
[----:B------:R-:W-:Y:S01]  /*2860*/  IADD3 R54, P4, R48, R35, RZ ;  /* 0x0000002330367210 */ /* 0x000fe20007f9e0ff */
[----:B------:R-:W-:Y:S01]  /*2870*/  IMAD.X R53, R49, 0x1, R38, P1 ;  /* 0x0000000131357824 */ /* 0x000fe200008e0626 */
[----:B------:R-:W-:-:S02]  /*2880*/  IADD3 R6, P2, P1, R6, R33, R48 ;  /* 0x0000002106067210 */ /* 0x000fc4000795e030 */
[----:B------:R1:W-:Y:S01]  /*2890*/  LDGSTS.E.BYPASS.LTC128B.128 [R3+0xc100], [R40.64], !P3 ;  /* 0x0c10000028037fae */ /* 0x0003e2000d901d4e */
[----:B------:R-:W-:Y:S01]  /*28a0*/  IMAD.X R55, R49, 0x1, R36, P4 ;  /* 0x0000000131377824 */ /* 0x000fe200020e0624 */
[----:B------:R-:W-:Y:S02]  /*28b0*/  ISETP.NE.U32.AND P4, PT, R39, RZ, PT ;  /* 0x000000ff2700720c */ /* 0x000fe40003f85070 */
[----:B------:R-:W-:Y:S01]  /*28c0*/  IADD3.X R7, RZ, R34, R49, P2, P1 ;  /* 0x00000022ff077210 */ /* 0x000fe200017e2431 */
[----:B------:R1:W-:Y:S04]  /*28d0*/  LDGSTS.E.BYPASS.LTC128B.128 [R3+0x9100], [R44.64], !P0 ;  /* 0x091000002c037fae */ /* 0x0003e8000c101d4e */
[----:B------:R1:W-:Y:S04]  /*28e0*/  LDGSTS.E.BYPASS.LTC128B.128 [R3+0xd100], [R52.64], !P3 ;  /* 0x0d10000034037fae */ /* 0x0003e8000d901d4e */
[----:B------:R1:W-:Y:S04]  /*28f0*/  LDGSTS.E.BYPASS.LTC128B.128 [R3+0xa100], [R50.64], !P0 ;  /* 0x0a10000032037fae */ /* 0x0003e8000c101d4e */
[----:B------:R1:W-:Y:S04]  /*2900*/  LDGSTS.E.BYPASS.LTC128B.128 [R3+0xe100], [R54.64], !P3 ;  /* 0x0e10000036037fae */ /* 0x0003e8000d901d4e */
[----:B------:R1:W-:Y:S04]  /*2910*/  LDGSTS.E.BYPASS.LTC128B.128.ZFILL [R3+0xb100], [R42.64], P4 ;  /* 0x0b1000002a037fae */ /* 0x0003e8000a141d4e */
[----:B------:R1:W-:Y:S02]  /*2920*/  LDGSTS.E.BYPASS.LTC128B.128.ZFILL [R3+0xf100], [R6.64], P5 ;  /* 0x0f10000006037fae */ /* 0x0003e4000a941d4e */
.L_x_1:
[----:B------:R-:W-:Y:S01]  /*2930*/  SHF.R.S32.HI R242, RZ, 0x1f, R5 ;  /* 0x0000001ffff27819 */ /* 0x000fe20000011405 */
[----:B------:R-:W-:Y:S01]  /*2940*/  IMAD.MOV.U32 R36, RZ, RZ, -0x2 ;  /* 0xfffffffeff247424 */ /* 0x000fe200078e00ff */
[----:B------:R-:W0:Y:S01]  /*2950*/  LDGDEPBAR ;  /* 0x00000000000079af */ /* 0x000e220000000000 */
[----:B------:R-:W-:Y:S01]  /*2960*/  IMAD.SHL.U32 R232, R4, 0x2, RZ ;  /* 0x0000000204e87824 */ /* 0x000fe200078e00ff */
[----:B------:R-:W-:-:S03]  /*2970*/  LEA.HI R242, R242, R5, RZ, 0x2 ;  /* 0x00000005f2f27211 */ /* 0x000fc600078f10ff */
[--C-:B------:R-:W-:Y:S01]  /*2980*/  IMAD R230, R2, 0x2, R232.reuse ;  /* 0x0000000202e67824 */ /* 0x100fe200078e02e8 */
[----:B-1----:R-:W-:Y:S01]  /*2990*/  LOP3.LUT R3, R242, 0x7ffffffc, RZ, 0xc0, !PT ;  /* 0x7ffffffcf2037812 */ /* 0x002fe200078ec0ff */
[C---:B------:R-:W-:Y:S01]  /*29a0*/  IMAD R229, R0.reuse, 0x2, R232 ;  /* 0x0000000200e57824 */ /* 0x040fe200078e02e8 */
[----:B------:R-:W-:Y:S01]  /*29b0*/  LDSM.16.MT88.4 R124, [R232+0x100] ;  /* 0x00010000e87c783b */ /* 0x000fe20000004200 */
[----:B------:R-:W-:Y:S02]  /*29c0*/  IMAD R228, R0, 0x2, R230 ;  /* 0x0000000200e47824 */ /* 0x000fe400078e02e6 */
[----:B------:R-:W-:Y:S01]  /*29d0*/  IMAD.IADD R3, R5, 0x1, -R3 ;  /* 0x0000000105037824 */ /* 0x000fe200078e0a03 */
[----:B------:R-:W-:Y:S03]  /*29e0*/  LDSM.16.MT88.4 R108, [R229+0x4100] ;  /* 0x00410000e56c783b */ /* 0x000fe60000004200 */
[----:B------:R-:W-:-:S05]  /*29f0*/  IMAD R36, R3, R36, UR17 ;  /* 0x0000001103247e24 */ /* 0x000fca000f8e0224 */
[C---:B------:R-:W-:Y:S02]  /*2a00*/  ISETP.GT.AND P1, PT, R36.reuse, 0x1, PT ;  /* 0x000000012400780c */ /* 0x040fe40003f24270 */
[C---:B------:R-:W-:Y:S02]  /*2a10*/  ISETP.GT.AND P4, PT, R36.reuse, RZ, PT ;  /* 0x000000ff2400720c */ /* 0x040fe40003f84270 */
[----:B------:R-:W-:Y:S02]  /*2a20*/  FSEL R5, R31, -INF , P1 ;  /* 0xff8000001f057808 */ /* 0x000fe40000800000 */
[----:B------:R-:W-:Y:S02]  /*2a30*/  FSEL R7, R29, -INF , P1 ;  /* 0xff8000001d077808 */ /* 0x000fe40000800000 */
[----:B------:R-:W-:Y:S02]  /*2a40*/  ISETP.GT.AND P1, PT, R36, 0x9, PT ;  /* 0x000000092400780c */ /* 0x000fe40003f24270 */
[----:B------:R-:W-:-:S02]  /*2a50*/  FSEL R6, R30, -INF , P4 ;  /* 0xff8000001e067808 */ /* 0x000fc40002000000 */
[----:B------:R-:W-:Y:S02]  /*2a60*/  FSEL R27, R27, -INF , P1 ;  /* 0xff8000001b1b7808 */ /* 0x000fe40000800000 */
[----:B------:R-:W-:Y:S02]  /*2a70*/  FSEL R25, R25, -INF , P1 ;  /* 0xff80000019197808 */ /* 0x000fe40000800000 */
[----:B------:R-:W-:Y:S02]  /*2a80*/  FSEL R3, R28, -INF , P4 ;  /* 0xff8000001c037808 */ /* 0x000fe40002000000 */
[C---:B------:R-:W-:Y:S02]  /*2a90*/  ISETP.GT.AND P1, PT, R36.reuse, 0x11, PT ;  /* 0x000000112400780c */ /* 0x040fe40003f24270 */
[----:B------:R-:W-:Y:S02]  /*2aa0*/  ISETP.GT.AND P4, PT, R36, 0x10, PT ;  /* 0x000000102400780c */ /* 0x000fe40003f84270 */
[----:B------:R-:W-:-:S02]  /*2ab0*/  FSEL R23, R23, -INF , P1 ;  /* 0xff80000017177808 */ /* 0x000fc40000800000 */
[----:B------:R-:W-:Y:S02]  /*2ac0*/  FSEL R21, R21, -INF , P1 ;  /* 0xff80000015157808 */ /* 0x000fe40000800000 */
[----:B------:R-:W-:Y:S02]  /*2ad0*/  FSEL R22, R22, -INF , P4 ;  /* 0xff80000016167808 */ /* 0x000fe40002000000 */
[----:B------:R-:W-:Y:S02]  /*2ae0*/  FSEL R20, R20, -INF , P4 ;  /* 0xff80000014147808 */ /* 0x000fe40002000000 */
[C---:B------:R-:W-:Y:S02]  /*2af0*/  ISETP.GT.AND P1, PT, R36.reuse, 0x19, PT ;  /* 0x000000192400780c */ /* 0x040fe40003f24270 */
[C---:B------:R-:W-:Y:S02]  /*2b00*/  ISETP.GT.AND P4, PT, R36.reuse, 0x20, PT ;  /* 0x000000202400780c */ /* 0x040fe40003f84270 */
[----:B------:R-:W-:-:S02]  /*2b10*/  ISETP.GT.AND P2, PT, R36, 0x8, PT ;  /* 0x000000082400780c */ /* 0x000fc40003f44270 */
[----:B------:R-:W-:Y:S02]  /*2b20*/  FSEL R31, R19, -INF , P1 ;  /* 0xff800000131f7808 */ /* 0x000fe40000800000 */
[----:B------:R-:W-:Y:S02]  /*2b30*/  FSEL R17, R17, -INF , P1 ;  /* 0xff80000011117808 */ /* 0x000fe40000800000 */
[----:B------:R-:W-:Y:S02]  /*2b40*/  ISETP.GT.AND P1, PT, R36, 0x28, PT ;  /* 0x000000282400780c */ /* 0x000fe40003f24270 */
[----:B------:R-:W-:Y:S02]  /*2b50*/  FSEL R30, R12, -INF , P4 ;  /* 0xff8000000c1e7808 */ /* 0x000fe40002000000 */
[----:B------:R-:W-:Y:S02]  /*2b60*/  FSEL R24, R24, -INF , P2 ;  /* 0xff80000018187808 */ /* 0x000fe40001000000 */
[----:B------:R-:W-:-:S02]  /*2b70*/  FMNMX.FTZ R12, R3, R7, !PT ;  /* 0x00000007030c7209 */ /* 0x000fc40007810000 */
[----:B------:R-:W-:Y:S02]  /*2b80*/  FSEL R199, R10, -INF , P1 ;  /* 0xff8000000ac77808 */ /* 0x000fe40000800000 */
[----:B------:R-:W-:Y:S02]  /*2b90*/  FMNMX.FTZ R10, R24, R12, !PT ;  /* 0x0000000c180a7209 */ /* 0x000fe40007810000 */
[----:B------:R-:W-:Y:S02]  /*2ba0*/  FSEL R26, R26, -INF , P2 ;  /* 0xff8000001a1a7808 */ /* 0x000fe40001000000 */
[----:B------:R-:W-:Y:S02]  /*2bb0*/  FSEL R29, R8, -INF , P1 ;  /* 0xff800000081d7808 */ /* 0x000fe40000800000 */
[----:B------:R-:W-:Y:S02]  /*2bc0*/  ISETP.GT.AND P2, PT, R36, 0x18, PT ;  /* 0x000000182400780c */ /* 0x000fe40003f44270 */
[----:B------:R-:W-:-:S02]  /*2bd0*/  FMNMX.FTZ R8, R25, R10, !PT ;  /* 0x0000000a19087209 */ /* 0x000fc40007810000 */
[----:B------:R-:W-:Y:S02]  /*2be0*/  FSEL R35, R18, -INF , P2 ;  /* 0xff80000012237808 */ /* 0x000fe40001000000 */
[----:B------:R-:W-:Y:S02]  /*2bf0*/  FSEL R16, R16, -INF , P2 ;  /* 0xff80000010107808 */ /* 0x000fe40001000000 */
[----:B------:R-:W-:Y:S02]  /*2c00*/  FMNMX.FTZ R8, R20, R8, !PT ;  /* 0x0000000814087209 */ /* 0x000fe40007810000 */
[----:B------:R-:W-:Y:S02]  /*2c10*/  ISETP.GT.AND P2, PT, R36, 0x21, PT ;  /* 0x000000212400780c */ /* 0x000fe40003f44270 */
[----:B------:R-:W-:Y:S02]  /*2c20*/  FMNMX.FTZ R8, R21, R8, !PT ;  /* 0x0000000815087209 */ /* 0x000fe40007810000 */
[----:B------:R-:W-:-:S02]  /*2c30*/  FSEL R200, R15, -INF , P2 ;  /* 0xff8000000fc87808 */ /* 0x000fc40001000000 */
[----:B------:R-:W-:Y:S02]  /*2c40*/  FSEL R28, R13, -INF , P2 ;  /* 0xff8000000d1c7808 */ /* 0x000fe40001000000 */
[----:B------:R-:W-:Y:S02]  /*2c50*/  ISETP.GT.AND P2, PT, R36, 0x29, PT ;  /* 0x000000292400780c */ /* 0x000fe40003f44270 */
[----:B------:R-:W-:Y:S02]  /*2c60*/  FMNMX.FTZ R8, R16, R8, !PT ;  /* 0x0000000810087209 */ /* 0x000fe40007810000 */
[----:B------:R-:W-:Y:S02]  /*2c70*/  FSEL R33, R9, -INF , P2 ;  /* 0xff80000009217808 */ /* 0x000fe40001000000 */
[----:B------:R-:W-:Y:S02]  /*2c80*/  FMNMX.FTZ R9, R6, R5, !PT ;  /* 0x0000000506097209 */ /* 0x000fe40007810000 */
[----:B------:R-:W-:-:S02]  /*2c90*/  FMNMX.FTZ R8, R17, R8, !PT ;  /* 0x0000000811087209 */ /* 0x000fc40007810000 */
[----:B------:R-:W-:Y:S02]  /*2ca0*/  FMNMX.FTZ R9, R26, R9, !PT ;  /* 0x000000091a097209 */ /* 0x000fe40007810000 */
[----:B------:R-:W-:Y:S02]  /*2cb0*/  FMNMX.FTZ R8, R30, R8, !PT ;  /* 0x000000081e087209 */ /* 0x000fe40007810000 */
[----:B------:R-:W-:Y:S02]  /*2cc0*/  FMNMX.FTZ R9, R27, R9, !PT ;  /* 0x000000091b097209 */ /* 0x000fe40007810000 */
[----:B------:R-:W-:Y:S02]  /*2cd0*/  FMNMX.FTZ R8, R28, R8, !PT ;  /* 0x000000081c087209 */ /* 0x000fe40007810000 */
[----:B------:R-:W-:Y:S02]  /*2ce0*/  FSEL R34, R14, -INF , P4 ;  /* 0xff8000000e227808 */ /* 0x000fe40002000000 */
[----:B------:R-:W-:Y:S01]  /*2cf0*/  FMNMX.FTZ R9, R22, R9, !PT ;  /* 0x0000000916097209 */ /* 0x000fe20007810000 */
[----:B------:R-:W-:Y:S01]  /*2d00*/  LDSM.16.MT88.4 R12, [R228+0x900] ;  /* 0x00090000e40c783b */ /* 0x000fe20000004200 */
[----:B------:R-:W-:-:S02]  /*2d10*/  ISETP.GT.AND P4, PT, R36, 0x30, PT ;  /* 0x000000302400780c */ /* 0x000fc40003f84270 */
[----:B------:R-:W-:Y:S02]  /*2d20*/  FMNMX.FTZ R8, R29, R8, !PT ;  /* 0x000000081d087209 */ /* 0x000fe40007810000 */
[----:B------:R-:W-:Y:S02]  /*2d30*/  FSEL R198, R11, -INF , P2 ;  /* 0xff8000000bc67808 */ /* 0x000fe40001000000 */
[----:B------:R-:W-:Y:S02]  /*2d40*/  FMNMX.FTZ R9, R23, R9, !PT ;  /* 0x0000000917097209 */ /* 0x000fe40007810000 */
[----:B------:R-:W-:Y:S02]  /*2d50*/  ISETP.GT.AND P2, PT, R36, 0x31, PT ;  /* 0x000000312400780c */ /* 0x000fe40003f44270 */
[----:B------:R-:W-:Y:S02]  /*2d60*/  FSEL R134, R104, -INF , P4 ;  /* 0xff80000068867808 */ /* 0x000fe40002000000 */
[----:B------:R-:W-:-:S02]  /*2d70*/  FMNMX.FTZ R8, R33, R8, !PT ;  /* 0x0000000821087209 */ /* 0x000fc40007810000 */
[----:B------:R-:W-:Y:S02]  /*2d80*/  FMNMX.FTZ R9, R35, R9, !PT ;  /* 0x0000000923097209 */ /* 0x000fe40007810000 */
[----:B------:R-:W-:Y:S02]  /*2d90*/  ISETP.GT.AND P1, PT, R36, 0x38, PT ;  /* 0x000000382400780c */ /* 0x000fe40003f24270 */
[----:B------:R-:W-:Y:S02]  /*2da0*/  FSEL R135, R105, -INF , P2 ;  /* 0xff80000069877808 */ /* 0x000fe40001000000 */
[----:B------:R-:W-:Y:S02]  /*2db0*/  FMNMX.FTZ R8, R134, R8, !PT ;  /* 0x0000000886087209 */ /* 0x000fe40007810000 */
[----:B------:R-:W-:Y:S02]  /*2dc0*/  FSEL R148, R107, -INF , P2 ;  /* 0xff8000006b947808 */ /* 0x000fe40001000000 */
[----:B------:R-:W-:-:S02]  /*2dd0*/  ISETP.GT.AND P2, PT, R36, 0x39, PT ;  /* 0x000000392400780c */ /* 0x000fc40003f44270 */
[----:B------:R-:W-:Y:S02]  /*2de0*/  FMNMX.FTZ R9, R31, R9, !PT ;  /* 0x000000091f097209 */ /* 0x000fe40007810000 */
[----:B------:R-:W-:Y:S02]  /*2df0*/  FSEL R145, R100, -INF , P1 ;  /* 0xff80000064917808 */ /* 0x000fe40000800000 */
[----:B------:R-:W-:Y:S02]  /*2e00*/  FMNMX.FTZ R8, R135, R8, !PT ;  /* 0x0000000887087209 */ /* 0x000fe40007810000 */
[----:B------:R-:W-:Y:S02]  /*2e10*/  FSEL R196, R103, -INF , P2 ;  /* 0xff80000067c47808 */ /* 0x000fe40001000000 */
[----:B------:R-:W-:Y:S02]  /*2e20*/  FSEL R144, R101, -INF , P2 ;  /* 0xff80000065907808 */ /* 0x000fe40001000000 */
[----:B------:R-:W-:-:S02]  /*2e30*/  FMNMX.FTZ R9, R34, R9, !PT ;  /* 0x0000000922097209 */ /* 0x000fc40007810000 */
[----:B------:R-:W-:Y:S02]  /*2e40*/  ISETP.GT.AND P2, PT, R36, 0x40, PT ;  /* 0x000000402400780c */ /* 0x000fe40003f44270 */
[----:B------:R-:W-:Y:S02]  /*2e50*/  FMNMX.FTZ R8, R145, R8, !PT ;  /* 0x0000000891087209 */ /* 0x000fe40007810000 */
[----:B------:R-:W-:Y:S02]  /*2e60*/  FSEL R197, R102, -INF , P1 ;  /* 0xff80000066c57808 */ /* 0x000fe40000800000 */
[----:B------:R-:W-:Y:S01]  /*2e70*/  FMNMX.FTZ R9, R200, R9, !PT ;  /* 0x00000009c8097209 */ /* 0x000fe20007810000 */
[----:B------:R-:W-:Y:S01]  /*2e80*/  LDSM.16.MT88.4 R100, [R230+0x4100] ;  /* 0x00410000e664783b */ /* 0x000fe20000004200 */
[----:B------:R-:W-:Y:S02]  /*2e90*/  ISETP.GT.AND P1, PT, R36, 0x41, PT ;  /* 0x000000412400780c */ /* 0x000fe40003f24270 */
[----:B------:R-:W-:-:S02]  /*2ea0*/  FSEL R195, R96, -INF , P2 ;  /* 0xff80000060c37808 */ /* 0x000fc40001000000 */
[----:B------:R-:W-:Y:S02]  /*2eb0*/  FMNMX.FTZ R8, R144, R8, !PT ;  /* 0x0000000890087209 */ /* 0x000fe40007810000 */
[----:B------:R-:W-:Y:S02]  /*2ec0*/  FSEL R158, R98, -INF , P2 ;  /* 0xff800000629e7808 */ /* 0x000fe40001000000 */
[----:B------:R-:W-:Y:S02]  /*2ed0*/  FMNMX.FTZ R9, R199, R9, !PT ;  /* 0x00000009c7097209 */ /* 0x000fe40007810000 */
[----:B------:R-:W-:Y:S02]  /*2ee0*/  FSEL R157, R97, -INF , P1 ;  /* 0xff800000619d7808 */ /* 0x000fe40000800000 */
[----:B------:R-:W-:Y:S02]  /*2ef0*/  ISETP.GT.AND P2, PT, R36, 0x48, PT ;  /* 0x000000482400780c */ /* 0x000fe40003f44270 */
[----:B------:R-:W-:-:S02]  /*2f00*/  FMNMX.FTZ R8, R195, R8, !PT ;  /* 0x00000008c3087209 */ /* 0x000fc40007810000 */
[----:B------:R-:W-:Y:S02]  /*2f10*/  FSEL R147, R106, -INF , P4 ;  /* 0xff8000006a937808 */ /* 0x000fe40002000000 */
[----:B------:R-:W-:Y:S02]  /*2f20*/  FSEL R159, R99, -INF , P1 ;  /* 0xff800000639f7808 */ /* 0x000fe40000800000 */
[----:B------:R-:W-:Y:S01]  /*2f30*/  FMNMX.FTZ R9, R198, R9, !PT ;  /* 0x00000009c6097209 */ /* 0x000fe20007810000 */
[----:B------:R-:W-:Y:S01]  /*2f40*/  LDSM.16.MT88.4 R96, [R232+0x4100] ;  /* 0x00410000e860783b */ /* 0x000fe20000004200 */
[----:B------:R-:W-:Y:S02]  /*2f50*/  ISETP.GT.AND P1, PT, R36, 0x49, PT ;  /* 0x000000492400780c */ /* 0x000fe40003f24270 */
[----:B------:R-:W-:Y:S02]  /*2f60*/  FSEL R194, R92, -INF , P2 ;  /* 0xff8000005cc27808 */ /* 0x000fe40001000000 */
[----:B------:R-:W-:-:S02]  /*2f70*/  FMNMX.FTZ R8, R157, R8, !PT ;  /* 0x000000089d087209 */ /* 0x000fc40007810000 */
[----:B------:R-:W-:Y:S02]  /*2f80*/  FSEL R161, R94, -INF , P2 ;  /* 0xff8000005ea17808 */ /* 0x000fe40001000000 */
[----:B------:R-:W-:Y:S02]  /*2f90*/  FMNMX.FTZ R9, R147, R9, !PT ;  /* 0x0000000993097209 */ /* 0x000fe40007810000 */
[----:B------:R-:W-:Y:S02]  /*2fa0*/  FSEL R156, R93, -INF , P1 ;  /* 0xff8000005d9c7808 */ /* 0x000fe40000800000 */
[----:B------:R-:W-:Y:S02]  /*2fb0*/  ISETP.GT.AND P2, PT, R36, 0x50, PT ;  /* 0x000000502400780c */ /* 0x000fe40003f44270 */
[----:B------:R-:W-:Y:S02]  /*2fc0*/  FMNMX.FTZ R8, R194, R8, !PT ;  /* 0x00000008c2087209 */ /* 0x000fe40007810000 */
[----:B------:R-:W-:-:S02]  /*2fd0*/  FSEL R162, R95, -INF , P1 ;  /* 0xff8000005fa27808 */ /* 0x000fc40000800000 */
[----:B------:R-:W-:Y:S02]  /*2fe0*/  FMNMX.FTZ R9, R148, R9, !PT ;  /* 0x0000000994097209 */ /* 0x000fe40007810000 */
[----:B------:R-:W-:Y:S02]  /*2ff0*/  ISETP.GT.AND P1, PT, R36, 0x51, PT ;  /* 0x000000512400780c */ /* 0x000fe40003f24270 */
[----:B------:R-:W-:Y:S02]  /*3000*/  FSEL R193, R88, -INF , P2 ;  /* 0xff80000058c17808 */ /* 0x000fe40001000000 */
[----:B------:R-:W-:Y:S02]  /*3010*/  FMNMX.FTZ R8, R156, R8, !PT ;  /* 0x000000089c087209 */ /* 0x000fe40007810000 */
[----:B------:R-:W-:Y:S02]  /*3020*/  FSEL R165, R90, -INF , P2 ;  /* 0xff8000005aa57808 */ /* 0x000fe40001000000 */
[----:B------:R-:W-:-:S02]  /*3030*/  FMNMX.FTZ R9, R197, R9, !PT ;  /* 0x00000009c5097209 */ /* 0x000fc40007810000 */
[----:B------:R-:W-:Y:S02]  /*3040*/  FSEL R192, R89, -INF , P1 ;  /* 0xff80000059c07808 */ /* 0x000fe40000800000 */
[----:B------:R-:W-:Y:S02]  /*3050*/  ISETP.GT.AND P2, PT, R36, 0x58, PT ;  /* 0x000000582400780c */ /* 0x000fe40003f44270 */
[----:B------:R-:W-:Y:S02]  /*3060*/  FMNMX.FTZ R8, R193, R8, !PT ;  /* 0x00000008c1087209 */ /* 0x000fe40007810000 */
[----:B------:R-:W-:Y:S02]  /*3070*/  FSEL R164, R91, -INF , P1 ;  /* 0xff8000005ba47808 */ /* 0x000fe40000800000 */
[----:B------:R-:W-:Y:S01]  /*3080*/  FMNMX.FTZ R9, R196, R9, !PT ;  /* 0x00000009c4097209 */ /* 0x000fe20007810000 */
[----:B------:R-:W-:Y:S01]  /*3090*/  LDSM.16.MT88.4 R88, [R228+0x100] ;  /* 0x00010000e458783b */ /* 0x000fe20000004200 */
[----:B------:R-:W-:-:S02]  /*30a0*/  ISETP.GT.AND P1, PT, R36, 0x59, PT ;  /* 0x000000592400780c */ /* 0x000fc40003f24270 */
[----:B------:R-:W-:Y:S02]  /*30b0*/  FSEL R167, R84, -INF , P2 ;  /* 0xff80000054a77808 */ /* 0x000fe40001000000 */
[----:B------:R-:W-:Y:S02]  /*30c0*/  FMNMX.FTZ R8, R192, R8, !PT ;  /* 0x00000008c0087209 */ /* 0x000fe40007810000 */
[----:B------:R-:W-:Y:S02]  /*30d0*/  FSEL R163, R86, -INF , P2 ;  /* 0xff80000056a37808 */ /* 0x000fe40001000000 */
[----:B------:R-:W-:Y:S02]  /*30e0*/  FMNMX.FTZ R9, R158, R9, !PT ;  /* 0x000000099e097209 */ /* 0x000fe40007810000 */
[----:B------:R-:W-:Y:S02]  /*30f0*/  FSEL R166, R85, -INF , P1 ;  /* 0xff80000055a67808 */ /* 0x000fe40000800000 */
[----:B------:R-:W-:-:S02]  /*3100*/  ISETP.GT.AND P2, PT, R36, 0x60, PT ;  /* 0x000000602400780c */ /* 0x000fc40003f44270 */
[----:B------:R-:W-:Y:S02]  /*3110*/  FMNMX.FTZ R8, R167, R8, !PT ;  /* 0x00000008a7087209 */ /* 0x000fe40007810000 */
[----:B------:R-:W-:Y:S02]  /*3120*/  FSEL R160, R87, -INF , P1 ;  /* 0xff80000057a07808 */ /* 0x000fe40000800000 */
[----:B------:R-:W-:Y:S02]  /*3130*/  FMNMX.FTZ R9, R159, R9, !PT ;  /* 0x000000099f097209 */ /* 0x000fe40007810000 */
        /* <DEDUP_REMOVED lines=9> */
[----:B------:R-:W-:Y:S01]  /*31d0*/  FMNMX.FTZ R9, R162, R9, !PT ;  /* 0x00000009a2097209 */ /* 0x000fe20007810000 */
[----:B------:R-:W-:Y:S01]  /*31e0*/  LDSM.16.MT88.4 R80, [R229+0x100] ;  /* 0x00010000e550783b */ /* 0x000fe20000004200 */
[----:B------:R-:W-:Y:S02]  /*31f0*/  ISETP.GT.AND P1, PT, R36, 0x69, PT ;  /* 0x000000692400780c */ /* 0x000fe40003f24270 */
[----:B------:R-:W-:Y:S02]  /*3200*/  FSEL R153, R76, -INF , P2 ;  /* 0xff8000004c997808 */ /* 0x000fe40001000000 */
[----:B------:R-:W-:Y:S02]  /*3210*/  FMNMX.FTZ R8, R154, R8, !PT ;  /* 0x000000089a087209 */ /* 0x000fe40007810000 */
[----:B------:R-:W-:Y:S02]  /*3220*/  FMNMX.FTZ R9, R165, R9, !PT ;  /* 0x00000009a5097209 */ /* 0x000fe40007810000 */
[----:B------:R-:W-:-:S02]  /*3230*/  FSEL R152, R77, -INF , P1 ;  /* 0xff8000004d987808 */ /* 0x000fc40000800000 */
[----:B------:R-:W-:Y:S02]  /*3240*/  ISETP.GT.AND P5, PT, R36, 0x70, PT ;  /* 0x000000702400780c */ /* 0x000fe40003fa4270 */
[----:B------:R-:W-:Y:S02]  /*3250*/  FMNMX.FTZ R8, R153, R8, !PT ;  /* 0x0000000899087209 */ /* 0x000fe40007810000 */
[----:B------:R-:W-:Y:S02]  /*3260*/  FMNMX.FTZ R9, R164, R9, !PT ;  /* 0x00000009a4097209 */ /* 0x000fe40007810000 */
[----:B------:R-:W-:Y:S02]  /*3270*/  ISETP.GT.AND P4, PT, R36, 0x71, PT ;  /* 0x000000712400780c */ /* 0x000fe40003f84270 */
[----:B------:R-:W-:Y:S02]  /*3280*/  FSEL R133, R72, -INF , P5 ;  /* 0xff80000048857808 */ /* 0x000fe40002800000 */
[----:B------:R-:W-:-:S02]  /*3290*/  FMNMX.FTZ R8, R152, R8, !PT ;  /* 0x0000000898087209 */ /* 0x000fc40007810000 */
[----:B------:R-:W-:Y:S02]  /*32a0*/  FSEL R149, R78, -INF , P2 ;  /* 0xff8000004e957808 */ /* 0x000fe40001000000 */
[----:B------:R-:W-:Y:S02]  /*32b0*/  FMNMX.FTZ R9, R163, R9, !PT ;  /* 0x00000009a3097209 */ /* 0x000fe40007810000 */
[----:B------:R-:W-:Y:S02]  /*32c0*/  ISETP.GT.AND P2, PT, R36, 0x78, PT ;  /* 0x000000782400780c */ /* 0x000fe40003f44270 */
[----:B------:R-:W-:Y:S02]  /*32d0*/  FSEL R67, R73, -INF , P4 ;  /* 0xff80000049437808 */ /* 0x000fe40002000000 */
[----:B------:R-:W-:Y:S02]  /*32e0*/  FMNMX.FTZ R8, R133, R8, !PT ;  /* 0x0000000885087209 */ /* 0x000fe40007810000 */
[----:B------:R-:W-:-:S02]  /*32f0*/  FSEL R146, R79, -INF , P1 ;  /* 0xff8000004f927808 */ /* 0x000fc40000800000 */
[----:B------:R-:W-:Y:S02]  /*3300*/  FMNMX.FTZ R9, R160, R9, !PT ;  /* 0x00000009a0097209 */ /* 0x000fe40007810000 */
[----:B------:R-:W-:Y:S02]  /*3310*/  ISETP.GT.AND P1, PT, R36, 0x79, PT ;  /* 0x000000792400780c */ /* 0x000fe40003f24270 */
[----:B------:R-:W-:Y:S01]  /*3320*/  FSEL R66, R68, -INF , P2 ;  /* 0xff80000044427808 */ /* 0x000fe20001000000 */
[----:B------:R-:W-:Y:S01]  /*3330*/  LDSM.16.MT88.4 R36, [R230+0x4900] ;  /* 0x00490000e624783b */ /* 0x000fe20000004200 */
[----:B------:R-:W-:Y:S02]  /*3340*/  FMNMX.FTZ R8, R67, R8, !PT ;  /* 0x0000000843087209 */ /* 0x000fe40007810000 */
[----:B------:R-:W-:Y:S02]  /*3350*/  FMNMX.FTZ R9, R151, R9, !PT ;  /* 0x0000000997097209 */ /* 0x000fe40007810000 */
[----:B------:R-:W-:-:S02]  /*3360*/  FSEL R65, R69, -INF , P1 ;  /* 0xff80000045417808 */ /* 0x000fc40000800000 */
[----:B------:R-:W-:Y:S02]  /*3370*/  FMNMX.FTZ R8, R66, R8, !PT ;  /* 0x0000000842087209 */ /* 0x000fe40007810000 */
[----:B------:R-:W-:Y:S02]  /*3380*/  FMNMX.FTZ R10, R150, R9, !PT ;  /* 0x00000009960a7209 */ /* 0x000fe40007810000 */
[----:B------:R-:W-:Y:S02]  /*3390*/  FMNMX.FTZ R9, R65, R8, !PT ;  /* 0x0000000841097209 */ /* 0x000fe40007810000 */
[----:B------:R-:W-:Y:S02]  /*33a0*/  FMNMX.FTZ R10, R149, R10, !PT ;  /* 0x0000000a950a7209 */ /* 0x000fe40007810000 */
[----:B------:R-:W-:Y:S01]  /*33b0*/  FSEL R63, R74, -INF , P5 ;  /* 0xff8000004a3f7808 */ /* 0x000fe20002800000 */
[----:B------:R-:W1:Y:S01]  /*33c0*/  SHFL.BFLY PT, R8, R9, 0x2, 0x1f ;  /* 0x0c401f0009087f89 */ /* 0x000e6200000e0000 */
[----:B------:R-:W-:-:S02]  /*33d0*/  FMNMX.FTZ R10, R146, R10, !PT ;  /* 0x0000000a920a7209 */ /* 0x000fc40007810000 */
[----:B------:R-:W-:Y:S02]  /*33e0*/  FSEL R62, R75, -INF , P4 ;  /* 0xff8000004b3e7808 */ /* 0x000fe40002000000 */
[----:B------:R-:W-:Y:S01]  /*33f0*/  FMNMX.FTZ R10, R63, R10, !PT ;  /* 0x0000000a3f0a7209 */ /* 0x000fe20007810000 */
[----:B------:R-:W-:Y:S01]  /*3400*/  LDSM.16.MT88.4 R72, [R230+0x100] ;  /* 0x00010000e648783b */ /* 0x000fe20000004200 */
[----:B------:R-:W-:Y:S02]  /*3410*/  FSEL R61, R70, -INF , P2 ;  /* 0xff800000463d7808 */ /* 0x000fe40001000000 */
[----:B------:R-:W-:Y:S02]  /*3420*/  FMNMX.FTZ R10, R62, R10, !PT ;  /* 0x0000000a3e0a7209 */ /* 0x000fe40007810000 */
[----:B------:R-:W-:Y:S02]  /*3430*/  FSEL R60, R71, -INF , P1 ;  /* 0xff800000473c7808 */ /* 0x000fe40000800000 */
[----:B------:R-:W-:-:S04]  /*3440*/  FMNMX.FTZ R10, R61, R10, !PT ;  /* 0x0000000a3d0a7209 */ /* 0x000fc80007810000 */
[----:B------:R-:W-:Y:S02]  /*3450*/  FMNMX.FTZ R10, R60, R10, !PT ;  /* 0x0000000a3c0a7209 */ /* 0x000fe40007810000 */
[----:B-1----:R-:W-:-:S03]  /*3460*/  FMNMX.FTZ R8, R9, R8, !PT ;  /* 0x0000000809087209 */ /* 0x002fc60007810000 */
[----:B------:R-:W1:Y:S04]  /*3470*/  SHFL.BFLY PT, R9, R10, 0x2, 0x1f ;  /* 0x0c401f000a097f89 */ /* 0x000e6800000e0000 */
[----:B------:R-:W2:Y:S01]  /*3480*/  SHFL.BFLY PT, R132, R8, 0x1, 0x1f ;  /* 0x0c201f0008847f89 */ /* 0x000ea200000e0000 */
[----:B-1----:R-:W-:Y:S02]  /*3490*/  FMNMX.FTZ R9, R10, R9, !PT ;  /* 0x000000090a097209 */ /* 0x002fe40007810000 */
[----:B--2---:R-:W-:-:S03]  /*34a0*/  FMNMX.FTZ R132, R8, R132, !PT ;  /* 0x0000008408847209 */ /* 0x004fc60007810000 */
[----:B------:R-:W1:Y:S01]  /*34b0*/  SHFL.BFLY PT, R8, R9, 0x1, 0x1f ;  /* 0x0c201f0009087f89 */ /* 0x000e6200000e0000 */
[C---:B------:R-:W-:Y:S01]  /*34c0*/  FSETP.NEU.FTZ.AND P1, PT, R132.reuse, -INF , PT ;  /* 0xff8000008400780b */ /* 0x040fe20003f3d000 */
[----:B------:R-:W-:-:S05]  /*34d0*/  FMUL.FTZ R64, R132, c[0x0][0x2d0] ;  /* 0x0000b40084407a20 */ /* 0x000fca0000410000 */
[----:B------:R-:W-:-:S05]  /*34e0*/  FSEL R64, R64, RZ, P1 ;  /* 0x000000ff40407208 */ /* 0x000fca0000800000 */
[--C-:B------:R-:W-:Y:S02]  /*34f0*/  FFMA.FTZ R56, R3, c[0x0][0x2d0], -R64.reuse ;  /* 0x0000b40003387a23 */ /* 0x100fe40000010840 */
[--C-:B------:R-:W-:Y:S02]  /*3500*/  FFMA.FTZ R55, R7, c[0x0][0x2d0], -R64.reuse ;  /* 0x0000b40007377a23 */ /* 0x100fe40000010840 */
[--C-:B------:R-:W-:Y:S02]  /*3510*/  FFMA.FTZ R54, R24, c[0x0][0x2d0], -R64.reuse ;  /* 0x0000b40018367a23 */ /* 0x100fe40000010840 */
[--C-:B------:R-:W-:Y:S01]  /*3520*/  FFMA.FTZ R50, R25, c[0x0][0x2d0], -R64.reuse ;  /* 0x0000b40019327a23 */ /* 0x100fe20000010840 */
[----:B------:R-:W-:Y:S01]  /*3530*/  MUFU.EX2 R56, R56 ;  /* 0x0000003800387308 */ /* 0x000fe20000000800 */
[--C-:B------:R-:W-:Y:S02]  /*3540*/  FFMA.FTZ R53, R20, c[0x0][0x2d0], -R64.reuse ;  /* 0x0000b40014357a23 */ /* 0x100fe40000010840 */
[--C-:B------:R-:W-:Y:S01]  /*3550*/  FFMA.FTZ R49, R21, c[0x0][0x2d0], -R64.reuse ;  /* 0x0000b40015317a23 */ /* 0x100fe20000010840 */
[----:B-1----:R-:W-:Y:S01]  /*3560*/  FMNMX.FTZ R3, R9, R8, !PT ;  /* 0x0000000809037209 */ /* 0x002fe20007810000 */
[--C-:B------:R-:W-:Y:S01]  /*3570*/  FFMA.FTZ R48, R16, c[0x0][0x2d0], -R64.reuse ;  /* 0x0000b40010307a23 */ /* 0x100fe20000010840 */
[----:B------:R-:W-:Y:S01]  /*3580*/  LDSM.16.MT88.4 R8, [R232+0x4900] ;  /* 0x00490000e808783b */ /* 0x000fe20000004200 */
[--C-:B------:R-:W-:Y:S01]  /*3590*/  FFMA.FTZ R45, R17, c[0x0][0x2d0], -R64.reuse ;  /* 0x0000b400112d7a23 */ /* 0x100fe20000010840 */
[C---:B------:R-:W-:Y:S01]  /*35a0*/  FSETP.NEU.FTZ.AND P1, PT, R3.reuse, -INF , PT ;  /* 0xff8000000300780b */ /* 0x040fe20003f3d000 */
[----:B------:R-:W-:Y:S01]  /*35b0*/  FMUL.FTZ R59, R3, c[0x0][0x2d0] ;  /* 0x0000b400033b7a20 */ /* 0x000fe20000410000 */
[----:B------:R-:W1:Y:S01]  /*35c0*/  MUFU.EX2 R55, R55 ;  /* 0x0000003700377308 */ /* 0x000e620000000800 */
[--C-:B------:R-:W-:Y:S01]  /*35d0*/  FFMA.FTZ R44, R30, c[0x0][0x2d0], -R64.reuse ;  /* 0x0000b4001e2c7a23 */ /* 0x100fe20000010840 */
[----:B------:R-:W-:Y:S01]  /*35e0*/  LDSM.16.MT88.4 R16, [R229+0x900] ;  /* 0x00090000e510783b */ /* 0x000fe20000004200 */
[--C-:B------:R-:W-:Y:S01]  /*35f0*/  FFMA.FTZ R41, R28, c[0x0][0x2d0], -R64.reuse ;  /* 0x0000b4001c297a23 */ /* 0x100fe20000010840 */
[----:B------:R-:W-:Y:S01]  /*3600*/  FSEL R59, R59, RZ, P1 ;  /* 0x000000ff3b3b7208 */ /* 0x000fe20000800000 */
[--C-:B------:R-:W-:Y:S01]  /*3610*/  FFMA.FTZ R40, R29, c[0x0][0x2d0], -R64.reuse ;  /* 0x0000b4001d287a23 */ /* 0x100fe20000010840 */
[----:B------:R-:W-:Y:S01]  /*3620*/  PLOP3.LUT P1, PT, PT, PT, UP0, 0x40, 0x0 ;  /* 0x000000000000781c */ /* 0x000fe20003f2e808 */
[----:B------:R-:W-:Y:S01]  /*3630*/  FFMA.FTZ R33, R33, c[0x0][0x2d0], -R64 ;  /* 0x0000b40021217a23 */ /* 0x000fe20000010840 */
[----:B------:R-:W-:Y:S01]  /*3640*/  MUFU.EX2 R54, R54 ;  /* 0x0000003600367308 */ /* 0x000fe20000000800 */
[----:B------:R-:W-:-:S02]  /*3650*/  FFMA.FTZ R58, R6, c[0x0][0x2d0], -R59 ;  /* 0x0000b400063a7a23 */ /* 0x000fc4000001083b */
[--C-:B------:R-:W-:Y:S02]  /*3660*/  FFMA.FTZ R57, R5, c[0x0][0x2d0], -R59.reuse ;  /* 0x0000b40005397a23 */ /* 0x100fe4000001083b */
[--C-:B------:R-:W-:Y:S01]  /*3670*/  FFMA.FTZ R52, R26, c[0x0][0x2d0], -R59.reuse ;  /* 0x0000b4001a347a23 */ /* 0x100fe2000001083b */
[----:B------:R-:W2:Y:S01]  /*3680*/  LDSM.16.MT88.4 R4, [R228+0x4100] ;  /* 0x00410000e404783b */ /* 0x000ea20000004200 */
[--C-:B------:R-:W-:Y:S01]  /*3690*/  FFMA.FTZ R51, R27, c[0x0][0x2d0], -R59.reuse ;  /* 0x0000b4001b337a23 */ /* 0x100fe2000001083b */
[----:B------:R-:W3:Y:S01]  /*36a0*/  MUFU.EX2 R50, R50 ;  /* 0x0000003200327308 */ /* 0x000ee20000000800 */
[----:B-1----:R-:W-:Y:S01]  /*36b0*/  F2FP.BF16.PACK_AB R112, R55, R56 ;  /* 0x000000383770723e */ /* 0x002fe200000010ff */
[--C-:B------:R-:W-:Y:S01]  /*36c0*/  FFMA.FTZ R47, R22, c[0x0][0x2d0], -R59.reuse ;  /* 0x0000b400162f7a23 */ /* 0x100fe2000001083b */
[----:B------:R-:W1:Y:S01]  /*36d0*/  LDSM.16.MT88.4 R24, [R232+0x900] ;  /* 0x00090000e818783b */ /* 0x000e620000004200 */
[--C-:B------:R-:W-:Y:S02]  /*36e0*/  FFMA.FTZ R46, R23, c[0x0][0x2d0], -R59.reuse ;  /* 0x0000b400172e7a23 */ /* 0x100fe4000001083b */
[--C-:B------:R-:W-:Y:S01]  /*36f0*/  FFMA.FTZ R43, R35, c[0x0][0x2d0], -R59.reuse ;  /* 0x0000b400232b7a23 */ /* 0x100fe2000001083b */
[----:B------:R-:W4:Y:S01]  /*3700*/  LDSM.16.MT88.4 R20, [R230+0x900] ;  /* 0x00090000e614783b */ /* 0x000f220000004200 */
[----:B------:R-:W-:Y:S01]  /*3710*/  MUFU.EX2 R58, R58 ;  /* 0x0000003a003a7308 */ /* 0x000fe20000000800 */
[----:B------:R-:W-:-:S02]  /*3720*/  FFMA.FTZ R42, R31, c[0x0][0x2d0], -R59 ;  /* 0x0000b4001f2a7a23 */ /* 0x000fc4000001083b */
[----:B------:R-:W5:Y:S01]  /*3730*/  LDSM.16.MT88.4 R28, [R229+0x4900] ;  /* 0x00490000e51c783b */ /* 0x000f620000004200 */
[--C-:B------:R-:W-:Y:S02]  /*3740*/  FFMA.FTZ R35, R34, c[0x0][0x2d0], -R59.reuse ;  /* 0x0000b40022237a23 */ /* 0x100fe4000001083b */
[--C-:B------:R-:W-:Y:S02]  /*3750*/  FFMA.FTZ R34, R200, c[0x0][0x2d0], -R59.reuse ;  /* 0x0000b400c8227a23 */ /* 0x100fe4000001083b */
[----:B------:R-:W2:Y:S01]  /*3760*/  MUFU.EX2 R57, R57 ;  /* 0x0000003900397308 */ /* 0x000ea20000000800 */
[----:B---3--:R-:W-:Y:S01]  /*3770*/  F2FP.BF16.PACK_AB R114, R50, R54 ;  /* 0x000000363272723e */ /* 0x008fe200000010ff */
[--C-:B------:R-:W-:Y:S02]  /*3780*/  FFMA.FTZ R2, R199, c[0x0][0x2d0], -R59.reuse ;  /* 0x0000b400c7027a23 */ /* 0x100fe4000001083b */
[----:B------:R-:W-:Y:S02]  /*3790*/  FFMA.FTZ R0, R198, c[0x0][0x2d0], -R59 ;  /* 0x0000b400c6007a23 */ /* 0x000fe4000001083b */
[----:B------:R-:W-:-:S02]  /*37a0*/  FFMA.FTZ R134, R134, c[0x0][0x2d0], -R64 ;  /* 0x0000b40086867a23 */ /* 0x000fc40000010840 */
[----:B------:R-:W-:Y:S01]  /*37b0*/  MUFU.EX2 R52, R52 ;  /* 0x0000003400347308 */ /* 0x000fe20000000800 */
[--C-:B------:R-:W-:Y:S02]  /*37c0*/  FFMA.FTZ R135, R135, c[0x0][0x2d0], -R64.reuse ;  /* 0x0000b40087877a23 */ /* 0x100fe40000010840 */
[--C-:B------:R-:W-:Y:S02]  /*37d0*/  FFMA.FTZ R145, R145, c[0x0][0x2d0], -R64.reuse ;  /* 0x0000b40091917a23 */ /* 0x100fe40000010840 */
[----:B------:R-:W-:Y:S02]  /*37e0*/  FFMA.FTZ R144, R144, c[0x0][0x2d0], -R64 ;  /* 0x0000b40090907a23 */ /* 0x000fe40000010840 */
[--C-:B------:R-:W-:Y:S01]  /*37f0*/  FFMA.FTZ R147, R147, c[0x0][0x2d0], -R59.reuse ;  /* 0x0000b40093937a23 */ /* 0x100fe2000001083b */
[----:B------:R-:W3:Y:S01]  /*3800*/  MUFU.EX2 R51, R51 ;  /* 0x0000003300337308 */ /* 0x000ee20000000800 */
[----:B--2---:R-:W-:Y:S01]  /*3810*/  F2FP.BF16.PACK_AB R113, R57, R58 ;  /* 0x0000003a3971723e */ /* 0x004fe200000010ff */
[----:B------:R-:W-:-:S02]  /*3820*/  FFMA.FTZ R148, R148, c[0x0][0x2d0], -R59 ;  /* 0x0000b40094947a23 */ /* 0x000fc4000001083b */
[--C-:B------:R-:W-:Y:S02]  /*3830*/  FFMA.FTZ R197, R197, c[0x0][0x2d0], -R59.reuse ;  /* 0x0000b400c5c57a23 */ /* 0x100fe4000001083b */
[--C-:B------:R-:W-:Y:S02]  /*3840*/  FFMA.FTZ R156, R156, c[0x0][0x2d0], -R64.reuse ;  /* 0x0000b4009c9c7a23 */ /* 0x100fe40000010840 */
[----:B------:R-:W-:Y:S01]  /*3850*/  MUFU.EX2 R53, R53 ;  /* 0x0000003500357308 */ /* 0x000fe20000000800 */
[--C-:B------:R-:W-:Y:S02]  /*3860*/  FFMA.FTZ R158, R158, c[0x0][0x2d0], -R59.reuse ;  /* 0x0000b4009e9e7a23 */ /* 0x100fe4000001083b */
[--C-:B------:R-:W-:Y:S02]  /*3870*/  FFMA.FTZ R159, R159, c[0x0][0x2d0], -R59.reuse ;  /* 0x0000b4009f9f7a23 */ /* 0x100fe4000001083b */
[--C-:B------:R-:W-:Y:S02]  /*3880*/  FFMA.FTZ R161, R161, c[0x0][0x2d0], -R59.reuse ;  /* 0x0000b400a1a17a23 */ /* 0x100fe4000001083b */
[----:B------:R-:W-:Y:S01]  /*3890*/  FFMA.FTZ R162, R162, c[0x0][0x2d0], -R59 ;  /* 0x0000b400a2a27a23 */ /* 0x000fe2000001083b */
[----:B---3--:R-:W-:Y:S01]  /*38a0*/  F2FP.BF16.PACK_AB R115, R51, R52 ;  /* 0x000000343373723e */ /* 0x008fe200000010ff */
[----:B------:R-:W-:Y:S01]  /*38b0*/  MUFU.EX2 R49, R49 ;  /* 0x0000003100317308 */ /* 0x000fe20000000800 */
[----:B------:R-:W-:-:S02]  /*38c0*/  FFMA.FTZ R193, R193, c[0x0][0x2d0], -R64 ;  /* 0x0000b400c1c17a23 */ /* 0x000fc40000010840 */
[--C-:B------:R-:W-:Y:S02]  /*38d0*/  FFMA.FTZ R192, R192, c[0x0][0x2d0], -R64.reuse ;  /* 0x0000b400c0c07a23 */ /* 0x100fe40000010840 */
[--C-:B------:R-:W-:Y:S01]  /*38e0*/  FFMA.FTZ R167, R167, c[0x0][0x2d0], -R64.reuse ;  /* 0x0000b400a7a77a23 */ /* 0x100fe20000010840 */
[C---:B------:R-:W-:Y:S01]  /*38f0*/  HMMA.16816.F32.BF16 R84, R112.reuse, R88, RZ ;  /* 0x000000587054723c */ /* 0x040fe200000418ff */
[--C-:B------:R-:W-:Y:S01]  /*3900*/  FFMA.FTZ R166, R166, c[0x0][0x2d0], -R64.reuse ;  /* 0x0000b400a6a67a23 */ /* 0x100fe20000010840 */
[----:B------:R-:W-:Y:S01]  /*3910*/  MUFU.EX2 R48, R48 ;  /* 0x0000003000307308 */ /* 0x000fe20000000800 */
[--C-:B------:R-:W-:Y:S02]  /*3920*/  FFMA.FTZ R165, R165, c[0x0][0x2d0], -R59.reuse ;  /* 0x0000b400a5a57a23 */ /* 0x100fe4000001083b */
[--C-:B------:R-:W-:Y:S02]  /*3930*/  FFMA.FTZ R164, R164, c[0x0][0x2d0], -R59.reuse ;  /* 0x0000b400a4a47a23 */ /* 0x100fe4000001083b */
[--C-:B------:R-:W-:Y:S01]  /*3940*/  FFMA.FTZ R163, R163, c[0x0][0x2d0], -R59.reuse ;  /* 0x0000b400a3a37a23 */ /* 0x100fe2000001083b */
[----:B------:R-:W-:Y:S01]  /*3950*/  HMMA.16816.F32.BF16 R88, R112, R90, RZ ;  /* 0x0000005a7058723c */ /* 0x000fe200000418ff */
[----:B------:R-:W-:Y:S01]  /*3960*/  FFMA.FTZ R160, R160, c[0x0][0x2d0], -R59 ;  /* 0x0000b400a0a07a23 */ /* 0x000fe2000001083b */
[----:B------:R-:W-:Y:S01]  /*3970*/  MUFU.EX2 R45, R45 ;  /* 0x0000002d002d7308 */ /* 0x000fe20000000800 */
[----:B------:R-:W-:-:S02]  /*3980*/  FFMA.FTZ R155, R155, c[0x0][0x2d0], -R64 ;  /* 0x0000b4009b9b7a23 */ /* 0x000fc40000010840 */
[--C-:B------:R-:W-:Y:S02]  /*3990*/  FFMA.FTZ R154, R154, c[0x0][0x2d0], -R64.reuse ;  /* 0x0000b4009a9a7a23 */ /* 0x100fe40000010840 */
[--C-:B------:R-:W-:Y:S01]  /*39a0*/  FFMA.FTZ R153, R153, c[0x0][0x2d0], -R64.reuse ;  /* 0x0000b40099997a23 */ /* 0x100fe20000010840 */
[C---:B------:R-:W-:Y:S01]  /*39b0*/  HMMA.16816.F32.BF16 R92, R112.reuse, R96, RZ ;  /* 0x00000060705c723c */ /* 0x040fe200000418ff */
[----:B------:R-:W-:Y:S01]  /*39c0*/  FFMA.FTZ R152, R152, c[0x0][0x2d0], -R64 ;  /* 0x0000b40098987a23 */ /* 0x000fe20000010840 */
[----:B------:R-:W2:Y:S01]  /*39d0*/  MUFU.EX2 R47, R47 ;  /* 0x0000002f002f7308 */ /* 0x000ea20000000800 */
[--C-:B------:R-:W-:Y:S02]  /*39e0*/  FFMA.FTZ R151, R151, c[0x0][0x2d0], -R59.reuse ;  /* 0x0000b40097977a23 */ /* 0x100fe4000001083b */
[--C-:B------:R-:W-:Y:S02]  /*39f0*/  FFMA.FTZ R150, R150, c[0x0][0x2d0], -R59.reuse ;  /* 0x0000b40096967a23 */ /* 0x100fe4000001083b */
[--C-:B------:R-:W-:Y:S01]  /*3a00*/  FFMA.FTZ R149, R149, c[0x0][0x2d0], -R59.reuse ;  /* 0x0000b40095957a23 */ /* 0x100fe2000001083b */
[----:B------:R-:W-:Y:S01]  /*3a10*/  HMMA.16816.F32.BF16 R96, R112, R98, RZ ;  /* 0x000000627060723c */ /* 0x000fe200000418ff */
[----:B------:R-:W-:Y:S01]  /*3a20*/  FFMA.FTZ R146, R146, c[0x0][0x2d0], -R59 ;  /* 0x0000b40092927a23 */ /* 0x000fe2000001083b */
[----:B------:R-:W3:Y:S01]  /*3a30*/  MUFU.EX2 R46, R46 ;  /* 0x0000002e002e7308 */ /* 0x000ee20000000800 */
[----:B------:R-:W-:-:S02]  /*3a40*/  FADD.FTZ R55, R56, R55 ;  /* 0x0000003738377221 */ /* 0x000fc40000010000 */
[----:B------:R-:W-:Y:S02]  /*3a50*/  FADD.FTZ R57, R58, R57 ;  /* 0x000000393a397221 */ /* 0x000fe40000010000 */
[----:B------:R-:W-:Y:S01]  /*3a60*/  FADD.FTZ R54, R54, R55 ;  /* 0x0000003736367221 */ /* 0x000fe20000010000 */
[C---:B------:R-:W-:Y:S01]  /*3a70*/  HMMA.16816.F32.BF16 R128, R112.reuse, R124, RZ ;  /* 0x0000007c7080723c */ /* 0x040fe200000418ff */
[----:B------:R-:W-:Y:S01]  /*3a80*/  FADD.FTZ R57, R52, R57 ;  /* 0x0000003934397221 */ /* 0x000fe20000010000 */
[----:B------:R-:W-:Y:S01]  /*3a90*/  MUFU.EX2 R43, R43 ;  /* 0x0000002b002b7308 */ /* 0x000fe20000000800 */
[----:B------:R-:W-:Y:S02]  /*3aa0*/  FFMA.FTZ R251, R65, c[0x0][0x2d0], -R64 ;  /* 0x0000b40041fb7a23 */ /* 0x000fe40000010840 */
[----:B------:R-:W-:Y:S02]  /*3ab0*/  FFMA.FTZ R250, R60, c[0x0][0x2d0], -R59 ;  /* 0x0000b4003cfa7a23 */ /* 0x000fe4000001083b */
[----:B------:R-:W-:Y:S01]  /*3ac0*/  FADD.FTZ R54, R50, R54 ;  /* 0x0000003632367221 */ /* 0x000fe20000010000 */
[----:B------:R-:W-:Y:S01]  /*3ad0*/  HMMA.16816.F32.BF16 R68, R112, R72, RZ ;  /* 0x000000487044723c */ /* 0x000fe200000418ff */
[----:B------:R-:W-:Y:S01]  /*3ae0*/  FADD.FTZ R51, R51, R57 ;  /* 0x0000003933337221 */ /* 0x000fe20000010000 */
[----:B------:R-:W1:Y:S03]  /*3af0*/  MUFU.EX2 R42, R42 ;  /* 0x0000002a002a7308 */ /* 0x000e660000000800 */
[----:B--2---:R-:W-:-:S03]  /*3b00*/  FADD.FTZ R51, R47, R51 ;  /* 0x000000332f337221 */ /* 0x004fc60000010000 */
[C---:B------:R-:W-:Y:S02]  /*3b10*/  HMMA.16816.F32.BF16 R76, R112.reuse, R80, RZ ;  /* 0x00000050704c723c */ /* 0x040fe400000418ff */
[----:B------:R-:W-:Y:S06]  /*3b20*/  MUFU.EX2 R44, R44 ;  /* 0x0000002c002c7308 */ /* 0x000fec0000000800 */
[C---:B------:R-:W-:Y:S02]  /*3b30*/  HMMA.16816.F32.BF16 R120, R112.reuse, R100, RZ ;  /* 0x000000647078723c */ /* 0x040fe400000418ff */
[----:B------:R-:W-:Y:S06]  /*3b40*/  MUFU.EX2 R41, R41 ;  /* 0x0000002900297308 */ /* 0x000fec0000000800 */
[C---:B------:R-:W-:Y:S02]  /*3b50*/  HMMA.16816.F32.BF16 R104, R112.reuse, R108, RZ ;  /* 0x0000006c7068723c */ /* 0x040fe400000418ff */
[----:B------:R-:W-:Y:S06]  /*3b60*/  MUFU.EX2 R40, R40 ;  /* 0x0000002800287308 */ /* 0x000fec0000000800 */
[C---:B------:R-:W-:Y:S02]  /*3b70*/  HMMA.16816.F32.BF16 R124, R112.reuse, R126, RZ ;  /* 0x0000007e707c723c */ /* 0x040fe400000418ff */
[----:B------:R-:W-:Y:S06]  /*3b80*/  MUFU.EX2 R33, R33 ;  /* 0x0000002100217308 */ /* 0x000fec0000000800 */
[C---:B------:R-:W-:Y:S02]  /*3b90*/  HMMA.16816.F32.BF16 R72, R112.reuse, R74, RZ ;  /* 0x0000004a7048723c */ /* 0x040fe400000418ff */
[----:B------:R-:W2:Y:S06]  /*3ba0*/  MUFU.EX2 R35, R35 ;  /* 0x0000002300237308 */ /* 0x000eac0000000800 */
[C---:B------:R-:W-:Y:S02]  /*3bb0*/  HMMA.16816.F32.BF16 R80, R112.reuse, R82, RZ ;  /* 0x000000527050723c */ /* 0x040fe400000418ff */
[----:B------:R-:W1:Y:S06]  /*3bc0*/  MUFU.EX2 R34, R34 ;  /* 0x0000002200227308 */ /* 0x000e6c0000000800 */
[C---:B------:R-:W-:Y:S02]  /*3bd0*/  HMMA.16816.F32.BF16 R100, R112.reuse, R102, RZ ;  /* 0x000000667064723c */ /* 0x040fe400000418ff */
[----:B------:R-:W-:Y:S06]  /*3be0*/  MUFU.EX2 R2, R2 ;  /* 0x0000000200027308 */ /* 0x000fec0000000800 */
[C---:B------:R-:W-:Y:S02]  /*3bf0*/  HMMA.16816.F32.BF16 R108, R112.reuse, R110, RZ ;  /* 0x0000006e706c723c */ /* 0x040fe400000418ff */
[----:B------:R-:W1:Y:S06]  /*3c00*/  MUFU.EX2 R0, R0 ;  /* 0x0000000000007308 */ /* 0x000e6c0000000800 */
[C---:B------:R-:W-:Y:S02]  /*3c10*/  HMMA.16816.F32.BF16 R116, R112.reuse, R4, RZ ;  /* 0x000000047074723c */ /* 0x040fe400000418ff */
[----:B------:R-:W-:Y:S05]  /*3c20*/  MUFU.EX2 R134, R134 ;  /* 0x0000008600867308 */ /* 0x000fea0000000800 */
[----:B------:R-:W-:Y:S01]  /*3c30*/  F2FP.BF16.PACK_AB R4, R49, R53 ;  /* 0x000000353104723e */ /* 0x000fe200000010ff */
[----:B------:R-:W-:Y:S01]  /*3c40*/  HMMA.16816.F32.BF16 R112, R112, R6, RZ ;  /* 0x000000067070723c */ /* 0x000fe200000418ff */
[----:B---3--:R-:W-:Y:S01]  /*3c50*/  F2FP.BF16.PACK_AB R5, R46, R47 ;  /* 0x0000002f2e05723e */ /* 0x008fe200000010ff */
[----:B------:R-:W-:Y:S01]  /*3c60*/  MUFU.EX2 R135, R135 ;  /* 0x0000008700877308 */ /* 0x000fe20000000800 */
[----:B------:R-:W-:-:S02]  /*3c70*/  FADD.FTZ R53, R53, R54 ;  /* 0x0000003635357221 */ /* 0x000fc40000010000 */
[----:B------:R-:W-:Y:S02]  /*3c80*/  FADD.FTZ R46, R46, R51 ;  /* 0x000000332e2e7221 */ /* 0x000fe40000010000 */
[----:B------:R-:W-:Y:S01]  /*3c90*/  F2FP.BF16.PACK_AB R6, R45, R48 ;  /* 0x000000302d06723e */ /* 0x000fe200000010ff */
[----:B------:R-:W-:Y:S01]  /*3ca0*/  FADD.FTZ R53, R49, R53 ;  /* 0x0000003531357221 */ /* 0x000fe20000010000 */
[----:B-1----:R-:W-:Y:S01]  /*3cb0*/  F2FP.BF16.PACK_AB R7, R42, R43 ;  /* 0x0000002b2a07723e */ /* 0x002fe200000010ff */
[----:B------:R-:W-:Y:S01]  /*3cc0*/  MUFU.EX2 R145, R145 ;  /* 0x0000009100917308 */ /* 0x000fe20000000800 */
[----:B------:R-:W-:Y:S02]  /*3cd0*/  FADD.FTZ R46, R43, R46 ;  /* 0x0000002e2b2e7221 */ /* 0x000fe40000010000 */
[----:B------:R-:W-:Y:S02]  /*3ce0*/  FADD.FTZ R48, R48, R53 ;  /* 0x0000003530307221 */ /* 0x000fe40000010000 */
[----:B------:R-:W-:Y:S01]  /*3cf0*/  FADD.FTZ R42, R42, R46 ;  /* 0x0000002e2a2a7221 */ /* 0x000fe20000010000 */
[----:B------:R-:W-:Y:S01]  /*3d00*/  HMMA.16816.F32.BF16 R84, R4, R12, R84 ;  /* 0x0000000c0454723c */ /* 0x000fe20000041854 */
[----:B------:R-:W-:Y:S01]  /*3d10*/  FADD.FTZ R48, R45, R48 ;  /* 0x000000302d307221 */ /* 0x000fe20000010000 */
[----:B------:R-:W-:Y:S01]  /*3d20*/  MUFU.EX2 R144, R144 ;  /* 0x0000009000907308 */ /* 0x000fe20000000800 */
[----:B--2---:R-:W-:-:S05]  /*3d30*/  FADD.FTZ R42, R35, R42 ;  /* 0x0000002a232a7221 */ /* 0x004fca0000010000 */
[C---:B------:R-:W-:Y:S01]  /*3d40*/  HMMA.16816.F32.BF16 R88, R4.reuse, R14, R88 ;  /* 0x0000000e0458723c */ /* 0x040fe20000041858 */
[----:B------:R-:W1:Y:S01]  /*3d50*/  LDSM.16.MT88.4 R12, [R228+0x4900] ;  /* 0x00490000e40c783b */ /* 0x000e620000004200 */
[----:B------:R-:W2:Y:S06]  /*3d60*/  MUFU.EX2 R147, R147 ;  /* 0x0000009300937308 */ /* 0x000eac0000000800 */
[C---:B------:R-:W-:Y:S02]  /*3d70*/  HMMA.16816.F32.BF16 R92, R4.reuse, R8, R92 ;  /* 0x00000008045c723c */ /* 0x040fe4000004185c */
[----:B------:R-:W3:Y:S06]  /*3d80*/  MUFU.EX2 R148, R148 ;  /* 0x0000009400947308 */ /* 0x000eec0000000800 */
[C---:B------:R-:W-:Y:S01]  /*3d90*/  HMMA.16816.F32.BF16 R96, R4.reuse, R10, R96 ;  /* 0x0000000a0460723c */ /* 0x040fe20000041860 */
[----:B------:R-:W1:Y:S01]  /*3da0*/  LDSM.16.MT88.4 R8, [R228+0x1100] ;  /* 0x00110000e408783b */ /* 0x000e620000004200 */
[----:B------:R-:W-:Y:S06]  /*3db0*/  MUFU.EX2 R156, R156 ;  /* 0x0000009c009c7308 */ /* 0x000fec0000000800 */
[C---:B------:R-:W-:Y:S02]  /*3dc0*/  HMMA.16816.F32.BF16 R128, R4.reuse, R24, R128 ;  /* 0x000000180480723c */ /* 0x040fe40000041880 */
[----:B------:R-:W-:Y:S06]  /*3dd0*/  MUFU.EX2 R158, R158 ;  /* 0x0000009e009e7308 */ /* 0x000fec0000000800 */
[C---:B------:R-:W-:Y:S01]  /*3de0*/  HMMA.16816.F32.BF16 R124, R4.reuse, R26, R124 ;  /* 0x0000001a047c723c */ /* 0x040fe2000004187c */
[----:B------:R-:W-:Y:S01]  /*3df0*/  LDSM.16.MT88.4 R24, [R232+0x1100] ;  /* 0x00110000e818783b */ /* 0x000fe20000004200 */
[----:B------:R-:W-:Y:S06]  /*3e00*/  MUFU.EX2 R159, R159 ;  /* 0x0000009f009f7308 */ /* 0x000fec0000000800 */
[C---:B----4-:R-:W-:Y:S02]  /*3e10*/  HMMA.16816.F32.BF16 R68, R4.reuse, R20, R68 ;  /* 0x000000140444723c */ /* 0x050fe40000041844 */
[----:B------:R-:W-:Y:S06]  /*3e20*/  MUFU.EX2 R161, R161 ;  /* 0x000000a100a17308 */ /* 0x000fec0000000800 */
[C---:B------:R-:W-:Y:S01]  /*3e30*/  HMMA.16816.F32.BF16 R72, R4.reuse, R22, R72 ;  /* 0x000000160448723c */ /* 0x040fe20000041848 */
[----:B------:R-:W-:Y:S01]  /*3e40*/  LDSM.16.MT88.4 R20, [R230+0x1100] ;  /* 0x00110000e614783b */ /* 0x000fe20000004200 */
[----:B------:R-:W-:Y:S06]  /*3e50*/  MUFU.EX2 R162, R162 ;  /* 0x000000a200a27308 */ /* 0x000fec0000000800 */
[C---:B------:R-:W-:Y:S02]  /*3e60*/  HMMA.16816.F32.BF16 R76, R4.reuse, R16, R76 ;  /* 0x00000010044c723c */ /* 0x040fe4000004184c */
[----:B------:R-:W-:Y:S06]  /*3e70*/  MUFU.EX2 R193, R193 ;  /* 0x000000c100c17308 */ /* 0x000fec0000000800 */
[C---:B------:R-:W-:Y:S01]  /*3e80*/  HMMA.16816.F32.BF16 R80, R4.reuse, R18, R80 ;  /* 0x000000120450723c */ /* 0x040fe20000041850 */
[----:B------:R-:W4:Y:S01]  /*3e90*/  LDSM.16.MT88.4 R16, [R229+0x1100] ;  /* 0x00110000e510783b */ /* 0x000f220000004200 */
[----:B------:R-:W-:Y:S06]  /*3ea0*/  MUFU.EX2 R192, R192 ;  /* 0x000000c000c07308 */ /* 0x000fec0000000800 */
[C---:B------:R-:W-:Y:S02]  /*3eb0*/  HMMA.16816.F32.BF16 R120, R4.reuse, R36, R120 ;  /* 0x000000240478723c */ /* 0x040fe40000041878 */
[----:B------:R-:W-:Y:S06]  /*3ec0*/  MUFU.EX2 R167, R167 ;  /* 0x000000a700a77308 */ /* 0x000fec0000000800 */
[C---:B------:R-:W-:Y:S01]  /*3ed0*/  HMMA.16816.F32.BF16 R100, R4.reuse, R38, R100 ;  /* 0x000000260464723c */ /* 0x040fe20000041864 */
[----:B------:R-:W-:Y:S01]  /*3ee0*/  LDSM.16.MT88.4 R36, [R230+0x5100] ;  /* 0x00510000e624783b */ /* 0x000fe20000004200 */
[----:B------:R-:W-:Y:S06]  /*3ef0*/  MUFU.EX2 R166, R166 ;  /* 0x000000a600a67308 */ /* 0x000fec0000000800 */
[C---:B-----5:R-:W-:Y:S02]  /*3f00*/  HMMA.16816.F32.BF16 R104, R4.reuse, R28, R104 ;  /* 0x0000001c0468723c */ /* 0x060fe40000041868 */
[----:B------:R-:W-:Y:S06]  /*3f10*/  MUFU.EX2 R165, R165 ;  /* 0x000000a500a57308 */ /* 0x000fec0000000800 */
[C---:B------:R-:W-:Y:S01]  /*3f20*/  HMMA.16816.F32.BF16 R108, R4.reuse, R30, R108 ;  /* 0x0000001e046c723c */ /* 0x040fe2000004186c */
[----:B------:R-:W-:Y:S01]  /*3f30*/  LDSM.16.MT88.4 R28, [R229+0x5100] ;  /* 0x00510000e51c783b */ /* 0x000fe20000004200 */
[----:B------:R-:W-:Y:S06]  /*3f40*/  MUFU.EX2 R164, R164 ;  /* 0x000000a400a47308 */ /* 0x000fec0000000800 */
[C---:B-1----:R-:W-:Y:S02]  /*3f50*/  HMMA.16816.F32.BF16 R116, R4.reuse, R12, R116 ;  /* 0x0000000c0474723c */ /* 0x042fe40000041874 */
[----:B------:R-:W-:Y:S06]  /*3f60*/  MUFU.EX2 R163, R163 ;  /* 0x000000a300a37308 */ /* 0x000fec0000000800 */
[----:B------:R-:W-:Y:S01]  /*3f70*/  HMMA.16816.F32.BF16 R112, R4, R14, R112 ;  /* 0x0000000e0470723c */ /* 0x000fe20000041870 */
[----:B------:R-:W1:Y:S01]  /*3f80*/  LDSM.16.MT88.4 R12, [R232+0x5100] ;  /* 0x00510000e80c783b */ /* 0x000e620000004200 */
[----:B------:R-:W-:Y:S05]  /*3f90*/  MUFU.EX2 R160, R160 ;  /* 0x000000a000a07308 */ /* 0x000fea0000000800 */
[----:B------:R-:W-:Y:S01]  /*3fa0*/  F2FP.BF16.PACK_AB R4, R41, R44 ;  /* 0x0000002c2904723e */ /* 0x000fe200000010ff */
[----:B------:R-:W-:Y:S01]  /*3fb0*/  FADD.FTZ R44, R44, R48 ;  /* 0x000000302c2c7221 */ /* 0x000fe20000010000 */
[----:B------:R-:W-:Y:S01]  /*3fc0*/  F2FP.BF16.PACK_AB R6, R33, R40 ;  /* 0x000000282106723e */ /* 0x000fe200000010ff */
[----:B------:R-:W-:Y:S01]  /*3fd0*/  MUFU.EX2 R155, R155 ;  /* 0x0000009b009b7308 */ /* 0x000fe20000000800 */
[----:B------:R-:W-:Y:S01]  /*3fe0*/  F2FP.BF16.PACK_AB R5, R34, R35 ;  /* 0x000000232205723e */ /* 0x000fe200000010ff */
[----:B------:R-:W-:Y:S01]  /*3ff0*/  FADD.FTZ R44, R41, R44 ;  /* 0x0000002c292c7221 */ /* 0x000fe20000010000 */
[----:B------:R-:W-:Y:S01]  /*4000*/  F2FP.BF16.PACK_AB R7, R0, R2 ;  /* 0x000000020007723e */ /* 0x000fe200000010ff */
[----:B------:R-:W-:-:S02]  /*4010*/  FADD.FTZ R34, R34, R42 ;  /* 0x0000002a22227221 */ /* 0x000fc40000010000 */
[----:B------:R-:W-:Y:S02]  /*4020*/  FADD.FTZ R40, R40, R44 ;  /* 0x0000002c28287221 */ /* 0x000fe40000010000 */
[----:B------:R-:W-:Y:S01]  /*4030*/  MUFU.EX2 R154, R154 ;  /* 0x0000009a009a7308 */ /* 0x000fe20000000800 */
[----:B------:R-:W-:Y:S01]  /*4040*/  FADD.FTZ R34, R2, R34 ;  /* 0x0000002202227221 */ /* 0x000fe20000010000 */
[----:B------:R-:W-:Y:S01]  /*4050*/  HMMA.16816.F32.BF16 R84, R4, R8, R84 ;  /* 0x000000080454723c */ /* 0x000fe20000041854 */
[----:B------:R-:W-:Y:S02]  /*4060*/  FADD.FTZ R40, R33, R40 ;  /* 0x0000002821287221 */ /* 0x000fe40000010000 */
[----:B------:R-:W-:-:S03]  /*4070*/  FADD.FTZ R0, R0, R34 ;  /* 0x0000002200007221 */ /* 0x000fc60000010000 */
[----:B------:R-:W-:Y:S01]  /*4080*/  MUFU.EX2 R153, R153 ;  /* 0x0000009900997308 */ /* 0x000fe20000000800 */
[----:B--2---:R-:W-:Y:S01]  /*4090*/  FADD.FTZ R0, R147, R0 ;  /* 0x0000000093007221 */ /* 0x004fe20000010000 */
[C---:B------:R-:W-:Y:S01]  /*40a0*/  HMMA.16816.F32.BF16 R88, R4.reuse, R10, R88 ;  /* 0x0000000a0458723c */ /* 0x040fe20000041858 */
[----:B------:R-:W2:Y:S05]  /*40b0*/  LDSM.16.MT88.4 R8, [R228+0x5100] ;  /* 0x00510000e408783b */ /* 0x000eaa0000004200 */
[----:B------:R-:W-:Y:S02]  /*40c0*/  MUFU.EX2 R152, R152 ;  /* 0x0000009800987308 */ /* 0x000fe40000000800 */
[C---:B----4-:R-:W-:Y:S06]  /*40d0*/  HMMA.16816.F32.BF16 R76, R4.reuse, R16, R76 ;  /* 0x00000010044c723c */ /* 0x050fec000004184c */
[----:B------:R-:W-:Y:S02]  /*40e0*/  MUFU.EX2 R151, R151 ;  /* 0x0000009700977308 */ /* 0x000fe40000000800 */
[C---:B------:R-:W-:Y:S01]  /*40f0*/  HMMA.16816.F32.BF16 R80, R4.reuse, R18, R80 ;  /* 0x000000120450723c */ /* 0x040fe20000041850 */
[----:B------:R-:W4:Y:S05]  /*4100*/  LDSM.16.MT88.4 R16, [R229+0x1900] ;  /* 0x00190000e510783b */ /* 0x000f2a0000004200 */
[----:B------:R-:W-:Y:S02]  /*4110*/  MUFU.EX2 R150, R150 ;  /* 0x0000009600967308 */ /* 0x000fe40000000800 */
[C---:B-1----:R-:W-:Y:S06]  /*4120*/  HMMA.16816.F32.BF16 R92, R4.reuse, R12, R92 ;  /* 0x0000000c045c723c */ /* 0x042fec000004185c */
[----:B------:R-:W-:Y:S02]  /*4130*/  MUFU.EX2 R149, R149 ;  /* 0x0000009500957308 */ /* 0x000fe40000000800 */
[C---:B------:R-:W-:Y:S01]  /*4140*/  HMMA.16816.F32.BF16 R96, R4.reuse, R14, R96 ;  /* 0x0000000e0460723c */ /* 0x040fe20000041860 */
[----:B------:R-:W1:Y:S05]  /*4150*/  LDSM.16.MT88.4 R12, [R228+0x1900] ;  /* 0x00190000e40c783b */ /* 0x000e6a0000004200 */
[----:B------:R-:W-:Y:S02]  /*4160*/  MUFU.EX2 R146, R146 ;  /* 0x0000009200927308 */ /* 0x000fe40000000800 */
[C---:B------:R-:W-:Y:S06]  /*4170*/  HMMA.16816.F32.BF16 R120, R4.reuse, R36, R120 ;  /* 0x000000240478723c */ /* 0x040fec0000041878 */
[----:B------:R-:W-:Y:S01]  /*4180*/  MUFU.EX2 R36, R197 ;  /* 0x000000c500247308 */ /* 0x000fe20000000800 */
[----:B------:R-:W-:Y:S01]  /*4190*/  FFMA.FTZ R37, R196, c[0x0][0x2d0], -R59 ;  /* 0x0000b400c4257a23 */ /* 0x000fe2000001083b */
[C---:B--2---:R-:W-:Y:S06]  /*41a0*/  HMMA.16816.F32.BF16 R116, R4.reuse, R8, R116 ;  /* 0x000000080474723c */ /* 0x044fec0000041874 */
[----:B------:R-:W2:Y:S02]  /*41b0*/  MUFU.EX2 R37, R37 ;  /* 0x0000002500257308 */ /* 0x000ea40000000800 */
[C---:B------:R-:W-:Y:S01]  /*41c0*/  HMMA.16816.F32.BF16 R112, R4.reuse, R10, R112 ;  /* 0x0000000a0470723c */ /* 0x040fe20000041870 */
[----:B------:R-:W5:Y:S05]  /*41d0*/  LDSM.16.MT88.4 R8, [R232+0x5900] ;  /* 0x00590000e808783b */ /* 0x000f6a0000004200 */
[----:B------:R-:W-:Y:S02]  /*41e0*/  MUFU.EX2 R251, R251 ;  /* 0x000000fb00fb7308 */ /* 0x000fe40000000800 */
[C---:B------:R-:W-:Y:S06]  /*41f0*/  HMMA.16816.F32.BF16 R68, R4.reuse, R20, R68 ;  /* 0x000000140444723c */ /* 0x040fec0000041844 */
[----:B------:R-:W-:Y:S02]  /*4200*/  MUFU.EX2 R250, R250 ;  /* 0x000000fa00fa7308 */ /* 0x000fe40000000800 */
[C---:B------:R-:W-:Y:S01]  /*4210*/  HMMA.16816.F32.BF16 R72, R4.reuse, R22, R72 ;  /* 0x000000160448723c */ /* 0x040fe20000041848 */
[----:B------:R-:W1:Y:S07]  /*4220*/  LDSM.16.MT88.4 R20, [R230+0x1900] ;  /* 0x00190000e614783b */ /* 0x000e6e0000004200 */
[C---:B------:R-:W-:Y:S08]  /*4230*/  HMMA.16816.F32.BF16 R128, R4.reuse, R24, R128 ;  /* 0x000000180480723c */ /* 0x040ff00000041880 */
[C---:B------:R-:W-:Y:S01]  /*4240*/  HMMA.16816.F32.BF16 R124, R4.reuse, R26, R124 ;  /* 0x0000001a047c723c */ /* 0x040fe2000004187c */
[----:B------:R-:W1:Y:S07]  /*4250*/  LDSM.16.MT88.4 R24, [R232+0x1900] ;  /* 0x00190000e818783b */ /* 0x000e6e0000004200 */
[C---:B------:R-:W-:Y:S07]  /*4260*/  HMMA.16816.F32.BF16 R100, R4.reuse, R38, R100 ;  /* 0x000000260464723c */ /* 0x040fee0000041864 */
[--C-:B------:R-:W-:Y:S01]  /*4270*/  FFMA.FTZ R39, R157, c[0x0][0x2d0], -R64.reuse ;  /* 0x0000b4009d277a23 */ /* 0x100fe20000010840 */
[----:B------:R-:W-:Y:S01]  /*4280*/  HMMA.16816.F32.BF16 R104, R4, R28, R104 ;  /* 0x0000001c0468723c */ /* 0x000fe20000041868 */
[----:B------:R-:W-:-:S02]  /*4290*/  FFMA.FTZ R38, R195, c[0x0][0x2d0], -R64 ;  /* 0x0000b400c3267a23 */ /* 0x000fc40000010840 */
[----:B------:R-:W-:Y:S02]  /*42a0*/  FFMA.FTZ R157, R194, c[0x0][0x2d0], -R64 ;  /* 0x0000b400c29d7a23 */ /* 0x000fe40000010840 */
[----:B------:R-:W-:Y:S03]  /*42b0*/  MUFU.EX2 R39, R39 ;  /* 0x0000002700277308 */ /* 0x000fe60000000800 */
[----:B------:R-:W-:Y:S01]  /*42c0*/  HMMA.16816.F32.BF16 R108, R4, R30, R108 ;  /* 0x0000001e046c723c */ /* 0x000fe2000004186c */
[----:B------:R-:W-:Y:S04]  /*42d0*/  LDSM.16.MT88.4 R28, [R229+0x5900] ;  /* 0x00590000e51c783b */ /* 0x000fe80000004200 */
[----:B------:R-:W1:Y:S02]  /*42e0*/  MUFU.EX2 R38, R38 ;  /* 0x0000002600267308 */ /* 0x000e640000000800 */
[----:B------:R-:W-:Y:S01]  /*42f0*/  F2FP.BF16.PACK_AB R4, R135, R134 ;  /* 0x000000868704723e */ /* 0x000fe200000010ff */
[----:B------:R-:W-:Y:S01]  /*4300*/  FADD.FTZ R134, R134, R40 ;  /* 0x0000002886867221 */ /* 0x000fe20000010000 */
[----:B------:R-:W-:-:S02]  /*4310*/  F2FP.BF16.PACK_AB R6, R144, R145 ;  /* 0x000000919006723e */ /* 0x000fc400000010ff */
[C---:B---3--:R-:W-:Y:S01]  /*4320*/  F2FP.BF16.PACK_AB R5, R148.reuse, R147 ;  /* 0x000000939405723e */ /* 0x048fe200000010ff */
[----:B------:R-:W-:Y:S01]  /*4330*/  FADD.FTZ R134, R135, R134 ;  /* 0x0000008687867221 */ /* 0x000fe20000010000 */
[----:B--2---:R-:W-:Y:S01]  /*4340*/  F2FP.BF16.PACK_AB R7, R37, R36 ;  /* 0x000000242507723e */ /* 0x004fe200000010ff */
[----:B------:R-:W2:Y:S01]  /*4350*/  MUFU.EX2 R157, R157 ;  /* 0x0000009d009d7308 */ /* 0x000ea20000000800 */
[----:B------:R-:W-:Y:S02]  /*4360*/  FADD.FTZ R148, R148, R0 ;  /* 0x0000000094947221 */ /* 0x000fe40000010000 */
[----:B------:R-:W-:Y:S02]  /*4370*/  FADD.FTZ R145, R145, R134 ;  /* 0x0000008691917221 */ /* 0x000fe40000010000 */
[----:B------:R-:W-:Y:S01]  /*4380*/  FADD.FTZ R148, R36, R148 ;  /* 0x0000009424947221 */ /* 0x000fe20000010000 */
[----:B----4-:R-:W-:Y:S01]  /*4390*/  HMMA.16816.F32.BF16 R76, R4, R16, R76 ;  /* 0x00000010044c723c */ /* 0x010fe2000004184c */
[----:B------:R-:W-:-:S02]  /*43a0*/  FADD.FTZ R145, R144, R145 ;  /* 0x0000009190917221 */ /* 0x000fc40000010000 */
[----:B------:R-:W-:-:S05]  /*43b0*/  FADD.FTZ R148, R37, R148 ;  /* 0x0000009425947221 */ /* 0x000fca0000010000 */
[C---:B------:R-:W-:Y:S01]  /*43c0*/  HMMA.16816.F32.BF16 R80, R4.reuse, R18, R80 ;  /* 0x000000120450723c */ /* 0x040fe20000041850 */
[----:B------:R-:W3:Y:S07]  /*43d0*/  LDSM.16.MT88.4 R16, [R230+0x5900] ;  /* 0x00590000e610783b */ /* 0x000eee0000004200 */
[C---:B-1----:R-:W-:Y:S08]  /*43e0*/  HMMA.16816.F32.BF16 R84, R4.reuse, R12, R84 ;  /* 0x0000000c0454723c */ /* 0x042ff00000041854 */
[C---:B------:R-:W-:Y:S01]  /*43f0*/  HMMA.16816.F32.BF16 R88, R4.reuse, R14, R88 ;  /* 0x0000000e0458723c */ /* 0x040fe20000041858 */
[----:B------:R-:W1:Y:S07]  /*4400*/  LDSM.16.MT88.4 R12, [R228+0x5900] ;  /* 0x00590000e40c783b */ /* 0x000e6e0000004200 */
[C---:B-----5:R-:W-:Y:S08]  /*4410*/  HMMA.16816.F32.BF16 R92, R4.reuse, R8, R92 ;  /* 0x00000008045c723c */ /* 0x060ff0000004185c */
[C---:B------:R-:W-:Y:S01]  /*4420*/  HMMA.16816.F32.BF16 R96, R4.reuse, R10, R96 ;  /* 0x0000000a0460723c */ /* 0x040fe20000041860 */
[----:B------:R-:W4:Y:S07]  /*4430*/  LDSM.16.MT88.4 R8, [R230+0x2100] ;  /* 0x00210000e608783b */ /* 0x000f2e0000004200 */
[C---:B------:R-:W-:Y:S08]  /*4440*/  HMMA.16816.F32.BF16 R68, R4.reuse, R20, R68 ;  /* 0x000000140444723c */ /* 0x040ff00000041844 */
[C---:B------:R-:W-:Y:S01]  /*4450*/  HMMA.16816.F32.BF16 R72, R4.reuse, R22, R72 ;  /* 0x000000160448723c */ /* 0x040fe20000041848 */
[----:B------:R-:W5:Y:S07]  /*4460*/  LDSM.16.MT88.4 R20, [R229+0x2100] ;  /* 0x00210000e514783b */ /* 0x000f6e0000004200 */
[C---:B------:R-:W-:Y:S08]  /*4470*/  HMMA.16816.F32.BF16 R128, R4.reuse, R24, R128 ;  /* 0x000000180480723c */ /* 0x040ff00000041880 */
[C---:B------:R-:W-:Y:S01]  /*4480*/  HMMA.16816.F32.BF16 R124, R4.reuse, R26, R124 ;  /* 0x0000001a047c723c */ /* 0x040fe2000004187c */
[----:B------:R-:W-:Y:S07]  /*4490*/  LDSM.16.MT88.4 R24, [R232+0x2100] ;  /* 0x00210000e818783b */ /* 0x000fee0000004200 */
[C---:B---3--:R-:W-:Y:S08]  /*44a0*/  HMMA.16816.F32.BF16 R120, R4.reuse, R16, R120 ;  /* 0x000000100478723c */ /* 0x048ff00000041878 */
[C---:B------:R-:W-:Y:S01]  /*44b0*/  HMMA.16816.F32.BF16 R100, R4.reuse, R18, R100 ;  /* 0x000000120464723c */ /* 0x040fe20000041864 */
[----:B------:R-:W3:Y:S07]  /*44c0*/  LDSM.16.MT88.4 R16, [R228+0x2100] ;  /* 0x00210000e410783b */ /* 0x000eee0000004200 */
[C---:B------:R-:W-:Y:S08]  /*44d0*/  HMMA.16816.F32.BF16 R104, R4.reuse, R28, R104 ;  /* 0x0000001c0468723c */ /* 0x040ff00000041868 */
[C---:B------:R-:W-:Y:S01]  /*44e0*/  HMMA.16816.F32.BF16 R108, R4.reuse, R30, R108 ;  /* 0x0000001e046c723c */ /* 0x040fe2000004186c */
[----:B------:R-:W-:Y:S07]  /*44f0*/  LDSM.16.MT88.4 R28, [R229+0x6100] ;  /* 0x00610000e51c783b */ /* 0x000fee0000004200 */
[C---:B-1----:R-:W-:Y:S08]  /*4500*/  HMMA.16816.F32.BF16 R116, R4.reuse, R12, R116 ;  /* 0x0000000c0474723c */ /* 0x042ff00000041874 */
[----:B------:R-:W-:Y:S01]  /*4510*/  HMMA.16816.F32.BF16 R112, R4, R14, R112 ;  /* 0x0000000e0470723c */ /* 0x000fe20000041870 */
[----:B------:R-:W1:Y:S06]  /*4520*/  LDSM.16.MT88.4 R12, [R232+0x6100] ;  /* 0x00610000e80c783b */ /* 0x000e6c0000004200 */
[----:B------:R-:W-:Y:S01]  /*4530*/  F2FP.BF16.PACK_AB R4, R39, R38 ;  /* 0x000000262704723e */ /* 0x000fe200000010ff */
[----:B------:R-:W-:Y:S01]  /*4540*/  FADD.FTZ R38, R38, R145 ;  /* 0x0000009126267221 */ /* 0x000fe20000010000 */
[----:B--2---:R-:W-:-:S02]  /*4550*/  F2FP.BF16.PACK_AB R6, R156, R157 ;  /* 0x0000009d9c06723e */ /* 0x004fc400000010ff */
[----:B------:R-:W-:Y:S01]  /*4560*/  F2FP.BF16.PACK_AB R5, R159, R158 ;  /* 0x0000009e9f05723e */ /* 0x000fe200000010ff */
[----:B------:R-:W-:Y:S01]  /*4570*/  FADD.FTZ R158, R158, R148 ;  /* 0x000000949e9e7221 */ /* 0x000fe20000010000 */
[----:B------:R-:W-:Y:S01]  /*4580*/  F2FP.BF16.PACK_AB R7, R162, R161 ;  /* 0x000000a1a207723e */ /* 0x000fe200000010ff */
[----:B------:R-:W-:Y:S02]  /*4590*/  FADD.FTZ R38, R39, R38 ;  /* 0x0000002627267221 */ /* 0x000fe40000010000 */
[----:B------:R-:W-:Y:S02]  /*45a0*/  FADD.FTZ R158, R159, R158 ;  /* 0x0000009e9f9e7221 */ /* 0x000fe40000010000 */
[----:B------:R-:W-:Y:S02]  /*45b0*/  FADD.FTZ R157, R157, R38 ;  /* 0x000000269d9d7221 */ /* 0x000fe40000010000 */
[----:B----4-:R-:W-:Y:S01]  /*45c0*/  HMMA.16816.F32.BF16 R68, R4, R8, R68 ;  /* 0x000000080444723c */ /* 0x010fe20000041844 */
[----:B------:R-:W-:-:S02]  /*45d0*/  FADD.FTZ R161, R161, R158 ;  /* 0x0000009ea1a17221 */ /* 0x000fc40000010000 */
[----:B------:R-:W-:Y:S02]  /*45e0*/  FADD.FTZ R157, R156, R157 ;  /* 0x0000009d9c9d7221 */ /* 0x000fe40000010000 */
[----:B------:R-:W-:-:S03]  /*45f0*/  FADD.FTZ R161, R162, R161 ;  /* 0x000000a1a2a17221 */ /* 0x000fc60000010000 */
[C---:B------:R-:W-:Y:S01]  /*4600*/  HMMA.16816.F32.BF16 R72, R4.reuse, R10, R72 ;  /* 0x0000000a0448723c */ /* 0x040fe20000041848 */
[----:B------:R-:W2:Y:S07]  /*4610*/  LDSM.16.MT88.4 R8, [R230+0x6100] ;  /* 0x00610000e608783b */ /* 0x000eae0000004200 */
[C---:B-----5:R-:W-:Y:S08]  /*4620*/  HMMA.16816.F32.BF16 R76, R4.reuse, R20, R76 ;  /* 0x00000014044c723c */ /* 0x060ff0000004184c */
[C---:B------:R-:W-:Y:S01]  /*4630*/  HMMA.16816.F32.BF16 R80, R4.reuse, R22, R80 ;  /* 0x000000160450723c */ /* 0x040fe20000041850 */
[----:B------:R-:W4:Y:S07]  /*4640*/  LDSM.16.MT88.4 R20, [R228+0x6100] ;  /* 0x00610000e414783b */ /* 0x000f2e0000004200 */
[C---:B---3--:R-:W-:Y:S08]  /*4650*/  HMMA.16816.F32.BF16 R84, R4.reuse, R16, R84 ;  /* 0x000000100454723c */ /* 0x048ff00000041854 */
[C---:B------:R-:W-:Y:S01]  /*4660*/  HMMA.16816.F32.BF16 R88, R4.reuse, R18, R88 ;  /* 0x000000120458723c */ /* 0x040fe20000041858 */
[----:B------:R-:W3:Y:S07]  /*4670*/  LDSM.16.MT88.4 R16, [R232+0x2900] ;  /* 0x00290000e810783b */ /* 0x000eee0000004200 */
[C---:B-1----:R-:W-:Y:S08]  /*4680*/  HMMA.16816.F32.BF16 R92, R4.reuse, R12, R92 ;  /* 0x0000000c045c723c */ /* 0x042ff0000004185c */
[C---:B------:R-:W-:Y:S01]  /*4690*/  HMMA.16816.F32.BF16 R96, R4.reuse, R14, R96 ;  /* 0x0000000e0460723c */ /* 0x040fe20000041860 */
[----:B------:R-:W1:Y:S07]  /*46a0*/  LDSM.16.MT88.4 R12, [R229+0x2900] ;  /* 0x00290000e50c783b */ /* 0x000e6e0000004200 */
[C---:B--2---:R-:W-:Y:S08]  /*46b0*/  HMMA.16816.F32.BF16 R120, R4.reuse, R8, R120 ;  /* 0x000000080478723c */ /* 0x044ff00000041878 */
[C---:B------:R-:W-:Y:S01]  /*46c0*/  HMMA.16816.F32.BF16 R100, R4.reuse, R10, R100 ;  /* 0x0000000a0464723c */ /* 0x040fe20000041864 */
[----:B------:R-:W2:Y:S07]  /*46d0*/  LDSM.16.MT88.4 R8, [R228+0x2900] ;  /* 0x00290000e408783b */ /* 0x000eae0000004200 */
[C---:B------:R-:W-:Y:S08]  /*46e0*/  HMMA.16816.F32.BF16 R128, R4.reuse, R24, R128 ;  /* 0x000000180480723c */ /* 0x040ff00000041880 */
[C---:B------:R-:W-:Y:S01]  /*46f0*/  HMMA.16816.F32.BF16 R124, R4.reuse, R26, R124 ;  /* 0x0000001a047c723c */ /* 0x040fe2000004187c */
[----:B------:R-:W-:Y:S07]  /*4700*/  LDSM.16.MT88.4 R24, [R230+0x2900] ;  /* 0x00290000e618783b */ /* 0x000fee0000004200 */
[C---:B------:R-:W-:Y:S08]  /*4710*/  HMMA.16816.F32.BF16 R104, R4.reuse, R28, R104 ;  /* 0x0000001c0468723c */ /* 0x040ff00000041868 */
[C---:B------:R-:W-:Y:S01]  /*4720*/  HMMA.16816.F32.BF16 R108, R4.reuse, R30, R108 ;  /* 0x0000001e046c723c */ /* 0x040fe2000004186c */
[----:B------:R-:W-:Y:S07]  /*4730*/  LDSM.16.MT88.4 R28, [R232+0x3100] ;  /* 0x00310000e81c783b */ /* 0x000fee0000004200 */
[C---:B----4-:R-:W-:Y:S08]  /*4740*/  HMMA.16816.F32.BF16 R116, R4.reuse, R20, R116 ;  /* 0x000000140474723c */ /* 0x050ff00000041874 */
[----:B------:R-:W-:Y:S01]  /*4750*/  HMMA.16816.F32.BF16 R112, R4, R22, R112 ;  /* 0x000000160470723c */ /* 0x000fe20000041870 */
[----:B------:R-:W4:Y:S06]  /*4760*/  LDSM.16.MT88.4 R20, [R232+0x6900] ;  /* 0x00690000e814783b */ /* 0x000f2c0000004200 */
[----:B------:R-:W-:Y:S01]  /*4770*/  F2FP.BF16.PACK_AB R4, R192, R193 ;  /* 0x000000c1c004723e */ /* 0x000fe200000010ff */
[----:B------:R-:W-:Y:S01]  /*4780*/  FADD.FTZ R193, R193, R157 ;  /* 0x0000009dc1c17221 */ /* 0x000fe20000010000 */
[----:B------:R-:W-:-:S02]  /*4790*/  F2FP.BF16.PACK_AB R6, R166, R167 ;  /* 0x000000a7a606723e */ /* 0x000fc400000010ff */
[----:B------:R-:W-:Y:S01]  /*47a0*/  F2FP.BF16.PACK_AB R5, R164, R165 ;  /* 0x000000a5a405723e */ /* 0x000fe200000010ff */
[----:B------:R-:W-:Y:S01]  /*47b0*/  FADD.FTZ R165, R165, R161 ;  /* 0x000000a1a5a57221 */ /* 0x000fe20000010000 */
[----:B------:R-:W-:Y:S01]  /*47c0*/  F2FP.BF16.PACK_AB R7, R160, R163 ;  /* 0x000000a3a007723e */ /* 0x000fe200000010ff */
[----:B------:R-:W-:Y:S02]  /*47d0*/  FADD.FTZ R193, R192, R193 ;  /* 0x000000c1c0c17221 */ /* 0x000fe40000010000 */
[----:B------:R-:W-:Y:S02]  /*47e0*/  FADD.FTZ R165, R164, R165 ;  /* 0x000000a5a4a57221 */ /* 0x000fe40000010000 */
[----:B------:R-:W-:Y:S02]  /*47f0*/  FADD.FTZ R167, R167, R193 ;  /* 0x000000c1a7a77221 */ /* 0x000fe40000010000 */
[----:B---3--:R-:W-:Y:S01]  /*4800*/  HMMA.16816.F32.BF16 R128, R4, R16, R128 ;  /* 0x000000100480723c */ /* 0x008fe20000041880 */
[----:B------:R-:W-:-:S02]  /*4810*/  FADD.FTZ R163, R163, R165 ;  /* 0x000000a5a3a37221 */ /* 0x000fc40000010000 */
[----:B------:R-:W-:Y:S02]  /*4820*/  FADD.FTZ R167, R166, R167 ;  /* 0x000000a7a6a77221 */ /* 0x000fe40000010000 */
[----:B------:R-:W-:-:S03]  /*4830*/  FADD.FTZ R163, R160, R163 ;  /* 0x000000a3a0a37221 */ /* 0x000fc60000010000 */
        /* <DEDUP_REMOVED lines=8> */
[C---:B----4-:R-:W-:Y:S08]  /*48c0*/  HMMA.16816.F32.BF16 R92, R4.reuse, R20, R92 ;  /* 0x00000014045c723c */ /* 0x050ff0000004185c */
        /* <DEDUP_REMOVED lines=9> */
[C---:B------:R-:W-:Y:S01]  /*4960*/  HMMA.16816.F32.BF16 R96, R4.reuse, R22, R96 ;  /* 0x000000160460723c */ /* 0x040fe20000041860 */
[----:B------:R-:W-:Y:S07]  /*4970*/  LDSM.16.MT88.4 R20, [R229+0x3100] ;  /* 0x00310000e514783b */ /* 0x000fee0000004200 */
[C---:B------:R-:W-:Y:S08]  /*4980*/  HMMA.16816.F32.BF16 R68, R4.reuse, R24, R68 ;  /* 0x000000180444723c */ /* 0x040ff00000041844 */
        /* <DEDUP_REMOVED lines=23> */
[C---:B------:R-:W-:Y:S07]  /*4b00*/  HMMA.16816.F32.BF16 R128, R4.reuse, R28, R128 ;  /* 0x0000001c0480723c */ /* 0x040fee0000041880 */
[--C-:B------:R-:W-:Y:S01]  /*4b10*/  FFMA.FTZ R28, R62, c[0x0][0x2d0], -R59.reuse ;  /* 0x0000b4003e1c7a23 */ /* 0x100fe2000001083b */
[----:B----4-:R-:W-:Y:S01]  /*4b20*/  HMMA.16816.F32.BF16 R68, R4, R24, R68 ;  /* 0x000000180444723c */ /* 0x010fe20000041844 */
[----:B------:R-:W-:-:S04]  /*4b30*/  FFMA.FTZ R29, R61, c[0x0][0x2d0], -R59 ;  /* 0x0000b4003d1d7a23 */ /* 0x000fc8000001083b */
[----:B------:R-:W-:Y:S02]  /*4b40*/  MUFU.EX2 R28, R28 ;  /* 0x0000001c001c7308 */ /* 0x000fe40000000800 */
[--C-:B------:R-:W-:Y:S01]  /*4b50*/  FFMA.FTZ R24, R133, c[0x0][0x2d0], -R64.reuse ;  /* 0x0000b40085187a23 */ /* 0x100fe20000010840 */
[----:B------:R-:W-:Y:S01]  /*4b60*/  HMMA.16816.F32.BF16 R72, R4, R26, R72 ;  /* 0x0000001a0448723c */ /* 0x000fe20000041848 */
[----:B------:R-:W-:-:S04]  /*4b70*/  FFMA.FTZ R25, R67, c[0x0][0x2d0], -R64 ;  /* 0x0000b40043197a23 */ /* 0x000fc80000010840 */
[----:B------:R-:W4:Y:S02]  /*4b80*/  MUFU.EX2 R24, R24 ;  /* 0x0000001800187308 */ /* 0x000f240000000800 */
[----:B------:R-:W-:Y:S01]  /*4b90*/  FFMA.FTZ R26, R66, c[0x0][0x2d0], -R64 ;  /* 0x0000b400421a7a23 */ /* 0x000fe20000010840 */
[----:B------:R-:W-:Y:S01]  /*4ba0*/  HMMA.16816.F32.BF16 R124, R4, R30, R124 ;  /* 0x0000001e047c723c */ /* 0x000fe2000004187c */
[----:B------:R-:W-:-:S04]  /*4bb0*/  FFMA.FTZ R27, R63, c[0x0][0x2d0], -R59 ;  /* 0x0000b4003f1b7a23 */ /* 0x000fc8000001083b */
[----:B------:R-:W5:Y:S03]  /*4bc0*/  MUFU.EX2 R25, R25 ;  /* 0x0000001900197308 */ /* 0x000f660000000800 */
[C---:B------:R-:W-:Y:S05]  /*4bd0*/  HMMA.16816.F32.BF16 R76, R4.reuse, R20, R76 ;  /* 0x00000014044c723c */ /* 0x040fea000004184c */
[----:B------:R-:W1:Y:S01]  /*4be0*/  MUFU.EX2 R26, R26 ;  /* 0x0000001a001a7308 */ /* 0x000e620000000800 */
[----:B----4-:R-:W-:Y:S02]  /*4bf0*/  FADD.FTZ R153, R24, R153 ;  /* 0x0000009918997221 */ /* 0x010fe40000010000 */
[----:B------:R-:W-:Y:S01]  /*4c00*/  HMMA.16816.F32.BF16 R80, R4, R22, R80 ;  /* 0x000000160450723c */ /* 0x000fe20000041850 */
[----:B------:R-:W-:Y:S04]  /*4c10*/  LDSM.16.MT88.4 R20, [R232+0x3900] ;  /* 0x00390000e814783b */ /* 0x000fe80000004200 */
[----:B------:R-:W4:Y:S01]  /*4c20*/  MUFU.EX2 R27, R27 ;  /* 0x0000001b001b7308 */ /* 0x000f220000000800 */
[----:B-----5:R-:W-:-:S02]  /*4c30*/  FADD.FTZ R153, R25, R153 ;  /* 0x0000009919997221 */ /* 0x020fc40000010000 */
[C---:B---3--:R-:W-:Y:S05]  /*4c40*/  HMMA.16816.F32.BF16 R104, R4.reuse, R16, R104 ;  /* 0x000000100468723c */ /* 0x048fea0000041868 */
[----:B------:R-:W3:Y:S01]  /*4c50*/  MUFU.EX2 R29, R29 ;  /* 0x0000001d001d7308 */ /* 0x000ee20000000800 */
[----:B-1----:R-:W-:Y:S02]  /*4c60*/  FADD.FTZ R153, R26, R153 ;  /* 0x000000991a997221 */ /* 0x002fe40000010000 */
[----:B------:R-:W-:Y:S01]  /*4c70*/  HMMA.16816.F32.BF16 R108, R4, R18, R108 ;  /* 0x00000012046c723c */ /* 0x000fe2000004186c */
[----:B------:R-:W1:Y:S01]  /*4c80*/  LDSM.16.MT88.4 R16, [R229+0x3900] ;  /* 0x00390000e510783b */ /* 0x000e620000004200 */
[----:B----4-:R-:W-:-:S06]  /*4c90*/  FADD.FTZ R149, R27, R149 ;  /* 0x000000951b957221 */ /* 0x010fcc0000010000 */
[----:B------:R-:W-:Y:S01]  /*4ca0*/  HMMA.16816.F32.BF16 R116, R4, R12, R116 ;  /* 0x0000000c0474723c */ /* 0x000fe20000041874 */
[----:B------:R-:W-:-:S04]  /*4cb0*/  FADD.FTZ R149, R28, R149 ;  /* 0x000000951c957221 */ /* 0x000fc80000010000 */
[----:B---3--:R-:W-:-:S03]  /*4cc0*/  FADD.FTZ R149, R29, R149 ;  /* 0x000000951d957221 */ /* 0x008fc60000010000 */
[----:B------:R-:W-:Y:S01]  /*4cd0*/  HMMA.16816.F32.BF16 R112, R4, R14, R112 ;  /* 0x0000000e0470723c */ /* 0x000fe20000041870 */
[----:B------:R-:W3:Y:S06]  /*4ce0*/  LDSM.16.MT88.4 R12, [R228+0x3900] ;  /* 0x00390000e40c783b */ /* 0x000eec0000004200 */
[----:B------:R-:W-:Y:S02]  /*4cf0*/  F2FP.BF16.PACK_AB R4, R25, R24 ;  /* 0x000000181904723e */ /* 0x000fe400000010ff */
[C---:B------:R-:W-:Y:S01]  /*4d00*/  F2FP.BF16.PACK_AB R6, R251.reuse, R26 ;  /* 0x0000001afb06723e */ /* 0x040fe200000010ff */
[----:B------:R-:W-:Y:S01]  /*4d10*/  FADD.FTZ R251, R251, R153 ;  /* 0x00000099fbfb7221 */ /* 0x000fe20000010000 */
[----:B------:R-:W-:-:S02]  /*4d20*/  F2FP.BF16.PACK_AB R5, R28, R27 ;  /* 0x0000001b1c05723e */ /* 0x000fc400000010ff */
[C---:B------:R-:W-:Y:S01]  /*4d30*/  F2FP.BF16.PACK_AB R7, R250.reuse, R29 ;  /* 0x0000001dfa07723e */ /* 0x040fe200000010ff */
[----:B------:R-:W-:-:S06]  /*4d40*/  FADD.FTZ R250, R250, R149 ;  /* 0x00000095fafa7221 */ /* 0x000fcc0000010000 */
[C---:B--2---:R-:W-:Y:S08]  /*4d50*/  HMMA.16816.F32.BF16 R68, R4.reuse, R8, R68 ;  /* 0x000000080444723c */ /* 0x044ff00000041844 */
[C---:B------:R-:W-:Y:S01]  /*4d60*/  HMMA.16816.F32.BF16 R72, R4.reuse, R10, R72 ;  /* 0x0000000a0448723c */ /* 0x040fe20000041848 */
[----:B------:R-:W2:Y:S07]  /*4d70*/  LDSM.16.MT88.4 R8, [R232+0x7900] ;  /* 0x00790000e808783b */ /* 0x000eae0000004200 */
[C---:B-1----:R-:W-:Y:S08]  /*4d80*/  HMMA.16816.F32.BF16 R76, R4.reuse, R16, R76 ;  /* 0x00000010044c723c */ /* 0x042ff0000004184c */
[C---:B------:R-:W-:Y:S01]  /*4d90*/  HMMA.16816.F32.BF16 R80, R4.reuse, R18, R80 ;  /* 0x000000120450723c */ /* 0x040fe20000041850 */
[----:B------:R-:W1:Y:S07]  /*4da0*/  LDSM.16.MT88.4 R16, [R230+0x7900] ;  /* 0x00790000e610783b */ /* 0x000e6e0000004200 */
[C---:B---3--:R-:W-:Y:S08]  /*4db0*/  HMMA.16816.F32.BF16 R84, R4.reuse, R12, R84 ;  /* 0x0000000c0454723c */ /* 0x048ff00000041854 */
[C---:B------:R-:W-:Y:S01]  /*4dc0*/  HMMA.16816.F32.BF16 R88, R4.reuse, R14, R88 ;  /* 0x0000000e0458723c */ /* 0x040fe20000041858 */
[----:B------:R-:W3:Y:S07]  /*4dd0*/  LDSM.16.MT88.4 R12, [R229+0x7900] ;  /* 0x00790000e50c783b */ /* 0x000eee0000004200 */
[C---:B------:R-:W-:Y:S08]  /*4de0*/  HMMA.16816.F32.BF16 R128, R4.reuse, R20, R128 ;  /* 0x000000140480723c */ /* 0x040ff00000041880 */
[C---:B--2---:R-:W-:Y:S08]  /*4df0*/  HMMA.16816.F32.BF16 R92, R4.reuse, R8, R92 ;  /* 0x00000008045c723c */ /* 0x044ff0000004185c */
[C---:B------:R-:W-:Y:S01]  /*4e00*/  HMMA.16816.F32.BF16 R96, R4.reuse, R10, R96 ;  /* 0x0000000a0460723c */ /* 0x040fe20000041860 */
[----:B------:R-:W2:Y:S07]  /*4e10*/  LDSM.16.MT88.4 R8, [R228+0x7900] ;  /* 0x00790000e408783b */ /* 0x000eae0000004200 */
[C---:B------:R-:W-:Y:S08]  /*4e20*/  HMMA.16816.F32.BF16 R124, R4.reuse, R22, R124 ;  /* 0x00000016047c723c */ /* 0x040ff0000004187c */
[C---:B-1----:R-:W-:Y:S08]  /*4e30*/  HMMA.16816.F32.BF16 R120, R4.reuse, R16, R120 ;  /* 0x000000100478723c */ /* 0x042ff00000041878 */
[C---:B------:R-:W-:Y:S08]  /*4e40*/  HMMA.16816.F32.BF16 R100, R4.reuse, R18, R100 ;  /* 0x000000120464723c */ /* 0x040ff00000041864 */
[C---:B---3--:R-:W-:Y:S08]  /*4e50*/  HMMA.16816.F32.BF16 R104, R4.reuse, R12, R104 ;  /* 0x0000000c0468723c */ /* 0x048ff00000041868 */
[C---:B------:R-:W-:Y:S08]  /*4e60*/  HMMA.16816.F32.BF16 R108, R4.reuse, R14, R108 ;  /* 0x0000000e046c723c */ /* 0x040ff0000004186c */
[C---:B--2---:R-:W-:Y:S08]  /*4e70*/  HMMA.16816.F32.BF16 R116, R4.reuse, R8, R116 ;  /* 0x000000080474723c */ /* 0x044ff00000041874 */
[----:B------:R-:W-:Y:S01]  /*4e80*/  HMMA.16816.F32.BF16 R112, R4, R10, R112 ;  /* 0x0000000a0470723c */ /* 0x000fe20000041870 */
[----:B------:R-:W-:Y:S07]  /*4e90*/  @P1 BRA `(.L_x_2) ;  /* 0x0000380000001947 */ /* 0x000fee0003800000 */
[----:B------:R-:W-:Y:S01]  /*4ea0*/  SHF.R.S32.HI R247, RZ, 0x1f, R241 ;  /* 0x0000001ffff77819 */ /* 0x000fe200000114f1 */
[----:B------:R-:W-:Y:S01]  /*4eb0*/  IMAD.MOV.U32 R0, RZ, RZ, R3 ;  /* 0x000000ffff007224 */ /* 0x000fe200078e0003 */
[----:B------:R-:W-:Y:S01]  /*4ec0*/  UIADD3 UR8, UR8, -0x2, URZ ;  /* 0xfffffffe08087890 */ /* 0x000fe2000fffe03f */
[----:B------:R-:W-:Y:S01]  /*4ed0*/  IMAD.MOV.U32 R2, RZ, RZ, R132 ;  /* 0x000000ffff027224 */ /* 0x000fe200078e0084 */
[----:B------:R-:W-:Y:S01]  /*4ee0*/  LEA.HI R247, R247, R241, RZ, 0x3 ;  /* 0x000000f1f7f77211 */ /* 0x000fe200078f18ff */
[----:B------:R-:W-:-:S03]  /*4ef0*/  IMAD.WIDE R248, R32, 0x2, RZ ;  /* 0x0000000220f87825 */ /* 0x000fc600078e02ff */
[----:B------:R-:W-:-:S04]  /*4f00*/  LOP3.LUT R247, R247, 0xfffffff8, RZ, 0xc0, !PT ;  /* 0xfffffff8f7f77812 */ /* 0x000fc800078ec0ff */
[----:B------:R-:W-:-:S04]  /*4f10*/  SHF.R.S32.HI R246, RZ, 0x1f, R247 ;  /* 0x0000001ffff67819 */ /* 0x000fc800000114f7 */
[C---:B------:R-:W-:Y:S01]  /*4f20*/  SHF.L.U64.HI R246, R247.reuse, 0x1, R246 ;  /* 0x00000001f7f67819 */ /* 0x040fe200000102f6 */
[----:B------:R-:W-:Y:S02]  /*4f30*/  IMAD.SHL.U32 R247, R247, 0x2, RZ ;  /* 0x00000002f7f77824 */ /* 0x000fe400078e00ff */
[----:B------:R-:W-:Y:S01]  /*4f40*/  SEL R244, RZ, 0x10, P0 ;  /* 0x00000010fff47807 */ /* 0x000fe20000000000 */
[----:B------:R-:W-:Y:S01]  /*4f50*/  IMAD.SHL.U32 R245, R238, 0x2, RZ ;  /* 0x00000002eef57824 */ /* 0x000fe200078e00ff */
[----:B------:R-:W-:Y:S02]  /*4f60*/  SEL R243, RZ, 0x10, P3 ;  /* 0x00000010fff37807 */ /* 0x000fe40001800000 */
[C---:B------:R-:W-:Y:S02]  /*4f70*/  ISETP.NE.U32.AND P5, PT, R244.reuse, RZ, PT ;  /* 0x000000fff400720c */ /* 0x040fe40003fa5070 */
[C---:B------:R-:W-:Y:S02]  /*4f80*/  ISETP.NE.U32.AND P4, PT, R243.reuse, RZ, PT ;  /* 0x000000fff300720c */ /* 0x040fe40003f85070 */
[----:B------:R-:W-:Y:S02]  /*4f90*/  IADD3 R244, -R244, 0x10, RZ ;  /* 0x00000010f4f47810 */ /* 0x000fe40007ffe1ff */
[----:B------:R-:W-:-:S02]  /*4fa0*/  IADD3 R243, -R243, 0x10, RZ ;  /* 0x00000010f3f37810 */ /* 0x000fc40007ffe1ff */
[----:B------:R-:W-:Y:S02]  /*4fb0*/  LOP3.LUT R244, R244, 0xf, RZ, 0xc0, !PT ;  /* 0x0000000ff4f47812 */ /* 0x000fe400078ec0ff */
[----:B------:R-:W-:Y:S01]  /*4fc0*/  LOP3.LUT R243, R243, 0xf, RZ, 0xc0, !PT ;  /* 0x0000000ff3f37812 */ /* 0x000fe200078ec0ff */
[----:B------:R-:W-:Y:S05]  /*4fd0*/  BRA `(.L_x_3) ;  /* 0x000003e000007947 */ /* 0x000fea0003800000 */
.L_x_5:
[----:B------:R-:W-:Y:S01]  /*4fe0*/  ULEA UR5, UR8, UR11, 0x7 ;  /* 0x0000000b08057291 */ /* 0x000fe2000f8e383f */
[----:B------:R-:W-:Y:S01]  /*4ff0*/  PLOP3.LUT P2, PT, PT, PT, UP1, 0x80, 0x0 ;  /* 0x000000000000781c */ /* 0x000fe20003f4f018 */
[----:B------:R-:W-:Y:S01]  /*5000*/  IMAD.MOV.U32 R235, RZ, RZ, RZ ;  /* 0x000000ffffeb7224 */ /* 0x000fe200078e00ff */
[----:B------:R-:W-:Y:S03]  /*5010*/  PLOP3.LUT P1, PT, PT, PT, UP1, 0x80, 0x0 ;  /* 0x000000000000781c */ /* 0x000fe60003f2f018 */
[----:B------:R-:W-:Y:S05]  /*5020*/  IMAD.U32 R236, RZ, RZ, UR5 ;  /* 0x00000005ffec7e24 */ /* 0x000fea000f8e00ff */
[----:B------:R-:W-:Y:S05]  /*5030*/  IADD3 R236, R236, -0x80, R240 ;  /* 0xffffff80ecec7810 */ /* 0x000fea0007ffe0f0 */
[----:B------:R-:W-:Y:S04]  /*5040*/  @P2 IMAD.HI.U32 R132, R236, c[0x0][0x2bc], RZ ;  /* 0x0000af00ec842a27 */ /* 0x000fe800078e00ff */
[----:B------:R-:W-:Y:S01]  /*5050*/  IMAD.MOV.U32 R3, RZ, RZ, R236 ;  /* 0x000000ffff037224 */ /* 0x000fe200078e00ec */
[----:B------:R-:W-:Y:S04]  /*5060*/  @P1 SHF.R.U32.HI R3, RZ, c[0x0][0x2c0], R132 ;  /* 0x0000b000ff031a19 */ /* 0x000fe80000011684 */
[C---:B------:R-:W-:Y:S04]  /*5070*/  @!P6 IADD3 R133, P1, R3.reuse, UR12, RZ ;  /* 0x0000000c0385ec10 */ /* 0x040fe8000ff3e0ff */
[----:B------:R-:W-:Y:S01]  /*5080*/  @!P6 LEA.HI.X.SX32 R132, R3, UR6, 0x1, P1 ;  /* 0x000000060384ec11 */ /* 0x000fe200088f0eff */
[----:B------:R-:W-:Y:S01]  /*5090*/  IMAD.MOV R3, RZ, RZ, -R3 ;  /* 0x000000ffff037224 */ /* 0x000fe200078e0a03 */
[----:B------:R-:W-:Y:S03]  /*50a0*/  @!P6 LEA R134, P1, R133, c[0x0][0x2a0], 0x2 ;  /* 0x0000a8008586ea11 */ /* 0x000fe600078210ff */
[----:B------:R-:W-:Y:S01]  /*50b0*/  IMAD R236, R3, c[0x0][0x2b8], R236 ;  /* 0x0000ae0003ec7a24 */ /* 0x000fe200078e02ec */
[----:B------:R-:W-:Y:S04]  /*50c0*/  @!P6 LEA.HI.X R135, R133, c[0x0][0x2a4], R132, 0x2, P1 ;  /* 0x0000a9008587ea11 */ /* 0x000fe800008f1484 */
[----:B------:R-:W-:Y:S01]  /*50d0*/  SHF.R.S32.HI R3, RZ, 0x1f, R236 ;  /* 0x0000001fff037819 */ /* 0x000fe200000114ec */
[----:B------:R1:W2:Y:S04]  /*50e0*/  @!P6 LDG.E R235, [R134.64] ;  /* 0x0000000e86ebe981 */ /* 0x0002a8000c1e1900 */
[----:B------:R-:W-:Y:S04]  /*50f0*/  IMAD R3, R3, c[0x0][0x1e0], RZ ;  /* 0x0000780003037a24 */ /* 0x000fe800078e02ff */
[C---:B------:R-:W-:Y:S02]  /*5100*/  IMAD R3, R236.reuse, c[0x0][0x1e4], R3 ;  /* 0x00007900ec037a24 */ /* 0x040fe400078e0203 */
[----:B-1----:R-:W-:Y:S04]  /*5110*/  IMAD.WIDE.U32 R134, R236, c[0x0][0x1e0], RZ ;  /* 0x00007800ec867a25 */ /* 0x002fe800078e00ff */
[----:B------:R-:W-:Y:S01]  /*5120*/  IMAD.IADD R135, R135, 0x1, R3 ;  /* 0x0000000187877824 */ /* 0x000fe200078e0203 */
[----:B--2---:R-:W-:Y:S03]  /*5130*/  SHF.R.S32.HI R3, RZ, 0x1f, R235 ;  /* 0x0000001fff037819 */ /* 0x004fe600000114eb */
[----:B------:R-:W-:Y:S04]  /*5140*/  IMAD.WIDE.U32 R134, R235, c[0x0][0x1f0], R134 ;  /* 0x00007c00eb867a25 */ /* 0x000fe800078e0086 */
[----:B------:R-:W-:Y:S01]  /*5150*/  IMAD R3, R3, c[0x0][0x1f0], RZ ;  /* 0x00007c0003037a24 */ /* 0x000fe200078e02ff */
[----:B------:R-:W-:Y:S03]  /*5160*/  IADD3 R133, P1, R134, UR18, RZ ;  /* 0x0000001286857c10 */ /* 0x000fe6000ff3e0ff */
[----:B------:R-:W-:Y:S05]  /*5170*/  IMAD R3, R235, c[0x0][0x1f4], R3 ;  /* 0x00007d00eb037a24 */ /* 0x000fea00078e0203 */
[----:B------:R-:W-:Y:S02]  /*5180*/  IADD3.X R3, R135, UR16, R3, P1, !PT ;  /* 0x0000001087037c10 */ /* 0x000fe40008ffe403 */
[C---:B------:R-:W-:Y:S04]  /*5190*/  LEA R132, P1, R133.reuse, c[0x0][0x1c8], 0x1 ;  /* 0x0000720085847a11 */ /* 0x040fe800078208ff */
[----:B------:R-:W-:Y:S01]  /*51a0*/  LEA.HI.X R3, R133, c[0x0][0x1cc], R3, 0x1, P1 ;  /* 0x0000730085037a11 */ /* 0x000fe200008f0c03 */
[----:B------:R-:W1:Y:S04]  /*51b0*/  SHFL.IDX PT, R145, R132, RZ, 0x181f ;  /* 0x00181fff84917589 */ /* 0x000e6800000e0000 */
[----:B------:R-:W2:Y:S04]  /*51c0*/  SHFL.IDX PT, R146, R3, RZ, 0x181f ;  /* 0x00181fff03927589 */ /* 0x000ea800000e0000 */
[----:B------:R-:W3:Y:S04]  /*51d0*/  SHFL.IDX PT, R135, R132, 0x1, 0x181f ;  /* 0x00381f0084877f89 */ /* 0x000ee800000e0000 */
[----:B------:R-:W4:Y:S04]  /*51e0*/  SHFL.IDX PT, R144, R3, 0x1, 0x181f ;  /* 0x00381f0003907f89 */ /* 0x000f2800000e0000 */
[----:B------:R-:W5:Y:S04]  /*51f0*/  SHFL.IDX PT, R133, R132, 0x2, 0x181f ;  /* 0x00581f0084857f89 */ /* 0x000f6800000e0000 */
[----:B------:R-:W5:Y:S04]  /*5200*/  SHFL.IDX PT, R134, R3, 0x2, 0x181f ;  /* 0x00581f0003867f89 */ /* 0x000f6800000e0000 */
[----:B------:R-:W5:Y:S01]  /*5210*/  SHFL.IDX PT, R132, R132, 0x3, 0x181f ;  /* 0x00781f0084847f89 */ /* 0x000f6200000e0000 */
[C---:B-1----:R-:W-:Y:S02]  /*5220*/  IADD3 R148, P2, R248.reuse, R145, RZ ;  /* 0x00000091f8947210 */ /* 0x042fe40007f5e0ff */
[----:B------:R-:W-:Y:S01]  /*5230*/  IADD3 R152, P1, R145, R247, RZ ;  /* 0x000000f791987210 */ /* 0x000fe20007f3e0ff */
[----:B------:R-:W1:Y:S02]  /*5240*/  SHFL.IDX PT, R3, R3, 0x3, 0x181f ;  /* 0x00781f0003037f89 */ /* 0x000e6400000e0000 */
[----:B--2---:R-:W-:Y:S01]  /*5250*/  IMAD.X R149, R249, 0x1, R146, P2 ;  /* 0x00000001f9957824 */ /* 0x004fe200010e0692 */
[----:B---3--:R-:W-:Y:S01]  /*5260*/  IADD3 R150, P2, R248, R135, RZ ;  /* 0x00000087f8967210 */ /* 0x008fe20007f5e0ff */
[----:B------:R-:W-:Y:S01]  /*5270*/  IMAD.X R153, R146, 0x1, R246, P1 ;  /* 0x0000000192997824 */ /* 0x000fe200008e06f6 */
[-C--:B------:R-:W-:Y:S02]  /*5280*/  IADD3 R146, P1, R135, R247.reuse, RZ ;  /* 0x000000f787927210 */ /* 0x080fe40007f3e0ff */
[----:B------:R2:W-:Y:S01]  /*5290*/  LDGSTS.E.BYPASS.LTC128B.128 [R245+0x8100], [R148.64], !P0 ;  /* 0x0810000094f57fae */ /* 0x0005e2000c101d4e */
[----:B----4-:R-:W-:Y:S03]  /*52a0*/  IMAD.X R151, R249, 0x1, R144, P2 ;  /* 0x00000001f9977824 */ /* 0x010fe600010e0690 */
[----:B------:R3:W-:Y:S01]  /*52b0*/  LDGSTS.E.BYPASS.LTC128B.128 [R245+0xc100], [R152.64], !P3 ;  /* 0x0c10000098f57fae */ /* 0x0007e2000d901d4e */
[--C-:B------:R-:W-:Y:S01]  /*52c0*/  IMAD.X R147, R144, 0x1, R246.reuse, P1 ;  /* 0x0000000190937824 */ /* 0x100fe200008e06f6 */
[----:B-----5:R-:W-:Y:S02]  /*52d0*/  IADD3 R144, P1, R133, R247, RZ ;  /* 0x000000f785907210 */ /* 0x020fe40007f3e0ff */
[----:B------:R4:W-:Y:S03]  /*52e0*/  LDGSTS.E.BYPASS.LTC128B.128 [R245+0x9100], [R150.64], !P0 ;  /* 0x0910000096f57fae */ /* 0x0009e6000c101d4e */
[----:B------:R-:W-:Y:S01]  /*52f0*/  IMAD.X R145, R134, 0x1, R246, P1 ;  /* 0x0000000186917824 */ /* 0x000fe200008e06f6 */
[----:B------:R3:W-:Y:S01]  /*5300*/  LDGSTS.E.BYPASS.LTC128B.128 [R245+0xd100], [R146.64], !P3 ;  /* 0x0d10000092f57fae */ /* 0x0007e2000d901d4e */
[C---:B--2---:R-:W-:Y:S05]  /*5310*/  IADD3 R148, P2, R248.reuse, R133, RZ ;  /* 0x00000085f8947210 */ /* 0x044fea0007f5e0ff */
[C---:B------:R-:W-:Y:S01]  /*5320*/  IMAD.X R149, R249.reuse, 0x1, R134, P2 ;  /* 0x00000001f9957824 */ /* 0x040fe200010e0686 */
[----:B----4-:R-:W-:Y:S04]  /*5330*/  IADD3 R150, P2, R248, R132, RZ ;  /* 0x00000084f8967210 */ /* 0x010fe80007f5e0ff */
[----:B------:R3:W-:Y:S01]  /*5340*/  LDGSTS.E.BYPASS.LTC128B.128 [R245+0xa100], [R148.64], !P0 ;  /* 0x0a10000094f57fae */ /* 0x0007e2000c101d4e */
[----:B------:R-:W-:Y:S01]  /*5350*/  IADD3 R132, P1, R132, R247, RZ ;  /* 0x000000f784847210 */ /* 0x000fe20007f3e0ff */
[----:B-1----:R-:W-:Y:S02]  /*5360*/  IMAD.X R151, R249, 0x1, R3, P2 ;  /* 0x00000001f9977824 */ /* 0x002fe400010e0603 */
[----:B------:R3:W-:Y:S02]  /*5370*/  LDGSTS.E.BYPASS.LTC128B.128 [R245+0xe100], [R144.64], !P3 ;  /* 0x0e10000090f57fae */ /* 0x0007e4000d901d4e */
[----:B------:R-:W-:Y:S02]  /*5380*/  IMAD.X R133, R3, 0x1, R246, P1 ;  /* 0x0000000103857824 */ /* 0x000fe400008e06f6 */
[----:B------:R3:W-:Y:S04]  /*5390*/  LDGSTS.E.BYPASS.LTC128B.128 [R245+0xb100], [R150.64], !P0 ;  /* 0x0b10000096f57fae */ /* 0x0007e8000c101d4e */
[----:B------:R3:W-:Y:S01]  /*53a0*/  LDGSTS.E.BYPASS.LTC128B.128 [R245+0xf100], [R132.64], !P3 ;  /* 0x0f10000084f57fae */ /* 0x0007e2000d901d4e */
[----:B------:R-:W-:-:S05]  /*53b0*/  BRA `(.L_x_4) ;  /* 0x00000f8000007947 */ /* 0x000fca0003800000 */
.L_x_3:
[----:B------:R-:W-:Y:S04]  /*53c0*/  DEPBAR.LE SB0, 0x0 ;  /* 0x000080000000791a */ /* 0x000fe80000000000 */
[----:B------:R-:W-:Y:S01]  /*53d0*/  BAR.SYNC.DEFER_BLOCKING 0x0 ;  /* 0x0000000000007b1d */ /* 0x000fe20000010000 */
[C---:B------:R-:W-:Y:S01]  /*53e0*/  IMAD.WIDE.U32 R60, R236.reuse, c[0x0][0x208], RZ ;  /* 0x00008200ec3c7a25 */ /* 0x040fe200078e00ff */
[----:B------:R-:W-:Y:S01]  /*53f0*/  SHF.R.S32.HI R3, RZ, 0x1f, R236 ;  /* 0x0000001fff037819 */ /* 0x000fe200000114ec */
[----:B------:R-:W-:Y:S04]  /*5400*/  UISETP.GE.AND UP0, UPT, UR8, 0x1, UPT ;  /* 0x000000010800788c */ /* 0x000fe8000bf06270 */
[----:B------:R-:W-:Y:S04]  /*5410*/  IMAD R3, R3, c[0x0][0x208], RZ ;  /* 0x0000820003037a24 */ /* 0x000fe800078e02ff */
[----:B------:R-:W-:Y:S04]  /*5420*/  IMAD R3, R236, c[0x0][0x20c], R3 ;  /* 0x00008300ec037a24 */ /* 0x000fe800078e0203 */
[----:B------:R-:W-:Y:S01]  /*5430*/  IMAD.IADD R61, R61, 0x1, R3 ;  /* 0x000000013d3d7824 */ /* 0x000fe200078e0203 */
[----:B------:R-:W-:Y:S03]  /*5440*/  SHF.R.S32.HI R3, RZ, 0x1f, R235 ;  /* 0x0000001fff037819 */ /* 0x000fe600000114eb */
[----:B------:R-:W-:Y:S04]  /*5450*/  IMAD.WIDE.U32 R60, R235, c[0x0][0x218], R60 ;  /* 0x00008600eb3c7a25 */ /* 0x000fe800078e003c */
[----:B------:R-:W-:Y:S01]  /*5460*/  IMAD R3, R3, c[0x0][0x218], RZ ;  /* 0x0000860003037a24 */ /* 0x000fe200078e02ff */
[----:B------:R-:W1:Y:S01]  /*5470*/  LDSM.16.M88.4 R8, [R234+0x8100] ;  /* 0x00810000ea08783b */ /* 0x000e620000000200 */
[----:B------:R-:W-:Y:S02]  /*5480*/  IADD3 R156, P1, R60, UR20, RZ ;  /* 0x000000143c9c7c10 */ /* 0x000fe4000ff3e0ff */
[----:B------:R-:W-:Y:S02]  /*5490*/  IMAD R3, R235, c[0x0][0x21c], R3 ;  /* 0x00008700eb037a24 */ /* 0x000fe400078e0203 */
[----:B------:R-:W2:Y:S03]  /*54a0*/  LDSM.16.M88.4 R16, [R234+0x8900] ;  /* 0x00890000ea10783b */ /* 0x000ea60000000200 */
[----:B------:R-:W-:Y:S02]  /*54b0*/  IADD3.X R3, R61, UR4, R3, P1, !PT ;  /* 0x000000043d037c10 */ /* 0x000fe40008ffe403 */
[----:B------:R-:W3:Y:S01]  /*54c0*/  LDSM.16.M88.4 R24, [R234+0x9100] ;  /* 0x00910000ea18783b */ /* 0x000ee20000000200 */
[C---:B------:R-:W-:Y:S04]  /*54d0*/  LEA R194, P1, R156.reuse, c[0x0][0x1f8], 0x1 ;  /* 0x00007e009cc27a11 */ /* 0x040fe800078208ff */
[----:B------:R-:W-:Y:S01]  /*54e0*/  LDSM.16.M88.4 R32, [R234+0x9900] ;  /* 0x00990000ea20783b */ /* 0x000fe20000000200 */
[----:B------:R-:W-:Y:S04]  /*54f0*/  LEA.HI.X R156, R156, c[0x0][0x1fc], R3, 0x1, P1 ;  /* 0x00007f009c9c7a11 */ /* 0x000fe800008f0c03 */
[----:B------:R-:W-:Y:S05]  /*5500*/  LDSM.16.M88.4 R40, [R234+0xa100] ;  /* 0x00a10000ea28783b */ /* 0x000fea0000000200 */
[----:B------:R-:W-:Y:S05]  /*5510*/  LDSM.16.M88.4 R48, [R234+0xa900] ;  /* 0x00a90000ea30783b */ /* 0x000fea0000000200 */
[----:B------:R-:W-:Y:S05]  /*5520*/  LDSM.16.M88.4 R56, [R234+0xb100] ;  /* 0x00b10000ea38783b */ /* 0x000fea0000000200 */
[----:B------:R-:W-:Y:S01]  /*5530*/  LDSM.16.M88.4 R64, [R234+0xb900] ;  /* 0x00b90000ea40783b */ /* 0x000fe20000000200 */
[C---:B-1----:R-:W-:Y:S04]  /*5540*/  HMMA.16816.F32.BF16 R4, R136.reuse, R8, RZ ;  /* 0x000000088804723c */ /* 0x042fe800000418ff */
[----:B------:R-:W-:Y:S05]  /*5550*/  LDSM.16.M88.4 R132, [R233] ;  /* 0x00000000e984783b */ /* 0x000fea0000000200 */
[----:B------:R-:W-:Y:S01]  /*5560*/  LDSM.16.M88.4 R144, [R227] ;  /* 0x00000000e390783b */ /* 0x000fe20000000200 */
[C---:B------:R-:W-:Y:S04]  /*5570*/  HMMA.16816.F32.BF16 R8, R136.reuse, R10, RZ ;  /* 0x0000000a8808723c */ /* 0x040fe800000418ff */
[----:B------:R-:W-:Y:S04]  /*5580*/  LDSM.16.M88.4 R148, [R226] ;  /* 0x00000000e294783b */ /* 0x000fe80000000200 */
[C---:B--2---:R-:W-:Y:S01]  /*5590*/  HMMA.16816.F32.BF16 R12, R136.reuse, R16, RZ ;  /* 0x00000010880c723c */ /* 0x044fe200000418ff */
[----:B------:R-:W-:Y:S05]  /*55a0*/  LDSM.16.M88.4 R152, [R224] ;  /* 0x00000000e098783b */ /* 0x000fea0000000200 */
[----:B------:R-:W1:Y:S02]  /*55b0*/  SHFL.IDX PT, R160, R194, RZ, 0x181f ;  /* 0x00181fffc2a07589 */ /* 0x000e6400000e0000 */
[C---:B------:R-:W-:Y:S03]  /*55c0*/  HMMA.16816.F32.BF16 R16, R136.reuse, R18, RZ ;  /* 0x000000128810723c */ /* 0x040fe600000418ff */
[----:B------:R-:W2:Y:S05]  /*55d0*/  SHFL.IDX PT, R164, R156, RZ, 0x181f ;  /* 0x00181fff9ca47589 */ /* 0x000eaa00000e0000 */
[C---:B---3--:R-:W-:Y:S01]  /*55e0*/  HMMA.16816.F32.BF16 R20, R136.reuse, R24, RZ ;  /* 0x000000188814723c */ /* 0x048fe200000418ff */
[----:B------:R-:W-:Y:S05]  /*55f0*/  SHFL.IDX PT, R193, R156, 0x1, 0x181f ;  /* 0x00381f009cc17f89 */ /* 0x000fea00000e0000 */
[----:B------:R-:W-:Y:S02]  /*5600*/  SHFL.IDX PT, R195, R156, 0x2, 0x181f ;  /* 0x00581f009cc37f89 */ /* 0x000fe400000e0000 */
[C---:B------:R-:W-:Y:S03]  /*5610*/  HMMA.16816.F32.BF16 R24, R136.reuse, R26, RZ ;  /* 0x0000001a8818723c */ /* 0x040fe600000418ff */
[----:B------:R-:W3:Y:S01]  /*5620*/  SHFL.IDX PT, R3, R194, 0x1, 0x181f ;  /* 0x00381f00c2037f89 */ /* 0x000ee200000e0000 */
[----:B-1----:R-:W-:Y:S04]  /*5630*/  IADD3 R204, P2, R248, R160, RZ ;  /* 0x000000a0f8cc7210 */ /* 0x002fe80007f5e0ff */
[C---:B------:R-:W-:Y:S01]  /*5640*/  HMMA.16816.F32.BF16 R28, R136.reuse, R32, RZ ;  /* 0x00000020881c723c */ /* 0x040fe200000418ff */
[----:B------:R-:W-:Y:S01]  /*5650*/  IADD3 R200, P1, R160, R247, RZ ;  /* 0x000000f7a0c87210 */ /* 0x000fe20007f3e0ff */
[----:B------:R-:W1:Y:S02]  /*5660*/  SHFL.IDX PT, R192, R194, 0x2, 0x181f ;  /* 0x00581f00c2c07f89 */ /* 0x000e6400000e0000 */
[----:B--2---:R-:W-:Y:S02]  /*5670*/  IMAD.X R205, R249, 0x1, R164, P2 ;  /* 0x00000001f9cd7824 */ /* 0x004fe400010e06a4 */
[--C-:B------:R-:W-:Y:S01]  /*5680*/  IMAD.X R201, R164, 0x1, R246.reuse, P1 ;  /* 0x00000001a4c97824 */ /* 0x100fe200008e06f6 */
[----:B------:R-:W-:Y:S01]  /*5690*/  LDSM.16.M88.4 R160, [R222] ;  /* 0x00000000dea0783b */ /* 0x000fe20000000200 */
[C---:B------:R-:W-:Y:S04]  /*56a0*/  HMMA.16816.F32.BF16 R32, R136.reuse, R34, RZ ;  /* 0x000000228820723c */ /* 0x040fe800000418ff */
[----:B------:R-:W-:Y:S04]  /*56b0*/  LDSM.16.M88.4 R164, [R221] ;  /* 0x00000000dda4783b */ /* 0x000fe80000000200 */
[C---:B------:R-:W-:Y:S01]  /*56c0*/  HMMA.16816.F32.BF16 R36, R136.reuse, R40, RZ ;  /* 0x000000288824723c */ /* 0x040fe200000418ff */
[----:B------:R-:W2:Y:S03]  /*56d0*/  SHFL.IDX PT, R194, R194, 0x3, 0x181f ;  /* 0x00781f00c2c27f89 */ /* 0x000ea600000e0000 */
[C---:B---3--:R-:W-:Y:S02]  /*56e0*/  IADD3 R198, P2, R248.reuse, R3, RZ ;  /* 0x00000003f8c67210 */ /* 0x048fe40007f5e0ff */
[-C--:B------:R-:W-:Y:S02]  /*56f0*/  IADD3 R202, P1, R3, R247.reuse, RZ ;  /* 0x000000f703ca7210 */ /* 0x080fe40007f3e0ff */
[C---:B------:R-:W-:Y:S01]  /*5700*/  HMMA.16816.F32.BF16 R40, R136.reuse, R42, RZ ;  /* 0x0000002a8828723c */ /* 0x040fe200000418ff */
[----:B------:R-:W-:Y:S03]  /*5710*/  IMAD.X R199, R249, 0x1, R193, P2 ;  /* 0x00000001f9c77824 */ /* 0x000fe600010e06c1 */
[----:B-1----:R-:W-:Y:S01]  /*5720*/  IADD3 R196, P2, R248, R192, RZ ;  /* 0x000000c0f8c47210 */ /* 0x002fe20007f5e0ff */
[--C-:B------:R-:W-:Y:S01]  /*5730*/  IMAD.X R203, R193, 0x1, R246.reuse, P1 ;  /* 0x00000001c1cb7824 */ /* 0x100fe200008e06f6 */
[----:B------:R-:W-:Y:S02]  /*5740*/  IADD3 R192, P1, R192, R247, RZ ;  /* 0x000000f7c0c07210 */ /* 0x000fe40007f3e0ff */
[C---:B------:R-:W-:Y:S01]  /*5750*/  HMMA.16816.F32.BF16 R44, R136.reuse, R48, RZ ;  /* 0x00000030882c723c */ /* 0x040fe200000418ff */
[----:B------:R-:W-:Y:S03]  /*5760*/  IMAD.X R197, R249, 0x1, R195, P2 ;  /* 0x00000001f9c57824 */ /* 0x000fe600010e06c3 */
[----:B------:R-:W-:Y:S04]  /*5770*/  IMAD.X R193, R195, 0x1, R246, P1 ;  /* 0x00000001c3c17824 */ /* 0x000fe800008e06f6 */
[C---:B------:R-:W-:Y:S08]  /*5780*/  HMMA.16816.F32.BF16 R48, R136.reuse, R50, RZ ;  /* 0x000000328830723c */ /* 0x040ff000000418ff */
[C---:B------:R-:W-:Y:S08]  /*5790*/  HMMA.16816.F32.BF16 R52, R136.reuse, R56, RZ ;  /* 0x000000388834723c */ /* 0x040ff000000418ff */
[C---:B------:R-:W-:Y:S08]  /*57a0*/  HMMA.16816.F32.BF16 R56, R136.reuse, R58, RZ ;  /* 0x0000003a8838723c */ /* 0x040ff000000418ff */
[C---:B------:R-:W-:Y:S08]  /*57b0*/  HMMA.16816.F32.BF16 R60, R136.reuse, R64, RZ ;  /* 0x00000040883c723c */ /* 0x040ff000000418ff */
[----:B------:R-:W-:Y:S08]  /*57c0*/  HMMA.16816.F32.BF16 R64, R136, R66, RZ ;  /* 0x000000428840723c */ /* 0x000ff000000418ff */
[C---:B------:R-:W-:Y:S08]  /*57d0*/  HMMA.16816.F32.BF16 R4, R140.reuse, R132, R4 ;  /* 0x000000848c04723c */ /* 0x040ff00000041804 */
[C---:B------:R-:W-:Y:S01]  /*57e0*/  HMMA.16816.F32.BF16 R8, R140.reuse, R134, R8 ;  /* 0x000000868c08723c */ /* 0x040fe20000041808 */
[----:B------:R-:W-:Y:S07]  /*57f0*/  LDSM.16.M88.4 R132, [R225] ;  /* 0x00000000e184783b */ /* 0x000fee0000000200 */
[C---:B------:R-:W-:Y:S01]  /*5800*/  HMMA.16816.F32.BF16 R12, R140.reuse, R144, R12 ;  /* 0x000000908c0c723c */ /* 0x040fe2000004180c */
[----:B------:R-:W1:Y:S05]  /*5810*/  SHFL.IDX PT, R144, R156, 0x3, 0x181f ;  /* 0x00781f009c907f89 */ /* 0x000e6a00000e0000 */
[----:B------:R-:W3:Y:S02]  /*5820*/  LDSM.16.M88.4 R156, [R223] ;  /* 0x00000000df9c783b */ /* 0x000ee40000000200 */
[C---:B------:R-:W-:Y:S03]  /*5830*/  HMMA.16816.F32.BF16 R16, R140.reuse, R146, R16 ;  /* 0x000000928c10723c */ /* 0x040fe60000041810 */
[----:B------:R-:W-:Y:S01]  /*5840*/  @!PT LDS RZ, [RZ] ;  /* 0x00000000fffff984 */ /* 0x000fe20000000800 */
[----:B------:R-:W-:Y:S01]  /*5850*/  @!PT LDS RZ, [RZ] ;  /* 0x00000000fffff984 */ /* 0x000fe20000000800 */
[----:B------:R-:W-:Y:S01]  /*5860*/  @!PT LDS RZ, [RZ] ;  /* 0x00000000fffff984 */ /* 0x000fe20000000800 */
[----:B------:R4:W-:Y:S04]  /*5870*/  LDGSTS.E.BYPASS.LTC128B.128 [R245+0x100], [R204.64], !P0 ;  /* 0x00100000ccf57fae */ /* 0x0009e8000c101d4e */
[----:B--2---:R-:W-:Y:S01]  /*5880*/  IADD3 R146, P2, P1, R244, R194, R248 ;  /* 0x000000c2f4927210 */ /* 0x004fe2000795e0f8 */
[C---:B------:R-:W-:Y:S01]  /*5890*/  HMMA.16816.F32.BF16 R20, R140.reuse, R148, R20 ;  /* 0x000000948c14723c */ /* 0x040fe20000041814 */
[----:B------:R2:W-:Y:S05]  /*58a0*/  LDGSTS.E.BYPASS.LTC128B.128 [R245+0x4100], [R200.64], !P3 ;  /* 0x04100000c8f57fae */ /* 0x0005ea000d901d4e */
[----:B------:R5:W-:Y:S02]  /*58b0*/  LDGSTS.E.BYPASS.LTC128B.128 [R245+0x1100], [R198.64], !P0 ;  /* 0x01100000c6f57fae */ /* 0x000be4000c101d4e */
[C---:B------:R-:W-:Y:S03]  /*58c0*/  HMMA.16816.F32.BF16 R24, R140.reuse, R150, R24 ;  /* 0x000000968c18723c */ /* 0x040fe60000041818 */
[----:B------:R2:W-:Y:S01]  /*58d0*/  LDGSTS.E.BYPASS.LTC128B.128 [R245+0x5100], [R202.64], !P3 ;  /* 0x05100000caf57fae */ /* 0x0005e2000d901d4e */
[----:B-1----:R-:W-:Y:S02]  /*58e0*/  IADD3.X R147, RZ, R144, R249, P2, P1 ;  /* 0x00000090ff937210 */ /* 0x002fe400017e24f9 */
[----:B------:R-:W-:Y:S02]  /*58f0*/  IADD3 R194, P2, P1, R243, R194, R247 ;  /* 0x000000c2f3c27210 */ /* 0x000fe4000795e0f7 */
[----:B------:R5:W-:Y:S01]  /*5900*/  LDGSTS.E.BYPASS.LTC128B.128 [R245+0x2100], [R196.64], !P0 ;  /* 0x02100000c4f57fae */ /* 0x000be2000c101d4e */
[C---:B------:R-:W-:Y:S03]  /*5910*/  HMMA.16816.F32.BF16 R28, R140.reuse, R132, R28 ;  /* 0x000000848c1c723c */ /* 0x040fe6000004181c */
[----:B------:R-:W-:Y:S01]  /*5920*/  IADD3.X R195, RZ, R144, R246, P2, P1 ;  /* 0x00000090ffc37210 */ /* 0x000fe200017e24f6 */
[----:B------:R1:W-:Y:S01]  /*5930*/  LDGSTS.E.BYPASS.LTC128B.128 [R245+0x6100], [R192.64], !P3 ;  /* 0x06100000c0f57fae */ /* 0x0003e2000d901d4e */
[----:B------:R-:W-:Y:S03]  /*5940*/  PLOP3.LUT P1, PT, PT, PT, UP0, 0x80, 0x0 ;  /* 0x000000000000781c */ /* 0x000fe60003f2f008 */
[C---:B------:R-:W-:Y:S01]  /*5950*/  HMMA.16816.F32.BF16 R32, R140.reuse, R134, R32 ;  /* 0x000000868c20723c */ /* 0x040fe20000041820 */
[----:B------:R1:W-:Y:S05]  /*5960*/  LDGSTS.E.BYPASS.LTC128B.128.ZFILL [R245+0x3100], [R146.64], P5 ;  /* 0x0310000092f57fae */ /* 0x0003ea000a941d4e */
[----:B------:R1:W-:Y:S02]  /*5970*/  LDGSTS.E.BYPASS.LTC128B.128.ZFILL [R245+0x7100], [R194.64], P4 ;  /* 0x07100000c2f57fae */ /* 0x0003e4000a141d4e */
[C---:B------:R-:W-:Y:S03]  /*5980*/  HMMA.16816.F32.BF16 R36, R140.reuse, R152, R36 ;  /* 0x000000988c24723c */ /* 0x040fe60000041824 */
[----:B------:R-:W-:Y:S05]  /*5990*/  LDSM.16.M88.4 R132, [R231+0x8900] ;  /* 0x00890000e784783b */ /* 0x000fea0000000200 */
[C---:B------:R-:W-:Y:S01]  /*59a0*/  HMMA.16816.F32.BF16 R40, R140.reuse, R154, R40 ;  /* 0x0000009a8c28723c */ /* 0x040fe20000041828 */
[----:B------:R-:W0:Y:S05]  /*59b0*/  LDGDEPBAR ;  /* 0x00000000000079af */ /* 0x000e2a0000000000 */
[----:B------:R-:W-:Y:S02]  /*59c0*/  LDSM.16.M88.4 R148, [R231+0x9100] ;  /* 0x00910000e794783b */ /* 0x000fe40000000200 */
[C---:B---3--:R-:W-:Y:S03]  /*59d0*/  HMMA.16816.F32.BF16 R44, R140.reuse, R156, R44 ;  /* 0x0000009c8c2c723c */ /* 0x048fe6000004182c */
[----:B------:R-:W-:Y:S05]  /*59e0*/  LDSM.16.M88.4 R152, [R231+0x9900] ;  /* 0x00990000e798783b */ /* 0x000fea0000000200 */
[C---:B------:R-:W-:Y:S01]  /*59f0*/  HMMA.16816.F32.BF16 R48, R140.reuse, R158, R48 ;  /* 0x0000009e8c30723c */ /* 0x040fe20000041830 */
[----:B-1----:R-:W1:Y:S05]  /*5a00*/  LDSM.16.M88.4 R144, [R231+0x8100] ;  /* 0x00810000e790783b */ /* 0x002e6a0000000200 */
[----:B------:R-:W3:Y:S02]  /*5a10*/  LDSM.16.M88.4 R156, [R231+0xa100] ;  /* 0x00a10000e79c783b */ /* 0x000ee40000000200 */
[C---:B------:R-:W-:Y:S03]  /*5a20*/  HMMA.16816.F32.BF16 R52, R140.reuse, R160, R52 ;  /* 0x000000a08c34723c */ /* 0x040fe60000041834 */
[----:B------:R-:W-:Y:S05]  /*5a30*/  LDSM.16.M88.4 R192, [R220+0x5000] ;  /* 0x00500000dcc0783b */ /* 0x000fea0000000200 */
[C---:B------:R-:W-:Y:S01]  /*5a40*/  HMMA.16816.F32.BF16 R56, R140.reuse, R162, R56 ;  /* 0x000000a28c38723c */ /* 0x040fe20000041838 */
[----:B------:R-:W-:Y:S05]  /*5a50*/  LDSM.16.M88.4 R160, [R231+0xc900] ;  /* 0x00c90000e7a0783b */ /* 0x000fea0000000200 */
[----:B-----5:R-:W-:Y:S02]  /*5a60*/  LDSM.16.M88.4 R196, [R220+0x6000] ;  /* 0x00600000dcc4783b */ /* 0x020fe40000000200 */
[C---:B------:R-:W-:Y:S03]  /*5a70*/  HMMA.16816.F32.BF16 R60, R140.reuse, R164, R60 ;  /* 0x000000a48c3c723c */ /* 0x040fe6000004183c */
[----:B--2---:R-:W-:Y:S05]  /*5a80*/  LDSM.16.M88.4 R200, [R220+0x6800] ;  /* 0x00680000dcc8783b */ /* 0x004fea0000000200 */
[----:B------:R-:W-:Y:S01]  /*5a90*/  HMMA.16816.F32.BF16 R64, R140, R166, R64 ;  /* 0x000000a68c40723c */ /* 0x000fe20000041840 */
[----:B------:R-:W-:Y:S05]  /*5aa0*/  LDSM.16.M88.4 R164, [R231+0xd100] ;  /* 0x00d10000e7a4783b */ /* 0x000fea0000000200 */
[----:B----4-:R-:W-:Y:S02]  /*5ab0*/  LDSM.16.M88.4 R204, [R220+0x7000] ;  /* 0x00700000dccc783b */ /* 0x010fe40000000200 */
[C---:B-1----:R-:W-:Y:S03]  /*5ac0*/  HMMA.16816.F32.BF16 R4, R168.reuse, R144, R4 ;  /* 0x00000090a804723c */ /* 0x042fe60000041804 */
[----:B------:R-:W-:Y:S05]  /*5ad0*/  LDSM.16.M88.4 R208, [R220+0x7800] ;  /* 0x00780000dcd0783b */ /* 0x000fea0000000200 */
[C---:B------:R-:W-:Y:S01]  /*5ae0*/  HMMA.16816.F32.BF16 R8, R168.reuse, R146, R8 ;  /* 0x00000092a808723c */ /* 0x040fe20000041808 */
[----:B------:R-:W1:Y:S07]  /*5af0*/  LDSM.16.M88.4 R144, [R231+0xa900] ;  /* 0x00a90000e790783b */ /* 0x000e6e0000000200 */
[C---:B------:R-:W-:Y:S08]  /*5b00*/  HMMA.16816.F32.BF16 R12, R168.reuse, R132, R12 ;  /* 0x00000084a80c723c */ /* 0x040ff0000004180c */
[C---:B------:R-:W-:Y:S01]  /*5b10*/  HMMA.16816.F32.BF16 R16, R168.reuse, R134, R16 ;  /* 0x00000086a810723c */ /* 0x040fe20000041810 */
[----:B------:R-:W2:Y:S07]  /*5b20*/  LDSM.16.M88.4 R132, [R231+0xb100] ;  /* 0x00b10000e784783b */ /* 0x000eae0000000200 */
[C---:B------:R-:W-:Y:S08]  /*5b30*/  HMMA.16816.F32.BF16 R20, R168.reuse, R148, R20 ;  /* 0x00000094a814723c */ /* 0x040ff00000041814 */
[C---:B------:R-:W-:Y:S01]  /*5b40*/  HMMA.16816.F32.BF16 R24, R168.reuse, R150, R24 ;  /* 0x00000096a818723c */ /* 0x040fe20000041818 */
[----:B------:R-:W4:Y:S07]  /*5b50*/  LDSM.16.M88.4 R148, [R231+0xb900] ;  /* 0x00b90000e794783b */ /* 0x000f2e0000000200 */
[C---:B------:R-:W-:Y:S08]  /*5b60*/  HMMA.16816.F32.BF16 R28, R168.reuse, R152, R28 ;  /* 0x00000098a81c723c */ /* 0x040ff0000004181c */
[C---:B------:R-:W-:Y:S01]  /*5b70*/  HMMA.16816.F32.BF16 R32, R168.reuse, R154, R32 ;  /* 0x0000009aa820723c */ /* 0x040fe20000041820 */
[----:B------:R-:W5:Y:S07]  /*5b80*/  LDSM.16.M88.4 R152, [R220] ;  /* 0x00000000dc98783b */ /* 0x000f6e0000000200 */
[C---:B---3--:R-:W-:Y:S08]  /*5b90*/  HMMA.16816.F32.BF16 R36, R168.reuse, R156, R36 ;  /* 0x0000009ca824723c */ /* 0x048ff00000041824 */
[C---:B------:R-:W-:Y:S01]  /*5ba0*/  HMMA.16816.F32.BF16 R40, R168.reuse, R158, R40 ;  /* 0x0000009ea828723c */ /* 0x040fe20000041828 */
[----:B------:R-:W3:Y:S07]  /*5bb0*/  LDSM.16.M88.4 R156, [R220+0x800] ;  /* 0x00080000dc9c783b */ /* 0x000eee0000000200 */
[C---:B-1----:R-:W-:Y:S08]  /*5bc0*/  HMMA.16816.F32.BF16 R44, R168.reuse, R144, R44 ;  /* 0x00000090a82c723c */ /* 0x042ff0000004182c */
[C---:B------:R-:W-:Y:S01]  /*5bd0*/  HMMA.16816.F32.BF16 R48, R168.reuse, R146, R48 ;  /* 0x00000092a830723c */ /* 0x040fe20000041830 */
[----:B------:R-:W1:Y:S07]  /*5be0*/  LDSM.16.M88.4 R144, [R220+0x1000] ;  /* 0x00100000dc90783b */ /* 0x000e6e0000000200 */
[C---:B--2---:R-:W-:Y:S08]  /*5bf0*/  HMMA.16816.F32.BF16 R52, R168.reuse, R132, R52 ;  /* 0x00000084a834723c */ /* 0x044ff00000041834 */
[C---:B------:R-:W-:Y:S01]  /*5c00*/  HMMA.16816.F32.BF16 R56, R168.reuse, R134, R56 ;  /* 0x00000086a838723c */ /* 0x040fe20000041838 */
[----:B------:R-:W2:Y:S07]  /*5c10*/  LDSM.16.M88.4 R132, [R220+0x1800] ;  /* 0x00180000dc84783b */ /* 0x000eae0000000200 */
[C---:B----4-:R-:W-:Y:S08]  /*5c20*/  HMMA.16816.F32.BF16 R60, R168.reuse, R148, R60 ;  /* 0x00000094a83c723c */ /* 0x050ff0000004183c */
[----:B------:R-:W-:Y:S01]  /*5c30*/  HMMA.16816.F32.BF16 R64, R168, R150, R64 ;  /* 0x00000096a840723c */ /* 0x000fe20000041840 */
[----:B------:R-:W4:Y:S07]  /*5c40*/  LDSM.16.M88.4 R148, [R220+0x2000] ;  /* 0x00200000dc94783b */ /* 0x000f2e0000000200 */
[C---:B-----5:R-:W-:Y:S08]  /*5c50*/  HMMA.16816.F32.BF16 R4, R172.reuse, R152, R4 ;  /* 0x00000098ac04723c */ /* 0x060ff00000041804 */
[C---:B------:R-:W-:Y:S01]  /*5c60*/  HMMA.16816.F32.BF16 R8, R172.reuse, R154, R8 ;  /* 0x0000009aac08723c */ /* 0x040fe20000041808 */
[----:B------:R-:W5:Y:S07]  /*5c70*/  LDSM.16.M88.4 R152, [R220+0x2800] ;  /* 0x00280000dc98783b */ /* 0x000f6e0000000200 */
        /* <DEDUP_REMOVED lines=10> */
[C---:B------:R-:W-:Y:S01]  /*5d20*/  HMMA.16816.F32.BF16 R40, R172.reuse, R150, R40 ;  /* 0x00000096ac28723c */ /* 0x040fe20000041828 */
        /* <DEDUP_REMOVED lines=8> */
[----:B------:R-:W-:Y:S01]  /*5db0*/  HMMA.16816.F32.BF16 R64, R172, R146, R64 ;  /* 0x00000092ac40723c */ /* 0x000fe20000041840 */
        /* <DEDUP_REMOVED lines=12> */
[----:B------:R-:W3:Y:S07]  /*5e80*/  LDSM.16.M88.4 R156, [R219] ;  /* 0x00000000db9c783b */ /* 0x000eee0000000200 */
[C---:B-1----:R-:W-:Y:S08]  /*5e90*/  HMMA.16816.F32.BF16 R36, R176.reuse, R144, R36 ;  /* 0x00000090b024723c */ /* 0x042ff00000041824 */
[C---:B------:R-:W-:Y:S01]  /*5ea0*/  HMMA.16816.F32.BF16 R40, R176.reuse, R146, R40 ;  /* 0x00000092b028723c */ /* 0x040fe20000041828 */
[----:B------:R-:W1:Y:S07]  /*5eb0*/  LDSM.16.M88.4 R144, [R218] ;  /* 0x00000000da90783b */ /* 0x000e6e0000000200 */
[C---:B--2---:R-:W-:Y:S08]  /*5ec0*/  HMMA.16816.F32.BF16 R44, R176.reuse, R132, R44 ;  /* 0x00000084b02c723c */ /* 0x044ff0000004182c */
[C---:B------:R-:W-:Y:S01]  /*5ed0*/  HMMA.16816.F32.BF16 R48, R176.reuse, R134, R48 ;  /* 0x00000086b030723c */ /* 0x040fe20000041830 */
[----:B------:R-:W2:Y:S07]  /*5ee0*/  LDSM.16.M88.4 R132, [R217] ;  /* 0x00000000d984783b */ /* 0x000eae0000000200 */
[C---:B----4-:R-:W-:Y:S08]  /*5ef0*/  HMMA.16816.F32.BF16 R52, R176.reuse, R148, R52 ;  /* 0x00000094b034723c */ /* 0x050ff00000041834 */
[C---:B------:R-:W-:Y:S01]  /*5f00*/  HMMA.16816.F32.BF16 R56, R176.reuse, R150, R56 ;  /* 0x00000096b038723c */ /* 0x040fe20000041838 */
[----:B------:R-:W4:Y:S07]  /*5f10*/  LDSM.16.M88.4 R148, [R216] ;  /* 0x00000000d894783b */ /* 0x000f2e0000000200 */
[C---:B-----5:R-:W-:Y:S08]  /*5f20*/  HMMA.16816.F32.BF16 R60, R176.reuse, R152, R60 ;  /* 0x00000098b03c723c */ /* 0x060ff0000004183c */
[----:B------:R-:W-:Y:S01]  /*5f30*/  HMMA.16816.F32.BF16 R64, R176, R154, R64 ;  /* 0x0000009ab040723c */ /* 0x000fe20000041840 */
[----:B------:R-:W5:Y:S07]  /*5f40*/  LDSM.16.M88.4 R152, [R215] ;  /* 0x00000000d798783b */ /* 0x000f6e0000000200 */
        /* <DEDUP_REMOVED lines=17> */
[----:B------:R-:W-:Y:S07]  /*6060*/  LDSM.16.M88.4 R156, [R231+0xf900] ;  /* 0x00f90000e79c783b */ /* 0x000fee0000000200 */
[C---:B-1----:R-:W-:Y:S08]  /*6070*/  HMMA.16816.F32.BF16 R52, R180.reuse, R144, R52 ;  /* 0x00000090b434723c */ /* 0x042ff00000041834 */
[C---:B------:R-:W-:Y:S01]  /*6080*/  HMMA.16816.F32.BF16 R56, R180.reuse, R146, R56 ;  /* 0x00000092b438723c */ /* 0x040fe20000041838 */
[----:B------:R-:W1:Y:S07]  /*6090*/  LDSM.16.M88.4 R144, [R231+0xe100] ;  /* 0x00e10000e790783b */ /* 0x000e6e0000000200 */
[C---:B--2---:R-:W-:Y:S08]  /*60a0*/  HMMA.16816.F32.BF16 R60, R180.reuse, R132, R60 ;  /* 0x00000084b43c723c */ /* 0x044ff0000004183c */
[----:B------:R-:W-:Y:S01]  /*60b0*/  HMMA.16816.F32.BF16 R64, R180, R134, R64 ;  /* 0x00000086b440723c */ /* 0x000fe20000041840 */
[----:B------:R-:W2:Y:S07]  /*60c0*/  LDSM.16.M88.4 R132, [R231+0xe900] ;  /* 0x00e90000e784783b */ /* 0x000eae0000000200 */
[C---:B----4-:R-:W-:Y:S08]  /*60d0*/  HMMA.16816.F32.BF16 R4, R184.reuse, R148, R4 ;  /* 0x00000094b804723c */ /* 0x050ff00000041804 */
[C---:B------:R-:W-:Y:S01]  /*60e0*/  HMMA.16816.F32.BF16 R8, R184.reuse, R150, R8 ;  /* 0x00000096b808723c */ /* 0x040fe20000041808 */
[----:B------:R-:W3:Y:S07]  /*60f0*/  LDSM.16.M88.4 R148, [R231+0xf100] ;  /* 0x00f10000e794783b */ /* 0x000eee0000000200 */
[C---:B------:R-:W-:Y:S08]  /*6100*/  HMMA.16816.F32.BF16 R12, R184.reuse, R160, R12 ;  /* 0x000000a0b80c723c */ /* 0x040ff0000004180c */
[C---:B------:R-:W-:Y:S01]  /*6110*/  HMMA.16816.F32.BF16 R16, R184.reuse, R162, R16 ;  /* 0x000000a2b810723c */ /* 0x040fe20000041810 */
[----:B------:R-:W4:Y:S07]  /*6120*/  LDSM.16.M88.4 R160, [R220+0x4000] ;  /* 0x00400000dca0783b */ /* 0x000f2e0000000200 */
[C---:B------:R-:W-:Y:S08]  /*6130*/  HMMA.16816.F32.BF16 R20, R184.reuse, R164, R20 ;  /* 0x000000a4b814723c */ /* 0x040ff00000041814 */
[C---:B------:R-:W-:Y:S01]  /*6140*/  HMMA.16816.F32.BF16 R24, R184.reuse, R166, R24 ;  /* 0x000000a6b818723c */ /* 0x040fe20000041818 */
[----:B------:R-:W3:Y:S07]  /*6150*/  LDSM.16.M88.4 R164, [R220+0x4800] ;  /* 0x00480000dca4783b */ /* 0x000eee0000000200 */
[C---:B-----5:R-:W-:Y:S08]  /*6160*/  HMMA.16816.F32.BF16 R28, R184.reuse, R152, R28 ;  /* 0x00000098b81c723c */ /* 0x060ff0000004181c */
[C---:B------:R-:W-:Y:S01]  /*6170*/  HMMA.16816.F32.BF16 R32, R184.reuse, R154, R32 ;  /* 0x0000009ab820723c */ /* 0x040fe20000041820 */
[----:B------:R-:W5:Y:S01]  /*6180*/  LDSM.16.M88.4 R152, [R220+0x5800] ;  /* 0x00580000dc98783b */ /* 0x000f620000000200 */
[----:B------:R-:W-:Y:S04]  /*6190*/  DEPBAR.LE SB0, 0x0 ;  /* 0x000080000000791a */ /* 0x000fe80000000000 */
[----:B------:R-:W-:Y:S02]  /*61a0*/  BAR.SYNC.DEFER_BLOCKING 0x0 ;  /* 0x0000000000007b1d */ /* 0x000fe40000010000 */
[C---:B-1----:R-:W-:Y:S08]  /*61b0*/  HMMA.16816.F32.BF16 R36, R184.reuse, R144, R36 ;  /* 0x00000090b824723c */ /* 0x042ff00000041824 */
[C---:B------:R-:W-:Y:S08]  /*61c0*/  HMMA.16816.F32.BF16 R40, R184.reuse, R146, R40 ;  /* 0x00000092b828723c */ /* 0x040ff00000041828 */
[C---:B--2---:R-:W-:Y:S08]  /*61d0*/  HMMA.16816.F32.BF16 R44, R184.reuse, R132, R44 ;  /* 0x00000084b82c723c */ /* 0x044ff0000004182c */
[C---:B------:R-:W-:Y:S08]  /*61e0*/  HMMA.16816.F32.BF16 R48, R184.reuse, R134, R48 ;  /* 0x00000086b830723c */ /* 0x040ff00000041830 */
[C---:B---3--:R-:W-:Y:S08]  /*61f0*/  HMMA.16816.F32.BF16 R52, R184.reuse, R148, R52 ;  /* 0x00000094b834723c */ /* 0x048ff00000041834 */
[C---:B------:R-:W-:Y:S08]  /*6200*/  HMMA.16816.F32.BF16 R56, R184.reuse, R150, R56 ;  /* 0x00000096b838723c */ /* 0x040ff00000041838 */
[C---:B------:R-:W-:Y:S08]  /*6210*/  HMMA.16816.F32.BF16 R60, R184.reuse, R156, R60 ;  /* 0x0000009cb83c723c */ /* 0x040ff0000004183c */
[----:B------:R-:W-:Y:S08]  /*6220*/  HMMA.16816.F32.BF16 R64, R184, R158, R64 ;  /* 0x0000009eb840723c */ /* 0x000ff00000041840 */
[C---:B----4-:R-:W-:Y:S08]  /*6230*/  HMMA.16816.F32.BF16 R4, R188.reuse, R160, R4 ;  /* 0x000000a0bc04723c */ /* 0x050ff00000041804 */
[C---:B------:R-:W-:Y:S08]  /*6240*/  HMMA.16816.F32.BF16 R8, R188.reuse, R162, R8 ;  /* 0x000000a2bc08723c */ /* 0x040ff00000041808 */
[C---:B------:R-:W-:Y:S08]  /*6250*/  HMMA.16816.F32.BF16 R12, R188.reuse, R164, R12 ;  /* 0x000000a4bc0c723c */ /* 0x040ff0000004180c */
[C---:B------:R-:W-:Y:S08]  /*6260*/  HMMA.16816.F32.BF16 R16, R188.reuse, R166, R16 ;  /* 0x000000a6bc10723c */ /* 0x040ff00000041810 */
[C---:B------:R-:W-:Y:S08]  /*6270*/  HMMA.16816.F32.BF16 R20, R188.reuse, R192, R20 ;  /* 0x000000c0bc14723c */ /* 0x040ff00000041814 */
[C---:B------:R-:W-:Y:S08]  /*6280*/  HMMA.16816.F32.BF16 R24, R188.reuse, R194, R24 ;  /* 0x000000c2bc18723c */ /* 0x040ff00000041818 */
[C---:B-----5:R-:W-:Y:S08]  /*6290*/  HMMA.16816.F32.BF16 R28, R188.reuse, R152, R28 ;  /* 0x00000098bc1c723c */ /* 0x060ff0000004181c */
        /* <DEDUP_REMOVED lines=8> */
[----:B------:R-:W-:Y:S01]  /*6320*/  HMMA.16816.F32.BF16 R64, R188, R210, R64 ;  /* 0x000000d2bc40723c */ /* 0x000fe20000041840 */
[----:B------:R-:W-:-:S07]  /*6330*/  @P1 BRA `(.L_x_5) ;  /* 0xffffeca000001947 */ /* 0x000fce000383ffff */
.L_x_4:
[----:B------:R-:W-:Y:S01]  /*6340*/  FMNMX.FTZ R134, R4, R2, !PT ;  /* 0x0000000204867209 */ /* 0x000fe20007810000 */
[----:B---3--:R-:W-:Y:S01]  /*6350*/  LDSM.16.MT88.4 R144, [R232+0x100] ;  /* 0x00010000e890783b */ /* 0x008fe20000004200 */
[----:B------:R-:W-:Y:S02]  /*6360*/  FMNMX.FTZ R3, R6, R0, !PT ;  /* 0x0000000006037209 */ /* 0x000fe40007810000 */
[----:B------:R-:W-:Y:S02]  /*6370*/  FMNMX.FTZ R134, R5, R134, !PT ;  /* 0x0000008605867209 */ /* 0x000fe40007810000 */
[----:B------:R-:W-:Y:S02]  /*6380*/  FMNMX.FTZ R3, R7, R3, !PT ;  /* 0x0000000307037209 */ /* 0x000fe40007810000 */
[----:B------:R-:W-:Y:S01]  /*6390*/  FMNMX.FTZ R134, R8, R134, !PT ;  /* 0x0000008608867209 */ /* 0x000fe20007810000 */
[----:B------:R-:W-:Y:S01]  /*63a0*/  LDSM.16.MT88.4 R148, [R230+0x100] ;  /* 0x00010000e694783b */ /* 0x000fe20000004200 */
        /* <DEDUP_REMOVED lines=9> */
[----:B------:R-:W0:Y:S01]  /*6440*/  LDGDEPBAR ;  /* 0x00000000000079af */ /* 0x000e220000000000 */
[----:B------:R-:W-:Y:S02]  /*6450*/  FMNMX.FTZ R3, R18, R3, !PT ;  /* 0x0000000312037209 */ /* 0x000fe40007810000 */
        /* <DEDUP_REMOVED lines=50> */
[----:B------:R-:W-:Y:S01]  /*6780*/  ISETP.LT.AND P1, PT, RZ, UR8, PT ;  /* 0x00000008ff007c0c */ /* 0x000fe2000bf21270 */
[----:B------:R-:W-:Y:S01]  /*6790*/  SHFL.BFLY PT, R132, R134, 0x2, 0x1f ;  /* 0x0c401f0086847f89 */ /* 0x000fe200000e0000 */
[----:B------:R-:W-:Y:S07]  /*67a0*/  UIADD3 UR8, UR8, -0x1, URZ ;  /* 0xffffffff08087890 */ /* 0x000fee000fffe03f */
[----:B------:R-:W1:Y:S02]  /*67b0*/  SHFL.BFLY PT, R3, R133, 0x2, 0x1f ;  /* 0x0c401f0085037f89 */ /* 0x000e6400000e0000 */
[----:B-1----:R-:W-:Y:S02]  /*67c0*/  FMNMX.FTZ R133, R133, R3, !PT ;  /* 0x0000000385857209 */ /* 0x002fe40007810000 */
[----:B------:R-:W-:Y:S04]  /*67d0*/  FMNMX.FTZ R134, R134, R132, !PT ;  /* 0x0000008486867209 */ /* 0x000fe80007810000 */
[----:B------:R-:W1:Y:S08]  /*67e0*/  SHFL.BFLY PT, R3, R133, 0x1, 0x1f ;  /* 0x0c201f0085037f89 */ /* 0x000e7000000e0000 */
[----:B------:R-:W2:Y:S01]  /*67f0*/  SHFL.BFLY PT, R132, R134, 0x1, 0x1f ;  /* 0x0c201f0086847f89 */ /* 0x000ea200000e0000 */
[----:B-1----:R-:W-:Y:S05]  /*6800*/  FMNMX.FTZ R3, R133, R3, !PT ;  /* 0x0000000385037209 */ /* 0x002fea0007810000 */
[C---:B------:R-:W-:Y:S02]  /*6810*/  FMUL.FTZ R161, R3.reuse, c[0x0][0x2d0] ;  /* 0x0000b40003a17a20 */ /* 0x040fe40000410000 */
[----:B------:R-:W-:Y:S01]  /*6820*/  FADD.FTZ R0, -R3, R0 ;  /* 0x0000000003007221 */ /* 0x000fe20000010100 */
[----:B--2---:R-:W-:Y:S01]  /*6830*/  FMNMX.FTZ R132, R134, R132, !PT ;  /* 0x0000008486847209 */ /* 0x004fe20007810000 */
[--C-:B------:R-:W-:Y:S02]  /*6840*/  FFMA.FTZ R159, R10, c[0x0][0x2d0], -R161.reuse ;  /* 0x0000b4000a9f7a23 */ /* 0x100fe400000108a1 */
[--C-:B------:R-:W-:Y:S02]  /*6850*/  FFMA.FTZ R160, R11, c[0x0][0x2d0], -R161.reuse ;  /* 0x0000b4000ba07a23 */ /* 0x100fe400000108a1 */
[C---:B------:R-:W-:Y:S02]  /*6860*/  FMUL.FTZ R162, R132.reuse, c[0x0][0x2d0] ;  /* 0x0000b40084a27a20 */ /* 0x040fe40000410000 */
[----:B------:R-:W-:Y:S01]  /*6870*/  FADD.FTZ R2, -R132, R2 ;  /* 0x0000000284027221 */ /* 0x000fe20000010100 */
[----:B------:R-:W-:Y:S01]  /*6880*/  MUFU.EX2 R159, R159 ;  /* 0x0000009f009f7308 */ /* 0x000fe20000000800 */
[--C-:B------:R-:W-:Y:S02]  /*6890*/  FFMA.FTZ R135, R8, c[0x0][0x2d0], -R162.reuse ;  /* 0x0000b40008877a23 */ /* 0x100fe400000108a2 */
[--C-:B------:R-:W-:Y:S02]  /*68a0*/  FFMA.FTZ R156, R9, c[0x0][0x2d0], -R162.reuse ;  /* 0x0000b400099c7a23 */ /* 0x100fe400000108a2 */
[----:B------:R-:W-:Y:S02]  /*68b0*/  FMUL.FTZ R2, R2, c[0x0][0x2d0] ;  /* 0x0000b40002027a20 */ /* 0x000fe40000410000 */
[----:B------:R-:W-:Y:S02]  /*68c0*/  FMUL.FTZ R0, R0, c[0x0][0x2d0] ;  /* 0x0000b40000007a20 */ /* 0x000fe40000410000 */
[--C-:B------:R-:W-:Y:S01]  /*68d0*/  FFMA.FTZ R133, R4, c[0x0][0x2d0], -R162.reuse ;  /* 0x0000b40004857a23 */ /* 0x100fe200000108a2 */
[----:B------:R-:W-:Y:S01]  /*68e0*/  MUFU.EX2 R135, R135 ;  /* 0x0000008700877308 */ /* 0x000fe20000000800 */
[--C-:B------:R-:W-:Y:S02]  /*68f0*/  FFMA.FTZ R134, R5, c[0x0][0x2d0], -R162.reuse ;  /* 0x0000b40005867a23 */ /* 0x100fe400000108a2 */
[--C-:B------:R-:W-:Y:S02]  /*6900*/  FFMA.FTZ R157, R6, c[0x0][0x2d0], -R161.reuse ;  /* 0x0000b400069d7a23 */ /* 0x100fe400000108a1 */
[--C-:B------:R-:W-:Y:S02]  /*6910*/  FFMA.FTZ R158, R7, c[0x0][0x2d0], -R161.reuse ;  /* 0x0000b400079e7a23 */ /* 0x100fe400000108a1 */
[--C-:B------:R-:W-:Y:S02]  /*6920*/  FFMA.FTZ R167, R20, c[0x0][0x2d0], -R162.reuse ;  /* 0x0000b40014a77a23 */ /* 0x100fe400000108a2 */
[--C-:B------:R-:W-:Y:S01]  /*6930*/  FFMA.FTZ R192, R21, c[0x0][0x2d0], -R162.reuse ;  /* 0x0000b40015c07a23 */ /* 0x100fe200000108a2 */
[----:B------:R-:W1:Y:S01]  /*6940*/  MUFU.EX2 R2, R2 ;  /* 0x0000000200027308 */ /* 0x000e620000000800 */
[--C-:B------:R-:W-:Y:S02]  /*6950*/  FFMA.FTZ R193, R22, c[0x0][0x2d0], -R161.reuse ;  /* 0x0000b40016c17a23 */ /* 0x100fe400000108a1 */
[--C-:B------:R-:W-:Y:S02]  /*6960*/  FFMA.FTZ R194, R23, c[0x0][0x2d0], -R161.reuse ;  /* 0x0000b40017c27a23 */ /* 0x100fe400000108a1 */
[----:B------:R-:W-:Y:S01]  /*6970*/  LDSM.16.MT88.4 R20, [R230+0x4900] ;  /* 0x00490000e614783b */ /* 0x000fe20000004200 */
[--C-:B------:R-:W-:Y:S02]  /*6980*/  FFMA.FTZ R195, R32, c[0x0][0x2d0], -R162.reuse ;  /* 0x0000b40020c37a23 */ /* 0x100fe400000108a2 */
[--C-:B------:R-:W-:Y:S02]  /*6990*/  FFMA.FTZ R196, R33, c[0x0][0x2d0], -R162.reuse ;  /* 0x0000b40021c47a23 */ /* 0x100fe400000108a2 */
[----:B------:R-:W2:Y:S01]  /*69a0*/  MUFU.EX2 R0, R0 ;  /* 0x0000000000007308 */ /* 0x000ea20000000800 */
[--C-:B------:R-:W-:Y:S02]  /*69b0*/  FFMA.FTZ R197, R38, c[0x0][0x2d0], -R161.reuse ;  /* 0x0000b40026c57a23 */ /* 0x100fe400000108a1 */
[--C-:B------:R-:W-:Y:S02]  /*69c0*/  FFMA.FTZ R198, R39, c[0x0][0x2d0], -R161.reuse ;  /* 0x0000b40027c67a23 */ /* 0x100fe400000108a1 */
[--C-:B------:R-:W-:Y:S02]  /*69d0*/  FFMA.FTZ R199, R40, c[0x0][0x2d0], -R162.reuse ;  /* 0x0000b40028c77a23 */ /* 0x100fe400000108a2 */
[--C-:B------:R-:W-:Y:S02]  /*69e0*/  FFMA.FTZ R200, R41, c[0x0][0x2d0], -R162.reuse ;  /* 0x0000b40029c87a23 */ /* 0x100fe400000108a2 */
[--C-:B------:R-:W-:Y:S01]  /*69f0*/  FFMA.FTZ R201, R42, c[0x0][0x2d0], -R161.reuse ;  /* 0x0000b4002ac97a23 */ /* 0x100fe200000108a1 */
[----:B------:R-:W-:Y:S01]  /*6a00*/  MUFU.EX2 R133, R133 ;  /* 0x0000008500857308 */ /* 0x000fe20000000800 */
[--C-:B------:R-:W-:Y:S02]  /*6a10*/  FFMA.FTZ R202, R43, c[0x0][0x2d0], -R161.reuse ;  /* 0x0000b4002bca7a23 */ /* 0x100fe400000108a1 */
[----:B------:R-:W-:Y:S01]  /*6a20*/  LDSM.16.MT88.4 R40, [R229+0x6900] ;  /* 0x00690000e528783b */ /* 0x000fe20000004200 */
[C---:B-1----:R-:W-:Y:S02]  /*6a30*/  FMUL.FTZ R4, R2.reuse, R128 ;  /* 0x0000008002047220 */ /* 0x042fe40000410000 */
[C---:B------:R-:W-:Y:S02]  /*6a40*/  FMUL.FTZ R5, R2.reuse, R129 ;  /* 0x0000008102057220 */ /* 0x040fe40000410000 */
[C---:B------:R-:W-:Y:S02]  /*6a50*/  FMUL.FTZ R8, R2.reuse, R124 ;  /* 0x0000007c02087220 */ /* 0x040fe40000410000 */
[----:B------:R-:W1:Y:S01]  /*6a60*/  MUFU.EX2 R134, R134 ;  /* 0x0000008600867308 */ /* 0x000e620000000800 */
[C---:B------:R-:W-:Y:S02]  /*6a70*/  FMUL.FTZ R9, R2.reuse, R125 ;  /* 0x0000007d02097220 */ /* 0x040fe40000410000 */
[----:B------:R-:W-:Y:S02]  /*6a80*/  FMUL.FTZ R68, R2, R68 ;  /* 0x0000004402447220 */ /* 0x000fe40000410000 */
[C---:B--2---:R-:W-:Y:S02]  /*6a90*/  FMUL.FTZ R6, R0.reuse, R130 ;  /* 0x0000008200067220 */ /* 0x044fe40000410000 */
[C---:B------:R-:W-:Y:S02]  /*6aa0*/  FMUL.FTZ R7, R0.reuse, R131 ;  /* 0x0000008300077220 */ /* 0x040fe40000410000 */
[C---:B------:R-:W-:Y:S01]  /*6ab0*/  FMUL.FTZ R10, R0.reuse, R126 ;  /* 0x0000007e000a7220 */ /* 0x040fe20000410000 */
[----:B------:R-:W2:Y:S01]  /*6ac0*/  MUFU.EX2 R156, R156 ;  /* 0x0000009c009c7308 */ /* 0x000ea20000000800 */
[----:B------:R-:W-:Y:S02]  /*6ad0*/  FMUL.FTZ R11, R0, R127 ;  /* 0x0000007f000b7220 */ /* 0x000fe40000410000 */
[----:B------:R-:W3:Y:S01]  /*6ae0*/  LDSM.16.MT88.4 R124, [R228+0x100] ;  /* 0x00010000e47c783b */ /* 0x000ee20000004200 */
[----:B------:R-:W-:Y:S02]  /*6af0*/  FMUL.FTZ R69, R2, R69 ;  /* 0x0000004502457220 */ /* 0x000fe40000410000 */
[C---:B------:R-:W-:Y:S02]  /*6b00*/  FMUL.FTZ R70, R0.reuse, R70 ;  /* 0x0000004600467220 */ /* 0x040fe40000410000 */
[----:B------:R-:W-:Y:S02]  /*6b10*/  FMUL.FTZ R71, R0, R71 ;  /* 0x0000004700477220 */ /* 0x000fe40000410000 */
[----:B------:R-:W-:Y:S01]  /*6b20*/  MUFU.EX2 R157, R157 ;  /* 0x0000009d009d7308 */ /* 0x000fe20000000800 */
[C---:B------:R-:W-:Y:S02]  /*6b30*/  FMUL.FTZ R72, R2.reuse, R72 ;  /* 0x0000004802487220 */ /* 0x040fe40000410000 */
[----:B------:R-:W-:Y:S01]  /*6b40*/  FMUL.FTZ R73, R2, R73 ;  /* 0x0000004902497220 */ /* 0x000fe20000410000 */
[----:B-1----:R-:W-:Y:S01]  /*6b50*/  F2FP.BF16.PACK_AB R128, R134, R133 ;  /* 0x000000858680723e */ /* 0x002fe200000010ff */
[C---:B------:R-:W-:Y:S02]  /*6b60*/  FMUL.FTZ R74, R0.reuse, R74 ;  /* 0x0000004a004a7220 */ /* 0x040fe40000410000 */
[----:B------:R-:W-:Y:S02]  /*6b70*/  FMUL.FTZ R75, R0, R75 ;  /* 0x0000004b004b7220 */ /* 0x000fe40000410000 */
[C---:B------:R-:W-:Y:S01]  /*6b80*/  FMUL.FTZ R76, R2.reuse, R76 ;  /* 0x0000004c024c7220 */ /* 0x040fe20000410000 */
[----:B------:R-:W1:Y:S01]  /*6b90*/  MUFU.EX2 R158, R158 ;  /* 0x0000009e009e7308 */ /* 0x000e620000000800 */
[----:B------:R-:W-:Y:S02]  /*6ba0*/  FMUL.FTZ R77, R2, R77 ;  /* 0x0000004d024d7220 */ /* 0x000fe40000410000 */
[----:B------:R-:W-:Y:S01]  /*6bb0*/  FMUL.FTZ R78, R0, R78 ;  /* 0x0000004e004e7220 */ /* 0x000fe20000410000 */
[----:B--2---:R-:W-:Y:S01]  /*6bc0*/  F2FP.BF16.PACK_AB R130, R156, R135 ;  /* 0x000000879c82723e */ /* 0x004fe200000010ff */
[----:B------:R-:W-:Y:S02]  /*6bd0*/  FMUL.FTZ R79, R0, R79 ;  /* 0x0000004f004f7220 */ /* 0x000fe40000410000 */
[C---:B------:R-:W-:Y:S02]  /*6be0*/  FMUL.FTZ R80, R2.reuse, R80 ;  /* 0x0000005002507220 */ /* 0x040fe40000410000 */
[----:B------:R-:W-:Y:S01]  /*6bf0*/  FMUL.FTZ R81, R2, R81 ;  /* 0x0000005102517220 */ /* 0x000fe20000410000 */
[----:B------:R-:W2:Y:S01]  /*6c00*/  MUFU.EX2 R160, R160 ;  /* 0x000000a000a07308 */ /* 0x000ea20000000800 */
[C---:B------:R-:W-:Y:S02]  /*6c10*/  FMUL.FTZ R82, R0.reuse, R82 ;  /* 0x0000005200527220 */ /* 0x040fe40000410000 */
[----:B------:R-:W-:Y:S02]  /*6c20*/  FMUL.FTZ R83, R0, R83 ;  /* 0x0000005300537220 */ /* 0x000fe40000410000 */
[C---:B------:R-:W-:Y:S02]  /*6c30*/  FMUL.FTZ R84, R2.reuse, R84 ;  /* 0x0000005402547220 */ /* 0x040fe40000410000 */
[----:B------:R-:W-:Y:S02]  /*6c40*/  FMUL.FTZ R85, R2, R85 ;  /* 0x0000005502557220 */ /* 0x000fe40000410000 */
[C---:B------:R-:W-:Y:S01]  /*6c50*/  FMUL.FTZ R86, R0.reuse, R86 ;  /* 0x0000005600567220 */ /* 0x040fe20000410000 */
[----:B------:R-:W-:Y:S01]  /*6c60*/  MUFU.EX2 R167, R167 ;  /* 0x000000a700a77308 */ /* 0x000fe20000000800 */
[----:B------:R-:W-:Y:S02]  /*6c70*/  FMUL.FTZ R87, R0, R87 ;  /* 0x0000005700577220 */ /* 0x000fe40000410000 */
[--C-:B------:R-:W-:Y:S01]  /*6c80*/  FFMA.FTZ R203, R48, c[0x0][0x2d0], -R162.reuse ;  /* 0x0000b40030cb7a23 */ /* 0x100fe200000108a2 */
[----:B-1----:R-:W-:Y:S01]  /*6c90*/  F2FP.BF16.PACK_AB R129, R158, R157 ;  /* 0x0000009d9e81723e */ /* 0x002fe200000010ff */
[--C-:B------:R-:W-:Y:S02]  /*6ca0*/  FFMA.FTZ R204, R49, c[0x0][0x2d0], -R162.reuse ;  /* 0x0000b40031cc7a23 */ /* 0x100fe400000108a2 */
[--C-:B------:R-:W-:Y:S02]  /*6cb0*/  FFMA.FTZ R205, R50, c[0x0][0x2d0], -R161.reuse ;  /* 0x0000b40032cd7a23 */ /* 0x100fe400000108a1 */
[--C-:B------:R-:W-:Y:S01]  /*6cc0*/  FFMA.FTZ R206, R51, c[0x0][0x2d0], -R161.reuse ;  /* 0x0000b40033ce7a23 */ /* 0x100fe200000108a1 */
[----:B------:R-:W-:Y:S01]  /*6cd0*/  MUFU.EX2 R192, R192 ;  /* 0x000000c000c07308 */ /* 0x000fe20000000800 */
[----:B------:R-:W-:Y:S01]  /*6ce0*/  LDSM.16.MT88.4 R48, [R228+0x7100] ;  /* 0x00710000e430783b */ /* 0x000fe20000004200 */
[----:B------:R-:W-:Y:S01]  /*6cf0*/  FMUL.FTZ R88, R2, R88 ;  /* 0x0000005802587220 */ /* 0x000fe20000410000 */
[----:B--2---:R-:W-:Y:S01]  /*6d00*/  F2FP.BF16.PACK_AB R131, R160, R159 ;  /* 0x0000009fa083723e */ /* 0x004fe200000010ff */
[----:B------:R-:W-:Y:S02]  /*6d10*/  FMUL.FTZ R89, R2, R89 ;  /* 0x0000005902597220 */ /* 0x000fe40000410000 */
[C---:B------:R-:W-:Y:S02]  /*6d20*/  FMUL.FTZ R90, R0.reuse, R90 ;  /* 0x0000005a005a7220 */ /* 0x040fe40000410000 */
[----:B------:R-:W-:Y:S02]  /*6d30*/  FMUL.FTZ R91, R0, R91 ;  /* 0x0000005b005b7220 */ /* 0x000fe40000410000 */
[----:B------:R-:W-:Y:S01]  /*6d40*/  MUFU.EX2 R193, R193 ;  /* 0x000000c100c17308 */ /* 0x000fe20000000800 */
[C---:B------:R-:W-:Y:S05]  /*6d50*/  HMMA.16816.F32.BF16 R4, R128.reuse, R144, R4 ;  /* 0x000000908004723c */ /* 0x040fea0000041804 */
[C---:B------:R-:W-:Y:S02]  /*6d60*/  FMUL.FTZ R92, R2.reuse, R92 ;  /* 0x0000005c025c7220 */ /* 0x040fe40000410000 */
[----:B------:R-:W-:Y:S01]  /*6d70*/  FMUL.FTZ R93, R2, R93 ;  /* 0x0000005d025d7220 */ /* 0x000fe20000410000 */
[C---:B------:R-:W-:Y:S01]  /*6d80*/  HMMA.16816.F32.BF16 R8, R128.reuse, R146, R8 ;  /* 0x000000928008723c */ /* 0x040fe20000041808 */
[----:B------:R-:W1:Y:S01]  /*6d90*/  LDSM.16.MT88.4 R144, [R232+0x4100] ;  /* 0x00410000e890783b */ /* 0x000e620000004200 */
[----:B------:R-:W-:Y:S02]  /*6da0*/  MUFU.EX2 R194, R194 ;  /* 0x000000c200c27308 */ /* 0x000fe40000000800 */
[C---:B------:R-:W-:Y:S02]  /*6db0*/  FMUL.FTZ R94, R0.reuse, R94 ;  /* 0x0000005e005e7220 */ /* 0x040fe40000410000 */
[----:B------:R-:W-:Y:S02]  /*6dc0*/  FMUL.FTZ R95, R0, R95 ;  /* 0x0000005f005f7220 */ /* 0x000fe40000410000 */
[C---:B------:R-:W-:Y:S04]  /*6dd0*/  HMMA.16816.F32.BF16 R68, R128.reuse, R148, R68 ;  /* 0x000000948044723c */ /* 0x040fe80000041844 */
[C---:B------:R-:W-:Y:S01]  /*6de0*/  FMUL.FTZ R96, R2.reuse, R96 ;  /* 0x0000006002607220 */ /* 0x040fe20000410000 */
[----:B------:R-:W-:Y:S01]  /*6df0*/  MUFU.EX2 R195, R195 ;  /* 0x000000c300c37308 */ /* 0x000fe20000000800 */
[----:B------:R-:W-:Y:S02]  /*6e00*/  FMUL.FTZ R97, R2, R97 ;  /* 0x0000006102617220 */ /* 0x000fe40000410000 */
[C---:B------:R-:W-:Y:S01]  /*6e10*/  HMMA.16816.F32.BF16 R72, R128.reuse, R150, R72 ;  /* 0x000000968048723c */ /* 0x040fe20000041848 */
[----:B------:R-:W2:Y:S03]  /*6e20*/  LDSM.16.MT88.4 R148, [R230+0x4100] ;  /* 0x00410000e694783b */ /* 0x000ea60000004200 */
[C---:B------:R-:W-:Y:S02]  /*6e30*/  FMUL.FTZ R98, R0.reuse, R98 ;  /* 0x0000006200627220 */ /* 0x040fe40000410000 */
[----:B------:R-:W-:Y:S01]  /*6e40*/  FMUL.FTZ R99, R0, R99 ;  /* 0x0000006300637220 */ /* 0x000fe20000410000 */
[----:B------:R-:W-:Y:S01]  /*6e50*/  MUFU.EX2 R196, R196 ;  /* 0x000000c400c47308 */ /* 0x000fe20000000800 */
[C---:B------:R-:W-:Y:S04]  /*6e60*/  HMMA.16816.F32.BF16 R76, R128.reuse, R152, R76 ;  /* 0x00000098804c723c */ /* 0x040fe8000004184c */
[C---:B------:R-:W-:Y:S02]  /*6e70*/  FMUL.FTZ R100, R2.reuse, R100 ;  /* 0x0000006402647220 */ /* 0x040fe40000410000 */
[----:B------:R-:W-:Y:S02]  /*6e80*/  FMUL.FTZ R101, R2, R101 ;  /* 0x0000006502657220 */ /* 0x000fe40000410000 */
[C---:B------:R-:W-:Y:S01]  /*6e90*/  HMMA.16816.F32.BF16 R80, R128.reuse, R154, R80 ;  /* 0x0000009a8050723c */ /* 0x040fe20000041850 */
[----:B------:R-:W-:Y:S03]  /*6ea0*/  MUFU.EX2 R197, R197 ;  /* 0x000000c500c57308 */ /* 0x000fe60000000800 */
[--C-:B------:R-:W-:Y:S02]  /*6eb0*/  FFMA.FTZ R152, R12, c[0x0][0x2d0], -R162.reuse ;  /* 0x0000b4000c987a23 */ /* 0x100fe400000108a2 */
[C---:B------:R-:W-:Y:S02]  /*6ec0*/  FMUL.FTZ R12, R2.reuse, R120 ;  /* 0x00000078020c7220 */ /* 0x040fe40000410000 */
[C---:B---3--:R-:W-:Y:S03]  /*6ed0*/  HMMA.16816.F32.BF16 R84, R128.reuse, R124, R84 ;  /* 0x0000007c8054723c */ /* 0x048fe60000041854 */
[----:B------:R-:W-:Y:S01]  /*6ee0*/  MUFU.EX2 R152, R152 ;  /* 0x0000009800987308 */ /* 0x000fe20000000800 */
[--C-:B------:R-:W-:Y:S02]  /*6ef0*/  FFMA.FTZ R153, R13, c[0x0][0x2d0], -R162.reuse ;  /* 0x0000b4000d997a23 */ /* 0x100fe400000108a2 */
[----:B------:R-:W-:Y:S02]  /*6f00*/  FMUL.FTZ R13, R2, R121 ;  /* 0x00000079020d7220 */ /* 0x000fe40000410000 */
[C---:B------:R-:W-:Y:S01]  /*6f10*/  HMMA.16816.F32.BF16 R88, R128.reuse, R126, R88 ;  /* 0x0000007e8058723c */ /* 0x040fe20000041858 */
[----:B------:R-:W3:Y:S03]  /*6f20*/  LDSM.16.MT88.4 R124, [R229+0x4100] ;  /* 0x00410000e57c783b */ /* 0x000ee60000004200 */
[--C-:B------:R-:W-:Y:S01]  /*6f30*/  FFMA.FTZ R154, R14, c[0x0][0x2d0], -R161.reuse ;  /* 0x0000b4000e9a7a23 */ /* 0x100fe200000108a1 */
[----:B------:R-:W4:Y:S01]  /*6f40*/  MUFU.EX2 R153, R153 ;  /* 0x0000009900997308 */ /* 0x000f220000000800 */
[C---:B------:R-:W-:Y:S02]  /*6f50*/  FMUL.FTZ R14, R0.reuse, R122 ;  /* 0x0000007a000e7220 */ /* 0x040fe40000410000 */
[C---:B-1----:R-:W-:Y:S04]  /*6f60*/  HMMA.16816.F32.BF16 R92, R128.reuse, R144, R92 ;  /* 0x00000090805c723c */ /* 0x042fe8000004185c */
[--C-:B------:R-:W-:Y:S02]  /*6f70*/  FFMA.FTZ R155, R15, c[0x0][0x2d0], -R161.reuse ;  /* 0x0000b4000f9b7a23 */ /* 0x100fe400000108a1 */
[C---:B------:R-:W-:Y:S01]  /*6f80*/  FMUL.FTZ R15, R0.reuse, R123 ;  /* 0x0000007b000f7220 */ /* 0x040fe20000410000 */
[----:B------:R-:W-:Y:S01]  /*6f90*/  MUFU.EX2 R154, R154 ;  /* 0x0000009a009a7308 */ /* 0x000fe20000000800 */
[C---:B------:R-:W-:Y:S01]  /*6fa0*/  HMMA.16816.F32.BF16 R96, R128.reuse, R146, R96 ;  /* 0x000000928060723c */ /* 0x040fe20000041860 */
[----:B------:R-:W1:Y:S03]  /*6fb0*/  LDSM.16.MT88.4 R120, [R228+0x4100] ;  /* 0x00410000e478783b */ /* 0x000e660000004200 */
[C---:B------:R-:W-:Y:S02]  /*6fc0*/  FMUL.FTZ R102, R0.reuse, R102 ;  /* 0x0000006600667220 */ /* 0x040fe40000410000 */
[----:B------:R-:W-:Y:S02]  /*6fd0*/  FMUL.FTZ R103, R0, R103 ;  /* 0x0000006700677220 */ /* 0x000fe40000410000 */
[C---:B--2---:R-:W-:Y:S01]  /*6fe0*/  HMMA.16816.F32.BF16 R12, R128.reuse, R148, R12 ;  /* 0x00000094800c723c */ /* 0x044fe2000004180c */
[----:B------:R-:W2:Y:S01]  /*6ff0*/  LDSM.16.MT88.4 R144, [R232+0x900] ;  /* 0x00090000e890783b */ /* 0x000ea20000004200 */
[----:B------:R-:W5:Y:S02]  /*7000*/  MUFU.EX2 R155, R155 ;  /* 0x0000009b009b7308 */ /* 0x000f640000000800 */
[C---:B------:R-:W-:Y:S02]  /*7010*/  FMUL.FTZ R104, R2.reuse, R104 ;  /* 0x0000006802687220 */ /* 0x040fe40000410000 */
[----:B------:R-:W-:Y:S02]  /*7020*/  FMUL.FTZ R105, R2, R105 ;  /* 0x0000006902697220 */ /* 0x000fe40000410000 */
[C---:B------:R-:W-:Y:S01]  /*7030*/  HMMA.16816.F32.BF16 R100, R128.reuse, R150, R100 ;  /* 0x000000968064723c */ /* 0x040fe20000041864 */
[----:B------:R-:W-:Y:S03]  /*7040*/  LDSM.16.MT88.4 R148, [R229+0x900] ;  /* 0x00090000e594783b */ /* 0x000fe60000004200 */
[C---:B------:R-:W-:Y:S01]  /*7050*/  FMUL.FTZ R106, R0.reuse, R106 ;  /* 0x0000006a006a7220 */ /* 0x040fe20000410000 */
[----:B------:R-:W-:Y:S01]  /*7060*/  MUFU.EX2 R198, R198 ;  /* 0x000000c600c67308 */ /* 0x000fe20000000800 */
[----:B------:R-:W-:Y:S02]  /*7070*/  FMUL.FTZ R107, R0, R107 ;  /* 0x0000006b006b7220 */ /* 0x000fe40000410000 */
[--C-:B------:R-:W-:Y:S04]  /*7080*/  FFMA.FTZ R163, R16, c[0x0][0x2d0], -R162.reuse ;  /* 0x0000b40010a37a23 */ /* 0x100fe800000108a2 */
[--C-:B------:R-:W-:Y:S01]  /*7090*/  FFMA.FTZ R164, R17, c[0x0][0x2d0], -R162.reuse ;  /* 0x0000b40011a47a23 */ /* 0x100fe200000108a2 */
[C---:B---3--:R-:W-:Y:S02]  /*70a0*/  HMMA.16816.F32.BF16 R104, R128.reuse, R124, R104 ;  /* 0x0000007c8068723c */ /* 0x048fe40000041868 */
[----:B------:R-:W-:Y:S01]  /*70b0*/  MUFU.EX2 R163, R163 ;  /* 0x000000a300a37308 */ /* 0x000fe20000000800 */
[--C-:B------:R-:W-:Y:S02]  /*70c0*/  FFMA.FTZ R165, R18, c[0x0][0x2d0], -R161.reuse ;  /* 0x0000b40012a57a23 */ /* 0x100fe400000108a1 */
[--C-:B------:R-:W-:Y:S02]  /*70d0*/  FFMA.FTZ R166, R19, c[0x0][0x2d0], -R161.reuse ;  /* 0x0000b40013a67a23 */ /* 0x100fe400000108a1 */
[C---:B------:R-:W-:Y:S02]  /*70e0*/  FMUL.FTZ R108, R2.reuse, R108 ;  /* 0x0000006c026c7220 */ /* 0x040fe40000410000 */
[----:B------:R-:W-:Y:S03]  /*70f0*/  FMUL.FTZ R109, R2, R109 ;  /* 0x0000006d026d7220 */ /* 0x000fe60000410000 */
[----:B------:R-:W3:Y:S01]  /*7100*/  MUFU.EX2 R164, R164 ;  /* 0x000000a400a47308 */ /* 0x000ee20000000800 */
[C---:B------:R-:W-:Y:S02]  /*7110*/  FMUL.FTZ R110, R0.reuse, R110 ;  /* 0x0000006e006e7220 */ /* 0x040fe40000410000 */
[----:B------:R-:W-:Y:S02]  /*7120*/  FMUL.FTZ R111, R0, R111 ;  /* 0x0000006f006f7220 */ /* 0x000fe40000410000 */
[C---:B------:R-:W-:Y:S01]  /*7130*/  FMUL.FTZ R16, R2.reuse, R116 ;  /* 0x0000007402107220 */ /* 0x040fe20000410000 */
[----:B----4-:R-:W-:Y:S01]  /*7140*/  F2FP.BF16.PACK_AB R116, R153, R152 ;  /* 0x000000989974723e */ /* 0x010fe200000010ff */
[----:B------:R-:W-:Y:S01]  /*7150*/  FMUL.FTZ R17, R2, R117 ;  /* 0x0000007502117220 */ /* 0x000fe20000410000 */
[----:B-----5:R-:W-:Y:S01]  /*7160*/  F2FP.BF16.PACK_AB R117, R155, R154 ;  /* 0x0000009a9b75723e */ /* 0x020fe200000010ff */
[C---:B------:R-:W-:Y:S01]  /*7170*/  FMUL.FTZ R18, R0.reuse, R118 ;  /* 0x0000007600127220 */ /* 0x040fe20000410000 */
[C---:B------:R-:W-:Y:S01]  /*7180*/  HMMA.16816.F32.BF16 R108, R128.reuse, R126, R108 ;  /* 0x0000007e806c723c */ /* 0x040fe2000004186c */
[----:B------:R-:W-:Y:S01]  /*7190*/  MUFU.EX2 R165, R165 ;  /* 0x000000a500a57308 */ /* 0x000fe20000000800 */
[----:B------:R-:W4:Y:S01]  /*71a0*/  LDSM.16.MT88.4 R124, [R230+0x900] ;  /* 0x00090000e67c783b */ /* 0x000f220000004200 */
[----:B------:R-:W-:Y:S02]  /*71b0*/  FMUL.FTZ R19, R0, R119 ;  /* 0x0000007700137220 */ /* 0x000fe40000410000 */
[C---:B------:R-:W-:Y:S02]  /*71c0*/  FMUL.FTZ R112, R2.reuse, R112 ;  /* 0x0000007002707220 */ /* 0x040fe40000410000 */
[----:B------:R-:W-:Y:S02]  /*71d0*/  FMUL.FTZ R113, R2, R113 ;  /* 0x0000007102717220 */ /* 0x000fe40000410000 */
[C---:B------:R-:W-:Y:S01]  /*71e0*/  FMUL.FTZ R114, R0.reuse, R114 ;  /* 0x0000007200727220 */ /* 0x040fe20000410000 */
[C---:B-1----:R-:W-:Y:S01]  /*71f0*/  HMMA.16816.F32.BF16 R16, R128.reuse, R120, R16 ;  /* 0x000000788010723c */ /* 0x042fe20000041810 */
[----:B------:R-:W1:Y:S02]  /*7200*/  MUFU.EX2 R166, R166 ;  /* 0x000000a600a67308 */ /* 0x000e640000000800 */
[----:B------:R-:W-:Y:S01]  /*7210*/  FMUL.FTZ R115, R0, R115 ;  /* 0x0000007300737220 */ /* 0x000fe20000410000 */
[----:B---3--:R-:W-:Y:S01]  /*7220*/  F2FP.BF16.PACK_AB R118, R164, R163 ;  /* 0x000000a3a476723e */ /* 0x008fe200000010ff */
[--C-:B------:R-:W-:Y:S02]  /*7230*/  FFMA.FTZ R52, R52, c[0x0][0x2d0], -R162.reuse ;  /* 0x0000b40034347a23 */ /* 0x100fe400000108a2 */
[--C-:B------:R-:W-:Y:S02]  /*7240*/  FFMA.FTZ R53, R53, c[0x0][0x2d0], -R162.reuse ;  /* 0x0000b40035357a23 */ /* 0x100fe400000108a2 */
[--C-:B------:R-:W-:Y:S01]  /*7250*/  FFMA.FTZ R54, R54, c[0x0][0x2d0], -R161.reuse ;  /* 0x0000b40036367a23 */ /* 0x100fe200000108a1 */
[----:B------:R-:W-:Y:S01]  /*7260*/  HMMA.16816.F32.BF16 R112, R128, R122, R112 ;  /* 0x0000007a8070723c */ /* 0x000fe20000041870 */
[----:B------:R-:W3:Y:S01]  /*7270*/  LDSM.16.MT88.4 R120, [R228+0x900] ;  /* 0x00090000e478783b */ /* 0x000ee20000004200 */
[----:B------:R-:W-:Y:S01]  /*7280*/  MUFU.EX2 R199, R199 ;  /* 0x000000c700c77308 */ /* 0x000fe20000000800 */
[--C-:B------:R-:W-:Y:S02]  /*7290*/  FFMA.FTZ R55, R55, c[0x0][0x2d0], -R161.reuse ;  /* 0x0000b40037377a23 */ /* 0x100fe400000108a1 */
[--C-:B------:R-:W-:Y:S02]  /*72a0*/  FFMA.FTZ R56, R56, c[0x0][0x2d0], -R162.reuse ;  /* 0x0000b40038387a23 */ /* 0x100fe400000108a2 */
[--C-:B------:R-:W-:Y:S02]  /*72b0*/  FFMA.FTZ R57, R57, c[0x0][0x2d0], -R162.reuse ;  /* 0x0000b40039397a23 */ /* 0x100fe400000108a2 */
[----:B------:R-:W5:Y:S03]  /*72c0*/  LDSM.16.MT88.4 R128, [R232+0x4900] ;  /* 0x00490000e880783b */ /* 0x000f660000004200 */
[----:B------:R-:W-:Y:S01]  /*72d0*/  MUFU.EX2 R200, R200 ;  /* 0x000000c800c87308 */ /* 0x000fe20000000800 */
[--C-:B------:R-:W-:Y:S01]  /*72e0*/  FFMA.FTZ R58, R58, c[0x0][0x2d0], -R161.reuse ;  /* 0x0000b4003a3a7a23 */ /* 0x100fe200000108a1 */
[----:B-1----:R-:W-:Y:S01]  /*72f0*/  F2FP.BF16.PACK_AB R119, R166, R165 ;  /* 0x000000a5a677723e */ /* 0x002fe200000010ff */
[--C-:B------:R-:W-:Y:S02]  /*7300*/  FFMA.FTZ R59, R59, c[0x0][0x2d0], -R161.reuse ;  /* 0x0000b4003b3b7a23 */ /* 0x100fe400000108a1 */
[--C-:B------:R-:W-:Y:S02]  /*7310*/  FFMA.FTZ R60, R60, c[0x0][0x2d0], -R162.reuse ;  /* 0x0000b4003c3c7a23 */ /* 0x100fe400000108a2 */
[--C-:B------:R-:W-:Y:S02]  /*7320*/  FFMA.FTZ R61, R61, c[0x0][0x2d0], -R162.reuse ;  /* 0x0000b4003d3d7a23 */ /* 0x100fe400000108a2 */
[C---:B--2---:R-:W-:Y:S01]  /*7330*/  HMMA.16816.F32.BF16 R4, R116.reuse, R144, R4 ;  /* 0x000000907404723c */ /* 0x044fe20000041804 */
[----:B------:R-:W-:Y:S04]  /*7340*/  MUFU.EX2 R201, R201 ;  /* 0x000000c900c97308 */ /* 0x000fe80000000800 */
[--C-:B------:R-:W-:Y:S02]  /*7350*/  FFMA.FTZ R62, R62, c[0x0][0x2d0], -R161.reuse ;  /* 0x0000b4003e3e7a23 */ /* 0x100fe400000108a1 */
[----:B------:R-:W-:Y:S01]  /*7360*/  FFMA.FTZ R63, R63, c[0x0][0x2d0], -R161 ;  /* 0x0000b4003f3f7a23 */ /* 0x000fe200000108a1 */
[C---:B------:R-:W-:Y:S01]  /*7370*/  HMMA.16816.F32.BF16 R8, R116.reuse, R146, R8 ;  /* 0x000000927408723c */ /* 0x040fe20000041808 */
[----:B------:R-:W-:Y:S02]  /*7380*/  LDSM.16.MT88.4 R144, [R228+0x4900] ;  /* 0x00490000e490783b */ /* 0x000fe40000004200 */
[----:B------:R-:W-:Y:S01]  /*7390*/  MUFU.EX2 R202, R202 ;  /* 0x000000ca00ca7308 */ /* 0x000fe20000000800 */
[----:B------:R-:W-:Y:S01]  /*73a0*/  FFMA.FTZ R133, R2, R251, R133 ;  /* 0x000000fb02857223 */ /* 0x000fe20000010085 */
[----:B------:R-:W-:Y:S01]  /*73b0*/  MOV R2, R132 ;  /* 0x0000008400027202 */ /* 0x000fe20000000f00 */
[----:B------:R-:W-:Y:S02]  /*73c0*/  FFMA.FTZ R157, R0, R250, R157 ;  /* 0x000000fa009d7223 */ /* 0x000fe4000001009d */
[C---:B----4-:R-:W-:Y:S04]  /*73d0*/  HMMA.16816.F32.BF16 R68, R116.reuse, R124, R68 ;  /* 0x0000007c7444723c */ /* 0x050fe80000041844 */
[----:B------:R-:W-:Y:S01]  /*73e0*/  FADD.FTZ R133, R134, R133 ;  /* 0x0000008586857221 */ /* 0x000fe20000010000 */
[----:B------:R-:W-:Y:S01]  /*73f0*/  MUFU.EX2 R203, R203 ;  /* 0x000000cb00cb7308 */ /* 0x000fe20000000800 */
[----:B------:R-:W-:Y:S02]  /*7400*/  FADD.FTZ R157, R158, R157 ;  /* 0x0000009d9e9d7221 */ /* 0x000fe40000010000 */
[C---:B------:R-:W-:Y:S01]  /*7410*/  HMMA.16816.F32.BF16 R72, R116.reuse, R126, R72 ;  /* 0x0000007e7448723c */ /* 0x040fe20000041848 */
[----:B------:R-:W1:Y:S03]  /*7420*/  LDSM.16.MT88.4 R124, [R229+0x4900] ;  /* 0x00490000e57c783b */ /* 0x000e660000004200 */
[----:B------:R-:W-:Y:S02]  /*7430*/  FADD.FTZ R133, R135, R133 ;  /* 0x0000008587857221 */ /* 0x000fe40000010000 */
[----:B------:R-:W-:Y:S01]  /*7440*/  FADD.FTZ R157, R159, R157 ;  /* 0x0000009d9f9d7221 */ /* 0x000fe20000010000 */
[----:B------:R-:W-:Y:S01]  /*7450*/  MUFU.EX2 R204, R204 ;  /* 0x000000cc00cc7308 */ /* 0x000fe20000000800 */
[C---:B------:R-:W-:Y:S04]  /*7460*/  HMMA.16816.F32.BF16 R76, R116.reuse, R148, R76 ;  /* 0x00000094744c723c */ /* 0x040fe8000004184c */
[----:B------:R-:W-:Y:S02]  /*7470*/  FADD.FTZ R156, R156, R133 ;  /* 0x000000859c9c7221 */ /* 0x000fe40000010000 */
[----:B------:R-:W-:Y:S02]  /*7480*/  FADD.FTZ R160, R160, R157 ;  /* 0x0000009da0a07221 */ /* 0x000fe40000010000 */
[C---:B------:R-:W-:Y:S01]  /*7490*/  HMMA.16816.F32.BF16 R80, R116.reuse, R150, R80 ;  /* 0x000000967450723c */ /* 0x040fe20000041850 */
[----:B------:R-:W-:Y:S03]  /*74a0*/  MUFU.EX2 R205, R205 ;  /* 0x000000cd00cd7308 */ /* 0x000fe60000000800 */
[--C-:B------:R-:W-:Y:S02]  /*74b0*/  FFMA.FTZ R148, R24, c[0x0][0x2d0], -R162.reuse ;  /* 0x0000b40018947a23 */ /* 0x100fe400000108a2 */
[----:B------:R-:W-:Y:S02]  /*74c0*/  FFMA.FTZ R149, R25, c[0x0][0x2d0], -R162 ;  /* 0x0000b40019957a23 */ /* 0x000fe400000108a2 */
[C---:B---3--:R-:W-:Y:S03]  /*74d0*/  HMMA.16816.F32.BF16 R84, R116.reuse, R120, R84 ;  /* 0x000000787454723c */ /* 0x048fe60000041854 */
[----:B------:R-:W-:Y:S01]  /*74e0*/  MUFU.EX2 R148, R148 ;  /* 0x0000009400947308 */ /* 0x000fe20000000800 */
[--C-:B------:R-:W-:Y:S02]  /*74f0*/  FFMA.FTZ R150, R26, c[0x0][0x2d0], -R161.reuse ;  /* 0x0000b4001a967a23 */ /* 0x100fe400000108a1 */
[----:B------:R-:W-:Y:S02]  /*7500*/  FFMA.FTZ R151, R27, c[0x0][0x2d0], -R161 ;  /* 0x0000b4001b977a23 */ /* 0x000fe400000108a1 */
[C---:B------:R-:W-:Y:S01]  /*7510*/  HMMA.16816.F32.BF16 R88, R116.reuse, R122, R88 ;  /* 0x0000007a7458723c */ /* 0x040fe20000041858 */
[----:B------:R-:W2:Y:S03]  /*7520*/  LDSM.16.MT88.4 R120, [R232+0x1100] ;  /* 0x00110000e878783b */ /* 0x000ea60000004200 */
[----:B------:R-:W-:Y:S01]  /*7530*/  FADD.FTZ R156, R152, R156 ;  /* 0x0000009c989c7221 */ /* 0x000fe20000010000 */
[----:B------:R-:W3:Y:S01]  /*7540*/  MUFU.EX2 R149, R149 ;  /* 0x0000009500957308 */ /* 0x000ee20000000800 */
[----:B------:R-:W-:Y:S02]  /*7550*/  FADD.FTZ R160, R154, R160 ;  /* 0x000000a09aa07221 */ /* 0x000fe40000010000 */
[C---:B-----5:R-:W-:Y:S01]  /*7560*/  HMMA.16816.F32.BF16 R92, R116.reuse, R128, R92 ;  /* 0x00000080745c723c */ /* 0x060fe2000004185c */
[----:B------:R-:W4:Y:S03]  /*7570*/  LDSM.16.MT88.4 R24, [R230+0x1100] ;  /* 0x00110000e618783b */ /* 0x000f260000004200 */
[----:B------:R-:W-:Y:S02]  /*7580*/  FADD.FTZ R153, R153, R156 ;  /* 0x0000009c99997221 */ /* 0x000fe40000010000 */
[----:B------:R-:W-:Y:S01]  /*7590*/  FADD.FTZ R155, R155, R160 ;  /* 0x000000a09b9b7221 */ /* 0x000fe20000010000 */
[----:B------:R-:W-:Y:S01]  /*75a0*/  MUFU.EX2 R150, R150 ;  /* 0x0000009600967308 */ /* 0x000fe20000000800 */
[C---:B------:R-:W-:Y:S04]  /*75b0*/  HMMA.16816.F32.BF16 R96, R116.reuse, R130, R96 ;  /* 0x000000827460723c */ /* 0x040fe80000041860 */
[----:B------:R-:W-:Y:S02]  /*75c0*/  FADD.FTZ R153, R163, R153 ;  /* 0x00000099a3997221 */ /* 0x000fe40000010000 */
[----:B------:R-:W-:Y:S02]  /*75d0*/  FADD.FTZ R155, R165, R155 ;  /* 0x0000009ba59b7221 */ /* 0x000fe40000010000 */
[C---:B------:R-:W-:Y:S01]  /*75e0*/  HMMA.16816.F32.BF16 R12, R116.reuse, R20, R12 ;  /* 0x00000014740c723c */ /* 0x040fe2000004180c */
[----:B------:R-:W5:Y:S03]  /*75f0*/  MUFU.EX2 R151, R151 ;  /* 0x0000009700977308 */ /* 0x000f660000000800 */
[----:B------:R-:W-:Y:S02]  /*7600*/  FADD.FTZ R164, R164, R153 ;  /* 0x00000099a4a47221 */ /* 0x000fe40000010000 */
[----:B------:R-:W-:Y:S01]  /*7610*/  FADD.FTZ R166, R166, R155 ;  /* 0x0000009ba6a67221 */ /* 0x000fe20000010000 */
[----:B------:R-:W-:Y:S01]  /*7620*/  F2FP.BF16.PACK_AB R20, R192, R167 ;  /* 0x000000a7c014723e */ /* 0x000fe200000010ff */
[C---:B------:R-:W-:Y:S03]  /*7630*/  HMMA.16816.F32.BF16 R100, R116.reuse, R22, R100 ;  /* 0x000000167464723c */ /* 0x040fe60000041864 */
[----:B------:R-:W-:Y:S01]  /*7640*/  MUFU.EX2 R206, R206 ;  /* 0x000000ce00ce7308 */ /* 0x000fe20000000800 */
[----:B------:R-:W-:Y:S01]  /*7650*/  F2FP.BF16.PACK_AB R21, R194, R193 ;  /* 0x000000c1c215723e */ /* 0x000fe200000010ff */
[----:B------:R-:W-:Y:S02]  /*7660*/  FADD.FTZ R164, R167, R164 ;  /* 0x000000a4a7a47221 */ /* 0x000fe40000010000 */
[----:B---3--:R-:W-:Y:S01]  /*7670*/  F2FP.BF16.PACK_AB R22, R149, R148 ;  /* 0x000000949516723e */ /* 0x008fe200000010ff */
[C---:B-1----:R-:W-:Y:S04]  /*7680*/  HMMA.16816.F32.BF16 R104, R116.reuse, R124, R104 ;  /* 0x0000007c7468723c */ /* 0x042fe80000041868 */
[----:B------:R-:W-:Y:S01]  /*7690*/  FADD.FTZ R166, R193, R166 ;  /* 0x000000a6c1a67221 */ /* 0x000fe20000010000 */
[----:B------:R-:W-:Y:S01]  /*76a0*/  MUFU.EX2 R52, R52 ;  /* 0x0000003400347308 */ /* 0x000fe20000000800 */
[----:B------:R-:W-:Y:S02]  /*76b0*/  FADD.FTZ R192, R192, R164 ;  /* 0x000000a4c0c07221 */ /* 0x000fe40000010000 */
[C---:B------:R-:W-:Y:S01]  /*76c0*/  HMMA.16816.F32.BF16 R108, R116.reuse, R126, R108 ;  /* 0x0000007e746c723c */ /* 0x040fe2000004186c */
[----:B------:R-:W1:Y:S03]  /*76d0*/  LDSM.16.MT88.4 R124, [R229+0x1100] ;  /* 0x00110000e57c783b */ /* 0x000e660000004200 */
[----:B-----5:R-:W-:Y:S01]  /*76e0*/  F2FP.BF16.PACK_AB R23, R151, R150 ;  /* 0x000000969717723e */ /* 0x020fe200000010ff */
[----:B------:R-:W-:Y:S02]  /*76f0*/  FADD.FTZ R194, R194, R166 ;  /* 0x000000a6c2c27221 */ /* 0x000fe40000010000 */
[----:B------:R-:W-:Y:S01]  /*7700*/  MUFU.EX2 R53, R53 ;  /* 0x0000003500357308 */ /* 0x000fe20000000800 */
[C---:B------:R-:W-:Y:S04]  /*7710*/  HMMA.16816.F32.BF16 R16, R116.reuse, R144, R16 ;  /* 0x000000907410723c */ /* 0x040fe80000041810 */
[----:B------:R-:W-:Y:S02]  /*7720*/  FADD.FTZ R192, R148, R192 ;  /* 0x000000c094c07221 */ /* 0x000fe40000010000 */
[----:B------:R-:W-:Y:S02]  /*7730*/  FADD.FTZ R194, R150, R194 ;  /* 0x000000c296c27221 */ /* 0x000fe40000010000 */
[----:B------:R-:W-:Y:S01]  /*7740*/  HMMA.16816.F32.BF16 R112, R116, R146, R112 ;  /* 0x000000927470723c */ /* 0x000fe20000041870 */
[----:B------:R-:W3:Y:S01]  /*7750*/  LDSM.16.MT88.4 R116, [R228+0x1100] ;  /* 0x00110000e474783b */ /* 0x000ee20000004200 */
[----:B------:R-:W-:Y:S02]  /*7760*/  MUFU.EX2 R54, R54 ;  /* 0x0000003600367308 */ /* 0x000fe40000000800 */
[--C-:B------:R-:W-:Y:S02]  /*7770*/  FFMA.FTZ R144, R28, c[0x0][0x2d0], -R162.reuse ;  /* 0x0000b4001c907a23 */ /* 0x100fe400000108a2 */
[----:B------:R-:W-:Y:S02]  /*7780*/  FFMA.FTZ R145, R29, c[0x0][0x2d0], -R162 ;  /* 0x0000b4001d917a23 */ /* 0x000fe400000108a2 */
[C---:B--2---:R-:W-:Y:S04]  /*7790*/  HMMA.16816.F32.BF16 R4, R20.reuse, R120, R4 ;  /* 0x000000781404723c */ /* 0x044fe80000041804 */
[----:B------:R-:W2:Y:S01]  /*77a0*/  MUFU.EX2 R144, R144 ;  /* 0x0000009000907308 */ /* 0x000ea20000000800 */
[--C-:B------:R-:W-:Y:S02]  /*77b0*/  FFMA.FTZ R146, R30, c[0x0][0x2d0], -R161.reuse ;  /* 0x0000b4001e927a23 */ /* 0x100fe400000108a1 */
[----:B------:R-:W-:Y:S01]  /*77c0*/  FFMA.FTZ R147, R31, c[0x0][0x2d0], -R161 ;  /* 0x0000b4001f937a23 */ /* 0x000fe200000108a1 */
[C---:B------:R-:W-:Y:S01]  /*77d0*/  HMMA.16816.F32.BF16 R8, R20.reuse, R122, R8 ;  /* 0x0000007a1408723c */ /* 0x040fe20000041808 */
[----:B------:R-:W5:Y:S03]  /*77e0*/  LDSM.16.MT88.4 R120, [R232+0x5100] ;  /* 0x00510000e878783b */ /* 0x000f660000004200 */
[----:B------:R-:W-:Y:S02]  /*77f0*/  FADD.FTZ R149, R149, R192 ;  /* 0x000000c095957221 */ /* 0x000fe40000010000 */
[----:B------:R-:W-:Y:S01]  /*7800*/  MUFU.EX2 R145, R145 ;  /* 0x0000009100917308 */ /* 0x000fe20000000800 */
[----:B------:R-:W-:Y:S01]  /*7810*/  FADD.FTZ R151, R151, R194 ;  /* 0x000000c297977221 */ /* 0x000fe20000010000 */
[C---:B----4-:R-:W-:Y:S01]  /*7820*/  HMMA.16816.F32.BF16 R68, R20.reuse, R24, R68 ;  /* 0x000000181444723c */ /* 0x050fe20000041844 */
[----:B------:R-:W-:Y:S07]  /*7830*/  LDSM.16.MT88.4 R28, [R229+0x5100] ;  /* 0x00510000e51c783b */ /* 0x000fee0000004200 */
[C---:B------:R-:W-:Y:S01]  /*7840*/  HMMA.16816.F32.BF16 R72, R20.reuse, R26, R72 ;  /* 0x0000001a1448723c */ /* 0x040fe20000041848 */
[----:B------:R-:W4:Y:S01]  /*7850*/  LDSM.16.MT88.4 R24, [R230+0x5100] ;  /* 0x00510000e618783b */ /* 0x000f220000004200 */
[----:B------:R-:W5:Y:S02]  /*7860*/  MUFU.EX2 R146, R146 ;  /* 0x0000009200927308 */ /* 0x000f640000000800 */
[----:B--2---:R-:W-:Y:S04]  /*7870*/  FADD.FTZ R149, R144, R149 ;  /* 0x0000009590957221 */ /* 0x004fe80000010000 */
[C---:B-1----:R-:W-:Y:S04]  /*7880*/  HMMA.16816.F32.BF16 R76, R20.reuse, R124, R76 ;  /* 0x0000007c144c723c */ /* 0x042fe8000004184c */
[----:B------:R-:W1:Y:S04]  /*7890*/  MUFU.EX2 R147, R147 ;  /* 0x0000009300937308 */ /* 0x000e680000000800 */
[C---:B------:R-:W-:Y:S01]  /*78a0*/  HMMA.16816.F32.BF16 R80, R20.reuse, R126, R80 ;  /* 0x0000007e1450723c */ /* 0x040fe20000041850 */
[----:B------:R-:W2:Y:S05]  /*78b0*/  LDSM.16.MT88.4 R124, [R228+0x5100] ;  /* 0x00510000e47c783b */ /* 0x000eaa0000004200 */
[----:B------:R-:W-:Y:S02]  /*78c0*/  MUFU.EX2 R55, R55 ;  /* 0x0000003700377308 */ /* 0x000fe40000000800 */
[C---:B---3--:R-:W-:Y:S04]  /*78d0*/  HMMA.16816.F32.BF16 R84, R20.reuse, R116, R84 ;  /* 0x000000741454723c */ /* 0x048fe80000041854 */
[----:B-----5:R-:W-:Y:S04]  /*78e0*/  FADD.FTZ R151, R146, R151 ;  /* 0x0000009792977221 */ /* 0x020fe80000010000 */
[C---:B------:R-:W-:Y:S01]  /*78f0*/  HMMA.16816.F32.BF16 R88, R20.reuse, R118, R88 ;  /* 0x000000761458723c */ /* 0x040fe20000041858 */
[----:B------:R-:W3:Y:S01]  /*7900*/  LDSM.16.MT88.4 R116, [R232+0x1900] ;  /* 0x00190000e874783b */ /* 0x000ee20000004200 */
[----:B------:R-:W-:Y:S06]  /*7910*/  MUFU.EX2 R56, R56 ;  /* 0x0000003800387308 */ /* 0x000fec0000000800 */
[C---:B------:R-:W-:Y:S04]  /*7920*/  HMMA.16816.F32.BF16 R92, R20.reuse, R120, R92 ;  /* 0x00000078145c723c */ /* 0x040fe8000004185c */
[----:B------:R-:W-:Y:S03]  /*7930*/  MUFU.EX2 R57, R57 ;  /* 0x0000003900397308 */ /* 0x000fe60000000800 */
[--C-:B------:R-:W-:Y:S01]  /*7940*/  FFMA.FTZ R120, R34, c[0x0][0x2d0], -R161.reuse ;  /* 0x0000b40022787a23 */ /* 0x100fe200000108a1 */
[C---:B------:R-:W-:Y:S04]  /*7950*/  HMMA.16816.F32.BF16 R96, R20.reuse, R122, R96 ;  /* 0x0000007a1460723c */ /* 0x040fe80000041860 */
[----:B------:R-:W-:Y:S02]  /*7960*/  FFMA.FTZ R121, R35, c[0x0][0x2d0], -R161 ;  /* 0x0000b40023797a23 */ /* 0x000fe400000108a1 */
[----:B------:R-:W5:Y:S01]  /*7970*/  LDSM.16.MT88.4 R32, [R230+0x1900] ;  /* 0x00190000e620783b */ /* 0x000f620000004200 */
[--C-:B------:R-:W-:Y:S01]  /*7980*/  FFMA.FTZ R122, R36, c[0x0][0x2d0], -R162.reuse ;  /* 0x0000b400247a7a23 */ /* 0x100fe200000108a2 */
[C---:B----4-:R-:W-:Y:S01]  /*7990*/  HMMA.16816.F32.BF16 R12, R20.reuse, R24, R12 ;  /* 0x00000018140c723c */ /* 0x050fe2000004180c */
[----:B------:R-:W-:Y:S03]  /*79a0*/  MUFU.EX2 R120, R120 ;  /* 0x0000007800787308 */ /* 0x000fe60000000800 */
[----:B------:R-:W-:Y:S02]  /*79b0*/  FFMA.FTZ R123, R37, c[0x0][0x2d0], -R162 ;  /* 0x0000b400257b7a23 */ /* 0x000fe400000108a2 */
[----:B------:R-:W-:Y:S02]  /*79c0*/  LDSM.16.MT88.4 R36, [R232+0x2100] ;  /* 0x00210000e824783b */ /* 0x000fe40000004200 */
[C---:B------:R-:W-:Y:S03]  /*79d0*/  HMMA.16816.F32.BF16 R100, R20.reuse, R26, R100 ;  /* 0x0000001a1464723c */ /* 0x040fe60000041864 */
[----:B------:R-:W4:Y:S03]  /*79e0*/  MUFU.EX2 R121, R121 ;  /* 0x0000007900797308 */ /* 0x000f260000000800 */
[----:B------:R-:W3:Y:S02]  /*79f0*/  LDSM.16.MT88.4 R24, [R229+0x1900] ;  /* 0x00190000e518783b */ /* 0x000ee40000004200 */
[C---:B------:R-:W-:Y:S05]  /*7a00*/  HMMA.16816.F32.BF16 R104, R20.reuse, R28, R104 ;  /* 0x0000001c1468723c */ /* 0x040fea0000041868 */
[----:B------:R-:W1:Y:S03]  /*7a10*/  MUFU.EX2 R122, R122 ;  /* 0x0000007a007a7308 */ /* 0x000e660000000800 */
[C---:B------:R-:W-:Y:S01]  /*7a20*/  HMMA.16816.F32.BF16 R108, R20.reuse, R30, R108 ;  /* 0x0000001e146c723c */ /* 0x040fe2000004186c */
[----:B------:R-:W5:Y:S06]  /*7a30*/  LDSM.16.MT88.4 R28, [R228+0x1900] ;  /* 0x00190000e41c783b */ /* 0x000f6c0000004200 */
[----:B------:R-:W3:Y:S01]  /*7a40*/  MUFU.EX2 R123, R123 ;  /* 0x0000007b007b7308 */ /* 0x000ee20000000800 */
[C---:B--2---:R-:W-:Y:S08]  /*7a50*/  HMMA.16816.F32.BF16 R16, R20.reuse, R124, R16 ;  /* 0x0000007c1410723c */ /* 0x044ff00000041810 */
[----:B------:R-:W-:Y:S01]  /*7a60*/  HMMA.16816.F32.BF16 R112, R20, R126, R112 ;  /* 0x0000007e1470723c */ /* 0x000fe20000041870 */
[----:B------:R-:W-:Y:S01]  /*7a70*/  LDSM.16.MT88.4 R124, [R232+0x3900] ;  /* 0x00390000e87c783b */ /* 0x000fe20000004200 */
[----:B------:R-:W-:Y:S05]  /*7a80*/  MUFU.EX2 R58, R58 ;  /* 0x0000003a003a7308 */ /* 0x000fea0000000800 */
[C---:B------:R-:W-:Y:S01]  /*7a90*/  F2FP.BF16.PACK_AB R20, R145.reuse, R144 ;  /* 0x000000909114723e */ /* 0x040fe200000010ff */
[----:B------:R-:W-:Y:S01]  /*7aa0*/  FADD.FTZ R145, R145, R149 ;  /* 0x0000009591917221 */ /* 0x000fe20000010000 */
[----:B-1----:R-:W-:Y:S03]  /*7ab0*/  F2FP.BF16.PACK_AB R21, R147, R146 ;  /* 0x000000929315723e */ /* 0x002fe600000010ff */
[----:B------:R-:W-:Y:S01]  /*7ac0*/  F2FP.BF16.PACK_AB R22, R196, R195 ;  /* 0x000000c3c416723e */ /* 0x000fe200000010ff */
[----:B------:R-:W-:Y:S01]  /*7ad0*/  MUFU.EX2 R59, R59 ;  /* 0x0000003b003b7308 */ /* 0x000fe20000000800 */
[----:B----4-:R-:W-:Y:S01]  /*7ae0*/  F2FP.BF16.PACK_AB R23, R121, R120 ;  /* 0x000000787917723e */ /* 0x010fe200000010ff */
[----:B------:R-:W-:Y:S02]  /*7af0*/  FADD.FTZ R147, R147, R151 ;  /* 0x0000009793937221 */ /* 0x000fe40000010000 */
[----:B------:R-:W-:Y:S02]  /*7b00*/  FADD.FTZ R145, R195, R145 ;  /* 0x00000091c3917221 */ /* 0x000fe40000010000 */
[----:B------:R-:W-:Y:S02]  /*7b10*/  FADD.FTZ R147, R120, R147 ;  /* 0x0000009378937221 */ /* 0x000fe40000010000 */
[C---:B---3--:R-:W-:Y:S02]  /*7b20*/  HMMA.16816.F32.BF16 R4, R20.reuse, R116, R4 ;  /* 0x000000741404723c */ /* 0x048fe40000041804 */
[----:B------:R-:W-:Y:S01]  /*7b30*/  MUFU.EX2 R60, R60 ;  /* 0x0000003c003c7308 */ /* 0x000fe20000000800 */
[----:B------:R-:W-:Y:S02]  /*7b40*/  FADD.FTZ R196, R196, R145 ;  /* 0x00000091c4c47221 */ /* 0x000fe40000010000 */
[----:B------:R-:W-:Y:S02]  /*7b50*/  FADD.FTZ R121, R121, R147 ;  /* 0x0000009379797221 */ /* 0x000fe40000010000 */
[----:B------:R-:W-:Y:S01]  /*7b60*/  FADD.FTZ R0, R122, R196 ;  /* 0x000000c47a007221 */ /* 0x000fe20000010000 */
[C---:B------:R-:W-:Y:S01]  /*7b70*/  HMMA.16816.F32.BF16 R8, R20.reuse, R118, R8 ;  /* 0x000000761408723c */ /* 0x040fe20000041808 */
[----:B------:R-:W1:Y:S03]  /*7b80*/  LDSM.16.MT88.4 R116, [R232+0x5900] ;  /* 0x00590000e874783b */ /* 0x000e660000004200 */
[----:B------:R-:W-:Y:S01]  /*7b90*/  MUFU.EX2 R61, R61 ;  /* 0x0000003d003d7308 */ /* 0x000fe20000000800 */
[----:B------:R-:W-:Y:S02]  /*7ba0*/  FADD.FTZ R121, R197, R121 ;  /* 0x00000079c5797221 */ /* 0x000fe40000010000 */
[----:B------:R-:W-:Y:S01]  /*7bb0*/  FADD.FTZ R0, R123, R0 ;  /* 0x000000007b007221 */ /* 0x000fe20000010000 */
[C---:B-----5:R-:W-:Y:S04]  /*7bc0*/  HMMA.16816.F32.BF16 R68, R20.reuse, R32, R68 ;  /* 0x000000201444723c */ /* 0x060fe80000041844 */
[----:B------:R-:W-:Y:S02]  /*7bd0*/  FADD.FTZ R0, R199, R0 ;  /* 0x00000000c7007221 */ /* 0x000fe40000010000 */
[----:B------:R-:W-:Y:S02]  /*7be0*/  MUFU.EX2 R62, R62 ;  /* 0x0000003e003e7308 */ /* 0x000fe40000000800 */
[C---:B------:R-:W-:Y:S01]  /*7bf0*/  HMMA.16816.F32.BF16 R72, R20.reuse, R34, R72 ;  /* 0x000000221448723c */ /* 0x040fe20000041848 */
[----:B------:R-:W2:Y:S07]  /*7c00*/  LDSM.16.MT88.4 R32, [R230+0x5900] ;  /* 0x00590000e620783b */ /* 0x000eae0000004200 */
[C---:B------:R-:W-:Y:S01]  /*7c10*/  HMMA.16816.F32.BF16 R76, R20.reuse, R24, R76 ;  /* 0x00000018144c723c */ /* 0x040fe2000004184c */
[----:B------:R-:W-:Y:S07]  /*7c20*/  MUFU.EX2 R63, R63 ;  /* 0x0000003f003f7308 */ /* 0x000fee0000000800 */
[C---:B------:R-:W-:Y:S01]  /*7c30*/  HMMA.16816.F32.BF16 R80, R20.reuse, R26, R80 ;  /* 0x0000001a1450723c */ /* 0x040fe20000041850 */
[----:B------:R-:W3:Y:S07]  /*7c40*/  LDSM.16.MT88.4 R24, [R229+0x5900] ;  /* 0x00590000e518783b */ /* 0x000eee0000004200 */
[C---:B------:R-:W-:Y:S08]  /*7c50*/  HMMA.16816.F32.BF16 R84, R20.reuse, R28, R84 ;  /* 0x0000001c1454723c */ /* 0x040ff00000041854 */
[C---:B------:R-:W-:Y:S01]  /*7c60*/  HMMA.16816.F32.BF16 R88, R20.reuse, R30, R88 ;  /* 0x0000001e1458723c */ /* 0x040fe20000041858 */
[----:B------:R-:W4:Y:S07]  /*7c70*/  LDSM.16.MT88.4 R28, [R228+0x5900] ;  /* 0x00590000e41c783b */ /* 0x000f2e0000004200 */
[C---:B-1----:R-:W-:Y:S08]  /*7c80*/  HMMA.16816.F32.BF16 R92, R20.reuse, R116, R92 ;  /* 0x00000074145c723c */ /* 0x042ff0000004185c */
[C---:B------:R-:W-:Y:S01]  /*7c90*/  HMMA.16816.F32.BF16 R96, R20.reuse, R118, R96 ;  /* 0x000000761460723c */ /* 0x040fe20000041860 */
[----:B------:R-:W1:Y:S07]  /*7ca0*/  LDSM.16.MT88.4 R116, [R230+0x2100] ;  /* 0x00210000e674783b */ /* 0x000e6e0000004200 */
[C---:B--2---:R-:W-:Y:S08]  /*7cb0*/  HMMA.16816.F32.BF16 R12, R20.reuse, R32, R12 ;  /* 0x00000020140c723c */ /* 0x044ff0000004180c */
[C---:B------:R-:W-:Y:S01]  /*7cc0*/  HMMA.16816.F32.BF16 R100, R20.reuse, R34, R100 ;  /* 0x000000221464723c */ /* 0x040fe20000041864 */
[----:B------:R-:W2:Y:S07]  /*7cd0*/  LDSM.16.MT88.4 R32, [R229+0x2100] ;  /* 0x00210000e520783b */ /* 0x000eae0000004200 */
[C---:B---3--:R-:W-:Y:S08]  /*7ce0*/  HMMA.16816.F32.BF16 R104, R20.reuse, R24, R104 ;  /* 0x000000181468723c */ /* 0x048ff00000041868 */
[C---:B------:R-:W-:Y:S01]  /*7cf0*/  HMMA.16816.F32.BF16 R108, R20.reuse, R26, R108 ;  /* 0x0000001a146c723c */ /* 0x040fe2000004186c */
[----:B------:R-:W3:Y:S07]  /*7d00*/  LDSM.16.MT88.4 R24, [R228+0x2100] ;  /* 0x00210000e418783b */ /* 0x000eee0000004200 */
[C---:B----4-:R-:W-:Y:S08]  /*7d10*/  HMMA.16816.F32.BF16 R16, R20.reuse, R28, R16 ;  /* 0x0000001c1410723c */ /* 0x050ff00000041810 */
[----:B------:R-:W-:Y:S01]  /*7d20*/  HMMA.16816.F32.BF16 R112, R20, R30, R112 ;  /* 0x0000001e1470723c */ /* 0x000fe20000041870 */
[----:B------:R-:W4:Y:S06]  /*7d30*/  LDSM.16.MT88.4 R28, [R232+0x6100] ;  /* 0x00610000e81c783b */ /* 0x000f2c0000004200 */
[----:B------:R-:W-:Y:S02]  /*7d40*/  F2FP.BF16.PACK_AB R20, R123, R122 ;  /* 0x0000007a7b14723e */ /* 0x000fe400000010ff */
[----:B------:R-:W-:Y:S03]  /*7d50*/  F2FP.BF16.PACK_AB R21, R198, R197 ;  /* 0x000000c5c615723e */ /* 0x000fe600000010ff */
[----:B------:R-:W-:Y:S01]  /*7d60*/  F2FP.BF16.PACK_AB R22, R200, R199 ;  /* 0x000000c7c816723e */ /* 0x000fe200000010ff */
[----:B------:R-:W-:Y:S01]  /*7d70*/  FADD.FTZ R198, R198, R121 ;  /* 0x00000079c6c67221 */ /* 0x000fe20000010000 */
[----:B------:R-:W-:Y:S01]  /*7d80*/  F2FP.BF16.PACK_AB R23, R202, R201 ;  /* 0x000000c9ca17723e */ /* 0x000fe200000010ff */
[----:B------:R-:W-:Y:S01]  /*7d90*/  FADD.FTZ R200, R200, R0 ;  /* 0x00000000c8c87221 */ /* 0x000fe20000010000 */
[----:B------:R-:W-:Y:S01]  /*7da0*/  MOV R0, R3 ;  /* 0x0000000300007202 */ /* 0x000fe20000000f00 */
[----:B------:R-:W-:Y:S04]  /*7db0*/  FADD.FTZ R198, R201, R198 ;  /* 0x000000c6c9c67221 */ /* 0x000fe80000010000 */
[C---:B------:R-:W-:Y:S03]  /*7dc0*/  HMMA.16816.F32.BF16 R4, R20.reuse, R36, R4 ;  /* 0x000000241404723c */ /* 0x040fe60000041804 */
[----:B------:R-:W-:Y:S05]  /*7dd0*/  FADD.FTZ R202, R202, R198 ;  /* 0x000000c6caca7221 */ /* 0x000fea0000010000 */
[C---:B------:R-:W-:Y:S01]  /*7de0*/  HMMA.16816.F32.BF16 R8, R20.reuse, R38, R8 ;  /* 0x000000261408723c */ /* 0x040fe20000041808 */
[----:B------:R-:W5:Y:S07]  /*7df0*/  LDSM.16.MT88.4 R36, [R230+0x6100] ;  /* 0x00610000e624783b */ /* 0x000f6e0000004200 */
[C---:B-1----:R-:W-:Y:S07]  /*7e00*/  HMMA.16816.F32.BF16 R68, R20.reuse, R116, R68 ;  /* 0x000000741444723c */ /* 0x042fee0000041844 */
[--C-:B------:R-:W-:Y:S01]  /*7e10*/  FFMA.FTZ R116, R44, c[0x0][0x2d0], -R162.reuse ;  /* 0x0000b4002c747a23 */ /* 0x100fe200000108a2 */
[C---:B------:R-:W-:Y:S04]  /*7e20*/  HMMA.16816.F32.BF16 R72, R20.reuse, R118, R72 ;  /* 0x000000761448723c */ /* 0x040fe80000041848 */
[----:B------:R-:W-:Y:S01]  /*7e30*/  FFMA.FTZ R117, R45, c[0x0][0x2d0], -R162 ;  /* 0x0000b4002d757a23 */ /* 0x000fe200000108a2 */
[----:B------:R-:W1:Y:S02]  /*7e40*/  MUFU.EX2 R116, R116 ;  /* 0x0000007400747308 */ /* 0x000e640000000800 */
[--C-:B------:R-:W-:Y:S01]  /*7e50*/  FFMA.FTZ R118, R46, c[0x0][0x2d0], -R161.reuse ;  /* 0x0000b4002e767a23 */ /* 0x100fe200000108a1 */
[C---:B--2---:R-:W-:Y:S04]  /*7e60*/  HMMA.16816.F32.BF16 R76, R20.reuse, R32, R76 ;  /* 0x00000020144c723c */ /* 0x044fe8000004184c */
[----:B------:R-:W-:Y:S02]  /*7e70*/  FFMA.FTZ R119, R47, c[0x0][0x2d0], -R161 ;  /* 0x0000b4002f777a23 */ /* 0x000fe400000108a1 */
[----:B------:R-:W-:Y:S01]  /*7e80*/  LDSM.16.MT88.4 R44, [R229+0x7100] ;  /* 0x00710000e52c783b */ /* 0x000fe20000004200 */
[----:B------:R-:W-:Y:S01]  /*7e90*/  MUFU.EX2 R117, R117 ;  /* 0x0000007500757308 */ /* 0x000fe20000000800 */
[C---:B------:R-:W-:Y:S06]  /*7ea0*/  HMMA.16816.F32.BF16 R80, R20.reuse, R34, R80 ;  /* 0x000000221450723c */ /* 0x040fec0000041850 */
[----:B------:R-:W2:Y:S02]  /*7eb0*/  LDSM.16.MT88.4 R32, [R229+0x6100] ;  /* 0x00610000e520783b */ /* 0x000ea40000004200 */
[C---:B---3--:R-:W-:Y:S01]  /*7ec0*/  HMMA.16816.F32.BF16 R84, R20.reuse, R24, R84 ;  /* 0x000000181454723c */ /* 0x048fe20000041854 */
[----:B------:R-:W3:Y:S03]  /*7ed0*/  MUFU.EX2 R118, R118 ;  /* 0x0000007600767308 */ /* 0x000ee60000000800 */
[----:B-1----:R-:W-:Y:S04]  /*7ee0*/  FADD.FTZ R200, R116, R200 ;  /* 0x000000c874c87221 */ /* 0x002fe80000010000 */
[C---:B------:R-:W-:Y:S01]  /*7ef0*/  HMMA.16816.F32.BF16 R88, R20.reuse, R26, R88 ;  /* 0x0000001a1458723c */ /* 0x040fe20000041858 */
[----:B------:R-:W1:Y:S02]  /*7f00*/  LDSM.16.MT88.4 R24, [R228+0x6100] ;  /* 0x00610000e418783b */ /* 0x000e640000004200 */
[----:B------:R-:W1:Y:S05]  /*7f10*/  MUFU.EX2 R119, R119 ;  /* 0x0000007700777308 */ /* 0x000e6a0000000800 */
[C---:B----4-:R-:W-:Y:S08]  /*7f20*/  HMMA.16816.F32.BF16 R92, R20.reuse, R28, R92 ;  /* 0x0000001c145c723c */ /* 0x050ff0000004185c */
[C---:B------:R-:W-:Y:S01]  /*7f30*/  HMMA.16816.F32.BF16 R96, R20.reuse, R30, R96 ;  /* 0x0000001e1460723c */ /* 0x040fe20000041860 */
[----:B------:R-:W4:Y:S03]  /*7f40*/  LDSM.16.MT88.4 R28, [R232+0x2900] ;  /* 0x00290000e81c783b */ /* 0x000f260000004200 */
[----:B---3--:R-:W-:Y:S04]  /*7f50*/  FADD.FTZ R202, R118, R202 ;  /* 0x000000ca76ca7221 */ /* 0x008fe80000010000 */
[C---:B-----5:R-:W-:Y:S08]  /*7f60*/  HMMA.16816.F32.BF16 R12, R20.reuse, R36, R12 ;  /* 0x00000024140c723c */ /* 0x060ff0000004180c */
[C---:B------:R-:W-:Y:S01]  /*7f70*/  HMMA.16816.F32.BF16 R100, R20.reuse, R38, R100 ;  /* 0x000000261464723c */ /* 0x040fe20000041864 */
[----:B------:R-:W3:Y:S07]  /*7f80*/  LDSM.16.MT88.4 R36, [R230+0x2900] ;  /* 0x00290000e624783b */ /* 0x000eee0000004200 */
[C---:B--2---:R-:W-:Y:S08]  /*7f90*/  HMMA.16816.F32.BF16 R104, R20.reuse, R32, R104 ;  /* 0x000000201468723c */ /* 0x044ff00000041868 */
[C---:B------:R-:W-:Y:S01]  /*7fa0*/  HMMA.16816.F32.BF16 R108, R20.reuse, R34, R108 ;  /* 0x00000022146c723c */ /* 0x040fe2000004186c */
[----:B------:R-:W2:Y:S07]  /*7fb0*/  LDSM.16.MT88.4 R32, [R229+0x2900] ;  /* 0x00290000e520783b */ /* 0x000eae0000004200 */
[C---:B-1----:R-:W-:Y:S08]  /*7fc0*/  HMMA.16816.F32.BF16 R16, R20.reuse, R24, R16 ;  /* 0x000000181410723c */ /* 0x042ff00000041810 */
[----:B------:R-:W-:Y:S01]  /*7fd0*/  HMMA.16816.F32.BF16 R112, R20, R26, R112 ;  /* 0x0000001a1470723c */ /* 0x000fe20000041870 */
[----:B------:R-:W1:Y:S06]  /*7fe0*/  LDSM.16.MT88.4 R24, [R228+0x2900] ;  /* 0x00290000e418783b */ /* 0x000e6c0000004200 */
[C---:B------:R-:W-:Y:S01]  /*7ff0*/  F2FP.BF16.PACK_AB R20, R117.reuse, R116 ;  /* 0x000000747514723e */ /* 0x040fe200000010ff */
[----:B------:R-:W-:Y:S01]  /*8000*/  FADD.FTZ R117, R117, R200 ;  /* 0x000000c875757221 */ /* 0x000fe20000010000 */
[C---:B------:R-:W-:Y:S03]  /*8010*/  F2FP.BF16.PACK_AB R21, R119.reuse, R118 ;  /* 0x000000767715723e */ /* 0x040fe600000010ff */
[----:B------:R-:W-:Y:S01]  /*8020*/  F2FP.BF16.PACK_AB R22, R204, R203 ;  /* 0x000000cbcc16723e */ /* 0x000fe200000010ff */
[----:B------:R-:W-:Y:S01]  /*8030*/  FADD.FTZ R119, R119, R202 ;  /* 0x000000ca77777221 */ /* 0x000fe20000010000 */
[----:B------:R-:W-:Y:S01]  /*8040*/  F2FP.BF16.PACK_AB R23, R206, R205 ;  /* 0x000000cdce17723e */ /* 0x000fe200000010ff */
[----:B------:R-:W-:Y:S02]  /*8050*/  FADD.FTZ R117, R203, R117 ;  /* 0x00000075cb757221 */ /* 0x000fe40000010000 */
[----:B------:R-:W-:Y:S02]  /*8060*/  FADD.FTZ R119, R205, R119 ;  /* 0x00000077cd777221 */ /* 0x000fe40000010000 */
[----:B------:R-:W-:Y:S02]  /*8070*/  FADD.FTZ R204, R204, R117 ;  /* 0x00000075cccc7221 */ /* 0x000fe40000010000 */
[C---:B----4-:R-:W-:Y:S03]  /*8080*/  HMMA.16816.F32.BF16 R4, R20.reuse, R28, R4 ;  /* 0x0000001c1404723c */ /* 0x050fe60000041804 */
[----:B------:R-:W-:Y:S02]  /*8090*/  FADD.FTZ R206, R206, R119 ;  /* 0x00000077cece7221 */ /* 0x000fe40000010000 */
[----:B------:R-:W-:Y:S02]  /*80a0*/  FADD.FTZ R204, R52, R204 ;  /* 0x000000cc34cc7221 */ /* 0x000fe40000010000 */
[----:B------:R-:W-:Y:S01]  /*80b0*/  FADD.FTZ R206, R54, R206 ;  /* 0x000000ce36ce7221 */ /* 0x000fe20000010000 */
[C---:B------:R-:W-:Y:S01]  /*80c0*/  HMMA.16816.F32.BF16 R8, R20.reuse, R30, R8 ;  /* 0x0000001e1408723c */ /* 0x040fe20000041808 */
[----:B------:R-:W4:Y:S07]  /*80d0*/  LDSM.16.MT88.4 R28, [R232+0x6900] ;  /* 0x00690000e81c783b */ /* 0x000f2e0000004200 */
[C---:B---3--:R-:W-:Y:S08]  /*80e0*/  HMMA.16816.F32.BF16 R68, R20.reuse, R36, R68 ;  /* 0x000000241444723c */ /* 0x048ff00000041844 */
[C---:B------:R-:W-:Y:S01]  /*80f0*/  HMMA.16816.F32.BF16 R72, R20.reuse, R38, R72 ;  /* 0x000000261448723c */ /* 0x040fe20000041848 */
[----:B------:R-:W3:Y:S07]  /*8100*/  LDSM.16.MT88.4 R36, [R230+0x6900] ;  /* 0x00690000e624783b */ /* 0x000eee0000004200 */
[C---:B--2---:R-:W-:Y:S08]  /*8110*/  HMMA.16816.F32.BF16 R76, R20.reuse, R32, R76 ;  /* 0x00000020144c723c */ /* 0x044ff0000004184c */
[C---:B------:R-:W-:Y:S01]  /*8120*/  HMMA.16816.F32.BF16 R80, R20.reuse, R34, R80 ;  /* 0x000000221450723c */ /* 0x040fe20000041850 */
[----:B------:R-:W-:Y:S07]  /*8130*/  LDSM.16.MT88.4 R32, [R230+0x3100] ;  /* 0x00310000e620783b */ /* 0x000fee0000004200 */
[C---:B-1----:R-:W-:Y:S08]  /*8140*/  HMMA.16816.F32.BF16 R84, R20.reuse, R24, R84 ;  /* 0x000000181454723c */ /* 0x042ff00000041854 */
[C---:B------:R-:W-:Y:S01]  /*8150*/  HMMA.16816.F32.BF16 R88, R20.reuse, R26, R88 ;  /* 0x0000001a1458723c */ /* 0x040fe20000041858 */
[----:B------:R-:W1:Y:S07]  /*8160*/  LDSM.16.MT88.4 R24, [R228+0x6900] ;  /* 0x00690000e418783b */ /* 0x000e6e0000004200 */
[C---:B----4-:R-:W-:Y:S08]  /*8170*/  HMMA.16816.F32.BF16 R92, R20.reuse, R28, R92 ;  /* 0x0000001c145c723c */ /* 0x050ff0000004185c */
[C---:B------:R-:W-:Y:S01]  /*8180*/  HMMA.16816.F32.BF16 R96, R20.reuse, R30, R96 ;  /* 0x0000001e1460723c */ /* 0x040fe20000041860 */
[----:B------:R-:W2:Y:S07]  /*8190*/  LDSM.16.MT88.4 R28, [R232+0x3100] ;  /* 0x00310000e81c783b */ /* 0x000eae0000004200 */
[C---:B---3--:R-:W-:Y:S08]  /*81a0*/  HMMA.16816.F32.BF16 R12, R20.reuse, R36, R12 ;  /* 0x00000024140c723c */ /* 0x048ff0000004180c */
[C---:B------:R-:W-:Y:S01]  /*81b0*/  HMMA.16816.F32.BF16 R100, R20.reuse, R38, R100 ;  /* 0x000000261464723c */ /* 0x040fe20000041864 */
[----:B------:R-:W-:Y:S07]  /*81c0*/  LDSM.16.MT88.4 R36, [R228+0x3100] ;  /* 0x00310000e424783b */ /* 0x000fee0000004200 */
[C---:B------:R-:W-:Y:S08]  /*81d0*/  HMMA.16816.F32.BF16 R104, R20.reuse, R40, R104 ;  /* 0x000000281468723c */ /* 0x040ff00000041868 */
[C---:B------:R-:W-:Y:S01]  /*81e0*/  HMMA.16816.F32.BF16 R108, R20.reuse, R42, R108 ;  /* 0x0000002a146c723c */ /* 0x040fe2000004186c */
[----:B------:R-:W-:Y:S07]  /*81f0*/  LDSM.16.MT88.4 R40, [R230+0x7100] ;  /* 0x00710000e628783b */ /* 0x000fee0000004200 */
[C---:B-1----:R-:W-:Y:S08]  /*8200*/  HMMA.16816.F32.BF16 R16, R20.reuse, R24, R16 ;  /* 0x000000181410723c */ /* 0x042ff00000041810 */
[----:B------:R-:W-:Y:S01]  /*8210*/  HMMA.16816.F32.BF16 R112, R20, R26, R112 ;  /* 0x0000001a1470723c */ /* 0x000fe20000041870 */
[----:B------:R-:W1:Y:S06]  /*8220*/  LDSM.16.MT88.4 R24, [R229+0x3100] ;  /* 0x00310000e518783b */ /* 0x000e6c0000004200 */
[C---:B------:R-:W-:Y:S01]  /*8230*/  F2FP.BF16.PACK_AB R20, R53.reuse, R52 ;  /* 0x000000343514723e */ /* 0x040fe200000010ff */
[----:B------:R-:W-:Y:S01]  /*8240*/  FADD.FTZ R53, R53, R204 ;  /* 0x000000cc35357221 */ /* 0x000fe20000010000 */
[----:B------:R-:W-:Y:S03]  /*8250*/  F2FP.BF16.PACK_AB R21, R55, R54 ;  /* 0x000000363715723e */ /* 0x000fe600000010ff */
[----:B------:R-:W-:Y:S01]  /*8260*/  F2FP.BF16.PACK_AB R22, R57, R56 ;  /* 0x000000383916723e */ /* 0x000fe200000010ff */
[----:B------:R-:W-:Y:S01]  /*8270*/  FADD.FTZ R55, R55, R206 ;  /* 0x000000ce37377221 */ /* 0x000fe20000010000 */
[----:B------:R-:W-:Y:S01]  /*8280*/  F2FP.BF16.PACK_AB R23, R59, R58 ;  /* 0x0000003a3b17723e */ /* 0x000fe200000010ff */
[----:B------:R-:W-:Y:S02]  /*8290*/  FADD.FTZ R53, R56, R53 ;  /* 0x0000003538357221 */ /* 0x000fe40000010000 */
[----:B------:R-:W-:Y:S02]  /*82a0*/  FADD.FTZ R55, R58, R55 ;  /* 0x000000373a377221 */ /* 0x000fe40000010000 */
[----:B------:R-:W-:Y:S02]  /*82b0*/  FADD.FTZ R57, R57, R53 ;  /* 0x0000003539397221 */ /* 0x000fe40000010000 */
[C---:B--2---:R-:W-:Y:S03]  /*82c0*/  HMMA.16816.F32.BF16 R4, R20.reuse, R28, R4 ;  /* 0x0000001c1404723c */ /* 0x044fe60000041804 */
[----:B------:R-:W-:Y:S02]  /*82d0*/  FADD.FTZ R59, R59, R55 ;  /* 0x000000373b3b7221 */ /* 0x000fe40000010000 */
[----:B------:R-:W-:Y:S02]  /*82e0*/  FADD.FTZ R57, R60, R57 ;  /* 0x000000393c397221 */ /* 0x000fe40000010000 */
[----:B------:R-:W-:Y:S01]  /*82f0*/  FADD.FTZ R59, R62, R59 ;  /* 0x0000003b3e3b7221 */ /* 0x000fe20000010000 */
[C---:B------:R-:W-:Y:S01]  /*8300*/  HMMA.16816.F32.BF16 R8, R20.reuse, R30, R8 ;  /* 0x0000001e1408723c */ /* 0x040fe20000041808 */
[----:B------:R-:W2:Y:S03]  /*8310*/  LDSM.16.MT88.4 R28, [R232+0x7100] ;  /* 0x00710000e81c783b */ /* 0x000ea60000004200 */
[----:B------:R-:W-:Y:S02]  /*8320*/  FADD.FTZ R57, R61, R57 ;  /* 0x000000393d397221 */ /* 0x000fe40000010000 */
[----:B------:R-:W-:Y:S02]  /*8330*/  FADD.FTZ R59, R63, R59 ;  /* 0x0000003b3f3b7221 */ /* 0x000fe40000010000 */
[C---:B------:R-:W-:Y:S07]  /*8340*/  HMMA.16816.F32.BF16 R68, R20.reuse, R32, R68 ;  /* 0x000000201444723c */ /* 0x040fee0000041844 */
[--C-:B------:R-:W-:Y:S01]  /*8350*/  FFMA.FTZ R32, R64, c[0x0][0x2d0], -R162.reuse ;  /* 0x0000b40040207a23 */ /* 0x100fe200000108a2 */
[C---:B------:R-:W-:Y:S04]  /*8360*/  HMMA.16816.F32.BF16 R72, R20.reuse, R34, R72 ;  /* 0x000000221448723c */ /* 0x040fe80000041848 */
[----:B------:R-:W-:Y:S01]  /*8370*/  FFMA.FTZ R162, R65, c[0x0][0x2d0], -R162 ;  /* 0x0000b40041a27a23 */ /* 0x000fe200000108a2 */
[----:B------:R-:W3:Y:S01]  /*8380*/  MUFU.EX2 R32, R32 ;  /* 0x0000002000207308 */ /* 0x000ee20000000800 */
[--C-:B------:R-:W-:Y:S02]  /*8390*/  FFMA.FTZ R33, R66, c[0x0][0x2d0], -R161.reuse ;  /* 0x0000b40042217a23 */ /* 0x100fe400000108a1 */
[C---:B-1----:R-:W-:Y:S04]  /*83a0*/  HMMA.16816.F32.BF16 R76, R20.reuse, R24, R76 ;  /* 0x00000018144c723c */ /* 0x042fe8000004184c */
[----:B------:R-:W-:Y:S03]  /*83b0*/  FFMA.FTZ R161, R67, c[0x0][0x2d0], -R161 ;  /* 0x0000b40043a17a23 */ /* 0x000fe600000108a1 */
[----:B------:R-:W1:Y:S01]  /*83c0*/  MUFU.EX2 R162, R162 ;  /* 0x000000a200a27308 */ /* 0x000e620000000800 */
[C---:B------:R-:W-:Y:S01]  /*83d0*/  HMMA.16816.F32.BF16 R80, R20.reuse, R26, R80 ;  /* 0x0000001a1450723c */ /* 0x040fe20000041850 */
[----:B------:R-:W4:Y:S07]  /*83e0*/  LDSM.16.MT88.4 R24, [R230+0x3900] ;  /* 0x00390000e618783b */ /* 0x000f2e0000004200 */
[C---:B------:R-:W-:Y:S01]  /*83f0*/  HMMA.16816.F32.BF16 R84, R20.reuse, R36, R84 ;  /* 0x000000241454723c */ /* 0x040fe20000041854 */
[----:B------:R-:W5:Y:S03]  /*8400*/  MUFU.EX2 R33, R33 ;  /* 0x0000002100217308 */ /* 0x000f660000000800 */
[----:B---3--:R-:W-:Y:S04]  /*8410*/  FADD.FTZ R57, R32, R57 ;  /* 0x0000003920397221 */ /* 0x008fe80000010000 */
[C---:B------:R-:W-:Y:S03]  /*8420*/  HMMA.16816.F32.BF16 R88, R20.reuse, R38, R88 ;  /* 0x000000261458723c */ /* 0x040fe60000041858 */
[----:B------:R-:W3:Y:S01]  /*8430*/  MUFU.EX2 R161, R161 ;  /* 0x000000a100a17308 */ /* 0x000ee20000000800 */
[C---:B-1----:R-:W-:Y:S04]  /*8440*/  FADD.FTZ R251, R162.reuse, R57 ;  /* 0x00000039a2fb7221 */ /* 0x042fe80000010000 */
[C---:B--2---:R-:W-:Y:S08]  /*8450*/  HMMA.16816.F32.BF16 R92, R20.reuse, R28, R92 ;  /* 0x0000001c145c723c */ /* 0x044ff0000004185c */
[C---:B------:R-:W-:Y:S01]  /*8460*/  HMMA.16816.F32.BF16 R96, R20.reuse, R30, R96 ;  /* 0x0000001e1460723c */ /* 0x040fe20000041860 */
[----:B------:R-:W1:Y:S03]  /*8470*/  LDSM.16.MT88.4 R28, [R229+0x3900] ;  /* 0x00390000e51c783b */ /* 0x000e660000004200 */
[----:B-----5:R-:W-:Y:S04]  /*8480*/  FADD.FTZ R59, R33, R59 ;  /* 0x0000003b213b7221 */ /* 0x020fe80000010000 */
[C---:B------:R-:W-:Y:S04]  /*8490*/  HMMA.16816.F32.BF16 R12, R20.reuse, R40, R12 ;  /* 0x00000028140c723c */ /* 0x040fe8000004180c */
[----:B---3--:R-:W-:Y:S04]  /*84a0*/  FADD.FTZ R250, R161, R59 ;  /* 0x0000003ba1fa7221 */ /* 0x008fe80000010000 */
[C---:B------:R-:W-:Y:S08]  /*84b0*/  HMMA.16816.F32.BF16 R100, R20.reuse, R42, R100 ;  /* 0x0000002a1464723c */ /* 0x040ff00000041864 */
[C---:B------:R-:W-:Y:S08]  /*84c0*/  HMMA.16816.F32.BF16 R104, R20.reuse, R44, R104 ;  /* 0x0000002c1468723c */ /* 0x040ff00000041868 */
[C---:B------:R-:W-:Y:S08]  /*84d0*/  HMMA.16816.F32.BF16 R108, R20.reuse, R46, R108 ;  /* 0x0000002e146c723c */ /* 0x040ff0000004186c */
[C---:B------:R-:W-:Y:S08]  /*84e0*/  HMMA.16816.F32.BF16 R16, R20.reuse, R48, R16 ;  /* 0x000000301410723c */ /* 0x040ff00000041810 */
[----:B------:R-:W-:Y:S07]  /*84f0*/  HMMA.16816.F32.BF16 R112, R20, R50, R112 ;  /* 0x000000321470723c */ /* 0x000fee0000041870 */
[----:B------:R-:W-:Y:S02]  /*8500*/  F2FP.BF16.PACK_AB R20, R61, R60 ;  /* 0x0000003c3d14723e */ /* 0x000fe400000010ff */
[----:B------:R-:W-:Y:S03]  /*8510*/  F2FP.BF16.PACK_AB R21, R63, R62 ;  /* 0x0000003e3f15723e */ /* 0x000fe600000010ff */
[----:B------:R-:W-:Y:S02]  /*8520*/  F2FP.BF16.PACK_AB R22, R162, R32 ;  /* 0x00000020a216723e */ /* 0x000fe400000010ff */
[----:B------:R-:W-:Y:S07]  /*8530*/  F2FP.BF16.PACK_AB R23, R161, R33 ;  /* 0x00000021a117723e */ /* 0x000fee00000010ff */
[C---:B------:R-:W-:Y:S01]  /*8540*/  HMMA.16816.F32.BF16 R128, R20.reuse, R124, R4 ;  /* 0x0000007c1480723c */ /* 0x040fe20000041804 */
[----:B------:R-:W2:Y:S07]  /*8550*/  LDSM.16.MT88.4 R4, [R228+0x3900] ;  /* 0x00390000e404783b */ /* 0x000eae0000004200 */
[C---:B------:R-:W-:Y:S01]  /*8560*/  HMMA.16816.F32.BF16 R124, R20.reuse, R126, R8 ;  /* 0x0000007e147c723c */ /* 0x040fe20000041808 */
[----:B------:R-:W3:Y:S07]  /*8570*/  LDSM.16.MT88.4 R8, [R232+0x7900] ;  /* 0x00790000e808783b */ /* 0x000eee0000004200 */
[C---:B----4-:R-:W-:Y:S08]  /*8580*/  HMMA.16816.F32.BF16 R68, R20.reuse, R24, R68 ;  /* 0x000000181444723c */ /* 0x050ff00000041844 */
[C---:B------:R-:W-:Y:S01]  /*8590*/  HMMA.16816.F32.BF16 R72, R20.reuse, R26, R72 ;  /* 0x0000001a1448723c */ /* 0x040fe20000041848 */
[----:B------:R-:W4:Y:S07]  /*85a0*/  LDSM.16.MT88.4 R24, [R230+0x7900] ;  /* 0x00790000e618783b */ /* 0x000f2e0000004200 */
[C---:B-1----:R-:W-:Y:S08]  /*85b0*/  HMMA.16816.F32.BF16 R76, R20.reuse, R28, R76 ;  /* 0x0000001c144c723c */ /* 0x042ff0000004184c */
[C---:B------:R-:W-:Y:S08]  /*85c0*/  HMMA.16816.F32.BF16 R80, R20.reuse, R30, R80 ;  /* 0x0000001e1450723c */ /* 0x040ff00000041850 */
[C---:B--2---:R-:W-:Y:S08]  /*85d0*/  HMMA.16816.F32.BF16 R84, R20.reuse, R4, R84 ;  /* 0x000000041454723c */ /* 0x044ff00000041854 */
[C---:B------:R-:W-:Y:S01]  /*85e0*/  HMMA.16816.F32.BF16 R88, R20.reuse, R6, R88 ;  /* 0x000000061458723c */ /* 0x040fe20000041858 */
[----:B------:R-:W1:Y:S07]  /*85f0*/  LDSM.16.MT88.4 R4, [R229+0x7900] ;  /* 0x00790000e504783b */ /* 0x000e6e0000004200 */
[C---:B---3--:R-:W-:Y:S08]  /*8600*/  HMMA.16816.F32.BF16 R92, R20.reuse, R8, R92 ;  /* 0x00000008145c723c */ /* 0x048ff0000004185c */
[C---:B------:R-:W-:Y:S01]  /*8610*/  HMMA.16816.F32.BF16 R96, R20.reuse, R10, R96 ;  /* 0x0000000a1460723c */ /* 0x040fe20000041860 */
[----:B------:R-:W2:Y:S07]  /*8620*/  LDSM.16.MT88.4 R8, [R228+0x7900] ;  /* 0x00790000e408783b */ /* 0x000eae0000004200 */
[C---:B----4-:R-:W-:Y:S08]  /*8630*/  HMMA.16816.F32.BF16 R120, R20.reuse, R24, R12 ;  /* 0x000000181478723c */ /* 0x050ff0000004180c */
[C---:B------:R-:W-:Y:S08]  /*8640*/  HMMA.16816.F32.BF16 R100, R20.reuse, R26, R100 ;  /* 0x0000001a1464723c */ /* 0x040ff00000041864 */
[C---:B-1----:R-:W-:Y:S08]  /*8650*/  HMMA.16816.F32.BF16 R104, R20.reuse, R4, R104 ;  /* 0x000000041468723c */ /* 0x042ff00000041868 */
[C---:B------:R-:W-:Y:S08]  /*8660*/  HMMA.16816.F32.BF16 R108, R20.reuse, R6, R108 ;  /* 0x00000006146c723c */ /* 0x040ff0000004186c */
[C---:B--2---:R-:W-:Y:S08]  /*8670*/  HMMA.16816.F32.BF16 R116, R20.reuse, R8, R16 ;  /* 0x000000081474723c */ /* 0x044ff00000041810 */
[----:B------:R-:W-:Y:S01]  /*8680*/  HMMA.16816.F32.BF16 R112, R20, R10, R112 ;  /* 0x0000000a1470723c */ /* 0x000fe20000041870 */
[----:B------:R-:W-:-:S07]  /*8690*/  @P1 BRA `(.L_x_3) ;  /* 0xffffcd2000001947 */ /* 0x000fce000383ffff */
.L_x_2:
[----:B------:R-:W1:Y:S01]  /*86a0*/  SHFL.BFLY PT, R0, R250, 0x2, 0x1f ;  /* 0x0c401f00fa007f89 */ /* 0x000e6200000e0000 */
[----:B------:R-:W-:Y:S01]  /*86b0*/  MOV R5, c[0x0][0x4e8] ;  /* 0x00013a0000057a02 */ /* 0x000fe20000000f00 */
[----:B------:R-:W2:Y:S01]  /*86c0*/  S2UR UR7, SR_CTAID.Y ;  /* 0x00000000000779c3 */ /* 0x000ea20000002600 */
[----:B------:R-:W-:Y:S01]  /*86d0*/  MOV R6, R239 ;  /* 0x000000ef00067202 */ /* 0x000fe20000000f00 */
[----:B------:R-:W3:Y:S01]  /*86e0*/  SHFL.BFLY PT, R2, R251, 0x2, 0x1f ;  /* 0x0c401f00fb027f89 */ /* 0x000ee200000e0000 */
[C---:B------:R-:W-:Y:S01]  /*86f0*/  ISETP.NE.AND P0, PT, R5.reuse, 0x1, PT ;  /* 0x000000010500780c */ /* 0x040fe20003f05270 */
[----:B------:R-:W-:Y:S01]  /*8700*/  IMAD.MOV.U32 R10, RZ, RZ, RZ ;  /* 0x000000ffff0a7224 */ /* 0x000fe200078e00ff */
[----:B------:R-:W-:Y:S01]  /*8710*/  ULDC.64 UR4, c[0x0][0x490] ;  /* 0x0001240000047ab9 */ /* 0x000fe20000000a00 */
[----:B------:R-:W4:Y:S01]  /*8720*/  S2R R7, SR_TID.X ;  /* 0x0000000000077919 */ /* 0x000f220000002100 */
[----:B------:R-:W-:Y:S01]  /*8730*/  IMAD.MOV.U32 R14, RZ, RZ, -0x800000 ;  /* 0xff800000ff0e7424 */ /* 0x000fe200078e00ff */
[----:B------:R-:W-:Y:S01]  /*8740*/  MOV R15, 0xff800000 ;  /* 0xff800000000f7802 */ /* 0x000fe20000000f00 */
[----:B------:R-:W-:Y:S01]  /*8750*/  IMAD R5, R5, c[0x0][0x388], RZ ;  /* 0x0000e20005057a24 */ /* 0x000fe200078e02ff */
[----:B------:R-:W-:Y:S01]  /*8760*/  SHF.R.S32.HI R242, RZ, 0x2, R242 ;  /* 0x00000002fff27819 */ /* 0x000fe200000114f2 */
[----:B------:R-:W-:Y:S05]  /*8770*/  BSSY B0, `(.L_x_6) ;  /* 0x0000126000007945 */ /* 0x000fea0003800000 */
[----:B------:R-:W-:-:S05]  /*8780*/  @P0 IMAD.HI.U32 R9, R239, c[0x0][0x4ec], RZ ;  /* 0x00013b00ef090a27 */ /* 0x000fca00078e00ff */
[----:B------:R-:W-:Y:S01]  /*8790*/  @P0 SHF.R.U32.HI R6, RZ, c[0x0][0x4f0], R9 ;  /* 0x00013c00ff060a19 */ /* 0x000fe20000011609 */
[----:B-1----:R-:W-:Y:S02]  /*87a0*/  FADD.FTZ R250, R0, R250 ;  /* 0x000000fa00fa7221 */ /* 0x002fe40000010000 */
[----:B------:R-:W-:Y:S01]  /*87b0*/  IMAD.MOV.U32 R9, RZ, RZ, RZ ;  /* 0x000000ffff097224 */ /* 0x000fe200078e00ff */
[----:B------:R-:W-:Y:S01]  /*87c0*/  IADD3 R12, -R6, RZ, RZ ;  /* 0x000000ff060c7210 */ /* 0x000fe20007ffe1ff */
[----:B---3--:R-:W-:Y:S01]  /*87d0*/  FADD.FTZ R251, R2, R251 ;  /* 0x000000fb02fb7221 */ /* 0x008fe20000010000 */
[----:B--2---:R-:W-:Y:S01]  /*87e0*/  USHF.R.S32.HI UR6, URZ, 0x1f, UR7 ;  /* 0x0000001f3f067899 */ /* 0x004fe20008011407 */
[----:B------:R-:W1:Y:S01]  /*87f0*/  SHFL.BFLY PT, R2, R250, 0x1, 0x1f ;  /* 0x0c201f00fa027f89 */ /* 0x000e6200000e0000 */
[----:B------:R-:W-:Y:S01]  /*8800*/  UIMAD.WIDE.U32 UR10, UR7, UR4, URZ ;  /* 0x00000004070a72a5 */ /* 0x000fe2000f8e003f */
[----:B----4-:R-:W-:Y:S01]  /*8810*/  SHF.R.S32.HI R8, RZ, 0x1f, R7 ;  /* 0x0000001fff087819 */ /* 0x010fe20000011407 */
[----:B------:R-:W-:Y:S01]  /*8820*/  UIMAD UR8, UR6, UR4, URZ ;  /* 0x00000004060872a4 */ /* 0x000fe2000f8e023f */
[----:B------:R-:W2:Y:S02]  /*8830*/  SHFL.BFLY PT, R4, R251, 0x1, 0x1f ;  /* 0x0c201f00fb047f89 */ /* 0x000ea400000e0000 */
[CC--:B------:R-:W-:Y:S01]  /*8840*/  LEA.HI R0, R8.reuse, R7.reuse, RZ, 0x5 ;  /* 0x0000000708007211 */ /* 0x0c0fe200078f28ff */
[----:B------:R-:W-:Y:S01]  /*8850*/  UIMAD UR8, UR7, UR5, UR8 ;  /* 0x00000005070872a4 */ /* 0x000fe2000f8e0208 */
[-C--:B------:R-:W-:Y:S01]  /*8860*/  LEA.HI R8, R8, R7.reuse, RZ, 0x2 ;  /* 0x0000000708087211 */ /* 0x080fe200078f10ff */
[----:B------:R-:W-:Y:S01]  /*8870*/  IMAD.U32 R19, RZ, RZ, UR11 ;  /* 0x0000000bff137e24 */ /* 0x000fe2000f8e00ff */
[----:B------:R-:W-:Y:S01]  /*8880*/  LOP3.LUT R11, R0, 0xffffffe0, RZ, 0xc0, !PT ;  /* 0xffffffe0000b7812 */ /* 0x000fe200078ec0ff */
[----:B------:R-:W-:Y:S01]  /*8890*/  ULDC.64 UR4, c[0x0][0x3e8] ;  /* 0x0000fa0000047ab9 */ /* 0x000fe20000000a00 */
[----:B------:R-:W-:Y:S01]  /*88a0*/  LOP3.LUT R13, R8, 0xfffffffc, RZ, 0xc0, !PT ;  /* 0xfffffffc080d7812 */ /* 0x000fe200078ec0ff */
[----:B------:R-:W-:Y:S01]  /*88b0*/  UIMAD UR6, UR6, UR4, URZ ;  /* 0x00000004060672a4 */ /* 0x000fe2000f8e023f */
[----:B------:R-:W-:Y:S01]  /*88c0*/  SHF.R.S32.HI R0, RZ, 0x5, R0 ;  /* 0x00000005ff007819 */ /* 0x000fe20000011400 */
[----:B------:R-:W-:Y:S01]  /*88d0*/  IMAD.IADD R11, R7, 0x1, -R11 ;  /* 0x00000001070b7824 */ /* 0x000fe200078e0a0b */
[----:B------:R-:W-:Y:S01]  /*88e0*/  IADD3 R7, -R13, R7, RZ ;  /* 0x000000070d077210 */ /* 0x000fe20007ffe1ff */
[----:B------:R-:W-:Y:S01]  /*88f0*/  UIMAD.WIDE.U32 UR12, UR7, UR4, URZ ;  /* 0x00000004070c72a5 */ /* 0x000fe2000f8e003f */
[----:B------:R-:W-:Y:S01]  /*8900*/  MOV R18, UR10 ;  /* 0x0000000a00127c02 */ /* 0x000fe20008000f00 */
[----:B------:R-:W-:Y:S01]  /*8910*/  UIMAD UR5, UR7, UR5, UR6 ;  /* 0x00000005070572a4 */ /* 0x000fe2000f8e0206 */
[----:B------:R-:W-:Y:S01]  /*8920*/  BAR.SYNC.DEFER_BLOCKING 0x1, 0x100 ;  /* 0x0044000000007b1d */ /* 0x000fe20000010000 */
[----:B------:R-:W-:Y:S01]  /*8930*/  LOP3.LUT P4, RZ, R11, 0x3, RZ, 0xc0, !PT ;  /* 0x000000030bff7812 */ /* 0x000fe2000788c0ff */
[----:B------:R-:W-:Y:S01]  /*8940*/  IMAD R11, R12, c[0x0][0x4e8], R239 ;  /* 0x00013a000c0b7a24 */ /* 0x000fe200078e02ef */
[----:B------:R-:W-:Y:S01]  /*8950*/  SHF.R.S32.HI R12, RZ, 0x2, R8 ;  /* 0x00000002ff0c7819 */ /* 0x000fe20000011408 */
[----:B-1----:R-:W-:Y:S01]  /*8960*/  FADD.FTZ R2, R250, R2 ;  /* 0x00000002fa027221 */ /* 0x002fe20000010000 */
[----:B------:R-:W-:Y:S01]  /*8970*/  SHF.R.S32.HI R8, RZ, 0x1f, R8 ;  /* 0x0000001fff087819 */ /* 0x000fe20000011408 */
[----:B------:R-:W-:Y:S01]  /*8980*/  UIADD3 UR5, UR13, UR5, URZ ;  /* 0x000000050d057290 */ /* 0x000fe2000fffe03f */
[----:B------:R-:W-:Y:S01]  /*8990*/  IMAD.U32 R17, RZ, RZ, UR13 ;  /* 0x0000000dff117e24 */ /* 0x000fe2000f8e00ff */
[----:B------:R-:W-:Y:S01]  /*89a0*/  UIADD3 UR8, UR11, UR8, URZ ;  /* 0x000000080b087290 */ /* 0x000fe2000fffe03f */
[----:B------:R-:W-:Y:S01]  /*89b0*/  FSETP.NE.FTZ.AND P1, PT, R2, RZ, PT ;  /* 0x000000ff0200720b */ /* 0x000fe20003f35000 */
[----:B--2---:R-:W-:Y:S01]  /*89c0*/  FADD.FTZ R4, R251, R4 ;  /* 0x00000004fb047221 */ /* 0x004fe20000010000 */
[----:B------:R-:W-:-:S02]  /*89d0*/  LEA.HI R8, R8, R12, RZ, 0x3 ;  /* 0x0000000c08087211 */ /* 0x000fc400078f18ff */
[----:B------:R-:W-:Y:S01]  /*89e0*/  MOV R16, UR12 ;  /* 0x0000000c00107c02 */ /* 0x000fe20008000f00 */
[----:B------:R-:W-:Y:S01]  /*89f0*/  IMAD.U32 R19, RZ, RZ, UR8 ;  /* 0x00000008ff137e24 */ /* 0x000fe2000f8e00ff */
[----:B------:R-:W-:Y:S02]  /*8a00*/  FSETP.NE.FTZ.AND P2, PT, R4, RZ, PT ;  /* 0x000000ff0400720b */ /* 0x000fe40003f55000 */
[----:B------:R-:W-:Y:S02]  /*8a10*/  LOP3.LUT R8, R8, 0xfffffff8, RZ, 0xc0, !PT ;  /* 0xfffffff808087812 */ /* 0x000fe400078ec0ff */
[----:B------:R-:W-:-:S03]  /*8a20*/  MOV R17, UR5 ;  /* 0x0000000500117c02 */ /* 0x000fc60008000f00 */
[----:B------:R-:W1:Y:S01]  /*8a30*/  @P1 MUFU.LG2 R13, R2 ;  /* 0x00000002000d1308 */ /* 0x000e620000000c00 */
[----:B------:R-:W-:-:S05]  /*8a40*/  IMAD.IADD R12, R12, 0x1, -R8 ;  /* 0x000000010c0c7824 */ /* 0x000fca00078e0a08 */
[----:B------:R-:W-:Y:S02]  /*8a50*/  @P2 MOV R8, 0x3f317218 ;  /* 0x3f31721800082802 */ /* 0x000fe40000000f00 */
[----:B------:R2:W3:Y:S03]  /*8a60*/  @P1 MUFU.RCP R9, R2 ;  /* 0x0000000200091308 */ /* 0x0004e60000001000 */
[----:B------:R-:W-:-:S05]  /*8a70*/  @P2 FMUL.FTZ R8, R8, c[0x0][0x2d0] ;  /* 0x0000b40008082a20 */ /* 0x000fca0000410000 */
[----:B------:R-:W-:Y:S01]  /*8a80*/  @P2 MUFU.RCP R10, R4 ;  /* 0x00000004000a2308 */ /* 0x000fe20000001000 */
[----:B-1----:R-:W-:Y:S01]  /*8a90*/  @P1 FMUL.FTZ R13, R13, 0.69314718246459960938 ;  /* 0x3f3172180d0d1820 */ /* 0x002fe20000410000 */
[----:B--2---:R-:W-:-:S06]  /*8aa0*/  @P1 MOV R2, 0x3f317218 ;  /* 0x3f31721800021802 */ /* 0x004fcc0000000f00 */
[----:B------:R-:W1:Y:S01]  /*8ab0*/  @P2 MUFU.LG2 R4, R4 ;  /* 0x0000000400042308 */ /* 0x000e620000000c00 */
[C---:B---3--:R-:W-:Y:S02]  /*8ac0*/  FMUL.FTZ R131, R9.reuse, R131 ;  /* 0x0000008309837220 */ /* 0x048fe40000410000 */
[C---:B------:R-:W-:Y:S02]  /*8ad0*/  FMUL.FTZ R130, R9.reuse, R130 ;  /* 0x0000008209827220 */ /* 0x040fe40000410000 */
[----:B------:R-:W-:Y:S02]  /*8ae0*/  @P1 FMUL.FTZ R2, R2, c[0x0][0x2d0] ;  /* 0x0000b40002021a20 */ /* 0x000fe40000410000 */
[----:B------:R-:W-:Y:S01]  /*8af0*/  FMUL.FTZ R127, R9, R127 ;  /* 0x0000007f097f7220 */ /* 0x000fe20000410000 */
[----:B------:R-:W-:Y:S01]  /*8b00*/  F2FP.BF16.PACK_AB R130, R131, R130 ;  /* 0x000000828382723e */ /* 0x000fe200000010ff */
[----:B------:R-:W-:Y:S01]  /*8b10*/  @P1 FFMA.FTZ R14, R2, R3, R13 ;  /* 0x00000003020e1223 */ /* 0x000fe2000001000d */
[----:B------:R-:W-:Y:S01]  /*8b20*/  SHF.R.S32.HI R3, RZ, 0x1f, R0 ;  /* 0x0000001fff037819 */ /* 0x000fe20000011400 */
[----:B------:R-:W2:Y:S01]  /*8b30*/  S2R R2, SR_CTAID.Z ;  /* 0x0000000000027919 */ /* 0x000ea20000002700 */
[----:B------:R-:W-:-:S02]  /*8b40*/  FMUL.FTZ R126, R9, R126 ;  /* 0x0000007e097e7220 */ /* 0x000fc40000410000 */
[----:B------:R-:W-:Y:S02]  /*8b50*/  FMUL.FTZ R71, R9, R71 ;  /* 0x0000004709477220 */ /* 0x000fe40000410000 */
[----:B-1----:R-:W-:Y:S01]  /*8b60*/  @P2 FMUL.FTZ R4, R4, 0.69314718246459960938 ;  /* 0x3f31721804042820 */ /* 0x002fe20000410000 */
[----:B------:R-:W-:Y:S01]  /*8b70*/  F2FP.BF16.PACK_AB R126, R127, R126 ;  /* 0x0000007e7f7e723e */ /* 0x000fe200000010ff */
[C---:B------:R-:W-:Y:S02]  /*8b80*/  FMUL.FTZ R70, R9.reuse, R70 ;  /* 0x0000004609467220 */ /* 0x040fe40000410000 */
[C---:B------:R-:W-:Y:S02]  /*8b90*/  FMUL.FTZ R75, R9.reuse, R75 ;  /* 0x0000004b094b7220 */ /* 0x040fe40000410000 */
[----:B------:R-:W-:Y:S01]  /*8ba0*/  FMUL.FTZ R74, R9, R74 ;  /* 0x0000004a094a7220 */ /* 0x000fe20000410000 */
[----:B------:R-:W-:Y:S01]  /*8bb0*/  F2FP.BF16.PACK_AB R70, R71, R70 ;  /* 0x000000464746723e */ /* 0x000fe200000010ff */
[----:B------:R-:W-:-:S02]  /*8bc0*/  FMUL.FTZ R79, R9, R79 ;  /* 0x0000004f094f7220 */ /* 0x000fc40000410000 */
[----:B------:R-:W-:Y:S01]  /*8bd0*/  FMUL.FTZ R78, R9, R78 ;  /* 0x0000004e094e7220 */ /* 0x000fe20000410000 */
[----:B------:R-:W-:Y:S01]  /*8be0*/  F2FP.BF16.PACK_AB R74, R75, R74 ;  /* 0x0000004a4b4a723e */ /* 0x000fe200000010ff */
[C---:B------:R-:W-:Y:S02]  /*8bf0*/  FMUL.FTZ R83, R9.reuse, R83 ;  /* 0x0000005309537220 */ /* 0x040fe40000410000 */
[----:B------:R-:W-:Y:S01]  /*8c00*/  FMUL.FTZ R82, R9, R82 ;  /* 0x0000005209527220 */ /* 0x000fe20000410000 */
[----:B------:R-:W-:Y:S01]  /*8c10*/  F2FP.BF16.PACK_AB R78, R79, R78 ;  /* 0x0000004e4f4e723e */ /* 0x000fe200000010ff */
        /* <DEDUP_REMOVED lines=30> */
[----:B------:R-:W-:Y:S01]  /*8e00*/  @P2 FFMA.FTZ R15, R8, R132, R4 ;  /* 0x00000084080f2223 */ /* 0x000fe20000010004 */
[----:B------:R-:W-:Y:S01]  /*8e10*/  LEA.HI R8, R3, R0, RZ, 0x3 ;  /* 0x0000000003087211 */ /* 0x000fe200078f18ff */
[----:B--2---:R-:W-:Y:S01]  /*8e20*/  IMAD.WIDE.U32 R16, R2, c[0x0][0x3f0], R16 ;  /* 0x0000fc0002107a25 */ /* 0x004fe200078e0010 */
[----:B------:R-:W-:-:S02]  /*8e30*/  F2FP.BF16.PACK_AB R115, R115, R9 ;  /* 0x000000097373723e */ /* 0x000fc400000010ff */
[----:B------:R-:W-:Y:S01]  /*8e40*/  LOP3.LUT R9, R8, 0xffffff8, RZ, 0xc0, !PT ;  /* 0x0ffffff808097812 */ /* 0x000fe200078ec0ff */
[----:B------:R-:W-:Y:S01]  /*8e50*/  IMAD.WIDE.U32 R18, R2, c[0x0][0x498], R18 ;  /* 0x0001260002127a25 */ /* 0x000fe200078e0012 */
[----:B------:R-:W1:Y:S01]  /*8e60*/  S2R R8, SR_CTAID.X ;  /* 0x0000000000087919 */ /* 0x000e620000002500 */
[----:B------:R-:W-:Y:S02]  /*8e70*/  SHF.R.S32.HI R3, RZ, 0x1f, R2 ;  /* 0x0000001fff037819 */ /* 0x000fe40000011402 */
[----:B------:R-:W-:Y:S01]  /*8e80*/  LEA.HI R4, R7, R7, RZ, 0x1 ;  /* 0x0000000707047211 */ /* 0x000fe200078f08ff */
[----:B------:R-:W-:Y:S01]  /*8e90*/  FMUL.FTZ R129, R10, R129 ;  /* 0x000000810a817220 */ /* 0x000fe20000410000 */
[C---:B------:R-:W-:Y:S01]  /*8ea0*/  IADD3 R9, R0.reuse, -R9, RZ ;  /* 0x8000000900097210 */ /* 0x040fe20007ffe0ff */
[----:B------:R-:W-:Y:S01]  /*8eb0*/  IMAD R0, R0, 0x200, R7 ;  /* 0x0000020000007824 */ /* 0x000fe200078e0207 */
[----:B------:R-:W-:Y:S01]  /*8ec0*/  LOP3.LUT R13, R4, 0x1ffffffe, RZ, 0xc0, !PT ;  /* 0x1ffffffe040d7812 */ /* 0x000fe200078ec0ff */
[C---:B------:R-:W-:Y:S01]  /*8ed0*/  IMAD R4, R3.reuse, c[0x0][0x3f0], RZ ;  /* 0x0000fc0003047a24 */ /* 0x040fe200078e02ff */
[----:B------:R-:W-:Y:S01]  /*8ee0*/  R2P PR, R12, 0x6 ;  /* 0x000000060c007804 */ /* 0x000fe20000000000 */
[----:B------:R-:W-:Y:S01]  /*8ef0*/  IMAD R3, R3, c[0x0][0x498], RZ ;  /* 0x0001260003037a24 */ /* 0x000fe200078e02ff */
[----:B------:R-:W-:Y:S01]  /*8f00*/  IADD3 R13, R7, -R13, RZ ;  /* 0x8000000d070d7210 */ /* 0x000fe20007ffe0ff */
[----:B------:R-:W-:Y:S01]  /*8f10*/  IMAD R4, R2, c[0x0][0x3f4], R4 ;  /* 0x0000fd0002047a24 */ /* 0x000fe200078e0204 */
[----:B------:R-:W-:Y:S01]  /*8f20*/  LOP3.LUT R7, R12, 0x1, RZ, 0xc0, !PT ;  /* 0x000000010c077812 */ /* 0x000fe200078ec0ff */
[----:B------:R-:W-:Y:S01]  /*8f30*/  IMAD R3, R2, c[0x0][0x49c], R3 ;  /* 0x0001270002037a24 */ /* 0x000fe200078e0203 */
[----:B------:R-:W-:Y:S01]  /*8f40*/  SHF.L.U32 R12, R12, 0x6, RZ ;  /* 0x000000060c0c7819 */ /* 0x000fe200000006ff */
[----:B------:R-:W-:Y:S01]  /*8f50*/  IMAD.IADD R17, R17, 0x1, R4 ;  /* 0x0000000111117824 */ /* 0x000fe200078e0204 */
[----:B------:R-:W-:Y:S01]  /*8f60*/  LEA R9, R9, R242, 0x4 ;  /* 0x000000f209097211 */ /* 0x000fe200078e20ff */
[C---:B------:R-:W-:Y:S01]  /*8f70*/  FMUL.FTZ R128, R10.reuse, R128 ;  /* 0x000000800a807220 */ /* 0x040fe20000410000 */
[----:B------:R-:W-:Y:S01]  /*8f80*/  SHF.R.S32.HI R2, RZ, 0x1f, R6 ;  /* 0x0000001fff027819 */ /* 0x000fe20000011406 */
[----:B------:R-:W-:Y:S01]  /*8f90*/  FMUL.FTZ R125, R10, R125 ;  /* 0x0000007d0a7d7220 */ /* 0x000fe20000410000 */
[----:B------:R-:W-:Y:S01]  /*8fa0*/  LOP3.LUT R12, R12, 0x1c0, RZ, 0xc0, !PT ;  /* 0x000001c00c0c7812 */ /* 0x000fe200078ec0ff */
[----:B------:R-:W-:Y:S01]  /*8fb0*/  FMUL.FTZ R124, R10, R124 ;  /* 0x0000007c0a7c7220 */ /* 0x000fe20000410000 */
[----:B------:R-:W-:Y:S01]  /*8fc0*/  LEA R13, R13, R9, 0x3 ;  /* 0x000000090d0d7211 */ /* 0x000fe200078e18ff */
[----:B------:R-:W-:Y:S01]  /*8fd0*/  IMAD R2, R2, c[0x0][0x3e0], RZ ;  /* 0x0000f80002027a24 */ /* 0x000fe200078e02ff */
[----:B------:R-:W-:Y:S01]  /*8fe0*/  LEA.HI R12, R12, R12, RZ, 0x1d ;  /* 0x0000000c0c0c7211 */ /* 0x000fe200078fe8ff */
[C---:B-1----:R-:W-:Y:S01]  /*8ff0*/  IMAD R9, R8.reuse, 0x80, R9 ;  /* 0x0000008008097824 */ /* 0x042fe200078e0209 */
[----:B------:R-:W-:Y:S01]  /*9000*/  LEA R13, R8, R13, 0x7 ;  /* 0x0000000d080d7211 */ /* 0x000fe200078e38ff */
[C---:B------:R-:W-:Y:S01]  /*9010*/  IMAD R2, R6.reuse, c[0x0][0x3e4], R2 ;  /* 0x0000f90006027a24 */ /* 0x040fe200078e0202 */
[----:B------:R-:W-:Y:S01]  /*9020*/  ISETP.NE.U32.AND P3, PT, R7, 0x1, PT ;  /* 0x000000010700780c */ /* 0x000fe20003f65070 */
[----:B------:R-:W-:Y:S01]  /*9030*/  IMAD.WIDE.U32 R6, R6, c[0x0][0x3e0], R16 ;  /* 0x0000f80006067a25 */ /* 0x000fe200078e0010 */
[----:B------:R-:W-:-:S02]  /*9040*/  LEA R0, R0, R12, 0x1 ;  /* 0x0000000c00007211 */ /* 0x000fc400078e08ff */
[----:B------:R-:W-:Y:S01]  /*9050*/  ISETP.GE.OR P5, PT, R9, R5, P4 ;  /* 0x000000050900720c */ /* 0x000fe200027a6670 */
[----:B------:R-:W-:Y:S01]  /*9060*/  @P0 IMAD.HI.U32 R4, R13, c[0x0][0x4ec], RZ ;  /* 0x00013b000d040a27 */ /* 0x000fe200078e00ff */
[----:B------:R-:W-:Y:S02]  /*9070*/  IADD3 R17, R7, R2, RZ ;  /* 0x0000000207117210 */ /* 0x000fe40007ffe0ff */
[----:B------:R-:W-:Y:S01]  /*9080*/  SHF.R.S32.HI R2, RZ, 0x1f, R11 ;  /* 0x0000001fff027819 */ /* 0x000fe2000001140b */
[----:B------:R-:W-:Y:S01]  /*9090*/  IMAD.SHL.U32 R0, R0, 0x2, RZ ;  /* 0x0000000200007824 */ /* 0x000fe200078e00ff */
[----:B------:R-:W-:Y:S01]  /*90a0*/  IADD3 R9, R9, 0x8, RZ ;  /* 0x0000000809097810 */ /* 0x000fe20007ffe0ff */
[----:B------:R-:W-:Y:S01]  /*90b0*/  IMAD.MOV.U32 R16, RZ, RZ, R6 ;  /* 0x000000ffff107224 */ /* 0x000fe200078e0006 */
[----:B------:R-:W-:Y:S01]  /*90c0*/  MOV R7, R13 ;  /* 0x0000000d00077202 */ /* 0x000fe20000000f00 */
[----:B------:R-:W-:Y:S01]  /*90d0*/  IMAD R6, R2, c[0x0][0x3d8], RZ ;  /* 0x0000f60002067a24 */ /* 0x000fe200078e02ff */
[----:B------:R-:W-:Y:S01]  /*90e0*/  @P0 SHF.R.U32.HI R7, RZ, c[0x0][0x4f0], R4 ;  /* 0x00013c00ff070a19 */ /* 0x000fe20000011604 */
[C---:B------:R-:W-:Y:S01]  /*90f0*/  FMUL.FTZ R69, R10.reuse, R69 ;  /* 0x000000450a457220 */ /* 0x040fe20000410000 */
[----:B------:R-:W-:Y:S01]  /*9100*/  ISETP.GE.OR P4, PT, R9, R5, P4 ;  /* 0x000000050900720c */ /* 0x000fe20002786670 */
[----:B------:R-:W-:Y:S01]  /*9110*/  FMUL.FTZ R68, R10, R68 ;  /* 0x000000440a447220 */ /* 0x000fe20000410000 */
[----:B------:R-:W-:Y:S01]  /*9120*/  IADD3 R9, R0, 0x80, RZ ;  /* 0x0000008000097810 */ /* 0x000fe20007ffe0ff */
[C---:B------:R-:W-:Y:S01]  /*9130*/  FMUL.FTZ R73, R10.reuse, R73 ;  /* 0x000000490a497220 */ /* 0x040fe20000410000 */
[----:B------:R-:W-:Y:S01]  /*9140*/  IADD3 R2, -R7, RZ, RZ ;  /* 0x000000ff07027210 */ /* 0x000fe20007ffe1ff */
[----:B------:R-:W-:Y:S01]  /*9150*/  FMUL.FTZ R72, R10, R72 ;  /* 0x000000480a487220 */ /* 0x000fe20000410000 */
[----:B------:R-:W-:Y:S01]  /*9160*/  IADD3 R8, R0, 0x70, RZ ;  /* 0x0000007000087810 */ /* 0x000fe20007ffe0ff */
[----:B------:R-:W-:Y:S01]  /*9170*/  FMUL.FTZ R77, R10, R77 ;  /* 0x0000004d0a4d7220 */ /* 0x000fe20000410000 */
[----:B------:R-:W-:Y:S01]  /*9180*/  @P3 IADD3 R8, R9, 0x10, RZ ;  /* 0x0000001009083810 */ /* 0x000fe20007ffe0ff */
[----:B------:R-:W-:Y:S01]  /*9190*/  IMAD R13, R2, c[0x0][0x4e8], R13 ;  /* 0x00013a00020d7a24 */ /* 0x000fe200078e020d */
[----:B------:R-:W-:Y:S01]  /*91a0*/  SHF.R.S32.HI R9, RZ, 0x1f, R7 ;  /* 0x0000001fff097819 */ /* 0x000fe20000011407 */
[C---:B------:R-:W-:Y:S01]  /*91b0*/  FMUL.FTZ R76, R10.reuse, R76 ;  /* 0x0000004c0a4c7220 */ /* 0x040fe20000410000 */
[----:B------:R-:W-:Y:S01]  /*91c0*/  IADD3 R18, P0, R7, R18, RZ ;  /* 0x0000001207127210 */ /* 0x000fe20007f1e0ff */
[C---:B------:R-:W-:Y:S01]  /*91d0*/  FMUL.FTZ R81, R10.reuse, R81 ;  /* 0x000000510a517220 */ /* 0x040fe20000410000 */
[----:B------:R-:W-:Y:S01]  /*91e0*/  MOV R4, 0x20 ;  /* 0x0000002000047802 */ /* 0x000fe20000000f00 */
[C---:B------:R-:W-:Y:S01]  /*91f0*/  FMUL.FTZ R80, R10.reuse, R80 ;  /* 0x000000500a507220 */ /* 0x040fe20000410000 */
[----:B------:R-:W-:Y:S01]  /*9200*/  IADD3.X R19, R9, R19, R3, P0, !PT ;  /* 0x0000001309137210 */ /* 0x000fe200007fe403 */
[C---:B------:R-:W-:Y:S01]  /*9210*/  FMUL.FTZ R85, R10.reuse, R85 ;  /* 0x000000550a557220 */ /* 0x040fe20000410000 */
[----:B------:R-:W-:Y:S01]  /*9220*/  MOV R7, 0x40 ;  /* 0x0000004000077802 */ /* 0x000fe20000000f00 */
[C---:B------:R-:W-:Y:S01]  /*9230*/  FMUL.FTZ R84, R10.reuse, R84 ;  /* 0x000000540a547220 */ /* 0x040fe20000410000 */
[----:B------:R-:W-:Y:S01]  /*9240*/  SHF.R.S32.HI R3, RZ, 0x1f, R13 ;  /* 0x0000001fff037819 */ /* 0x000fe2000001140d */
[----:B------:R-:W-:Y:S01]  /*9250*/  FMUL.FTZ R89, R10, R89 ;  /* 0x000000590a597220 */ /* 0x000fe20000410000 */
[----:B------:R-:W-:Y:S01]  /*9260*/  SEL R4, R4, 0xffffffe0, !P1 ;  /* 0xffffffe004047807 */ /* 0x000fe20004800000 */
[----:B------:R-:W-:Y:S01]  /*9270*/  FMUL.FTZ R88, R10, R88 ;  /* 0x000000580a587220 */ /* 0x000fe20000410000 */
[----:B------:R-:W-:Y:S01]  /*9280*/  SEL R7, R7, 0xffffffc0, !P2 ;  /* 0xffffffc007077807 */ /* 0x000fe20005000000 */
[----:B------:R-:W-:Y:S01]  /*9290*/  IMAD R3, R3, c[0x0][0x488], RZ ;  /* 0x0001220003037a24 */ /* 0x000fe200078e02ff */
[----:B------:R-:W-:Y:S01]  /*92a0*/  F2FP.BF16.PACK_AB R128, R129, R128 ;  /* 0x000000808180723e */ /* 0x000fe200000010ff */
[----:B------:R-:W-:Y:S01]  /*92b0*/  IMAD.IADD R2, R0, 0x1, R4 ;  /* 0x0000000100027824 */ /* 0x000fe200078e0204 */
[----:B------:R-:W-:Y:S01]  /*92c0*/  F2FP.BF16.PACK_AB R124, R125, R124 ;  /* 0x0000007c7d7c723e */ /* 0x000fe200000010ff */
[C---:B------:R-:W-:Y:S01]  /*92d0*/  FMUL.FTZ R93, R10.reuse, R93 ;  /* 0x0000005d0a5d7220 */ /* 0x040fe20000410000 */
[----:B------:R-:W-:Y:S01]  /*92e0*/  F2FP.BF16.PACK_AB R68, R69, R68 ;  /* 0x000000444544723e */ /* 0x000fe200000010ff */
[C---:B------:R-:W-:Y:S01]  /*92f0*/  FMUL.FTZ R92, R10.reuse, R92 ;  /* 0x0000005c0a5c7220 */ /* 0x040fe20000410000 */
[----:B------:R-:W-:Y:S01]  /*9300*/  F2FP.BF16.PACK_AB R72, R73, R72 ;  /* 0x000000484948723e */ /* 0x000fe200000010ff */
[----:B------:R-:W-:Y:S01]  /*9310*/  FMUL.FTZ R97, R10, R97 ;  /* 0x000000610a617220 */ /* 0x000fe20000410000 */
[----:B------:R-:W-:Y:S01]  /*9320*/  IADD3 R4, R4, R8, RZ ;  /* 0x0000000804047210 */ /* 0x000fe20007ffe0ff */
[----:B------:R-:W-:Y:S01]  /*9330*/  FMUL.FTZ R96, R10, R96 ;  /* 0x000000600a607220 */ /* 0x000fe20000410000 */
[----:B------:R-:W-:Y:S01]  /*9340*/  F2FP.BF16.PACK_AB R76, R77, R76 ;  /* 0x0000004c4d4c723e */ /* 0x000fe200000010ff */
[----:B------:R-:W-:Y:S01]  /*9350*/  IMAD.IADD R9, R0, 0x1, R7 ;  /* 0x0000000100097824 */ /* 0x000fe200078e0207 */
[----:B------:R-:W-:Y:S01]  /*9360*/  F2FP.BF16.PACK_AB R80, R81, R80 ;  /* 0x000000505150723e */ /* 0x000fe200000010ff */
[C---:B------:R-:W-:Y:S01]  /*9370*/  FMUL.FTZ R121, R10.reuse, R121 ;  /* 0x000000790a797220 */ /* 0x040fe20000410000 */
[----:B------:R-:W-:Y:S01]  /*9380*/  STS [R0+0x80], R128 ;  /* 0x0000808000007388 */ /* 0x000fe20000000800 */
[----:B------:R-:W-:Y:S01]  /*9390*/  FMUL.FTZ R120, R10, R120 ;  /* 0x000000780a787220 */ /* 0x000fe20000410000 */
[----:B------:R-:W-:Y:S01]  /*93a0*/  IADD3 R12, R7, R8, RZ ;  /* 0x00000008070c7210 */ /* 0x000fe20007ffe0ff */
[----:B------:R-:W-:Y:S01]  /*93b0*/  IMAD.WIDE.U32 R18, R13, c[0x0][0x488], R18 ;  /* 0x000122000d127a25 */ /* 0x000fe200078e0012 */
[----:B------:R-:W-:Y:S01]  /*93c0*/  STS [R0+0x480], R130 ;  /* 0x0004808200007388 */ /* 0x000fe20000000800 */
[----:B------:R-:W-:-:S02]  /*93d0*/  F2FP.BF16.PACK_AB R84, R85, R84 ;  /* 0x000000545554723e */ /* 0x000fc400000010ff */
[----:B------:R-:W-:Y:S01]  /*93e0*/  IMAD R3, R13, c[0x0][0x48c], R3 ;  /* 0x000123000d037a24 */ /* 0x000fe200078e0203 */
[----:B------:R-:W-:Y:S01]  /*93f0*/  STS [R8], R124 ;  /* 0x0000007c08007388 */ /* 0x000fe20000000800 */
[C---:B------:R-:W-:Y:S01]  /*9400*/  FMUL.FTZ R101, R10.reuse, R101 ;  /* 0x000000650a657220 */ /* 0x040fe20000410000 */
[----:B------:R-:W-:Y:S01]  /*9410*/  F2FP.BF16.PACK_AB R88, R89, R88 ;  /* 0x000000585958723e */ /* 0x000fe200000010ff */
[----:B------:R-:W-:Y:S01]  /*9420*/  FMUL.FTZ R100, R10, R100 ;  /* 0x000000640a647220 */ /* 0x000fe20000410000 */
[----:B------:R-:W-:Y:S01]  /*9430*/  STS [R8+0x400], R126 ;  /* 0x0004007e08007388 */ /* 0x000fe20000000800 */
[----:B------:R-:W-:Y:S01]  /*9440*/  IMAD.IADD R13, R7, 0x1, R2 ;  /* 0x00000001070d7824 */ /* 0x000fe200078e0202 */
[----:B------:R-:W-:Y:S01]  /*9450*/  IADD3 R7, R4, R7, RZ ;  /* 0x0000000704077210 */ /* 0x000fe20007ffe0ff */
[C---:B------:R-:W-:Y:S01]  /*9460*/  FMUL.FTZ R105, R10.reuse, R105 ;  /* 0x000000690a697220 */ /* 0x040fe20000410000 */
[----:B------:R-:W-:Y:S01]  /*9470*/  STS [R2+0x80], R68 ;  /* 0x0000804402007388 */ /* 0x000fe20000000800 */
[C---:B------:R-:W-:Y:S01]  /*9480*/  FMUL.FTZ R104, R10.reuse, R104 ;  /* 0x000000680a687220 */ /* 0x040fe20000410000 */
[----:B------:R-:W-:Y:S01]  /*9490*/  F2FP.BF16.PACK_AB R92, R93, R92 ;  /* 0x0000005c5d5c723e */ /* 0x000fe200000010ff */
[C---:B------:R-:W-:Y:S01]  /*94a0*/  FMUL.FTZ R109, R10.reuse, R109 ;  /* 0x0000006d0a6d7220 */ /* 0x040fe20000410000 */
[----:B------:R-:W-:Y:S01]  /*94b0*/  STS [R2+0x480], R70 ;  /* 0x0004804602007388 */ /* 0x000fe20000000800 */
[C---:B------:R-:W-:Y:S01]  /*94c0*/  FMUL.FTZ R108, R10.reuse, R108 ;  /* 0x0000006c0a6c7220 */ /* 0x040fe20000410000 */
[----:B------:R-:W-:Y:S01]  /*94d0*/  F2FP.BF16.PACK_AB R96, R97, R96 ;  /* 0x000000606160723e */ /* 0x000fe200000010ff */
[C---:B------:R-:W-:Y:S01]  /*94e0*/  FMUL.FTZ R117, R10.reuse, R117 ;  /* 0x000000750a757220 */ /* 0x040fe20000410000 */
[----:B------:R-:W-:Y:S01]  /*94f0*/  STS [R4], R72 ;  /* 0x0000004804007388 */ /* 0x000fe20000000800 */
[C---:B------:R-:W-:Y:S01]  /*9500*/  FMUL.FTZ R116, R10.reuse, R116 ;  /* 0x000000740a747220 */ /* 0x040fe20000410000 */
[----:B------:R-:W-:Y:S01]  /*9510*/  F2FP.BF16.PACK_AB R120, R121, R120 ;  /* 0x000000787978723e */ /* 0x000fe200000010ff */
[C---:B------:R-:W-:Y:S01]  /*9520*/  FMUL.FTZ R113, R10.reuse, R113 ;  /* 0x000000710a717220 */ /* 0x040fe20000410000 */
[----:B------:R-:W-:Y:S01]  /*9530*/  STS [R4+0x400], R74 ;  /* 0x0004004a04007388 */ /* 0x000fe20000000800 */
[----:B------:R-:W-:Y:S01]  /*9540*/  FMUL.FTZ R10, R10, R112 ;  /* 0x000000700a0a7220 */ /* 0x000fe20000410000 */
[----:B------:R-:W-:Y:S01]  /*9550*/  F2FP.BF16.PACK_AB R100, R101, R100 ;  /* 0x000000646564723e */ /* 0x000fe200000010ff */
[C---:B------:R-:W-:Y:S01]  /*9560*/  IMAD R6, R11.reuse, c[0x0][0x3dc], R6 ;  /* 0x0000f7000b067a24 */ /* 0x040fe200078e0206 */
[----:B------:R-:W-:Y:S01]  /*9570*/  STS [R9+0x80], R76 ;  /* 0x0000804c09007388 */ /* 0x000fe20000000800 */
[----:B------:R-:W-:Y:S01]  /*9580*/  IMAD.WIDE.U32 R16, R11, c[0x0][0x3d8], R16 ;  /* 0x0000f6000b107a25 */ /* 0x000fe200078e0010 */
[----:B------:R-:W-:-:S02]  /*9590*/  F2FP.BF16.PACK_AB R104, R105, R104 ;  /* 0x000000686968723e */ /* 0x000fc400000010ff */
[----:B------:R-:W-:Y:S01]  /*95a0*/  STS [R9+0x480], R78 ;  /* 0x0004804e09007388 */ /* 0x000fe20000000800 */
[C---:B------:R-:W-:Y:S02]  /*95b0*/  LEA R11, P0, R18.reuse, c[0x0][0x450], 0x2 ;  /* 0x00011400120b7a11 */ /* 0x040fe400078010ff */
[----:B------:R-:W-:Y:S01]  /*95c0*/  IADD3 R3, R19, R3, RZ ;  /* 0x0000000313037210 */ /* 0x000fe20007ffe0ff */
[----:B------:R-:W-:Y:S01]  /*95d0*/  STS [R12], R80 ;  /* 0x000000500c007388 */ /* 0x000fe20000000800 */
[----:B------:R-:W-:Y:S02]  /*95e0*/  F2FP.BF16.PACK_AB R108, R109, R108 ;  /* 0x0000006c6d6c723e */ /* 0x000fe400000010ff */
[----:B------:R-:W-:Y:S01]  /*95f0*/  F2FP.BF16.PACK_AB R116, R117, R116 ;  /* 0x000000747574723e */ /* 0x000fe200000010ff */
[----:B------:R-:W-:Y:S01]  /*9600*/  STS [R12+0x400], R82 ;  /* 0x000400520c007388 */ /* 0x000fe20000000800 */
[----:B------:R-:W-:Y:S02]  /*9610*/  F2FP.BF16.PACK_AB R10, R113, R10 ;  /* 0x0000000a710a723e */ /* 0x000fe400000010ff */
[----:B------:R-:W-:Y:S01]  /*9620*/  LEA.HI.X R3, R18, c[0x0][0x454], R3, 0x2, P0 ;  /* 0x0001150012037a11 */ /* 0x000fe200000f1403 */
[----:B------:R-:W-:Y:S04]  /*9630*/  STS [R13+0x80], R84 ;  /* 0x000080540d007388 */ /* 0x000fe80000000800 */
[----:B------:R-:W-:Y:S04]  /*9640*/  STS [R13+0x480], R86 ;  /* 0x000480560d007388 */ /* 0x000fe80000000800 */
[----:B------:R-:W-:Y:S04]  /*9650*/  STS [R7], R88 ;  /* 0x0000005807007388 */ /* 0x000fe80000000800 */
[----:B------:R-:W-:Y:S04]  /*9660*/  STS [R7+0x400], R90 ;  /* 0x0004005a07007388 */ /* 0x000fe80000000800 */
[----:B------:R-:W-:Y:S04]  /*9670*/  STS [R0+0x4080], R92 ;  /* 0x0040805c00007388 */ /* 0x000fe80000000800 */
[----:B------:R1:W-:Y:S04]  /*9680*/  STS [R0+0x4480], R94 ;  /* 0x0044805e00007388 */ /* 0x0003e80000000800 */
[----:B------:R-:W-:Y:S04]  /*9690*/  STS [R8+0x4000], R96 ;  /* 0x0040006008007388 */ /* 0x000fe80000000800 */
[----:B------:R-:W-:Y:S04]  /*96a0*/  STS [R8+0x4400], R98 ;  /* 0x0044006208007388 */ /* 0x000fe80000000800 */
[----:B------:R-:W-:Y:S04]  /*96b0*/  STS [R2+0x4080], R120 ;  /* 0x0040807802007388 */ /* 0x000fe80000000800 */
[----:B------:R2:W-:Y:S04]  /*96c0*/  STS [R2+0x4480], R122 ;  /* 0x0044807a02007388 */ /* 0x0005e80000000800 */
[----:B------:R-:W-:Y:S04]  /*96d0*/  STS [R4+0x4000], R100 ;  /* 0x0040006404007388 */ /* 0x000fe80000000800 */
[----:B------:R3:W-:Y:S01]  /*96e0*/  STS [R4+0x4400], R102 ;  /* 0x0044006604007388 */ /* 0x0007e20000000800 */
[----:B-1----:R-:W-:-:S03]  /*96f0*/  SHF.L.U32 R0, R238, 0x1, RZ ;  /* 0x00000001ee007819 */ /* 0x002fc600000006ff */
[----:B------:R-:W-:Y:S04]  /*9700*/  STS [R9+0x4080], R104 ;  /* 0x0040806809007388 */ /* 0x000fe80000000800 */
[----:B------:R-:W-:Y:S04]  /*9710*/  STS [R9+0x4480], R106 ;  /* 0x0044806a09007388 */ /* 0x000fe80000000800 */
[----:B------:R-:W-:Y:S04]  /*9720*/  STS [R12+0x4000], R108 ;  /* 0x0040006c0c007388 */ /* 0x000fe80000000800 */
[----:B------:R-:W-:Y:S01]  /*9730*/  STS [R12+0x4400], R110 ;  /* 0x0044006e0c007388 */ /* 0x000fe20000000800 */
[----:B--2---:R-:W-:-:S03]  /*9740*/  LEA R2, P0, R16, c[0x0][0x380], 0x1 ;  /* 0x0000e00010027a11 */ /* 0x004fc600078008ff */
[----:B------:R-:W-:Y:S04]  /*9750*/  STS [R13+0x4080], R116 ;  /* 0x004080740d007388 */ /* 0x000fe80000000800 */
[----:B------:R-:W-:Y:S01]  /*9760*/  STS [R13+0x4480], R118 ;  /* 0x004480760d007388 */ /* 0x000fe20000000800 */
[----:B---3--:R-:W-:-:S03]  /*9770*/  IMAD.IADD R4, R17, 0x1, R6 ;  /* 0x0000000111047824 */ /* 0x008fc600078e0206 */
[----:B------:R-:W-:Y:S02]  /*9780*/  STS [R7+0x4000], R10 ;  /* 0x0040000a07007388 */ /* 0x000fe40000000800 */
[----:B------:R-:W-:Y:S02]  /*9790*/  LEA.HI.X R4, R16, c[0x0][0x384], R4, 0x1, P0 ;  /* 0x0000e10010047a11 */ /* 0x000fe400000f0c04 */
[----:B------:R-:W-:Y:S04]  /*97a0*/  STS [R7+0x4400], R115 ;  /* 0x0044007307007388 */ /* 0x000fe80000000800 */
[----:B------:R-:W-:Y:S01]  /*97b0*/  BAR.SYNC.DEFER_BLOCKING 0x1, 0x100 ;  /* 0x0044000000007b1d */ /* 0x000fe20000010000 */
[----:B------:R-:W-:-:S05]  /*97c0*/  ISETP.GE.AND P0, PT, R237, R5, PT ;  /* 0x00000005ed00720c */ /* 0x000fca0003f06270 */
[----:B------:R-:W-:Y:S04]  /*97d0*/  SHFL.IDX PT, R18, R11, RZ, 0x1c1f ;  /* 0x001c1fff0b127589 */ /* 0x000fe800000e0000 */
[----:B------:R-:W1:Y:S04]  /*97e0*/  SHFL.IDX PT, R19, R3, RZ, 0x1c1f ;  /* 0x001c1fff03137589 */ /* 0x000e6800000e0000 */
[----:B------:R-:W-:Y:S04]  /*97f0*/  SHFL.IDX PT, R20, R11, 0x1, 0x1c1f ;  /* 0x003c1f000b147f89 */ /* 0x000fe800000e0000 */
[----:B------:R2:W3:Y:S04]  /*9800*/  SHFL.IDX PT, R21, R3, 0x1, 0x1c1f ;  /* 0x003c1f0003157f89 */ /* 0x0004e800000e0000 */
[----:B------:R4:W4:Y:S04]  /*9810*/  SHFL.IDX PT, R40, R2, RZ, 0x181f ;  /* 0x00181fff02287589 */ /* 0x00092800000e0000 */
[----:B------:R4:W4:Y:S04]  /*9820*/  SHFL.IDX PT, R41, R4, RZ, 0x181f ;  /* 0x00181fff04297589 */ /* 0x00092800000e0000 */
[----:B-1----:R1:W-:Y:S04]  /*9830*/  @!P5 ST.E [R18.64], R15 ;  /* 0x0000000f1200d985 */ /* 0x0023e8000c10190e */
[----:B--2---:R-:W2:Y:S04]  /*9840*/  S2R R3, SR_TID.X ;  /* 0x0000000000037919 */ /* 0x004ea80000002100 */
[----:B---3--:R1:W-:Y:S04]  /*9850*/  @!P4 ST.E [R20.64], R14 ;  /* 0x0000000e1400c985 */ /* 0x0083e8000c10190e */
[----:B------:R1:W3:Y:S04]  /*9860*/  LDS.128 R32, [R0+0x1080] ;  /* 0x0010800000207984 */ /* 0x0002e80000000c00 */
[----:B------:R1:W1:Y:S04]  /*9870*/  LDS.128 R28, [R0+0x2080] ;  /* 0x00208000001c7984 */ /* 0x0002680000000c00 */
[----:B------:R1:W1:Y:S04]  /*9880*/  LDS.128 R24, [R0+0x3080] ;  /* 0x0030800000187984 */ /* 0x0002680000000c00 */
[----:B------:R1:W1:Y:S04]  /*9890*/  LDS.128 R20, [R0+0x5080] ;  /* 0x0050800000147984 */ /* 0x0002680000000c00 */
[----:B------:R1:W1:Y:S01]  /*98a0*/  LDS.128 R12, [R0+0x6080] ;  /* 0x00608000000c7984 */ /* 0x0002620000000c00 */
[----:B--2---:R-:W-:-:S03]  /*98b0*/  SHF.R.S32.HI R6, RZ, 0x1f, R3 ;  /* 0x0000001fff067819 */ /* 0x004fc60000011403 */
[----:B------:R2:W1:Y:S01]  /*98c0*/  LDS.128 R8, [R0+0x7080] ;  /* 0x0070800000087984 */ /* 0x0004620000000c00 */
[----:B------:R-:W-:-:S04]  /*98d0*/  LEA.HI R6, R6, R3, RZ, 0x3 ;  /* 0x0000000306067211 */ /* 0x000fc800078f18ff */
[----:B------:R-:W-:-:S04]  /*98e0*/  LOP3.LUT R6, R6, 0xfffffff8, RZ, 0xc0, !PT ;  /* 0xfffffff806067812 */ /* 0x000fc800078ec0ff */
[----:B------:R-:W-:-:S04]  /*98f0*/  IADD3 R3, -R6, R3, RZ ;  /* 0x0000000306037210 */ /* 0x000fc80007ffe1ff */
[----:B------:R-:W-:Y:S01]  /*9900*/  SHF.L.U32 R3, R3, 0x3, RZ ;  /* 0x0000000303037819 */ /* 0x000fe200000006ff */
[----:B------:R-:W-:Y:S05]  /*9910*/  @P0 BRA `(.L_x_7) ;  /* 0x000000b000000947 */ /* 0x000fea0003800000 */
[----:B-1--4-:R-:W1:Y:S01]  /*9920*/  LDS.128 R16, [R0+0x80] ;  /* 0x0000800000107984 */ /* 0x012e620000000c00 */
[----:B------:R-:W-:Y:S02]  /*9930*/  ISETP.GE.AND P0, PT, R241, c[0x0][0x3c8], PT ;  /* 0x0000f200f1007a0c */ /* 0x000fe40003f06270 */
[----:B------:R-:W-:Y:S01]  /*9940*/  ISETP.GE.AND P1, PT, R3, c[0x0][0x3c8], PT ;  /* 0x0000f20003007a0c */ /* 0x000fe20003f26270 */
[----:B------:R4:W5:-:S12]  /*9950*/  LDS.128 R36, [R0+0x4080] ;  /* 0x0040800000247984 */ /* 0x0009580000000c00 */
[----:B------:R-:W-:Y:S01]  /*9960*/  @!P1 IMAD.WIDE R6, R3, 0x2, R40 ;  /* 0x0000000203069825 */ /* 0x000fe200078e0228 */
[----:B--2-4-:R-:W-:-:S04]  /*9970*/  @!P0 SHF.R.S32.HI R0, RZ, 0x1f, R241 ;  /* 0x0000001fff008819 */ /* 0x014fc800000114f1 */
[----:B------:R-:W-:-:S04]  /*9980*/  @!P0 LEA.HI R0, R0, R241, RZ, 0x3 ;  /* 0x000000f100008211 */ /* 0x000fc800078f18ff */
[----:B------:R-:W-:-:S05]  /*9990*/  @!P0 LOP3.LUT R0, R0, 0xfffffff8, RZ, 0xc0, !PT ;  /* 0xfffffff800008812 */ /* 0x000fca00078ec0ff */
[----:B------:R-:W-:Y:S01]  /*99a0*/  @!P0 IMAD.WIDE R40, R0, 0x2, R40 ;  /* 0x0000000200288825 */ /* 0x000fe200078e0228 */
[----:B-1----:R1:W-:Y:S04]  /*99b0*/  @!P1 ST.E.128 [R6.64], R16 ;  /* 0x0000001006009985 */ /* 0x0023e8000c101d0e */
[----:B-----5:R1:W-:Y:S02]  /*99c0*/  @!P0 ST.E.128 [R40.64], R36 ;  /* 0x0000002428008985 */ /* 0x0203e4000c101d0e */
.L_x_7:
[----:B----4-:R-:W-:Y:S05]  /*99d0*/  BSYNC B0 ;  /* 0x0000000000007941 */ /* 0x010fea0003800000 */
.L_x_6:
[----:B-12---:R-:W-:Y:S01]  /*99e0*/  IADD3 R0, R237, 0x20, RZ ;  /* 0x00000020ed007810 */ /* 0x006fe20007ffe0ff */
[----:B------:R1:W2:Y:S01]  /*99f0*/  SHFL.IDX PT, R7, R4, 0x1, 0x181f ;  /* 0x00381f0004077f89 */ /* 0x0002a200000e0000 */
[----:B------:R-:W-:Y:S02]  /*9a00*/  BSSY B0, `(.L_x_8) ;  /* 0x000000d000007945 */ /* 0x000fe40003800000 */
[----:B------:R-:W-:Y:S01]  /*9a10*/  ISETP.GE.AND P0, PT, R0, R5, PT ;  /* 0x000000050000720c */ /* 0x000fe20003f06270 */
[----:B------:R1:W4:-:S12]  /*9a20*/  SHFL.IDX PT, R6, R2, 0x1, 0x181f ;  /* 0x00381f0002067f89 */ /* 0x00031800000e0000 */
[----:B------:R-:W-:Y:S05]  /*9a30*/  @P0 BRA `(.L_x_9) ;  /* 0x0000009000000947 */ /* 0x000fea0003800000 */
[----:B------:R-:W-:Y:S02]  /*9a40*/  ISETP.GE.AND P0, PT, R241, c[0x0][0x3c8], PT ;  /* 0x0000f200f1007a0c */ /* 0x000fe40003f06270 */
[----:B------:R-:W-:-:S11]  /*9a50*/  ISETP.GE.AND P1, PT, R3, c[0x0][0x3c8], PT ;  /* 0x0000f20003007a0c */ /* 0x000fd60003f26270 */
[----:B------:R-:W-:Y:S02]  /*9a60*/  @!P0 SHF.R.S32.HI R0, RZ, 0x1f, R241 ;  /* 0x0000001fff008819 */ /* 0x000fe400000114f1 */
[----:B--2-4-:R-:W-:Y:S02]  /*9a70*/  @!P1 IMAD.WIDE R16, R3, 0x2, R6 ;  /* 0x0000000203109825 */ /* 0x014fe400078e0206 */
[----:B------:R-:W-:-:S03]  /*9a80*/  @!P0 LEA.HI R0, R0, R241, RZ, 0x3 ;  /* 0x000000f100008211 */ /* 0x000fc600078f18ff */
[----:B---3--:R2:W-:Y:S01]  /*9a90*/  @!P1 ST.E.128 [R16.64], R32 ;  /* 0x0000002010009985 */ /* 0x0085e2000c101d0e */
[----:B------:R-:W-:-:S05]  /*9aa0*/  @!P0 LOP3.LUT R0, R0, 0xfffffff8, RZ, 0xc0, !PT ;  /* 0xfffffff800008812 */ /* 0x000fca00078ec0ff */
[----:B------:R-:W-:-:S05]  /*9ab0*/  @!P0 IMAD.WIDE R6, R0, 0x2, R6 ;  /* 0x0000000200068825 */ /* 0x000fca00078e0206 */
[----:B------:R2:W-:Y:S02]  /*9ac0*/  @!P0 ST.E.128 [R6.64], R20 ;  /* 0x0000001406008985 */ /* 0x0005e4000c101d0e */
.L_x_9:
[----:B------:R-:W-:Y:S05]  /*9ad0*/  BSYNC B0 ;  /* 0x0000000000007941 */ /* 0x000fea0003800000 */
.L_x_8:
[----:B------:R-:W-:Y:S01]  /*9ae0*/  IADD3 R0, R237, 0x40, RZ ;  /* 0x00000040ed007810 */ /* 0x000fe20007ffe0ff */
[----:B--2---:R2:W1:Y:S01]  /*9af0*/  SHFL.IDX PT, R7, R4, 0x2, 0x181f ;  /* 0x00581f0004077f89 */ /* 0x00446200000e0000 */
[----:B------:R-:W-:Y:S02]  /*9b00*/  BSSY B0, `(.L_x_10) ;  /* 0x000000d000007945 */ /* 0x000fe40003800000 */
[----:B------:R-:W-:Y:S01]  /*9b10*/  ISETP.GE.AND P0, PT, R0, R5, PT ;  /* 0x000000050000720c */ /* 0x000fe20003f06270 */
[----:B----4-:R2:W4:-:S12]  /*9b20*/  SHFL.IDX PT, R6, R2, 0x2, 0x181f ;  /* 0x00581f0002067f89 */ /* 0x01051800000e0000 */
[----:B------:R-:W-:Y:S05]  /*9b30*/  @P0 BRA `(.L_x_11) ;  /* 0x0000009000000947 */ /* 0x000fea0003800000 */
[----:B------:R-:W-:Y:S02]  /*9b40*/  ISETP.GE.AND P0, PT, R241, c[0x0][0x3c8], PT ;  /* 0x0000f200f1007a0c */ /* 0x000fe40003f06270 */
[----:B------:R-:W-:-:S11]  /*9b50*/  ISETP.GE.AND P1, PT, R3, c[0x0][0x3c8], PT ;  /* 0x0000f20003007a0c */ /* 0x000fd60003f26270 */
[----:B------:R-:W-:Y:S02]  /*9b60*/  @!P0 SHF.R.S32.HI R0, RZ, 0x1f, R241 ;  /* 0x0000001fff008819 */ /* 0x000fe400000114f1 */
[----:B-1--4-:R-:W-:Y:S02]  /*9b70*/  @!P1 IMAD.WIDE R16, R3, 0x2, R6 ;  /* 0x0000000203109825 */ /* 0x012fe400078e0206 */
[----:B------:R-:W-:-:S03]  /*9b80*/  @!P0 LEA.HI R0, R0, R241, RZ, 0x3 ;  /* 0x000000f100008211 */ /* 0x000fc600078f18ff */
[----:B------:R1:W-:Y:S01]  /*9b90*/  @!P1 ST.E.128 [R16.64], R28 ;  /* 0x0000001c10009985 */ /* 0x0003e2000c101d0e */
[----:B------:R-:W-:-:S05]  /*9ba0*/  @!P0 LOP3.LUT R0, R0, 0xfffffff8, RZ, 0xc0, !PT ;  /* 0xfffffff800008812 */ /* 0x000fca00078ec0ff */
[----:B------:R-:W-:-:S05]  /*9bb0*/  @!P0 IMAD.WIDE R6, R0, 0x2, R6 ;  /* 0x0000000200068825 */ /* 0x000fca00078e0206 */
[----:B------:R1:W-:Y:S02]  /*9bc0*/  @!P0 ST.E.128 [R6.64], R12 ;  /* 0x0000000c06008985 */ /* 0x0003e4000c101d0e */
.L_x_11:
[----:B------:R-:W-:Y:S05]  /*9bd0*/  BSYNC B0 ;  /* 0x0000000000007941 */ /* 0x000fea0003800000 */
.L_x_10:
[----:B------:R-:W-:Y:S01]  /*9be0*/  IADD3 R237, R237, 0x60, RZ ;  /* 0x00000060eded7810 */ /* 0x000fe20007ffe0ff */
[----:B-1----:R1:W2:Y:S03]  /*9bf0*/  SHFL.IDX PT, R7, R4, 0x3, 0x181f ;  /* 0x00781f0004077f89 */ /* 0x0022a600000e0000 */
[----:B------:R-:W-:Y:S01]  /*9c00*/  ISETP.GE.AND P0, PT, R237, R5, PT ;  /* 0x00000005ed00720c */ /* 0x000fe20003f06270 */
[----:B----4-:R1:W4:-:S12]  /*9c10*/  SHFL.IDX PT, R6, R2, 0x3, 0x181f ;  /* 0x00781f0002067f89 */ /* 0x01031800000e0000 */
[----:B------:R-:W-:Y:S05]  /*9c20*/  @P0 EXIT ;  /* 0x000000000000094d */ /* 0x000fea0003800000 */
[----:B------:R-:W-:-:S13]  /*9c30*/  ISETP.GE.AND P0, PT, R3, c[0x0][0x3c8], PT ;  /* 0x0000f20003007a0c */ /* 0x000fda0003f06270 */
[----:B-12-4-:R-:W-:-:S05]  /*9c40*/  @!P0 IMAD.WIDE R2, R3, 0x2, R6 ;  /* 0x0000000203028825 */ /* 0x016fca00078e0206 */
[----:B------:R1:W-:Y:S01]  /*9c50*/  @!P0 ST.E.128 [R2.64], R24 ;  /* 0x0000001802008985 */ /* 0x0003e2000c101d0e */
[----:B------:R-:W-:-:S13]  /*9c60*/  ISETP.GE.AND P0, PT, R241, c[0x0][0x3c8], PT ;  /* 0x0000f200f1007a0c */ /* 0x000fda0003f06270 */
[----:B------:R-:W-:Y:S05]  /*9c70*/  @P0 EXIT ;  /* 0x000000000000094d */ /* 0x000fea0003800000 */
[----:B------:R-:W-:-:S04]  /*9c80*/  SHF.R.S32.HI R0, RZ, 0x1f, R241 ;  /* 0x0000001fff007819 */ /* 0x000fc800000114f1 */
[----:B------:R-:W-:-:S04]  /*9c90*/  LEA.HI R0, R0, R241, RZ, 0x3 ;  /* 0x000000f100007211 */ /* 0x000fc800078f18ff */
[----:B------:R-:W-:-:S05]  /*9ca0*/  LOP3.LUT R0, R0, 0xfffffff8, RZ, 0xc0, !PT ;  /* 0xfffffff800007812 */ /* 0x000fca00078ec0ff */
[----:B------:R-:W-:-:S05]  /*9cb0*/  IMAD.WIDE R6, R0, 0x2, R6 ;  /* 0x0000000200067825 */ /* 0x000fca00078e0206 */
[----:B------:R-:W-:Y:S01]  /*9cc0*/  ST.E.128 [R6.64], R8 ;  /* 0x0000000806007985 */ /* 0x000fe2000c101d0e */
[----:B------:R-:W-:Y:S05]  /*9cd0*/  EXIT ;  /* 0x000000000000794d */ /* 0x000fea0003800000 */
.L_x_12:
[----:B------:R-:W-:-:S00]  /*9ce0*/  BRA `(.L_x_12) ;  /* 0xfffffff000007947 */ /* 0x000fc0000383ffff */
[----:B------:R-:W-:-:S00]  /*9cf0*/  NOP ;  /* 0x0000000000007918 */ /* 0x000fc00000000000 */
        /* <DEDUP_REMOVED lines=8> */
.L_x_2165:


//--------------------- .text._ZN7cutlass13device_kernelIN5flash19enable_sm80_to_sm89INS1_16FlashAttnFwdSm80INS1_25CollectiveMainloopFwdSm80ILi8ELi1ELb1EN4cute5tupleIJNS5_1CILi128EEES8_S8_EEELi128ENS_10bfloat16_tEfNS_4arch4Sm80ELb0ELb0ELb0ELb1ELb1ELb0ELb1ELb0EEENS1_21CollectiveEpilogueFwdIS9_NS6_IJNS7_ILi1EEESF_SF_EEESA_SC_Li256ELb1ELb1ELb0ELb0EEENS1_19SingleTileSchedulerILb1ELb0ELb1ELi128EEEEEEEEEvNT_6ParamsE --------------------------
	.section	.text._ZN7cutlass13device_kernelIN5flash19enable_sm80_to_sm89INS1_16FlashAttnFwdSm80INS1_25CollectiveMainloopFwdSm80ILi8ELi1ELb1EN4cute5tupleIJNS5_1CILi128EEES8_S8_EEELi128ENS_10bfloat16_tEfNS_4arch4Sm80ELb0ELb0ELb0ELb1ELb1ELb0ELb1ELb0EEENS1_21CollectiveEpilogueFwdIS9_NS6_IJNS7_ILi1EEESF_SF_EEESA_SC_Li256ELb1ELb1ELb0ELb0EEENS1_19SingleTileSchedulerILb1ELb0ELb1ELi128EEEEEEEEEvNT_6ParamsE,"ax",@progbits
	.sectioninfo	@"SHI_REGISTERS=252"
	.align	128
.text._ZN7cutlass13device_kernelIN5flash19enable_sm80_to_sm89INS1_16FlashAttnFwdSm80INS1_25CollectiveMainloopFwdSm80ILi8ELi1ELb1EN4cute5tupleIJNS5_1CILi128EEES8_S8_EEELi128ENS_10bfloat16_tEfNS_4arch4Sm80ELb0ELb0ELb0ELb1ELb1ELb0ELb1ELb0EEENS1_21CollectiveEpilogueFwdIS9_NS6_IJNS7_ILi1EEESF_SF_EEESA_SC_Li256ELb1ELb1ELb0ELb0EEENS1_19SingleTileSchedulerILb1ELb0ELb1ELi128EEEEEEEEEvNT_6ParamsE:
        .type           _ZN7cutlass13device_kernelIN5flash19enable_sm80_to_sm89INS1_16FlashAttnFwdSm80INS1_25CollectiveMainloopFwdSm80ILi8ELi1ELb1EN4cute5tupleIJNS5_1CILi128EEES8_S8_EEELi128ENS_10bfloat16_tEfNS_4arch4Sm80ELb0ELb0ELb0ELb1ELb1ELb0ELb1ELb0EEENS1_21CollectiveEpilogueFwdIS9_NS6_IJNS7_ILi1EEESF_SF_EEESA_SC_Li256ELb1ELb1ELb0ELb0EEENS1_19SingleTileSchedulerILb1ELb0ELb1ELi128EEEEEEEEEvNT_6ParamsE,@function
        .size           _ZN7cutlass13device_kernelIN5flash19enable_sm80_to_sm89INS1_16FlashAttnFwdSm80INS1_25CollectiveMainloopFwdSm80ILi8ELi1ELb1EN4cute5tupleIJNS5_1CILi128EEES8_S8_EEELi128ENS_10bfloat16_tEfNS_4arch4Sm80ELb0ELb0ELb0ELb1ELb1ELb0ELb1ELb0EEENS1_21CollectiveEpilogueFwdIS9_NS6_IJNS7_ILi1EEESF_SF_EEESA_SC_Li256ELb1ELb1ELb0ELb0EEENS1_19SingleTileSchedulerILb1ELb0ELb1ELi128EEEEEEEEEvNT_6ParamsE,(.L_x_2166 - _ZN7cutlass13device_kernelIN5flash19enable_sm80_to_sm89INS1_16FlashAttnFwdSm80INS1_25CollectiveMainloopFwdSm80ILi8ELi1ELb1EN4cute5tupleIJNS5_1CILi128EEES8_S8_EEELi128ENS_10bfloat16_tEfNS_4arch4Sm80ELb0ELb0ELb0ELb1ELb1ELb0ELb1ELb0EEENS1_21CollectiveEpilogueFwdIS9_NS6_IJNS7_ILi1EEESF_SF_EEESA_SC_Li256ELb1ELb1ELb0ELb0EEENS1_19SingleTileSchedulerILb1ELb0ELb1ELi128EEEEEEEEEvNT_6ParamsE)
        .other          _ZN7cutlass13device_kernelIN5flash19enable_sm80_to_sm89INS1_16FlashAttnFwdSm80INS1_25CollectiveMainloopFwdSm80ILi8ELi1ELb1EN4cute5tupleIJNS5_1CILi128EEES8_S8_EEELi128ENS_10bfloat16_tEfNS_4arch4Sm80ELb0ELb0ELb0ELb1ELb1ELb0ELb1ELb0EEENS1_21CollectiveEpilogueFwdIS9_NS6_IJNS7_ILi1EEESF_SF_EEESA_SC_Li256ELb1ELb1ELb0ELb0EEENS1_19SingleTileSchedulerILb1ELb0ELb1ELi128EEEEEEEEEvNT_6ParamsE,@"STO_CUDA_ENTRY STV_DEFAULT"
_ZN7cutlass13device_kernelIN5flash19enable_sm80_to_sm89INS1_16FlashAttnFwdSm80INS1_25CollectiveMainloopFwdSm80ILi8ELi1ELb1EN4cute5tupleIJNS5_1CILi128EEES8_S8_EEELi128ENS_10bfloat16_tEfNS_4arch4Sm80ELb0ELb0ELb0ELb1ELb1ELb0ELb1ELb0EEENS1_21CollectiveEpilogueFwdIS9_NS6_IJNS7_ILi1EEESF_SF_EEESA_SC_Li256ELb1ELb1ELb0ELb0EEENS1_19SingleTileSchedulerILb1ELb0ELb1ELi128EEEEEEEEEvNT_6ParamsE:
[----:B------:R-:W-:Y:S02]  /*0000*/  MOV R1, c[0x0][0x28] ;  /* 0x00000a0000017a02 */ /* 0x000fe40000000f00 */
[----:B------:R-:W1:Y:S01]  /*0010*/  S2R R5, SR_TID.X ;  /* 0x0000000000057919 */ /* 0x000e620000002100 */
[----:B------:R-:W2:Y:S01]  /*0020*/  S2UR UR11, SR_CTAID.Z ;  /* 0x00000000000b79c3 */ /* 0x000ea20000002700 */
[----:B------:R-:W-:Y:S02]  /*0030*/  UMOV UR14, 0x4 ;  /* 0x00000004000e7882 */ /* 0x000fe40000000000 */
[----:B------:R-:W-:Y:S02]  /*0040*/  ULDC.64 UR6, c[0x0][0x568] ;  /* 0x00015a0000067ab9 */ /* 0x000fe40000000a00 */
[----:B------:R-:W-:-:S03]  /*0050*/  ULDC.64 UR12, c[0x0][0x118] ;  /* 0x00004600000c7ab9 */ /* 0x000fc60000000a00 */
[----:B------:R-:W3:Y:S01]  /*0060*/  S2UR UR5, SR_CTAID.X ;  /* 0x00000000000579c3 */ /* 0x000ee20000002500 */
[----:B-1----:R-:W-:Y:S01]  /*0070*/  SHF.R.U32.HI R0, RZ, 0x5, R5 ;  /* 0x00000005ff007819 */ /* 0x002fe20000011605 */
[----:B--2---:R-:W-:-:S05]  /*0080*/  UIMAD.WIDE UR6, UR11, UR14, UR6 ;  /* 0x0000000e0b0672a5 */ /* 0x004fca000f8e0206 */
[----:B------:R-:W1:Y:S02]  /*0090*/  SHFL.IDX PT, R0, R0, RZ, 0x1f ;  /* 0x00001fff00007589 */ /* 0x000e6400000e0000 */
[----:B-1----:R-:W-:-:S13]  /*00a0*/  ISETP.NE.AND P0, PT, R0, RZ, PT ;  /* 0x000000ff0000720c */ /* 0x002fda0003f05270 */
[----:B---3--:R-:W-:Y:S05]  /*00b0*/  @!P0 BRA `(.L_x_13) ;  /* 0x000001c000008947 */ /* 0x008fea0003800000 */
[----:B------:R-:W-:-:S04]  /*00c0*/  ISETP.NE.U32.AND P0, PT, RZ, c[0x0][0x568], PT ;  /* 0x00015a00ff007a0c */ /* 0x000fc80003f05070 */
[----:B------:R-:W-:-:S13]  /*00d0*/  ISETP.NE.AND.EX P0, PT, RZ, c[0x0][0x56c], PT, P0 ;  /* 0x00015b00ff007a0c */ /* 0x000fda0003f05300 */
[----:B------:R-:W-:Y:S05]  /*00e0*/  @!P0 BRA `(.L_x_14) ;  /* 0x0000005000008947 */ /* 0x000fea0003800000 */
[----:B------:R-:W-:Y:S02]  /*00f0*/  MOV R2, UR6 ;  /* 0x0000000600027c02 */ /* 0x000fe40008000f00 */
[----:B------:R-:W-:-:S05]  /*0100*/  MOV R3, UR7 ;  /* 0x0000000700037c02 */ /* 0x000fca0008000f00 */
[----:B------:R-:W2:Y:S02]  /*0110*/  LDG.E R2, [R2.64] ;  /* 0x0000000c02027981 */ /* 0x000ea4000c1e1900 */
[----:B--2---:R1:W2:Y:S02]  /*0120*/  R2UR UR6, R2 ;  /* 0x00000000020673c2 */ /* 0x0042a400000e0000 */
[----:B-12---:R-:W-:Y:S05]  /*0130*/  BRA `(.L_x_15) ;  /* 0x000000e000007947 */ /* 0x006fea0003800000 */
.L_x_14:
[----:B------:R-:W-:-:S04]  /*0140*/  ISETP.NE.U32.AND P0, PT, RZ, c[0x0][0x560], PT ;  /* 0x00015800ff007a0c */ /* 0x000fc80003f05070 */
[----:B------:R-:W-:-:S13]  /*0150*/  ISETP.NE.AND.EX P0, PT, RZ, c[0x0][0x564], PT, P0 ;  /* 0x00015900ff007a0c */ /* 0x000fda0003f05300 */
[----:B------:R-:W-:Y:S05]  /*0160*/  @!P0 BRA `(.L_x_16) ;  /* 0x000000a000008947 */ /* 0x000fea0003800000 */
[----:B------:R-:W-:Y:S02]  /*0170*/  ULDC.64 UR6, c[0x0][0x560] ;  /* 0x0001580000067ab9 */ /* 0x000fe40000000a00 */
[----:B------:R-:W-:-:S06]  /*0180*/  UIMAD.WIDE UR6, UR11, UR14, UR6 ;  /* 0x0000000e0b0672a5 */ /* 0x000fcc000f8e0206 */
[----:B------:R-:W-:Y:S02]  /*0190*/  MOV R6, UR6 ;  /* 0x0000000600067c02 */ /* 0x000fe40008000f00 */
[----:B------:R-:W-:-:S05]  /*01a0*/  MOV R7, UR7 ;  /* 0x0000000700077c02 */ /* 0x000fca0008000f00 */
[----:B------:R-:W2:Y:S04]  /*01b0*/  LDG.E R2, [R6.64] ;  /* 0x0000000c06027981 */ /* 0x000ea8000c1e1900 */
[----:B------:R-:W3:Y:S01]  /*01c0*/  LDG.E R0, [R6.64+0x4] ;  /* 0x0000040c06007981 */ /* 0x000ee2000c1e1900 */
[----:B--2---:R-:W1:Y:S08]  /*01d0*/  R2UR UR4, R2 ;  /* 0x00000000020473c2 */ /* 0x004e7000000e0000 */
[----:B---3--:R-:W1:Y:S02]  /*01e0*/  R2UR UR6, R0 ;  /* 0x00000000000673c2 */ /* 0x008e6400000e0000 */
[----:B-1----:R-:W-:Y:S01]  /*01f0*/  UIADD3 UR6, -UR4, UR6, URZ ;  /* 0x0000000604067290 */ /* 0x002fe2000fffe13f */
[----:B------:R-:W-:Y:S05]  /*0200*/  BRA `(.L_x_15) ;  /* 0x0000001000007947 */ /* 0x000fea0003800000 */
.L_x_16:
[----:B------:R-:W-:Y:S02]  /*0210*/  ULDC UR6, c[0x0][0x54c] ;  /* 0x0001530000067ab9 */ /* 0x000fe40000000800 */
.L_x_15:
[----:B------:R-:W-:Y:S02]  /*0220*/  ULDC UR4, c[0x0][0x548] ;  /* 0x0001520000047ab9 */ /* 0x000fe40000000800 */
[----:B------:R-:W-:-:S02]  /*0230*/  USHF.L.U32 UR5, UR5, 0x7, URZ ;  /* 0x0000000705057899 */ /* 0x000fc4000800063f */
[----:B------:R-:W-:-:S04]  /*0240*/  UIMAD UR4, UR6, UR4, URZ ;  /* 0x00000004060472a4 */ /* 0x000fc8000f8e023f */
[----:B------:R-:W-:-:S04]  /*0250*/  UISETP.GE.AND UP0, UPT, UR5, UR4, UPT ;  /* 0x000000040500728c */ /* 0x000fc8000bf06270 */
[----:B------:R-:W-:Y:S01]  /*0260*/  USEL UR11, UR11, 0xffffffff, !UP0 ;  /* 0xffffffff0b0b7887 */ /* 0x000fe2000c000000 */
[----:B------:R-:W-:Y:S05]  /*0270*/  BRA `(.L_x_17) ;  /* 0x000001b000007947 */ /* 0x000fea0003800000 */
.L_x_13:
        /* <DEDUP_REMOVED lines=8> */
.L_x_18:
        /* <DEDUP_REMOVED lines=13> */
.L_x_20:
[----:B------:R-:W-:Y:S02]  /*03d0*/  ULDC UR6, c[0x0][0x54c] ;  /* 0x0001530000067ab9 */ /* 0x000fe40000000800 */
.L_x_19:
[----:B------:R-:W-:Y:S02]  /*03e0*/  ULDC UR4, c[0x0][0x548] ;  /* 0x0001520000047ab9 */ /* 0x000fe40000000800 */
[----:B------:R-:W-:-:S02]  /*03f0*/  USHF.L.U32 UR5, UR5, 0x7, URZ ;  /* 0x0000000705057899 */ /* 0x000fc4000800063f */
[----:B------:R-:W-:-:S04]  /*0400*/  UIMAD UR4, UR6, UR4, URZ ;  /* 0x00000004060472a4 */ /* 0x000fc8000f8e023f */
[----:B------:R-:W-:-:S04]  /*0410*/  UISETP.GE.AND UP0, UPT, UR5, UR4, UPT ;  /* 0x000000040500728c */ /* 0x000fc8000bf06270 */
[----:B------:R-:W-:-:S06]  /*0420*/  USEL UR11, UR11, 0xffffffff, !UP0 ;  /* 0xffffffff0b0b7887 */ /* 0x000fcc000c000000 */
.L_x_17:
[----:B------:R-:W-:-:S13]  /*0430*/  ISETP.LE.AND P0, PT, RZ, UR11, PT ;  /* 0x0000000bff007c0c */ /* 0x000fda000bf03270 */
[----:B------:R-:W-:Y:S05]  /*0440*/  @!P0 EXIT ;  /* 0x000000000000894d */ /* 0x000fea0003800000 */
[----:B------:R-:W-:Y:S02]  /*0450*/  ULDC.64 UR4, c[0x0][0x370] ;  /* 0x0000dc0000047ab9 */ /* 0x000fe40000000a00 */
[----:B------:R-:W-:Y:S02]  /*0460*/  UISETP.NE.U32.AND UP0, UPT, URZ, UR4, UPT ;  /* 0x000000043f00728c */ /* 0x000fe4000bf05070 */
[----:B------:R-:W-:Y:S02]  /*0470*/  ULDC.64 UR6, c[0x0][0x370] ;  /* 0x0000dc0000067ab9 */ /* 0x000fe40000000a00 */
[----:B------:R-:W-:-:S03]  /*0480*/  UISETP.NE.AND.EX UP0, UPT, URZ, UR5, UPT, UP0 ;  /* 0x000000053f00728c */ /* 0x000fc6000bf05300 */
[----:B------:R-:W-:Y:S02]  /*0490*/  ULDC.64 UR4, c[0x0][0x348] ;  /* 0x0000d20000047ab9 */ /* 0x000fe40000000a00 */
[----:B------:R-:W-:Y:S01]  /*04a0*/  UISETP.NE.U32.AND UP1, UPT, URZ, UR4, UPT ;  /* 0x000000043f00728c */ /* 0x000fe2000bf25070 */
[----:B------:R-:W-:-:S03]  /*04b0*/  PLOP3.LUT P2, PT, PT, PT, UP0, 0x80, 0x0 ;  /* 0x000000000000781c */ /* 0x000fc60003f4f008 */
[----:B------:R-:W-:Y:S02]  /*04c0*/  UISETP.NE.AND.EX UP1, UPT, URZ, UR5, UPT, UP1 ;  /* 0x000000053f00728c */ /* 0x000fe4000bf25310 */
[----:B------:R-:W-:Y:S02]  /*04d0*/  @UP0 UIMAD.WIDE UR6, UR11, UR14, UR6 ;  /* 0x0000000e0b0602a5 */ /* 0x000fe4000f8e0206 */
[----:B------:R-:W-:Y:S02]  /*04e0*/  ULDC.64 UR4, c[0x0][0x348] ;  /* 0x0000d20000047ab9 */ /* 0x000fe40000000a00 */
[----:B------:R-:W-:Y:S01]  /*04f0*/  UIMAD.WIDE UR4, UR11, UR14, UR4 ;  /* 0x0000000e0b0472a5 */ /* 0x000fe2000f8e0204 */
[----:B------:R-:W-:Y:S01]  /*0500*/  PLOP3.LUT P1, PT, PT, PT, UP1, 0x80, 0x0 ;  /* 0x000000000000781c */ /* 0x000fe20003f2f018 */
[----:B------:R-:W-:Y:S02]  /*0510*/  IMAD.U32 R3, RZ, RZ, UR7 ;  /* 0x00000007ff037e24 */ /* 0x000fe4000f8e00ff */
[----:B------:R-:W-:-:S02]  /*0520*/  IMAD.U32 R2, RZ, RZ, UR6 ;  /* 0x00000006ff027e24 */ /* 0x000fc4000f8e00ff */
[----:B------:R-:W-:Y:S01]  /*0530*/  MOV R8, UR4 ;  /* 0x0000000400087c02 */ /* 0x000fe20008000f00 */
[----:B------:R-:W-:Y:S01]  /*0540*/  IMAD.U32 R9, RZ, RZ, UR5 ;  /* 0x00000005ff097e24 */ /* 0x000fe2000f8e00ff */
[----:B------:R-:W-:Y:S01]  /*0550*/  ULDC.64 UR4, c[0x0][0x360] ;  /* 0x0000d80000047ab9 */ /* 0x000fe20000000a00 */
[----:B------:R1:W2:Y:S01]  /*0560*/  @P2 LDG.E R3, [R2.64] ;  /* 0x0000000c02032981 */ /* 0x0002a2000c1e1900 */
[----:B------:R-:W-:-:S04]  /*0570*/  UISETP.NE.U32.AND UP0, UPT, URZ, UR4, UPT ;  /* 0x000000043f00728c */ /* 0x000fc8000bf05070 */
[----:B------:R-:W-:-:S03]  /*0580*/  UISETP.NE.AND.EX UP0, UPT, URZ, UR5, UPT, UP0 ;  /* 0x000000053f00728c */ /* 0x000fc6000bf05300 */
[----:B------:R-:W-:-:S03]  /*0590*/  ULDC.64 UR4, c[0x0][0x360] ;  /* 0x0000d80000047ab9 */ /* 0x000fc60000000a00 */
[----:B------:R-:W-:-:S05]  /*05a0*/  PLOP3.LUT P0, PT, PT, PT, UP0, 0x80, 0x0 ;  /* 0x000000000000781c */ /* 0x000fca0003f0f008 */
[----:B------:R-:W-:Y:S01]  /*05b0*/  @UP0 UIMAD.WIDE UR4, UR11, UR14, UR4 ;  /* 0x0000000e0b0402a5 */ /* 0x000fe2000f8e0204 */
[----:B------:R-:W-:-:S05]  /*05c0*/  MOV R0, c[0x0][0x168] ;  /* 0x00005a0000007a02 */ /* 0x000fca0000000f00 */
[----:B------:R-:W-:Y:S01]  /*05d0*/  IMAD.U32 R6, RZ, RZ, UR4 ;  /* 0x00000004ff067e24 */ /* 0x000fe2000f8e00ff */
[----:B------:R-:W-:Y:S01]  /*05e0*/  MOV R7, UR5 ;  /* 0x0000000500077c02 */ /* 0x000fe20008000f00 */
[----:B-1----:R-:W3:Y:S04]  /*05f0*/  @P1 LDG.E R2, [R8.64] ;  /* 0x0000000c08021981 */ /* 0x002ee8000c1e1900 */
[----:B------:R1:W5:Y:S01]  /*0600*/  @P0 LDG.E R0, [R6.64] ;  /* 0x0000000c06000981 */ /* 0x000362000c1e1900 */
[----:B------:R-:W4:Y:S01]  /*0610*/  S2UR UR9, SR_CTAID.Y ;  /* 0x00000000000979c3 */ /* 0x000f220000002600 */
[----:B------:R-:W-:Y:S02]  /*0620*/  UMOV UR10, URZ ;  /* 0x0000003f000a7c82 */ /* 0x000fe40008000000 */
[----:B------:R-:W-:-:S02]  /*0630*/  UMOV UR15, URZ ;  /* 0x0000003f000f7c82 */ /* 0x000fc40008000000 */
[----:B------:R-:W-:Y:S02]  /*0640*/  ULDC UR5, c[0x0][0x2ac] ;  /* 0x0000ab0000057ab9 */ /* 0x000fe40000000800 */
[----:B------:R-:W-:Y:S02]  /*0650*/  ULDC UR4, c[0x0][0x1d0] ;  /* 0x0000740000047ab9 */ /* 0x000fe40000000800 */
[----:B------:R-:W-:Y:S02]  /*0660*/  UIMAD UR4, UR5, UR4, URZ ;  /* 0x00000004050472a4 */ /* 0x000fe4000f8e023f */
[----:B----4-:R-:W-:Y:S01]  /*0670*/  USHF.R.S32.HI UR8, URZ, 0x1f, UR9 ;  /* 0x0000001f3f087899 */ /* 0x010fe20008011409 */
[----:B--2---:R1:W2:Y:S08]  /*0680*/  @P2 R2UR UR10, R3 ;  /* 0x00000000030a23c2 */ /* 0x0042b000000e0000 */
[----:B---3--:R1:W3:Y:S02]  /*0690*/  @P1 R2UR UR15, R2 ;  /* 0x00000000020f13c2 */ /* 0x0082e400000e0000 */
[----:B-123--:R-:W-:Y:S05]  /*06a0*/  @P0 BRA `(.L_x_21) ;  /* 0x0000004000000947 */ /* 0x00efea0003800000 */
[----:B------:R-:W-:Y:S05]  /*06b0*/  @!P1 BRA `(.L_x_21) ;  /* 0x0000003000009947 */ /* 0x000fea0003800000 */
[----:B-----5:R1:W2:Y:S04]  /*06c0*/  LDG.E R0, [R8.64] ;  /* 0x0000000c08007981 */ /* 0x0202a8000c1e1900 */
[----:B-1----:R-:W2:Y:S02]  /*06d0*/  LDG.E R8, [R8.64+0x4] ;  /* 0x0000040c08087981 */ /* 0x002ea4000c1e1900 */
[----:B--2---:R-:W-:-:S02]  /*06e0*/  IADD3 R0, -R0, R8, RZ ;  /* 0x0000000800007210 */ /* 0x004fc40007ffe1ff */
.L_x_21:
[----:B------:R-:W-:-:S04]  /*06f0*/  ISETP.NE.U32.AND P0, PT, RZ, c[0x0][0x368], PT ;  /* 0x0000da00ff007a0c */ /* 0x000fc80003f05070 */
[----:B------:R-:W-:-:S13]  /*0700*/  ISETP.NE.AND.EX P0, PT, RZ, c[0x0][0x36c], PT, P0 ;  /* 0x0000db00ff007a0c */ /* 0x000fda0003f05300 */
[----:B------:R-:W-:Y:S05]  /*0710*/  @!P0 BRA `(.L_x_22) ;  /* 0x0000007000008947 */ /* 0x000fea0003800000 */
[----:B------:R-:W-:Y:S02]  /*0720*/  ULDC.64 UR4, c[0x0][0x368] ;  /* 0x0000da0000047ab9 */ /* 0x000fe40000000a00 */
[----:B------:R-:W-:-:S06]  /*0730*/  UIMAD.WIDE UR4, UR11, UR14, UR4 ;  /* 0x0000000e0b0472a5 */ /* 0x000fcc000f8e0204 */
[----:B------:R-:W-:Y:S02]  /*0740*/  MOV R2, UR4 ;  /* 0x0000000400027c02 */ /* 0x000fe40008000f00 */
[----:B------:R-:W-:-:S05]  /*0750*/  MOV R3, UR5 ;  /* 0x0000000500037c02 */ /* 0x000fca0008000f00 */
[----:B------:R-:W2:Y:S02]  /*0760*/  LDG.E R2, [R2.64] ;  /* 0x0000000c02027981 */ /* 0x000ea4000c1e1900 */
[----:B--2---:R1:W2:Y:S02]  /*0770*/  R2UR UR4, R2 ;  /* 0x00000000020473c2 */ /* 0x0042a400000e0000 */
[----:B-12---:R-:W-:Y:S05]  /*0780*/  BRA `(.L_x_23) ;  /* 0x000000c000007947 */ /* 0x006fea0003800000 */
.L_x_22:
        /* <DEDUP_REMOVED lines=11> */
[----:B-1----:R-:W-:-:S06]  /*0840*/  UIADD3 UR4, -UR5, UR4, URZ ;  /* 0x0000000405047290 */ /* 0x002fcc000fffe13f */
.L_x_23:
[----:B------:R-:W-:Y:S01]  /*0850*/  UIADD3 UR7, -UR10, UR4, URZ ;  /* 0x000000040a077290 */ /* 0x000fe2000fffe13f */
[----:B------:R-:W-:Y:S01]  /*0860*/  PLOP3.LUT P2, PT, PT, PT, PT, 0x80, 0x0 ;  /* 0x000000000000781c */ /* 0x000fe20003f4f070 */
[----:B------:R-:W-:Y:S01]  /*0870*/  IMAD.MOV.U32 R2, RZ, RZ, RZ ;  /* 0x000000ffff027224 */ /* 0x000fe200078e00ff */
[----:B------:R-:W-:Y:S01]  /*0880*/  MOV R4, RZ ;  /* 0x000000ff00047202 */ /* 0x000fe20000000f00 */
[----:B------:R-:W-:Y:S01]  /*0890*/  UISETP.GE.AND UP0, UPT, UR7, 0x1, UPT ;  /* 0x000000010700788c */ /* 0x000fe2000bf06270 */
[----:B------:R-:W-:Y:S01]  /*08a0*/  IMAD.MOV.U32 R114, RZ, RZ, RZ ;  /* 0x000000ffff727224 */ /* 0x000fe200078e00ff */
[----:B------:R-:W-:Y:S01]  /*08b0*/  UIADD3 UR4, UR7, 0x7f, URZ ;  /* 0x0000007f07047890 */ /* 0x000fe2000fffe03f */
[----:B------:R-:W-:Y:S01]  /*08c0*/  IMAD.MOV.U32 R112, RZ, RZ, RZ ;  /* 0x000000ffff707224 */ /* 0x000fe200078e00ff */
[----:B------:R-:W-:Y:S01]  /*08d0*/  CS2R R118, SRZ ;  /* 0x0000000000767805 */ /* 0x000fe2000001ff00 */
[----:B------:R-:W-:Y:S01]  /*08e0*/  CS2R R116, SRZ ;  /* 0x0000000000747805 */ /* 0x000fe2000001ff00 */
[----:B------:R-:W-:Y:S01]  /*08f0*/  PLOP3.LUT P0, PT, PT, PT, UP0, 0x80, 0x0 ;  /* 0x000000000000781c */ /* 0x000fe20003f0f008 */
[----:B------:R-:W-:Y:S01]  /*0900*/  USHF.R.S32.HI UR6, URZ, 0x1f, UR4 ;  /* 0x0000001f3f067899 */ /* 0x000fe20008011404 */
[----:B------:R-:W-:Y:S01]  /*0910*/  CS2R R110, SRZ ;  /* 0x00000000006e7805 */ /* 0x000fe2000001ff00 */
[----:B------:R-:W-:Y:S01]  /*0920*/  CS2R R108, SRZ ;  /* 0x00000000006c7805 */ /* 0x000fe2000001ff00 */
[----:B------:R-:W-:Y:S01]  /*0930*/  CS2R R106, SRZ ;  /* 0x00000000006a7805 */ /* 0x000fe2000001ff00 */
[----:B------:R-:W-:Y:S01]  /*0940*/  ULEA.HI UR6, UR6, UR4, URZ, 0x7 ;  /* 0x0000000406067291 */ /* 0x000fe2000f8f383f */
[----:B------:R-:W-:Y:S01]  /*0950*/  CS2R R104, SRZ ;  /* 0x0000000000687805 */ /* 0x000fe2000001ff00 */
        /* <DEDUP_REMOVED lines=25> */
[----:B------:R-:W-:Y:S05]  /*0af0*/  @!P0 BRA `(.L_x_24) ;  /* 0x0000880000008947 */ /* 0x000fea0003800000 */
[----:B------:R-:W-:Y:S02]  /*0b00*/  ULDC.64 UR4, c[0x0][0x340] ;  /* 0x0000d00000047ab9 */ /* 0x000fe40000000a00 */
[----:B------:R-:W-:-:S04]  /*0b10*/  UISETP.NE.U32.AND UP0, UPT, URZ, UR4, UPT ;  /* 0x000000043f00728c */ /* 0x000fc8000bf05070 */
[----:B------:R-:W-:-:S03]  /*0b20*/  UISETP.NE.AND.EX UP0, UPT, URZ, UR5, UPT, UP0 ;  /* 0x000000053f00728c */ /* 0x000fc6000bf05300 */
[----:B------:R-:W-:-:S03]  /*0b30*/  ULDC.64 UR4, c[0x0][0x340] ;  /* 0x0000d00000047ab9 */ /* 0x000fc60000000a00 */
[----:B------:R-:W-:-:S05]  /*0b40*/  PLOP3.LUT P0, PT, PT, PT, UP0, 0x80, 0x0 ;  /* 0x000000000000781c */ /* 0x000fca0003f0f008 */
[----:B------:R-:W-:-:S06]  /*0b50*/  @UP0 UIMAD.WIDE UR4, UR11, UR14, UR4 ;  /* 0x0000000e0b0402a5 */ /* 0x000fcc000f8e0204 */
[----:B------:R-:W-:Y:S02]  /*0b60*/  IMAD.U32 R3, RZ, RZ, UR5 ;  /* 0x00000005ff037e24 */ /* 0x000fe4000f8e00ff */
[----:B------:R-:W-:Y:S01]  /*0b70*/  IMAD.U32 R2, RZ, RZ, UR4 ;  /* 0x00000004ff027e24 */ /* 0x000fe2000f8e00ff */
[----:B------:R-:W-:Y:S01]  /*0b80*/  SHF.R.S32.HI R6, RZ, 0x1f, R5 ;  /* 0x0000001fff067819 */ /* 0x000fe20000011405 */
[----:B------:R-:W-:Y:S01]  /*0b90*/  USHF.R.S32.HI UR6, URZ, 0x7, UR6 ;  /* 0x000000073f067899 */ /* 0x000fe20008011406 */
[----:B------:R-:W-:Y:S01]  /*0ba0*/  IMAD.MOV.U32 R4, RZ, RZ, c[0x0][0x2b8] ;  /* 0x0000ae00ff047624 */ /* 0x000fe200078e00ff */
[----:B------:R-:W-:Y:S01]  /*0bb0*/  ULDC.64 UR4, c[0x0][0x2b0] ;  /* 0x0000ac0000047ab9 */ /* 0x000fe20000000a00 */
[----:B------:R1:W2:Y:S01]  /*0bc0*/  @P0 LDG.E R3, [R2.64] ;  /* 0x0000000c02030981 */ /* 0x0002a2000c1e1900 */
[----:B------:R-:W-:Y:S01]  /*0bd0*/  IMAD.MOV.U32 R239, RZ, RZ, RZ ;  /* 0x000000ffffef7224 */ /* 0x000fe200078e00ff */
[----:B-1----:R-:W-:-:S04]  /*0be0*/  LEA.HI R2, R6, R5, RZ, 0x3 ;  /* 0x0000000506027211 */ /* 0x002fc800078f18ff */
[----:B------:R-:W-:Y:S02]  /*0bf0*/  LOP3.LUT R35, R2, 0xfffffff8, RZ, 0xc0, !PT ;  /* 0xfffffff802237812 */ /* 0x000fe400078ec0ff */
[----:B------:R-:W-:-:S03]  /*0c00*/  SHF.R.S32.HI R2, RZ, 0x3, R2 ;  /* 0x00000003ff027819 */ /* 0x000fc60000011402 */
[----:B------:R-:W-:-:S04]  /*0c10*/  IMAD.IADD R35, R5, 0x1, -R35 ;  /* 0x0000000105237824 */ /* 0x000fc800078e0a23 */
[----:B------:R-:W-:Y:S01]  /*0c20*/  IMAD R242, R35, 0x20, R2 ;  /* 0x0000002023f27824 */ /* 0x000fe200078e0202 */
[----:B------:R-:W-:Y:S06]  /*0c30*/  BAR.SYNC.DEFER_BLOCKING 0x0 ;  /* 0x0000000000007b1d */ /* 0x000fec0000010000 */
[----:B------:R-:W1:Y:S01]  /*0c40*/  S2R R7, SR_CTAID.X ;  /* 0x0000000000077919 */ /* 0x000e620000002500 */
[----:B--2---:R2:W3:Y:S01]  /*0c50*/  @P0 R2UR UR18, R3 ;  /* 0x00000000031203c2 */ /* 0x0044e200000e0000 */
[----:B------:R-:W-:Y:S01]  /*0c60*/  ISETP.NE.AND P0, PT, R4, 0x1, PT ;  /* 0x000000010400780c */ /* 0x000fe20003f05270 */
[----:B---3--:R-:W-:-:S02]  /*0c70*/  @!UP0 UMOV UR18, UR11 ;  /* 0x0000000b00128c82 */ /* 0x008fc40008000000 */
[----:B------:R-:W-:Y:S02]  /*0c80*/  USHF.R.S32.HI UR14, URZ, 0x1f, UR18 ;  /* 0x0000001f3f0e7899 */ /* 0x000fe40008011412 */
[----:B------:R-:W-:Y:S02]  /*0c90*/  UIMAD.WIDE.U32 UR16, UR18, UR4, URZ ;  /* 0x00000004121072a5 */ /* 0x000fe4000f8e003f */
[----:B------:R-:W-:-:S04]  /*0ca0*/  UIMAD UR14, UR14, UR4, URZ ;  /* 0x000000040e0e72a4 */ /* 0x000fc8000f8e023f */
[----:B------:R-:W-:Y:S01]  /*0cb0*/  UIMAD UR14, UR18, UR5, UR14 ;  /* 0x00000005120e72a4 */ /* 0x000fe2000f8e020e */
[----:B--2---:R-:W-:-:S03]  /*0cc0*/  IMAD.U32 R3, RZ, RZ, UR6 ;  /* 0x00000006ff037e24 */ /* 0x004fc6000f8e00ff */
[----:B------:R-:W-:Y:S02]  /*0cd0*/  UIADD3 UR14, UR17, UR14, URZ ;  /* 0x0000000e110e7290 */ /* 0x000fe4000fffe03f */
[----:B------:R-:W-:Y:S01]  /*0ce0*/  USHF.R.S32.HI UR18, URZ, 0x1f, UR15 ;  /* 0x0000001f3f127899 */ /* 0x000fe2000801140f */
[----:B------:R-:W-:Y:S01]  /*0cf0*/  IMAD R3, R3, 0x80, R242 ;  /* 0x0000008003037824 */ /* 0x000fe200078e02f2 */
[----:B------:R-:W-:-:S04]  /*0d00*/  ULDC.64 UR4, c[0x0][0x178] ;  /* 0x00005e0000047ab9 */ /* 0x000fc80000000a00 */
[----:B------:R-:W-:-:S04]  /*0d10*/  IADD3 R3, R3, -0x80, RZ ;  /* 0xffffff8003037810 */ /* 0x000fc80007ffe0ff */
[C---:B------:R-:W-:Y:S02]  /*0d20*/  ISETP.GE.AND P3, PT, R3.reuse, UR7, PT ;  /* 0x0000000703007c0c */ /* 0x040fe4000bf66270 */
[----:B------:R-:W-:Y:S02]  /*0d30*/  IADD3 R240, R3, UR10, RZ ;  /* 0x0000000a03f07c10 */ /* 0x000fe4000fffe0ff */
[----:B------:R-:W-:-:S03]  /*0d40*/  ISETP.GT.OR P3, PT, R242, 0x7f, P3 ;  /* 0x0000007ff200780c */ /* 0x000fc60001f64670 */
[----:B------:R-:W-:-:S04]  /*0d50*/  @P0 IMAD.HI.U32 R3, R240, c[0x0][0x2bc], RZ ;  /* 0x0000af00f0030a27 */ /* 0x000fc800078e00ff */
[----:B------:R-:W-:Y:S01]  /*0d60*/  IMAD.MOV.U32 R8, RZ, RZ, R240 ;  /* 0x000000ffff087224 */ /* 0x000fe200078e00f0 */
[----:B------:R-:W-:-:S05]  /*0d70*/  @P0 SHF.R.U32.HI R8, RZ, c[0x0][0x2c0], R3 ;  /* 0x0000b000ff080a19 */ /* 0x000fca0000011603 */
[----:B------:R-:W-:-:S04]  /*0d80*/  @!P3 IADD3 R4, P2, R8, UR16, RZ ;  /* 0x000000100804bc10 */ /* 0x000fc8000ff5e0ff */
[----:B------:R-:W-:Y:S02]  /*0d90*/  @!P3 LEA R10, P1, R4, c[0x0][0x2a0], 0x2 ;  /* 0x0000a800040aba11 */ /* 0x000fe400078210ff */
[----:B------:R-:W-:-:S04]  /*0da0*/  @!P3 LEA.HI.X.SX32 R3, R8, UR14, 0x1, P2 ;  /* 0x0000000e0803bc11 */ /* 0x000fc800090f0eff */
[----:B------:R-:W-:-:S05]  /*0db0*/  @!P3 LEA.HI.X R11, R4, c[0x0][0x2a4], R3, 0x2, P1 ;  /* 0x0000a900040bba11 */ /* 0x000fca00008f1403 */
[----:B------:R1:W2:Y:S01]  /*0dc0*/  @!P3 LDG.E R239, [R10.64] ;  /* 0x0000000c0aefb981 */ /* 0x0002a2000c1e1900 */
[----:B------:R-:W-:Y:S01]  /*0dd0*/  IMAD.MOV.U32 R3, RZ, RZ, c[0x0][0x2c4] ;  /* 0x0000b100ff037624 */ /* 0x000fe200078e00ff */
[----:B------:R-:W-:Y:S01]  /*0de0*/  UIMAD UR18, UR18, UR4, URZ ;  /* 0x00000004121272a4 */ /* 0x000fe2000f8e023f */
[----:B------:R-:W-:Y:S01]  /*0df0*/  IMAD.SHL.U32 R33, R35, 0x8, RZ ;  /* 0x0000000823217824 */ /* 0x000fe200078e00ff */
[----:B------:R-:W-:Y:S02]  /*0e00*/  UIMAD.WIDE.U32 UR20, UR15, UR4, URZ ;  /* 0x000000040f1472a5 */ /* 0x000fe4000f8e003f */
[----:B------:R-:W-:Y:S01]  /*0e10*/  UIMAD UR18, UR15, UR5, UR18 ;  /* 0x000000050f1272a4 */ /* 0x000fe2000f8e0212 */
[----:B------:R-:W-:Y:S01]  /*0e20*/  ISETP.NE.AND P1, PT, R3, 0x1, PT ;  /* 0x000000010300780c */ /* 0x000fe20003f25270 */
[----:B------:R-:W-:Y:S01]  /*0e30*/  USEL UR19, UR11, URZ, !UP1 ;  /* 0x0000003f0b137287 */ /* 0x000fe2000c800000 */
[C---:B------:R-:W-:Y:S01]  /*0e40*/  IADD3 R34, R33.reuse, 0x40, RZ ;  /* 0x0000004021227810 */ /* 0x040fe20007ffe0ff */
[----:B------:R-:W-:Y:S01]  /*0e50*/  ULDC.64 UR4, c[0x0][0x1b8] ;  /* 0x00006e0000047ab9 */ /* 0x000fe20000000a00 */
[----:B------:R-:W-:Y:S01]  /*0e60*/  ISETP.GE.AND P3, PT, R33, c[0x0][0x198], PT ;  /* 0x0000660021007a0c */ /* 0x000fe20003f66270 */
[----:B------:R-:W-:Y:S01]  /*0e70*/  UIADD3 UR21, UR21, UR18, URZ ;  /* 0x0000001215157290 */ /* 0x000fe2000fffe03f */
[----:B------:R-:W-:Y:S01]  /*0e80*/  SHF.R.S32.HI R32, RZ, 0x1f, R34 ;  /* 0x0000001fff207819 */ /* 0x000fe20000011422 */
[----:B------:R-:W-:Y:S01]  /*0e90*/  UIMAD UR15, UR8, UR4, URZ ;  /* 0x00000004080f72a4 */ /* 0x000fe2000f8e023f */
[----:B------:R-:W-:Y:S01]  /*0ea0*/  ISETP.GE.AND P2, PT, R34, c[0x0][0x198], PT ;  /* 0x0000660022007a0c */ /* 0x000fe20003f46270 */
[----:B------:R-:W-:Y:S01]  /*0eb0*/  USHF.R.S32.HI UR18, URZ, 0x1f, UR11 ;  /* 0x0000001f3f127899 */ /* 0x000fe2000801140b */
[----:B------:R-:W-:Y:S01]  /*0ec0*/  LEA.HI R32, R32, R34, RZ, 0x3 ;  /* 0x0000002220207211 */ /* 0x000fe200078f18ff */
[----:B------:R-:W-:-:S02]  /*0ed0*/  UIMAD UR15, UR9, UR5, UR15 ;  /* 0x00000005090f72a4 */ /* 0x000fc4000f8e020f */
[----:B------:R-:W-:Y:S01]  /*0ee0*/  UIMAD.WIDE.U32 UR20, UR9, UR4, UR20 ;  /* 0x00000004091472a5 */ /* 0x000fe2000f8e0014 */
[----:B------:R-:W-:Y:S01]  /*0ef0*/  LOP3.LUT R32, R32, 0xfffffff8, RZ, 0xc0, !PT ;  /* 0xfffffff820207812 */ /* 0x000fe200078ec0ff */
[----:B------:R-:W-:Y:S02]  /*0f00*/  USEL UR18, UR18, URZ, !UP1 ;  /* 0x0000003f12127287 */ /* 0x000fe4000c800000 */
[----:B------:R-:W-:Y:S01]  /*0f10*/  ULDC.64 UR4, c[0x0][0x1c0] ;  /* 0x0000700000047ab9 */ /* 0x000fe20000000a00 */
[C---:B-1----:R-:W-:Y:S01]  /*0f20*/  IMAD R10, R7.reuse, 0x80, R242 ;  /* 0x00000080070a7824 */ /* 0x042fe200078e02f2 */
[----:B------:R-:W-:Y:S01]  /*0f30*/  UIMAD UR18, UR18, UR4, URZ ;  /* 0x00000004121272a4 */ /* 0x000fe2000f8e023f */
[----:B------:R-:W-:Y:S01]  /*0f40*/  IMAD R7, R7, 0x80, R2 ;  /* 0x0000008007077824 */ /* 0x000fe200078e0202 */
[----:B------:R-:W-:Y:S01]  /*0f50*/  UIADD3 UR21, UR21, UR15, URZ ;  /* 0x0000000f15157290 */ /* 0x000fe2000fffe03f */
[----:B------:R-:W-:Y:S01]  /*0f60*/  @P1 IMAD.HI.U32 R3, R10, c[0x0][0x2c8], RZ ;  /* 0x0000b2000a031a27 */ /* 0x000fe200078e00ff */
[----:B------:R-:W-:-:S02]  /*0f70*/  UIMAD UR5, UR19, UR5, UR18 ;  /* 0x00000005130572a4 */ /* 0x000fc4000f8e0212 */
[----:B------:R-:W-:Y:S01]  /*0f80*/  UIMAD.WIDE.U32 UR20, UR19, UR4, UR20 ;  /* 0x00000004131472a5 */ /* 0x000fe2000f8e0014 */
[----:B------:R-:W-:Y:S01]  /*0f90*/  IMAD.MOV.U32 R9, RZ, RZ, R10 ;  /* 0x000000ffff097224 */ /* 0x000fe200078e000a */
[----:B------:R-:W-:Y:S01]  /*0fa0*/  @P1 SHF.R.U32.HI R9, RZ, c[0x0][0x2cc], R3 ;  /* 0x0000b300ff091a19 */ /* 0x000fe20000011603 */
[----:B------:R-:W-:Y:S02]  /*0fb0*/  UISETP.GE.AND UP0, UPT, UR7, 0x81, UPT ;  /* 0x000000810700788c */ /* 0x000fe4000bf06270 */
[----:B------:R-:W-:Y:S01]  /*0fc0*/  UIADD3 UR5, UR21, UR5, URZ ;  /* 0x0000000515057290 */ /* 0x000fe2000fffe03f */
[--C-:B------:R-:W-:Y:S01]  /*0fd0*/  SHF.R.S32.HI R4, RZ, 0x1f, R9.reuse ;  /* 0x0000001fff047819 */ /* 0x100fe20000011409 */
[----:B------:R-:W-:Y:S02]  /*0fe0*/  IMAD.MOV R3, RZ, RZ, -R9 ;  /* 0x000000ffff037224 */ /* 0x000fe400078e0a09 */
[----:B------:R-:W-:Y:S02]  /*0ff0*/  IMAD.U32 R13, RZ, RZ, UR21 ;  /* 0x00000015ff0d7e24 */ /* 0x000fe4000f8e00ff */
[----:B------:R-:W-:-:S02]  /*1000*/  IMAD.U32 R12, RZ, RZ, UR20 ;  /* 0x00000014ff0c7e24 */ /* 0x000fc4000f8e00ff */
[----:B------:R-:W-:Y:S01]  /*1010*/  IMAD.U32 R13, RZ, RZ, UR5 ;  /* 0x00000005ff0d7e24 */ /* 0x000fe2000f8e00ff */
[----:B------:R-:W-:Y:S01]  /*1020*/  ULDC.64 UR4, c[0x0][0x1e8] ;  /* 0x00007a0000047ab9 */ /* 0x000fe20000000a00 */
[----:B------:R-:W-:Y:S01]  /*1030*/  IMAD R4, R4, c[0x0][0x1b0], RZ ;  /* 0x00006c0004047a24 */ /* 0x000fe200078e02ff */
[----:B------:R-:W-:Y:S01]  /*1040*/  UIMAD UR15, UR8, UR4, URZ ;  /* 0x00000004080f72a4 */ /* 0x000fe2000f8e023f */
[----:B------:R-:W-:Y:S01]  /*1050*/  IMAD R3, R3, c[0x0][0x2c4], R10 ;  /* 0x0000b10003037a24 */ /* 0x000fe200078e020a */
[----:B------:R-:W-:Y:S01]  /*1060*/  LEA.HI R10, R6, R5, RZ, 0x6 ;  /* 0x00000005060a7211 */ /* 0x000fe200078f30ff */
[C---:B------:R-:W-:Y:S01]  /*1070*/  IMAD R4, R9.reuse, c[0x0][0x1b4], R4 ;  /* 0x00006d0009047a24 */ /* 0x040fe200078e0204 */
[----:B------:R-:W-:Y:S01]  /*1080*/  UIMAD.WIDE.U32 UR20, UR9, UR4, URZ ;  /* 0x00000004091472a5 */ /* 0x000fe2000f8e003f */
[----:B------:R-:W-:Y:S01]  /*1090*/  IMAD.WIDE.U32 R12, R9, c[0x0][0x1b0], R12 ;  /* 0x00006c00090c7a25 */ /* 0x000fe200078e000c */
[----:B------:R-:W-:Y:S01]  /*10a0*/  SHF.R.S32.HI R9, RZ, 0x1f, R3 ;  /* 0x0000001fff097819 */ /* 0x000fe20000011403 */
[----:B------:R-:W-:-:S02]  /*10b0*/  UIMAD UR5, UR9, UR5, UR15 ;  /* 0x00000005090572a4 */ /* 0x000fc4000f8e020f */
[----:B------:R-:W-:Y:S01]  /*10c0*/  IMAD.IADD R13, R13, 0x1, R4 ;  /* 0x000000010d0d7824 */ /* 0x000fe200078e0204 */
[----:B------:R-:W-:Y:S01]  /*10d0*/  ULEA UR15, UR6, 0xffffff80, 0x7 ;  /* 0xffffff80060f7891 */ /* 0x000fe2000f8e383f */
[----:B------:R-:W-:Y:S01]  /*10e0*/  IMAD R4, R9, c[0x0][0x1a8], RZ ;  /* 0x00006a0009047a24 */ /* 0x000fe200078e02ff */
[----:B------:R-:W-:Y:S01]  /*10f0*/  UIADD3 UR18, UR21, UR5, URZ ;  /* 0x0000000515127290 */ /* 0x000fe2000fffe03f */
[C---:B------:R-:W-:Y:S01]  /*1100*/  IMAD.WIDE.U32 R12, R3.reuse, c[0x0][0x1a8], R12 ;  /* 0x00006a00030c7a25 */ /* 0x040fe200078e000c */
[----:B------:R-:W-:Y:S02]  /*1110*/  UIADD3 UR15, UR7, -UR15, URZ ;  /* 0x8000000f070f7290 */ /* 0x000fe4000fffe03f */
[----:B------:R-:W-:Y:S01]  /*1120*/  ULDC.64 UR4, c[0x0][0x210] ;  /* 0x0000840000047ab9 */ /* 0x000fe20000000a00 */
[----:B------:R-:W-:Y:S01]  /*1130*/  IMAD R4, R3, c[0x0][0x1ac], R4 ;  /* 0x00006b0003047a24 */ /* 0x000fe200078e0204 */
[----:B------:R-:W-:Y:S01]  /*1140*/  LEA R18, P1, R12, c[0x0][0x160], 0x1 ;  /* 0x000058000c127a11 */ /* 0x000fe200078208ff */
[----:B------:R-:W-:Y:S01]  /*1150*/  IMAD.SHL.U32 R9, R2, 0x40, RZ ;  /* 0x0000004002097824 */ /* 0x000fe200078e00ff */
[----:B------:R-:W-:Y:S01]  /*1160*/  UIMAD UR8, UR8, UR4, URZ ;  /* 0x00000004080872a4 */ /* 0x000fe2000f8e023f */
[----:B------:R-:W-:Y:S01]  /*1170*/  IMAD.IADD R4, R13, 0x1, R4 ;  /* 0x000000010d047824 */ /* 0x000fe200078e0204 */
[----:B------:R-:W-:Y:S01]  /*1180*/  UIMAD.WIDE.U32 UR22, UR9, UR4, URZ ;  /* 0x00000004091672a5 */ /* 0x000fe2000f8e003f */
[----:B------:R-:W-:Y:S01]  /*1190*/  IMAD.SHL.U32 R10, R10, 0x8, RZ ;  /* 0x000000080a0a7824 */ /* 0x000fe200078e00ff */
[----:B------:R-:W-:Y:S01]  /*11a0*/  LOP3.LUT R9, R9, 0x1c0, RZ, 0xc0, !PT ;  /* 0x000001c009097812 */ /* 0x000fe200078ec0ff */
[----:B------:R-:W-:Y:S01]  /*11b0*/  UIMAD UR5, UR9, UR5, UR8 ;  /* 0x00000005090572a4 */ /* 0x000fe2000f8e0208 */
[----:B------:R-:W-:-:S02]  /*11c0*/  LEA.HI.X R4, R12, c[0x0][0x164], R4, 0x1, P1 ;  /* 0x000059000c047a11 */ /* 0x000fc400008f0c04 */
[----:B------:R-:W-:Y:S01]  /*11d0*/  SHF.R.U32.HI R3, RZ, 0x3, R9 ;  /* 0x00000003ff037819 */ /* 0x000fe20000011609 */
[----:B------:R-:W-:Y:S01]  /*11e0*/  SHFL.IDX PT, R12, R18, RZ, 0x181f ;  /* 0x00181fff120c7589 */ /* 0x000fe200000e0000 */
[----:B------:R-:W-:Y:S01]  /*11f0*/  LOP3.LUT R241, R9, 0x38, R33, 0xf8, !PT ;  /* 0x0000003809f17812 */ /* 0x000fe200078ef821 */
[----:B------:R-:W-:Y:S01]  /*1200*/  UIADD3 UR5, UR23, UR5, URZ ;  /* 0x0000000517057290 */ /* 0x000fe2000fffe03f */
[----:B------:R-:W-:Y:S01]  /*1210*/  IADD3 R9, R7, 0x20, RZ ;  /* 0x0000002007097810 */ /* 0x000fe20007ffe0ff */
[----:B------:R-:W1:Y:S01]  /*1220*/  SHFL.IDX PT, R13, R4, RZ, 0x181f ;  /* 0x00181fff040d7589 */ /* 0x000e6200000e0000 */
[----:B------:R-:W-:Y:S01]  /*1230*/  LOP3.LUT R241, R241, R3, RZ, 0x3c, !PT ;  /* 0x00000003f1f17212 */ /* 0x000fe200078e3cff */
[----:B-----5:R-:W-:Y:S02]  /*1240*/  IMAD R3, R0, c[0x0][0x2c4], RZ ;  /* 0x0000b10000037a24 */ /* 0x020fe400078e02ff */
[----:B------:R-:W-:Y:S01]  /*1250*/  IMAD.MOV R0, RZ, RZ, -R8 ;  /* 0x000000ffff007224 */ /* 0x000fe200078e0a08 */
[----:B------:R-:W-:Y:S01]  /*1260*/  LOP3.LUT R241, R241, 0xfffffe00, R10, 0xf8, !PT ;  /* 0xfffffe00f1f17812 */ /* 0x000fe200078ef80a */
[----:B------:R-:W-:Y:S01]  /*1270*/  SHFL.IDX PT, R11, R4, 0x1, 0x181f ;  /* 0x00381f00040b7f89 */ /* 0x000fe200000e0000 */
[-C--:B------:R-:W-:Y:S01]  /*1280*/  ISETP.GE.AND P1, PT, R7, R3.reuse, PT ;  /* 0x000000030700720c */ /* 0x080fe20003f26270 */
[----:B------:R-:W-:Y:S01]  /*1290*/  IMAD R240, R0, c[0x0][0x2b8], R240 ;  /* 0x0000ae0000f07a24 */ /* 0x000fe200078e02f0 */
[----:B------:R-:W-:Y:S01]  /*12a0*/  ISETP.GE.AND P4, PT, R9, R3, PT ;  /* 0x000000030900720c */ /* 0x000fe20003f86270 */
[----:B------:R-:W3:Y:S01]  /*12b0*/  SHFL.IDX PT, R10, R18, 0x1, 0x181f ;  /* 0x00381f00120a7f89 */ /* 0x000ee200000e0000 */
[----:B------:R-:W-:Y:S01]  /*12c0*/  IMAD.SHL.U32 R241, R241, 0x2, RZ ;  /* 0x00000002f1f17824 */ /* 0x000fe200078e00ff */
[----:B------:R-:W-:Y:S01]  /*12d0*/  IADD3 R8, R7, 0x40, RZ ;  /* 0x0000004007087810 */ /* 0x000fe20007ffe0ff */
[----:B------:R-:W-:Y:S01]  /*12e0*/  IMAD.WIDE.U32 R14, R240, c[0x0][0x1e0], RZ ;  /* 0x00007800f00e7a25 */ /* 0x000fe200078e00ff */
[----:B------:R-:W-:Y:S01]  /*12f0*/  SHF.R.S32.HI R37, RZ, 0x1f, R240 ;  /* 0x0000001fff257819 */ /* 0x000fe200000114f0 */
[----:B------:R-:W-:Y:S01]  /*1300*/  SHFL.IDX PT, R19, R4, 0x3, 0x181f ;  /* 0x00781f0004137f89 */ /* 0x000fe200000e0000 */
[----:B------:R-:W-:-:S02]  /*1310*/  LEA.HI R0, R6, R5, RZ, 0x4 ;  /* 0x0000000506007211 */ /* 0x000fc400078f20ff */
[----:B------:R-:W-:Y:S01]  /*1320*/  ISETP.GE.AND P5, PT, R8, R3, PT ;  /* 0x000000030800720c */ /* 0x000fe20003fa6270 */
[----:B------:R-:W-:Y:S01]  /*1330*/  IMAD R9, R37, c[0x0][0x1e0], RZ ;  /* 0x0000780025097a24 */ /* 0x000fe200078e02ff */
[----:B------:R-:W-:Y:S02]  /*1340*/  SHF.R.S32.HI R8, RZ, 0x4, R0 ;  /* 0x00000004ff087819 */ /* 0x000fe40000011400 */
[----:B------:R-:W-:Y:S01]  /*1350*/  IADD3 R7, R7, 0x60, RZ ;  /* 0x0000006007077810 */ /* 0x000fe20007ffe0ff */
[----:B------:R-:W-:Y:S01]  /*1360*/  IMAD R9, R240, c[0x0][0x1e4], R9 ;  /* 0x00007900f0097a24 */ /* 0x000fe200078e0209 */
[----:B------:R-:W-:Y:S01]  /*1370*/  LEA.HI R238, R0, R8, RZ, 0x1 ;  /* 0x0000000800ee7211 */ /* 0x000fe200078f08ff */
[--C-:B-1----:R-:W-:Y:S01]  /*1380*/  @!P1 IMAD.WIDE R16, R33, 0x2, R12.reuse ;  /* 0x0000000221109825 */ /* 0x102fe200078e020c */
[----:B------:R-:W-:Y:S02]  /*1390*/  LEA.HI R6, R6, R5, RZ, 0x5 ;  /* 0x0000000506067211 */ /* 0x000fe400078f28ff */
[----:B------:R-:W-:Y:S01]  /*13a0*/  LOP3.LUT R238, R238, 0xfffffffe, RZ, 0xc0, !PT ;  /* 0xfffffffeeeee7812 */ /* 0x000fe200078ec0ff */
[----:B------:R-:W-:Y:S01]  /*13b0*/  @!P1 IMAD.WIDE R12, R32, 0x2, R12 ;  /* 0x00000002200c9825 */ /* 0x000fe200078e020c */
[----:B------:R3:W-:Y:S01]  /*13c0*/  @!P1 LDGSTS.E.BYPASS.LTC128B.128 [R241+0x100], [R16.64], !P3 ;  /* 0x0010000010f19fae */ /* 0x0007e2000d901d4c */
[----:B------:R-:W-:-:S02]  /*13d0*/  IADD3 R243, R241, 0x100, RZ ;  /* 0x00000100f1f37810 */ /* 0x000fc40007ffe0ff */
[----:B------:R-:W-:Y:S01]  /*13e0*/  IMAD.IADD R15, R15, 0x1, R9 ;  /* 0x000000010f0f7824 */ /* 0x000fe200078e0209 */
[----:B------:R1:W-:Y:S01]  /*13f0*/  @!P1 LDGSTS.E.BYPASS.LTC128B.128 [R241+0x4100], [R12.64], !P2 ;  /* 0x041000000cf19fae */ /* 0x0003e2000d101d4c */
[----:B------:R-:W-:Y:S01]  /*1400*/  LOP3.LUT R9, R0, 0xfffffff0, RZ, 0xc0, !PT ;  /* 0xfffffff000097812 */ /* 0x000fe200078ec0ff */
[----:B------:R-:W-:Y:S01]  /*1410*/  IMAD.IADD R238, R8, 0x1, -R238 ;  /* 0x0000000108ee7824 */ /* 0x000fe200078e0aee */
[----:B------:R-:W-:-:S03]  /*1420*/  ISETP.GE.AND P1, PT, R7, R3, PT ;  /* 0x000000030700720c */ /* 0x000fc60003f26270 */
[----:B------:R-:W-:-:S05]  /*1430*/  IMAD.IADD R9, R5, 0x1, -R9 ;  /* 0x0000000105097824 */ /* 0x000fca00078e0a09 */
[----:B------:R-:W-:-:S04]  /*1440*/  SHF.R.S32.HI R3, RZ, 0x1f, R9 ;  /* 0x0000001fff037819 */ /* 0x000fc80000011409 */
[----:B------:R-:W-:Y:S01]  /*1450*/  LEA.HI R3, R3, R9, RZ, 0x3 ;  /* 0x0000000903037211 */ /* 0x000fe200078f18ff */
[C-C-:B---3--:R-:W-:Y:S01]  /*1460*/  @!P4 IMAD.WIDE R16, R33.reuse, 0x2, R10.reuse ;  /* 0x000000022110c825 */ /* 0x148fe200078e020a */
[----:B-1----:R-:W-:Y:S03]  /*1470*/  SHFL.IDX PT, R12, R18, 0x2, 0x181f ;  /* 0x00581f00120c7f89 */ /* 0x002fe600000e0000 */
[----:B------:R-:W-:Y:S01]  /*1480*/  @!P4 IMAD.WIDE R10, R32, 0x2, R10 ;  /* 0x00000002200ac825 */ /* 0x000fe200078e020a */
[----:B------:R-:W1:Y:S04]  /*1490*/  SHFL.IDX PT, R13, R4, 0x2, 0x181f ;  /* 0x00581f00040d7f89 */ /* 0x000e6800000e0000 */
[----:B------:R3:W-:Y:S04]  /*14a0*/  @!P4 LDGSTS.E.BYPASS.LTC128B.128 [R241+0x1100], [R16.64], !P3 ;  /* 0x0110000010f1cfae */ /* 0x0007e8000d901d4c */
[----:B------:R1:W-:Y:S04]  /*14b0*/  @!P4 LDGSTS.E.BYPASS.LTC128B.128 [R241+0x5100], [R10.64], !P2 ;  /* 0x051000000af1cfae */ /* 0x0003e8000d101d4c */
[----:B------:R-:W4:Y:S01]  /*14c0*/  SHFL.IDX PT, R18, R18, 0x3, 0x181f ;  /* 0x00781f0012127f89 */ /* 0x000f2200000e0000 */
[----:B-1----:R-:W-:-:S04]  /*14d0*/  @!P5 IMAD.WIDE R10, R33, 0x2, R12 ;  /* 0x00000002210ad825 */ /* 0x002fc800078e020c */
[C---:B------:R-:W-:Y:S01]  /*14e0*/  @!P5 IMAD.WIDE R12, R32.reuse, 0x2, R12 ;  /* 0x00000002200cd825 */ /* 0x040fe200078e020c */
[----:B------:R1:W-:Y:S03]  /*14f0*/  @!P5 LDGSTS.E.BYPASS.LTC128B.128 [R241+0x2100], [R10.64], !P3 ;  /* 0x021000000af1dfae */ /* 0x0003e6000d901d4c */
[--C-:B----4-:R-:W-:Y:S01]  /*1500*/  @!P1 IMAD.WIDE R20, R33, 0x2, R18.reuse ;  /* 0x0000000221149825 */ /* 0x110fe200078e0212 */
[----:B------:R4:W-:Y:S03]  /*1510*/  @!P5 LDGSTS.E.BYPASS.LTC128B.128 [R241+0x6100], [R12.64], !P2 ;  /* 0x061000000cf1dfae */ /* 0x0009e6000d101d4c */
[----:B------:R-:W-:Y:S01]  /*1520*/  @!P1 IMAD.WIDE R18, R32, 0x2, R18 ;  /* 0x0000000220129825 */ /* 0x000fe200078e0212 */
[----:B------:R1:W-:Y:S01]  /*1530*/  @!P1 LDGSTS.E.BYPASS.LTC128B.128 [R241+0x3100], [R20.64], !P3 ;  /* 0x0310000014f19fae */ /* 0x0003e2000d901d4c */
[----:B------:R-:W-:-:S03]  /*1540*/  ISETP.GE.AND P3, PT, R34, c[0x0][0x1d4], PT ;  /* 0x0000750022007a0c */ /* 0x000fc60003f66270 */
[----:B------:R1:W-:Y:S04]  /*1550*/  @!P1 LDGSTS.E.BYPASS.LTC128B.128 [R241+0x7100], [R18.64], !P2 ;  /* 0x0710000012f19fae */ /* 0x0003e8000d101d4c */
[----:B------:R-:W0:Y:S01]  /*1560*/  LDGDEPBAR ;  /* 0x00000000000079af */ /* 0x000e220000000000 */
[----:B--2---:R-:W-:Y:S01]  /*1570*/  SHF.R.S32.HI R36, RZ, 0x1f, R239 ;  /* 0x0000001fff247819 */ /* 0x004fe200000114ef */
[----:B------:R-:W-:-:S04]  /*1580*/  IMAD.WIDE.U32 R14, R239, c[0x0][0x1f0], R14 ;  /* 0x00007c00ef0e7a25 */ /* 0x000fc800078e000e */
[----:B------:R-:W-:Y:S01]  /*1590*/  IMAD R0, R36, c[0x0][0x1f0], RZ ;  /* 0x00007c0024007a24 */ /* 0x000fe200078e02ff */
[----:B------:R-:W-:Y:S01]  /*15a0*/  IADD3 R7, P4, R14, UR20, RZ ;  /* 0x000000140e077c10 */ /* 0x000fe2000ff9e0ff */
[----:B------:R-:W-:Y:S02]  /*15b0*/  IMAD R36, R36, c[0x0][0x218], RZ ;  /* 0x0000860024247a24 */ /* 0x000fe400078e02ff */
[----:B------:R-:W-:Y:S01]  /*15c0*/  IMAD R4, R239, c[0x0][0x1f4], R0 ;  /* 0x00007d00ef047a24 */ /* 0x000fe200078e0200 */
[----:B------:R-:W-:-:S04]  /*15d0*/  LOP3.LUT R0, R3, 0xfffffff8, RZ, 0xc0, !PT ;  /* 0xfffffff803007812 */ /* 0x000fc800078ec0ff */
[----:B------:R-:W-:Y:S01]  /*15e0*/  IADD3.X R4, R15, UR18, R4, P4, !PT ;  /* 0x000000120f047c10 */ /* 0x000fe2000a7fe404 */
[----:B------:R-:W-:Y:S01]  /*15f0*/  IMAD.IADD R0, R9, 0x1, -R0 ;  /* 0x0000000109007824 */ /* 0x000fe200078e0a00 */
[C---:B------:R-:W-:Y:S01]  /*1600*/  LEA R8, P4, R7.reuse, c[0x0][0x1c8], 0x1 ;  /* 0x0000720007087a11 */ /* 0x040fe200078808ff */
[----:B------:R-:W-:Y:S02]  /*1610*/  IMAD.SHL.U32 R9, R238, 0x8, RZ ;  /* 0x00000008ee097824 */ /* 0x000fe400078e00ff */
[----:B-1----:R-:W-:Y:S01]  /*1620*/  IMAD.SHL.U32 R10, R0, 0x40, RZ ;  /* 0x00000040000a7824 */ /* 0x002fe200078e00ff */
[----:B------:R-:W-:Y:S01]  /*1630*/  LEA.HI.X R4, R7, c[0x0][0x1cc], R4, 0x1, P4 ;  /* 0x0000730007047a11 */ /* 0x000fe200020f0c04 */
[----:B---3--:R-:W-:Y:S01]  /*1640*/  SHFL.IDX PT, R16, R8, RZ, 0x181f ;  /* 0x00181fff08107589 */ /* 0x008fe200000e0000 */
[C---:B------:R-:W-:Y:S01]  /*1650*/  IADD3 R7, -R2.reuse, UR15, RZ ;  /* 0x0000000f02077c10 */ /* 0x040fe2000fffe1ff */
[----:B------:R-:W-:Y:S01]  /*1660*/  IMAD.SHL.U32 R2, R2, 0x8, RZ ;  /* 0x0000000802027824 */ /* 0x000fe200078e00ff */
[----:B------:R-:W-:Y:S01]  /*1670*/  LOP3.LUT R10, R10, 0x1c0, RZ, 0xc0, !PT ;  /* 0x000001c00a0a7812 */ /* 0x000fe200078ec0ff */
[----:B------:R-:W1:Y:S01]  /*1680*/  SHFL.IDX PT, R17, R4, RZ, 0x181f ;  /* 0x00181fff04117589 */ /* 0x000e6200000e0000 */
[----:B------:R-:W-:-:S02]  /*1690*/  ISETP.GE.AND P6, PT, R7, 0x1, PT ;  /* 0x000000010700780c */ /* 0x000fc40003fc6270 */
[----:B------:R-:W-:Y:S01]  /*16a0*/  ISETP.GE.AND P5, PT, R7, 0x21, PT ;  /* 0x000000210700780c */ /* 0x000fe20003fa6270 */
[----:B------:R-:W-:Y:S01]  /*16b0*/  SHFL.IDX PT, R14, R8, 0x1, 0x181f ;  /* 0x00381f00080e7f89 */ /* 0x000fe200000e0000 */
[----:B------:R-:W-:Y:S02]  /*16c0*/  ISETP.GE.AND P4, PT, R33, c[0x0][0x1d4], PT ;  /* 0x0000750021007a0c */ /* 0x000fe40003f86270 */
[----:B------:R-:W-:Y:S01]  /*16d0*/  LOP3.LUT R9, R10, 0x8, R9, 0xf8, !PT ;  /* 0x000000080a097812 */ /* 0x000fe200078ef809 */
[----:B------:R-:W2:Y:S01]  /*16e0*/  SHFL.IDX PT, R15, R4, 0x1, 0x181f ;  /* 0x00381f00040f7f89 */ /* 0x000ea200000e0000 */
[----:B------:R-:W-:Y:S02]  /*16f0*/  SHF.R.U32.HI R10, RZ, 0x3, R10 ;  /* 0x00000003ff0a7819 */ /* 0x000fe4000001160a */
[C---:B------:R-:W-:Y:S01]  /*1700*/  ISETP.GE.AND P2, PT, R7.reuse, 0x41, PT ;  /* 0x000000410700780c */ /* 0x040fe20003f46270 */
[----:B----4-:R-:W-:Y:S01]  /*1710*/  SHFL.IDX PT, R12, R8, 0x2, 0x181f ;  /* 0x00581f00080c7f89 */ /* 0x010fe200000e0000 */
[----:B------:R-:W-:-:S03]  /*1720*/  ISETP.GT.AND P1, PT, R7, 0x60, PT ;  /* 0x000000600700780c */ /* 0x000fc60003f24270 */
[----:B------:R-:W-:Y:S04]  /*1730*/  SHFL.IDX PT, R13, R4, 0x2, 0x181f ;  /* 0x00581f00040d7f89 */ /* 0x000fe800000e0000 */
[----:B------:R-:W-:Y:S04]  /*1740*/  SHFL.IDX PT, R22, R8, 0x3, 0x181f ;  /* 0x00781f0008167f89 */ /* 0x000fe800000e0000 */
[----:B------:R3:W4:Y:S02]  /*1750*/  SHFL.IDX PT, R23, R4, 0x3, 0x181f ;  /* 0x00781f0004177f89 */ /* 0x00072400000e0000 */
[----:B---3--:R-:W-:Y:S01]  /*1760*/  LOP3.LUT R4, R9, R10, RZ, 0x3c, !PT ;  /* 0x0000000a09047212 */ /* 0x008fe200078e3cff */
[----:B-1----:R-:W-:-:S04]  /*1770*/  @P6 IMAD.WIDE R8, R33, 0x2, R16 ;  /* 0x0000000221086825 */ /* 0x002fc800078e0210 */
[C---:B------:R-:W-:Y:S01]  /*1780*/  @P6 IMAD.WIDE R16, R32.reuse, 0x2, R16 ;  /* 0x0000000220106825 */ /* 0x040fe200078e0210 */
[----:B------:R4:W-:Y:S03]  /*1790*/  @P6 LDGSTS.E.BYPASS.LTC128B.128 [R241+0x8100], [R8.64], !P4 ;  /* 0x0810000008f16fae */ /* 0x0009e6000e101d4c */
[C-C-:B--2---:R-:W-:Y:S01]  /*17a0*/  @P5 IMAD.WIDE R10, R33.reuse, 0x2, R14.reuse ;  /* 0x00000002210a5825 */ /* 0x144fe200078e020e */
[----:B------:R1:W-:Y:S03]  /*17b0*/  @P6 LDGSTS.E.BYPASS.LTC128B.128 [R241+0xc100], [R16.64], !P3 ;  /* 0x0c10000010f16fae */ /* 0x0003e6000d901d4c */
[----:B------:R-:W-:Y:S01]  /*17c0*/  @P5 IMAD.WIDE R14, R32, 0x2, R14 ;  /* 0x00000002200e5825 */ /* 0x000fe200078e020e */
[----:B------:R2:W-:Y:S04]  /*17d0*/  @P5 LDGSTS.E.BYPASS.LTC128B.128 [R241+0x9100], [R10.64], !P4 ;  /* 0x091000000af15fae */ /* 0x0005e8000e101d4c */
[----:B------:R3:W-:Y:S01]  /*17e0*/  @P5 LDGSTS.E.BYPASS.LTC128B.128 [R241+0xd100], [R14.64], !P3 ;  /* 0x0d1000000ef15fae */ /* 0x0007e2000d901d4c */
[----:B----4-:R-:W-:-:S04]  /*17f0*/  @P1 IMAD.WIDE R8, R33, 0x2, R22 ;  /* 0x0000000221081825 */ /* 0x010fc800078e0216 */
[----:B------:R-:W-:-:S04]  /*1800*/  @P1 IMAD.WIDE R22, R32, 0x2, R22 ;  /* 0x0000000220161825 */ /* 0x000fc800078e0216 */
[----:B--2---:R-:W-:-:S04]  /*1810*/  @P2 IMAD.WIDE R10, R33, 0x2, R12 ;  /* 0x00000002210a2825 */ /* 0x004fc800078e020c */
[----:B------:R-:W-:Y:S01]  /*1820*/  @P2 IMAD.WIDE R12, R32, 0x2, R12 ;  /* 0x00000002200c2825 */ /* 0x000fe200078e020c */
[----:B------:R2:W-:Y:S04]  /*1830*/  @P2 LDGSTS.E.BYPASS.LTC128B.128 [R241+0xa100], [R10.64], !P4 ;  /* 0x0a1000000af12fae */ /* 0x0005e8000e101d4c */
[----:B------:R3:W-:Y:S04]  /*1840*/  @P2 LDGSTS.E.BYPASS.LTC128B.128 [R241+0xe100], [R12.64], !P3 ;  /* 0x0e1000000cf12fae */ /* 0x0007e8000d901d4c */
[----:B------:R4:W-:Y:S04]  /*1850*/  @P1 LDGSTS.E.BYPASS.LTC128B.128 [R241+0xb100], [R8.64], !P4 ;  /* 0x0b10000008f11fae */ /* 0x0009e8000e101d4c */
[----:B------:R1:W-:Y:S01]  /*1860*/  @P1 LDGSTS.E.BYPASS.LTC128B.128 [R241+0xf100], [R22.64], !P3 ;  /* 0x0f10000016f11fae */ /* 0x0003e2000d901d4c */
[----:B------:R-:W-:-:S02]  /*1870*/  R2P PR, R0, 0x6 ;  /* 0x0000000600007804 */ /* 0x000fc40000000000 */
[----:B------:R-:W-:Y:S01]  /*1880*/  LOP3.LUT P5, RZ, R35, 0x4, RZ, 0xc0, !PT ;  /* 0x0000000423ff7812 */ /* 0x000fe200078ac0ff */
[----:B------:R-:W0:Y:S01]  /*1890*/  LDGDEPBAR ;  /* 0x00000000000079af */ /* 0x000e220000000000 */
[----:B--2---:R-:W-:-:S05]  /*18a0*/  IMAD.SHL.U32 R10, R3, 0x40, RZ ;  /* 0x00000040030a7824 */ /* 0x004fca00078e00ff */
[----:B------:R-:W-:Y:S01]  /*18b0*/  LOP3.LUT R4, R4, 0xfffffe00, R10, 0xf8, !PT ;  /* 0xfffffe0004047812 */ /* 0x000fe200078ef80a */
[----:B----4-:R-:W-:Y:S02]  /*18c0*/  IMAD.SHL.U32 R9, R35, 0x40, RZ ;  /* 0x0000004023097824 */ /* 0x010fe400078e00ff */
[----:B------:R-:W-:-:S03]  /*18d0*/  IMAD.SHL.U32 R8, R6, 0x20, RZ ;  /* 0x0000002006087824 */ /* 0x000fc600078e00ff */
[----:B------:R-:W-:Y:S01]  /*18e0*/  LOP3.LUT R3, R9, 0x1c0, RZ, 0xc0, !PT ;  /* 0x000001c009037812 */ /* 0x000fe200078ec0ff */
[----:B------:R-:W-:-:S04]  /*18f0*/  DEPBAR.LE SB0, 0x1 ;  /* 0x000080400000791a */ /* 0x000fc80000000000 */
[----:B------:R-:W-:Y:S02]  /*1900*/  LOP3.LUT R8, R8, 0x7ffffc00, RZ, 0xc0, !PT ;  /* 0x7ffffc0008087812 */ /* 0x000fe400078ec0ff */
[----:B------:R-:W-:Y:S01]  /*1910*/  LOP3.LUT R9, R3, 0x8, R2, 0xf8, !PT ;  /* 0x0000000803097812 */ /* 0x000fe200078ef802 */
[----:B------:R-:W-:Y:S01]  /*1920*/  IMAD.MOV.U32 R2, RZ, RZ, 0x10 ;  /* 0x00000010ff027424 */ /* 0x000fe200078e00ff */
[----:B------:R-:W-:Y:S01]  /*1930*/  SHF.R.U32.HI R3, RZ, 0x3, R3 ;  /* 0x00000003ff037819 */ /* 0x000fe20000011603 */
[----:B------:R-:W-:-:S03]  /*1940*/  IMAD.IADD R176, R4, 0x1, R8 ;  /* 0x0000000104b07824 */ /* 0x000fc600078e0208 */
[----:B------:R-:W-:Y:S01]  /*1950*/  LOP3.LUT R0, R9, R3, RZ, 0x3c, !PT ;  /* 0x0000000309007212 */ /* 0x000fe200078e3cff */
[----:B------:R-:W-:Y:S01]  /*1960*/  IMAD.MOV.U32 R3, RZ, RZ, 0x20 ;  /* 0x00000020ff037424 */ /* 0x000fe200078e00ff */
[----:B------:R-:W-:Y:S02]  /*1970*/  SEL R2, R2, 0xfffffff0, !P1 ;  /* 0xfffffff002027807 */ /* 0x000fe40004800000 */
[----:B------:R-:W-:Y:S01]  /*1980*/  LEA R196, R176, 0x100, 0x1 ;  /* 0x00000100b0c47811 */ /* 0x000fe200078e08ff */
[----:B------:R-:W-:Y:S01]  /*1990*/  IMAD R238, R238, 0x200, R0 ;  /* 0x00000200eeee7824 */ /* 0x000fe200078e0200 */
[----:B------:R-:W-:Y:S01]  /*19a0*/  SEL R0, R3, 0xffffffe0, !P2 ;  /* 0xffffffe003007807 */ /* 0x000fe20005000000 */
[----:B------:R-:W-:Y:S01]  /*19b0*/  IMAD.SHL.U32 R176, R176, 0x2, RZ ;  /* 0x00000002b0b07824 */ /* 0x000fe200078e00ff */
[----:B------:R-:W-:Y:S01]  /*19c0*/  BAR.SYNC.DEFER_BLOCKING 0x0 ;  /* 0x0000000000007b1d */ /* 0x000fe20000010000 */
[--C-:B------:R-:W-:Y:S01]  /*19d0*/  IMAD R184, R2, 0x2, R196.reuse ;  /* 0x0000000202b87824 */ /* 0x100fe200078e02c4 */
[----:B------:R-:W-:Y:S01]  /*19e0*/  LOP3.LUT P1, RZ, R35, 0x2, RZ, 0xc0, !PT ;  /* 0x0000000223ff7812 */ /* 0x000fe2000782c0ff */
[C---:B------:R-:W-:Y:S01]  /*19f0*/  IMAD R196, R0.reuse, 0x2, R196 ;  /* 0x0000000200c47824 */ /* 0x040fe200078e02c4 */
[----:B------:R-:W-:Y:S01]  /*1a00*/  SEL R3, R3, 0xffffffe0, !P5 ;  /* 0xffffffe003037807 */ /* 0x000fe20006800000 */
[----:B------:R-:W-:Y:S01]  /*1a10*/  IMAD R204, R0, 0x2, R184 ;  /* 0x0000000200cc7824 */ /* 0x000fe200078e02b8 */
[----:B------:R-:W-:Y:S01]  /*1a20*/  SHF.R.S32.HI R35, RZ, 0x1f, R33 ;  /* 0x0000001fff237819 */ /* 0x000fe20000011421 */
[----:B------:R-:W-:-:S04]  /*1a30*/  IMAD.SHL.U32 R238, R238, 0x2, RZ ;  /* 0x00000002eeee7824 */ /* 0x000fc800078e00ff */
[----:B------:R-:W-:Y:S01]  /*1a40*/  IMAD R235, R3, 0x2, R238 ;  /* 0x0000000203eb7824 */ /* 0x000fe200078e02ee */
[C---:B------:R-:W-:Y:S02]  /*1a50*/  IADD3 R8, R238.reuse, 0x8100, RZ ;  /* 0x00008100ee087810 */ /* 0x040fe40007ffe0ff */
[----:B------:R-:W-:Y:S02]  /*1a60*/  IADD3 R237, R238, 0x8120, RZ ;  /* 0x00008120eeed7810 */ /* 0x000fe40007ffe0ff */
[----:B------:R-:W-:-:S04]  /*1a70*/  @P1 IADD3 R237, R8, -0x20, RZ ;  /* 0xffffffe008ed1810 */ /* 0x000fc80007ffe0ff */
[----:B------:R-:W-:Y:S01]  /*1a80*/  IADD3 R231, R237, 0x800, RZ ;  /* 0x00000800ede77810 */ /* 0x000fe20007ffe0ff */
[----:B------:R-:W-:Y:S01]  /*1a90*/  IMAD R224, R3, 0x2, R237 ;  /* 0x0000000203e07824 */ /* 0x000fe200078e02ed */
[C---:B------:R-:W-:Y:S01]  /*1aa0*/  IADD3 R230, R237.reuse, 0x1000, RZ ;  /* 0x00001000ede67810 */ /* 0x040fe20007ffe0ff */
[----:B------:R-:W-:Y:S01]  /*1ab0*/  LDSM.16.M88.4 R136, [R176+0x100] ;  /* 0x00010000b088783b */ /* 0x000fe20000000200 */
[C---:B------:R-:W-:Y:S02]  /*1ac0*/  IADD3 R229, R237.reuse, 0x1800, RZ ;  /* 0x00001800ede57810 */ /* 0x040fe40007ffe0ff */
[C---:B------:R-:W-:Y:S01]  /*1ad0*/  IADD3 R228, R237.reuse, 0x2000, RZ ;  /* 0x00002000ede47810 */ /* 0x040fe20007ffe0ff */
[----:B------:R-:W-:Y:S01]  /*1ae0*/  LDSM.16.M88.4 R140, [R184] ;  /* 0x00000000b88c783b */ /* 0x000fe20000000200 */
[C---:B------:R-:W-:Y:S02]  /*1af0*/  IADD3 R227, R237.reuse, 0x2800, RZ ;  /* 0x00002800ede37810 */ /* 0x040fe40007ffe0ff */
[C---:B------:R-:W-:Y:S01]  /*1b00*/  IADD3 R226, R237.reuse, 0x3000, RZ ;  /* 0x00003000ede27810 */ /* 0x040fe20007ffe0ff */
[----:B------:R-:W-:Y:S01]  /*1b10*/  LDSM.16.M88.4 R168, [R196] ;  /* 0x00000000c4a8783b */ /* 0x000fe20000000200 */
[----:B------:R-:W-:-:S02]  /*1b20*/  IADD3 R225, R237, 0x3800, RZ ;  /* 0x00003800ede17810 */ /* 0x000fc40007ffe0ff */
[C---:B------:R-:W-:Y:S01]  /*1b30*/  IADD3 R223, R237.reuse, 0x4000, RZ ;  /* 0x00004000eddf7810 */ /* 0x040fe20007ffe0ff */
[----:B------:R-:W-:Y:S01]  /*1b40*/  LDSM.16.M88.4 R172, [R204] ;  /* 0x00000000ccac783b */ /* 0x000fe20000000200 */
[C---:B------:R-:W-:Y:S02]  /*1b50*/  IADD3 R222, R237.reuse, 0x4800, RZ ;  /* 0x00004800edde7810 */ /* 0x040fe40007ffe0ff */
[C---:B------:R-:W-:Y:S01]  /*1b60*/  IADD3 R221, R237.reuse, 0x5000, RZ ;  /* 0x00005000eddd7810 */ /* 0x040fe20007ffe0ff */
[----:B------:R-:W-:Y:S01]  /*1b70*/  LDSM.16.M88.4 R176, [R176+0x4100] ;  /* 0x00410000b0b0783b */ /* 0x000fe20000000200 */
[C---:B------:R-:W-:Y:S02]  /*1b80*/  IADD3 R220, R237.reuse, 0x5800, RZ ;  /* 0x00005800eddc7810 */ /* 0x040fe40007ffe0ff */
[C---:B------:R-:W-:Y:S01]  /*1b90*/  IADD3 R219, R237.reuse, 0x6000, RZ ;  /* 0x00006000eddb7810 */ /* 0x040fe20007ffe0ff */
[----:B------:R-:W-:Y:S01]  /*1ba0*/  LDSM.16.M88.4 R184, [R184+0x4000] ;  /* 0x00400000b8b8783b */ /* 0x000fe20000000200 */
[----:B------:R-:W-:-:S02]  /*1bb0*/  IADD3 R218, R237, 0x6800, RZ ;  /* 0x00006800edda7810 */ /* 0x000fc40007ffe0ff */
[C---:B------:R-:W-:Y:S01]  /*1bc0*/  IADD3 R217, R237.reuse, 0x7000, RZ ;  /* 0x00007000edd97810 */ /* 0x040fe20007ffe0ff */
[----:B------:R-:W-:Y:S01]  /*1bd0*/  LDSM.16.M88.4 R196, [R196+0x4000] ;  /* 0x00400000c4c4783b */ /* 0x000fe20000000200 */
[----:B------:R-:W-:-:S03]  /*1be0*/  IADD3 R216, R237, 0x7800, RZ ;  /* 0x00007800edd87810 */ /* 0x000fc60007ffe0ff */
[----:B------:R-:W-:Y:S04]  /*1bf0*/  LDSM.16.M88.4 R204, [R204+0x4000] ;  /* 0x00400000cccc783b */ /* 0x000fe80000000200 */
[----:B------:R-:W-:Y:S06]  /*1c00*/  BAR.SYNC.DEFER_BLOCKING 0x0 ;  /* 0x0000000000007b1d */ /* 0x000fec0000010000 */
[----:B------:R-:W-:-:S04]  /*1c10*/  DEPBAR.LE SB0, 0x0 ;  /* 0x000080000000791a */ /* 0x000fc80000000000 */
[----:B------:R-:W-:Y:S06]  /*1c20*/  BAR.SYNC.DEFER_BLOCKING 0x0 ;  /* 0x0000000000007b1d */ /* 0x000fec0000010000 */
[----:B---3--:R-:W2:Y:S04]  /*1c30*/  LDSM.16.M88.4 R12, [R238+0x8100] ;  /* 0x00810000ee0c783b */ /* 0x008ea80000000200 */
[----:B------:R-:W3:Y:S04]  /*1c40*/  LDSM.16.M88.4 R64, [R238+0x9100] ;  /* 0x00910000ee40783b */ /* 0x000ee80000000200 */
[----:B------:R-:W4:Y:S04]  /*1c50*/  LDSM.16.M88.4 R72, [R238+0x8900] ;  /* 0x00890000ee48783b */ /* 0x000f280000000200 */
[----:B------:R-:W3:Y:S04]  /*1c60*/  LDSM.16.M88.4 R28, [R237] ;  /* 0x00000000ed1c783b */ /* 0x000ee80000000200 */
[----:B------:R-:W3:Y:S04]  /*1c70*/  LDSM.16.M88.4 R24, [R237+0x1000] ;  /* 0x00100000ed18783b */ /* 0x000ee80000000200 */
[----:B-1----:R-:W1:Y:S04]  /*1c80*/  LDSM.16.M88.4 R20, [R237+0x800] ;  /* 0x00080000ed14783b */ /* 0x002e680000000200 */
[----:B------:R-:W1:Y:S04]  /*1c90*/  LDSM.16.M88.4 R56, [R238+0x9900] ;  /* 0x00990000ee38783b */ /* 0x000e680000000200 */
[----:B------:R-:W-:Y:S04]  /*1ca0*/  LDSM.16.M88.4 R48, [R238+0xa100] ;  /* 0x00a10000ee30783b */ /* 0x000fe80000000200 */
[----:B------:R-:W-:Y:S04]  /*1cb0*/  LDSM.16.M88.4 R40, [R238+0xa900] ;  /* 0x00a90000ee28783b */ /* 0x000fe80000000200 */
[----:B------:R-:W-:Y:S01]  /*1cc0*/  LDSM.16.M88.4 R88, [R237+0x2800] ;  /* 0x00280000ed58783b */ /* 0x000fe20000000200 */
[C---:B--2---:R-:W-:Y:S03]  /*1cd0*/  HMMA.16816.F32.BF16 R16, R136.reuse, R12, RZ ;  /* 0x0000000c8810723c */ /* 0x044fe600000418ff */
[----:B------:R-:W-:Y:S04]  /*1ce0*/  LDSM.16.M88.4 R80, [R237+0x3000] ;  /* 0x00300000ed50783b */ /* 0x000fe80000000200 */
[----:B------:R-:W-:Y:S01]  /*1cf0*/  LDSM.16.M88.4 R76, [R237+0x3800] ;  /* 0x00380000ed4c783b */ /* 0x000fe20000000200 */
[C---:B------:R-:W-:Y:S08]  /*1d00*/  HMMA.16816.F32.BF16 R12, R136.reuse, R14, RZ ;  /* 0x0000000e880c723c */ /* 0x040ff000000418ff */
[C---:B---3--:R-:W-:Y:S08]  /*1d10*/  HMMA.16816.F32.BF16 R68, R136.reuse, R64, RZ ;  /* 0x000000408844723c */ /* 0x048ff000000418ff */
[C---:B----4-:R-:W-:Y:S08]  /*1d20*/  HMMA.16816.F32.BF16 R8, R136.reuse, R72, RZ ;  /* 0x000000488808723c */ /* 0x050ff000000418ff */
[----:B------:R-:W-:Y:S08]  /*1d30*/  HMMA.16816.F32.BF16 R72, R136, R74, RZ ;  /* 0x0000004a8848723c */ /* 0x000ff000000418ff */
[C---:B------:R-:W-:Y:S07]  /*1d40*/  HMMA.16816.F32.BF16 R12, R140.reuse, R30, R12 ;  /* 0x0000001e8c0c723c */ /* 0x040fee000004180c */
[----:B------:R-:W-:Y:S01]  /*1d50*/  IMAD R30, R37, c[0x0][0x208], RZ ;  /* 0x00008200251e7a24 */ /* 0x000fe200078e02ff */
[----:B------:R-:W-:Y:S03]  /*1d60*/  HMMA.16816.F32.BF16 R16, R140, R28, R16 ;  /* 0x0000001c8c10723c */ /* 0x000fe60000041810 */
[----:B------:R-:W-:-:S04]  /*1d70*/  IMAD R30, R240, c[0x0][0x20c], R30 ;  /* 0x00008300f01e7a24 */ /* 0x000fc800078e021e */
[----:B------:R-:W-:Y:S01]  /*1d80*/  IMAD.WIDE.U32 R28, R240, c[0x0][0x208], RZ ;  /* 0x00008200f01c7a25 */ /* 0x000fe200078e00ff */
[----:B------:R-:W-:Y:S03]  /*1d90*/  HMMA.16816.F32.BF16 R68, R140, R24, R68 ;  /* 0x000000188c44723c */ /* 0x000fe60000041844 */
[----:B------:R-:W-:Y:S02]  /*1da0*/  IMAD.IADD R29, R29, 0x1, R30 ;  /* 0x000000011d1d7824 */ /* 0x000fe400078e021e */
[----:B------:R-:W-:-:S03]  /*1db0*/  IMAD.WIDE R30, R33, 0x2, RZ ;  /* 0x00000002211e7825 */ /* 0x000fc600078e02ff */
[----:B-1----:R-:W-:Y:S01]  /*1dc0*/  HMMA.16816.F32.BF16 R8, R140, R20, R8 ;  /* 0x000000148c08723c */ /* 0x002fe20000041808 */
[----:B------:R-:W-:-:S04]  /*1dd0*/  IMAD.WIDE.U32 R24, R239, c[0x0][0x218], R28 ;  /* 0x00008600ef187a25 */ /* 0x000fc800078e001c */
[----:B------:R-:W-:Y:S01]  /*1de0*/  IMAD R28, R239, c[0x0][0x21c], R36 ;  /* 0x00008700ef1c7a24 */ /* 0x000fe200078e0224 */
[----:B------:R-:W-:Y:S02]  /*1df0*/  IADD3 R44, P1, R24, UR22, RZ ;  /* 0x00000016182c7c10 */ /* 0x000fe4000ff3e0ff */
[----:B------:R-:W-:Y:S01]  /*1e00*/  HMMA.16816.F32.BF16 R72, R140, R22, R72 ;  /* 0x000000168c48723c */ /* 0x000fe20000041848 */
[----:B------:R-:W-:Y:S01]  /*1e10*/  LDSM.16.M88.4 R20, [R237+0x1800] ;  /* 0x00180000ed14783b */ /* 0x000fe20000000200 */
[----:B------:R-:W-:Y:S02]  /*1e20*/  IADD3.X R28, R25, UR5, R28, P1, !PT ;  /* 0x00000005191c7c10 */ /* 0x000fe40008ffe41c */
[----:B------:R-:W-:-:S04]  /*1e30*/  LEA R92, P1, R44, c[0x0][0x1f8], 0x1 ;  /* 0x00007e002c5c7a11 */ /* 0x000fc800078208ff */
[----:B------:R-:W-:Y:S01]  /*1e40*/  LEA.HI.X R44, R44, c[0x0][0x1fc], R28, 0x1, P1 ;  /* 0x00007f002c2c7a11 */ /* 0x000fe200008f0c1c */
[----:B------:R-:W1:Y:S01]  /*1e50*/  SHFL.IDX PT, R98, R92, RZ, 0x181f ;  /* 0x00181fff5c627589 */ /* 0x000e6200000e0000 */
[C---:B------:R-:W-:Y:S03]  /*1e60*/  HMMA.16816.F32.BF16 R60, R136.reuse, R56, RZ ;  /* 0x00000038883c723c */ /* 0x040fe600000418ff */
[----:B------:R-:W2:Y:S04]  /*1e70*/  SHFL.IDX PT, R36, R92, 0x1, 0x181f ;  /* 0x00381f005c247f89 */ /* 0x000ea800000e0000 */
[----:B------:R-:W3:Y:S01]  /*1e80*/  SHFL.IDX PT, R86, R92, 0x2, 0x181f ;  /* 0x00581f005c567f89 */ /* 0x000ee200000e0000 */
[C---:B------:R-:W-:Y:S03]  /*1e90*/  HMMA.16816.F32.BF16 R64, R136.reuse, R66, RZ ;  /* 0x000000428840723c */ /* 0x040fe600000418ff */
[----:B------:R-:W4:Y:S04]  /*1ea0*/  SHFL.IDX PT, R29, R44, RZ, 0x181f ;  /* 0x00181fff2c1d7589 */ /* 0x000f2800000e0000 */
[----:B------:R-:W4:Y:S01]  /*1eb0*/  SHFL.IDX PT, R92, R92, 0x3, 0x181f ;  /* 0x00781f005c5c7f89 */ /* 0x000f2200000e0000 */
[C---:B------:R-:W-:Y:S03]  /*1ec0*/  HMMA.16816.F32.BF16 R56, R136.reuse, R58, RZ ;  /* 0x0000003a8838723c */ /* 0x040fe600000418ff */
[----:B------:R-:W4:Y:S04]  /*1ed0*/  SHFL.IDX PT, R28, R44, 0x1, 0x181f ;  /* 0x00381f002c1c7f89 */ /* 0x000f2800000e0000 */
[----:B------:R-:W4:Y:S01]  /*1ee0*/  SHFL.IDX PT, R45, R44, 0x2, 0x181f ;  /* 0x00581f002c2d7f89 */ /* 0x000f2200000e0000 */
[----:B-1----:R-:W-:Y:S01]  /*1ef0*/  IADD3 R96, P1, R98, R30, RZ ;  /* 0x0000001e62607210 */ /* 0x002fe20007f3e0ff */
[----:B------:R-:W-:Y:S02]  /*1f00*/  HMMA.16816.F32.BF16 R52, R136, R48, RZ ;  /* 0x000000308834723c */ /* 0x000fe400000418ff */
[----:B------:R-:W1:Y:S01]  /*1f10*/  SHFL.IDX PT, R44, R44, 0x3, 0x181f ;  /* 0x00781f002c2c7f89 */ /* 0x000e6200000e0000 */
[----:B--2---:R-:W-:-:S02]  /*1f20*/  IADD3 R38, P2, R30, R36, RZ ;  /* 0x000000241e267210 */ /* 0x004fc40007f5e0ff */
[----:B---3--:R-:W-:-:S03]  /*1f30*/  IADD3 R94, P6, R30, R86, RZ ;  /* 0x000000561e5e7210 */ /* 0x008fc60007fde0ff */
[----:B------:R-:W-:Y:S01]  /*1f40*/  HMMA.16816.F32.BF16 R60, R140, R20, R60 ;  /* 0x000000148c3c723c */ /* 0x000fe2000004183c */
[----:B----4-:R-:W-:Y:S01]  /*1f50*/  IMAD.X R97, R29, 0x1, R31, P1 ;  /* 0x000000011d617824 */ /* 0x010fe200008e061f */
[----:B------:R-:W-:-:S05]  /*1f60*/  IADD3 R84, P1, R30, R92, RZ ;  /* 0x0000005c1e547210 */ /* 0x000fca0007f3e0ff */
[----:B------:R-:W-:Y:S01]  /*1f70*/  IMAD.WIDE R20, R32, 0x2, RZ ;  /* 0x0000000220147825 */ /* 0x000fe200078e02ff */
[C---:B------:R-:W-:Y:S01]  /*1f80*/  HMMA.16816.F32.BF16 R64, R140.reuse, R26, R64 ;  /* 0x0000001a8c40723c */ /* 0x040fe20000041840 */
[----:B------:R-:W2:Y:S02]  /*1f90*/  LDSM.16.M88.4 R24, [R237+0x2000] ;  /* 0x00200000ed18783b */ /* 0x000ea40000000200 */
[C---:B------:R-:W-:Y:S01]  /*1fa0*/  IMAD.X R39, R31.reuse, 0x1, R28, P2 ;  /* 0x000000011f277824 */ /* 0x040fe200010e061c */
[----:B------:R-:W-:Y:S01]  /*1fb0*/  IADD3 R98, P2, R98, R20, RZ ;  /* 0x0000001462627210 */ /* 0x000fe20007f5e0ff */
[----:B------:R-:W-:Y:S01]  /*1fc0*/  IMAD.X R95, R31, 0x1, R45, P6 ;  /* 0x000000011f5f7824 */ /* 0x000fe200030e062d */
[----:B------:R-:W-:Y:S02]  /*1fd0*/  ISETP.GE.AND P6, PT, R33, c[0x0][0x1d4], PT ;  /* 0x0000750021007a0c */ /* 0x000fe40003fc6270 */
[----:B------:R-:W-:Y:S01]  /*1fe0*/  HMMA.16816.F32.BF16 R56, R140, R22, R56 ;  /* 0x000000168c38723c */ /* 0x000fe20000041838 */
[----:B------:R-:W-:Y:S01]  /*1ff0*/  IMAD.X R99, R29, 0x1, R21, P2 ;  /* 0x000000011d637824 */ /* 0x000fe200010e0615 */
[C---:B------:R-:W-:Y:S01]  /*2000*/  IADD3 R86, P2, R20.reuse, R86, RZ ;  /* 0x0000005614567210 */ /* 0x040fe20007f5e0ff */
[----:B-1----:R-:W-:Y:S01]  /*2010*/  IMAD.X R85, R31, 0x1, R44, P1 ;  /* 0x000000011f557824 */ /* 0x002fe200008e062c */
[----:B------:R-:W-:-:S03]  /*2020*/  IADD3 R36, P1, R20, R36, RZ ;  /* 0x0000002414247210 */ /* 0x000fc60007f3e0ff */
[C---:B------:R-:W-:Y:S01]  /*2030*/  IMAD.X R87, R21.reuse, 0x1, R45, P2 ;  /* 0x0000000115577824 */ /* 0x040fe200010e062d */
[----:B------:R-:W-:Y:S01]  /*2040*/  ISETP.GE.AND P2, PT, R34, c[0x0][0x1d4], PT ;  /* 0x0000750022007a0c */ /* 0x000fe20003f46270 */
[----:B------:R-:W-:Y:S01]  /*2050*/  IMAD.X R37, R21, 0x1, R28, P1 ;  /* 0x0000000115257824 */ /* 0x000fe200008e061c */
[----:B------:R-:W-:Y:S01]  /*2060*/  IADD3 R92, P1, R20, R92, RZ ;  /* 0x0000005c145c7210 */ /* 0x000fe20007f3e0ff */
[----:B------:R-:W-:Y:S01]  /*2070*/  LDSM.16.M88.4 R28, [R238+0xb100] ;  /* 0x00b10000ee1c783b */ /* 0x000fe20000000200 */
[----:B------:R-:W-:Y:S01]  /*2080*/  ISETP.LT.OR P5, PT, R7, 0x1, P2 ;  /* 0x000000010700780c */ /* 0x000fe200017a1670 */
[C---:B------:R-:W-:Y:S01]  /*2090*/  HMMA.16816.F32.BF16 R48, R136.reuse, R50, RZ ;  /* 0x000000328830723c */ /* 0x040fe200000418ff */
[----:B------:R-:W-:Y:S01]  /*20a0*/  SHF.R.S32.HI R34, RZ, 0x1f, R32 ;  /* 0x0000001fff227819 */ /* 0x000fe20000011420 */
[----:B------:R-:W-:Y:S01]  /*20b0*/  IMAD.X R93, R21, 0x1, R44, P1 ;  /* 0x00000001155d7824 */ /* 0x000fe200008e062c */
[C---:B------:R-:W-:Y:S01]  /*20c0*/  ISETP.LT.OR P1, PT, R7.reuse, 0x1, P6 ;  /* 0x000000010700780c */ /* 0x040fe20003721670 */
[----:B------:R-:W1:Y:S04]  /*20d0*/  LDSM.16.M88.4 R20, [R238+0xb900] ;  /* 0x00b90000ee14783b */ /* 0x000e680000000200 */
[C---:B------:R-:W-:Y:S08]  /*20e0*/  HMMA.16816.F32.BF16 R44, R136.reuse, R40, RZ ;  /* 0x00000028882c723c */ /* 0x040ff000000418ff */
[----:B------:R-:W-:Y:S01]  /*20f0*/  @!PT LDS RZ, [RZ] ;  /* 0x00000000fffff984 */ /* 0x000fe20000000800 */
[----:B------:R-:W-:Y:S01]  /*2100*/  @!PT LDS RZ, [RZ] ;  /* 0x00000000fffff984 */ /* 0x000fe20000000800 */
[----:B------:R-:W-:Y:S01]  /*2110*/  @!PT LDS RZ, [RZ] ;  /* 0x00000000fffff984 */ /* 0x000fe20000000800 */
[----:B------:R3:W-:Y:S01]  /*2120*/  LDGSTS.E.BYPASS.LTC128B.128 [R241+0x100], [R96.64], !P1 ;  /* 0x0010000060f17fae */ /* 0x0007e2000c901d4c */
[C---:B------:R-:W-:Y:S01]  /*2130*/  ISETP.LT.OR P1, PT, R7.reuse, 0x21, P6 ;  /* 0x000000210700780c */ /* 0x040fe20003721670 */
[----:B------:R-:W-:Y:S02]  /*2140*/  HMMA.16816.F32.BF16 R40, R136, R42, RZ ;  /* 0x0000002a8828723c */ /* 0x000fe400000418ff */
[----:B------:R3:W-:Y:S01]  /*2150*/  LDGSTS.E.BYPASS.LTC128B.128 [R241+0x4100], [R98.64], !P5 ;  /* 0x0410000062f17fae */ /* 0x0007e2000e901d4c */
[----:B------:R-:W-:-:S05]  /*2160*/  ISETP.LT.OR P5, PT, R7, 0x21, P2 ;  /* 0x000000210700780c */ /* 0x000fca00017a1670 */
[C---:B--2---:R-:W-:Y:S04]  /*2170*/  HMMA.16816.F32.BF16 R52, R140.reuse, R24, R52 ;  /* 0x000000188c34723c */ /* 0x044fe80000041834 */
[----:B------:R2:W-:Y:S01]  /*2180*/  LDGSTS.E.BYPASS.LTC128B.128 [R241+0x1100], [R38.64], !P1 ;  /* 0x0110000026f17fae */ /* 0x0005e2000c901d4c */
[C---:B------:R-:W-:Y:S02]  /*2190*/  ISETP.LT.OR P1, PT, R7.reuse, 0x41, P6 ;  /* 0x000000410700780c */ /* 0x040fe40003721670 */
[C---:B------:R-:W-:Y:S01]  /*21a0*/  ISETP.LT.OR P6, PT, R7.reuse, 0x61, P6 ;  /* 0x000000610700780c */ /* 0x040fe200037c1670 */
[----:B------:R2:W-:Y:S01]  /*21b0*/  LDGSTS.E.BYPASS.LTC128B.128 [R241+0x5100], [R36.64], !P5 ;  /* 0x0510000024f17fae */ /* 0x0005e2000e901d4c */
[C---:B------:R-:W-:Y:S01]  /*21c0*/  ISETP.LT.OR P5, PT, R7.reuse, 0x41, P2 ;  /* 0x000000410700780c */ /* 0x040fe200017a1670 */
[----:B------:R-:W-:Y:S01]  /*21d0*/  HMMA.16816.F32.BF16 R48, R140, R26, R48 ;  /* 0x0000001a8c30723c */ /* 0x000fe20000041830 */
[----:B------:R-:W-:-:S07]  /*21e0*/  ISETP.LT.OR P2, PT, R7, 0x61, P2 ;  /* 0x000000610700780c */ /* 0x000fce0001741670 */
[----:B------:R4:W-:Y:S01]  /*21f0*/  LDGSTS.E.BYPASS.LTC128B.128 [R241+0x2100], [R94.64], !P1 ;  /* 0x021000005ef17fae */ /* 0x0009e2000c901d4c */
[C---:B-1----:R-:W-:Y:S01]  /*2200*/  HMMA.16816.F32.BF16 R24, R136.reuse, R20, RZ ;  /* 0x000000148818723c */ /* 0x042fe200000418ff */
[----:B------:R-:W-:Y:S02]  /*2210*/  PLOP3.LUT P1, PT, PT, PT, UP0, 0x40, 0x0 ;  /* 0x000000000000781c */ /* 0x000fe40003f2e808 */
[----:B------:R1:W-:Y:S04]  /*2220*/  LDGSTS.E.BYPASS.LTC128B.128 [R241+0x6100], [R86.64], !P5 ;  /* 0x0610000056f17fae */ /* 0x0003e8000e901d4c */
[----:B------:R1:W-:Y:S01]  /*2230*/  LDGSTS.E.BYPASS.LTC128B.128 [R241+0x3100], [R84.64], !P6 ;  /* 0x0310000054f17fae */ /* 0x0003e2000f101d4c */
[----:B------:R-:W-:Y:S01]  /*2240*/  HMMA.16816.F32.BF16 R20, R136, R22, RZ ;  /* 0x000000168814723c */ /* 0x000fe200000418ff */
[----:B------:R-:W-:-:S02]  /*2250*/  ISETP.GT.AND P6, PT, R242, 0x7f, PT ;  /* 0x0000007ff200780c */ /* 0x000fc40003fc4270 */
[----:B------:R4:W-:Y:S04]  /*2260*/  LDGSTS.E.BYPASS.LTC128B.128 [R241+0x7100], [R92.64], !P2 ;  /* 0x071000005cf17fae */ /* 0x0009e8000d101d4c */
[----:B------:R-:W4:Y:S01]  /*2270*/  LDSM.16.M88.4 R112, [R235+0x8900] ;  /* 0x00890000eb70783b */ /* 0x000f220000000200 */
[C---:B--2---:R-:W-:Y:S03]  /*2280*/  HMMA.16816.F32.BF16 R36, R136.reuse, R28, RZ ;  /* 0x0000001c8824723c */ /* 0x044fe600000418ff */
[----:B------:R-:W-:Y:S04]  /*2290*/  LDSM.16.M88.4 R108, [R235+0x9100] ;  /* 0x00910000eb6c783b */ /* 0x000fe80000000200 */
[----:B------:R-:W-:Y:S01]  /*22a0*/  LDSM.16.M88.4 R104, [R235+0xa900] ;  /* 0x00a90000eb68783b */ /* 0x000fe20000000200 */
[----:B------:R-:W-:Y:S03]  /*22b0*/  HMMA.16816.F32.BF16 R28, R136, R30, RZ ;  /* 0x0000001e881c723c */ /* 0x000fe600000418ff */
[----:B------:R-:W-:Y:S04]  /*22c0*/  LDSM.16.M88.4 R100, [R235+0xb100] ;  /* 0x00b10000eb64783b */ /* 0x000fe80000000200 */
[----:B---3--:R-:W-:Y:S01]  /*22d0*/  LDSM.16.M88.4 R96, [R235+0xb900] ;  /* 0x00b90000eb60783b */ /* 0x008fe20000000200 */
[C---:B------:R-:W-:Y:S03]  /*22e0*/  HMMA.16816.F32.BF16 R24, R140.reuse, R76, R24 ;  /* 0x0000004c8c18723c */ /* 0x040fe60000041818 */
[----:B-1----:R-:W1:Y:S04]  /*22f0*/  LDSM.16.M88.4 R84, [R235+0x8100] ;  /* 0x00810000eb54783b */ /* 0x002e680000000200 */
[----:B----4-:R-:W-:Y:S01]  /*2300*/  LDSM.16.M88.4 R92, [R224] ;  /* 0x00000000e05c783b */ /* 0x010fe20000000200 */
[C---:B------:R-:W-:Y:S03]  /*2310*/  HMMA.16816.F32.BF16 R36, R140.reuse, R80, R36 ;  /* 0x000000508c24723c */ /* 0x040fe60000041824 */
[----:B------:R-:W-:Y:S04]  /*2320*/  LDSM.16.M88.4 R116, [R235+0xe900] ;  /* 0x00e90000eb74783b */ /* 0x000fe80000000200 */
[----:B------:R-:W0:Y:S01]  /*2330*/  LDGDEPBAR ;  /* 0x00000000000079af */ /* 0x000e220000000000 */
[C---:B------:R-:W-:Y:S03]  /*2340*/  HMMA.16816.F32.BF16 R28, R140.reuse, R82, R28 ;  /* 0x000000528c1c723c */ /* 0x040fe6000004181c */
[----:B------:R-:W2:Y:S05]  /*2350*/  LDSM.16.M88.4 R80, [R235+0xa100] ;  /* 0x00a10000eb50783b */ /* 0x000eaa0000000200 */
[C---:B------:R-:W-:Y:S01]  /*2360*/  HMMA.16816.F32.BF16 R20, R140.reuse, R78, R20 ;  /* 0x0000004e8c14723c */ /* 0x040fe20000041814 */
[----:B------:R-:W3:Y:S07]  /*2370*/  LDSM.16.M88.4 R76, [R224+0x800] ;  /* 0x00080000e04c783b */ /* 0x000eee0000000200 */
[C---:B------:R-:W-:Y:S08]  /*2380*/  HMMA.16816.F32.BF16 R44, R140.reuse, R88, R44 ;  /* 0x000000588c2c723c */ /* 0x040ff0000004182c */
[----:B------:R-:W-:Y:S01]  /*2390*/  HMMA.16816.F32.BF16 R40, R140, R90, R40 ;  /* 0x0000005a8c28723c */ /* 0x000fe20000041828 */
[----:B------:R-:W4:Y:S07]  /*23a0*/  LDSM.16.M88.4 R88, [R235+0x9900] ;  /* 0x00990000eb58783b */ /* 0x000f2e0000000200 */
[C---:B------:R-:W-:Y:S08]  /*23b0*/  HMMA.16816.F32.BF16 R8, R168.reuse, R112, R8 ;  /* 0x00000070a808723c */ /* 0x040ff00000041808 */
        /* <DEDUP_REMOVED lines=8> */
[C---:B---3--:R-:W-:Y:S08]  /*2440*/  HMMA.16816.F32.BF16 R8, R172.reuse, R76, R8 ;  /* 0x0000004cac08723c */ /* 0x048ff00000041808 */
[----:B------:R-:W-:Y:S01]  /*2450*/  HMMA.16816.F32.BF16 R72, R172, R78, R72 ;  /* 0x0000004eac48723c */ /* 0x000fe20000041848 */
[----:B------:R-:W3:Y:S07]  /*2460*/  LDSM.16.M88.4 R76, [R224+0x2800] ;  /* 0x00280000e04c783b */ /* 0x000eee0000000200 */
[C---:B------:R-:W-:Y:S08]  /*2470*/  HMMA.16816.F32.BF16 R68, R168.reuse, R108, R68 ;  /* 0x0000006ca844723c */ /* 0x040ff00000041844 */
[C---:B------:R-:W-:Y:S01]  /*2480*/  HMMA.16816.F32.BF16 R64, R168.reuse, R110, R64 ;  /* 0x0000006ea840723c */ /* 0x040fe20000041840 */
[----:B------:R-:W-:Y:S07]  /*2490*/  LDSM.16.M88.4 R108, [R224+0x3800] ;  /* 0x00380000e06c783b */ /* 0x000fee0000000200 */
[C---:B----4-:R-:W-:Y:S08]  /*24a0*/  HMMA.16816.F32.BF16 R60, R168.reuse, R88, R60 ;  /* 0x00000058a83c723c */ /* 0x050ff0000004183c */
[C---:B------:R-:W-:Y:S01]  /*24b0*/  HMMA.16816.F32.BF16 R56, R168.reuse, R90, R56 ;  /* 0x0000005aa838723c */ /* 0x040fe20000041838 */
[----:B------:R-:W4:Y:S07]  /*24c0*/  LDSM.16.M88.4 R88, [R224+0x2000] ;  /* 0x00200000e058783b */ /* 0x000f2e0000000200 */
[C---:B------:R-:W-:Y:S08]  /*24d0*/  HMMA.16816.F32.BF16 R44, R168.reuse, R104, R44 ;  /* 0x00000068a82c723c */ /* 0x040ff0000004182c */
[C---:B------:R-:W-:Y:S01]  /*24e0*/  HMMA.16816.F32.BF16 R40, R168.reuse, R106, R40 ;  /* 0x0000006aa828723c */ /* 0x040fe20000041828 */
[----:B------:R-:W3:Y:S07]  /*24f0*/  LDSM.16.M88.4 R104, [R238+0xc100] ;  /* 0x00c10000ee68783b */ /* 0x000eee0000000200 */
        /* <DEDUP_REMOVED lines=12> */
[C---:B------:R-:W-:Y:S08]  /*25c0*/  HMMA.16816.F32.BF16 R16, R172.reuse, R92, R16 ;  /* 0x0000005cac10723c */ /* 0x040ff00000041810 */
[----:B------:R-:W-:Y:S01]  /*25d0*/  HMMA.16816.F32.BF16 R12, R172, R94, R12 ;  /* 0x0000005eac0c723c */ /* 0x000fe2000004180c */
[----:B------:R-:W-:Y:S07]  /*25e0*/  LDSM.16.M88.4 R92, [R238+0xe900] ;  /* 0x00e90000ee5c783b */ /* 0x000fee0000000200 */
[C---:B------:R-:W-:Y:S08]  /*25f0*/  HMMA.16816.F32.BF16 R24, R168.reuse, R96, R24 ;  /* 0x00000060a818723c */ /* 0x040ff00000041818 */
[----:B------:R-:W-:Y:S01]  /*2600*/  HMMA.16816.F32.BF16 R20, R168, R98, R20 ;  /* 0x00000062a814723c */ /* 0x000fe20000041814 */
[----:B------:R-:W1:Y:S07]  /*2610*/  LDSM.16.M88.4 R96, [R238+0xe100] ;  /* 0x00e10000ee60783b */ /* 0x000e6e0000000200 */
[C---:B------:R-:W-:Y:S08]  /*2620*/  HMMA.16816.F32.BF16 R36, R172.reuse, R112, R36 ;  /* 0x00000070ac24723c */ /* 0x040ff00000041824 */
[C---:B------:R-:W-:Y:S01]  /*2630*/  HMMA.16816.F32.BF16 R28, R172.reuse, R114, R28 ;  /* 0x00000072ac1c723c */ /* 0x040fe2000004181c */
[----:B------:R-:W2:Y:S07]  /*2640*/  LDSM.16.M88.4 R112, [R237+0x4000] ;  /* 0x00400000ed70783b */ /* 0x000eae0000000200 */
[C---:B----4-:R-:W-:Y:S08]  /*2650*/  HMMA.16816.F32.BF16 R52, R172.reuse, R88, R52 ;  /* 0x00000058ac34723c */ /* 0x050ff00000041834 */
        /* <DEDUP_REMOVED lines=12> */
[----:B------:R-:W-:Y:S01]  /*2720*/  HMMA.16816.F32.BF16 R28, R176, R78, R28 ;  /* 0x0000004eb01c723c */ /* 0x000fe2000004181c */
[----:B------:R-:W3:Y:S07]  /*2730*/  LDSM.16.M88.4 R76, [R235+0xc100] ;  /* 0x00c10000eb4c783b */ /* 0x000eee0000000200 */
[C---:B------:R-:W-:Y:S08]  /*2740*/  HMMA.16816.F32.BF16 R24, R172.reuse, R108, R24 ;  /* 0x0000006cac18723c */ /* 0x040ff00000041818 */
[----:B------:R-:W-:Y:S01]  /*2750*/  HMMA.16816.F32.BF16 R20, R172, R110, R20 ;  /* 0x0000006eac14723c */ /* 0x000fe20000041814 */
[----:B------:R-:W1:Y:S07]  /*2760*/  LDSM.16.M88.4 R108, [R237+0x4800] ;  /* 0x00480000ed6c783b */ /* 0x000e6e0000000200 */
[C---:B------:R-:W-:Y:S08]  /*2770*/  HMMA.16816.F32.BF16 R60, R176.reuse, R100, R60 ;  /* 0x00000064b03c723c */ /* 0x040ff0000004183c */
[C---:B------:R-:W-:Y:S01]  /*2780*/  HMMA.16816.F32.BF16 R56, R176.reuse, R102, R56 ;  /* 0x00000066b038723c */ /* 0x040fe20000041838 */
[----:B------:R-:W1:Y:S07]  /*2790*/  LDSM.16.M88.4 R100, [R237+0x6800] ;  /* 0x00680000ed64783b */ /* 0x000e6e0000000200 */
[C---:B------:R-:W-:Y:S08]  /*27a0*/  HMMA.16816.F32.BF16 R52, R176.reuse, R96, R52 ;  /* 0x00000060b034723c */ /* 0x040ff00000041834 */
[----:B------:R-:W-:Y:S01]  /*27b0*/  HMMA.16816.F32.BF16 R48, R176, R98, R48 ;  /* 0x00000062b030723c */ /* 0x000fe20000041830 */
[----:B------:R-:W1:Y:S07]  /*27c0*/  LDSM.16.M88.4 R96, [R237+0x7000] ;  /* 0x00700000ed60783b */ /* 0x000e6e0000000200 */
[C---:B------:R-:W-:Y:S08]  /*27d0*/  HMMA.16816.F32.BF16 R16, R184.reuse, R112, R16 ;  /* 0x00000070b810723c */ /* 0x040ff00000041810 */
[----:B------:R-:W-:Y:S01]  /*27e0*/  HMMA.16816.F32.BF16 R12, R184, R114, R12 ;  /* 0x00000072b80c723c */ /* 0x000fe2000004180c */
[----:B------:R-:W-:Y:S07]  /*27f0*/  LDSM.16.M88.4 R112, [R235+0xf100] ;  /* 0x00f10000eb70783b */ /* 0x000fee0000000200 */
[C---:B------:R-:W-:Y:S08]  /*2800*/  HMMA.16816.F32.BF16 R44, R176.reuse, R92, R44 ;  /* 0x0000005cb02c723c */ /* 0x040ff0000004182c */
[C---:B------:R-:W-:Y:S01]  /*2810*/  HMMA.16816.F32.BF16 R40, R176.reuse, R94, R40 ;  /* 0x0000005eb028723c */ /* 0x040fe20000041828 */
[----:B------:R-:W3:Y:S07]  /*2820*/  LDSM.16.M88.4 R92, [R237+0x7800] ;  /* 0x00780000ed5c783b */ /* 0x000eee0000000200 */
[C---:B----4-:R-:W-:Y:S08]  /*2830*/  HMMA.16816.F32.BF16 R24, R176.reuse, R88, R24 ;  /* 0x00000058b018723c */ /* 0x050ff00000041818 */
[----:B------:R-:W-:Y:S01]  /*2840*/  HMMA.16816.F32.BF16 R20, R176, R90, R20 ;  /* 0x0000005ab014723c */ /* 0x000fe20000041814 */
[----:B------:R-:W4:Y:S07]  /*2850*/  LDSM.16.M88.4 R88, [R235+0xc900] ;  /* 0x00c90000eb58783b */ /* 0x000f2e0000000200 */
        /* <DEDUP_REMOVED lines=22> */
[----:B------:R-:W-:Y:S01]  /*29c0*/  HMMA.16816.F32.BF16 R20, R184, R94, R20 ;  /* 0x0000005eb814723c */ /* 0x000fe20000041814 */
[----:B------:R-:W3:Y:S07]  /*29d0*/  LDSM.16.M88.4 R92, [R224+0x5800] ;  /* 0x00580000e05c783b */ /* 0x000eee0000000200 */
[C---:B----4-:R-:W-:Y:S08]  /*29e0*/  HMMA.16816.F32.BF16 R8, R196.reuse, R88, R8 ;  /* 0x00000058c408723c */ /* 0x050ff00000041808 */
[C---:B------:R-:W-:Y:S01]  /*29f0*/  HMMA.16816.F32.BF16 R72, R196.reuse, R90, R72 ;  /* 0x0000005ac448723c */ /* 0x040fe20000041848 */
[----:B------:R-:W4:Y:S07]  /*2a00*/  LDSM.16.M88.4 R88, [R224+0x6000] ;  /* 0x00600000e058783b */ /* 0x000f2e0000000200 */
        /* <DEDUP_REMOVED lines=8> */
[----:B------:R-:W3:Y:S01]  /*2a90*/  LDSM.16.M88.4 R76, [R224+0x7800] ;  /* 0x00780000e04c783b */ /* 0x000ee20000000200 */
[----:B------:R-:W-:-:S06]  /*2aa0*/  DEPBAR.LE SB0, 0x0 ;  /* 0x000080000000791a */ /* 0x000fcc0000000000 */
        /* <DEDUP_REMOVED lines=14> */
[C---:B----4-:R-:W-:Y:S08]  /*2b90*/  HMMA.16816.F32.BF16 R52, R204.reuse, R88, R52 ;  /* 0x00000058cc34723c */ /* 0x050ff00000041834 */
[C---:B------:R-:W-:Y:S08]  /*2ba0*/  HMMA.16816.F32.BF16 R48, R204.reuse, R90, R48 ;  /* 0x0000005acc30723c */ /* 0x040ff00000041830 */
[C---:B-1----:R-:W-:Y:S08]  /*2bb0*/  HMMA.16816.F32.BF16 R44, R204.reuse, R84, R44 ;  /* 0x00000054cc2c723c */ /* 0x042ff0000004182c */
[C---:B------:R-:W-:Y:S08]  /*2bc0*/  HMMA.16816.F32.BF16 R40, R204.reuse, R86, R40 ;  /* 0x00000056cc28723c */ /* 0x040ff00000041828 */
[C---:B--2---:R-:W-:Y:S08]  /*2bd0*/  HMMA.16816.F32.BF16 R36, R204.reuse, R80, R36 ;  /* 0x00000050cc24723c */ /* 0x044ff00000041824 */
[C---:B------:R-:W-:Y:S08]  /*2be0*/  HMMA.16816.F32.BF16 R28, R204.reuse, R82, R28 ;  /* 0x00000052cc1c723c */ /* 0x040ff0000004181c */
[C---:B---3--:R-:W-:Y:S08]  /*2bf0*/  HMMA.16816.F32.BF16 R24, R204.reuse, R76, R24 ;  /* 0x0000004ccc18723c */ /* 0x048ff00000041818 */
[----:B------:R-:W-:Y:S01]  /*2c00*/  HMMA.16816.F32.BF16 R20, R204, R78, R20 ;  /* 0x0000004ecc14723c */ /* 0x000fe20000041814 */
[----:B------:R-:W-:Y:S06]  /*2c10*/  BAR.SYNC.DEFER_BLOCKING 0x0 ;  /* 0x0000000000007b1d */ /* 0x000fec0000010000 */
[----:B------:R-:W-:Y:S05]  /*2c20*/  @P1 BRA `(.L_x_25) ;  /* 0x0000047000001947 */ /* 0x000fea0003800000 */
[----:B------:R-:W-:Y:S01]  /*2c30*/  ULEA UR4, UR6, UR10, 0x7 ;  /* 0x0000000a06047291 */ /* 0x000fe2000f8e383f */
[----:B------:R-:W-:-:S05]  /*2c40*/  IMAD.MOV.U32 R239, RZ, RZ, RZ ;  /* 0x000000ffffef7224 */ /* 0x000fca00078e00ff */
        /* <DEDUP_REMOVED lines=11> */
[----:B------:R-:W-:Y:S02]  /*2d00*/  SEL R86, RZ, 0x10, P3 ;  /* 0x00000010ff567807 */ /* 0x000fe40001800000 */
[----:B------:R-:W-:Y:S01]  /*2d10*/  SHF.L.U64.HI R78, R33, 0x1, R35 ;  /* 0x00000001214e7819 */ /* 0x000fe20000010223 */
[----:B------:R-:W-:Y:S01]  /*2d20*/  IMAD R240, R3, c[0x0][0x2b8], R240 ;  /* 0x0000ae0003f07a24 */ /* 0x000fe200078e02f0 */
[----:B------:R-:W-:Y:S02]  /*2d30*/  IADD3 R88, -R86, 0x10, RZ ;  /* 0x0000001056587810 */ /* 0x000fe40007ffe1ff */
[----:B------:R-:W-:Y:S02]  /*2d40*/  SHF.L.U64.HI R7, R32, 0x1, R34 ;  /* 0x0000000120077819 */ /* 0x000fe40000010222 */
[----:B------:R-:W-:-:S02]  /*2d50*/  SHF.R.S32.HI R3, RZ, 0x1f, R240 ;  /* 0x0000001fff037819 */ /* 0x000fc400000114f0 */
        /* <DEDUP_REMOVED lines=8> */
[----:B------:R-:W-:Y:S02]  /*2de0*/  IADD3 R81, P1, R76, UR20, RZ ;  /* 0x000000144c517c10 */ /* 0x000fe4000ff3e0ff */
[----:B------:R-:W-:Y:S01]  /*2df0*/  SEL R76, RZ, 0x10, P4 ;  /* 0x00000010ff4c7807 */ /* 0x000fe20002000000 */
[----:B------:R-:W-:-:S03]  /*2e00*/  IMAD R3, R239, c[0x0][0x1f4], R3 ;  /* 0x00007d00ef037a24 */ /* 0x000fc600078e0203 */
[----:B------:R-:W-:Y:S02]  /*2e10*/  IADD3 R90, -R76, 0x10, RZ ;  /* 0x000000104c5a7810 */ /* 0x000fe40007ffe1ff */
[----:B------:R-:W-:Y:S01]  /*2e20*/  IADD3.X R3, R77, UR18, R3, P1, !PT ;  /* 0x000000124d037c10 */ /* 0x000fe20008ffe403 */
[----:B------:R-:W-:Y:S01]  /*2e30*/  IMAD.SHL.U32 R77, R33, 0x2, RZ ;  /* 0x00000002214d7824 */ /* 0x000fe200078e00ff */
[C---:B------:R-:W-:Y:S02]  /*2e40*/  LEA R80, P1, R81.reuse, c[0x0][0x1c8], 0x1 ;  /* 0x0000720051507a11 */ /* 0x040fe400078208ff */
[----:B------:R-:W-:Y:S02]  /*2e50*/  LOP3.LUT R90, R90, 0xf, RZ, 0xc0, !PT ;  /* 0x0000000f5a5a7812 */ /* 0x000fe400078ec0ff */
[----:B------:R-:W-:Y:S01]  /*2e60*/  LEA.HI.X R81, R81, c[0x0][0x1cc], R3, 0x1, P1 ;  /* 0x0000730051517a11 */ /* 0x000fe200008f0c03 */
[----:B------:R-:W1:Y:S01]  /*2e70*/  SHFL.IDX PT, R89, R80, 0x3, 0x181f ;  /* 0x00781f0050597f89 */ /* 0x000e6200000e0000 */
[----:B------:R-:W-:-:S03]  /*2e80*/  IMAD.SHL.U32 R3, R32, 0x2, RZ ;  /* 0x0000000220037824 */ /* 0x000fc600078e00ff */
[----:B------:R-:W2:Y:S04]  /*2e90*/  SHFL.IDX PT, R79, R81, 0x3, 0x181f ;  /* 0x00781f00514f7f89 */ /* 0x000ea800000e0000 */
[----:B------:R-:W3:Y:S04]  /*2ea0*/  SHFL.IDX PT, R84, R80, RZ, 0x181f ;  /* 0x00181fff50547589 */ /* 0x000ee800000e0000 */
[----:B------:R-:W4:Y:S04]  /*2eb0*/  SHFL.IDX PT, R82, R80, 0x1, 0x181f ;  /* 0x00381f0050527f89 */ /* 0x000f2800000e0000 */
[----:B------:R-:W5:Y:S04]  /*2ec0*/  SHFL.IDX PT, R85, R81, RZ, 0x181f ;  /* 0x00181fff51557589 */ /* 0x000f6800000e0000 */
[----:B------:R-:W5:Y:S04]  /*2ed0*/  SHFL.IDX PT, R80, R80, 0x2, 0x181f ;  /* 0x00581f0050507f89 */ /* 0x000f6800000e0000 */
[----:B------:R-:W5:Y:S01]  /*2ee0*/  SHFL.IDX PT, R83, R81, 0x1, 0x181f ;  /* 0x00381f0051537f89 */ /* 0x000f6200000e0000 */
[----:B-1----:R-:W-:-:S03]  /*2ef0*/  IADD3 R90, P2, P1, R90, R89, R77 ;  /* 0x000000595a5a7210 */ /* 0x002fc6000795e04d */
[----:B------:R-:W1:Y:S01]  /*2f00*/  SHFL.IDX PT, R81, R81, 0x2, 0x181f ;  /* 0x00581f0051517f89 */ /* 0x000e6200000e0000 */
[--C-:B--2---:R-:W-:Y:S02]  /*2f10*/  IADD3.X R91, RZ, R79, R78.reuse, P2, P1 ;  /* 0x0000004fff5b7210 */ /* 0x104fe400017e244e */
[----:B------:R-:W-:Y:S02]  /*2f20*/  IADD3 R88, P2, P1, R88, R89, R3 ;  /* 0x0000005958587210 */ /* 0x000fe4000795e003 */
[C---:B---3--:R-:W-:Y:S02]  /*2f30*/  IADD3 R92, P5, R84.reuse, R77, RZ ;  /* 0x0000004d545c7210 */ /* 0x048fe40007fbe0ff */
[--C-:B------:R-:W-:Y:S02]  /*2f40*/  IADD3.X R89, RZ, R79, R7.reuse, P2, P1 ;  /* 0x0000004fff597210 */ /* 0x100fe400017e2407 */
[----:B------:R-:W-:Y:S02]  /*2f50*/  IADD3 R94, P2, R84, R3, RZ ;  /* 0x00000003545e7210 */ /* 0x000fe40007f5e0ff */
[C---:B----4-:R-:W-:Y:S01]  /*2f60*/  IADD3 R84, P1, R82.reuse, R77, RZ ;  /* 0x0000004d52547210 */ /* 0x050fe20007f3e0ff */
[C---:B-----5:R-:W-:Y:S01]  /*2f70*/  IMAD.X R93, R85.reuse, 0x1, R78, P5 ;  /* 0x00000001555d7824 */ /* 0x060fe200028e064e */
[----:B------:R-:W-:Y:S01]  /*2f80*/  IADD3 R82, P5, R82, R3, RZ ;  /* 0x0000000352527210 */ /* 0x000fe20007fbe0ff */
[----:B------:R-:W-:Y:S01]  /*2f90*/  IMAD.X R95, R85, 0x1, R7, P2 ;  /* 0x00000001555f7824 */ /* 0x000fe200010e0607 */
[----:B------:R-:W-:-:S02]  /*2fa0*/  IADD3 R96, P2, R80, R77, RZ ;  /* 0x0000004d50607210 */ /* 0x000fc40007f5e0ff */
[----:B------:R2:W-:Y:S01]  /*2fb0*/  LDGSTS.E.BYPASS.LTC128B.128 [R241+0x8100], [R92.64], !P4 ;  /* 0x081000005cf17fae */ /* 0x0005e2000e101d4c */
[C-C-:B------:R-:W-:Y:S01]  /*2fc0*/  IMAD.X R85, R83.reuse, 0x1, R78.reuse, P1 ;  /* 0x0000000153557824 */ /* 0x140fe200008e064e */
[----:B------:R-:W-:Y:S01]  /*2fd0*/  IADD3 R80, P1, R80, R3, RZ ;  /* 0x0000000350507210 */ /* 0x000fe20007f3e0ff */
[--C-:B------:R-:W-:Y:S01]  /*2fe0*/  IMAD.X R83, R83, 0x1, R7.reuse, P5 ;  /* 0x0000000153537824 */ /* 0x100fe200028e0607 */
[----:B------:R-:W-:Y:S01]  /*2ff0*/  ISETP.NE.U32.AND P5, PT, R76, RZ, PT ;  /* 0x000000ff4c00720c */ /* 0x000fe20003fa5070 */
[C---:B-1----:R-:W-:Y:S01]  /*3000*/  IMAD.X R97, R81.reuse, 0x1, R78, P2 ;  /* 0x0000000151617824 */ /* 0x042fe200010e064e */
[----:B------:R-:W-:Y:S01]  /*3010*/  ISETP.NE.U32.AND P2, PT, R86, RZ, PT ;  /* 0x000000ff5600720c */ /* 0x000fe20003f45070 */
[----:B------:R-:W-:Y:S01]  /*3020*/  IMAD.X R81, R81, 0x1, R7, P1 ;  /* 0x0000000151517824 */ /* 0x000fe200008e0607 */
[----:B------:R2:W-:Y:S04]  /*3030*/  LDGSTS.E.BYPASS.LTC128B.128 [R241+0xc100], [R94.64], !P3 ;  /* 0x0c1000005ef17fae */ /* 0x0005e8000d901d4c */
[----:B------:R2:W-:Y:S04]  /*3040*/  LDGSTS.E.BYPASS.LTC128B.128 [R241+0x9100], [R84.64], !P4 ;  /* 0x0910000054f17fae */ /* 0x0005e8000e101d4c */
[----:B------:R2:W-:Y:S04]  /*3050*/  LDGSTS.E.BYPASS.LTC128B.128 [R241+0xd100], [R82.64], !P3 ;  /* 0x0d10000052f17fae */ /* 0x0005e8000d901d4c */
[----:B------:R2:W-:Y:S04]  /*3060*/  LDGSTS.E.BYPASS.LTC128B.128 [R241+0xa100], [R96.64], !P4 ;  /* 0x0a10000060f17fae */ /* 0x0005e8000e101d4c */
[----:B------:R2:W-:Y:S04]  /*3070*/  LDGSTS.E.BYPASS.LTC128B.128 [R241+0xe100], [R80.64], !P3 ;  /* 0x0e10000050f17fae */ /* 0x0005e8000d901d4c */
[----:B------:R2:W-:Y:S04]  /*3080*/  LDGSTS.E.BYPASS.LTC128B.128.ZFILL [R241+0xb100], [R90.64], P5 ;  /* 0x0b1000005af17fae */ /* 0x0005e8000a941d4c */
[----:B------:R2:W-:Y:S02]  /*3090*/  LDGSTS.E.BYPASS.LTC128B.128.ZFILL [R241+0xf100], [R88.64], P2 ;  /* 0x0f10000058f17fae */ /* 0x0005e40009141d4c */
.L_x_25:
[----:B------:R-:W-:Y:S01]  /*30a0*/  LOP3.LUT R6, R6, 0xffffffe0, RZ, 0xc0, !PT ;  /* 0xffffffe006067812 */ /* 0x000fe200078ec0ff */
[----:B------:R-:W-:Y:S01]  /*30b0*/  IMAD.MOV.U32 R76, RZ, RZ, -0x2 ;  /* 0xfffffffeff4c7424 */ /* 0x000fe200078e00ff */
[----:B------:R-:W0:Y:S01]  /*30c0*/  LDGDEPBAR ;  /* 0x00000000000079af */ /* 0x000e220000000000 */
[----:B------:R-:W-:-:S02]  /*30d0*/  IMAD.SHL.U32 R236, R4, 0x2, RZ ;  /* 0x0000000204ec7824 */ /* 0x000fc400078e00ff */
[----:B------:R-:W-:Y:S02]  /*30e0*/  IMAD.IADD R5, R5, 0x1, -R6 ;  /* 0x0000000105057824 */ /* 0x000fe400078e0a06 */
[--C-:B------:R-:W-:Y:S01]  /*30f0*/  IMAD R234, R2, 0x2, R236.reuse ;  /* 0x0000000202ea7824 */ /* 0x100fe200078e02ec */
[----:B--2---:R-:W-:Y:S01]  /*3100*/  LDSM.16.MT88.4 R96, [R236+0x4100] ;  /* 0x00410000ec60783b */ /* 0x004fe20000004200 */
[C---:B------:R-:W-:Y:S01]  /*3110*/  IMAD R233, R0.reuse, 0x2, R236 ;  /* 0x0000000200e97824 */ /* 0x040fe200078e02ec */
[----:B------:R-:W-:Y:S01]  /*3120*/  SHF.R.S32.HI R3, RZ, 0x1f, R5 ;  /* 0x0000001fff037819 */ /* 0x000fe20000011405 */
[----:B------:R-:W-:Y:S01]  /*3130*/  IMAD R232, R0, 0x2, R234 ;  /* 0x0000000200e87824 */ /* 0x000fe200078e02ea */
[----:B------:R-:W-:Y:S02]  /*3140*/  LDSM.16.MT88.4 R124, [R236+0x100] ;  /* 0x00010000ec7c783b */ /* 0x000fe40000004200 */
[----:B------:R-:W-:Y:S02]  /*3150*/  LEA.HI R3, R3, R5, RZ, 0x2 ;  /* 0x0000000503037211 */ /* 0x000fe400078f10ff */
[----:B------:R-:W-:Y:S02]  /*3160*/  LDSM.16.MT88.4 R88, [R232+0x100] ;  /* 0x00010000e858783b */ /* 0x000fe40000004200 */
[----:B------:R-:W-:-:S02]  /*3170*/  LOP3.LUT R3, R3, 0x7ffffffc, RZ, 0xc0, !PT ;  /* 0x7ffffffc03037812 */ /* 0x000fc400078ec0ff */
[----:B------:R-:W-:Y:S03]  /*3180*/  LDSM.16.MT88.4 R80, [R233+0x100] ;  /* 0x00010000e950783b */ /* 0x000fe60000004200 */
[----:B------:R-:W-:Y:S01]  /*3190*/  IMAD.IADD R3, R5, 0x1, -R3 ;  /* 0x0000000105037824 */ /* 0x000fe200078e0a03 */
[----:B------:R-:W-:Y:S03]  /*31a0*/  LDSM.16.MT88.4 R100, [R234+0x4100] ;  /* 0x00410000ea64783b */ /* 0x000fe60000004200 */
[----:B------:R-:W-:Y:S01]  /*31b0*/  IMAD R76, R3, R76, UR15 ;  /* 0x0000000f034c7e24 */ /* 0x000fe2000f8e024c */
[----:B------:R-:W-:Y:S04]  /*31c0*/  LDSM.16.MT88.4 R108, [R233+0x4100] ;  /* 0x00410000e96c783b */ /* 0x000fe80000004200 */
[----:B------:R-:W-:-:S02]  /*31d0*/  ISETP.GT.AND P1, PT, R76, 0x1, PT ;  /* 0x000000014c00780c */ /* 0x000fc40003f24270 */
[C---:B------:R-:W-:Y:S02]  /*31e0*/  ISETP.GT.AND P5, PT, R76.reuse, RZ, PT ;  /* 0x000000ff4c00720c */ /* 0x040fe40003fa4270 */
[----:B------:R-:W-:Y:S02]  /*31f0*/  FSEL R19, R19, -INF , P1 ;  /* 0xff80000013137808 */ /* 0x000fe40000800000 */
[----:B------:R-:W-:Y:S02]  /*3200*/  FSEL R3, R17, -INF , P1 ;  /* 0xff80000011037808 */ /* 0x000fe40000800000 */
[----:B------:R-:W-:Y:S02]  /*3210*/  ISETP.GT.AND P1, PT, R76, 0x9, PT ;  /* 0x000000094c00780c */ /* 0x000fe40003f24270 */
[----:B------:R-:W-:Y:S02]  /*3220*/  FSEL R18, R18, -INF , P5 ;  /* 0xff80000012127808 */ /* 0x000fe40002800000 */
[----:B------:R-:W-:-:S02]  /*3230*/  FSEL R15, R15, -INF , P1 ;  /* 0xff8000000f0f7808 */ /* 0x000fc40000800000 */
[----:B------:R-:W-:Y:S02]  /*3240*/  FSEL R13, R13, -INF , P1 ;  /* 0xff8000000d0d7808 */ /* 0x000fe40000800000 */
[----:B------:R-:W-:Y:S02]  /*3250*/  FSEL R16, R16, -INF , P5 ;  /* 0xff80000010107808 */ /* 0x000fe40002800000 */
[C---:B------:R-:W-:Y:S02]  /*3260*/  ISETP.GT.AND P1, PT, R76.reuse, 0x11, PT ;  /* 0x000000114c00780c */ /* 0x040fe40003f24270 */
[C---:B------:R-:W-:Y:S02]  /*3270*/  ISETP.GT.AND P5, PT, R76.reuse, 0x10, PT ;  /* 0x000000104c00780c */ /* 0x040fe40003fa4270 */
        /* <DEDUP_REMOVED lines=11> */
[----:B------:R-:W-:Y:S02]  /*3330*/  ISETP.GT.AND P1, PT, R76, 0x28, PT ;  /* 0x000000284c00780c */ /* 0x000fe40003f24270 */
[----:B------:R-:W-:Y:S02]  /*3340*/  FSEL R208, R68, -INF , P5 ;  /* 0xff80000044d07808 */ /* 0x000fe40002800000 */
[----:B------:R-:W-:-:S02]  /*3350*/  ISETP.GT.AND P2, PT, R76, 0x18, PT ;  /* 0x000000184c00780c */ /* 0x000fc40003f44270 */
[----:B------:R-:W-:Y:S02]  /*3360*/  FMNMX.FTZ R68, R16, R3, !PT ;  /* 0x0000000310447209 */ /* 0x000fe40007810000 */
[----:B------:R-:W-:Y:S02]  /*3370*/  FSEL R203, R64, -INF , P1 ;  /* 0xff80000040cb7808 */ /* 0x000fe40000800000 */
[----:B------:R-:W-:Y:S02]  /*3380*/  FSEL R9, R74, -INF , P2 ;  /* 0xff8000004a097808 */ /* 0x000fe40001000000 */
[----:B------:R-:W-:Y:S02]  /*3390*/  FSEL R6, R72, -INF , P2 ;  /* 0xff80000048067808 */ /* 0x000fe40001000000 */
[----:B------:R-:W-:Y:S01]  /*33a0*/  FMNMX.FTZ R64, R17, R68, !PT ;  /* 0x0000004411407209 */ /* 0x000fe20007810000 */
[----:B------:R-:W-:Y:S01]  /*33b0*/  LDSM.16.MT88.4 R72, [R234+0x100] ;  /* 0x00010000ea48783b */ /* 0x000fe20000004200 */
[----:B------:R-:W-:-:S02]  /*33c0*/  ISETP.GT.AND P2, PT, R76, 0x21, PT ;  /* 0x000000214c00780c */ /* 0x000fc40003f44270 */
[----:B------:R-:W-:Y:S02]  /*33d0*/  FSEL R195, R70, -INF , P5 ;  /* 0xff80000046c37808 */ /* 0x000fe40002800000 */
[C---:B------:R-:W-:Y:S02]  /*33e0*/  ISETP.GT.AND P5, PT, R76.reuse, 0x30, PT ;  /* 0x000000304c00780c */ /* 0x040fe40003fa4270 */
[----:B------:R-:W-:Y:S02]  /*33f0*/  FMNMX.FTZ R64, R13, R64, !PT ;  /* 0x000000400d407209 */ /* 0x000fe40007810000 */
[----:B------:R-:W-:Y:S02]  /*3400*/  FSEL R200, R71, -INF , P2 ;  /* 0xff80000047c87808 */ /* 0x000fe40001000000 */
[----:B------:R-:W-:Y:S02]  /*3410*/  FSEL R202, R69, -INF , P2 ;  /* 0xff80000045ca7808 */ /* 0x000fe40001000000 */
[----:B------:R-:W-:-:S02]  /*3420*/  ISETP.GT.AND P2, PT, R76, 0x29, PT ;  /* 0x000000294c00780c */ /* 0x000fc40003f44270 */
[----:B------:R-:W-:Y:S02]  /*3430*/  FSEL R150, R62, -INF , P5 ;  /* 0xff8000003e967808 */ /* 0x000fe40002800000 */
[----:B------:R-:W-:Y:S02]  /*3440*/  FMNMX.FTZ R62, R7, R64, !PT ;  /* 0x00000040073e7209 */ /* 0x000fe40007810000 */
[----:B------:R-:W-:Y:S02]  /*3450*/  FSEL R194, R66, -INF , P1 ;  /* 0xff80000042c27808 */ /* 0x000fe40000800000 */
[----:B------:R-:W-:Y:S02]  /*3460*/  FSEL R193, R67, -INF , P2 ;  /* 0xff80000043c17808 */ /* 0x000fe40001000000 */
[----:B------:R-:W-:Y:S02]  /*3470*/  FSEL R201, R65, -INF , P2 ;  /* 0xff80000041c97808 */ /* 0x000fe40001000000 */
[----:B------:R-:W-:-:S02]  /*3480*/  ISETP.GT.AND P2, PT, R76, 0x31, PT ;  /* 0x000000314c00780c */ /* 0x000fc40003f44270 */
[----:B------:R-:W-:Y:S02]  /*3490*/  ISETP.GT.AND P1, PT, R76, 0x38, PT ;  /* 0x000000384c00780c */ /* 0x000fe40003f24270 */
[----:B------:R-:W-:Y:S02]  /*34a0*/  FMNMX.FTZ R62, R5, R62, !PT ;  /* 0x0000003e053e7209 */ /* 0x000fe40007810000 */
[----:B------:R-:W-:Y:S02]  /*34b0*/  FSEL R151, R63, -INF , P2 ;  /* 0xff8000003f977808 */ /* 0x000fe40001000000 */
[----:B------:R-:W-:Y:S02]  /*34c0*/  FSEL R146, R61, -INF , P2 ;  /* 0xff8000003d927808 */ /* 0x000fe40001000000 */
[----:B------:R-:W-:Y:S02]  /*34d0*/  FSEL R148, R56, -INF , P1 ;  /* 0xff80000038947808 */ /* 0x000fe40000800000 */
[----:B------:R-:W-:-:S02]  /*34e0*/  ISETP.GT.AND P2, PT, R76, 0x39, PT ;  /* 0x000000394c00780c */ /* 0x000fc40003f44270 */
[----:B------:R-:W-:Y:S02]  /*34f0*/  FMNMX.FTZ R56, R6, R62, !PT ;  /* 0x0000003e06387209 */ /* 0x000fe40007810000 */
[----:B------:R-:W-:Y:S02]  /*3500*/  FSEL R147, R57, -INF , P2 ;  /* 0xff80000039937808 */ /* 0x000fe40001000000 */
[----:B------:R-:W-:Y:S02]  /*3510*/  FMNMX.FTZ R56, R12, R56, !PT ;  /* 0x000000380c387209 */ /* 0x000fe40007810000 */
[----:B------:R-:W-:Y:S02]  /*3520*/  FMNMX.FTZ R57, R18, R19, !PT ;  /* 0x0000001312397209 */ /* 0x000fe40007810000 */
[----:B------:R-:W-:Y:S02]  /*3530*/  FSEL R191, R59, -INF , P2 ;  /* 0xff8000003bbf7808 */ /* 0x000fe40001000000 */
[----:B------:R-:W-:-:S02]  /*3540*/  ISETP.GT.AND P2, PT, R76, 0x40, PT ;  /* 0x000000404c00780c */ /* 0x000fc40003f44270 */
[----:B------:R-:W-:Y:S02]  /*3550*/  FMNMX.FTZ R56, R208, R56, !PT ;  /* 0x00000038d0387209 */ /* 0x000fe40007810000 */
[----:B------:R-:W-:Y:S02]  /*3560*/  FMNMX.FTZ R57, R14, R57, !PT ;  /* 0x000000390e397209 */ /* 0x000fe40007810000 */
[----:B------:R-:W-:Y:S02]  /*3570*/  FSEL R192, R58, -INF , P1 ;  /* 0xff8000003ac07808 */ /* 0x000fe40000800000 */
[----:B------:R-:W-:Y:S02]  /*3580*/  FSEL R190, R52, -INF , P2 ;  /* 0xff80000034be7808 */ /* 0x000fe40001000000 */
[----:B------:R-:W-:Y:S02]  /*3590*/  ISETP.GT.AND P1, PT, R76, 0x41, PT ;  /* 0x000000414c00780c */ /* 0x000fe40003f24270 */
[----:B------:R-:W-:-:S02]  /*35a0*/  FSEL R161, R54, -INF , P2 ;  /* 0xff80000036a17808 */ /* 0x000fc40001000000 */
[----:B------:R-:W-:Y:S02]  /*35b0*/  FMNMX.FTZ R52, R202, R56, !PT ;  /* 0x00000038ca347209 */ /* 0x000fe40007810000 */
[----:B------:R-:W-:Y:S02]  /*35c0*/  FMNMX.FTZ R54, R15, R57, !PT ;  /* 0x000000390f367209 */ /* 0x000fe40007810000 */
[----:B------:R-:W-:Y:S02]  /*35d0*/  FSEL R160, R53, -INF , P1 ;  /* 0xff80000035a07808 */ /* 0x000fe40000800000 */
[----:B------:R-:W-:Y:S02]  /*35e0*/  FMNMX.FTZ R52, R203, R52, !PT ;  /* 0x00000034cb347209 */ /* 0x000fe40007810000 */
[----:B------:R-:W-:Y:S02]  /*35f0*/  FMNMX.FTZ R53, R10, R54, !PT ;  /* 0x000000360a357209 */ /* 0x000fe40007810000 */
[----:B------:R-:W-:-:S02]  /*3600*/  ISETP.GT.AND P2, PT, R76, 0x48, PT ;  /* 0x000000484c00780c */ /* 0x000fc40003f44270 */
[----:B------:R-:W-:Y:S02]  /*3610*/  FSEL R145, R60, -INF , P5 ;  /* 0xff8000003c917808 */ /* 0x000fe40002800000 */
[----:B------:R-:W-:Y:S02]  /*3620*/  FMNMX.FTZ R52, R201, R52, !PT ;  /* 0x00000034c9347209 */ /* 0x000fe40007810000 */
[----:B------:R-:W-:Y:S02]  /*3630*/  FMNMX.FTZ R53, R11, R53, !PT ;  /* 0x000000350b357209 */ /* 0x000fe40007810000 */
[----:B------:R-:W-:Y:S02]  /*3640*/  FSEL R162, R55, -INF , P1 ;  /* 0xff80000037a27808 */ /* 0x000fe40000800000 */
[----:B------:R-:W-:Y:S02]  /*3650*/  FSEL R189, R48, -INF , P2 ;  /* 0xff80000030bd7808 */ /* 0x000fe40001000000 */
[----:B------:R-:W-:-:S02]  /*3660*/  ISETP.GT.AND P1, PT, R76, 0x49, PT ;  /* 0x000000494c00780c */ /* 0x000fc40003f24270 */
[----:B------:R-:W-:Y:S02]  /*3670*/  FSEL R164, R50, -INF , P2 ;  /* 0xff80000032a47808 */ /* 0x000fe40001000000 */
[----:B------:R-:W-:Y:S02]  /*3680*/  FMNMX.FTZ R48, R145, R52, !PT ;  /* 0x0000003491307209 */ /* 0x000fe40007810000 */
[----:B------:R-:W-:Y:S02]  /*3690*/  FMNMX.FTZ R50, R9, R53, !PT ;  /* 0x0000003509327209 */ /* 0x000fe40007810000 */
[----:B------:R-:W-:Y:S02]  /*36a0*/  FSEL R159, R49, -INF , P1 ;  /* 0xff800000319f7808 */ /* 0x000fe40000800000 */
[----:B------:R-:W-:Y:S02]  /*36b0*/  FMNMX.FTZ R48, R146, R48, !PT ;  /* 0x0000003092307209 */ /* 0x000fe40007810000 */
[----:B------:R-:W-:-:S02]  /*36c0*/  FMNMX.FTZ R49, R8, R50, !PT ;  /* 0x0000003208317209 */ /* 0x000fc40007810000 */
[----:B------:R-:W-:Y:S02]  /*36d0*/  ISETP.GT.AND P2, PT, R76, 0x50, PT ;  /* 0x000000504c00780c */ /* 0x000fe40003f44270 */
        /* <DEDUP_REMOVED lines=44> */
[----:B------:R-:W-:Y:S01]  /*39a0*/  FSEL R155, R29, -INF , P1 ;  /* 0xff8000001d9b7808 */ /* 0x000fe20000800000 */
[----:B------:R-:W-:Y:S01]  /*39b0*/  LDSM.16.MT88.4 R36, [R234+0x4900] ;  /* 0x00490000ea24783b */ /* 0x000fe20000004200 */
[----:B------:R-:W-:Y:S02]  /*39c0*/  FMNMX.FTZ R28, R157, R28, !PT ;  /* 0x0000001c9d1c7209 */ /* 0x000fe40007810000 */
[----:B------:R-:W-:-:S02]  /*39d0*/  FMNMX.FTZ R29, R165, R30, !PT ;  /* 0x0000001ea51d7209 */ /* 0x000fc40007810000 */
[----:B------:R-:W-:Y:S02]  /*39e0*/  FSEL R149, R31, -INF , P1 ;  /* 0xff8000001f957808 */ /* 0x000fe40000800000 */
[----:B------:R-:W-:Y:S02]  /*39f0*/  ISETP.GT.AND P1, PT, R76, 0x70, PT ;  /* 0x000000704c00780c */ /* 0x000fe40003f24270 */
[----:B------:R-:W-:Y:S02]  /*3a00*/  FMNMX.FTZ R28, R156, R28, !PT ;  /* 0x0000001c9c1c7209 */ /* 0x000fe40007810000 */
[----:B------:R-:W-:Y:S02]  /*3a10*/  FMNMX.FTZ R29, R180, R29, !PT ;  /* 0x0000001db41d7209 */ /* 0x000fe40007810000 */
[----:B------:R-:W-:Y:S02]  /*3a20*/  ISETP.GT.AND P5, PT, R76, 0x71, PT ;  /* 0x000000714c00780c */ /* 0x000fe40003fa4270 */
[----:B------:R-:W-:-:S02]  /*3a30*/  FSEL R144, R24, -INF , P1 ;  /* 0xff80000018907808 */ /* 0x000fc40000800000 */
[----:B------:R-:W-:Y:S02]  /*3a40*/  FMNMX.FTZ R28, R155, R28, !PT ;  /* 0x0000001c9b1c7209 */ /* 0x000fe40007810000 */
[----:B------:R-:W-:Y:S02]  /*3a50*/  FMNMX.FTZ R29, R167, R29, !PT ;  /* 0x0000001da71d7209 */ /* 0x000fe40007810000 */
[----:B------:R-:W-:Y:S02]  /*3a60*/  ISETP.GT.AND P2, PT, R76, 0x78, PT ;  /* 0x000000784c00780c */ /* 0x000fe40003f44270 */
[----:B------:R-:W-:Y:S02]  /*3a70*/  FSEL R135, R25, -INF , P5 ;  /* 0xff80000019877808 */ /* 0x000fe40002800000 */
[----:B------:R-:W-:Y:S02]  /*3a80*/  FMNMX.FTZ R28, R144, R28, !PT ;  /* 0x0000001c901c7209 */ /* 0x000fe40007810000 */
[----:B------:R-:W-:-:S02]  /*3a90*/  FMNMX.FTZ R29, R166, R29, !PT ;  /* 0x0000001da61d7209 */ /* 0x000fc40007810000 */
[----:B------:R-:W-:Y:S02]  /*3aa0*/  FSEL R66, R26, -INF , P1 ;  /* 0xff8000001a427808 */ /* 0x000fe40000800000 */
[----:B------:R-:W-:Y:S02]  /*3ab0*/  ISETP.GT.AND P1, PT, R76, 0x79, PT ;  /* 0x000000794c00780c */ /* 0x000fe40003f24270 */
[----:B------:R-:W-:Y:S02]  /*3ac0*/  FSEL R134, R20, -INF , P2 ;  /* 0xff80000014867808 */ /* 0x000fe40001000000 */
[----:B------:R-:W-:Y:S02]  /*3ad0*/  FMNMX.FTZ R28, R135, R28, !PT ;  /* 0x0000001c871c7209 */ /* 0x000fe40007810000 */
[----:B------:R-:W-:Y:S02]  /*3ae0*/  FMNMX.FTZ R29, R163, R29, !PT ;  /* 0x0000001da31d7209 */ /* 0x000fe40007810000 */
[----:B------:R-:W-:-:S02]  /*3af0*/  FSEL R67, R21, -INF , P1 ;  /* 0xff80000015437808 */ /* 0x000fc40000800000 */
[----:B------:R-:W-:Y:S02]  /*3b00*/  FMNMX.FTZ R20, R134, R28, !PT ;  /* 0x0000001c86147209 */ /* 0x000fe40007810000 */
[----:B------:R-:W-:Y:S02]  /*3b10*/  FMNMX.FTZ R24, R154, R29, !PT ;  /* 0x0000001d9a187209 */ /* 0x000fe40007810000 */
[----:B------:R-:W-:Y:S01]  /*3b20*/  FMNMX.FTZ R20, R67, R20, !PT ;  /* 0x0000001443147209 */ /* 0x000fe20007810000 */
[----:B------:R-:W-:Y:S01]  /*3b30*/  LDSM.16.MT88.4 R28, [R233+0x4900] ;  /* 0x00490000e91c783b */ /* 0x000fe20000004200 */
[----:B------:R-:W-:Y:S02]  /*3b40*/  FMNMX.FTZ R24, R153, R24, !PT ;  /* 0x0000001899187209 */ /* 0x000fe40007810000 */
[----:B------:R-:W-:Y:S01]  /*3b50*/  FSEL R65, R27, -INF , P5 ;  /* 0xff8000001b417808 */ /* 0x000fe20002800000 */
[----:B------:R-:W1:Y:S01]  /*3b60*/  SHFL.BFLY PT, R21, R20, 0x2, 0x1f ;  /* 0x0c401f0014157f89 */ /* 0x000e6200000e0000 */
[----:B------:R-:W-:-:S02]  /*3b70*/  FMNMX.FTZ R24, R152, R24, !PT ;  /* 0x0000001898187209 */ /* 0x000fc40007810000 */
[----:B------:R-:W-:Y:S02]  /*3b80*/  FSEL R64, R22, -INF , P2 ;  /* 0xff80000016407808 */ /* 0x000fe40001000000 */
[----:B------:R-:W-:Y:S02]  /*3b90*/  FMNMX.FTZ R24, R149, R24, !PT ;  /* 0x0000001895187209 */ /* 0x000fe40007810000 */
[----:B------:R-:W-:Y:S02]  /*3ba0*/  FSEL R62, R23, -INF , P1 ;  /* 0xff800000173e7808 */ /* 0x000fe40000800000 */
[----:B------:R-:W-:-:S04]  /*3bb0*/  FMNMX.FTZ R24, R66, R24, !PT ;  /* 0x0000001842187209 */ /* 0x000fc80007810000 */
[----:B------:R-:W-:Y:S02]  /*3bc0*/  FMNMX.FTZ R22, R65, R24, !PT ;  /* 0x0000001841167209 */ /* 0x000fe40007810000 */
[----:B------:R-:W-:Y:S02]  /*3bd0*/  LDSM.16.MT88.4 R24, [R236+0x900] ;  /* 0x00090000ec18783b */ /* 0x000fe40000004200 */
        /* <DEDUP_REMOVED lines=24> */
[----:B------:R-:W1:Y:S01]  /*3d60*/  LDSM.16.MT88.4 R4, [R232+0x4100] ;  /* 0x00410000e804783b */ /* 0x000e620000004200 */
[----:B------:R-:W2:Y:S01]  /*3d70*/  MUFU.EX2 R59, R59 ;  /* 0x0000003b003b7308 */ /* 0x000ea20000000800 */
[----:B------:R-:W-:-:S02]  /*3d80*/  FFMA.FTZ R47, R208, c[0x0][0x2d0], -R133 ;  /* 0x0000b400d02f7a23 */ /* 0x000fc40000010885 */
[----:B------:R-:W-:Y:S01]  /*3d90*/  FSEL R63, R63, RZ, P1 ;  /* 0x000000ff3f3f7208 */ /* 0x000fe20000800000 */
[--C-:B------:R-:W-:Y:S01]  /*3da0*/  FFMA.FTZ R44, R202, c[0x0][0x2d0], -R133.reuse ;  /* 0x0000b400ca2c7a23 */ /* 0x100fe20000010885 */
[----:B------:R-:W-:Y:S01]  /*3db0*/  PLOP3.LUT P1, PT, PT, PT, UP0, 0x40, 0x0 ;  /* 0x000000000000781c */ /* 0x000fe20003f2e808 */
[----:B------:R-:W-:Y:S02]  /*3dc0*/  FFMA.FTZ R43, R203, c[0x0][0x2d0], -R133 ;  /* 0x0000b400cb2b7a23 */ /* 0x000fe40000010885 */
[--C-:B------:R-:W-:Y:S01]  /*3dd0*/  FFMA.FTZ R61, R18, c[0x0][0x2d0], -R63.reuse ;  /* 0x0000b400123d7a23 */ /* 0x100fe2000001083f */
[----:B------:R-:W-:Y:S01]  /*3de0*/  MUFU.EX2 R57, R57 ;  /* 0x0000003900397308 */ /* 0x000fe20000000800 */
[--C-:B------:R-:W-:Y:S02]  /*3df0*/  FFMA.FTZ R60, R19, c[0x0][0x2d0], -R63.reuse ;  /* 0x0000b400133c7a23 */ /* 0x100fe4000001083f */
[--C-:B------:R-:W-:Y:S01]  /*3e00*/  FFMA.FTZ R55, R14, c[0x0][0x2d0], -R63.reuse ;  /* 0x0000b4000e377a23 */ /* 0x100fe2000001083f */
[----:B------:R-:W-:Y:S01]  /*3e10*/  LDSM.16.MT88.4 R16, [R233+0x900] ;  /* 0x00090000e910783b */ /* 0x000fe20000004200 */
[----:B------:R-:W-:-:S02]  /*3e20*/  FFMA.FTZ R54, R15, c[0x0][0x2d0], -R63 ;  /* 0x0000b4000f367a23 */ /* 0x000fc4000001083f */
[--C-:B------:R-:W-:Y:S01]  /*3e30*/  FFMA.FTZ R50, R10, c[0x0][0x2d0], -R63.reuse ;  /* 0x0000b4000a327a23 */ /* 0x100fe2000001083f */
[----:B------:R-:W3:Y:S01]  /*3e40*/  MUFU.EX2 R53, R53 ;  /* 0x0000003500357308 */ /* 0x000ee20000000800 */
[----:B------:R-:W4:Y:S01]  /*3e50*/  LDSM.16.MT88.4 R12, [R232+0x900] ;  /* 0x00090000e80c783b */ /* 0x000f220000004200 */
[--C-:B------:R-:W-:Y:S01]  /*3e60*/  FFMA.FTZ R49, R11, c[0x0][0x2d0], -R63.reuse ;  /* 0x0000b4000b317a23 */ /* 0x100fe2000001083f */
[----:B--2---:R-:W-:Y:S01]  /*3e70*/  F2FP.BF16.PACK_AB R112, R58, R59 ;  /* 0x0000003b3a70723e */ /* 0x004fe200000010ff */
[--C-:B------:R-:W-:Y:S02]  /*3e80*/  FFMA.FTZ R46, R9, c[0x0][0x2d0], -R63.reuse ;  /* 0x0000b400092e7a23 */ /* 0x100fe4000001083f */
[----:B------:R-:W-:Y:S02]  /*3e90*/  FFMA.FTZ R45, R8, c[0x0][0x2d0], -R63 ;  /* 0x0000b400082d7a23 */ /* 0x000fe4000001083f */
[----:B------:R-:W-:Y:S01]  /*3ea0*/  MUFU.EX2 R61, R61 ;  /* 0x0000003d003d7308 */ /* 0x000fe20000000800 */
[----:B------:R-:W2:Y:S01]  /*3eb0*/  LDSM.16.MT88.4 R8, [R236+0x4900] ;  /* 0x00490000ec08783b */ /* 0x000ea20000004200 */
[----:B------:R-:W-:-:S02]  /*3ec0*/  FFMA.FTZ R40, R201, c[0x0][0x2d0], -R133 ;  /* 0x0000b400c9287a23 */ /* 0x000fc40000010885 */
[--C-:B------:R-:W-:Y:S02]  /*3ed0*/  FFMA.FTZ R42, R195, c[0x0][0x2d0], -R63.reuse ;  /* 0x0000b400c32a7a23 */ /* 0x100fe4000001083f */
[--C-:B------:R-:W-:Y:S02]  /*3ee0*/  FFMA.FTZ R41, R200, c[0x0][0x2d0], -R63.reuse ;  /* 0x0000b400c8297a23 */ /* 0x100fe4000001083f */
[----:B------:R-:W5:Y:S01]  /*3ef0*/  MUFU.EX2 R60, R60 ;  /* 0x0000003c003c7308 */ /* 0x000f620000000800 */
        /* <DEDUP_REMOVED lines=10> */
[----:B-----5:R-:W-:Y:S01]  /*3fa0*/  F2FP.BF16.PACK_AB R113, R60, R61 ;  /* 0x0000003d3c71723e */ /* 0x020fe200000010ff */
[----:B------:R-:W-:-:S02]  /*3fb0*/  FFMA.FTZ R151, R151, c[0x0][0x2d0], -R63 ;  /* 0x0000b40097977a23 */ /* 0x000fc4000001083f */
[----:B------:R-:W-:Y:S02]  /*3fc0*/  FFMA.FTZ R192, R192, c[0x0][0x2d0], -R63 ;  /* 0x0000b400c0c07a23 */ /* 0x000fe4000001083f */
[----:B------:R-:W-:Y:S02]  /*3fd0*/  FFMA.FTZ R159, R159, c[0x0][0x2d0], -R133 ;  /* 0x0000b4009f9f7a23 */ /* 0x000fe40000010885 */
        /* <DEDUP_REMOVED lines=11> */
[----:B------:R-:W-:Y:S01]  /*4090*/  FFMA.FTZ R181, R181, c[0x0][0x2d0], -R133 ;  /* 0x0000b400b5b57a23 */ /* 0x000fe20000010885 */
        /* <DEDUP_REMOVED lines=12> */
[----:B------:R-:W3:Y:S01]  /*4160*/  MUFU.EX2 R50, R50 ;  /* 0x0000003200327308 */ /* 0x000ee20000000800 */
[--C-:B------:R-:W-:Y:S02]  /*4170*/  FFMA.FTZ R154, R154, c[0x0][0x2d0], -R63.reuse ;  /* 0x0000b4009a9a7a23 */ /* 0x100fe4000001083f */
[--C-:B------:R-:W-:Y:S02]  /*4180*/  FFMA.FTZ R153, R153, c[0x0][0x2d0], -R63.reuse ;  /* 0x0000b40099997a23 */ /* 0x100fe4000001083f */
[--C-:B------:R-:W-:Y:S01]  /*4190*/  FFMA.FTZ R152, R152, c[0x0][0x2d0], -R63.reuse ;  /* 0x0000b40098987a23 */ /* 0x100fe2000001083f */
[----:B------:R-:W-:Y:S01]  /*41a0*/  HMMA.16816.F32.BF16 R96, R112, R98, RZ ;  /* 0x000000627060723c */ /* 0x000fe200000418ff */
[----:B------:R-:W-:Y:S01]  /*41b0*/  FFMA.FTZ R149, R149, c[0x0][0x2d0], -R63 ;  /* 0x0000b40095957a23 */ /* 0x000fe2000001083f */
[----:B------:R-:W5:Y:S01]  /*41c0*/  MUFU.EX2 R49, R49 ;  /* 0x0000003100317308 */ /* 0x000f620000000800 */
        /* <DEDUP_REMOVED lines=12> */
[----:B---3--:R-:W-:-:S03]  /*4290*/  FADD.FTZ R54, R50, R54 ;  /* 0x0000003632367221 */ /* 0x008fc60000010000 */
        /* <DEDUP_REMOVED lines=9> */
[----:B------:R-:W3:Y:S06]  /*4330*/  MUFU.EX2 R42, R42 ;  /* 0x0000002a002a7308 */ /* 0x000eec0000000800 */
[C---:B------:R-:W-:Y:S02]  /*4340*/  HMMA.16816.F32.BF16 R80, R112.reuse, R82, RZ ;  /* 0x000000527050723c */ /* 0x040fe400000418ff */
[----:B------:R-:W1:Y:S06]  /*4350*/  MUFU.EX2 R41, R41 ;  /* 0x0000002900297308 */ /* 0x000e6c0000000800 */
[C---:B------:R-:W-:Y:S02]  /*4360*/  HMMA.16816.F32.BF16 R100, R112.reuse, R102, RZ ;  /* 0x000000667064723c */ /* 0x040fe400000418ff */
[----:B------:R-:W-:Y:S06]  /*4370*/  MUFU.EX2 R2, R2 ;  /* 0x0000000200027308 */ /* 0x000fec0000000800 */
[C---:B------:R-:W-:Y:S02]  /*4380*/  HMMA.16816.F32.BF16 R108, R112.reuse, R110, RZ ;  /* 0x0000006e706c723c */ /* 0x040fe400000418ff */
[----:B------:R-:W2:Y:S06]  /*4390*/  MUFU.EX2 R0, R0 ;  /* 0x0000000000007308 */ /* 0x000eac0000000800 */
[C---:B-1----:R-:W-:Y:S02]  /*43a0*/  HMMA.16816.F32.BF16 R116, R112.reuse, R4, RZ ;  /* 0x000000047074723c */ /* 0x042fe400000418ff */
[----:B------:R-:W-:Y:S05]  /*43b0*/  MUFU.EX2 R145, R145 ;  /* 0x0000009100917308 */ /* 0x000fea0000000800 */
[----:B------:R-:W-:Y:S01]  /*43c0*/  F2FP.BF16.PACK_AB R4, R52, R56 ;  /* 0x000000383404723e */ /* 0x000fe200000010ff */
[----:B------:R-:W-:Y:S01]  /*43d0*/  HMMA.16816.F32.BF16 R112, R112, R6, RZ ;  /* 0x000000067070723c */ /* 0x000fe200000418ff */
[----:B-----5:R-:W-:Y:S01]  /*43e0*/  F2FP.BF16.PACK_AB R5, R49, R50 ;  /* 0x000000323105723e */ /* 0x020fe200000010ff */
[----:B------:R-:W-:Y:S01]  /*43f0*/  MUFU.EX2 R146, R146 ;  /* 0x0000009200927308 */ /* 0x000fe20000000800 */
[----:B------:R-:W-:-:S02]  /*4400*/  FADD.FTZ R56, R56, R57 ;  /* 0x0000003938387221 */ /* 0x000fc40000010000 */
[----:B------:R-:W-:Y:S02]  /*4410*/  FADD.FTZ R49, R49, R54 ;  /* 0x0000003631317221 */ /* 0x000fe40000010000 */
[----:B------:R-:W-:Y:S01]  /*4420*/  F2FP.BF16.PACK_AB R6, R48, R51 ;  /* 0x000000333006723e */ /* 0x000fe200000010ff */
[----:B------:R-:W-:Y:S01]  /*4430*/  FADD.FTZ R56, R52, R56 ;  /* 0x0000003834387221 */ /* 0x000fe20000010000 */
[----:B------:R-:W-:Y:S01]  /*4440*/  F2FP.BF16.PACK_AB R7, R45, R46 ;  /* 0x0000002e2d07723e */ /* 0x000fe200000010ff */
[----:B------:R-:W-:Y:S01]  /*4450*/  MUFU.EX2 R148, R148 ;  /* 0x0000009400947308 */ /* 0x000fe20000000800 */
[----:B------:R-:W-:Y:S02]  /*4460*/  FADD.FTZ R49, R46, R49 ;  /* 0x000000312e317221 */ /* 0x000fe40000010000 */
[----:B------:R-:W-:Y:S02]  /*4470*/  FADD.FTZ R51, R51, R56 ;  /* 0x0000003833337221 */ /* 0x000fe40000010000 */
[----:B------:R-:W-:Y:S01]  /*4480*/  FADD.FTZ R45, R45, R49 ;  /* 0x000000312d2d7221 */ /* 0x000fe20000010000 */
[----:B----4-:R-:W-:Y:S01]  /*4490*/  HMMA.16816.F32.BF16 R84, R4, R12, R84 ;  /* 0x0000000c0454723c */ /* 0x010fe20000041854 */
[----:B------:R-:W-:Y:S01]  /*44a0*/  FADD.FTZ R51, R48, R51 ;  /* 0x0000003330337221 */ /* 0x000fe20000010000 */
[----:B------:R-:W-:Y:S01]  /*44b0*/  MUFU.EX2 R147, R147 ;  /* 0x0000009300937308 */ /* 0x000fe20000000800 */
[----:B---3--:R-:W-:-:S05]  /*44c0*/  FADD.FTZ R45, R42, R45 ;  /* 0x0000002d2a2d7221 */ /* 0x008fca0000010000 */
[C---:B------:R-:W-:Y:S01]  /*44d0*/  HMMA.16816.F32.BF16 R88, R4.reuse, R14, R88 ;  /* 0x0000000e0458723c */ /* 0x040fe20000041858 */
[----:B------:R-:W1:Y:S01]  /*44e0*/  LDSM.16.MT88.4 R12, [R232+0x4900] ;  /* 0x00490000e80c783b */ /* 0x000e620000004200 */
[----:B------:R-:W3:Y:S06]  /*44f0*/  MUFU.EX2 R150, R150 ;  /* 0x0000009600967308 */ /* 0x000eec0000000800 */
[C---:B--2---:R-:W-:Y:S02]  /*4500*/  HMMA.16816.F32.BF16 R92, R4.reuse, R8, R92 ;  /* 0x00000008045c723c */ /* 0x044fe4000004185c */
[----:B------:R-:W2:Y:S06]  /*4510*/  MUFU.EX2 R151, R151 ;  /* 0x0000009700977308 */ /* 0x000eac0000000800 */
        /* <DEDUP_REMOVED lines=16> */
[----:B------:R-:W5:Y:S01]  /*4620*/  LDSM.16.MT88.4 R16, [R233+0x1100] ;  /* 0x00110000e910783b */ /* 0x000f620000004200 */
        /* <DEDUP_REMOVED lines=20> */
[C---:B------:R-:W-:Y:S01]  /*4770*/  F2FP.BF16.PACK_AB R5, R41.reuse, R42 ;  /* 0x0000002a2905723e */ /* 0x040fe200000010ff */
[----:B------:R-:W-:Y:S01]  /*4780*/  FADD.FTZ R47, R44, R47 ;  /* 0x0000002f2c2f7221 */ /* 0x000fe20000010000 */
[----:B------:R-:W-:Y:S01]  /*4790*/  F2FP.BF16.PACK_AB R7, R0, R2 ;  /* 0x000000020007723e */ /* 0x000fe200000010ff */
[----:B------:R-:W-:-:S02]  /*47a0*/  FADD.FTZ R41, R41, R45 ;  /* 0x0000002d29297221 */ /* 0x000fc40000010000 */
[----:B------:R-:W-:Y:S02]  /*47b0*/  FADD.FTZ R43, R43, R47 ;  /* 0x0000002f2b2b7221 */ /* 0x000fe40000010000 */
[----:B------:R-:W-:Y:S01]  /*47c0*/  MUFU.EX2 R157, R157 ;  /* 0x0000009d009d7308 */ /* 0x000fe20000000800 */
[----:B------:R-:W-:Y:S01]  /*47d0*/  FADD.FTZ R41, R2, R41 ;  /* 0x0000002902297221 */ /* 0x000fe20000010000 */
[----:B----4-:R-:W-:Y:S01]  /*47e0*/  HMMA.16816.F32.BF16 R84, R4, R8, R84 ;  /* 0x000000080454723c */ /* 0x010fe20000041854 */
[----:B------:R-:W-:Y:S02]  /*47f0*/  FADD.FTZ R43, R40, R43 ;  /* 0x0000002b282b7221 */ /* 0x000fe40000010000 */
[----:B------:R-:W-:-:S03]  /*4800*/  FADD.FTZ R0, R0, R41 ;  /* 0x0000002900007221 */ /* 0x000fc60000010000 */
[----:B------:R-:W-:Y:S01]  /*4810*/  MUFU.EX2 R156, R156 ;  /* 0x0000009c009c7308 */ /* 0x000fe20000000800 */
[----:B---3--:R-:W-:Y:S01]  /*4820*/  FADD.FTZ R0, R150, R0 ;  /* 0x0000000096007221 */ /* 0x008fe20000010000 */
[C---:B------:R-:W-:Y:S01]  /*4830*/  HMMA.16816.F32.BF16 R88, R4.reuse, R10, R88 ;  /* 0x0000000a0458723c */ /* 0x040fe20000041858 */
[----:B------:R-:W3:Y:S05]  /*4840*/  LDSM.16.MT88.4 R8, [R232+0x5100] ;  /* 0x00510000e808783b */ /* 0x000eea0000004200 */
[----:B------:R-:W-:Y:S02]  /*4850*/  MUFU.EX2 R155, R155 ;  /* 0x0000009b009b7308 */ /* 0x000fe40000000800 */
[C---:B-----5:R-:W-:Y:S06]  /*4860*/  HMMA.16816.F32.BF16 R76, R4.reuse, R16, R76 ;  /* 0x00000010044c723c */ /* 0x060fec000004184c */
        /* <DEDUP_REMOVED lines=12> */
[C---:B---3--:R-:W-:Y:S06]  /*4930*/  HMMA.16816.F32.BF16 R116, R4.reuse, R8, R116 ;  /* 0x000000080474723c */ /* 0x048fec0000041874 */
[----:B------:R-:W3:Y:S02]  /*4940*/  MUFU.EX2 R37, R37 ;  /* 0x0000002500257308 */ /* 0x000ee40000000800 */
        /* <DEDUP_REMOVED lines=22> */
[----:B--2---:R-:W-:Y:S01]  /*4ab0*/  F2FP.BF16.PACK_AB R5, R151, R150 ;  /* 0x000000969705723e */ /* 0x004fe200000010ff */
[----:B------:R-:W-:Y:S01]  /*4ac0*/  FADD.FTZ R145, R146, R145 ;  /* 0x0000009192917221 */ /* 0x000fe20000010000 */
[----:B---3--:R-:W-:Y:S01]  /*4ad0*/  F2FP.BF16.PACK_AB R7, R37, R36 ;  /* 0x000000242507723e */ /* 0x008fe200000010ff */
        /* <DEDUP_REMOVED lines=33> */
[C---:B------:R-:W-:Y:S01]  /*4cf0*/  F2FP.BF16.PACK_AB R5, R162.reuse, R161 ;  /* 0x000000a1a205723e */ /* 0x040fe200000010ff */
        /* <DEDUP_REMOVED lines=147> */
[C---:B------:R-:W-:Y:S01]  /*5630*/  SHF.L.U64.HI R247, R33.reuse, 0x1, R35 ;  /* 0x0000000121f77819 */ /* 0x040fe20000010223 */
[----:B------:R-:W-:Y:S01]  /*5640*/  IMAD.SHL.U32 R246, R33, 0x2, RZ ;  /* 0x0000000221f67824 */ /* 0x000fe200078e00ff */
[C---:B------:R-:W-:Y:S01]  /*5650*/  SHF.L.U64.HI R245, R32.reuse, 0x1, R34 ;  /* 0x0000000120f57819 */ /* 0x040fe20000010222 */
[----:B------:R-:W-:Y:S01]  /*5660*/  IMAD.SHL.U32 R244, R32, 0x2, RZ ;  /* 0x0000000220f47824 */ /* 0x000fe200078e00ff */
[----:B------:R-:W-:Y:S01]  /*5670*/  MOV R0, R3 ;  /* 0x0000000300007202 */ /* 0x000fe20000000f00 */
[----:B------:R-:W-:Y:S01]  /*5680*/  IMAD.MOV.U32 R2, RZ, RZ, R132 ;  /* 0x000000ffff027224 */ /* 0x000fe200078e0084 */
[----:B------:R-:W-:Y:S01]  /*5690*/  UIADD3 UR6, UR6, -0x2, URZ ;  /* 0xfffffffe06067890 */ /* 0x000fe2000fffe03f */
[----:B------:R-:W-:Y:S09]  /*56a0*/  BRA `(.L_x_27) ;  /* 0x000003c000007947 */ /* 0x000ff20003800000 */
.L_x_29:
[----:B------:R-:W-:Y:S01]  /*56b0*/  ULEA UR4, UR6, UR10, 0x7 ;  /* 0x0000000a06047291 */ /* 0x000fe2000f8e383f */
[----:B------:R-:W-:Y:S05]  /*56c0*/  IMAD.MOV.U32 R239, RZ, RZ, RZ ;  /* 0x000000ffffef7224 */ /* 0x000fea00078e00ff */
        /* <DEDUP_REMOVED lines=8> */
[C---:B------:R-:W-:Y:S03]  /*5750*/  @!P6 LEA R132, P1, R134.reuse, c[0x0][0x2a0], 0x2 ;  /* 0x0000a8008684ea11 */ /* 0x040fe600078210ff */
[----:B------:R-:W-:Y:S01]  /*5760*/  IMAD R240, R3, c[0x0][0x2b8], R240 ;  /* 0x0000ae0003f07a24 */ /* 0x000fe200078e02f0 */
[----:B------:R-:W-:Y:S03]  /*5770*/  @!P6 LEA.HI.X R133, R134, c[0x0][0x2a4], R133, 0x2, P1 ;  /* 0x0000a9008685ea11 */ /* 0x000fe600008f1485 */
[C---:B------:R-:W-:Y:S01]  /*5780*/  IMAD.WIDE.U32 R134, R240.reuse, c[0x0][0x1e0], RZ ;  /* 0x00007800f0867a25 */ /* 0x040fe200078e00ff */
[----:B------:R-:W-:Y:S01]  /*5790*/  SHF.R.S32.HI R3, RZ, 0x1f, R240 ;  /* 0x0000001fff037819 */ /* 0x000fe200000114f0 */
[----:B------:R-:W2:Y:S04]  /*57a0*/  @!P6 LDG.E R239, [R132.64] ;  /* 0x0000000c84efe981 */ /* 0x000ea8000c1e1900 */
[----:B------:R-:W-:Y:S04]  /*57b0*/  IMAD R3, R3, c[0x0][0x1e0], RZ ;  /* 0x0000780003037a24 */ /* 0x000fe800078e02ff */
[----:B------:R-:W-:Y:S04]  /*57c0*/  IMAD R3, R240, c[0x0][0x1e4], R3 ;  /* 0x00007900f0037a24 */ /* 0x000fe800078e0203 */
        /* <DEDUP_REMOVED lines=13> */
[----:B------:R-:W-:Y:S04]  /*58a0*/  SHFL.IDX PT, R133, R132, 0x2, 0x181f ;  /* 0x00581f0084857f89 */ /* 0x000fe800000e0000 */
[----:B------:R-:W-:Y:S04]  /*58b0*/  SHFL.IDX PT, R134, R3, 0x2, 0x181f ;  /* 0x00581f0003867f89 */ /* 0x000fe800000e0000 */
[----:B------:R-:W5:Y:S01]  /*58c0*/  SHFL.IDX PT, R132, R132, 0x3, 0x181f ;  /* 0x00781f0084847f89 */ /* 0x000f6200000e0000 */
[C---:B-1----:R-:W-:Y:S02]  /*58d0*/  IADD3 R148, P5, R145.reuse, R246, RZ ;  /* 0x000000f691947210 */ /* 0x042fe40007fbe0ff */
[----:B------:R-:W-:Y:S01]  /*58e0*/  IADD3 R152, P2, R145, R244, RZ ;  /* 0x000000f491987210 */ /* 0x000fe20007f5e0ff */
[----:B------:R-:W1:Y:S02]  /*58f0*/  SHFL.IDX PT, R3, R3, 0x3, 0x181f ;  /* 0x00781f0003037f89 */ /* 0x000e6400000e0000 */
[C-C-:B--2---:R-:W-:Y:S01]  /*5900*/  IMAD.X R149, R146.reuse, 0x1, R247.reuse, P5 ;  /* 0x0000000192957824 */ /* 0x144fe200028e06f7 */
[-C--:B------:R-:W-:Y:S02]  /*5910*/  IADD3.X R153, R146, R245.reuse, RZ, P2, !PT ;  /* 0x000000f592997210 */ /* 0x080fe400017fe4ff */
[C---:B---3--:R-:W-:Y:S02]  /*5920*/  IADD3 R150, P1, R135.reuse, R246, RZ ;  /* 0x000000f687967210 */ /* 0x048fe40007f3e0ff */
[----:B------:R2:W-:Y:S01]  /*5930*/  LDGSTS.E.BYPASS.LTC128B.128 [R241+0x8100], [R148.64], !P4 ;  /* 0x0810000094f17fae */ /* 0x0005e2000e101d4c */
[----:B------:R-:W-:Y:S02]  /*5940*/  IADD3 R146, P2, R135, R244, RZ ;  /* 0x000000f487927210 */ /* 0x000fe40007f5e0ff */
[C---:B----4-:R-:W-:Y:S01]  /*5950*/  IMAD.X R151, R144.reuse, 0x1, R247, P1 ;  /* 0x0000000190977824 */ /* 0x050fe200008e06f7 */
[----:B------:R3:W-:Y:S02]  /*5960*/  LDGSTS.E.BYPASS.LTC128B.128 [R241+0xc100], [R152.64], !P3 ;  /* 0x0c10000098f17fae */ /* 0x0007e4000d901d4c */
[----:B------:R-:W-:Y:S02]  /*5970*/  IMAD.X R147, R144, 0x1, R245, P2 ;  /* 0x0000000190937824 */ /* 0x000fe400010e06f5 */
[----:B------:R4:W-:Y:S04]  /*5980*/  LDGSTS.E.BYPASS.LTC128B.128 [R241+0x9100], [R150.64], !P4 ;  /* 0x0910000096f17fae */ /* 0x0009e8000e101d4c */
[----:B------:R3:W-:Y:S01]  /*5990*/  LDGSTS.E.BYPASS.LTC128B.128 [R241+0xd100], [R146.64], !P3 ;  /* 0x0d10000092f17fae */ /* 0x0007e2000d901d4c */
[-C--:B-----5:R-:W-:Y:S05]  /*59a0*/  IADD3 R144, P2, R132, R246.reuse, RZ ;  /* 0x000000f684907210 */ /* 0x0a0fea0007f5e0ff */
[--C-:B-1----:R-:W-:Y:S01]  /*59b0*/  IMAD.X R145, R3, 0x1, R247.reuse, P2 ;  /* 0x0000000103917824 */ /* 0x102fe200010e06f7 */
[C---:B--2---:R-:W-:Y:S05]  /*59c0*/  IADD3 R148, P1, R133.reuse, R246, RZ ;  /* 0x000000f685947210 */ /* 0x044fea0007f3e0ff */
[----:B------:R-:W-:Y:S01]  /*59d0*/  IMAD.X R149, R134, 0x1, R247, P1 ;  /* 0x0000000186957824 */ /* 0x000fe200008e06f7 */
[-C--:B------:R-:W-:Y:S02]  /*59e0*/  IADD3 R132, P1, R132, R244.reuse, RZ ;  /* 0x000000f484847210 */ /* 0x080fe40007f3e0ff */
[----:B----4-:R-:W-:Y:S02]  /*59f0*/  IADD3 R150, P5, R133, R244, RZ ;  /* 0x000000f485967210 */ /* 0x010fe40007fbe0ff */
[----:B------:R3:W-:Y:S01]  /*5a00*/  LDGSTS.E.BYPASS.LTC128B.128 [R241+0xa100], [R148.64], !P4 ;  /* 0x0a10000094f17fae */ /* 0x0007e2000e101d4c */
[----:B------:R-:W-:Y:S01]  /*5a10*/  IMAD.X R133, R3, 0x1, R245, P1 ;  /* 0x0000000103857824 */ /* 0x000fe200008e06f5 */
[----:B------:R-:W-:Y:S05]  /*5a20*/  IADD3.X R151, R134, R245, RZ, P5, !PT ;  /* 0x000000f586977210 */ /* 0x000fea0002ffe4ff */
[----:B------:R3:W-:Y:S04]  /*5a30*/  LDGSTS.E.BYPASS.LTC128B.128 [R241+0xe100], [R150.64], !P3 ;  /* 0x0e10000096f17fae */ /* 0x0007e8000d901d4c */
[----:B------:R3:W-:Y:S04]  /*5a40*/  LDGSTS.E.BYPASS.LTC128B.128 [R241+0xb100], [R144.64], !P4 ;  /* 0x0b10000090f17fae */ /* 0x0007e8000e101d4c */
[----:B------:R3:W-:Y:S01]  /*5a50*/  LDGSTS.E.BYPASS.LTC128B.128 [R241+0xf100], [R132.64], !P3 ;  /* 0x0f10000084f17fae */ /* 0x0007e2000d901d4c */
[----:B------:R-:W-:-:S05]  /*5a60*/  BRA `(.L_x_28) ;  /* 0x00000f8000007947 */ /* 0x000fca0003800000 */
.L_x_27:
        /* <DEDUP_REMOVED lines=18> */
[----:B------:R-:W4:Y:S01]  /*5b90*/  LDSM.16.M88.4 R32, [R238+0x9900] ;  /* 0x00990000ee20783b */ /* 0x000f220000000200 */
        /* <DEDUP_REMOVED lines=12> */
[----:B------:R-:W-:Y:S02]  /*5c60*/  LDSM.16.M88.4 R156, [R227] ;  /* 0x00000000e39c783b */ /* 0x000fe40000000200 */
[C---:B------:R-:W-:Y:S03]  /*5c70*/  HMMA.16816.F32.BF16 R16, R136.reuse, R18, RZ ;  /* 0x000000128810723c */ /* 0x040fe600000418ff */
[----:B------:R-:W1:Y:S05]  /*5c80*/  SHFL.IDX PT, R165, R160, RZ, 0x181f ;  /* 0x00181fffa0a57589 */ /* 0x000e6a00000e0000 */
[C---:B---3--:R-:W-:Y:S01]  /*5c90*/  HMMA.16816.F32.BF16 R20, R136.reuse, R24, RZ ;  /* 0x000000188814723c */ /* 0x048fe200000418ff */
[----:B------:R-:W2:Y:S05]  /*5ca0*/  SHFL.IDX PT, R180, R164, RZ, 0x181f ;  /* 0x00181fffa4b47589 */ /* 0x000eaa00000e0000 */
[----:B------:R-:W3:Y:S02]  /*5cb0*/  SHFL.IDX PT, R3, R160, 0x1, 0x181f ;  /* 0x00381f00a0037f89 */ /* 0x000ee400000e0000 */
[C---:B------:R-:W-:Y:S03]  /*5cc0*/  HMMA.16816.F32.BF16 R24, R136.reuse, R26, RZ ;  /* 0x0000001a8818723c */ /* 0x040fe600000418ff */
[----:B------:R-:W5:Y:S05]  /*5cd0*/  SHFL.IDX PT, R183, R164, 0x1, 0x181f ;  /* 0x00381f00a4b77f89 */ /* 0x000f6a00000e0000 */
[C---:B----4-:R-:W-:Y:S01]  /*5ce0*/  HMMA.16816.F32.BF16 R28, R136.reuse, R32, RZ ;  /* 0x00000020881c723c */ /* 0x050fe200000418ff */
[----:B------:R-:W-:Y:S03]  /*5cf0*/  SHFL.IDX PT, R188, R160, 0x2, 0x181f ;  /* 0x00581f00a0bc7f89 */ /* 0x000fe600000e0000 */
[C---:B-1----:R-:W-:Y:S02]  /*5d00*/  IADD3 R192, P5, R165.reuse, R246, RZ ;  /* 0x000000f6a5c07210 */ /* 0x042fe40007fbe0ff */
[----:B------:R-:W-:Y:S01]  /*5d10*/  IADD3 R194, P2, R165, R244, RZ ;  /* 0x000000f4a5c27210 */ /* 0x000fe20007f5e0ff */
[----:B------:R-:W1:Y:S01]  /*5d20*/  SHFL.IDX PT, R189, R160, 0x3, 0x181f ;  /* 0x00781f00a0bd7f89 */ /* 0x000e6200000e0000 */
[C---:B------:R-:W-:Y:S01]  /*5d30*/  HMMA.16816.F32.BF16 R32, R136.reuse, R34, RZ ;  /* 0x000000228820723c */ /* 0x040fe200000418ff */
[C---:B--2---:R-:W-:Y:S03]  /*5d40*/  IMAD.X R193, R180.reuse, 0x1, R247, P5 ;  /* 0x00000001b4c17824 */ /* 0x044fe600028e06f7 */
[----:B------:R-:W-:Y:S01]  /*5d50*/  LDSM.16.M88.4 R160, [R226] ;  /* 0x00000000e2a0783b */ /* 0x000fe20000000200 */
[----:B------:R-:W-:Y:S01]  /*5d60*/  IMAD.X R195, R180, 0x1, R245, P2 ;  /* 0x00000001b4c37824 */ /* 0x000fe200010e06f5 */
[C---:B---3--:R-:W-:Y:S02]  /*5d70*/  IADD3 R200, P1, R3.reuse, R246, RZ ;  /* 0x000000f603c87210 */ /* 0x048fe40007f3e0ff */
[C---:B------:R-:W-:Y:S01]  /*5d80*/  HMMA.16816.F32.BF16 R36, R136.reuse, R40, RZ ;  /* 0x000000288824723c */ /* 0x040fe200000418ff */
[----:B------:R-:W2:Y:S03]  /*5d90*/  SHFL.IDX PT, R181, R164, 0x2, 0x181f ;  /* 0x00581f00a4b57f89 */ /* 0x000ea600000e0000 */
[----:B------:R-:W-:Y:S01]  /*5da0*/  IADD3 R190, P2, R3, R244, RZ ;  /* 0x000000f403be7210 */ /* 0x000fe20007f5e0ff */
[C---:B-----5:R-:W-:Y:S01]  /*5db0*/  IMAD.X R201, R183.reuse, 0x1, R247, P1 ;  /* 0x00000001b7c97824 */ /* 0x060fe200008e06f7 */
[----:B------:R-:W-:Y:S02]  /*5dc0*/  SHFL.IDX PT, R182, R164, 0x3, 0x181f ;  /* 0x00781f00a4b67f89 */ /* 0x000fe400000e0000 */
[C---:B------:R-:W-:Y:S01]  /*5dd0*/  HMMA.16816.F32.BF16 R40, R136.reuse, R42, RZ ;  /* 0x0000002a8828723c */ /* 0x040fe200000418ff */
[----:B------:R-:W-:Y:S02]  /*5de0*/  IMAD.X R191, R183, 0x1, R245, P2 ;  /* 0x00000001b7bf7824 */ /* 0x000fe400010e06f5 */
[----:B------:R-:W-:Y:S01]  /*5df0*/  LDSM.16.M88.4 R164, [R225] ;  /* 0x00000000e1a4783b */ /* 0x000fe20000000200 */
[-C--:B-1----:R-:W-:Y:S04]  /*5e00*/  IADD3 R180, P2, R189, R246.reuse, RZ ;  /* 0x000000f6bdb47210 */ /* 0x082fe80007f5e0ff */
[C---:B------:R-:W-:Y:S08]  /*5e10*/  HMMA.16816.F32.BF16 R44, R136.reuse, R48, RZ ;  /* 0x00000030882c723c */ /* 0x040ff000000418ff */
[C---:B------:R-:W-:Y:S08]  /*5e20*/  HMMA.16816.F32.BF16 R48, R136.reuse, R50, RZ ;  /* 0x000000328830723c */ /* 0x040ff000000418ff */
[C---:B------:R-:W-:Y:S08]  /*5e30*/  HMMA.16816.F32.BF16 R52, R136.reuse, R56, RZ ;  /* 0x000000388834723c */ /* 0x040ff000000418ff */
[C---:B------:R-:W-:Y:S08]  /*5e40*/  HMMA.16816.F32.BF16 R56, R136.reuse, R58, RZ ;  /* 0x0000003a8838723c */ /* 0x040ff000000418ff */
[C---:B------:R-:W-:Y:S08]  /*5e50*/  HMMA.16816.F32.BF16 R60, R136.reuse, R64, RZ ;  /* 0x00000040883c723c */ /* 0x040ff000000418ff */
[----:B------:R-:W-:Y:S08]  /*5e60*/  HMMA.16816.F32.BF16 R64, R136, R66, RZ ;  /* 0x000000428840723c */ /* 0x000ff000000418ff */
[C---:B------:R-:W-:Y:S08]  /*5e70*/  HMMA.16816.F32.BF16 R4, R140.reuse, R132, R4 ;  /* 0x000000848c04723c */ /* 0x040ff00000041804 */
[C---:B------:R-:W-:Y:S01]  /*5e80*/  HMMA.16816.F32.BF16 R8, R140.reuse, R134, R8 ;  /* 0x000000868c08723c */ /* 0x040fe20000041808 */
[----:B------:R-:W1:Y:S05]  /*5e90*/  LDSM.16.M88.4 R132, [R230] ;  /* 0x00000000e684783b */ /* 0x000e6a0000000200 */
[----:B------:R-:W-:Y:S01]  /*5ea0*/  @!PT LDS RZ, [RZ] ;  /* 0x00000000fffff984 */ /* 0x000fe20000000800 */
[----:B------:R-:W-:Y:S01]  /*5eb0*/  @!PT LDS RZ, [RZ] ;  /* 0x00000000fffff984 */ /* 0x000fe20000000800 */
[----:B------:R-:W-:Y:S01]  /*5ec0*/  @!PT LDS RZ, [RZ] ;  /* 0x00000000fffff984 */ /* 0x000fe20000000800 */
[----:B------:R3:W-:Y:S02]  /*5ed0*/  LDGSTS.E.BYPASS.LTC128B.128 [R243], [R192.64], !P4 ;  /* 0x00000000c0f37fae */ /* 0x0007e4000e101d4c */
[C---:B------:R-:W-:Y:S03]  /*5ee0*/  HMMA.16816.F32.BF16 R12, R140.reuse, R144, R12 ;  /* 0x000000908c0c723c */ /* 0x040fe6000004180c */
[----:B------:R3:W-:Y:S04]  /*5ef0*/  LDGSTS.E.BYPASS.LTC128B.128 [R241+0x4100], [R194.64], !P3 ;  /* 0x04100000c2f17fae */ /* 0x0007e8000d901d4c */
[C---:B------:R-:W-:Y:S01]  /*5f00*/  IADD3 R144, P1, R188.reuse, R246, RZ ;  /* 0x000000f6bc907210 */ /* 0x040fe20007f3e0ff */
[C---:B------:R-:W-:Y:S01]  /*5f10*/  HMMA.16816.F32.BF16 R16, R140.reuse, R146, R16 ;  /* 0x000000928c10723c */ /* 0x040fe20000041810 */
[----:B------:R4:W-:Y:S03]  /*5f20*/  LDGSTS.E.BYPASS.LTC128B.128 [R241+0x1100], [R200.64], !P4 ;  /* 0x01100000c8f17fae */ /* 0x0009e6000e101d4c */
[----:B--2---:R-:W-:Y:S01]  /*5f30*/  IMAD.X R145, R181, 0x1, R247, P1 ;  /* 0x00000001b5917824 */ /* 0x004fe200008e06f7 */
[-C--:B------:R-:W-:Y:S01]  /*5f40*/  IADD3 R188, P5, R188, R244.reuse, RZ ;  /* 0x000000f4bcbc7210 */ /* 0x080fe20007fbe0ff */
[----:B------:R2:W-:Y:S05]  /*5f50*/  LDGSTS.E.BYPASS.LTC128B.128 [R241+0x5100], [R190.64], !P3 ;  /* 0x05100000bef17fae */ /* 0x0005ea000d901d4c */
[----:B------:R5:W-:Y:S01]  /*5f60*/  LDGSTS.E.BYPASS.LTC128B.128 [R241+0x2100], [R144.64], !P4 ;  /* 0x0210000090f17fae */ /* 0x000be2000e101d4c */
[C---:B-1----:R-:W-:Y:S08]  /*5f70*/  HMMA.16816.F32.BF16 R20, R140.reuse, R132, R20 ;  /* 0x000000848c14723c */ /* 0x042ff00000041814 */
[C---:B------:R-:W-:Y:S04]  /*5f80*/  HMMA.16816.F32.BF16 R24, R140.reuse, R134, R24 ;  /* 0x000000868c18723c */ /* 0x040fe80000041818 */
[----:B--2---:R-:W-:Y:S01]  /*5f90*/  IADD3 R190, P1, R189, R244, RZ ;  /* 0x000000f4bdbe7210 */ /* 0x004fe20007f3e0ff */
[----:B------:R-:W-:Y:S02]  /*5fa0*/  IMAD.X R189, R181, 0x1, R245, P5 ;  /* 0x00000001b5bd7824 */ /* 0x000fe400028e06f5 */
[C---:B------:R-:W-:Y:S01]  /*5fb0*/  IMAD.X R181, R182.reuse, 0x1, R247, P2 ;  /* 0x00000001b6b57824 */ /* 0x040fe200010e06f7 */
[C---:B------:R-:W-:Y:S02]  /*5fc0*/  HMMA.16816.F32.BF16 R28, R140.reuse, R148, R28 ;  /* 0x000000948c1c723c */ /* 0x040fe4000004181c */
[----:B------:R1:W-:Y:S02]  /*5fd0*/  LDGSTS.E.BYPASS.LTC128B.128 [R241+0x6100], [R188.64], !P3 ;  /* 0x06100000bcf17fae */ /* 0x0003e4000d901d4c */
[----:B------:R-:W-:Y:S01]  /*5fe0*/  IMAD.X R191, R182, 0x1, R245, P1 ;  /* 0x00000001b6bf7824 */ /* 0x000fe200008e06f5 */
[----:B------:R-:W-:Y:S02]  /*5ff0*/  PLOP3.LUT P1, PT, PT, PT, UP0, 0x80, 0x0 ;  /* 0x000000000000781c */ /* 0x000fe40003f2f008 */
[----:B------:R2:W-:Y:S01]  /*6000*/  LDGSTS.E.BYPASS.LTC128B.128 [R243+0x3000], [R180.64], !P4 ;  /* 0x03000000b4f37fae */ /* 0x0005e2000e101d4c */
[C---:B------:R-:W-:Y:S04]  /*6010*/  HMMA.16816.F32.BF16 R32, R140.reuse, R150, R32 ;  /* 0x000000968c20723c */ /* 0x040fe80000041820 */
[----:B------:R1:W-:Y:S04]  /*6020*/  LDGSTS.E.BYPASS.LTC128B.128 [R243+0x7000], [R190.64], !P3 ;  /* 0x07000000bef37fae */ /* 0x0003e8000d901d4c */
[C---:B------:R-:W-:Y:S01]  /*6030*/  HMMA.16816.F32.BF16 R36, R140.reuse, R152, R36 ;  /* 0x000000988c24723c */ /* 0x040fe20000041824 */
[----:B-----5:R-:W5:Y:S05]  /*6040*/  LDSM.16.M88.4 R144, [R235+0x8100] ;  /* 0x00810000eb90783b */ /* 0x020f6a0000000200 */
[----:B------:R-:W0:Y:S02]  /*6050*/  LDGDEPBAR ;  /* 0x00000000000079af */ /* 0x000e240000000000 */
[C---:B------:R-:W-:Y:S03]  /*6060*/  HMMA.16816.F32.BF16 R40, R140.reuse, R154, R40 ;  /* 0x0000009a8c28723c */ /* 0x040fe60000041828 */
[----:B------:R-:W4:Y:S05]  /*6070*/  LDSM.16.M88.4 R132, [R235+0x8900] ;  /* 0x00890000eb84783b */ /* 0x000f2a0000000200 */
[C---:B------:R-:W-:Y:S01]  /*6080*/  HMMA.16816.F32.BF16 R44, R140.reuse, R156, R44 ;  /* 0x0000009c8c2c723c */ /* 0x040fe2000004182c */
[----:B------:R-:W5:Y:S05]  /*6090*/  LDSM.16.M88.4 R148, [R235+0x9100] ;  /* 0x00910000eb94783b */ /* 0x000f6a0000000200 */
[----:B------:R-:W5:Y:S02]  /*60a0*/  LDSM.16.M88.4 R152, [R235+0x9900] ;  /* 0x00990000eb98783b */ /* 0x000f640000000200 */
[C---:B------:R-:W-:Y:S03]  /*60b0*/  HMMA.16816.F32.BF16 R48, R140.reuse, R158, R48 ;  /* 0x0000009e8c30723c */ /* 0x040fe60000041830 */
[----:B------:R-:W5:Y:S05]  /*60c0*/  LDSM.16.M88.4 R156, [R235+0xa100] ;  /* 0x00a10000eb9c783b */ /* 0x000f6a0000000200 */
[C---:B------:R-:W-:Y:S01]  /*60d0*/  HMMA.16816.F32.BF16 R52, R140.reuse, R160, R52 ;  /* 0x000000a08c34723c */ /* 0x040fe20000041834 */
[----:B--2---:R-:W-:Y:S05]  /*60e0*/  LDSM.16.M88.4 R180, [R238+0xe100] ;  /* 0x00e10000eeb4783b */ /* 0x004fea0000000200 */
[----:B-1----:R-:W-:Y:S02]  /*60f0*/  LDSM.16.M88.4 R188, [R217] ;  /* 0x00000000d9bc783b */ /* 0x002fe40000000200 */
[C---:B------:R-:W-:Y:S03]  /*6100*/  HMMA.16816.F32.BF16 R56, R140.reuse, R162, R56 ;  /* 0x000000a28c38723c */ /* 0x040fe60000041838 */
[----:B------:R-:W-:Y:S05]  /*6110*/  LDSM.16.M88.4 R160, [R235+0xb100] ;  /* 0x00b10000eba0783b */ /* 0x000fea0000000200 */
[C---:B------:R-:W-:Y:S01]  /*6120*/  HMMA.16816.F32.BF16 R60, R140.reuse, R164, R60 ;  /* 0x000000a48c3c723c */ /* 0x040fe2000004183c */
[----:B---3--:R-:W-:Y:S05]  /*6130*/  LDSM.16.M88.4 R192, [R216] ;  /* 0x00000000d8c0783b */ /* 0x008fea0000000200 */
[----:B----4-:R-:W-:Y:S02]  /*6140*/  LDSM.16.M88.4 R200, [R235+0xc100] ;  /* 0x00c10000ebc8783b */ /* 0x010fe40000000200 */
[----:B------:R-:W-:Y:S03]  /*6150*/  HMMA.16816.F32.BF16 R64, R140, R166, R64 ;  /* 0x000000a68c40723c */ /* 0x000fe60000041840 */
[----:B------:R-:W-:Y:S05]  /*6160*/  LDSM.16.M88.4 R164, [R224+0x800] ;  /* 0x00080000e0a4783b */ /* 0x000fea0000000200 */
[C---:B-----5:R-:W-:Y:S01]  /*6170*/  HMMA.16816.F32.BF16 R4, R168.reuse, R144, R4 ;  /* 0x00000090a804723c */ /* 0x060fe20000041804 */
[----:B------:R-:W-:Y:S05]  /*6180*/  LDSM.16.M88.4 R208, [R224+0x6800] ;  /* 0x00680000e0d0783b */ /* 0x000fea0000000200 */
[----:B------:R-:W-:Y:S02]  /*6190*/  LDSM.16.M88.4 R212, [R224+0x7000] ;  /* 0x00700000e0d4783b */ /* 0x000fe40000000200 */
[C---:B------:R-:W-:Y:S03]  /*61a0*/  HMMA.16816.F32.BF16 R8, R168.reuse, R146, R8 ;  /* 0x00000092a808723c */ /* 0x040fe60000041808 */
[----:B------:R-:W1:Y:S05]  /*61b0*/  LDSM.16.M88.4 R144, [R235+0xa900] ;  /* 0x00a90000eb90783b */ /* 0x000e6a0000000200 */
[C---:B------:R-:W-:Y:S08]  /*61c0*/  HMMA.16816.F32.BF16 R12, R168.reuse, R132, R12 ;  /* 0x00000084a80c723c */ /* 0x040ff0000004180c */
[C---:B------:R-:W-:Y:S01]  /*61d0*/  HMMA.16816.F32.BF16 R16, R168.reuse, R134, R16 ;  /* 0x00000086a810723c */ /* 0x040fe20000041810 */
[----:B------:R-:W2:Y:S07]  /*61e0*/  LDSM.16.M88.4 R132, [R235+0xb900] ;  /* 0x00b90000eb84783b */ /* 0x000eae0000000200 */
[C---:B------:R-:W-:Y:S08]  /*61f0*/  HMMA.16816.F32.BF16 R20, R168.reuse, R148, R20 ;  /* 0x00000094a814723c */ /* 0x040ff00000041814 */
[C---:B------:R-:W-:Y:S01]  /*6200*/  HMMA.16816.F32.BF16 R24, R168.reuse, R150, R24 ;  /* 0x00000096a818723c */ /* 0x040fe20000041818 */
[----:B------:R-:W3:Y:S07]  /*6210*/  LDSM.16.M88.4 R148, [R224] ;  /* 0x00000000e094783b */ /* 0x000eee0000000200 */
[C---:B------:R-:W-:Y:S08]  /*6220*/  HMMA.16816.F32.BF16 R28, R168.reuse, R152, R28 ;  /* 0x00000098a81c723c */ /* 0x040ff0000004181c */
[C---:B------:R-:W-:Y:S01]  /*6230*/  HMMA.16816.F32.BF16 R32, R168.reuse, R154, R32 ;  /* 0x0000009aa820723c */ /* 0x040fe20000041820 */
[----:B------:R-:W4:Y:S07]  /*6240*/  LDSM.16.M88.4 R152, [R224+0x1000] ;  /* 0x00100000e098783b */ /* 0x000f2e0000000200 */
[C---:B------:R-:W-:Y:S08]  /*6250*/  HMMA.16816.F32.BF16 R36, R168.reuse, R156, R36 ;  /* 0x0000009ca824723c */ /* 0x040ff00000041824 */
[C---:B------:R-:W-:Y:S01]  /*6260*/  HMMA.16816.F32.BF16 R40, R168.reuse, R158, R40 ;  /* 0x0000009ea828723c */ /* 0x040fe20000041828 */
[----:B------:R-:W-:Y:S07]  /*6270*/  LDSM.16.M88.4 R156, [R224+0x3000] ;  /* 0x00300000e09c783b */ /* 0x000fee0000000200 */
[C---:B-1----:R-:W-:Y:S08]  /*6280*/  HMMA.16816.F32.BF16 R44, R168.reuse, R144, R44 ;  /* 0x00000090a82c723c */ /* 0x042ff0000004182c */
[C---:B------:R-:W-:Y:S01]  /*6290*/  HMMA.16816.F32.BF16 R48, R168.reuse, R146, R48 ;  /* 0x00000092a830723c */ /* 0x040fe20000041830 */
[----:B------:R-:W-:Y:S07]  /*62a0*/  LDSM.16.M88.4 R144, [R224+0x2000] ;  /* 0x00200000e090783b */ /* 0x000fee0000000200 */
[C---:B------:R-:W-:Y:S08]  /*62b0*/  HMMA.16816.F32.BF16 R52, R168.reuse, R160, R52 ;  /* 0x000000a0a834723c */ /* 0x040ff00000041834 */
[C---:B------:R-:W-:Y:S01]  /*62c0*/  HMMA.16816.F32.BF16 R56, R168.reuse, R162, R56 ;  /* 0x000000a2a838723c */ /* 0x040fe20000041838 */
[----:B------:R-:W-:Y:S07]  /*62d0*/  LDSM.16.M88.4 R160, [R224+0x3800] ;  /* 0x00380000e0a0783b */ /* 0x000fee0000000200 */
[C---:B--2---:R-:W-:Y:S08]  /*62e0*/  HMMA.16816.F32.BF16 R60, R168.reuse, R132, R60 ;  /* 0x00000084a83c723c */ /* 0x044ff0000004183c */
[----:B------:R-:W-:Y:S01]  /*62f0*/  HMMA.16816.F32.BF16 R64, R168, R134, R64 ;  /* 0x00000086a840723c */ /* 0x000fe20000041840 */
[----:B------:R-:W1:Y:S07]  /*6300*/  LDSM.16.M88.4 R132, [R224+0x1800] ;  /* 0x00180000e084783b */ /* 0x000e6e0000000200 */
[C---:B---3--:R-:W-:Y:S08]  /*6310*/  HMMA.16816.F32.BF16 R4, R172.reuse, R148, R4 ;  /* 0x00000094ac04723c */ /* 0x048ff00000041804 */
[C---:B------:R-:W-:Y:S01]  /*6320*/  HMMA.16816.F32.BF16 R8, R172.reuse, R150, R8 ;  /* 0x00000096ac08723c */ /* 0x040fe20000041808 */
[----:B------:R-:W2:Y:S07]  /*6330*/  LDSM.16.M88.4 R148, [R224+0x2800] ;  /* 0x00280000e094783b */ /* 0x000eae0000000200 */
[C---:B------:R-:W-:Y:S08]  /*6340*/  HMMA.16816.F32.BF16 R12, R172.reuse, R164, R12 ;  /* 0x000000a4ac0c723c */ /* 0x040ff0000004180c */
[C---:B------:R-:W-:Y:S01]  /*6350*/  HMMA.16816.F32.BF16 R16, R172.reuse, R166, R16 ;  /* 0x000000a6ac10723c */ /* 0x040fe20000041810 */
[----:B------:R-:W3:Y:S07]  /*6360*/  LDSM.16.M88.4 R164, [R238+0xc100] ;  /* 0x00c10000eea4783b */ /* 0x000eee0000000200 */
[C---:B----4-:R-:W-:Y:S08]  /*6370*/  HMMA.16816.F32.BF16 R20, R172.reuse, R152, R20 ;  /* 0x00000098ac14723c */ /* 0x050ff00000041814 */
[C---:B------:R-:W-:Y:S01]  /*6380*/  HMMA.16816.F32.BF16 R24, R172.reuse, R154, R24 ;  /* 0x0000009aac18723c */ /* 0x040fe20000041818 */
[----:B------:R-:W4:Y:S07]  /*6390*/  LDSM.16.M88.4 R152, [R238+0xc900] ;  /* 0x00c90000ee98783b */ /* 0x000f2e0000000200 */
[C---:B-1----:R-:W-:Y:S08]  /*63a0*/  HMMA.16816.F32.BF16 R28, R172.reuse, R132, R28 ;  /* 0x00000084ac1c723c */ /* 0x042ff0000004181c */
[C---:B------:R-:W-:Y:S01]  /*63b0*/  HMMA.16816.F32.BF16 R32, R172.reuse, R134, R32 ;  /* 0x00000086ac20723c */ /* 0x040fe20000041820 */
[----:B------:R-:W1:Y:S07]  /*63c0*/  LDSM.16.M88.4 R132, [R238+0xd100] ;  /* 0x00d10000ee84783b */ /* 0x000e6e0000000200 */
[C---:B------:R-:W-:Y:S08]  /*63d0*/  HMMA.16816.F32.BF16 R36, R172.reuse, R144, R36 ;  /* 0x00000090ac24723c */ /* 0x040ff00000041824 */
[C---:B------:R-:W-:Y:S01]  /*63e0*/  HMMA.16816.F32.BF16 R40, R172.reuse, R146, R40 ;  /* 0x00000092ac28723c */ /* 0x040fe20000041828 */
[----:B------:R-:W5:Y:S07]  /*63f0*/  LDSM.16.M88.4 R144, [R238+0xd900] ;  /* 0x00d90000ee90783b */ /* 0x000f6e0000000200 */
[C---:B--2---:R-:W-:Y:S08]  /*6400*/  HMMA.16816.F32.BF16 R44, R172.reuse, R148, R44 ;  /* 0x00000094ac2c723c */ /* 0x044ff0000004182c */
[C---:B------:R-:W-:Y:S01]  /*6410*/  HMMA.16816.F32.BF16 R48, R172.reuse, R150, R48 ;  /* 0x00000096ac30723c */ /* 0x040fe20000041830 */
[----:B------:R-:W2:Y:S07]  /*6420*/  LDSM.16.M88.4 R148, [R238+0xe900] ;  /* 0x00e90000ee94783b */ /* 0x000eae0000000200 */
[C---:B------:R-:W-:Y:S08]  /*6430*/  HMMA.16816.F32.BF16 R52, R172.reuse, R156, R52 ;  /* 0x0000009cac34723c */ /* 0x040ff00000041834 */
[C---:B------:R-:W-:Y:S01]  /*6440*/  HMMA.16816.F32.BF16 R56, R172.reuse, R158, R56 ;  /* 0x0000009eac38723c */ /* 0x040fe20000041838 */
[----:B------:R-:W-:Y:S07]  /*6450*/  LDSM.16.M88.4 R156, [R222] ;  /* 0x00000000de9c783b */ /* 0x000fee0000000200 */
[C---:B------:R-:W-:Y:S08]  /*6460*/  HMMA.16816.F32.BF16 R60, R172.reuse, R160, R60 ;  /* 0x000000a0ac3c723c */ /* 0x040ff0000004183c */
[----:B------:R-:W-:Y:S01]  /*6470*/  HMMA.16816.F32.BF16 R64, R172, R162, R64 ;  /* 0x000000a2ac40723c */ /* 0x000fe20000041840 */
[----:B------:R-:W-:Y:S07]  /*6480*/  LDSM.16.M88.4 R160, [R221] ;  /* 0x00000000dda0783b */ /* 0x000fee0000000200 */
[C---:B---3--:R-:W-:Y:S08]  /*6490*/  HMMA.16816.F32.BF16 R4, R176.reuse, R164, R4 ;  /* 0x000000a4b004723c */ /* 0x048ff00000041804 */
[C---:B------:R-:W-:Y:S01]  /*64a0*/  HMMA.16816.F32.BF16 R8, R176.reuse, R166, R8 ;  /* 0x000000a6b008723c */ /* 0x040fe20000041808 */
[----:B------:R-:W-:Y:S07]  /*64b0*/  LDSM.16.M88.4 R164, [R220] ;  /* 0x00000000dca4783b */ /* 0x000fee0000000200 */
[C---:B----4-:R-:W-:Y:S08]  /*64c0*/  HMMA.16816.F32.BF16 R12, R176.reuse, R152, R12 ;  /* 0x00000098b00c723c */ /* 0x050ff0000004180c */
[C---:B------:R-:W-:Y:S01]  /*64d0*/  HMMA.16816.F32.BF16 R16, R176.reuse, R154, R16 ;  /* 0x0000009ab010723c */ /* 0x040fe20000041810 */
[----:B------:R-:W-:Y:S07]  /*64e0*/  LDSM.16.M88.4 R152, [R223] ;  /* 0x00000000df98783b */ /* 0x000fee0000000200 */
[C---:B-1----:R-:W-:Y:S08]  /*64f0*/  HMMA.16816.F32.BF16 R20, R176.reuse, R132, R20 ;  /* 0x00000084b014723c */ /* 0x042ff00000041814 */
[C---:B------:R-:W-:Y:S01]  /*6500*/  HMMA.16816.F32.BF16 R24, R176.reuse, R134, R24 ;  /* 0x00000086b018723c */ /* 0x040fe20000041818 */
[----:B------:R-:W1:Y:S07]  /*6510*/  LDSM.16.M88.4 R132, [R238+0xf100] ;  /* 0x00f10000ee84783b */ /* 0x000e6e0000000200 */
[C---:B-----5:R-:W-:Y:S08]  /*6520*/  HMMA.16816.F32.BF16 R28, R176.reuse, R144, R28 ;  /* 0x00000090b01c723c */ /* 0x060ff0000004181c */
[C---:B------:R-:W-:Y:S01]  /*6530*/  HMMA.16816.F32.BF16 R32, R176.reuse, R146, R32 ;  /* 0x00000092b020723c */ /* 0x040fe20000041820 */
[----:B------:R-:W3:Y:S07]  /*6540*/  LDSM.16.M88.4 R144, [R238+0xf900] ;  /* 0x00f90000ee90783b */ /* 0x000eee0000000200 */
[C---:B------:R-:W-:Y:S08]  /*6550*/  HMMA.16816.F32.BF16 R36, R176.reuse, R180, R36 ;  /* 0x000000b4b024723c */ /* 0x040ff00000041824 */
[C---:B------:R-:W-:Y:S01]  /*6560*/  HMMA.16816.F32.BF16 R40, R176.reuse, R182, R40 ;  /* 0x000000b6b028723c */ /* 0x040fe20000041828 */
[----:B------:R-:W-:Y:S07]  /*6570*/  LDSM.16.M88.4 R180, [R218] ;  /* 0x00000000dab4783b */ /* 0x000fee0000000200 */
[C---:B--2---:R-:W-:Y:S08]  /*6580*/  HMMA.16816.F32.BF16 R44, R176.reuse, R148, R44 ;  /* 0x00000094b02c723c */ /* 0x044ff0000004182c */
[C---:B------:R-:W-:Y:S01]  /*6590*/  HMMA.16816.F32.BF16 R48, R176.reuse, R150, R48 ;  /* 0x00000096b030723c */ /* 0x040fe20000041830 */
[----:B------:R-:W2:Y:S07]  /*65a0*/  LDSM.16.M88.4 R148, [R219] ;  /* 0x00000000db94783b */ /* 0x000eae0000000200 */
[C---:B-1----:R-:W-:Y:S08]  /*65b0*/  HMMA.16816.F32.BF16 R52, R176.reuse, R132, R52 ;  /* 0x00000084b034723c */ /* 0x042ff00000041834 */
[C---:B------:R-:W-:Y:S01]  /*65c0*/  HMMA.16816.F32.BF16 R56, R176.reuse, R134, R56 ;  /* 0x00000086b038723c */ /* 0x040fe20000041838 */
[----:B------:R-:W1:Y:S07]  /*65d0*/  LDSM.16.M88.4 R132, [R235+0xc900] ;  /* 0x00c90000eb84783b */ /* 0x000e6e0000000200 */
[C---:B---3--:R-:W-:Y:S08]  /*65e0*/  HMMA.16816.F32.BF16 R60, R176.reuse, R144, R60 ;  /* 0x00000090b03c723c */ /* 0x048ff0000004183c */
[----:B------:R-:W-:Y:S01]  /*65f0*/  HMMA.16816.F32.BF16 R64, R176, R146, R64 ;  /* 0x00000092b040723c */ /* 0x000fe20000041840 */
[----:B------:R-:W3:Y:S07]  /*6600*/  LDSM.16.M88.4 R144, [R235+0xd100] ;  /* 0x00d10000eb90783b */ /* 0x000eee0000000200 */
        /* <DEDUP_REMOVED lines=12> */
[C---:B--2---:R-:W-:Y:S08]  /*66d0*/  HMMA.16816.F32.BF16 R36, R184.reuse, R148, R36 ;  /* 0x00000094b824723c */ /* 0x044ff00000041824 */
[C---:B------:R-:W-:Y:S01]  /*66e0*/  HMMA.16816.F32.BF16 R40, R184.reuse, R150, R40 ;  /* 0x00000096b828723c */ /* 0x040fe20000041828 */
[----:B------:R-:W2:Y:S07]  /*66f0*/  LDSM.16.M88.4 R148, [R235+0xd900] ;  /* 0x00d90000eb94783b */ /* 0x000eae0000000200 */
[C---:B------:R-:W-:Y:S08]  /*6700*/  HMMA.16816.F32.BF16 R44, R184.reuse, R180, R44 ;  /* 0x000000b4b82c723c */ /* 0x040ff0000004182c */
[C---:B------:R-:W-:Y:S01]  /*6710*/  HMMA.16816.F32.BF16 R48, R184.reuse, R182, R48 ;  /* 0x000000b6b830723c */ /* 0x040fe20000041830 */
[----:B------:R-:W4:Y:S07]  /*6720*/  LDSM.16.M88.4 R180, [R224+0x4000] ;  /* 0x00400000e0b4783b */ /* 0x000f2e0000000200 */
[C---:B------:R-:W-:Y:S08]  /*6730*/  HMMA.16816.F32.BF16 R52, R184.reuse, R188, R52 ;  /* 0x000000bcb834723c */ /* 0x040ff00000041834 */
[C---:B------:R-:W-:Y:S01]  /*6740*/  HMMA.16816.F32.BF16 R56, R184.reuse, R190, R56 ;  /* 0x000000beb838723c */ /* 0x040fe20000041838 */
[----:B------:R-:W-:Y:S07]  /*6750*/  LDSM.16.M88.4 R188, [R224+0x5000] ;  /* 0x00500000e0bc783b */ /* 0x000fee0000000200 */
[C---:B------:R-:W-:Y:S08]  /*6760*/  HMMA.16816.F32.BF16 R60, R184.reuse, R192, R60 ;  /* 0x000000c0b83c723c */ /* 0x040ff0000004183c */
[----:B------:R-:W-:Y:S01]  /*6770*/  HMMA.16816.F32.BF16 R64, R184, R194, R64 ;  /* 0x000000c2b840723c */ /* 0x000fe20000041840 */
[----:B------:R-:W-:Y:S07]  /*6780*/  LDSM.16.M88.4 R192, [R224+0x5800] ;  /* 0x00580000e0c0783b */ /* 0x000fee0000000200 */
[C---:B------:R-:W-:Y:S08]  /*6790*/  HMMA.16816.F32.BF16 R4, R196.reuse, R200, R4 ;  /* 0x000000c8c404723c */ /* 0x040ff00000041804 */
[C---:B------:R-:W-:Y:S01]  /*67a0*/  HMMA.16816.F32.BF16 R8, R196.reuse, R202, R8 ;  /* 0x000000cac408723c */ /* 0x040fe20000041808 */
[----:B------:R-:W-:Y:S07]  /*67b0*/  LDSM.16.M88.4 R200, [R224+0x6000] ;  /* 0x00600000e0c8783b */ /* 0x000fee0000000200 */
[C---:B-1----:R-:W-:Y:S08]  /*67c0*/  HMMA.16816.F32.BF16 R12, R196.reuse, R132, R12 ;  /* 0x00000084c40c723c */ /* 0x042ff0000004180c */
[C---:B------:R-:W-:Y:S01]  /*67d0*/  HMMA.16816.F32.BF16 R16, R196.reuse, R134, R16 ;  /* 0x00000086c410723c */ /* 0x040fe20000041810 */
[----:B------:R-:W1:Y:S07]  /*67e0*/  LDSM.16.M88.4 R132, [R224+0x4800] ;  /* 0x00480000e084783b */ /* 0x000e6e0000000200 */
[C---:B---3--:R-:W-:Y:S08]  /*67f0*/  HMMA.16816.F32.BF16 R20, R196.reuse, R144, R20 ;  /* 0x00000090c414723c */ /* 0x048ff00000041814 */
[C---:B------:R-:W-:Y:S01]  /*6800*/  HMMA.16816.F32.BF16 R24, R196.reuse, R146, R24 ;  /* 0x00000092c418723c */ /* 0x040fe20000041818 */
[----:B------:R-:W3:Y:S01]  /*6810*/  LDSM.16.M88.4 R144, [R224+0x7800] ;  /* 0x00780000e090783b */ /* 0x000ee20000000200 */
[----:B------:R-:W-:Y:S04]  /*6820*/  DEPBAR.LE SB0, 0x0 ;  /* 0x000080000000791a */ /* 0x000fe80000000000 */
[----:B------:R-:W-:Y:S02]  /*6830*/  BAR.SYNC.DEFER_BLOCKING 0x0 ;  /* 0x0000000000007b1d */ /* 0x000fe40000010000 */
[C---:B--2---:R-:W-:Y:S08]  /*6840*/  HMMA.16816.F32.BF16 R28, R196.reuse, R148, R28 ;  /* 0x00000094c41c723c */ /* 0x044ff0000004181c */
        /* <DEDUP_REMOVED lines=9> */
[C---:B----4-:R-:W-:Y:S08]  /*68e0*/  HMMA.16816.F32.BF16 R4, R204.reuse, R180, R4 ;  /* 0x000000b4cc04723c */ /* 0x050ff00000041804 */
[C---:B------:R-:W-:Y:S08]  /*68f0*/  HMMA.16816.F32.BF16 R8, R204.reuse, R182, R8 ;  /* 0x000000b6cc08723c */ /* 0x040ff00000041808 */
[C---:B-1----:R-:W-:Y:S08]  /*6900*/  HMMA.16816.F32.BF16 R12, R204.reuse, R132, R12 ;  /* 0x00000084cc0c723c */ /* 0x042ff0000004180c */
        /* <DEDUP_REMOVED lines=11> */
[C---:B---3--:R-:W-:Y:S08]  /*69c0*/  HMMA.16816.F32.BF16 R60, R204.reuse, R144, R60 ;  /* 0x00000090cc3c723c */ /* 0x048ff0000004183c */
[----:B------:R-:W-:Y:S01]  /*69d0*/  HMMA.16816.F32.BF16 R64, R204, R146, R64 ;  /* 0x00000092cc40723c */ /* 0x000fe20000041840 */
[----:B------:R-:W-:-:S07]  /*69e0*/  @P1 BRA `(.L_x_29) ;  /* 0xffffecc000001947 */ /* 0x000fce000383ffff */
.L_x_28:
        /* <DEDUP_REMOVED lines=566> */
.L_x_26:
[----:B------:R-:W1:Y:S01]  /*8d50*/  SHFL.BFLY PT, R5, R249, 0x2, 0x1f ;  /* 0x0c401f00f9057f89 */ /* 0x000e6200000e0000 */
[----:B------:R-:W-:-:S02]  /*8d60*/  MOV R4, RZ ;  /* 0x000000ff00047202 */ /* 0x000fc40000000f00 */
[----:B------:R-:W-:Y:S01]  /*8d70*/  MOV R6, 0xff800000 ;  /* 0xff80000000067802 */ /* 0x000fe20000000f00 */
[----:B------:R-:W2:Y:S01]  /*8d80*/  SHFL.BFLY PT, R0, R248, 0x2, 0x1f ;  /* 0x0c401f00f8007f89 */ /* 0x000ea200000e0000 */
[----:B------:R-:W-:Y:S02]  /*8d90*/  MOV R7, 0xff800000 ;  /* 0xff80000000077802 */ /* 0x000fe40000000f00 */
[----:B------:R-:W-:Y:S01]  /*8da0*/  PLOP3.LUT P2, PT, PT, PT, PT, 0x8, 0x0 ;  /* 0x000000000000781c */ /* 0x000fe20003f4e170 */
[----:B-1----:R-:W-:Y:S02]  /*8db0*/  FADD.FTZ R5, R5, R249 ;  /* 0x000000f905057221 */ /* 0x002fe40000010000 */
[----:B--2---:R-:W-:-:S03]  /*8dc0*/  FADD.FTZ R248, R0, R248 ;  /* 0x000000f800f87221 */ /* 0x004fc60000010000 */
[----:B------:R-:W1:Y:S04]  /*8dd0*/  SHFL.BFLY PT, R2, R5, 0x1, 0x1f ;  /* 0x0c201f0005027f89 */ /* 0x000e6800000e0000 */
[----:B------:R-:W2:Y:S01]  /*8de0*/  SHFL.BFLY PT, R0, R248, 0x1, 0x1f ;  /* 0x0c201f00f8007f89 */ /* 0x000ea200000e0000 */
[----:B-1----:R-:W-:Y:S01]  /*8df0*/  FADD.FTZ R5, R5, R2 ;  /* 0x0000000205057221 */ /* 0x002fe20000010000 */
[----:B------:R-:W-:Y:S01]  /*8e00*/  MOV R2, RZ ;  /* 0x000000ff00027202 */ /* 0x000fe20000000f00 */
[----:B--2---:R-:W-:-:S03]  /*8e10*/  FADD.FTZ R0, R0, R248 ;  /* 0x000000f800007221 */ /* 0x004fc60000010000 */
[----:B------:R-:W-:Y:S02]  /*8e20*/  FSETP.NE.FTZ.AND P1, PT, R5, RZ, PT ;  /* 0x000000ff0500720b */ /* 0x000fe40003f35000 */
[----:B------:R-:W-:-:S11]  /*8e30*/  FSETP.NE.FTZ.AND P0, PT, R0, RZ, PT ;  /* 0x000000ff0000720b */ /* 0x000fd60003f15000 */
[----:B------:R-:W1:Y:S01]  /*8e40*/  @P1 MUFU.RCP R4, R5 ;  /* 0x0000000500041308 */ /* 0x000e620000001000 */
[----:B------:R-:W-:Y:S02]  /*8e50*/  @P1 MOV R9, 0x3f317218 ;  /* 0x3f31721800091802 */ /* 0x000fe40000000f00 */
[----:B------:R-:W-:-:S03]  /*8e60*/  @P0 MOV R8, 0x3f317218 ;  /* 0x3f31721800080802 */ /* 0x000fc60000000f00 */
[----:B------:R-:W-:Y:S02]  /*8e70*/  @P1 FMUL.FTZ R9, R9, c[0x0][0x2d0] ;  /* 0x0000b40009091a20 */ /* 0x000fe40000410000 */
[----:B------:R-:W-:Y:S01]  /*8e80*/  @P0 MUFU.RCP R2, R0 ;  /* 0x0000000000020308 */ /* 0x000fe20000001000 */
[----:B------:R-:W-:-:S07]  /*8e90*/  @P0 FMUL.FTZ R8, R8, c[0x0][0x2d0] ;  /* 0x0000b40008080a20 */ /* 0x000fce0000410000 */
[----:B------:R-:W2:Y:S01]  /*8ea0*/  @P1 MUFU.LG2 R5, R5 ;  /* 0x0000000500051308 */ /* 0x000ea20000000c00 */
[C---:B-1----:R-:W-:Y:S02]  /*8eb0*/  FMUL.FTZ R128, R4.reuse, R128 ;  /* 0x0000008004807220 */ /* 0x042fe40000410000 */
[C---:B------:R-:W-:Y:S02]  /*8ec0*/  FMUL.FTZ R129, R4.reuse, R129 ;  /* 0x0000008104817220 */ /* 0x040fe40000410000 */
[C---:B------:R-:W-:Y:S02]  /*8ed0*/  FMUL.FTZ R124, R4.reuse, R124 ;  /* 0x0000007c047c7220 */ /* 0x040fe40000410000 */
[C---:B------:R-:W-:Y:S01]  /*8ee0*/  FMUL.FTZ R125, R4.reuse, R125 ;  /* 0x0000007d047d7220 */ /* 0x040fe20000410000 */
[----:B------:R-:W1:Y:S01]  /*8ef0*/  @P0 MUFU.LG2 R0, R0 ;  /* 0x0000000000000308 */ /* 0x000e620000000c00 */
[C---:B------:R-:W-:Y:S02]  /*8f00*/  FMUL.FTZ R68, R4.reuse, R68 ;  /* 0x0000004404447220 */ /* 0x040fe40000410000 */
[----:B------:R-:W-:-:S02]  /*8f10*/  FMUL.FTZ R69, R4, R69 ;  /* 0x0000004504457220 */ /* 0x000fc40000410000 */
[C---:B------:R-:W-:Y:S02]  /*8f20*/  FMUL.FTZ R72, R4.reuse, R72 ;  /* 0x0000004804487220 */ /* 0x040fe40000410000 */
[C---:B------:R-:W-:Y:S02]  /*8f30*/  FMUL.FTZ R73, R4.reuse, R73 ;  /* 0x0000004904497220 */ /* 0x040fe40000410000 */
[----:B--2---:R-:W-:Y:S02]  /*8f40*/  @P1 FMUL.FTZ R5, R5, 0.69314718246459960938 ;  /* 0x3f31721805051820 */ /* 0x004fe40000410000 */
[C---:B------:R-:W-:Y:S02]  /*8f50*/  FMUL.FTZ R76, R4.reuse, R76 ;  /* 0x0000004c044c7220 */ /* 0x040fe40000410000 */
[C---:B------:R-:W-:Y:S02]  /*8f60*/  FMUL.FTZ R77, R4.reuse, R77 ;  /* 0x0000004d044d7220 */ /* 0x040fe40000410000 */
[----:B------:R-:W-:-:S02]  /*8f70*/  FMUL.FTZ R80, R4, R80 ;  /* 0x0000005004507220 */ /* 0x000fc40000410000 */
[----:B-1----:R-:W-:Y:S02]  /*8f80*/  @P0 FMUL.FTZ R0, R0, 0.69314718246459960938 ;  /* 0x3f31721800000820 */ /* 0x002fe40000410000 */
[C---:B------:R-:W-:Y:S02]  /*8f90*/  FMUL.FTZ R81, R4.reuse, R81 ;  /* 0x0000005104517220 */ /* 0x040fe40000410000 */
[C---:B------:R-:W-:Y:S02]  /*8fa0*/  FMUL.FTZ R84, R4.reuse, R84 ;  /* 0x0000005404547220 */ /* 0x040fe40000410000 */
[C---:B------:R-:W-:Y:S02]  /*8fb0*/  FMUL.FTZ R85, R4.reuse, R85 ;  /* 0x0000005504557220 */ /* 0x040fe40000410000 */
[C---:B------:R-:W-:Y:S02]  /*8fc0*/  FMUL.FTZ R88, R4.reuse, R88 ;  /* 0x0000005804587220 */ /* 0x040fe40000410000 */
[----:B------:R-:W-:-:S02]  /*8fd0*/  FMUL.FTZ R89, R4, R89 ;  /* 0x0000005904597220 */ /* 0x000fc40000410000 */
[C---:B------:R-:W-:Y:S02]  /*8fe0*/  FMUL.FTZ R92, R4.reuse, R92 ;  /* 0x0000005c045c7220 */ /* 0x040fe40000410000 */
        /* <DEDUP_REMOVED lines=13> */
[----:B------:R-:W-:Y:S02]  /*90c0*/  FMUL.FTZ R112, R4, R112 ;  /* 0x0000007004707220 */ /* 0x000fe40000410000 */
        /* <DEDUP_REMOVED lines=30> */
[----:B------:R-:W-:Y:S02]  /*92b0*/  FMUL.FTZ R114, R2, R114 ;  /* 0x0000007202727220 */ /* 0x000fe40000410000 */
[----:B------:R-:W-:Y:S02]  /*92c0*/  FMUL.FTZ R4, R4, R113 ;  /* 0x0000007104047220 */ /* 0x000fe40000410000 */
[----:B------:R-:W-:-:S02]  /*92d0*/  FMUL.FTZ R2, R2, R115 ;  /* 0x0000007302027220 */ /* 0x000fc40000410000 */
[----:B------:R-:W-:Y:S02]  /*92e0*/  @P1 FFMA.FTZ R6, R9, R132, R5 ;  /* 0x0000008409061223 */ /* 0x000fe40000010005 */
[----:B------:R-:W-:Y:S02]  /*92f0*/  @P0 FFMA.FTZ R7, R8, R3, R0 ;  /* 0x0000000308070223 */ /* 0x000fe40000010000 */
.L_x_24:
[----:B------:R-:W-:Y:S01]  /*9300*/  USHF.R.S32.HI UR8, URZ, 0x1f, UR9 ;  /* 0x0000001f3f087899 */ /* 0x000fe20008011409 */
[----:B------:R-:W-:Y:S05]  /*9310*/  @P2 BRA `(.L_x_30) ;  /* 0x000013e000002947 */ /* 0x000fea0003800000 */
[----:B-----5:R-:W1:Y:S01]  /*9320*/  S2R R0, SR_TID.X ;  /* 0x0000000000007919 */ /* 0x020e620000002100 */
[----:B------:R-:W-:Y:S01]  /*9330*/  F2FP.BF16.PACK_AB R112, R4, R112 ;  /* 0x000000700470723e */ /* 0x000fe200000010ff */
[----:B------:R-:W-:Y:S01]  /*9340*/  ULDC.64 UR4, c[0x0][0x500] ;  /* 0x0001400000047ab9 */ /* 0x000fe20000000a00 */
[----:B------:R-:W-:Y:S01]  /*9350*/  F2FP.BF16.PACK_AB R128, R129, R128 ;  /* 0x000000808180723e */ /* 0x000fe200000010ff */
[----:B------:R-:W-:Y:S01]  /*9360*/  UISETP.NE.U32.AND UP1, UPT, URZ, UR4, UPT ;  /* 0x000000043f00728c */ /* 0x000fe2000bf25070 */
[----:B------:R-:W-:Y:S01]  /*9370*/  F2FP.BF16.PACK_AB R130, R131, R130 ;  /* 0x000000828382723e */ /* 0x000fe200000010ff */
[----:B------:R-:W-:Y:S01]  /*9380*/  UMOV UR6, 0x4 ;  /* 0x0000000400067882 */ /* 0x000fe20000000000 */
[----:B------:R-:W-:Y:S01]  /*9390*/  F2FP.BF16.PACK_AB R124, R125, R124 ;  /* 0x0000007c7d7c723e */ /* 0x000fe200000010ff */
[----:B------:R-:W-:Y:S01]  /*93a0*/  UISETP.NE.AND.EX UP1, UPT, URZ, UR5, UPT, UP1 ;  /* 0x000000053f00728c */ /* 0x000fe2000bf25310 */
[----:B------:R-:W-:-:S02]  /*93b0*/  F2FP.BF16.PACK_AB R126, R127, R126 ;  /* 0x0000007e7f7e723e */ /* 0x000fc400000010ff */
[----:B------:R-:W-:Y:S01]  /*93c0*/  F2FP.BF16.PACK_AB R68, R69, R68 ;  /* 0x000000444544723e */ /* 0x000fe200000010ff */
[----:B------:R-:W-:Y:S01]  /*93d0*/  ULDC.64 UR4, c[0x0][0x500] ;  /* 0x0001400000047ab9 */ /* 0x000fe20000000a00 */
[----:B------:R-:W-:Y:S01]  /*93e0*/  F2FP.BF16.PACK_AB R70, R71, R70 ;  /* 0x000000464746723e */ /* 0x000fe200000010ff */
[----:B------:R-:W-:Y:S01]  /*93f0*/  UIMAD.WIDE UR4, UR11, UR6, UR4 ;  /* 0x000000060b0472a5 */ /* 0x000fe2000f8e0204 */
[----:B------:R-:W-:Y:S02]  /*9400*/  F2FP.BF16.PACK_AB R72, R73, R72 ;  /* 0x000000484948723e */ /* 0x000fe400000010ff */
[----:B------:R-:W-:Y:S02]  /*9410*/  F2FP.BF16.PACK_AB R74, R75, R74 ;  /* 0x0000004a4b4a723e */ /* 0x000fe400000010ff */
[----:B------:R-:W-:Y:S02]  /*9420*/  F2FP.BF16.PACK_AB R76, R77, R76 ;  /* 0x0000004c4d4c723e */ /* 0x000fe400000010ff */
[----:B------:R-:W-:-:S02]  /*9430*/  F2FP.BF16.PACK_AB R78, R79, R78 ;  /* 0x0000004e4f4e723e */ /* 0x000fc400000010ff */
[----:B------:R-:W-:Y:S02]  /*9440*/  F2FP.BF16.PACK_AB R80, R81, R80 ;  /* 0x000000505150723e */ /* 0x000fe400000010ff */
[----:B-1----:R-:W-:Y:S02]  /*9450*/  SHF.R.S32.HI R3, RZ, 0x1f, R0 ;  /* 0x0000001fff037819 */ /* 0x002fe40000011400 */
[----:B------:R-:W-:Y:S02]  /*9460*/  F2FP.BF16.PACK_AB R82, R83, R82 ;  /* 0x000000525352723e */ /* 0x000fe400000010ff */
[----:B------:R-:W-:Y:S02]  /*9470*/  LEA.HI R5, R3, R0, RZ, 0x2 ;  /* 0x0000000003057211 */ /* 0x000fe400078f10ff */
[----:B------:R-:W-:Y:S02]  /*9480*/  F2FP.BF16.PACK_AB R84, R85, R84 ;  /* 0x000000545554723e */ /* 0x000fe400000010ff */
[----:B------:R-:W-:-:S02]  /*9490*/  SHF.R.S32.HI R9, RZ, 0x2, R5 ;  /* 0x00000002ff097819 */ /* 0x000fc40000011405 */
[----:B------:R-:W-:Y:S02]  /*94a0*/  SHF.R.S32.HI R8, RZ, 0x1f, R5 ;  /* 0x0000001fff087819 */ /* 0x000fe40000011405 */
[----:B------:R-:W-:Y:S02]  /*94b0*/  LOP3.LUT R5, R5, 0xfffffffc, RZ, 0xc0, !PT ;  /* 0xfffffffc05057812 */ /* 0x000fe400078ec0ff */
[----:B------:R-:W-:Y:S02]  /*94c0*/  LEA.HI R8, R8, R9, RZ, 0x3 ;  /* 0x0000000908087211 */ /* 0x000fe400078f18ff */
[----:B------:R-:W-:Y:S01]  /*94d0*/  F2FP.BF16.PACK_AB R86, R87, R86 ;  /* 0x000000565756723e */ /* 0x000fe200000010ff */
[----:B------:R-:W-:Y:S01]  /*94e0*/  IMAD.IADD R5, R0, 0x1, -R5 ;  /* 0x0000000100057824 */ /* 0x000fe200078e0a05 */
[----:B------:R-:W-:Y:S02]  /*94f0*/  LOP3.LUT R8, R8, 0xfffffff8, RZ, 0xc0, !PT ;  /* 0xfffffff808087812 */ /* 0x000fe400078ec0ff */
[----:B------:R-:W-:-:S02]  /*9500*/  F2FP.BF16.PACK_AB R88, R89, R88 ;  /* 0x000000585958723e */ /* 0x000fc400000010ff */
[----:B------:R-:W-:Y:S01]  /*9510*/  F2FP.BF16.PACK_AB R90, R91, R90 ;  /* 0x0000005a5b5a723e */ /* 0x000fe200000010ff */
[----:B------:R-:W-:Y:S01]  /*9520*/  IMAD.IADD R9, R9, 0x1, -R8 ;  /* 0x0000000109097824 */ /* 0x000fe200078e0a08 */
[----:B------:R-:W-:Y:S02]  /*9530*/  LEA.HI R8, R3, R0, RZ, 0x5 ;  /* 0x0000000003087211 */ /* 0x000fe400078f28ff */
[----:B------:R-:W-:Y:S01]  /*9540*/  F2FP.BF16.PACK_AB R92, R93, R92 ;  /* 0x0000005c5d5c723e */ /* 0x000fe200000010ff */
[C---:B------:R-:W-:Y:S01]  /*9550*/  IMAD.SHL.U32 R11, R9.reuse, 0x40, RZ ;  /* 0x00000040090b7824 */ /* 0x040fe200078e00ff */
[----:B------:R-:W-:Y:S02]  /*9560*/  SHF.R.S32.HI R10, RZ, 0x5, R8 ;  /* 0x00000005ff0a7819 */ /* 0x000fe40000011408 */
[----:B------:R-:W-:Y:S02]  /*9570*/  LOP3.LUT R13, R9, 0x1, RZ, 0xc0, !PT ;  /* 0x00000001090d7812 */ /* 0x000fe400078ec0ff */
[----:B------:R-:W-:Y:S01]  /*9580*/  LOP3.LUT R11, R11, 0x1c0, RZ, 0xc0, !PT ;  /* 0x000001c00b0b7812 */ /* 0x000fe200078ec0ff */
[----:B------:R-:W-:Y:S01]  /*9590*/  IMAD R12, R10, 0x200, R5 ;  /* 0x000002000a0c7824 */ /* 0x000fe200078e0205 */
[----:B------:R-:W-:-:S02]  /*95a0*/  ISETP.NE.U32.AND P0, PT, R13, 0x1, PT ;  /* 0x000000010d00780c */ /* 0x000fc40003f05070 */
[----:B------:R-:W-:Y:S02]  /*95b0*/  LEA.HI R11, R11, R11, RZ, 0x1d ;  /* 0x0000000b0b0b7211 */ /* 0x000fe400078fe8ff */
[----:B------:R-:W-:Y:S01]  /*95c0*/  R2P PR, R9, 0x6 ;  /* 0x0000000609007804 */ /* 0x000fe20000000000 */
[----:B------:R-:W-:Y:S01]  /*95d0*/  IMAD.MOV.U32 R9, RZ, RZ, 0x20 ;  /* 0x00000020ff097424 */ /* 0x000fe200078e00ff */
[----:B------:R-:W-:Y:S01]  /*95e0*/  F2FP.BF16.PACK_AB R94, R95, R94 ;  /* 0x0000005e5f5e723e */ /* 0x000fe200000010ff */
[----:B------:R-:W-:Y:S01]  /*95f0*/  IMAD.U32 R11, R12, 0x2, R11 ;  /* 0x000000020c0b7824 */ /* 0x000fe200078e000b */
[----:B------:R-:W-:Y:S02]  /*9600*/  F2FP.BF16.PACK_AB R96, R97, R96 ;  /* 0x000000606160723e */ /* 0x000fe400000010ff */
[----:B------:R-:W-:Y:S01]  /*9610*/  SEL R9, R9, 0xffffffe0, !P1 ;  /* 0xffffffe009097807 */ /* 0x000fe20004800000 */
[----:B------:R-:W-:Y:S01]  /*9620*/  IMAD.SHL.U32 R11, R11, 0x2, RZ ;  /* 0x000000020b0b7824 */ /* 0x000fe200078e00ff */
[----:B------:R-:W-:Y:S01]  /*9630*/  BAR.SYNC.DEFER_BLOCKING 0x1, 0x100 ;  /* 0x0044000000007b1d */ /* 0x000fe20000010000 */
[----:B------:R-:W-:-:S02]  /*9640*/  F2FP.BF16.PACK_AB R98, R99, R98 ;  /* 0x000000626362723e */ /* 0x000fc400000010ff */
[C---:B------:R-:W-:Y:S01]  /*9650*/  IMAD.IADD R13, R11.reuse, 0x1, R9 ;  /* 0x000000010b0d7824 */ /* 0x040fe200078e0209 */
[C---:B------:R-:W-:Y:S02]  /*9660*/  IADD3 R12, R11.reuse, 0x80, RZ ;  /* 0x000000800b0c7810 */ /* 0x040fe40007ffe0ff */
[----:B------:R-:W-:Y:S02]  /*9670*/  IADD3 R4, R11, 0x70, RZ ;  /* 0x000000700b047810 */ /* 0x000fe40007ffe0ff */
[----:B------:R-:W-:Y:S01]  /*9680*/  @P0 IADD3 R4, R12, 0x10, RZ ;  /* 0x000000100c040810 */ /* 0x000fe20007ffe0ff */
[----:B------:R-:W-:Y:S01]  /*9690*/  IMAD.MOV.U32 R12, RZ, RZ, 0x40 ;  /* 0x00000040ff0c7424 */ /* 0x000fe200078e00ff */
[----:B------:R-:W-:Y:S02]  /*96a0*/  F2FP.BF16.PACK_AB R120, R121, R120 ;  /* 0x000000787978723e */ /* 0x000fe400000010ff */
[----:B------:R-:W-:Y:S01]  /*96b0*/  F2FP.BF16.PACK_AB R122, R123, R122 ;  /* 0x0000007a7b7a723e */ /* 0x000fe200000010ff */
[----:B------:R-:W-:Y:S01]  /*96c0*/  IMAD.IADD R9, R9, 0x1, R4 ;  /* 0x0000000109097824 */ /* 0x000fe200078e0204 */
[----:B------:R-:W-:-:S02]  /*96d0*/  SEL R12, R12, 0xffffffc0, !P2 ;  /* 0xffffffc00c0c7807 */ /* 0x000fc40005000000 */
[----:B------:R-:W-:Y:S02]  /*96e0*/  F2FP.BF16.PACK_AB R100, R101, R100 ;  /* 0x000000646564723e */ /* 0x000fe400000010ff */
[----:B------:R-:W-:Y:S01]  /*96f0*/  F2FP.BF16.PACK_AB R102, R103, R102 ;  /* 0x000000666766723e */ /* 0x000fe200000010ff */
[----:B------:R-:W-:Y:S01]  /*9700*/  IMAD.IADD R14, R11, 0x1, R12 ;  /* 0x000000010b0e7824 */ /* 0x000fe200078e020c */
[----:B------:R-:W-:Y:S01]  /*9710*/  F2FP.BF16.PACK_AB R104, R105, R104 ;  /* 0x000000686968723e */ /* 0x000fe200000010ff */
[C---:B------:R-:W-:Y:S01]  /*9720*/  IMAD.IADD R15, R12.reuse, 0x1, R4 ;  /* 0x000000010c0f7824 */ /* 0x040fe200078e0204 */
[----:B------:R-:W-:Y:S01]  /*9730*/  F2FP.BF16.PACK_AB R106, R107, R106 ;  /* 0x0000006a6b6a723e */ /* 0x000fe200000010ff */
[----:B------:R-:W-:Y:S01]  /*9740*/  IMAD.IADD R16, R12, 0x1, R13 ;  /* 0x000000010c107824 */ /* 0x000fe200078e020d */
[----:B------:R-:W-:Y:S01]  /*9750*/  STS [R11+0x80], R128 ;  /* 0x000080800b007388 */ /* 0x000fe20000000800 */
[----:B------:R-:W-:Y:S01]  /*9760*/  IMAD.IADD R12, R9, 0x1, R12 ;  /* 0x00000001090c7824 */ /* 0x000fe200078e020c */
[----:B------:R-:W-:-:S02]  /*9770*/  F2FP.BF16.PACK_AB R108, R109, R108 ;  /* 0x0000006c6d6c723e */ /* 0x000fc400000010ff */
[----:B------:R-:W-:Y:S01]  /*9780*/  STS [R11+0x480], R130 ;  /* 0x000480820b007388 */ /* 0x000fe20000000800 */
[----:B------:R-:W-:Y:S02]  /*9790*/  F2FP.BF16.PACK_AB R110, R111, R110 ;  /* 0x0000006e6f6e723e */ /* 0x000fe400000010ff */
[----:B------:R-:W-:Y:S01]  /*97a0*/  F2FP.BF16.PACK_AB R116, R117, R116 ;  /* 0x000000747574723e */ /* 0x000fe200000010ff */
[----:B------:R-:W-:Y:S01]  /*97b0*/  STS [R4], R124 ;  /* 0x0000007c04007388 */ /* 0x000fe20000000800 */
[----:B------:R-:W-:Y:S02]  /*97c0*/  F2FP.BF16.PACK_AB R118, R119, R118 ;  /* 0x000000767776723e */ /* 0x000fe400000010ff */
[----:B------:R-:W-:Y:S01]  /*97d0*/  F2FP.BF16.PACK_AB R2, R2, R114 ;  /* 0x000000720202723e */ /* 0x000fe200000010ff */
[----:B------:R-:W-:Y:S01]  /*97e0*/  STS [R4+0x400], R126 ;  /* 0x0004007e04007388 */ /* 0x000fe20000000800 */
[----:B------:R-:W-:-:S03]  /*97f0*/  PLOP3.LUT P1, PT, PT, PT, UP1, 0x80, 0x0 ;  /* 0x000000000000781c */ /* 0x000fc60003f2f018 */
[----:B------:R-:W-:Y:S04]  /*9800*/  STS [R13+0x80], R68 ;  /* 0x000080440d007388 */ /* 0x000fe80000000800 */
[----:B------:R-:W-:Y:S04]  /*9810*/  STS [R13+0x480], R70 ;  /* 0x000480460d007388 */ /* 0x000fe80000000800 */
[----:B------:R-:W-:Y:S04]  /*9820*/  STS [R9], R72 ;  /* 0x0000004809007388 */ /* 0x000fe80000000800 */
[----:B------:R-:W-:Y:S04]  /*9830*/  STS [R9+0x400], R74 ;  /* 0x0004004a09007388 */ /* 0x000fe80000000800 */
        /* <DEDUP_REMOVED lines=17> */
[----:B------:R1:W-:Y:S04]  /*9950*/  STS [R14+0x4480], R106 ;  /* 0x0044806a0e007388 */ /* 0x0003e80000000800 */
[----:B------:R-:W-:Y:S04]  /*9960*/  STS [R15+0x4000], R108 ;  /* 0x0040006c0f007388 */ /* 0x000fe80000000800 */
[----:B------:R2:W-:Y:S04]  /*9970*/  STS [R15+0x4400], R110 ;  /* 0x0044006e0f007388 */ /* 0x0005e80000000800 */
[----:B------:R-:W-:Y:S04]  /*9980*/  STS [R16+0x4080], R116 ;  /* 0x0040807410007388 */ /* 0x000fe80000000800 */
[----:B------:R-:W-:Y:S04]  /*9990*/  STS [R16+0x4480], R118 ;  /* 0x0044807610007388 */ /* 0x000fe80000000800 */
[----:B------:R-:W-:Y:S04]  /*99a0*/  STS [R12+0x4000], R112 ;  /* 0x004000700c007388 */ /* 0x000fe80000000800 */
[----:B------:R3:W-:Y:S01]  /*99b0*/  STS [R12+0x4400], R2 ;  /* 0x004400020c007388 */ /* 0x0007e20000000800 */
[----:B-1----:R-:W-:-:S02]  /*99c0*/  IMAD.U32 R14, RZ, RZ, UR4 ;  /* 0x00000004ff0e7e24 */ /* 0x002fc4000f8e00ff */
[----:B--2---:R-:W-:Y:S01]  /*99d0*/  IMAD.U32 R15, RZ, RZ, UR5 ;  /* 0x00000005ff0f7e24 */ /* 0x004fe2000f8e00ff */
[----:B------:R-:W-:Y:S06]  /*99e0*/  BAR.SYNC.DEFER_BLOCKING 0x1, 0x100 ;  /* 0x0044000000007b1d */ /* 0x000fec0000010000 */
[----:B------:R-:W-:Y:S02]  /*99f0*/  ULDC.64 UR4, c[0x0][0x508] ;  /* 0x0001420000047ab9 */ /* 0x000fe40000000a00 */
[----:B------:R-:W-:Y:S01]  /*9a00*/  UISETP.NE.U32.AND UP0, UPT, URZ, UR4, UPT ;  /* 0x000000043f00728c */ /* 0x000fe2000bf05070 */
[----:B------:R-:W2:Y:S03]  /*9a10*/  @P1 LDG.E R4, [R14.64] ;  /* 0x0000000c0e041981 */ /* 0x000ea6000c1e1900 */
[----:B------:R-:W-:Y:S01]  /*9a20*/  UISETP.NE.AND.EX UP0, UPT, URZ, UR5, UPT, UP0 ;  /* 0x000000053f00728c */ /* 0x000fe2000bf05300 */
[----:B---3--:R-:W-:-:S02]  /*9a30*/  IMAD.MOV.U32 R2, RZ, RZ, c[0x0][0x388] ;  /* 0x0000e200ff027624 */ /* 0x008fc400078e00ff */
[----:B------:R-:W-:-:S03]  /*9a40*/  ULDC.64 UR4, c[0x0][0x508] ;  /* 0x0001420000047ab9 */ /* 0x000fc60000000a00 */
[----:B------:R-:W-:-:S05]  /*9a50*/  PLOP3.LUT P0, PT, PT, PT, UP0, 0x80, 0x0 ;  /* 0x000000000000781c */ /* 0x000fca0003f0f008 */
[----:B------:R-:W-:-:S06]  /*9a60*/  @UP0 UIMAD.WIDE UR4, UR11, UR6, UR4 ;  /* 0x000000060b0402a5 */ /* 0x000fcc000f8e0204 */
[----:B------:R-:W-:Y:S02]  /*9a70*/  IMAD.U32 R12, RZ, RZ, UR4 ;  /* 0x00000004ff0c7e24 */ /* 0x000fe4000f8e00ff */
[----:B------:R-:W-:-:S05]  /*9a80*/  IMAD.U32 R13, RZ, RZ, UR5 ;  /* 0x00000005ff0d7e24 */ /* 0x000fca000f8e00ff */
[----:B------:R1:W5:Y:S01]  /*9a90*/  @P0 LDG.E R2, [R12.64] ;  /* 0x0000000c0c020981 */ /* 0x000362000c1e1900 */
[----:B------:R-:W-:Y:S02]  /*9aa0*/  UMOV UR16, URZ ;  /* 0x0000003f00107c82 */ /* 0x000fe40008000000 */
[----:B------:R-:W-:Y:S01]  /*9ab0*/  UMOV UR17, URZ ;  /* 0x0000003f00117c82 */ /* 0x000fe20008000000 */
[----:B--2---:R-:W2:Y:S02]  /*9ac0*/  @P1 R2UR UR5, R4 ;  /* 0x00000000040513c2 */ /* 0x004ea400000e0000 */
[----:B--2---:R-:W-:Y:S02]  /*9ad0*/  @UP1 USHF.R.S32.HI UR4, URZ, 0x1f, UR5 ;  /* 0x0000001f3f041899 */ /* 0x004fe40008011405 */
[----:B------:R-:W-:-:S05]  /*9ae0*/  @UP1 UMOV UR16, UR5 ;  /* 0x0000000500101c82 */ /* 0x000fca0008000000 */
[----:B------:R-:W-:Y:S01]  /*9af0*/  @UP1 UMOV UR17, UR4 ;  /* 0x0000000400111c82 */ /* 0x000fe20008000000 */
[----:B------:R-:W-:Y:S05]  /*9b00*/  @P0 BRA `(.L_x_31) ;  /* 0x0000004000000947 */ /* 0x000fea0003800000 */
[----:B-1----:R-:W-:Y:S05]  /*9b10*/  @!P1 BRA `(.L_x_31) ;  /* 0x0000003000009947 */ /* 0x002fea0003800000 */
[----:B-----5:R1:W2:Y:S04]  /*9b20*/  LDG.E R2, [R14.64] ;  /* 0x0000000c0e027981 */ /* 0x0202a8000c1e1900 */
[----:B-1----:R-:W2:Y:S02]  /*9b30*/  LDG.E R14, [R14.64+0x4] ;  /* 0x0000040c0e0e7981 */ /* 0x002ea4000c1e1900 */
[----:B--2---:R-:W-:Y:S02]  /*9b40*/  IADD3 R2, -R2, R14, RZ ;  /* 0x0000000e02027210 */ /* 0x004fe40007ffe1ff */
.L_x_31:
[----:B-1----:R-:W-:Y:S01]  /*9b50*/  LOP3.LUT R4, R8, 0xffffffe0, RZ, 0xc0, !PT ;  /* 0xffffffe008047812 */ /* 0x002fe200078ec0ff */
[----:B------:R-:W1:Y:S01]  /*9b60*/  S2R R36, SR_CTAID.X ;  /* 0x0000000000247919 */ /* 0x000e620000002500 */
[----:B------:R-:W-:Y:S01]  /*9b70*/  SHF.R.S32.HI R11, RZ, 0x1f, R10 ;  /* 0x0000001fff0b7819 */ /* 0x000fe2000001140a */
[----:B------:R-:W-:Y:S01]  /*9b80*/  ULDC.64 UR4, c[0x0][0x490] ;  /* 0x0001240000047ab9 */ /* 0x000fe20000000a00 */
[----:B------:R-:W-:Y:S01]  /*9b90*/  LEA.HI R9, R5, R5, RZ, 0x1 ;  /* 0x0000000505097211 */ /* 0x000fe200078f08ff */
[----:B------:R-:W-:Y:S01]  /*9ba0*/  IMAD.IADD R4, R0, 0x1, -R4 ;  /* 0x0000000100047824 */ /* 0x000fe200078e0a04 */
[----:B------:R-:W-:Y:S01]  /*9bb0*/  LEA.HI R11, R11, R10, RZ, 0x3 ;  /* 0x0000000a0b0b7211 */ /* 0x000fe200078f18ff */
[----:B------:R-:W-:Y:S01]  /*9bc0*/  UIMAD UR14, UR8, UR4, URZ ;  /* 0x00000004080e72a4 */ /* 0x000fe2000f8e023f */
[----:B------:R-:W-:Y:S01]  /*9bd0*/  LOP3.LUT R9, R9, 0x1ffffffe, RZ, 0xc0, !PT ;  /* 0x1ffffffe09097812 */ /* 0x000fe200078ec0ff */
[----:B------:R-:W-:Y:S01]  /*9be0*/  USHF.R.S32.HI UR10, URZ, 0x1f, UR11 ;  /* 0x0000001f3f0a7899 */ /* 0x000fe2000801140b */
[----:B------:R-:W-:Y:S01]  /*9bf0*/  SHF.R.S32.HI R8, RZ, 0x1f, R4 ;  /* 0x0000001fff087819 */ /* 0x000fe20000011404 */
[----:B------:R-:W-:Y:S01]  /*9c00*/  UMOV UR20, UR16 ;  /* 0x0000001000147c82 */ /* 0x000fe20008000000 */
[----:B------:R-:W-:Y:S01]  /*9c10*/  LOP3.LUT R11, R11, 0xffffff8, RZ, 0xc0, !PT ;  /* 0x0ffffff80b0b7812 */ /* 0x000fe200078ec0ff */
[----:B------:R-:W-:Y:S01]  /*9c20*/  IMAD.IADD R5, R5, 0x1, -R9 ;  /* 0x0000000105057824 */ /* 0x000fe200078e0a09 */
[----:B------:R-:W-:Y:S01]  /*9c30*/  LEA.HI R8, R8, R4, RZ, 0x2 ;  /* 0x0000000408087211 */ /* 0x000fe200078f10ff */
[----:B------:R-:W-:Y:S01]  /*9c40*/  UMOV UR21, UR17 ;  /* 0x0000001100157c82 */ /* 0x000fe20008000000 */
[----:B------:R-:W-:Y:S01]  /*9c50*/  LOP3.LUT P2, RZ, R4, 0x3, RZ, 0xc0, !PT ;  /* 0x0000000304ff7812 */ /* 0x000fe2000784c0ff */
[----:B------:R-:W-:Y:S01]  /*9c60*/  IMAD.IADD R11, R10, 0x1, -R11 ;  /* 0x000000010a0b7824 */ /* 0x000fe200078e0a0b */
[----:B------:R-:W-:Y:S01]  /*9c70*/  SHF.R.S32.HI R8, RZ, 0x2, R8 ;  /* 0x00000002ff087819 */ /* 0x000fe20000011408 */
[----:B------:R-:W-:Y:S01]  /*9c80*/  IMAD.MOV.U32 R10, RZ, RZ, c[0x0][0x4e8] ;  /* 0x00013a00ff0a7624 */ /* 0x000fe200078e00ff */
[----:B------:R-:W-:Y:S01]  /*9c90*/  UIMAD.WIDE.U32 UR20, UR9, UR4, UR20 ;  /* 0x00000004091472a5 */ /* 0x000fe2000f8e0014 */
[----:B-----5:R-:W-:Y:S01]  /*9ca0*/  IMAD R2, R2, c[0x0][0x4e8], RZ ;  /* 0x00013a0002027a24 */ /* 0x020fe200078e02ff */
[----:B------:R-:W-:Y:S01]  /*9cb0*/  UIMAD UR14, UR9, UR5, UR14 ;  /* 0x00000005090e72a4 */ /* 0x000fe2000f8e020e */
[----:B------:R-:W-:Y:S01]  /*9cc0*/  IMAD R9, R11, 0x10, R8 ;  /* 0x000000100b097824 */ /* 0x000fe200078e0208 */
[----:B------:R-:W-:Y:S01]  /*9cd0*/  ISETP.NE.AND P1, PT, R10, 0x1, PT ;  /* 0x000000010a00780c */ /* 0x000fe20003f25270 */
[----:B------:R-:W-:Y:S01]  /*9ce0*/  USEL UR10, UR10, URZ, !UP1 ;  /* 0x0000003f0a0a7287 */ /* 0x000fe2000c800000 */
[----:B------:R-:W-:Y:S01]  /*9cf0*/  LEA.HI R10, R3, R0, RZ, 0x3 ;  /* 0x00000000030a7211 */ /* 0x000fe200078f18ff */
[--C-:B------:R-:W-:Y:S01]  /*9d00*/  IMAD R5, R5, 0x8, R9.reuse ;  /* 0x0000000805057824 */ /* 0x100fe200078e0209 */
[----:B------:R-:W-:Y:S01]  /*9d10*/  ULDC.64 UR6, c[0x0][0x498] ;  /* 0x0001260000067ab9 */ /* 0x000fe20000000a00 */
[C---:B-1----:R-:W-:Y:S01]  /*9d20*/  IMAD R9, R36.reuse, 0x80, R9 ;  /* 0x0000008024097824 */ /* 0x042fe200078e0209 */
[----:B------:R-:W-:Y:S01]  /*9d30*/  UIADD3 UR15, UR21, UR14, URZ ;  /* 0x0000000e150f7290 */ /* 0x000fe2000fffe03f */
[----:B------:R-:W-:Y:S01]  /*9d40*/  IMAD R8, R36, 0x80, R5 ;  /* 0x0000008024087824 */ /* 0x000fe200078e0205 */
[----:B------:R-:W-:Y:S01]  /*9d50*/  UIMAD UR14, UR10, UR6, URZ ;  /* 0x000000060a0e72a4 */ /* 0x000fe2000f8e023f */
[----:B------:R-:W-:Y:S01]  /*9d60*/  LOP3.LUT R11, R10, 0xfffffff8, RZ, 0xc0, !PT ;  /* 0xfffffff80a0b7812 */ /* 0x000fe200078ec0ff */
[----:B------:R-:W-:Y:S01]  /*9d70*/  USEL UR11, UR11, URZ, !UP1 ;  /* 0x0000003f0b0b7287 */ /* 0x000fe2000c800000 */
[----:B------:R-:W-:Y:S01]  /*9d80*/  IMAD.MOV.U32 R16, RZ, RZ, R8 ;  /* 0x000000ffff107224 */ /* 0x000fe200078e0008 */
[----:B------:R-:W-:Y:S01]  /*9d90*/  ULDC.64 UR4, c[0x0][0x3a0] ;  /* 0x0000e80000047ab9 */ /* 0x000fe20000000a00 */
[----:B------:R-:W-:Y:S01]  /*9da0*/  @P1 IMAD.HI.U32 R5, R8, c[0x0][0x4ec], RZ ;  /* 0x00013b0008051a27 */ /* 0x000fe200078e00ff */
[----:B------:R-:W-:Y:S01]  /*9db0*/  UIMAD UR7, UR11, UR7, UR14 ;  /* 0x000000070b0772a4 */ /* 0x000fe2000f8e020e */
[----:B------:R-:W-:Y:S01]  /*9dc0*/  BSSY B0, `(.L_x_32) ;  /* 0x0000063000007945 */ /* 0x000fe20003800000 */
[----:B------:R-:W-:-:S02]  /*9dd0*/  UIMAD.WIDE.U32 UR18, UR16, UR4, URZ ;  /* 0x00000004101272a5 */ /* 0x000fc4000f8e003f */
[----:B------:R-:W-:Y:S01]  /*9de0*/  @P1 SHF.R.U32.HI R16, RZ, c[0x0][0x4f0], R5 ;  /* 0x00013c00ff101a19 */ /* 0x000fe20000011605 */
[----:B------:R-:W-:Y:S02]  /*9df0*/  UMOV UR14, UR20 ;  /* 0x00000014000e7c82 */ /* 0x000fe40008000000 */
[----:B------:R-:W-:Y:S01]  /*9e00*/  UIMAD.WIDE.U32 UR14, UR11, UR6, UR14 ;  /* 0x000000060b0e72a5 */ /* 0x000fe2000f8e000e */
[--C-:B------:R-:W-:Y:S01]  /*9e10*/  SHF.R.S32.HI R4, RZ, 0x1f, R16.reuse ;  /* 0x0000001fff047819 */ /* 0x100fe20000011410 */
[----:B------:R-:W-:Y:S01]  /*9e20*/  IMAD.MOV R5, RZ, RZ, -R16 ;  /* 0x000000ffff057224 */ /* 0x000fe200078e0a10 */
[----:B------:R-:W-:-:S03]  /*9e30*/  UIMAD UR4, UR17, UR4, URZ ;  /* 0x00000004110472a4 */ /* 0x000fc6000f8e023f */
[----:B------:R-:W-:Y:S01]  /*9e40*/  IMAD R5, R5, c[0x0][0x4e8], R8 ;  /* 0x00013a0005057a24 */ /* 0x000fe200078e0208 */
[----:B------:R-:W-:Y:S01]  /*9e50*/  LEA.HI R8, R3, R0, RZ, 0x6 ;  /* 0x0000000003087211 */ /* 0x000fe200078f30ff */
[----:B------:R-:W-:Y:S01]  /*9e60*/  IMAD.IADD R0, R0, 0x1, -R11 ;  /* 0x0000000100007824 */ /* 0x000fe200078e0a0b */
[----:B------:R-:W-:Y:S01]  /*9e70*/  MOV R3, UR7 ;  /* 0x0000000700037c02 */ /* 0x000fe20008000f00 */
[----:B------:R-:W-:Y:S01]  /*9e80*/  UIMAD UR16, UR16, UR5, UR4 ;  /* 0x00000005101072a4 */ /* 0x000fe2000f8e0204 */
[----:B------:R-:W-:Y:S02]  /*9e90*/  IADD3 R16, P0, R16, UR14, RZ ;  /* 0x0000000e10107c10 */ /* 0x000fe4000ff1e0ff */
[----:B------:R-:W-:Y:S01]  /*9ea0*/  SHF.R.S32.HI R11, RZ, 0x1f, R5 ;  /* 0x0000001fff0b7819 */ /* 0x000fe20000011405 */
[----:B------:R-:W-:Y:S01]  /*9eb0*/  ULDC.64 UR4, c[0x0][0x3e8] ;  /* 0x0000fa0000047ab9 */ /* 0x000fe20000000a00 */
[----:B------:R-:W-:Y:S01]  /*9ec0*/  IADD3.X R17, R4, UR15, R3, P0, !PT ;  /* 0x0000000f04117c10 */ /* 0x000fe200087fe403 */
[----:B------:R-:W-:Y:S01]  /*9ed0*/  UIADD3 UR17, UR19, UR16, URZ ;  /* 0x0000001013117290 */ /* 0x000fe2000fffe03f */
[----:B------:R-:W-:Y:S01]  /*9ee0*/  SHF.R.S32.HI R3, RZ, 0x3, R10 ;  /* 0x00000003ff037819 */ /* 0x000fe2000001140a */
[----:B------:R-:W-:Y:S01]  /*9ef0*/  IMAD R4, R11, c[0x0][0x488], RZ ;  /* 0x000122000b047a24 */ /* 0x000fe200078e02ff */
[----:B------:R-:W-:Y:S01]  /*9f00*/  UIMAD UR8, UR8, UR4, URZ ;  /* 0x00000004080872a4 */ /* 0x000fe2000f8e023f */
[----:B------:R-:W-:Y:S01]  /*9f10*/  IMAD.WIDE.U32 R16, R5, c[0x0][0x488], R16 ;  /* 0x0001220005107a25 */ /* 0x000fe200078e0010 */
[----:B------:R-:W-:Y:S01]  /*9f20*/  UMOV UR16, UR18 ;  /* 0x0000001200107c82 */ /* 0x000fe20008000000 */
[----:B------:R-:W-:Y:S01]  /*9f30*/  SHF.L.U32 R8, R8, 0x3, RZ ;  /* 0x0000000308087819 */ /* 0x000fe200000006ff */
[----:B------:R-:W-:Y:S01]  /*9f40*/  UIMAD UR8, UR9, UR5, UR8 ;  /* 0x00000005090872a4 */ /* 0x000fe2000f8e0208 */
[----:B------:R-:W-:Y:S01]  /*9f50*/  IMAD.SHL.U32 R12, R3, 0x40, RZ ;  /* 0x00000040030c7824 */ /* 0x000fe200078e00ff */
[----:B------:R-:W-:Y:S01]  /*9f60*/  UIMAD.WIDE.U32 UR16, UR9, UR4, UR16 ;  /* 0x00000004091072a5 */ /* 0x000fe2000f8e0010 */
[----:B------:R-:W-:-:S02]  /*9f70*/  IMAD R14, R0, 0x20, R3 ;  /* 0x00000020000e7824 */ /* 0x000fc400078e0203 */
[----:B------:R-:W-:Y:S01]  /*9f80*/  IMAD R5, R5, c[0x0][0x48c], R4 ;  /* 0x0001230005057a24 */ /* 0x000fe200078e0204 */
[----:B------:R-:W-:Y:S01]  /*9f90*/  LOP3.LUT R12, R12, 0x1c0, RZ, 0xc0, !PT ;  /* 0x000001c00c0c7812 */ /* 0x000fe200078ec0ff */
[----:B------:R-:W-:Y:S01]  /*9fa0*/  IMAD.SHL.U32 R0, R0, 0x8, RZ ;  /* 0x0000000800007824 */ /* 0x000fe200078e00ff */
[----:B------:R-:W-:Y:S01]  /*9fb0*/  LEA R4, P0, R16, c[0x0][0x450], 0x2 ;  /* 0x0001140010047a11 */ /* 0x000fe200078010ff */
[----:B------:R-:W-:Y:S01]  /*9fc0*/  IMAD R14, R36, 0x80, R14 ;  /* 0x00000080240e7824 */ /* 0x000fe200078e020e */
[----:B------:R-:W-:Y:S01]  /*9fd0*/  IADD3 R5, R17, R5, RZ ;  /* 0x0000000511057210 */ /* 0x000fe20007ffe0ff */
[----:B------:R-:W-:Y:S01]  /*9fe0*/  ULDC.64 UR4, c[0x0][0x3f0] ;  /* 0x0000fc0000047ab9 */ /* 0x000fe20000000a00 */
[----:B------:R-:W-:Y:S01]  /*9ff0*/  LOP3.LUT R10, R12, 0x38, R0, 0xf8, !PT ;  /* 0x000000380c0a7812 */ /* 0x000fe200078ef800 */
[----:B------:R-:W-:Y:S01]  /*a000*/  @P1 IMAD.HI.U32 R11, R14, c[0x0][0x4ec], RZ ;  /* 0x00013b000e0b1a27 */ /* 0x000fe200078e00ff */
[----:B------:R-:W-:Y:S01]  /*a010*/  SHF.R.U32.HI R12, RZ, 0x3, R12 ;  /* 0x00000003ff0c7819 */ /* 0x000fe2000001160c */
[----:B------:R-:W-:Y:S01]  /*a020*/  UIADD3 UR9, UR17, UR8, URZ ;  /* 0x0000000811097290 */ /* 0x000fe2000fffe03f */
[----:B------:R-:W-:Y:S01]  /*a030*/  LEA.HI.X R5, R16, c[0x0][0x454], R5, 0x2, P0 ;  /* 0x0001150010057a11 */ /* 0x000fe200000f1405 */
[--C-:B------:R-:W-:Y:S01]  /*a040*/  IMAD.MOV.U32 R13, RZ, RZ, R14.reuse ;  /* 0x000000ffff0d7224 */ /* 0x100fe200078e000e */
[----:B------:R-:W-:Y:S01]  /*a050*/  UIMAD UR10, UR10, UR4, URZ ;  /* 0x000000040a0a72a4 */ /* 0x000fe2000f8e023f */
[----:B------:R-:W-:Y:S01]  /*a060*/  @P1 SHF.R.U32.HI R13, RZ, c[0x0][0x4f0], R11 ;  /* 0x00013c00ff0d1a19 */ /* 0x000fe2000001160b */
[----:B------:R-:W-:Y:S01]  /*a070*/  UMOV UR8, UR16 ;  /* 0x0000001000087c82 */ /* 0x000fe20008000000 */
[----:B------:R-:W-:Y:S01]  /*a080*/  LOP3.LUT R12, R10, R12, RZ, 0x3c, !PT ;  /* 0x0000000c0a0c7212 */ /* 0x000fe200078e3cff */
[----:B------:R-:W-:Y:S01]  /*a090*/  SHFL.IDX PT, R11, R5, RZ, 0x1c1f ;  /* 0x001c1fff050b7589 */ /* 0x000fe200000e0000 */
[----:B------:R-:W-:Y:S01]  /*a0a0*/  UIMAD UR5, UR11, UR5, UR10 ;  /* 0x000000050b0572a4 */ /* 0x000fe2000f8e020a */
[--C-:B------:R-:W-:Y:S01]  /*a0b0*/  IMAD.MOV R15, RZ, RZ, -R13.reuse ;  /* 0x000000ffff0f7224 */ /* 0x100fe200078e0a0d */
[----:B------:R-:W-:Y:S01]  /*a0c0*/  UIMAD.WIDE.U32 UR8, UR11, UR4, UR8 ;  /* 0x000000040b0872a5 */ /* 0x000fe2000f8e0008 */
[----:B------:R-:W1:Y:S01]  /*a0d0*/  SHFL.IDX PT, R10, R4, RZ, 0x1c1f ;  /* 0x001c1fff040a7589 */ /* 0x000e6200000e0000 */
[----:B------:R-:W-:Y:S01]  /*a0e0*/  SHF.R.S32.HI R16, RZ, 0x1f, R13 ;  /* 0x0000001fff107819 */ /* 0x000fe2000001140d */
[----:B------:R-:W-:Y:S01]  /*a0f0*/  IMAD R15, R15, c[0x0][0x4e8], R14 ;  /* 0x00013a000f0f7a24 */ /* 0x000fe200078e020e */
[----:B------:R-:W-:Y:S01]  /*a100*/  UIADD3 UR5, UR9, UR5, URZ ;  /* 0x0000000509057290 */ /* 0x000fe2000fffe03f */
[----:B------:R-:W-:Y:S01]  /*a110*/  SHFL.IDX PT, R4, R4, 0x1, 0x1c1f ;  /* 0x003c1f0004047f89 */ /* 0x000fe200000e0000 */
[C---:B------:R-:W-:Y:S01]  /*a120*/  IADD3 R14, R9.reuse, 0x8, RZ ;  /* 0x00000008090e7810 */ /* 0x040fe20007ffe0ff */
[----:B------:R-:W-:Y:S01]  /*a130*/  IMAD.U32 R19, RZ, RZ, UR9 ;  /* 0x00000009ff137e24 */ /* 0x000fe2000f8e00ff */
[-C--:B------:R-:W-:Y:S01]  /*a140*/  ISETP.GE.OR P0, PT, R9, R2.reuse, P2 ;  /* 0x000000020900720c */ /* 0x080fe20001706670 */
[----:B------:R-:W2:Y:S01]  /*a150*/  SHFL.IDX PT, R5, R5, 0x1, 0x1c1f ;  /* 0x003c1f0005057f89 */ /* 0x000ea200000e0000 */
[----:B------:R-:W-:Y:S01]  /*a160*/  IMAD.U32 R18, RZ, RZ, UR8 ;  /* 0x00000008ff127e24 */ /* 0x000fe2000f8e00ff */
[----:B------:R-:W-:Y:S01]  /*a170*/  ISETP.GE.OR P2, PT, R14, R2, P2 ;  /* 0x000000020e00720c */ /* 0x000fe20001746670 */
[----:B------:R-:W-:Y:S01]  /*a180*/  IMAD.U32 R19, RZ, RZ, UR5 ;  /* 0x00000005ff137e24 */ /* 0x000fe2000f8e00ff */
[----:B------:R-:W-:Y:S01]  /*a190*/  SHF.R.S32.HI R9, RZ, 0x1f, R15 ;  /* 0x0000001fff097819 */ /* 0x000fe2000001140f */
[----:B------:R-:W-:Y:S01]  /*a1a0*/  IMAD R16, R16, c[0x0][0x3e0], RZ ;  /* 0x0000f80010107a24 */ /* 0x000fe200078e02ff */
[----:B------:R-:W-:Y:S01]  /*a1b0*/  LOP3.LUT R8, R12, 0x7ffffe00, R8, 0xf8, !PT ;  /* 0x7ffffe000c087812 */ /* 0x000fe200078ef808 */
[----:B------:R-:W-:Y:S01]  /*a1c0*/  IMAD.WIDE.U32 R18, R13, c[0x0][0x3e0], R18 ;  /* 0x0000f8000d127a25 */ /* 0x000fe200078e0012 */
[----:B------:R-:W-:-:S03]  /*a1d0*/  IADD3 R37, R0, 0x40, RZ ;  /* 0x0000004000257810 */ /* 0x000fc60007ffe0ff */
[----:B------:R-:W-:Y:S02]  /*a1e0*/  IMAD R16, R13, c[0x0][0x3e4], R16 ;  /* 0x0000f9000d107a24 */ /* 0x000fe400078e0210 */
[----:B------:R-:W-:Y:S02]  /*a1f0*/  IMAD R9, R9, c[0x0][0x3d8], RZ ;  /* 0x0000f60009097a24 */ /* 0x000fe400078e02ff */
[----:B------:R-:W-:Y:S01]  /*a200*/  IMAD.IADD R19, R19, 0x1, R16 ;  /* 0x0000000113137824 */ /* 0x000fe200078e0210 */
[----:B-1----:R1:W-:Y:S01]  /*a210*/  @!P0 ST.E [R10.64], R6 ;  /* 0x000000060a008985 */ /* 0x0023e2000c10190c */
[----:B------:R-:W-:Y:S02]  /*a220*/  IMAD.SHL.U32 R16, R8, 0x2, RZ ;  /* 0x0000000208107824 */ /* 0x000fe400078e00ff */
[C---:B------:R-:W-:Y:S02]  /*a230*/  IMAD R17, R15.reuse, c[0x0][0x3dc], R9 ;  /* 0x0000f7000f117a24 */ /* 0x040fe400078e0209 */
[----:B------:R-:W-:Y:S01]  /*a240*/  IMAD.WIDE.U32 R38, R15, c[0x0][0x3d8], R18 ;  /* 0x0000f6000f267a25 */ /* 0x000fe200078e0012 */
[----:B--2---:R1:W-:Y:S03]  /*a250*/  @!P2 ST.E [R4.64], R7 ;  /* 0x000000070400a985 */ /* 0x0043e6000c10190c */
[----:B------:R-:W-:Y:S01]  /*a260*/  IMAD.IADD R17, R39, 0x1, R17 ;  /* 0x0000000127117824 */ /* 0x000fe200078e0211 */
[----:B------:R-:W-:Y:S01]  /*a270*/  LEA R39, P0, R38, c[0x0][0x380], 0x1 ;  /* 0x0000e00026277a11 */ /* 0x000fe200078008ff */
[----:B------:R-:W-:Y:S01]  /*a280*/  IMAD R36, R36, 0x80, R3 ;  /* 0x0000008024247824 */ /* 0x000fe200078e0203 */
[----:B------:R1:W2:Y:S02]  /*a290*/  LDS.128 R28, [R16+0x1080] ;  /* 0x00108000101c7984 */ /* 0x0002a40000000c00 */
[----:B------:R-:W-:-:S02]  /*a2a0*/  LEA.HI.X R38, R38, c[0x0][0x384], R17, 0x1, P0 ;  /* 0x0000e10026267a11 */ /* 0x000fc400000f0c11 */
[----:B------:R1:W3:Y:S01]  /*a2b0*/  LDS.128 R24, [R16+0x2080] ;  /* 0x0020800010187984 */ /* 0x0002e20000000c00 */
[----:B------:R-:W-:-:S03]  /*a2c0*/  ISETP.GE.AND P0, PT, R36, R2, PT ;  /* 0x000000022400720c */ /* 0x000fc60003f06270 */
[----:B------:R1:W4:Y:S04]  /*a2d0*/  LDS.128 R20, [R16+0x3080] ;  /* 0x0030800010147984 */ /* 0x0003280000000c00 */
[----:B------:R1:W1:Y:S04]  /*a2e0*/  LDS.128 R12, [R16+0x5080] ;  /* 0x00508000100c7984 */ /* 0x0002680000000c00 */
[----:B------:R1:W1:Y:S04]  /*a2f0*/  LDS.128 R8, [R16+0x6080] ;  /* 0x0060800010087984 */ /* 0x0002680000000c00 */
[----:B------:R1:W1:Y:S04]  /*a300*/  LDS.128 R4, [R16+0x7080] ;  /* 0x0070800010047984 */ /* 0x0002680000000c00 */
[----:B------:R1:W1:Y:S04]  /*a310*/  SHFL.IDX PT, R40, R39, RZ, 0x181f ;  /* 0x00181fff27287589 */ /* 0x00026800000e0000 */
[----:B------:R1:W1:Y:S01]  /*a320*/  SHFL.IDX PT, R41, R38, RZ, 0x181f ;  /* 0x00181fff26297589 */ /* 0x00026200000e0000 */
[----:B------:R-:W-:Y:S05]  /*a330*/  @P0 BRA `(.L_x_33) ;  /* 0x000000b000000947 */ /* 0x000fea0003800000 */
[----:B------:R-:W5:Y:S01]  /*a340*/  LDS.128 R32, [R16+0x80] ;  /* 0x0000800010207984 */ /* 0x000f620000000c00 */
[----:B------:R-:W-:-:S02]  /*a350*/  ISETP.GE.AND P0, PT, R37, c[0x0][0x3c8], PT ;  /* 0x0000f20025007a0c */ /* 0x000fc40003f06270 */
[----:B------:R-:W-:Y:S01]  /*a360*/  ISETP.GE.AND P1, PT, R0, c[0x0][0x3c8], PT ;  /* 0x0000f20000007a0c */ /* 0x000fe20003f26270 */
[----:B-1----:R-:W1:Y:S10]  /*a370*/  LDS.128 R16, [R16+0x4080] ;  /* 0x0040800010107984 */ /* 0x002e740000000c00 */
[----:B------:R-:W-:-:S02]  /*a380*/  @!P0 SHF.R.S32.HI R3, RZ, 0x1f, R37 ;  /* 0x0000001fff038819 */ /* 0x000fc40000011425 */
[----:B------:R-:W-:Y:S02]  /*a390*/  @!P1 IMAD.WIDE R42, R0, 0x2, R40 ;  /* 0x00000002002a9825 */ /* 0x000fe400078e0228 */
[----:B------:R-:W-:-:S04]  /*a3a0*/  @!P0 LEA.HI R3, R3, R37, RZ, 0x3 ;  /* 0x0000002503038211 */ /* 0x000fc800078f18ff */
[----:B------:R-:W-:-:S05]  /*a3b0*/  @!P0 LOP3.LUT R3, R3, 0xfffffff8, RZ, 0xc0, !PT ;  /* 0xfffffff803038812 */ /* 0x000fca00078ec0ff */
[----:B------:R-:W-:Y:S01]  /*a3c0*/  @!P0 IMAD.WIDE R40, R3, 0x2, R40 ;  /* 0x0000000203288825 */ /* 0x000fe200078e0228 */
[----:B-----5:R4:W-:Y:S04]  /*a3d0*/  @!P1 ST.E.128 [R42.64], R32 ;  /* 0x000000202a009985 */ /* 0x0209e8000c101d0c */
[----:B-1----:R4:W-:Y:S02]  /*a3e0*/  @!P0 ST.E.128 [R40.64], R16 ;  /* 0x0000001028008985 */ /* 0x0029e4000c101d0c */
.L_x_33:
[----:B------:R-:W-:Y:S05]  /*a3f0*/  BSYNC B0 ;  /* 0x0000000000007941 */ /* 0x000fea0003800000 */
.L_x_32:
[----:B------:R-:W-:Y:S01]  /*a400*/  IADD3 R3, R36, 0x20, RZ ;  /* 0x0000002024037810 */ /* 0x000fe20007ffe0ff */
[----:B----4-:R4:W3:Y:S01]  /*a410*/  SHFL.IDX PT, R17, R38, 0x1, 0x181f ;  /* 0x00381f0026117f89 */ /* 0x0108e200000e0000 */
[----:B------:R-:W-:Y:S02]  /*a420*/  BSSY B0, `(.L_x_34) ;  /* 0x000000d000007945 */ /* 0x000fe40003800000 */
[----:B------:R-:W-:Y:S01]  /*a430*/  ISETP.GE.AND P0, PT, R3, R2, PT ;  /* 0x000000020300720c */ /* 0x000fe20003f06270 */
[----:B-1----:R4:W1:-:S12]  /*a440*/  SHFL.IDX PT, R16, R39, 0x1, 0x181f ;  /* 0x00381f0027107f89 */ /* 0x00285800000e0000 */
[----:B------:R-:W-:Y:S05]  /*a450*/  @P0 BRA `(.L_x_35) ;  /* 0x0000009000000947 */ /* 0x000fea0003800000 */
[----:B------:R-:W-:Y:S02]  /*a460*/  ISETP.GE.AND P0, PT, R37, c[0x0][0x3c8], PT ;  /* 0x0000f20025007a0c */ /* 0x000fe40003f06270 */
[----:B------:R-:W-:-:S11]  /*a470*/  ISETP.GE.AND P1, PT, R0, c[0x0][0x3c8], PT ;  /* 0x0000f20000007a0c */ /* 0x000fd60003f26270 */
[----:B------:R-:W-:Y:S02]  /*a480*/  @!P0 SHF.R.S32.HI R3, RZ, 0x1f, R37 ;  /* 0x0000001fff038819 */ /* 0x000fe40000011425 */
[----:B-1-3--:R-:W-:Y:S02]  /*a490*/  @!P1 IMAD.WIDE R18, R0, 0x2, R16 ;  /* 0x0000000200129825 */ /* 0x00afe400078e0210 */
[----:B------:R-:W-:-:S03]  /*a4a0*/  @!P0 LEA.HI R3, R3, R37, RZ, 0x3 ;  /* 0x0000002503038211 */ /* 0x000fc600078f18ff */
[----:B--2---:R1:W-:Y:S01]  /*a4b0*/  @!P1 ST.E.128 [R18.64], R28 ;  /* 0x0000001c12009985 */ /* 0x0043e2000c101d0c */
[----:B------:R-:W-:-:S05]  /*a4c0*/  @!P0 LOP3.LUT R3, R3, 0xfffffff8, RZ, 0xc0, !PT ;  /* 0xfffffff803038812 */ /* 0x000fca00078ec0ff */
[----:B------:R-:W-:-:S05]  /*a4d0*/  @!P0 IMAD.WIDE R16, R3, 0x2, R16 ;  /* 0x0000000203108825 */ /* 0x000fca00078e0210 */
[----:B------:R1:W-:Y:S02]  /*a4e0*/  @!P0 ST.E.128 [R16.64], R12 ;  /* 0x0000000c10008985 */ /* 0x0003e4000c101d0c */
.L_x_35:
[----:B------:R-:W-:Y:S05]  /*a4f0*/  BSYNC B0 ;  /* 0x0000000000007941 */ /* 0x000fea0003800000 */
.L_x_34:
[----:B------:R-:W-:Y:S01]  /*a500*/  IADD3 R3, R36, 0x40, RZ ;  /* 0x0000004024037810 */ /* 0x000fe20007ffe0ff */
[----:B-1----:R1:W4:Y:S01]  /*a510*/  SHFL.IDX PT, R13, R38, 0x2, 0x181f ;  /* 0x00581f00260d7f89 */ /* 0x00232200000e0000 */
[----:B------:R-:W-:Y:S02]  /*a520*/  BSSY B0, `(.L_x_36) ;  /* 0x000000d000007945 */ /* 0x000fe40003800000 */
[----:B------:R-:W-:Y:S01]  /*a530*/  ISETP.GE.AND P0, PT, R3, R2, PT ;  /* 0x000000020300720c */ /* 0x000fe20003f06270 */
[----:B------:R1:W3:-:S12]  /*a540*/  SHFL.IDX PT, R12, R39, 0x2, 0x181f ;  /* 0x00581f00270c7f89 */ /* 0x0002d800000e0000 */
[----:B------:R-:W-:Y:S05]  /*a550*/  @P0 BRA `(.L_x_37) ;  /* 0x0000009000000947 */ /* 0x000fea0003800000 */
[----:B------:R-:W-:Y:S02]  /*a560*/  ISETP.GE.AND P0, PT, R37, c[0x0][0x3c8], PT ;  /* 0x0000f20025007a0c */ /* 0x000fe40003f06270 */
[----:B------:R-:W-:-:S11]  /*a570*/  ISETP.GE.AND P1, PT, R0, c[0x0][0x3c8], PT ;  /* 0x0000f20000007a0c */ /* 0x000fd60003f26270 */
[----:B------:R-:W-:Y:S02]  /*a580*/  @!P0 SHF.R.S32.HI R3, RZ, 0x1f, R37 ;  /* 0x0000001fff038819 */ /* 0x000fe40000011425 */
[----:B---34-:R-:W-:Y:S02]  /*a590*/  @!P1 IMAD.WIDE R14, R0, 0x2, R12 ;  /* 0x00000002000e9825 */ /* 0x018fe400078e020c */
[----:B------:R-:W-:-:S03]  /*a5a0*/  @!P0 LEA.HI R3, R3, R37, RZ, 0x3 ;  /* 0x0000002503038211 */ /* 0x000fc600078f18ff */
[----:B------:R3:W-:Y:S01]  /*a5b0*/  @!P1 ST.E.128 [R14.64], R24 ;  /* 0x000000180e009985 */ /* 0x0007e2000c101d0c */
[----:B------:R-:W-:-:S05]  /*a5c0*/  @!P0 LOP3.LUT R3, R3, 0xfffffff8, RZ, 0xc0, !PT ;  /* 0xfffffff803038812 */ /* 0x000fca00078ec0ff */
[----:B------:R-:W-:-:S05]  /*a5d0*/  @!P0 IMAD.WIDE R12, R3, 0x2, R12 ;  /* 0x00000002030c8825 */ /* 0x000fca00078e020c */
[----:B------:R3:W-:Y:S02]  /*a5e0*/  @!P0 ST.E.128 [R12.64], R8 ;  /* 0x000000080c008985 */ /* 0x0007e4000c101d0c */
.L_x_37:
[----:B------:R-:W-:Y:S05]  /*a5f0*/  BSYNC B0 ;  /* 0x0000000000007941 */ /* 0x000fea0003800000 */
.L_x_36:
[----:B------:R-:W-:Y:S01]  /*a600*/  IADD3 R36, R36, 0x60, RZ ;  /* 0x0000006024247810 */ /* 0x000fe20007ffe0ff */
[----:B---3--:R3:W1:Y:S03]  /*a610*/  SHFL.IDX PT, R9, R38, 0x3, 0x181f ;  /* 0x00781f0026097f89 */ /* 0x00866600000e0000 */
[----:B------:R-:W-:Y:S01]  /*a620*/  ISETP.GE.AND P0, PT, R36, R2, PT ;  /* 0x000000022400720c */ /* 0x000fe20003f06270 */
[----:B------:R3:W4:-:S12]  /*a630*/  SHFL.IDX PT, R8, R39, 0x3, 0x181f ;  /* 0x00781f0027087f89 */ /* 0x00071800000e0000 */
[----:B------:R-:W-:Y:S05]  /*a640*/  @P0 EXIT ;  /* 0x000000000000094d */ /* 0x000fea0003800000 */
[----:B------:R-:W-:-:S13]  /*a650*/  ISETP.GE.AND P0, PT, R0, c[0x0][0x3c8], PT ;  /* 0x0000f20000007a0c */ /* 0x000fda0003f06270 */
[----:B-1--4-:R-:W-:-:S05]  /*a660*/  @!P0 IMAD.WIDE R2, R0, 0x2, R8 ;  /* 0x0000000200028825 */ /* 0x012fca00078e0208 */
        /* <DEDUP_REMOVED lines=9> */
.L_x_30:
[----:B------:R-:W-:Y:S02]  /*a700*/  ULDC.64 UR4, c[0x0][0x500] ;  /* 0x0001400000047ab9 */ /* 0x000fe40000000a00 */
[----:B------:R-:W-:Y:S02]  /*a710*/  UISETP.NE.U32.AND UP1, UPT, URZ, UR4, UPT ;  /* 0x000000043f00728c */ /* 0x000fe4000bf25070 */
[----:B------:R-:W-:Y:S02]  /*a720*/  UMOV UR6, 0x4 ;  /* 0x0000000400067882 */ /* 0x000fe40000000000 */
[----:B------:R-:W-:-:S03]  /*a730*/  UISETP.NE.AND.EX UP1, UPT, URZ, UR5, UPT, UP1 ;  /* 0x000000053f00728c */ /* 0x000fc6000bf25310 */
[----:B------:R-:W-:Y:S02]  /*a740*/  ULDC.64 UR4, c[0x0][0x500] ;  /* 0x0001400000047ab9 */ /* 0x000fe40000000a00 */
[----:B------:R-:W-:Y:S01]  /*a750*/  UIMAD.WIDE UR4, UR11, UR6, UR4 ;  /* 0x000000060b0472a5 */ /* 0x000fe2000f8e0204 */
[----:B------:R-:W-:-:S05]  /*a760*/  PLOP3.LUT P1, PT, PT, PT, UP1, 0x80, 0x0 ;  /* 0x000000000000781c */ /* 0x000fca0003f2f018 */
[----:B------:R-:W-:Y:S01]  /*a770*/  IMAD.U32 R4, RZ, RZ, UR4 ;  /* 0x00000004ff047e24 */ /* 0x000fe2000f8e00ff */
[----:B------:R-:W-:Y:S01]  /*a780*/  MOV R5, UR5 ;  /* 0x0000000500057c02 */ /* 0x000fe20008000f00 */
[----:B------:R-:W-:-:S06]  /*a790*/  ULDC.64 UR4, c[0x0][0x508] ;  /* 0x0001420000047ab9 */ /* 0x000fcc0000000a00 */
[----:B-----5:R-:W2:Y:S01]  /*a7a0*/  @P1 LDG.E R0, [R4.64] ;  /* 0x0000000c04001981 */ /* 0x020ea2000c1e1900 */
[----:B------:R-:W-:Y:S01]  /*a7b0*/  UISETP.NE.U32.AND UP0, UPT, URZ, UR4, UPT ;  /* 0x000000043f00728c */ /* 0x000fe2000bf05070 */
[----:B------:R-:W-:-:S03]  /*a7c0*/  IMAD.MOV.U32 R8, RZ, RZ, c[0x0][0x388] ;  /* 0x0000e200ff087624 */ /* 0x000fc600078e00ff */
[----:B------:R-:W-:-:S03]  /*a7d0*/  UISETP.NE.AND.EX UP0, UPT, URZ, UR5, UPT, UP0 ;  /* 0x000000053f00728c */ /* 0x000fc6000bf05300 */
[----:B------:R-:W-:-:S03]  /*a7e0*/  ULDC.64 UR4, c[0x0][0x508] ;  /* 0x0001420000047ab9 */ /* 0x000fc60000000a00 */
[----:B------:R-:W-:-:S05]  /*a7f0*/  PLOP3.LUT P0, PT, PT, PT, UP0, 0x80, 0x0 ;  /* 0x000000000000781c */ /* 0x000fca0003f0f008 */
[----:B------:R-:W-:-:S06]  /*a800*/  @UP0 UIMAD.WIDE UR4, UR11, UR6, UR4 ;  /* 0x000000060b0402a5 */ /* 0x000fcc000f8e0204 */
[----:B------:R-:W-:Y:S01]  /*a810*/  MOV R2, UR4 ;  /* 0x0000000400027c02 */ /* 0x000fe20008000f00 */
        /* <DEDUP_REMOVED lines=13> */
.L_x_38:
[----:B-1----:R-:W1:Y:S01]  /*a8f0*/  S2R R0, SR_TID.X ;  /* 0x0000000000007919 */ /* 0x002e620000002100 */
[----:B------:R-:W-:Y:S01]  /*a900*/  USHF.R.S32.HI UR6, URZ, 0x1f, UR11 ;  /* 0x0000001f3f067899 */ /* 0x000fe2000801140b */
[----:B------:R-:W-:Y:S01]  /*a910*/  BSSY B0, `(.L_x_39) ;  /* 0x0000029000007945 */ /* 0x000fe20003800000 */
[----:B------:R-:W-:-:S02]  /*a920*/  USEL UR11, UR11, URZ, !UP1 ;  /* 0x0000003f0b0b7287 */ /* 0x000fc4000c800000 */
[----:B------:R-:W-:Y:S01]  /*a930*/  USEL UR6, UR6, URZ, !UP1 ;  /* 0x0000003f06067287 */ /* 0x000fe2000c800000 */
[----:B-1----:R-:W-:-:S13]  /*a940*/  ISETP.GE.AND P0, PT, R0, 0x80, PT ;  /* 0x000000800000780c */ /* 0x002fda0003f06270 */
[----:B------:R-:W-:Y:S05]  /*a950*/  @P0 BRA `(.L_x_40) ;  /* 0x0000024000000947 */ /* 0x000fea0003800000 */
[----:B------:R-:W1:Y:S01]  /*a960*/  S2R R2, SR_CTAID.X ;  /* 0x0000000000027919 */ /* 0x000e620000002500 */
[----:B-----5:R-:W-:Y:S01]  /*a970*/  IMAD R3, R8, c[0x0][0x4e8], RZ ;  /* 0x00013a0008037a24 */ /* 0x020fe200078e02ff */
[----:B-1----:R-:W-:-:S04]  /*a980*/  LEA R2, R2, R0, 0x7 ;  /* 0x0000000002027211 */ /* 0x002fc800078e38ff */
[----:B------:R-:W-:-:S13]  /*a990*/  ISETP.GE.AND P0, PT, R2, R3, PT ;  /* 0x000000030200720c */ /* 0x000fda0003f06270 */
[----:B------:R-:W-:Y:S05]  /*a9a0*/  @P0 BRA `(.L_x_40) ;  /* 0x000001f000000947 */ /* 0x000fea0003800000 */
[----:B------:R-:W-:Y:S01]  /*a9b0*/  IMAD.MOV.U32 R3, RZ, RZ, c[0x0][0x4e8] ;  /* 0x00013a00ff037624 */ /* 0x000fe200078e00ff */
[----:B------:R-:W-:Y:S01]  /*a9c0*/  ULDC.64 UR4, c[0x0][0x490] ;  /* 0x0001240000047ab9 */ /* 0x000fe20000000a00 */
[----:B------:R-:W-:Y:S01]  /*a9d0*/  IMAD.MOV.U32 R6, RZ, RZ, R2 ;  /* 0x000000ffff067224 */ /* 0x000fe200078e0002 */
[----:B------:R-:W-:Y:S02]  /*a9e0*/  UIMAD UR7, UR8, UR4, URZ ;  /* 0x00000004080772a4 */ /* 0x000fe4000f8e023f */
[----:B------:R-:W-:Y:S01]  /*a9f0*/  ISETP.NE.AND P0, PT, R3, 0x1, PT ;  /* 0x000000010300780c */ /* 0x000fe20003f05270 */
[----:B------:R-:W-:Y:S02]  /*aa00*/  UMOV UR16, UR14 ;  /* 0x0000000e00107c82 */ /* 0x000fe40008000000 */
[----:B------:R-:W-:Y:S02]  /*aa10*/  UMOV UR17, UR15 ;  /* 0x0000000f00117c82 */ /* 0x000fe40008000000 */
[----:B------:R-:W-:-:S02]  /*aa20*/  UIMAD.WIDE.U32 UR16, UR9, UR4, UR16 ;  /* 0x00000004091072a5 */ /* 0x000fc4000f8e0010 */
[----:B------:R-:W-:-:S03]  /*aa30*/  UIMAD UR7, UR9, UR5, UR7 ;  /* 0x00000005090772a4 */ /* 0x000fc6000f8e0207 */
[----:B------:R-:W-:Y:S02]  /*aa40*/  ULDC.64 UR4, c[0x0][0x498] ;  /* 0x0001260000047ab9 */ /* 0x000fe40000000a00 */
[----:B------:R-:W-:Y:S01]  /*aa50*/  UIADD3 UR17, UR7, UR17, URZ ;  /* 0x0000001107117290 */ /* 0x000fe2000fffe03f */
[----:B------:R-:W-:Y:S01]  /*aa60*/  @P0 IMAD.HI.U32 R3, R2, c[0x0][0x4ec], RZ ;  /* 0x00013b0002030a27 */ /* 0x000fe200078e00ff */
[----:B------:R-:W-:Y:S02]  /*aa70*/  UIMAD UR7, UR6, UR4, URZ ;  /* 0x00000004060772a4 */ /* 0x000fe4000f8e023f */
[----:B------:R-:W-:Y:S02]  /*aa80*/  UIMAD.WIDE.U32 UR16, UR11, UR4, UR16 ;  /* 0x000000040b1072a5 */ /* 0x000fe4000f8e0010 */
[----:B------:R-:W-:Y:S01]  /*aa90*/  @P0 SHF.R.U32.HI R6, RZ, c[0x0][0x4f0], R3 ;  /* 0x00013c00ff060a19 */ /* 0x000fe20000011603 */
[----:B------:R-:W-:-:S03]  /*aaa0*/  UIMAD UR5, UR11, UR5, UR7 ;  /* 0x000000050b0572a4 */ /* 0x000fc6000f8e0207 */
[C---:B------:R-:W-:Y:S02]  /*aab0*/  IADD3 R5, -R6.reuse, RZ, RZ ;  /* 0x000000ff06057210 */ /* 0x040fe40007ffe1ff */
[----:B------:R-:W-:Y:S02]  /*aac0*/  SHF.R.S32.HI R3, RZ, 0x1f, R6 ;  /* 0x0000001fff037819 */ /* 0x000fe40000011406 */
[----:B------:R-:W-:Y:S01]  /*aad0*/  IADD3 R6, P0, R6, UR16, RZ ;  /* 0x0000001006067c10 */ /* 0x000fe2000ff1e0ff */
[----:B------:R-:W-:Y:S02]  /*aae0*/  IMAD R5, R5, c[0x0][0x4e8], R2 ;  /* 0x00013a0005057a24 */ /* 0x000fe400078e0202 */
[----:B------:R-:W-:-:S03]  /*aaf0*/  IMAD.U32 R2, RZ, RZ, UR5 ;  /* 0x00000005ff027e24 */ /* 0x000fc6000f8e00ff */
[----:B------:R-:W-:Y:S02]  /*ab00*/  SHF.R.S32.HI R4, RZ, 0x1f, R5 ;  /* 0x0000001fff047819 */ /* 0x000fe40000011405 */
[----:B------:R-:W-:-:S03]  /*ab10*/  IADD3.X R7, R3, UR17, R2, P0, !PT ;  /* 0x0000001103077c10 */ /* 0x000fc600087fe402 */
[----:B------:R-:W-:Y:S02]  /*ab20*/  IMAD R2, R4, c[0x0][0x488], RZ ;  /* 0x0001220004027a24 */ /* 0x000fe400078e02ff */
[----:B------:R-:W-:-:S04]  /*ab30*/  IMAD.WIDE.U32 R6, R5, c[0x0][0x488], R6 ;  /* 0x0001220005067a25 */ /* 0x000fc800078e0006 */
[----:B------:R-:W-:Y:S01]  /*ab40*/  IMAD R2, R5, c[0x0][0x48c], R2 ;  /* 0x0001230005027a24 */ /* 0x000fe200078e0202 */
[----:B------:R-:W-:-:S04]  /*ab50*/  LEA R4, P0, R6, c[0x0][0x450], 0x2 ;  /* 0x0001140006047a11 */ /* 0x000fc800078010ff */
[----:B------:R-:W-:-:S04]  /*ab60*/  IADD3 R2, R7, R2, RZ ;  /* 0x0000000207027210 */ /* 0x000fc80007ffe0ff */
[----:B------:R-:W-:Y:S01]  /*ab70*/  LEA.HI.X R5, R6, c[0x0][0x454], R2, 0x2, P0 ;  /* 0x0001150006057a11 */ /* 0x000fe200000f1402 */
[----:B------:R-:W-:-:S05]  /*ab80*/  IMAD.MOV.U32 R2, RZ, RZ, -0x800000 ;  /* 0xff800000ff027424 */ /* 0x000fca00078e00ff */
[----:B------:R1:W-:Y:S02]  /*ab90*/  STG.E [R4.64], R2 ;  /* 0x0000000204007986 */ /* 0x0003e4000c10190c */
.L_x_40:
[----:B------:R-:W-:Y:S05]  /*aba0*/  BSYNC B0 ;  /* 0x0000000000007941 */ /* 0x000fea0003800000 */
.L_x_39:
[----:B------:R-:W2:Y:S01]  /*abb0*/  S2R R3, SR_CTAID.X ;  /* 0x0000000000037919 */ /* 0x000ea20000002500 */
[----:B-1----:R-:W-:Y:S01]  /*abc0*/  SHF.R.S32.HI R2, RZ, 0x1f, R0 ;  /* 0x0000001fff027819 */ /* 0x002fe20000011400 */
[----:B------:R-:W-:Y:S01]  /*abd0*/  IMAD.MOV.U32 R4, RZ, RZ, c[0x0][0x4e8] ;  /* 0x00013a00ff047624 */ /* 0x000fe200078e00ff */
[----:B------:R-:W-:Y:S01]  /*abe0*/  ULDC.64 UR4, c[0x0][0x3a0] ;  /* 0x0000e80000047ab9 */ /* 0x000fe20000000a00 */
[----:B-----5:R-:W-:Y:S01]  /*abf0*/  IMAD R8, R8, c[0x0][0x4e8], RZ ;  /* 0x00013a0008087a24 */ /* 0x020fe200078e02ff */
[----:B------:R-:W-:Y:S01]  /*ac00*/  LEA.HI R2, R2, R0, RZ, 0x3 ;  /* 0x0000000002027211 */ /* 0x000fe200078f18ff */
[----:B------:R-:W-:Y:S01]  /*ac10*/  UIMAD UR7, UR15, UR4, URZ ;  /* 0x000000040f0772a4 */ /* 0x000fe2000f8e023f */
[----:B------:R-:W-:Y:S01]  /*ac20*/  ISETP.NE.AND P0, PT, R4, 0x1, PT ;  /* 0x000000010400780c */ /* 0x000fe20003f05270 */
[----:B------:R-:W-:Y:S01]  /*ac30*/  UIMAD.WIDE.U32 UR16, UR14, UR4, URZ ;  /* 0x000000040e1072a5 */ /* 0x000fe2000f8e003f */
[----:B------:R-:W-:Y:S01]  /*ac40*/  LOP3.LUT R5, R2, 0xfffffff8, RZ, 0xc0, !PT ;  /* 0xfffffff802057812 */ /* 0x000fe200078ec0ff */
[----:B------:R-:W-:Y:S01]  /*ac50*/  UIMAD UR7, UR14, UR5, UR7 ;  /* 0x000000050e0772a4 */ /* 0x000fe2000f8e0207 */
[----:B------:R-:W-:Y:S01]  /*ac60*/  SHF.R.S32.HI R2, RZ, 0x3, R2 ;  /* 0x00000003ff027819 */ /* 0x000fe20000011402 */
[----:B------:R-:W-:Y:S01]  /*ac70*/  BSSY B0, `(.L_x_41) ;  /* 0x0000033000007945 */ /* 0x000fe20003800000 */
[----:B------:R-:W-:Y:S01]  /*ac80*/  ULDC.64 UR4, c[0x0][0x3e8] ;  /* 0x0000fa0000047ab9 */ /* 0x000fe20000000a00 */
[----:B------:R-:W-:Y:S01]  /*ac90*/  IMAD.IADD R0, R0, 0x1, -R5 ;  /* 0x0000000100007824 */ /* 0x000fe200078e0a05 */
[----:B------:R-:W-:-:S02]  /*aca0*/  UIADD3 UR17, UR17, UR7, URZ ;  /* 0x0000000711117290 */ /* 0x000fc4000fffe03f */
[----:B------:R-:W-:Y:S02]  /*acb0*/  UIMAD UR7, UR8, UR4, URZ ;  /* 0x00000004080772a4 */ /* 0x000fe4000f8e023f */
[C---:B------:R-:W-:Y:S01]  /*acc0*/  LEA R5, R0.reuse, R2, 0x5 ;  /* 0x0000000200057211 */ /* 0x040fe200078e28ff */
[----:B------:R-:W-:Y:S02]  /*acd0*/  UIMAD.WIDE.U32 UR16, UR9, UR4, UR16 ;  /* 0x00000004091072a5 */ /* 0x000fe4000f8e0010 */
[----:B------:R-:W-:Y:S02]  /*ace0*/  UIMAD UR7, UR9, UR5, UR7 ;  /* 0x00000005090772a4 */ /* 0x000fe4000f8e0207 */
[C---:B--2---:R-:W-:Y:S01]  /*acf0*/  IMAD R5, R3.reuse, 0x80, R5 ;  /* 0x0000008003057824 */ /* 0x044fe200078e0205 */
[----:B------:R-:W-:Y:S01]  /*ad00*/  ULDC.64 UR4, c[0x0][0x3f0] ;  /* 0x0000fc0000047ab9 */ /* 0x000fe20000000a00 */
[----:B------:R-:W-:Y:S01]  /*ad10*/  IMAD R2, R3, 0x80, R2 ;  /* 0x0000008003027824 */ /* 0x000fe200078e0202 */
[----:B------:R-:W-:Y:S01]  /*ad20*/  UIMAD UR6, UR6, UR4, URZ ;  /* 0x00000004060672a4 */ /* 0x000fe2000f8e023f */
[----:B------:R-:W-:Y:S01]  /*ad30*/  @P0 IMAD.HI.U32 R4, R5, c[0x0][0x4ec], RZ ;  /* 0x00013b0005040a27 */ /* 0x000fe200078e00ff */
[----:B------:R-:W-:Y:S01]  /*ad40*/  UIADD3 UR17, UR7, UR17, URZ ;  /* 0x0000001107117290 */ /* 0x000fe2000fffe03f */
[----:B------:R-:W-:Y:S01]  /*ad50*/  MOV R7, R5 ;  /* 0x0000000500077202 */ /* 0x000fe20000000f00 */
[----:B------:R-:W-:Y:S01]  /*ad60*/  UIMAD UR5, UR11, UR5, UR6 ;  /* 0x000000050b0572a4 */ /* 0x000fe2000f8e0206 */
[----:B------:R-:W-:Y:S01]  /*ad70*/  SHF.L.U32 R3, R0, 0x3, RZ ;  /* 0x0000000300037819 */ /* 0x000fe200000006ff */
[----:B------:R-:W-:Y:S01]  /*ad80*/  UIMAD.WIDE.U32 UR16, UR11, UR4, UR16 ;  /* 0x000000040b1072a5 */ /* 0x000fe2000f8e0010 */
[----:B------:R-:W-:-:S02]  /*ad90*/  @P0 SHF.R.U32.HI R7, RZ, c[0x0][0x4f0], R4 ;  /* 0x00013c00ff070a19 */ /* 0x000fc40000011604 */
[----:B------:R-:W-:Y:S01]  /*ada0*/  IADD3 R0, R3, 0x40, RZ ;  /* 0x0000004003007810 */ /* 0x000fe20007ffe0ff */
[----:B------:R-:W-:Y:S01]  /*adb0*/  UIADD3 UR5, UR17, UR5, URZ ;  /* 0x0000000511057290 */ /* 0x000fe2000fffe03f */
[--C-:B------:R-:W-:Y:S01]  /*adc0*/  SHF.R.S32.HI R4, RZ, 0x1f, R7.reuse ;  /* 0x0000001fff047819 */ /* 0x100fe20000011407 */
[----:B------:R-:W-:Y:S01]  /*add0*/  IMAD.MOV R6, RZ, RZ, -R7 ;  /* 0x000000ffff067224 */ /* 0x000fe200078e0a07 */
[----:B------:R-:W-:Y:S01]  /*ade0*/  MOV R10, UR16 ;  /* 0x00000010000a7c02 */ /* 0x000fe20008000f00 */
[----:B------:R-:W-:Y:S02]  /*adf0*/  IMAD.U32 R11, RZ, RZ, UR17 ;  /* 0x00000011ff0b7e24 */ /* 0x000fe4000f8e00ff */
[----:B------:R-:W-:Y:S01]  /*ae00*/  IMAD R6, R6, c[0x0][0x4e8], R5 ;  /* 0x00013a0006067a24 */ /* 0x000fe200078e0205 */
[----:B------:R-:W-:Y:S01]  /*ae10*/  MOV R11, UR5 ;  /* 0x00000005000b7c02 */ /* 0x000fe20008000f00 */
[----:B------:R-:W-:-:S03]  /*ae20*/  IMAD R4, R4, c[0x0][0x3e0], RZ ;  /* 0x0000f80004047a24 */ /* 0x000fc600078e02ff */
[----:B------:R-:W-:Y:S01]  /*ae30*/  SHF.R.S32.HI R5, RZ, 0x1f, R6 ;  /* 0x0000001fff057819 */ /* 0x000fe20000011406 */
[C---:B------:R-:W-:Y:S02]  /*ae40*/  IMAD R4, R7.reuse, c[0x0][0x3e4], R4 ;  /* 0x0000f90007047a24 */ /* 0x040fe400078e0204 */
[----:B------:R-:W-:-:S04]  /*ae50*/  IMAD.WIDE.U32 R10, R7, c[0x0][0x3e0], R10 ;  /* 0x0000f800070a7a25 */ /* 0x000fc800078e000a */
[----:B------:R-:W-:Y:S02]  /*ae60*/  IMAD R5, R5, c[0x0][0x3d8], RZ ;  /* 0x0000f60005057a24 */ /* 0x000fe400078e02ff */
[----:B------:R-:W-:Y:S02]  /*ae70*/  IMAD.IADD R11, R11, 0x1, R4 ;  /* 0x000000010b0b7824 */ /* 0x000fe400078e0204 */
[C---:B------:R-:W-:Y:S02]  /*ae80*/  IMAD R5, R6.reuse, c[0x0][0x3dc], R5 ;  /* 0x0000f70006057a24 */ /* 0x040fe400078e0205 */
[----:B------:R-:W-:-:S05]  /*ae90*/  IMAD.WIDE.U32 R6, R6, c[0x0][0x3d8], R10 ;  /* 0x0000f60006067a25 */ /* 0x000fca00078e000a */
[----:B------:R-:W-:Y:S02]  /*aea0*/  IADD3 R4, R7, R5, RZ ;  /* 0x0000000507047210 */ /* 0x000fe40007ffe0ff */
[----:B------:R-:W-:-:S04]  /*aeb0*/  LEA R5, P0, R6, c[0x0][0x380], 0x1 ;  /* 0x0000e00006057a11 */ /* 0x000fc800078008ff */
[----:B------:R-:W-:Y:S02]  /*aec0*/  LEA.HI.X R4, R6, c[0x0][0x384], R4, 0x1, P0 ;  /* 0x0000e10006047a11 */ /* 0x000fe400000f0c04 */
[----:B------:R-:W-:Y:S01]  /*aed0*/  ISETP.GE.AND P0, PT, R2, R8, PT ;  /* 0x000000080200720c */ /* 0x000fe20003f06270 */
[----:B------:R1:W2:Y:S04]  /*aee0*/  SHFL.IDX PT, R6, R5, RZ, 0x181f ;  /* 0x00181fff05067589 */ /* 0x0002a800000e0000 */
[----:B------:R1:W3:Y:S08]  /*aef0*/  SHFL.IDX PT, R7, R4, RZ, 0x181f ;  /* 0x00181fff04077589 */ /* 0x0002f000000e0000 */
[----:B------:R-:W-:Y:S05]  /*af00*/  @P0 BRA `(.L_x_42) ;  /* 0x0000009000000947 */ /* 0x000fea0003800000 */
[----:B------:R-:W-:Y:S02]  /*af10*/  ISETP.GE.AND P0, PT, R0, c[0x0][0x3c8], PT ;  /* 0x0000f20000007a0c */ /* 0x000fe40003f06270 */
[----:B------:R-:W-:-:S11]  /*af20*/  ISETP.GE.AND P1, PT, R3, c[0x0][0x3c8], PT ;  /* 0x0000f20003007a0c */ /* 0x000fd60003f26270 */
[----:B------:R-:W-:Y:S02]  /*af30*/  @!P0 SHF.R.S32.HI R9, RZ, 0x1f, R0 ;  /* 0x0000001fff098819 */ /* 0x000fe40000011400 */
[----:B--23--:R-:W-:Y:S02]  /*af40*/  @!P1 IMAD.WIDE R10, R3, 0x2, R6 ;  /* 0x00000002030a9825 */ /* 0x00cfe400078e0206 */
[----:B------:R-:W-:-:S03]  /*af50*/  @!P0 LEA.HI R9, R9, R0, RZ, 0x3 ;  /* 0x0000000009098211 */ /* 0x000fc600078f18ff */
[----:B------:R2:W-:Y:S01]  /*af60*/  @!P1 ST.E.128 [R10.64], RZ ;  /* 0x000000ff0a009985 */ /* 0x0005e2000c101d0c */
[----:B------:R-:W-:-:S05]  /*af70*/  @!P0 LOP3.LUT R9, R9, 0xfffffff8, RZ, 0xc0, !PT ;  /* 0xfffffff809098812 */ /* 0x000fca00078ec0ff */
[----:B------:R-:W-:-:S05]  /*af80*/  @!P0 IMAD.WIDE R6, R9, 0x2, R6 ;  /* 0x0000000209068825 */ /* 0x000fca00078e0206 */
[----:B------:R2:W-:Y:S02]  /*af90*/  @!P0 ST.E.128 [R6.64], RZ ;  /* 0x000000ff06008985 */ /* 0x0005e4000c101d0c */
.L_x_42:
[----:B------:R-:W-:Y:S05]  /*afa0*/  BSYNC B0 ;  /* 0x0000000000007941 */ /* 0x000fea0003800000 */
.L_x_41:
[----:B--2---:R-:W-:Y:S01]  /*afb0*/  IADD3 R6, R2, 0x20, RZ ;  /* 0x0000002002067810 */ /* 0x004fe20007ffe0ff */
[----:B------:R2:W4:Y:S01]  /*afc0*/  SHFL.IDX PT, R11, R4, 0x1, 0x181f ;  /* 0x00381f00040b7f89 */ /* 0x00052200000e0000 */
[----:B------:R-:W-:Y:S02]  /*afd0*/  BSSY B0, `(.L_x_43) ;  /* 0x000000d000007945 */ /* 0x000fe40003800000 */
[----:B------:R-:W-:Y:S01]  /*afe0*/  ISETP.GE.AND P0, PT, R6, R8, PT ;  /* 0x000000080600720c */ /* 0x000fe20003f06270 */
[----:B------:R2:W1:-:S12]  /*aff0*/  SHFL.IDX PT, R10, R5, 0x1, 0x181f ;  /* 0x00381f00050a7f89 */ /* 0x00045800000e0000 */
[----:B------:R-:W-:Y:S05]  /*b000*/  @P0 BRA `(.L_x_44) ;  /* 0x0000009000000947 */ /* 0x000fea0003800000 */
[----:B------:R-:W-:Y:S02]  /*b010*/  ISETP.GE.AND P0, PT, R0, c[0x0][0x3c8], PT ;  /* 0x0000f20000007a0c */ /* 0x000fe40003f06270 */
[----:B------:R-:W-:-:S11]  /*b020*/  ISETP.GE.AND P1, PT, R3, c[0x0][0x3c8], PT ;  /* 0x0000f20003007a0c */ /* 0x000fd60003f26270 */
[----:B------:R-:W-:Y:S02]  /*b030*/  @!P0 SHF.R.S32.HI R6, RZ, 0x1f, R0 ;  /* 0x0000001fff068819 */ /* 0x000fe40000011400 */
[----:B-1--4-:R-:W-:Y:S02]  /*b040*/  @!P1 IMAD.WIDE R12, R3, 0x2, R10 ;  /* 0x00000002030c9825 */ /* 0x012fe400078e020a */
[----:B------:R-:W-:-:S03]  /*b050*/  @!P0 LEA.HI R6, R6, R0, RZ, 0x3 ;  /* 0x0000000006068211 */ /* 0x000fc600078f18ff */
[----:B------:R1:W-:Y:S01]  /*b060*/  @!P1 ST.E.128 [R12.64], RZ ;  /* 0x000000ff0c009985 */ /* 0x0003e2000c101d0c */
[----:B------:R-:W-:-:S05]  /*b070*/  @!P0 LOP3.LUT R6, R6, 0xfffffff8, RZ, 0xc0, !PT ;  /* 0xfffffff806068812 */ /* 0x000fca00078ec0ff */
[----:B---3--:R-:W-:-:S05]  /*b080*/  @!P0 IMAD.WIDE R6, R6, 0x2, R10 ;  /* 0x0000000206068825 */ /* 0x008fca00078e020a */
[----:B------:R1:W-:Y:S02]  /*b090*/  @!P0 ST.E.128 [R6.64], RZ ;  /* 0x000000ff06008985 */ /* 0x0003e4000c101d0c */
.L_x_44:
[----:B------:R-:W-:Y:S05]  /*b0a0*/  BSYNC B0 ;  /* 0x0000000000007941 */ /* 0x000fea0003800000 */
.L_x_43:
[----:B-1----:R-:W-:Y:S01]  /*b0b0*/  IADD3 R6, R2, 0x40, RZ ;  /* 0x0000004002067810 */ /* 0x002fe20007ffe0ff */
[----:B----4-:R1:W4:Y:S01]  /*b0c0*/  SHFL.IDX PT, R11, R4, 0x2, 0x181f ;  /* 0x00581f00040b7f89 */ /* 0x01032200000e0000 */
[----:B------:R-:W-:Y:S02]  /*b0d0*/  BSSY B0, `(.L_x_45) ;  /* 0x000000d000007945 */ /* 0x000fe40003800000 */
[----:B------:R-:W-:Y:S01]  /*b0e0*/  ISETP.GE.AND P0, PT, R6, R8, PT ;  /* 0x000000080600720c */ /* 0x000fe20003f06270 */
[----:B------:R1:W2:-:S12]  /*b0f0*/  SHFL.IDX PT, R10, R5, 0x2, 0x181f ;  /* 0x00581f00050a7f89 */ /* 0x00029800000e0000 */
[----:B------:R-:W-:Y:S05]  /*b100*/  @P0 BRA `(.L_x_46) ;  /* 0x0000009000000947 */ /* 0x000fea0003800000 */
[----:B------:R-:W-:Y:S02]  /*b110*/  ISETP.GE.AND P0, PT, R0, c[0x0][0x3c8], PT ;  /* 0x0000f20000007a0c */ /* 0x000fe40003f06270 */
[----:B------:R-:W-:-:S11]  /*b120*/  ISETP.GE.AND P1, PT, R3, c[0x0][0x3c8], PT ;  /* 0x0000f20003007a0c */ /* 0x000fd60003f26270 */
[----:B------:R-:W-:Y:S02]  /*b130*/  @!P0 SHF.R.S32.HI R6, RZ, 0x1f, R0 ;  /* 0x0000001fff068819 */ /* 0x000fe40000011400 */
[----:B--2-4-:R-:W-:Y:S02]  /*b140*/  @!P1 IMAD.WIDE R12, R3, 0x2, R10 ;  /* 0x00000002030c9825 */ /* 0x014fe400078e020a */
[----:B------:R-:W-:-:S03]  /*b150*/  @!P0 LEA.HI R6, R6, R0, RZ, 0x3 ;  /* 0x0000000006068211 */ /* 0x000fc600078f18ff */
[----:B------:R2:W-:Y:S01]  /*b160*/  @!P1 ST.E.128 [R12.64], RZ ;  /* 0x000000ff0c009985 */ /* 0x0005e2000c101d0c */
[----:B------:R-:W-:-:S05]  /*b170*/  @!P0 LOP3.LUT R6, R6, 0xfffffff8, RZ, 0xc0, !PT ;  /* 0xfffffff806068812 */ /* 0x000fca00078ec0ff */
[----:B---3--:R-:W-:-:S05]  /*b180*/  @!P0 IMAD.WIDE R6, R6, 0x2, R10 ;  /* 0x0000000206068825 */ /* 0x008fca00078e020a */
[----:B------:R2:W-:Y:S02]  /*b190*/  @!P0 ST.E.128 [R6.64], RZ ;  /* 0x000000ff06008985 */ /* 0x0005e4000c101d0c */
.L_x_46:
[----:B------:R-:W-:Y:S05]  /*b1a0*/  BSYNC B0 ;  /* 0x0000000000007941 */ /* 0x000fea0003800000 */
.L_x_45:
[----:B------:R-:W-:Y:S01]  /*b1b0*/  IADD3 R2, R2, 0x60, RZ ;  /* 0x0000006002027810 */ /* 0x000fe20007ffe0ff */
[----:B--23--:R2:W3:Y:S03]  /*b1c0*/  SHFL.IDX PT, R7, R4, 0x3, 0x181f ;  /* 0x00781f0004077f89 */ /* 0x00c4e600000e0000 */
[----:B------:R-:W-:Y:S01]  /*b1d0*/  ISETP.GE.AND P0, PT, R2, R8, PT ;  /* 0x000000080200720c */ /* 0x000fe20003f06270 */
[----:B------:R2:W1:-:S12]  /*b1e0*/  SHFL.IDX PT, R6, R5, 0x3, 0x181f ;  /* 0x00781f0005067f89 */ /* 0x00045800000e0000 */
[----:B------:R-:W-:Y:S05]  /*b1f0*/  @P0 EXIT ;  /* 0x000000000000094d */ /* 0x000fea0003800000 */
[----:B------:R-:W-:-:S13]  /*b200*/  ISETP.GE.AND P0, PT, R3, c[0x0][0x3c8], PT ;  /* 0x0000f20003007a0c */ /* 0x000fda0003f06270 */
[----:B-1-3--:R-:W-:-:S05]  /*b210*/  @!P0 IMAD.WIDE R2, R3, 0x2, R6 ;  /* 0x0000000203028825 */ /* 0x00afca00078e0206 */
[----:B------:R1:W-:Y:S01]  /*b220*/  @!P0 ST.E.128 [R2.64], RZ ;  /* 0x000000ff02008985 */ /* 0x0003e2000c101d0c */
[----:B------:R-:W-:-:S13]  /*b230*/  ISETP.GE.AND P0, PT, R0, c[0x0][0x3c8], PT ;  /* 0x0000f20000007a0c */ /* 0x000fda0003f06270 */
[----:B------:R-:W-:Y:S05]  /*b240*/  @P0 EXIT ;  /* 0x000000000000094d */ /* 0x000fea0003800000 */
[----:B-1----:R-:W-:-:S04]  /*b250*/  SHF.R.S32.HI R2, RZ, 0x1f, R0 ;  /* 0x0000001fff027819 */ /* 0x002fc80000011400 */
[----:B------:R-:W-:-:S04]  /*b260*/  LEA.HI R0, R2, R0, RZ, 0x3 ;  /* 0x0000000002007211 */ /* 0x000fc800078f18ff */
[----:B------:R-:W-:-:S05]  /*b270*/  LOP3.LUT R0, R0, 0xfffffff8, RZ, 0xc0, !PT ;  /* 0xfffffff800007812 */ /* 0x000fca00078ec0ff */
[----:B------:R-:W-:-:S05]  /*b280*/  IMAD.WIDE R6, R0, 0x2, R6 ;  /* 0x0000000200067825 */ /* 0x000fca00078e0206 */
[----:B------:R-:W-:Y:S01]  /*b290*/  ST.E.128 [R6.64], RZ ;  /* 0x000000ff06007985 */ /* 0x000fe2000c101d0c */
[----:B------:R-:W-:Y:S05]  /*b2a0*/  EXIT ;  /* 0x000000000000794d */ /* 0x000fea0003800000 */
.L_x_47:
        /* <DEDUP_REMOVED lines=13> */
.L_x_2166:


//--------------------- .text._ZN7cutlass13device_kernelIN5flash19enable_sm80_to_sm89INS1_16FlashAttnFwdSm80INS1_25CollectiveMainloopFwdSm80ILi8ELi1ELb1EN4cute5tupleIJNS5_1CILi128EEES8_S8_EEELi128ENS_10bfloat16_tEfNS_4arch4Sm80ELb0ELb0ELb0ELb1ELb1ELb1ELb1ELb0EEENS1_21CollectiveEpilogueFwdIS9_NS6_IJNS7_ILi1EEESF_SF_EEESA_SC_Li256ELb1ELb1ELb0ELb0EEENS1_19SingleTileSchedulerILb1ELb0ELb1ELi128EEEEEEEEEvNT_6ParamsE --------------------------
	.section	.text._ZN7cutlass13device_kernelIN5flash19enable_sm80_to_sm89INS1_16FlashAttnFwdSm80INS1_25CollectiveMainloopFwdSm80ILi8ELi1ELb1EN4cute5tupleIJNS5_1CILi128EEES8_S8_EEELi128ENS_10bfloat16_tEfNS_4arch4Sm80ELb0ELb0ELb0ELb1ELb1ELb1ELb1ELb0EEENS1_21CollectiveEpilogueFwdIS9_NS6_IJNS7_ILi1EEESF_SF_EEESA_SC_Li256ELb1ELb1ELb0ELb0EEENS1_19SingleTileSchedulerILb1ELb0ELb1ELi128EEEEEEEEEvNT_6ParamsE,"ax",@progbits
	.sectioninfo	@"SHI_REGISTERS=253"
	.align	128
.text._ZN7cutlass13device_kernelIN5flash19enable_sm80_to_sm89INS1_16FlashAttnFwdSm80INS1_25CollectiveMainloopFwdSm80ILi8ELi1ELb1EN4cute5tupleIJNS5_1CILi128EEES8_S8_EEELi128ENS_10bfloat16_tEfNS_4arch4Sm80ELb0ELb0ELb0ELb1ELb1ELb1ELb1ELb0EEENS1_21CollectiveEpilogueFwdIS9_NS6_IJNS7_ILi1EEESF_SF_EEESA_SC_Li256ELb1ELb1ELb0ELb0EEENS1_19SingleTileSchedulerILb1ELb0ELb1ELi128EEEEEEEEEvNT_6ParamsE:
        .type           _ZN7cutlass13device_kernelIN5flash19enable_sm80_to_sm89INS1_16FlashAttnFwdSm80INS1_25CollectiveMainloopFwdSm80ILi8ELi1ELb1EN4cute5tupleIJNS5_1CILi128EEES8_S8_EEELi128ENS_10bfloat16_tEfNS_4arch4Sm80ELb0ELb0ELb0ELb1ELb1ELb1ELb1ELb0EEENS1_21CollectiveEpilogueFwdIS9_NS6_IJNS7_ILi1EEESF_SF_EEESA_SC_Li256ELb1ELb1ELb0ELb0EEENS1_19SingleTileSchedulerILb1ELb0ELb1ELi128EEEEEEEEEvNT_6ParamsE,@function
        .size           _ZN7cutlass13device_kernelIN5flash19enable_sm80_to_sm89INS1_16FlashAttnFwdSm80INS1_25CollectiveMainloopFwdSm80ILi8ELi1ELb1EN4cute5tupleIJNS5_1CILi128EEES8_S8_EEELi128ENS_10bfloat16_tEfNS_4arch4Sm80ELb0ELb0ELb0ELb1ELb1ELb1ELb1ELb0EEENS1_21CollectiveEpilogueFwdIS9_NS6_IJNS7_ILi1EEESF_SF_EEESA_SC_Li256ELb1ELb1ELb0ELb0EEENS1_19SingleTileSchedulerILb1ELb0ELb1ELi128EEEEEEEEEvNT_6ParamsE,(.L_x_2167 - _ZN7cutlass13device_kernelIN5flash19enable_sm80_to_sm89INS1_16FlashAttnFwdSm80INS1_25CollectiveMainloopFwdSm80ILi8ELi1ELb1EN4cute5tupleIJNS5_1CILi128EEES8_S8_EEELi128ENS_10bfloat16_tEfNS_4arch4Sm80ELb0ELb0ELb0ELb1ELb1ELb1ELb1ELb0EEENS1_21CollectiveEpilogueFwdIS9_NS6_IJNS7_ILi1EEESF_SF_EEESA_SC_Li256ELb1ELb1ELb0ELb0EEENS1_19SingleTileSchedulerILb1ELb0ELb1ELi128EEEEEEEEEvNT_6ParamsE)
        .other          _ZN7cutlass13device_kernelIN5flash19enable_sm80_to_sm89INS1_16FlashAttnFwdSm80INS1_25CollectiveMainloopFwdSm80ILi8ELi1ELb1EN4cute5tupleIJNS5_1CILi128EEES8_S8_EEELi128ENS_10bfloat16_tEfNS_4arch4Sm80ELb0ELb0ELb0ELb1ELb1ELb1ELb1ELb0EEENS1_21CollectiveEpilogueFwdIS9_NS6_IJNS7_ILi1EEESF_SF_EEESA_SC_Li256ELb1ELb1ELb0ELb0EEENS1_19SingleTileSchedulerILb1ELb0ELb1ELi128EEEEEEEEEvNT_6ParamsE,@"STO_CUDA_ENTRY STV_DEFAULT"
_ZN7cutlass13device_kernelIN5flash19enable_sm80_to_sm89INS1_16FlashAttnFwdSm80INS1_25CollectiveMainloopFwdSm80ILi8ELi1ELb1EN4cute5tupleIJNS5_1CILi128EEES8_S8_EEELi128ENS_10bfloat16_tEfNS_4arch4Sm80ELb0ELb0ELb0ELb1ELb1ELb1ELb1ELb0EEENS1_21CollectiveEpilogueFwdIS9_NS6_IJNS7_ILi1EEESF_SF_EEESA_SC_Li256ELb1ELb1ELb0ELb0EEENS1_19SingleTileSchedulerILb1ELb0ELb1ELi128EEEEEEEEEvNT_6ParamsE:
        /* <DEDUP_REMOVED lines=11> */
[----:B------:R-:W-:Y:S05]  /*00b0*/  @!P0 BRA `(.L_x_48) ;  /* 0x000001c000008947 */ /* 0x000fea0003800000 */
[----:B---3--:R-:W-:-:S04]  /*00c0*/  ISETP.NE.U32.AND P0, PT, RZ, c[0x0][0x568], PT ;  /* 0x00015a00ff007a0c */ /* 0x008fc80003f05070 */
[----:B------:R-:W-:-:S13]  /*00d0*/  ISETP.NE.AND.EX P0, PT, RZ, c[0x0][0x56c], PT, P0 ;  /* 0x00015b00ff007a0c */ /* 0x000fda0003f05300 */
[----:B------:R-:W-:Y:S05]  /*00e0*/  @!P0 BRA `(.L_x_49) ;  /* 0x0000005000008947 */ /* 0x000fea0003800000 */
[----:B------:R-:W-:Y:S02]  /*00f0*/  MOV R2, UR4 ;  /* 0x0000000400027c02 */ /* 0x000fe40008000f00 */
[----:B------:R-:W-:-:S05]  /*0100*/  MOV R3, UR5 ;  /* 0x0000000500037c02 */ /* 0x000fca0008000f00 */
[----:B------:R-:W2:Y:S02]  /*0110*/  LDG.E R2, [R2.64] ;  /* 0x0000001402027981 */ /* 0x000ea4000c1e1900 */
[----:B--2---:R1:W2:Y:S02]  /*0120*/  R2UR UR6, R2 ;  /* 0x00000000020673c2 */ /* 0x0042a400000e0000 */
[----:B-12---:R-:W-:Y:S05]  /*0130*/  BRA `(.L_x_50) ;  /* 0x000000e000007947 */ /* 0x006fea0003800000 */
.L_x_49:
        /* <DEDUP_REMOVED lines=13> */
.L_x_51:
[----:B------:R-:W-:Y:S02]  /*0210*/  ULDC UR6, c[0x0][0x54c] ;  /* 0x0001530000067ab9 */ /* 0x000fe40000000800 */
.L_x_50:
[----:B------:R-:W-:Y:S02]  /*0220*/  ULDC UR4, c[0x0][0x548] ;  /* 0x0001520000047ab9 */ /* 0x000fe40000000800 */
[----:B------:R-:W-:-:S02]  /*0230*/  USHF.L.U32 UR5, UR12, 0x7, URZ ;  /* 0x000000070c057899 */ /* 0x000fc4000800063f */
[----:B------:R-:W-:-:S04]  /*0240*/  UIMAD UR4, UR6, UR4, URZ ;  /* 0x00000004060472a4 */ /* 0x000fc8000f8e023f */
[----:B------:R-:W-:-:S04]  /*0250*/  UISETP.GE.AND UP0, UPT, UR5, UR4, UPT ;  /* 0x000000040500728c */ /* 0x000fc8000bf06270 */
[----:B------:R-:W-:Y:S01]  /*0260*/  USEL UR19, UR19, 0xffffffff, !UP0 ;  /* 0xffffffff13137887 */ /* 0x000fe2000c000000 */
[----:B------:R-:W-:Y:S05]  /*0270*/  BRA `(.L_x_52) ;  /* 0x000001b000007947 */ /* 0x000fea0003800000 */
.L_x_48:
        /* <DEDUP_REMOVED lines=8> */
.L_x_53:
        /* <DEDUP_REMOVED lines=13> */
.L_x_55:
[----:B------:R-:W-:Y:S02]  /*03d0*/  ULDC UR6, c[0x0][0x54c] ;  /* 0x0001530000067ab9 */ /* 0x000fe40000000800 */
.L_x_54:
[----:B------:R-:W-:Y:S02]  /*03e0*/  ULDC UR4, c[0x0][0x548] ;  /* 0x0001520000047ab9 */ /* 0x000fe40000000800 */
[----:B------:R-:W-:-:S02]  /*03f0*/  USHF.L.U32 UR5, UR12, 0x7, URZ ;  /* 0x000000070c057899 */ /* 0x000fc4000800063f */
[----:B------:R-:W-:-:S04]  /*0400*/  UIMAD UR4, UR6, UR4, URZ ;  /* 0x00000004060472a4 */ /* 0x000fc8000f8e023f */
[----:B------:R-:W-:-:S04]  /*0410*/  UISETP.GE.AND UP0, UPT, UR5, UR4, UPT ;  /* 0x000000040500728c */ /* 0x000fc8000bf06270 */
[----:B------:R-:W-:-:S06]  /*0420*/  USEL UR19, UR19, 0xffffffff, !UP0 ;  /* 0xffffffff13137887 */ /* 0x000fcc000c000000 */
.L_x_52:
[----:B------:R-:W-:-:S13]  /*0430*/  ISETP.LE.AND P0, PT, RZ, UR19, PT ;  /* 0x00000013ff007c0c */ /* 0x000fda000bf03270 */
[----:B------:R-:W-:Y:S05]  /*0440*/  @!P0 EXIT ;  /* 0x000000000000894d */ /* 0x000fea0003800000 */
[----:B------:R-:W-:Y:S01]  /*0450*/  ULDC.64 UR4, c[0x0][0x360] ;  /* 0x0000d80000047ab9 */ /* 0x000fe20000000a00 */
[----:B------:R-:W-:Y:S01]  /*0460*/  ISETP.NE.U32.AND P3, PT, RZ, c[0x0][0x348], PT ;  /* 0x0000d200ff007a0c */ /* 0x000fe20003f65070 */
[----:B------:R-:W-:Y:S02]  /*0470*/  UISETP.NE.U32.AND UP0, UPT, URZ, UR4, UPT ;  /* 0x000000043f00728c */ /* 0x000fe4000bf05070 */
[----:B------:R-:W-:Y:S01]  /*0480*/  ULDC.64 UR6, c[0x0][0x370] ;  /* 0x0000dc0000067ab9 */ /* 0x000fe20000000a00 */
[----:B------:R-:W-:Y:S01]  /*0490*/  ISETP.NE.AND.EX P3, PT, RZ, c[0x0][0x34c], PT, P3 ;  /* 0x0000d300ff007a0c */ /* 0x000fe20003f65330 */
[----:B------:R-:W-:Y:S02]  /*04a0*/  UISETP.NE.AND.EX UP0, UPT, URZ, UR5, UPT, UP0 ;  /* 0x000000053f00728c */ /* 0x000fe4000bf05300 */
[----:B------:R-:W-:Y:S02]  /*04b0*/  UISETP.NE.U32.AND UP1, UPT, URZ, UR6, UPT ;  /* 0x000000063f00728c */ /* 0x000fe4000bf25070 */
[----:B------:R-:W-:-:S02]  /*04c0*/  ULDC.64 UR4, c[0x0][0x360] ;  /* 0x0000d80000047ab9 */ /* 0x000fc40000000a00 */
[----:B------:R-:W-:Y:S01]  /*04d0*/  UISETP.NE.AND.EX UP1, UPT, URZ, UR7, UPT, UP1 ;  /* 0x000000073f00728c */ /* 0x000fe2000bf25310 */
[----:B------:R-:W-:Y:S01]  /*04e0*/  PLOP3.LUT P0, PT, PT, PT, UP0, 0x80, 0x0 ;  /* 0x000000000000781c */ /* 0x000fe20003f0f008 */
[----:B------:R-:W-:Y:S02]  /*04f0*/  ULDC.64 UR8, c[0x0][0x370] ;  /* 0x0000dc0000087ab9 */ /* 0x000fe40000000a00 */
[----:B------:R-:W-:Y:S02]  /*0500*/  ULDC.64 UR6, c[0x0][0x348] ;  /* 0x0000d20000067ab9 */ /* 0x000fe40000000a00 */
[----:B------:R-:W-:Y:S01]  /*0510*/  @UP0 UIMAD.WIDE UR4, UR19, UR22, UR4 ;  /* 0x00000016130402a5 */ /* 0x000fe2000f8e0204 */
[----:B------:R-:W-:Y:S01]  /*0520*/  PLOP3.LUT P2, PT, PT, PT, UP1, 0x80, 0x0 ;  /* 0x000000000000781c */ /* 0x000fe20003f4f018 */
[----:B------:R-:W-:Y:S01]  /*0530*/  UIMAD.WIDE UR6, UR19, UR22, UR6 ;  /* 0x00000016130672a5 */ /* 0x000fe2000f8e0206 */
[----:B------:R-:W-:Y:S02]  /*0540*/  ISETP.NE.U32.AND P4, PT, RZ, c[0x0][0x350], PT ;  /* 0x0000d400ff007a0c */ /* 0x000fe40003f85070 */
[----:B------:R-:W-:Y:S01]  /*0550*/  @UP1 UIMAD.WIDE UR8, UR19, UR22, UR8 ;  /* 0x00000016130812a5 */ /* 0x000fe2000f8e0208 */
[----:B------:R-:W-:Y:S01]  /*0560*/  IMAD.U32 R2, RZ, RZ, UR4 ;  /* 0x00000004ff027e24 */ /* 0x000fe2000f8e00ff */
[----:B------:R-:W-:Y:S01]  /*0570*/  MOV R3, UR5 ;  /* 0x0000000500037c02 */ /* 0x000fe20008000f00 */
[----:B------:R-:W-:Y:S01]  /*0580*/  ULDC.64 UR4, c[0x0][0x358] ;  /* 0x0000d60000047ab9 */ /* 0x000fe20000000a00 */
[----:B------:R-:W-:Y:S01]  /*0590*/  IMAD.U32 R10, RZ, RZ, UR6 ;  /* 0x00000006ff0a7e24 */ /* 0x000fe2000f8e00ff */
[----:B------:R-:W-:Y:S01]  /*05a0*/  UISETP.NE.U32.AND UP2, UPT, URZ, UR4, UPT ;  /* 0x000000043f00728c */ /* 0x000fe2000bf45070 */
[----:B------:R-:W-:Y:S01]  /*05b0*/  IMAD.U32 R11, RZ, RZ, UR7 ;  /* 0x00000007ff0b7e24 */ /* 0x000fe2000f8e00ff */
[----:B------:R-:W-:Y:S01]  /*05c0*/  ISETP.NE.AND.EX P4, PT, RZ, c[0x0][0x354], PT, P4 ;  /* 0x0000d500ff007a0c */ /* 0x000fe20003f85340 */
[----:B------:R-:W-:Y:S01]  /*05d0*/  IMAD.U32 R4, RZ, RZ, UR8 ;  /* 0x00000008ff047e24 */ /* 0x000fe2000f8e00ff */
[----:B------:R-:W-:Y:S01]  /*05e0*/  UISETP.NE.AND.EX UP2, UPT, URZ, UR5, UPT, UP2 ;  /* 0x000000053f00728c */ /* 0x000fe2000bf45320 */
[----:B------:R-:W-:Y:S01]  /*05f0*/  IMAD.U32 R5, RZ, RZ, UR9 ;  /* 0x00000009ff057e24 */ /* 0x000fe2000f8e00ff */
[----:B------:R-:W-:Y:S01]  /*0600*/  ULDC.64 UR6, c[0x0][0x350] ;  /* 0x0000d40000067ab9 */ /* 0x000fe20000000a00 */
[----:B------:R1:W2:Y:S01]  /*0610*/  @P0 LDG.E R0, [R2.64] ;  /* 0x0000001402000981 */ /* 0x0002a2000c1e1900 */
[----:B------:R-:W-:-:S02]  /*0620*/  ULDC.64 UR4, c[0x0][0x358] ;  /* 0x0000d60000047ab9 */ /* 0x000fc40000000a00 */
[----:B------:R-:W-:Y:S01]  /*0630*/  PLOP3.LUT P1, PT, PT, PT, UP2, 0x80, 0x0 ;  /* 0x000000000000781c */ /* 0x000fe20003f2f028 */
[----:B------:R-:W-:Y:S01]  /*0640*/  UIMAD.WIDE UR6, UR19, UR22, UR6 ;  /* 0x00000016130672a5 */ /* 0x000fe2000f8e0206 */
[----:B------:R-:W3:Y:S01]  /*0650*/  @P2 LDG.E R4, [R4.64] ;  /* 0x0000001404042981 */ /* 0x000ee2000c1e1900 */
[----:B------:R-:W-:Y:S01]  /*0660*/  UIMAD.WIDE UR4, UR19, UR22, UR4 ;  /* 0x00000016130472a5 */ /* 0x000fe2000f8e0204 */
[----:B------:R-:W-:-:S03]  /*0670*/  MOV R88, RZ ;  /* 0x000000ff00587202 */ /* 0x000fc60000000f00 */
[----:B------:R-:W-:Y:S01]  /*0680*/  IMAD.U32 R8, RZ, RZ, UR6 ;  /* 0x00000006ff087e24 */ /* 0x000fe2000f8e00ff */
[----:B------:R-:W-:Y:S01]  /*0690*/  MOV R9, UR7 ;  /* 0x0000000700097c02 */ /* 0x000fe20008000f00 */
[----:B------:R-:W-:Y:S01]  /*06a0*/  IMAD.U32 R6, RZ, RZ, UR4 ;  /* 0x00000004ff067e24 */ /* 0x000fe2000f8e00ff */
[----:B------:R-:W-:-:S03]  /*06b0*/  MOV R7, UR5 ;  /* 0x0000000500077c02 */ /* 0x000fc60008000f00 */
[----:B------:R4:W5:Y:S04]  /*06c0*/  @P4 LDG.E R88, [R8.64] ;  /* 0x0000001408584981 */ /* 0x000968000c1e1900 */
[----:B-1----:R-:W4:Y:S01]  /*06d0*/  @P3 LDG.E R3, [R10.64] ;  /* 0x000000140a033981 */ /* 0x002f22000c1e1900 */
[----:B------:R-:W-:-:S06]  /*06e0*/  IMAD.MOV.U32 R2, RZ, RZ, RZ ;  /* 0x000000ffff027224 */ /* 0x000fcc00078e00ff */
[----:B------:R1:W5:Y:S01]  /*06f0*/  @P1 LDG.E R2, [R6.64] ;  /* 0x0000001406021981 */ /* 0x000362000c1e1900 */
[----:B------:R-:W1:Y:S01]  /*0700*/  S2UR UR11, SR_CTAID.Y ;  /* 0x00000000000b79c3 */ /* 0x000e620000002600 */
[----:B------:R-:W-:Y:S02]  /*0710*/  UMOV UR14, URZ ;  /* 0x0000003f000e7c82 */ /* 0x000fe40008000000 */
[----:B------:R-:W-:Y:S02]  /*0720*/  ULDC UR18, c[0x0][0x168] ;  /* 0x00005a0000127ab9 */ /* 0x000fe40000000800 */
[----:B------:R-:W-:Y:S02]  /*0730*/  UMOV UR15, URZ ;  /* 0x0000003f000f7c82 */ /* 0x000fe40008000000 */
[----:B------:R-:W-:Y:S02]  /*0740*/  ULDC UR4, c[0x0][0x2ac] ;  /* 0x0000ab0000047ab9 */ /* 0x000fe40000000800 */
[----:B------:R-:W-:-:S02]  /*0750*/  ULDC UR17, c[0x0][0x1d0] ;  /* 0x0000740000117ab9 */ /* 0x000fc40000000800 */
[----:B------:R-:W-:Y:S02]  /*0760*/  UIMAD UR17, UR4, UR17, URZ ;  /* 0x00000011041172a4 */ /* 0x000fe4000f8e023f */
[----:B------:R-:W-:Y:S02]  /*0770*/  ULDC UR16, c[0x0][0x228] ;  /* 0x00008a0000107ab9 */ /* 0x000fe40000000800 */
[----:B-1----:R-:W-:Y:S01]  /*0780*/  USHF.R.S32.HI UR10, URZ, 0x1f, UR11 ;  /* 0x0000001f3f0a7899 */ /* 0x002fe2000801140b */
[----:B--2---:R1:W2:Y:S08]  /*0790*/  @P0 R2UR UR18, R0 ;  /* 0x00000000001203c2 */ /* 0x0042b000000e0000 */
[----:B---3--:R1:W3:Y:S08]  /*07a0*/  @P2 R2UR UR14, R4 ;  /* 0x00000000040e23c2 */ /* 0x0082f000000e0000 */
[----:B----4-:R1:W4:Y:S01]  /*07b0*/  @P3 R2UR UR15, R3 ;  /* 0x00000000030f33c2 */ /* 0x01032200000e0000 */
[----:B------:R-:W-:Y:S05]  /*07c0*/  @P0 BRA `(.L_x_56) ;  /* 0x0000006000000947 */ /* 0x000fea0003800000 */
[----:B--2---:R-:W-:Y:S05]  /*07d0*/  @!P3 BRA `(.L_x_56) ;  /* 0x000000500000b947 */ /* 0x004fea0003800000 */
[----:B-1----:R1:W2:Y:S04]  /*07e0*/  LDG.E R0, [R10.64] ;  /* 0x000000140a007981 */ /* 0x0022a8000c1e1900 */
[----:B-1--4-:R-:W4:Y:S01]  /*07f0*/  LDG.E R10, [R10.64+0x4] ;  /* 0x000004140a0a7981 */ /* 0x012f22000c1e1900 */
[----:B--2---:R-:W1:Y:S08]  /*0800*/  R2UR UR18, R0 ;  /* 0x00000000001273c2 */ /* 0x004e7000000e0000 */
[----:B----4-:R-:W1:Y:S02]  /*0810*/  R2UR UR4, R10 ;  /* 0x000000000a0473c2 */ /* 0x010e6400000e0000 */
[----:B-1----:R-:W-:-:S06]  /*0820*/  UIADD3 UR18, -UR18, UR4, URZ ;  /* 0x0000000412127290 */ /* 0x002fcc000fffe13f */
.L_x_56:
[----:B--2---:R-:W-:-:S04]  /*0830*/  ISETP.NE.U32.AND P0, PT, RZ, c[0x0][0x368], PT ;  /* 0x0000da00ff007a0c */ /* 0x004fc80003f05070 */
[----:B------:R-:W-:-:S13]  /*0840*/  ISETP.NE.AND.EX P0, PT, RZ, c[0x0][0x36c], PT, P0 ;  /* 0x0000db00ff007a0c */ /* 0x000fda0003f05300 */
[----:B------:R-:W-:Y:S05]  /*0850*/  @!P0 BRA `(.L_x_57) ;  /* 0x0000007000008947 */ /* 0x000fea0003800000 */
[----:B------:R-:W-:Y:S02]  /*0860*/  ULDC.64 UR4, c[0x0][0x368] ;  /* 0x0000da0000047ab9 */ /* 0x000fe40000000a00 */
[----:B------:R-:W-:-:S06]  /*0870*/  UIMAD.WIDE UR4, UR19, UR22, UR4 ;  /* 0x00000016130472a5 */ /* 0x000fcc000f8e0204 */
[----:B-1----:R-:W-:Y:S02]  /*0880*/  MOV R4, UR4 ;  /* 0x0000000400047c02 */ /* 0x002fe40008000f00 */
[----:B------:R-:W-:-:S05]  /*0890*/  MOV R5, UR5 ;  /* 0x0000000500057c02 */ /* 0x000fca0008000f00 */
[----:B------:R-:W2:Y:S02]  /*08a0*/  LDG.E R0, [R4.64] ;  /* 0x0000001404007981 */ /* 0x000ea4000c1e1900 */
[----:B--2---:R1:W2:Y:S02]  /*08b0*/  R2UR UR17, R0 ;  /* 0x00000000001173c2 */ /* 0x0042a400000e0000 */
[----:B-12---:R-:W-:Y:S05]  /*08c0*/  BRA `(.L_x_58) ;  /* 0x0000006000007947 */ /* 0x006fea0003800000 */
.L_x_57:
[----:B------:R-:W-:Y:S05]  /*08d0*/  @!P4 BRA `(.L_x_58) ;  /* 0x000000500000c947 */ /* 0x000fea0003800000 */
[----:B-1----:R1:W2:Y:S04]  /*08e0*/  LDG.E R0, [R8.64] ;  /* 0x0000001408007981 */ /* 0x0022a8000c1e1900 */
[----:B-1--4-:R-:W4:Y:S01]  /*08f0*/  LDG.E R8, [R8.64+0x4] ;  /* 0x0000041408087981 */ /* 0x012f22000c1e1900 */
[----:B--2---:R-:W1:Y:S08]  /*0900*/  R2UR UR17, R0 ;  /* 0x00000000001173c2 */ /* 0x004e7000000e0000 */
[----:B----4-:R-:W1:Y:S02]  /*0910*/  R2UR UR4, R8 ;  /* 0x00000000080473c2 */ /* 0x010e6400000e0000 */
[----:B-1----:R-:W-:-:S06]  /*0920*/  UIADD3 UR17, -UR17, UR4, URZ ;  /* 0x0000000411117290 */ /* 0x002fcc000fffe13f */
.L_x_58:
[----:B-1----:R1:W2:Y:S01]  /*0930*/  @P1 LDG.E R0, [R6.64] ;  /* 0x0000001406001981 */ /* 0x0022a2000c1e1900 */
[----:B------:R-:W-:-:S03]  /*0940*/  ULDC.64 UR4, c[0x0][0x378] ;  /* 0x0000de0000047ab9 */ /* 0x000fc60000000a00 */
[----:B-1--4-:R-:W4:Y:S01]  /*0950*/  @P1 LDG.E R6, [R6.64+0x4] ;  /* 0x0000041406061981 */ /* 0x012f22000c1e1900 */
[----:B------:R-:W-:-:S04]  /*0960*/  UISETP.NE.U32.AND UP0, UPT, URZ, UR4, UPT ;  /* 0x000000043f00728c */ /* 0x000fc8000bf05070 */
[----:B------:R-:W-:-:S03]  /*0970*/  UISETP.NE.AND.EX UP0, UPT, URZ, UR5, UPT, UP0 ;  /* 0x000000053f00728c */ /* 0x000fc6000bf05300 */
[----:B------:R-:W-:-:S03]  /*0980*/  ULDC.64 UR4, c[0x0][0x378] ;  /* 0x0000de0000047ab9 */ /* 0x000fc60000000a00 */
[----:B------:R-:W-:-:S05]  /*0990*/  PLOP3.LUT P0, PT, PT, PT, UP0, 0x80, 0x0 ;  /* 0x000000000000781c */ /* 0x000fca0003f0f008 */
[----:B------:R-:W-:-:S06]  /*09a0*/  @UP0 UIMAD.WIDE UR4, UR19, UR22, UR4 ;  /* 0x00000016130402a5 */ /* 0x000fcc000f8e0204 */
[----:B------:R-:W-:Y:S02]  /*09b0*/  IMAD.U32 R4, RZ, RZ, UR4 ;  /* 0x00000004ff047e24 */ /* 0x000fe4000f8e00ff */
[----:B------:R-:W-:-:S05]  /*09c0*/  IMAD.U32 R5, RZ, RZ, UR5 ;  /* 0x00000005ff057e24 */ /* 0x000fca000f8e00ff */
[----:B---3--:R-:W3:Y:S01]  /*09d0*/  @P0 LDG.E R4, [R4.64] ;  /* 0x0000001404040981 */ /* 0x008ee2000c1e1900 */
[----:B------:R-:W-:Y:S02]  /*09e0*/  UIADD3 UR5, -UR14, UR17, URZ ;  /* 0x000000110e057290 */ /* 0x000fe4000fffe13f */
[----:B------:R-:W-:Y:S01]  /*09f0*/  UMOV UR13, UR17 ;  /* 0x00000011000d7c82 */ /* 0x000fe20008000000 */
[----:B--2---:R-:W1:Y:S08]  /*0a00*/  @P1 R2UR UR4, R0 ;  /* 0x00000000000413c2 */ /* 0x004e7000000e0000 */
[----:B----4-:R-:W1:Y:S02]  /*0a10*/  @P1 R2UR UR6, R6 ;  /* 0x00000000060613c2 */ /* 0x010e6400000e0000 */
[----:B-1----:R-:W-:-:S02]  /*0a20*/  @UP2 UIADD3 UR16, -UR4, UR6, URZ ;  /* 0x0000000604102290 */ /* 0x002fc4000fffe13f */
[----:B------:R-:W-:Y:S02]  /*0a30*/  UIADD3 UR6, -UR5, URZ, URZ ;  /* 0x0000003f05067290 */ /* 0x000fe4000fffe13f */
[----:B------:R-:W-:Y:S02]  /*0a40*/  UIADD3 UR9, UR5, UR16, URZ ;  /* 0x0000001005097290 */ /* 0x000fe4000fffe03f */
[----:B---3--:R1:W2:Y:S01]  /*0a50*/  @P0 R2UR UR13, R4 ;  /* 0x00000000040d03c2 */ /* 0x0082a200000e0000 */
[----:B------:R-:W-:Y:S02]  /*0a60*/  UISETP.LT.AND UP1, UPT, URZ, UR6, UPT ;  /* 0x000000063f00728c */ /* 0x000fe4000bf21270 */
[----:B------:R-:W-:Y:S02]  /*0a70*/  UIADD3 UR4, UR9, 0x7f, URZ ;  /* 0x0000007f09047890 */ /* 0x000fe4000fffe03f */
[----:B------:R-:W-:Y:S02]  /*0a80*/  USEL UR6, URZ, UR6, !UP1 ;  /* 0x000000063f067287 */ /* 0x000fe4000c800000 */
[----:B------:R-:W-:-:S04]  /*0a90*/  USHF.R.S32.HI UR8, URZ, 0x1f, UR4 ;  /* 0x0000001f3f087899 */ /* 0x000fc80008011404 */
[----:B------:R-:W-:-:S04]  /*0aa0*/  ULEA.HI UR8, UR8, UR4, URZ, 0x7 ;  /* 0x0000000408087291 */ /* 0x000fc8000f8f383f */
[----:B------:R-:W-:-:S04]  /*0ab0*/  ULOP3.LUT UR7, UR8, 0xffffff80, URZ, 0xc0, !UPT ;  /* 0xffffff8008077892 */ /* 0x000fc8000f8ec03f */
[----:B------:R-:W-:-:S04]  /*0ac0*/  UIADD3 UR5, -UR5, UR7, URZ ;  /* 0x0000000705057290 */ /* 0x000fc8000fffe13f */
[----:B------:R-:W-:-:S04]  /*0ad0*/  UISETP.LT.AND UP0, UPT, UR5, UR16, UPT ;  /* 0x000000100500728c */ /* 0x000fc8000bf01270 */
[----:B------:R-:W-:-:S04]  /*0ae0*/  USEL UR5, UR5, UR16, UP0 ;  /* 0x0000001005057287 */ /* 0x000fc80008000000 */
[----:B------:R-:W-:Y:S02]  /*0af0*/  UISETP.GT.AND UP0, UPT, UR5, UR6, UPT ;  /* 0x000000060500728c */ /* 0x000fe4000bf04270 */
[----:B------:R-:W-:-:S07]  /*0b00*/  USHF.R.U32.HI UR6, URZ, 0x7, UR6 ;  /* 0x000000073f067899 */ /* 0x000fce0008011606 */
[----:B------:R-:W-:Y:S02]  /*0b10*/  UMOV UR23, UR6 ;  /* 0x0000000600177c82 */ /* 0x000fe40008000000 */
[----:B------:R-:W-:-:S04]  /*0b20*/  @UP0 UIADD3 UR5, UR5, 0x7f, URZ ;  /* 0x0000007f05050890 */ /* 0x000fc8000fffe03f */
[----:B------:R-:W-:-:S04]  /*0b30*/  @UP0 USHF.R.S32.HI UR4, URZ, 0x1f, UR5 ;  /* 0x0000001f3f040899 */ /* 0x000fc80008011405 */
[----:B------:R-:W-:-:S04]  /*0b40*/  @UP0 ULEA.HI UR4, UR4, UR5, URZ, 0x7 ;  /* 0x0000000504040291 */ /* 0x000fc8000f8f383f */
[----:B------:R-:W-:-:S04]  /*0b50*/  @UP0 USHF.R.S32.HI UR23, URZ, 0x7, UR4 ;  /* 0x000000073f170899 */ /* 0x000fc80008011404 */
[----:B------:R-:W-:-:S06]  /*0b60*/  UISETP.GT.AND UP0, UPT, UR23, UR6, UPT ;  /* 0x000000061700728c */ /* 0x000fcc000bf04270 */
[----:B------:R-:W-:-:S13]  /*0b70*/  PLOP3.LUT P0, PT, PT, PT, UP0, 0x80, 0x0 ;  /* 0x000000000000781c */ /* 0x000fda0003f0f008 */
[----:B------:R-:W-:Y:S05]  /*0b80*/  @!P0 BRA `(.L_x_59) ;  /* 0x000070f000008947 */ /* 0x000fea0003800000 */
[----:B-12---:R-:W-:Y:S02]  /*0b90*/  ULDC.64 UR4, c[0x0][0x340] ;  /* 0x0000d00000047ab9 */ /* 0x006fe40000000a00 */
        /* <DEDUP_REMOVED lines=8> */
[----:B------:R-:W-:Y:S02]  /*0c20*/  UIADD3 UR22, UR23, -0x1, URZ ;  /* 0xffffffff17167890 */ /* 0x000fe4000fffe03f */
[----:B------:R-:W-:Y:S01]  /*0c30*/  ULDC.64 UR4, c[0x0][0x260] ;  /* 0x0000980000047ab9 */ /* 0x000fe20000000a00 */
[-C--:B------:R-:W-:Y:S01]  /*0c40*/  LEA.HI R132, R136, R75.reuse, RZ, 0x3 ;  /* 0x0000004b88847211 */ /* 0x080fe200078f18ff */
[----:B------:R1:W2:Y:S01]  /*0c50*/  @P4 LDG.E R0, [R4.64] ;  /* 0x0000001404004981 */ /* 0x0002a2000c1e1900 */
[----:B------:R-:W-:Y:S01]  /*0c60*/  UIMAD UR4, UR10, UR4, URZ ;  /* 0x000000040a0472a4 */ /* 0x000fe2000f8e023f */
[----:B------:R-:W-:Y:S01]  /*0c70*/  IMAD.U32 R3, RZ, RZ, UR22 ;  /* 0x00000016ff037e24 */ /* 0x000fe2000f8e00ff */
[----:B------:R-:W-:Y:S01]  /*0c80*/  SHF.R.S32.HI R139, RZ, 0x3, R132 ;  /* 0x00000003ff8b7819 */ /* 0x000fe20000011484 */
[----:B------:R-:W-:Y:S01]  /*0c90*/  IMAD.U32 R20, RZ, RZ, UR11 ;  /* 0x0000000bff147e24 */ /* 0x000fe2000f8e00ff */
[----:B------:R-:W-:Y:S01]  /*0ca0*/  LOP3.LUT R132, R132, 0xfffffff8, RZ, 0xc0, !PT ;  /* 0xfffffff884847812 */ /* 0x000fe200078ec0ff */
[----:B------:R-:W-:Y:S01]  /*0cb0*/  UIMAD UR23, UR11, UR5, UR4 ;  /* 0x000000050b1772a4 */ /* 0x000fe2000f8e0204 */
[----:B------:R-:W-:Y:S01]  /*0cc0*/  SHF.R.S32.HI R8, RZ, 0x1f, R139 ;  /* 0x0000001fff087819 */ /* 0x000fe2000001148b */
[----:B------:R-:W-:Y:S01]  /*0cd0*/  USHF.R.S32.HI UR28, URZ, 0x1f, UR13 ;  /* 0x0000001f3f1c7899 */ /* 0x000fe2000801140d */
[----:B-----5:R-:W-:Y:S01]  /*0ce0*/  IADD3 R156, P5, R139, R2, RZ ;  /* 0x000000028b9c7210 */ /* 0x020fe20007fbe0ff */
[----:B------:R-:W-:Y:S01]  /*0cf0*/  IMAD.IADD R132, R75, 0x1, -R132 ;  /* 0x000000014b847824 */ /* 0x000fe200078e0a84 */
[----:B------:R-:W-:Y:S01]  /*0d00*/  IADD3 R85, -R139, UR16, RZ ;  /* 0x000000108b557c10 */ /* 0x000fe2000fffe1ff */
[----:B------:R-:W-:Y:S01]  /*0d10*/  ULDC.64 UR4, c[0x0][0x240] ;  /* 0x0000900000047ab9 */ /* 0x000fe20000000a00 */
[----:B------:R-:W-:Y:S01]  /*0d20*/  LEA.HI.X.SX32 R157, R2, R8, 0x1, P5 ;  /* 0x00000008029d7211 */ /* 0x000fe200028f0eff */
[C---:B------:R-:W-:Y:S01]  /*0d30*/  IMAD.SHL.U32 R10, R132.reuse, 0x8, RZ ;  /* 0x00000008840a7824 */ /* 0x040fe200078e00ff */
[----:B------:R-:W-:Y:S01]  /*0d40*/  UIMAD UR4, UR10, UR4, URZ ;  /* 0x000000040a0472a4 */ /* 0x000fe2000f8e023f */
[----:B------:R-:W-:Y:S01]  /*0d50*/  IMAD R3, R3, -0x80, R85 ;  /* 0xffffff8003037824 */ /* 0x000fe200078e0255 */
[----:B------:R-:W-:Y:S01]  /*0d60*/  USHF.R.S32.HI UR24, URZ, 0x1f, UR19 ;  /* 0x0000001f3f187899 */ /* 0x000fe20008011413 */
[----:B------:R-:W-:Y:S01]  /*0d70*/  IMAD.SHL.U32 R12, R132, 0x4, RZ ;  /* 0x00000004840c7824 */ /* 0x000fe200078e00ff */
[--C-:B------:R-:W-:Y:S01]  /*0d80*/  SHF.R.S32.HI R11, RZ, 0x1f, R10.reuse ;  /* 0x0000001fff0b7819 */ /* 0x100fe2000001140a */
[----:B------:R-:W-:Y:S01]  /*0d90*/  UIMAD UR25, UR11, UR5, UR4 ;  /* 0x000000050b1972a4 */ /* 0x000fe2000f8e0204 */
[C---:B------:R-:W-:Y:S01]  /*0da0*/  ISETP.GE.AND P3, PT, R3.reuse, 0x1, PT ;  /* 0x000000010300780c */ /* 0x040fe20003f66270 */
[----:B------:R-:W-:Y:S01]  /*0db0*/  USEL UR27, UR19, URZ, !UP2 ;  /* 0x0000003f131b7287 */ /* 0x000fe2000d000000 */
[----:B------:R-:W-:Y:S01]  /*0dc0*/  ISETP.GE.AND P2, PT, R3, 0x21, PT ;  /* 0x000000210300780c */ /* 0x000fe20003f46270 */
[----:B------:R-:W-:Y:S01]  /*0dd0*/  ULDC.64 UR4, c[0x0][0x280] ;  /* 0x0000a00000047ab9 */ /* 0x000fe20000000a00 */
[----:B-1----:R-:W-:Y:S01]  /*0de0*/  IMAD R4, R157, c[0x0][0x238], RZ ;  /* 0x00008e009d047a24 */ /* 0x002fe200078e02ff */
[C---:B------:R-:W-:Y:S01]  /*0df0*/  ISETP.GE.AND P1, PT, R3.reuse, 0x41, PT ;  /* 0x000000410300780c */ /* 0x040fe20003f26270 */
[----:B------:R-:W-:Y:S01]  /*0e00*/  IMAD.WIDE.U32 R20, R20, c[0x0][0x260], R10 ;  /* 0x0000980014147a25 */ /* 0x000fe200078e000a */
[----:B------:R-:W-:Y:S01]  /*0e10*/  ISETP.GT.AND P0, PT, R3, 0x60, PT ;  /* 0x000000600300780c */ /* 0x000fe20003f04270 */
[----:B------:R-:W-:Y:S01]  /*0e20*/  UIMAD UR4, UR28, UR4, URZ ;  /* 0x000000041c0472a4 */ /* 0x000fe2000f8e023f */
[----:B------:R-:W-:Y:S01]  /*0e30*/  SHF.R.S32.HI R13, RZ, 0x1f, R12 ;  /* 0x0000001fff0d7819 */ /* 0x000fe2000001140c */
[C---:B------:R-:W-:Y:S01]  /*0e40*/  IMAD R4, R156.reuse, c[0x0][0x23c], R4 ;  /* 0x00008f009c047a24 */ /* 0x040fe200078e0204 */
[----:B------:R-:W-:Y:S01]  /*0e50*/  IADD3 R21, R21, UR23, RZ ;  /* 0x0000001715157c10 */ /* 0x000fe2000fffe0ff */
[----:B------:R-:W-:Y:S01]  /*0e60*/  IMAD.WIDE.U32 R2, R156, c[0x0][0x238], R10 ;  /* 0x00008e009c027a25 */ /* 0x000fe200078e000a */
[----:B------:R-:W-:Y:S01]  /*0e70*/  UIMAD UR23, UR13, UR5, UR4 ;  /* 0x000000050d1772a4 */ /* 0x000fe2000f8e0204 */
[----:B------:R-:W-:Y:S01]  /*0e80*/  LEA.HI R136, R136, R75, RZ, 0x6 ;  /* 0x0000004b88887211 */ /* 0x000fe200078f30ff */
[----:B------:R-:W-:Y:S01]  /*0e90*/  USHF.R.S32.HI UR29, URZ, 0x1f, UR22 ;  /* 0x0000001f3f1d7899 */ /* 0x000fe20008011416 */
[----:B------:R-:W-:Y:S01]  /*0ea0*/  IMAD.IADD R5, R3, 0x1, R4 ;  /* 0x0000000103057824 */ /* 0x000fe200078e0204 */
[----:B------:R-:W-:Y:S01]  /*0eb0*/  ULDC.64 UR4, c[0x0][0x248] ;  /* 0x0000920000047ab9 */ /* 0x000fe20000000a00 */
[----:B------:R-:W-:Y:S01]  /*0ec0*/  IMAD.MOV.U32 R4, RZ, RZ, R2 ;  /* 0x000000ffff047224 */ /* 0x000fe200078e0002 */
[C---:B------:R-:W-:Y:S01]  /*0ed0*/  ISETP.GE.AND P6, PT, R10.reuse, c[0x0][0x27c], PT ;  /* 0x00009f000a007a0c */ /* 0x040fe20003fc6270 */
[----:B------:R-:W-:Y:S01]  /*0ee0*/  IMAD.U32 R2, RZ, RZ, UR11 ;  /* 0x0000000bff027e24 */ /* 0x000fe2000f8e00ff */
[----:B------:R-:W-:Y:S01]  /*0ef0*/  IADD3 R138, R10, 0x40, RZ ;  /* 0x000000400a8a7810 */ /* 0x000fe20007ffe0ff */
[----:B------:R-:W-:Y:S01]  /*0f00*/  IMAD.MOV.U32 R98, RZ, RZ, c[0x0][0x238] ;  /* 0x00008e00ff627624 */ /* 0x000fe200078e00ff */
[----:B------:R-:W-:Y:S01]  /*0f10*/  P2R R140, PR, RZ, 0x40 ;  /* 0x00000040ff8c7803 */ /* 0x000fe20000000000 */
[----:B------:R-:W-:Y:S01]  /*0f20*/  IMAD.WIDE.U32 R4, R2, c[0x0][0x240], R4 ;  /* 0x0000900002047a25 */ /* 0x000fe200078e0004 */
[----:B------:R-:W-:-:S02]  /*0f30*/  SEL R3, RZ, c[0x0][0x27c], !P6 ;  /* 0x00009f00ff037a07 */ /* 0x000fc40007000000 */
[----:B------:R-:W-:Y:S01]  /*0f40*/  ISETP.GE.AND P6, PT, R10, c[0x0][0x1d4], PT ;  /* 0x000075000a007a0c */ /* 0x000fe20003fc6270 */
[----:B------:R-:W-:Y:S01]  /*0f50*/  IMAD.MOV.U32 R150, RZ, RZ, R4 ;  /* 0x000000ffff967224 */ /* 0x000fe200078e0004 */
[----:B------:R-:W-:Y:S01]  /*0f60*/  IADD3 R151, R5, UR25, RZ ;  /* 0x0000001905977c10 */ /* 0x000fe2000fffe0ff */
[----:B------:R-:W-:Y:S01]  /*0f70*/  USEL UR25, UR24, URZ, !UP2 ;  /* 0x0000003f18197287 */ /* 0x000fe2000d000000 */
[----:B------:R-:W-:Y:S01]  /*0f80*/  IMAD.MOV.U32 R104, RZ, RZ, 0x7 ;  /* 0x00000007ff687424 */ /* 0x000fe200078e00ff */
[----:B------:R-:W-:Y:S01]  /*0f90*/  ISETP.GE.AND P5, PT, R138, c[0x0][0x1d4], PT ;  /* 0x000075008a007a0c */ /* 0x000fe20003fa6270 */
[----:B------:R-:W-:Y:S01]  /*0fa0*/  IMAD.U32 R148, RZ, RZ, UR27 ;  /* 0x0000001bff947e24 */ /* 0x000fe2000f8e00ff */
[----:B------:R-:W-:Y:S01]  /*0fb0*/  UIMAD UR4, UR25, UR4, URZ ;  /* 0x00000004190472a4 */ /* 0x000fe2000f8e023f */
[----:B------:R-:W-:Y:S01]  /*0fc0*/  IMAD R14, R8, c[0x0][0x280], RZ ;  /* 0x0000a000080e7a24 */ /* 0x000fe200078e02ff */
[----:B------:R-:W-:Y:S01]  /*0fd0*/  SHF.L.U64.HI R90, R98, R104, c[0x0][0x23c] ;  /* 0x00008f00625a7619 */ /* 0x000fe20000010268 */
[----:B------:R-:W-:Y:S01]  /*0fe0*/  IMAD R8, R8, c[0x0][0x290], RZ ;  /* 0x0000a40008087a24 */ /* 0x000fe200078e02ff */
[----:B------:R-:W-:Y:S01]  /*0ff0*/  UIMAD UR5, UR27, UR5, UR4 ;  /* 0x000000051b0572a4 */ /* 0x000fe2000f8e0204 */
[----:B------:R-:W-:Y:S01]  /*1000*/  IMAD.WIDE.U32 R150, R148, c[0x0][0x248], R150 ;  /* 0x0000920094967a25 */ /* 0x000fe200078e0096 */
[----:B------:R-:W-:-:S02]  /*1010*/  IADD3 R128, R139, 0x20, RZ ;  /* 0x000000208b807810 */ /* 0x000fc40007ffe0ff */
[C---:B------:R-:W-:Y:S01]  /*1020*/  IADD3 R124, R139.reuse, 0x40, RZ ;  /* 0x000000408b7c7810 */ /* 0x040fe20007ffe0ff */
[----:B------:R-:W-:Y:S01]  /*1030*/  IMAD.SHL.U32 R137, R139, 0x40, RZ ;  /* 0x000000408b897824 */ /* 0x000fe200078e00ff */
[----:B------:R-:W-:Y:S01]  /*1040*/  IADD3 R163, R151, UR5, RZ ;  /* 0x0000000597a37c10 */ /* 0x000fe2000fffe0ff */
[C---:B------:R-:W-:Y:S01]  /*1050*/  IMAD R8, R139.reuse, c[0x0][0x294], R8 ;  /* 0x0000a5008b087a24 */ /* 0x040fe200078e0208 */
[----:B------:R-:W-:Y:S01]  /*1060*/  ULDC.64 UR4, c[0x0][0x290] ;  /* 0x0000a40000047ab9 */ /* 0x000fe20000000a00 */
[----:B------:R-:W-:Y:S01]  /*1070*/  IMAD.WIDE.U32 R16, R139, c[0x0][0x290], R12 ;  /* 0x0000a4008b107a25 */ /* 0x000fe200078e000c */
[----:B------:R-:W-:Y:S01]  /*1080*/  LOP3.LUT R137, R137, 0x1c0, RZ, 0xc0, !PT ;  /* 0x000001c089897812 */ /* 0x000fe200078ec0ff */
[----:B------:R-:W-:Y:S01]  /*1090*/  UIMAD UR28, UR28, UR4, URZ ;  /* 0x000000041c1c72a4 */ /* 0x000fe2000f8e023f */
[C---:B------:R-:W-:Y:S01]  /*10a0*/  IADD3 R120, R139.reuse, 0x60, RZ ;  /* 0x000000608b787810 */ /* 0x040fe20007ffe0ff */
[----:B------:R-:W-:Y:S01]  /*10b0*/  IMAD.WIDE.U32 R6, R139, c[0x0][0x290], R10 ;  /* 0x0000a4008b067a25 */ /* 0x000fe200078e000a */
[----:B------:R-:W-:Y:S01]  /*10c0*/  LOP3.LUT R134, R137, 0x38, R10, 0xf8, !PT ;  /* 0x0000003889867812 */ /* 0x000fe200078ef80a */
[----:B------:R-:W-:Y:S01]  /*10d0*/  UIMAD UR28, UR13, UR5, UR28 ;  /* 0x000000050d1c72a4 */ /* 0x000fe2000f8e021c */
[----:B------:R-:W-:Y:S01]  /*10e0*/  SHF.R.U32.HI R135, RZ, 0x3, R137 ;  /* 0x00000003ff877819 */ /* 0x000fe20000011689 */
[----:B------:R-:W-:Y:S01]  /*10f0*/  IMAD.SHL.U32 R136, R136, 0x8, RZ ;  /* 0x0000000888887824 */ /* 0x000fe200078e00ff */
[----:B------:R-:W-:Y:S01]  /*1100*/  ULDC.64 UR4, c[0x0][0x1e8] ;  /* 0x00007a0000047ab9 */ /* 0x000fe20000000a00 */
[----:B------:R-:W-:Y:S01]  /*1110*/  IMAD.SHL.U32 R91, R98, 0x80, RZ ;  /* 0x00000080625b7824 */ /* 0x000fe200078e00ff */
[----:B------:R-:W-:Y:S01]  /*1120*/  UIMAD.WIDE.U32 UR30, UR11, UR4, URZ ;  /* 0x000000040b1e72a5 */ /* 0x000fe2000f8e003f */
[----:B------:R-:W-:Y:S01]  /*1130*/  IMAD.MOV.U32 R162, RZ, RZ, R150 ;  /* 0x000000ffffa27224 */ /* 0x000fe200078e0096 */
[----:B------:R-:W-:Y:S01]  /*1140*/  LOP3.LUT R136, R136, 0xfffffe00, RZ, 0xc0, !PT ;  /* 0xfffffe0088887812 */ /* 0x000fe200078ec0ff */
[----:B------:R-:W-:Y:S01]  /*1150*/  IMAD.IADD R17, R17, 0x1, R8 ;  /* 0x0000000111117824 */ /* 0x000fe200078e0208 */
[----:B------:R-:W-:Y:S01]  /*1160*/  SHF.R.S32.HI R126, RZ, 0x1f, R128 ;  /* 0x0000001fff7e7819 */ /* 0x000fe20000011480 */
[----:B------:R-:W-:Y:S01]  /*1170*/  IMAD.IADD R9, R8, 0x1, R7 ;  /* 0x0000000108097824 */ /* 0x000fe200078e0207 */
[----:B------:R-:W-:Y:S01]  /*1180*/  LOP3.LUT R134, R136, R134, R135, 0xf6, !PT ;  /* 0x0000008688867212 */ /* 0x000fe200078ef687 */
[----:B------:R-:W-:Y:S01]  /*1190*/  IMAD.MOV.U32 R8, RZ, RZ, R6 ;  /* 0x000000ffff087224 */ /* 0x000fe200078e0006 */
[----:B------:R-:W-:Y:S01]  /*11a0*/  SHF.R.S32.HI R122, RZ, 0x1f, R124 ;  /* 0x0000001fff7a7819 */ /* 0x000fe2000001147c */
[----:B------:R-:W-:Y:S01]  /*11b0*/  IMAD.WIDE.U32 R6, R91, UR22, R162 ;  /* 0x000000165b067c25 */ /* 0x000fe2000f8e00a2 */
[----:B------:R-:W-:-:S02]  /*11c0*/  SHF.R.S32.HI R118, RZ, 0x1f, R120 ;  /* 0x0000001fff767819 */ /* 0x000fc40000011478 */
[----:B------:R-:W-:Y:S01]  /*11d0*/  LEA.HI R126, R126, R128, RZ, 0x3 ;  /* 0x000000807e7e7211 */ /* 0x000fe200078f18ff */
[----:B------:R-:W-:Y:S01]  /*11e0*/  IMAD.IADD R3, R10, 0x1, R3 ;  /* 0x000000010a037824 */ /* 0x000fe200078e0203 */
[----:B------:R-:W-:Y:S01]  /*11f0*/  LEA.HI R122, R122, R124, RZ, 0x3 ;  /* 0x0000007c7a7a7211 */ /* 0x000fe200078f18ff */
[----:B------:R-:W-:Y:S01]  /*1200*/  IMAD.SHL.U32 R134, R134, 0x2, RZ ;  /* 0x0000000286867824 */ /* 0x000fe200078e00ff */
[----:B------:R-:W-:Y:S01]  /*1210*/  LEA.HI R118, R118, R120, RZ, 0x3 ;  /* 0x0000007876767211 */ /* 0x000fe200078f18ff */
[----:B------:R-:W-:Y:S01]  /*1220*/  IMAD.U32 R152, RZ, RZ, UR13 ;  /* 0x0000000dff987e24 */ /* 0x000fe2000f8e00ff */
[----:B------:R-:W-:Y:S01]  /*1230*/  SHF.R.S32.HI R2, RZ, 0x1f, R3 ;  /* 0x0000001fff027819 */ /* 0x000fe20000011403 */
[----:B------:R-:W-:Y:S01]  /*1240*/  IMAD.U32 R144, RZ, RZ, UR13 ;  /* 0x0000000dff907e24 */ /* 0x000fe2000f8e00ff */
[----:B------:R-:W-:Y:S01]  /*1250*/  SHF.R.S32.HI R131, RZ, 0x1f, R138 ;  /* 0x0000001fff837819 */ /* 0x000fe2000001148a */
[----:B------:R-:W-:Y:S01]  /*1260*/  IMAD.WIDE.U32 R152, R152, c[0x0][0x290], R16 ;  /* 0x0000a40098987a25 */ /* 0x000fe200078e0010 */
[----:B------:R-:W-:-:S02]  /*1270*/  LEA.HI R129, R2, R3, RZ, 0x3 ;  /* 0x0000000302817211 */ /* 0x000fc400078f18ff */
[----:B------:R-:W-:Y:S01]  /*1280*/  LEA.HI R2, R2, R3, RZ, 0x6 ;  /* 0x0000000302027211 */ /* 0x000fe200078f30ff */
[----:B------:R-:W-:Y:S01]  /*1290*/  IMAD.WIDE.U32 R144, R144, c[0x0][0x290], R8 ;  /* 0x0000a40090907a25 */ /* 0x000fe200078e0008 */
[--C-:B------:R-:W-:Y:S02]  /*12a0*/  LOP3.LUT R115, R137, 0x38, R129.reuse, 0xf8, !PT ;  /* 0x0000003889737812 */ /* 0x100fe400078ef881 */
[----:B------:R-:W-:Y:S01]  /*12b0*/  LEA.HI R131, R131, R138, RZ, 0x3 ;  /* 0x0000008a83837211 */ /* 0x000fe200078f18ff */
[----:B------:R-:W-:Y:S01]  /*12c0*/  IMAD.SHL.U32 R127, R128, 0x40, RZ ;  /* 0x00000040807f7824 */ /* 0x000fe200078e00ff */
[----:B------:R-:W-:Y:S01]  /*12d0*/  LOP3.LUT R115, R115, R135, RZ, 0x3c, !PT ;  /* 0x0000008773737212 */ /* 0x000fe200078e3cff */
[----:B------:R-:W-:Y:S01]  /*12e0*/  IMAD.SHL.U32 R123, R124, 0x40, RZ ;  /* 0x000000407c7b7824 */ /* 0x000fe200078e00ff */
[----:B------:R-:W-:Y:S01]  /*12f0*/  SHF.R.S32.HI R130, RZ, 0x3, R129 ;  /* 0x00000003ff827819 */ /* 0x000fe20000011481 */
[----:B------:R-:W-:Y:S01]  /*1300*/  IMAD.SHL.U32 R119, R120, 0x40, RZ ;  /* 0x0000004078777824 */ /* 0x000fe200078e00ff */
[----:B------:R-:W-:Y:S01]  /*1310*/  LOP3.LUT R127, R127, 0x1c0, RZ, 0xc0, !PT ;  /* 0x000001c07f7f7812 */ /* 0x000fe200078ec0ff */
[----:B------:R-:W-:Y:S01]  /*1320*/  IMAD R14, R139, c[0x0][0x284], R14 ;  /* 0x0000a1008b0e7a24 */ /* 0x000fe200078e020e */
[----:B------:R-:W-:Y:S01]  /*1330*/  LOP3.LUT R123, R123, 0x1c0, RZ, 0xc0, !PT ;  /* 0x000001c07b7b7812 */ /* 0x000fe200078ec0ff */
[----:B------:R-:W-:Y:S01]  /*1340*/  IMAD.WIDE.U32 R18, R139, c[0x0][0x280], R12 ;  /* 0x0000a0008b127a25 */ /* 0x000fe200078e000c */
[----:B------:R-:W-:-:S02]  /*1350*/  LOP3.LUT R119, R119, 0x1c0, RZ, 0xc0, !PT ;  /* 0x000001c077777812 */ /* 0x000fc400078ec0ff */
[----:B------:R-:W-:Y:S01]  /*1360*/  SHF.R.U32.HI R125, RZ, 0x3, R127 ;  /* 0x00000003ff7d7819 */ /* 0x000fe2000001167f */
[----:B------:R-:W-:Y:S01]  /*1370*/  IMAD.WIDE.U32 R22, R139, c[0x0][0x280], R10 ;  /* 0x0000a0008b167a25 */ /* 0x000fe200078e000a */
[----:B------:R-:W-:Y:S02]  /*1380*/  SHF.R.U32.HI R121, RZ, 0x3, R123 ;  /* 0x00000003ff797819 */ /* 0x000fe4000001167b */
[----:B------:R-:W-:Y:S01]  /*1390*/  SHF.R.U32.HI R117, RZ, 0x3, R119 ;  /* 0x00000003ff757819 */ /* 0x000fe20000011677 */
[----:B------:R-:W-:Y:S01]  /*13a0*/  IMAD.SHL.U32 R126, R126, 0x40, RZ ;  /* 0x000000407e7e7824 */ /* 0x000fe200078e00ff */
[--C-:B------:R-:W-:Y:S01]  /*13b0*/  LOP3.LUT R114, R127, 0x38, R129.reuse, 0xf8, !PT ;  /* 0x000000387f727812 */ /* 0x100fe200078ef881 */
[----:B------:R-:W-:Y:S01]  /*13c0*/  IMAD.SHL.U32 R122, R122, 0x40, RZ ;  /* 0x000000407a7a7824 */ /* 0x000fe200078e00ff */
[--C-:B------:R-:W-:Y:S01]  /*13d0*/  LOP3.LUT R113, R123, 0x38, R129.reuse, 0xf8, !PT ;  /* 0x000000387b717812 */ /* 0x100fe200078ef881 */
[----:B------:R-:W-:Y:S01]  /*13e0*/  IMAD.SHL.U32 R118, R118, 0x40, RZ ;  /* 0x0000004076767824 */ /* 0x000fe200078e00ff */
[----:B------:R-:W-:Y:S01]  /*13f0*/  LOP3.LUT R112, R119, 0x38, R129, 0xf8, !PT ;  /* 0x0000003877707812 */ /* 0x000fe200078ef881 */
[----:B------:R-:W-:Y:S01]  /*1400*/  IMAD.SHL.U32 R2, R2, 0x80, RZ ;  /* 0x0000008002027824 */ /* 0x000fe200078e00ff */
[----:B------:R-:W-:Y:S01]  /*1410*/  LOP3.LUT R126, R126, 0xfffffe00, RZ, 0xc0, !PT ;  /* 0xfffffe007e7e7812 */ /* 0x000fe200078ec0ff */
[----:B------:R-:W-:Y:S01]  /*1420*/  IMAD.MOV.U32 R94, RZ, RZ, 0x6 ;  /* 0x00000006ff5e7424 */ /* 0x000fe200078e00ff */
[----:B------:R-:W-:Y:S01]  /*1430*/  LOP3.LUT R122, R122, 0xfffffe00, RZ, 0xc0, !PT ;  /* 0xfffffe007a7a7812 */ /* 0x000fe200078ec0ff */
[----:B------:R-:W-:Y:S01]  /*1440*/  IMAD.MOV.U32 R160, RZ, RZ, c[0x0][0x280] ;  /* 0x0000a000ffa07624 */ /* 0x000fe200078e00ff */
[----:B------:R-:W-:Y:S01]  /*1450*/  LOP3.LUT R118, R118, 0xfffffe00, RZ, 0xc0, !PT ;  /* 0xfffffe0076767812 */ /* 0x000fe200078ec0ff */
[----:B------:R-:W-:Y:S01]  /*1460*/  IMAD.MOV.U32 R108, RZ, RZ, 0x5 ;  /* 0x00000005ff6c7424 */ /* 0x000fe200078e00ff */
[----:B------:R-:W-:Y:S01]  /*1470*/  LOP3.LUT R2, R2, 0xffffe000, RZ, 0xc0, !PT ;  /* 0xffffe00002027812 */ /* 0x000fe200078ec0ff */
[----:B------:R-:W-:Y:S01]  /*1480*/  IMAD.IADD R19, R19, 0x1, R14 ;  /* 0x0000000113137824 */ /* 0x000fe200078e020e */
[----:B------:R-:W-:Y:S01]  /*1490*/  LOP3.LUT R114, R114, R125, RZ, 0x3c, !PT ;  /* 0x0000007d72727212 */ /* 0x000fe200078e3cff */
[----:B------:R-:W-:Y:S01]  /*14a0*/  IMAD.IADD R15, R14, 0x1, R23 ;  /* 0x000000010e0f7824 */ /* 0x000fe200078e0217 */
[----:B------:R-:W-:Y:S01]  /*14b0*/  LOP3.LUT R113, R113, R121, RZ, 0x3c, !PT ;  /* 0x0000007971717212 */ /* 0x000fe200078e3cff */
[----:B------:R-:W-:Y:S01]  /*14c0*/  IMAD.MOV.U32 R76, RZ, RZ, c[0x0][0x27c] ;  /* 0x00009f00ff4c7624 */ /* 0x000fe200078e00ff */
[----:B------:R-:W-:Y:S01]  /*14d0*/  LOP3.LUT R112, R112, R117, RZ, 0x3c, !PT ;  /* 0x0000007570707212 */ /* 0x000fe200078e3cff */
[----:B------:R-:W-:Y:S01]  /*14e0*/  IMAD.MOV.U32 R14, RZ, RZ, R22 ;  /* 0x000000ffff0e7224 */ /* 0x000fe200078e0016 */
[C---:B------:R-:W-:Y:S01]  /*14f0*/  SHF.L.U64.HI R92, R160.reuse, R94, c[0x0][0x284] ;  /* 0x0000a100a05c7619 */ /* 0x040fe2000001025e */
[----:B------:R-:W-:Y:S01]  /*1500*/  IMAD.U32 R154, RZ, RZ, UR13 ;  /* 0x0000000dff9a7e24 */ /* 0x000fe2000f8e00ff */
[C---:B------:R-:W-:Y:S01]  /*1510*/  SHF.L.U64.HI R102, R160.reuse, R104, c[0x0][0x284] ;  /* 0x0000a100a0667619 */ /* 0x040fe20000010268 */
[----:B------:R-:W-:Y:S01]  /*1520*/  IMAD.U32 R146, RZ, RZ, UR13 ;  /* 0x0000000dff927e24 */ /* 0x000fe2000f8e00ff */
[----:B------:R-:W-:Y:S01]  /*1530*/  SHF.L.U64.HI R106, R160, R108, c[0x0][0x284] ;  /* 0x0000a100a06a7619 */ /* 0x000fe2000001026c */
[----:B------:R-:W-:Y:S01]  /*1540*/  IMAD.MOV.U32 R158, RZ, RZ, c[0x0][0x290] ;  /* 0x0000a400ff9e7624 */ /* 0x000fe200078e00ff */
[-C--:B------:R-:W-:Y:S01]  /*1550*/  IADD3 R115, R115, R2.reuse, R136 ;  /* 0x0000000273737210 */ /* 0x080fe20007ffe088 */
[----:B------:R-:W-:Y:S01]  /*1560*/  IMAD.MOV.U32 R89, RZ, RZ, c[0x0][0x2b8] ;  /* 0x0000ae00ff597624 */ /* 0x000fe200078e00ff */
[-C--:B------:R-:W-:Y:S01]  /*1570*/  IADD3 R114, R114, R2.reuse, R126 ;  /* 0x0000000272727210 */ /* 0x080fe20007ffe07e */
[----:B------:R-:W-:Y:S01]  /*1580*/  IMAD.SHL.U32 R99, R98, 0x40, RZ ;  /* 0x0000004062637824 */ /* 0x000fe200078e00ff */
[-C--:B------:R-:W-:Y:S01]  /*1590*/  IADD3 R113, R113, R2.reuse, R122 ;  /* 0x0000000271717210 */ /* 0x080fe20007ffe07a */
[----:B------:R-:W-:Y:S01]  /*15a0*/  IMAD.SHL.U32 R93, R160, 0x40, RZ ;  /* 0x00000040a05d7824 */ /* 0x000fe200078e00ff */
[----:B------:R-:W-:Y:S01]  /*15b0*/  IADD3 R112, R112, R2, R118 ;  /* 0x0000000270707210 */ /* 0x000fe20007ffe076 */
[----:B------:R-:W-:Y:S01]  /*15c0*/  IMAD.SHL.U32 R103, R160, 0x80, RZ ;  /* 0x00000080a0677824 */ /* 0x000fe200078e00ff */
[----:B------:R-:W-:Y:S01]  /*15d0*/  SHF.L.U64.HI R104, R158, R104, c[0x0][0x294] ;  /* 0x0000a5009e687619 */ /* 0x000fe20000010268 */
[----:B------:R-:W-:Y:S01]  /*15e0*/  IMAD.SHL.U32 R107, R160, 0x20, RZ ;  /* 0x00000020a06b7824 */ /* 0x000fe200078e00ff */
[----:B------:R-:W-:Y:S01]  /*15f0*/  SHF.L.U64.HI R108, R158, R108, c[0x0][0x294] ;  /* 0x0000a5009e6c7619 */ /* 0x000fe2000001026c */
[----:B------:R-:W-:Y:S01]  /*1600*/  IMAD.WIDE.U32 R148, R148, c[0x0][0x268], R20 ;  /* 0x00009a0094947a25 */ /* 0x000fe200078e0014 */
[----:B------:R-:W-:-:S02]  /*1610*/  LOP3.LUT R131, R131, 0xfffffff8, RZ, 0xc0, !PT ;  /* 0xfffffff883837812 */ /* 0x000fc400078ec0ff */
[----:B------:R-:W-:Y:S01]  /*1620*/  LOP3.LUT R129, R129, 0xfffffff8, RZ, 0xc0, !PT ;  /* 0xfffffff881817812 */ /* 0x000fe200078ec0ff */
[----:B------:R-:W-:Y:S01]  /*1630*/  IMAD.WIDE.U32 R154, R154, c[0x0][0x280], R18 ;  /* 0x0000a0009a9a7a25 */ /* 0x000fe200078e0012 */
[----:B------:R-:W-:Y:S02]  /*1640*/  P2R R141, PR, RZ, 0x20 ;  /* 0x00000020ff8d7803 */ /* 0x000fe40000000000 */
[----:B------:R-:W-:Y:S01]  /*1650*/  P2R R142, PR, RZ, 0x40 ;  /* 0x00000040ff8e7803 */ /* 0x000fe20000000000 */
[----:B------:R-:W-:Y:S01]  /*1660*/  IMAD.WIDE.U32 R146, R146, c[0x0][0x280], R14 ;  /* 0x0000a00092927a25 */ /* 0x000fe200078e000e */
[----:B------:R-:W-:Y:S01]  /*1670*/  IADD3 R88, R88, UR17, RZ ;  /* 0x0000001158587c10 */ /* 0x000fe2000fffe0ff */
[----:B------:R-:W-:Y:S01]  /*1680*/  ULDC UR17, c[0x0][0x1d4] ;  /* 0x0000750000117ab9 */ /* 0x000fe20000000800 */
[----:B------:R-:W-:Y:S01]  /*1690*/  SHF.R.S32.HI R111, RZ, 0x1f, R131 ;  /* 0x0000001fff6f7819 */ /* 0x000fe20000011483 */
[----:B------:R-:W-:Y:S01]  /*16a0*/  IMAD.WIDE.U32 R160, R160, 0x60, RZ ;  /* 0x00000060a0a07825 */ /* 0x000fe200078e00ff */
[----:B------:R-:W-:-:S02]  /*16b0*/  IADD3 R87, R155, UR23, RZ ;  /* 0x000000179b577c10 */ /* 0x000fc4000fffe0ff */
[----:B------:R-:W-:Y:S01]  /*16c0*/  IADD3 R83, R147, UR23, RZ ;  /* 0x0000001793537c10 */ /* 0x000fe2000fffe0ff */
[C---:B------:R-:W-:Y:S01]  /*16d0*/  IMAD.SHL.U32 R95, R158.reuse, 0x40, RZ ;  /* 0x000000409e5f7824 */ /* 0x040fe200078e00ff */
[----:B------:R-:W-:Y:S01]  /*16e0*/  IADD3 R86, R153, UR28, RZ ;  /* 0x0000001c99567c10 */ /* 0x000fe2000fffe0ff */
[C---:B------:R-:W-:Y:S01]  /*16f0*/  IMAD.SHL.U32 R105, R158.reuse, 0x80, RZ ;  /* 0x000000809e697824 */ /* 0x040fe200078e00ff */
[----:B------:R-:W-:Y:S01]  /*1700*/  IADD3 R82, R145, UR28, RZ ;  /* 0x0000001c91527c10 */ /* 0x000fe2000fffe0ff */
[----:B------:R-:W-:Y:S01]  /*1710*/  IMAD.SHL.U32 R109, R158, 0x20, RZ ;  /* 0x000000209e6d7824 */ /* 0x000fe200078e00ff */
[----:B------:R-:W-:Y:S01]  /*1720*/  SHF.R.S32.HI R110, RZ, 0x1f, R129 ;  /* 0x0000001fff6e7819 */ /* 0x000fe20000011481 */
[----:B------:R-:W-:Y:S02]  /*1730*/  IMAD.U32 R133, RZ, RZ, UR22 ;  /* 0x00000016ff857e24 */ /* 0x000fe4000f8e00ff */
[----:B------:R-:W-:Y:S02]  /*1740*/  IMAD R132, R132, 0x20, R139 ;  /* 0x0000002084847824 */ /* 0x000fe400078e028b */
[----:B------:R-:W-:-:S02]  /*1750*/  IMAD.SHL.U32 R115, R115, 0x2, RZ ;  /* 0x0000000273737824 */ /* 0x000fc400078e00ff */
[----:B------:R-:W-:Y:S02]  /*1760*/  IMAD.SHL.U32 R114, R114, 0x2, RZ ;  /* 0x0000000272727824 */ /* 0x000fe400078e00ff */
[----:B------:R-:W-:Y:S02]  /*1770*/  IMAD.SHL.U32 R113, R113, 0x2, RZ ;  /* 0x0000000271717824 */ /* 0x000fe400078e00ff */
[----:B------:R-:W-:Y:S01]  /*1780*/  IMAD.SHL.U32 R112, R112, 0x2, RZ ;  /* 0x0000000270707824 */ /* 0x000fe200078e00ff */
[----:B--2---:R1:W2:Y:S01]  /*1790*/  @P4 R2UR UR26, R0 ;  /* 0x00000000001a43c2 */ /* 0x0042a200000e0000 */
[----:B------:R-:W-:Y:S01]  /*17a0*/  @P3 LEA R4, P4, R6, c[0x0][0x220], 0x1 ;  /* 0x0000880006043a11 */ /* 0x000fe200078808ff */
[----:B-1----:R-:W-:Y:S01]  /*17b0*/  IMAD R0, R90, UR22, RZ ;  /* 0x000000165a007c24 */ /* 0x002fe2000f8e02ff */
[----:B--2---:R-:W-:Y:S02]  /*17c0*/  @UP0 USHF.R.S32.HI UR39, URZ, 0x1f, UR26 ;  /* 0x0000001f3f270899 */ /* 0x004fe4000801141a */
[----:B------:R-:W-:Y:S01]  /*17d0*/  @UP0 UMOV UR38, UR26 ;  /* 0x0000001a00260c82 */ /* 0x000fe20008000000 */
[----:B------:R-:W-:Y:S01]  /*17e0*/  IMAD R0, R91, UR29, R0 ;  /* 0x0000001d5b007c24 */ /* 0x000fe2000f8e0200 */
[----:B------:R-:W-:-:S02]  /*17f0*/  UIMAD UR29, UR10, UR4, URZ ;  /* 0x000000040a1d72a4 */ /* 0x000fc4000f8e023f */
[----:B------:R-:W-:Y:S01]  /*1800*/  @!UP0 UMOV UR38, UR19 ;  /* 0x0000001300268c82 */ /* 0x000fe20008000000 */
[----:B------:R-:W-:Y:S01]  /*1810*/  IMAD.IADD R7, R7, 0x1, R0 ;  /* 0x0000000107077824 */ /* 0x000fe200078e0200 */
[----:B------:R-:W-:Y:S01]  /*1820*/  UIMAD UR29, UR11, UR5, UR29 ;  /* 0x000000050b1d72a4 */ /* 0x000fe2000f8e021d */
[----:B------:R-:W-:Y:S01]  /*1830*/  IMAD.MOV.U32 R0, RZ, RZ, c[0x0][0x23c] ;  /* 0x00008f00ff007624 */ /* 0x000fe200078e00ff */
[----:B------:R-:W-:Y:S02]  /*1840*/  @!UP0 UMOV UR39, UR24 ;  /* 0x0000001800278c82 */ /* 0x000fe40008000000 */
[----:B------:R-:W-:Y:S01]  /*1850*/  @P3 LEA.HI.X R5, R6, c[0x0][0x224], R7, 0x1, P4 ;  /* 0x0000890006053a11 */ /* 0x000fe200020f0c07 */
[----:B------:R-:W-:Y:S01]  /*1860*/  IMAD.SHL.U32 R100, R0, 0x40, RZ ;  /* 0x0000004000647824 */ /* 0x000fe200078e00ff */
[----:B------:R-:W-:Y:S02]  /*1870*/  ULDC.64 UR4, c[0x0][0x210] ;  /* 0x0000840000047ab9 */ /* 0x000fe40000000a00 */
[----:B------:R-:W-:Y:S01]  /*1880*/  UIMAD UR32, UR10, UR4, URZ ;  /* 0x000000040a2072a4 */ /* 0x000fe2000f8e023f */
[----:B------:R-:W-:Y:S01]  /*1890*/  @!PT LDS RZ, [RZ] ;  /* 0x00000000fffff984 */ /* 0x000fe20000000800 */
[----:B------:R-:W-:Y:S01]  /*18a0*/  @!PT LDS RZ, [RZ] ;  /* 0x00000000fffff984 */ /* 0x000fe20000000800 */
[----:B------:R-:W-:Y:S01]  /*18b0*/  @!PT LDS RZ, [RZ] ;  /* 0x00000000fffff984 */ /* 0x000fe20000000800 */
[----:B------:R1:W-:Y:S01]  /*18c0*/  @P3 LDGSTS.E.BYPASS.LTC128B.128 [R134+0x8100], [R4.64], !P6 ;  /* 0x0810000004863fae */ /* 0x0003e2000f101d54 */
[----:B------:R-:W-:-:S02]  /*18d0*/  UIMAD.WIDE.U32 UR34, UR11, UR4, URZ ;  /* 0x000000040b2272a5 */ /* 0x000fc4000f8e003f */
[----:B------:R-:W-:Y:S01]  /*18e0*/  UIMAD UR32, UR11, UR5, UR32 ;  /* 0x000000050b2072a4 */ /* 0x000fe2000f8e0220 */
[----:B------:R1:W-:Y:S01]  /*18f0*/  @P3 LDGSTS.E.BYPASS.LTC128B.128 [R134+0xc100], [R4.64+0x80], !P5 ;  /* 0x0c10008004863fae */ /* 0x0003e2000e901d54 */
[----:B------:R-:W-:Y:S02]  /*1900*/  ULDC UR24, c[0x0][0x27c] ;  /* 0x00009f0000187ab9 */ /* 0x000fe40000000800 */
[----:B------:R-:W-:Y:S02]  /*1910*/  ULDC.64 UR4, c[0x0][0x268] ;  /* 0x00009a0000047ab9 */ /* 0x000fe40000000a00 */
[----:B------:R-:W-:Y:S02]  /*1920*/  UIMAD UR4, UR25, UR4, URZ ;  /* 0x00000004190472a4 */ /* 0x000fe4000f8e023f */
[----:B------:R-:W-:Y:S02]  /*1930*/  USHF.L.U32 UR24, UR24, 0x1, URZ ;  /* 0x0000000118187899 */ /* 0x000fe4000800063f */
[----:B------:R-:W-:-:S02]  /*1940*/  UIMAD UR27, UR27, UR5, UR4 ;  /* 0x000000051b1b72a4 */ /* 0x000fc4000f8e0204 */
[----:B------:R-:W-:Y:S02]  /*1950*/  UMOV UR25, 0x60 ;  /* 0x0000006000197882 */ /* 0x000fe40000000000 */
[----:B------:R-:W-:Y:S02]  /*1960*/  ULDC.64 UR4, c[0x0][0x2b0] ;  /* 0x0000ac0000047ab9 */ /* 0x000fe40000000a00 */
[----:B------:R-:W-:Y:S01]  /*1970*/  UIMAD UR26, UR39, UR4, URZ ;  /* 0x00000004271a72a4 */ /* 0x000fe2000f8e023f */
[----:B------:R-:W-:Y:S01]  /*1980*/  IADD3 R84, R149, UR27, RZ ;  /* 0x0000001b95547c10 */ /* 0x000fe2000fffe0ff */
[----:B------:R-:W-:Y:S02]  /*1990*/  UIMAD.WIDE.U32 UR36, UR38, UR4, URZ ;  /* 0x00000004262472a5 */ /* 0x000fe4000f8e003f */
[----:B------:R-:W-:Y:S02]  /*19a0*/  UIMAD UR26, UR38, UR5, UR26 ;  /* 0x00000005261a72a4 */ /* 0x000fe4000f8e021a */
[----:B------:R-:W-:-:S02]  /*19b0*/  ULDC UR4, c[0x0][0x294] ;  /* 0x0000a50000047ab9 */ /* 0x000fc40000000800 */
[----:B------:R-:W-:Y:S02]  /*19c0*/  ULDC UR5, c[0x0][0x284] ;  /* 0x0000a10000057ab9 */ /* 0x000fe40000000800 */
[----:B------:R-:W-:Y:S01]  /*19d0*/  UIMAD UR5, UR25, UR5, URZ ;  /* 0x00000005190572a4 */ /* 0x000fe2000f8e023f */
[C---:B-1----:R-:W-:Y:S01]  /*19e0*/  @P2 LEA R4, P3, R98.reuse, R6, 0x5 ;  /* 0x0000000662042211 */ /* 0x042fe200078628ff */
[----:B------:R-:W-:Y:S02]  /*19f0*/  UIMAD UR4, UR25, UR4, URZ ;  /* 0x00000004190472a4 */ /* 0x000fe4000f8e023f */
[----:B------:R-:W-:Y:S01]  /*1a00*/  UIADD3 UR17, -UR24, UR17, URZ ;  /* 0x0000001118117290 */ /* 0x000fe2000fffe13f */
[----:B------:R-:W-:Y:S01]  /*1a10*/  @P2 LEA.HI.X R3, R98, R7, R0, 0x5, P3 ;  /* 0x0000000762032211 */ /* 0x000fe200018f2c00 */
[----:B------:R-:W-:Y:S01]  /*1a20*/  @P0 IMAD R0, R0, 0x60, RZ ;  /* 0x0000006000000824 */ /* 0x000fe200078e02ff */
[C---:B------:R-:W-:Y:S01]  /*1a30*/  @P2 LEA R16, P3, R4.reuse, c[0x0][0x220], 0x1 ;  /* 0x0000880004102a11 */ /* 0x040fe200078608ff */
[----:B------:R-:W-:Y:S01]  /*1a40*/  UIADD3 UR29, UR31, UR29, URZ ;  /* 0x0000001d1f1d7290 */ /* 0x000fe2000fffe03f */
[----:B------:R-:W-:Y:S01]  /*1a50*/  IADD3 R96, R161, UR5, RZ ;  /* 0x00000005a1607c10 */ /* 0x000fe2000fffe0ff */
[----:B------:R-:W-:Y:S01]  /*1a60*/  UIADD3 UR32, UR35, UR32, URZ ;  /* 0x0000002023207290 */ /* 0x000fe2000fffe03f */
[----:B------:R-:W-:Y:S01]  /*1a70*/  @P2 LEA.HI.X R17, R4, c[0x0][0x224], R3, 0x1, P3 ;  /* 0x0000890004112a11 */ /* 0x000fe200018f0c03 */
[----:B------:R-:W-:Y:S01]  /*1a80*/  IMAD.WIDE.U32 R4, R98, 0x40, RZ ;  /* 0x0000004062047825 */ /* 0x000fe200078e00ff */
[----:B------:R-:W-:-:S03]  /*1a90*/  UIADD3 UR26, UR37, UR26, URZ ;  /* 0x0000001a251a7290 */ /* 0x000fc6000fffe03f */
[----:B------:R1:W-:Y:S01]  /*1aa0*/  @P2 LDGSTS.E.BYPASS.LTC128B.128 [R134+0x9100], [R16.64], !P6 ;  /* 0x0910000010862fae */ /* 0x0003e2000f101d54 */
[----:B------:R-:W-:Y:S01]  /*1ab0*/  IMAD.IADD R100, R5, 0x1, R100 ;  /* 0x0000000105647824 */ /* 0x000fe200078e0264 */
[----:B------:R-:W-:Y:S02]  /*1ac0*/  IADD3 R101, P3, R4, 0x80, RZ ;  /* 0x0000008004657810 */ /* 0x000fe40007f7e0ff */
[----:B------:R1:W-:Y:S01]  /*1ad0*/  @P2 LDGSTS.E.BYPASS.LTC128B.128 [R134+0xd100], [R16.64+0x80], !P5 ;  /* 0x0d10008010862fae */ /* 0x0003e2000e901d54 */
[----:B------:R-:W-:-:S05]  /*1ae0*/  @P1 IADD3 R5, P2, R6, R4, RZ ;  /* 0x0000000406051210 */ /* 0x000fca0007f5e0ff */
[--C-:B------:R-:W-:Y:S01]  /*1af0*/  @P1 IMAD.X R3, R100, 0x1, R7.reuse, P2 ;  /* 0x0000000164031824 */ /* 0x100fe200010e0607 */
[C---:B------:R-:W-:Y:S01]  /*1b00*/  @P1 LEA R4, P2, R5.reuse, c[0x0][0x220], 0x1 ;  /* 0x0000880005041a11 */ /* 0x040fe200078408ff */
[C---:B------:R-:W-:Y:S01]  /*1b10*/  @P0 IMAD.WIDE.U32 R6, R98.reuse, 0x60, R6 ;  /* 0x0000006062060825 */ /* 0x040fe200078e0006 */
[-C--:B------:R-:W-:Y:S02]  /*1b20*/  SHF.L.U64.HI R98, R98, R94.reuse, c[0x0][0x23c] ;  /* 0x00008f0062627619 */ /* 0x080fe4000001025e */
[----:B------:R-:W-:Y:S01]  /*1b30*/  @P1 LEA.HI.X R5, R5, c[0x0][0x224], R3, 0x1, P2 ;  /* 0x0000890005051a11 */ /* 0x000fe200010f0c03 */
[----:B------:R-:W-:Y:S01]  /*1b40*/  @P0 IMAD.IADD R0, R7, 0x1, R0 ;  /* 0x0000000107000824 */ /* 0x000fe200078e0200 */
[----:B------:R-:W-:Y:S01]  /*1b50*/  @P0 LEA R8, P2, R6, c[0x0][0x220], 0x1 ;  /* 0x0000880006080a11 */ /* 0x000fe200078408ff */
[----:B------:R-:W-:Y:S01]  /*1b60*/  IMAD.X R100, RZ, RZ, R100, P3 ;  /* 0x000000ffff647224 */ /* 0x000fe200018e0664 */
[----:B------:R-:W-:Y:S01]  /*1b70*/  SHF.L.U64.HI R94, R158, R94, c[0x0][0x294] ;  /* 0x0000a5009e5e7619 */ /* 0x000fe2000001025e */
[----:B------:R1:W-:Y:S01]  /*1b80*/  @P1 LDGSTS.E.BYPASS.LTC128B.128 [R134+0xa100], [R4.64], !P6 ;  /* 0x0a10000004861fae */ /* 0x0003e2000f101d54 */
[----:B------:R-:W-:Y:S01]  /*1b90*/  @P0 LEA.HI.X R9, R6, c[0x0][0x224], R0, 0x1, P2 ;  /* 0x0000890006090a11 */ /* 0x000fe200010f0c00 */
[----:B------:R-:W-:-:S02]  /*1ba0*/  IMAD.WIDE.U32 R158, R158, 0x60, RZ ;  /* 0x000000609e9e7825 */ /* 0x000fc400078e00ff */
[----:B------:R1:W-:Y:S01]  /*1bb0*/  @P1 LDGSTS.E.BYPASS.LTC128B.128 [R134+0xe100], [R4.64+0x80], !P5 ;  /* 0x0e10008004861fae */ /* 0x0003e2000e901d54 */
[----:B------:R-:W-:Y:S02]  /*1bc0*/  ISETP.NE.AND P1, PT, R89, 0x1, PT ;  /* 0x000000015900780c */ /* 0x000fe40003f25270 */
[----:B------:R-:W-:Y:S01]  /*1bd0*/  IADD3 R97, R159, UR4, RZ ;  /* 0x000000049f617c10 */ /* 0x000fe2000fffe0ff */
[----:B------:R2:W-:Y:S01]  /*1be0*/  @P0 LDGSTS.E.BYPASS.LTC128B.128 [R134+0xb100], [R8.64], !P6 ;  /* 0x0b10000008860fae */ /* 0x0005e2000f101d54 */
[----:B------:R-:W-:-:S03]  /*1bf0*/  ULDC.U8 UR4, c[0x0][0x298] ;  /* 0x0000a60000047ab9 */ /* 0x000fc60000000000 */
[----:B------:R2:W-:Y:S01]  /*1c00*/  @P0 LDGSTS.E.BYPASS.LTC128B.128 [R134+0xf100], [R8.64+0x80], !P5 ;  /* 0x0f10008008860fae */ /* 0x0005e2000e901d54 */
[----:B------:R-:W-:Y:S02]  /*1c10*/  ISETP.GE.AND P0, PT, R76, 0x1, PT ;  /* 0x000000014c00780c */ /* 0x000fe40003f06270 */
[----:B------:R-:W-:Y:S01]  /*1c20*/  ISETP.GE.AND P5, PT, R10, c[0x0][0x1d4], PT ;  /* 0x000075000a007a0c */ /* 0x000fe20003fa6270 */
[----:B------:R-:W0:Y:S01]  /*1c30*/  LDGDEPBAR ;  /* 0x00000000000079af */ /* 0x000e220000000000 */
[----:B------:R-:W-:Y:S02]  /*1c40*/  P2R R0, PR, RZ, 0x1 ;  /* 0x00000001ff007803 */ /* 0x000fe40000000000 */
[----:B------:R-:W-:Y:S02]  /*1c50*/  P2R R0, PR, RZ, 0x2 ;  /* 0x00000002ff007803 */ /* 0x000fe40000000000 */
[----:B--2---:R-:W-:Y:S01]  /*1c60*/  IADD3 R9, R12, 0x20, RZ ;  /* 0x000000200c097810 */ /* 0x004fe20007ffe0ff */
[----:B-1----:R-:W-:Y:S06]  /*1c70*/  BAR.SYNC.DEFER_BLOCKING 0x0 ;  /* 0x0000000000007b1d */ /* 0x002fec0000010000 */
.L_x_106:
[----:B------:R-:W-:Y:S01]  /*1c80*/  IMAD.SHL.U32 R81, R133, 0x80, RZ ;  /* 0x0000008085517824 */ /* 0x000fe200078e00ff */
[----:B------:R-:W-:Y:S04]  /*1c90*/  DEPBAR.LE SB0, 0x0 ;  /* 0x000080000000791a */ /* 0x000fe80000000000 */
[----:B------:R-:W-:Y:S01]  /*1ca0*/  IMAD.IADD R80, R132, 0x1, R81 ;  /* 0x0000000184507824 */ /* 0x000fe200078e0251 */
[----:B------:R-:W-:Y:S01]  /*1cb0*/  ISETP.NE.AND P1, PT, R89, 0x1, PT ;  /* 0x000000015900780c */ /* 0x000fe20003f25270 */
[----:B------:R-:W-:Y:S01]  /*1cc0*/  IMAD.MOV.U32 R116, RZ, RZ, RZ ;  /* 0x000000ffff747224 */ /* 0x000fe200078e00ff */
[----:B------:R-:W-:Y:S01]  /*1cd0*/  ISETP.GE.AND P2, PT, R76, 0x1, PT ;  /* 0x000000014c00780c */ /* 0x000fe20003f46270 */
[----:B------:R-:W-:Y:S01]  /*1ce0*/  BSSY B2, `(.L_x_60) ;  /* 0x000054a000027945 */ /* 0x000fe20003800000 */
[----:B------:R-:W-:Y:S01]  /*1cf0*/  ISETP.GE.AND P0, PT, R80, UR16, PT ;  /* 0x0000001050007c0c */ /* 0x000fe2000bf06270 */
[----:B------:R-:W-:Y:S03]  /*1d00*/  IMAD.IADD R80, R88, 0x1, R80 ;  /* 0x0000000158507824 */ /* 0x000fe600078e0250 */
[----:B------:R-:W-:Y:S01]  /*1d10*/  ISETP.GT.OR P0, PT, R132, 0x7f, P0 ;  /* 0x0000007f8400780c */ /* 0x000fe20000704670 */
[----:B------:R-:W-:Y:S04]  /*1d20*/  IMAD.MOV.U32 R0, RZ, RZ, R80 ;  /* 0x000000ffff007224 */ /* 0x000fe800078e0050 */
[----:B-1----:R-:W-:Y:S05]  /*1d30*/  @P1 IMAD.HI.U32 R2, R80, c[0x0][0x2bc], RZ ;  /* 0x0000af0050021a27 */ /* 0x002fea00078e00ff */
        /* <DEDUP_REMOVED lines=9> */
[----:B--2---:R-:W2:Y:S04]  /*1dd0*/  @!P0 LDG.E R116, [R4.64] ;  /* 0x0000001404748981 */ /* 0x004ea8000c1e1900 */
[----:B------:R-:W-:Y:S01]  /*1de0*/  IMAD R0, R79, c[0x0][0x1e0], RZ ;  /* 0x000078004f007a24 */ /* 0x000fe200078e02ff */
[----:B------:R-:W-:Y:S03]  /*1df0*/  BAR.SYNC.DEFER_BLOCKING 0x0 ;  /* 0x0000000000007b1d */ /* 0x000fe60000010000 */
        /* <DEDUP_REMOVED lines=10> */
[----:B------:R-:W-:-:S05]  /*1ea0*/  @!P2 BRA `(.L_x_61) ;  /* 0x00004eb00000a947 */ /* 0x000fca0003800000 */
[-C--:B------:R-:W-:Y:S01]  /*1eb0*/  IMAD R40, R102, R133.reuse, RZ ;  /* 0x0000008566287224 */ /* 0x080fe200078e02ff */
[----:B------:R-:W-:Y:S01]  /*1ec0*/  ISETP.NE.AND P0, PT, RZ, UR4, PT ;  /* 0x00000004ff007c0c */ /* 0x000fe2000bf05270 */
[-C--:B------:R-:W-:Y:S01]  /*1ed0*/  IMAD R8, R104, R133.reuse, RZ ;  /* 0x0000008568087224 */ /* 0x080fe200078e02ff */
[----:B------:R-:W-:Y:S01]  /*1ee0*/  SHF.R.S32.HI R0, RZ, 0x1f, R133 ;  /* 0x0000001fff007819 */ /* 0x000fe20000011485 */
[----:B------:R-:W-:Y:S01]  /*1ef0*/  IMAD.WIDE.U32 R68, R103, R133, RZ ;  /* 0x0000008567447225 */ /* 0x000fe200078e00ff */
[----:B------:R-:W-:Y:S03]  /*1f00*/  IADD3 R77, -R81, UR16, RZ ;  /* 0x00000010514d7c10 */ /* 0x000fe6000fffe1ff */
[C---:B------:R-:W-:Y:S01]  /*1f10*/  IMAD R40, R0.reuse, R103, R40 ;  /* 0x0000006700287224 */ /* 0x040fe200078e0228 */
[----:B------:R-:W-:Y:S01]  /*1f20*/  IMNMX R77, R77, 0x80, PT ;  /* 0x000000804d4d7817 */ /* 0x000fe20003800200 */
[----:B------:R-:W-:Y:S02]  /*1f30*/  IMAD R8, R0, R105, R8 ;  /* 0x0000006900087224 */ /* 0x000fe400078e0208 */
[----:B------:R-:W-:Y:S01]  /*1f40*/  IMAD.WIDE.U32 R42, R105, R133, RZ ;  /* 0x00000085692a7225 */ /* 0x000fe200078e00ff */
[----:B------:R-:W-:Y:S04]  /*1f50*/  IADD3 R40, R69, R40, RZ ;  /* 0x0000002845287210 */ /* 0x000fe80007ffe0ff */
[----:B------:R-:W-:Y:S01]  /*1f60*/  IADD3 R8, R43, R8, RZ ;  /* 0x000000082b087210 */ /* 0x000fe20007ffe0ff */
[----:B------:R-:W-:-:S05]  /*1f70*/  @!P0 BRA `(.L_x_62) ;  /* 0x000027d000008947 */ /* 0x000fca0003800000 */
[----:B------:R-:W-:Y:S01]  /*1f80*/  ISETP.GE.AND P3, PT, R139, R77, PT ;  /* 0x0000004d8b00720c */ /* 0x000fe20003f66270 */
[----:B------:R-:W-:Y:S01]  /*1f90*/  BSSY B0, `(.L_x_63) ;  /* 0x000001b000007945 */ /* 0x000fe20003800000 */
[----:B------:R-:W-:Y:S01]  /*1fa0*/  CS2R R28, SRZ ;  /* 0x00000000001c7805 */ /* 0x000fe2000001ff00 */
[----:B------:R-:W-:Y:S01]  /*1fb0*/  CS2R R36, SRZ ;  /* 0x0000000000247805 */ /* 0x000fe2000001ff00 */
[----:B------:R-:W-:Y:S01]  /*1fc0*/  CS2R R32, SRZ ;  /* 0x0000000000207805 */ /* 0x000fe2000001ff00 */
[----:B------:R-:W-:Y:S01]  /*1fd0*/  CS2R R62, SRZ ;  /* 0x00000000003e7805 */ /* 0x000fe2000001ff00 */
[----:B------:R-:W-:Y:S07]  /*1fe0*/  CS2R R38, SRZ ;  /* 0x0000000000267805 */ /* 0x000fee000001ff00 */
[----:B------:R-:W-:-:S05]  /*1ff0*/  @P3 BRA `(.L_x_64) ;  /* 0x0000014000003947 */ /* 0x000fca0003800000 */
[----:B------:R-:W-:Y:S01]  /*2000*/  IADD3 R2, P0, R154, R68, RZ ;  /* 0x000000449a027210 */ /* 0x000fe20007f1e0ff */
[----:B------:R-:W-:Y:S01]  /*2010*/  CS2R R32, SRZ ;  /* 0x0000000000207805 */ /* 0x000fe2000001ff00 */
[----:B------:R-:W-:Y:S01]  /*2020*/  CS2R R38, SRZ ;  /* 0x0000000000267805 */ /* 0x000fe2000001ff00 */
[----:B------:R-:W-:Y:S01]  /*2030*/  CS2R R36, SRZ ;  /* 0x0000000000247805 */ /* 0x000fe2000001ff00 */
[----:B------:R-:W-:Y:S01]  /*2040*/  CS2R R62, SRZ ;  /* 0x00000000003e7805 */ /* 0x000fe2000001ff00 */
[----:B------:R-:W-:Y:S01]  /*2050*/  IMAD.X R0, R40, 0x1, R87, P0 ;  /* 0x0000000128007824 */ /* 0x000fe200000e0657 */
[----:B------:R-:W-:Y:S05]  /*2060*/  IADD3 R4, P0, R152, R42, RZ ;  /* 0x0000002a98047210 */ /* 0x000fea0007f1e0ff */
[----:B------:R-:W-:Y:S01]  /*2070*/  IMAD.X R3, R8, 0x1, R86, P0 ;  /* 0x0000000108037824 */ /* 0x000fe200000e0656 */
[C---:B------:R-:W-:Y:S04]  /*2080*/  LEA R6, P0, R2.reuse, c[0x0][0x270], 0x1 ;  /* 0x00009c0002067a11 */ /* 0x040fe800078008ff */
[----:B------:R-:W-:Y:S02]  /*2090*/  LEA.HI.X R7, R2, c[0x0][0x274], R0, 0x1, P0 ;  /* 0x00009d0002077a11 */ /* 0x000fe400000f0c00 */
[C---:B------:R-:W-:Y:S04]  /*20a0*/  LEA R2, P0, R4.reuse, c[0x0][0x288], 0x1 ;  /* 0x0000a20004027a11 */ /* 0x040fe800078008ff */
[----:B------:R-:W-:Y:S02]  /*20b0*/  LEA.HI.X R3, R4, c[0x0][0x28c], R3, 0x1, P0 ;  /* 0x0000a30004037a11 */ /* 0x000fe400000f0c03 */
[----:B------:R-:W-:Y:S11]  /*20c0*/  ISETP.GE.AND P0, PT, R12, c[0x0][0x27c], PT ;  /* 0x00009f000c007a0c */ /* 0x000ff60003f06270 */
[----:B------:R-:W-:Y:S02]  /*20d0*/  @!UPT UIADD3 URZ, URZ, URZ, URZ ;  /* 0x0000003f3f3ff290 */ /* 0x000fe4000fffe03f */
[----:B------:R1:W5:Y:S04]  /*20e0*/  @!P0 LDG.E.64 R32, [R6.64] ;  /* 0x0000001406208981 */ /* 0x000368000c1e1b00 */
[----:B------:R1:W5:Y:S01]  /*20f0*/  @!P0 LDG.E.64 R38, [R2.64] ;  /* 0x0000001402268981 */ /* 0x000362000c1e1b00 */
[----:B------:R-:W-:Y:S11]  /*2100*/  ISETP.GE.AND P0, PT, R9, c[0x0][0x27c], PT ;  /* 0x00009f0009007a0c */ /* 0x000ff60003f06270 */
[----:B------:R-:W-:Y:S02]  /*2110*/  @!UPT UIADD3 URZ, URZ, URZ, URZ ;  /* 0x0000003f3f3ff290 */ /* 0x000fe4000fffe03f */
[----:B------:R1:W5:Y:S04]  /*2120*/  @!P0 LDG.E.64 R36, [R6.64+0x40] ;  /* 0x0000401406248981 */ /* 0x000368000c1e1b00 */
[----:B------:R1:W5:Y:S02]  /*2130*/  @!P0 LDG.E.64 R62, [R2.64+0x40] ;  /* 0x00004014023e8981 */ /* 0x000364000c1e1b00 */
.L_x_64:
[----:B------:R-:W-:Y:S05]  /*2140*/  BSYNC B0 ;  /* 0x0000000000007941 */ /* 0x000fea0003800000 */
.L_x_63:
[----:B------:R-:W-:Y:S01]  /*2150*/  ISETP.GE.AND P6, PT, R128, R77, PT ;  /* 0x0000004d8000720c */ /* 0x000fe20003fc6270 */
[----:B-----5:R-:W-:Y:S01]  /*2160*/  IMAD.MOV.U32 R4, RZ, RZ, R36 ;  /* 0x000000ffff047224 */ /* 0x020fe200078e0024 */
[----:B------:R-:W-:Y:S01]  /*2170*/  MOV R5, R62 ;  /* 0x0000003e00057202 */ /* 0x000fe20000000f00 */
[----:B-1----:R-:W-:Y:S01]  /*2180*/  IMAD.MOV.U32 R3, RZ, RZ, R37 ;  /* 0x000000ffff037224 */ /* 0x002fe200078e0025 */
[----:B------:R-:W-:Y:S01]  /*2190*/  BSSY B0, `(.L_x_65) ;  /* 0x0000024000007945 */ /* 0x000fe20003800000 */
[----:B------:R-:W-:Y:S01]  /*21a0*/  IMAD.MOV.U32 R2, RZ, RZ, R32 ;  /* 0x000000ffff027224 */ /* 0x000fe200078e0020 */
[----:B------:R-:W-:Y:S01]  /*21b0*/  CS2R R34, SRZ ;  /* 0x0000000000227805 */ /* 0x000fe2000001ff00 */
[----:B------:R-:W-:Y:S01]  /*21c0*/  IMAD.MOV.U32 R0, RZ, RZ, R33 ;  /* 0x000000ffff007224 */ /* 0x000fe200078e0021 */
[----:B------:R-:W-:Y:S01]  /*21d0*/  PRMT R30, R3, 0x5410, R4 ;  /* 0x00005410031e7816 */ /* 0x000fe20000000004 */
[----:B------:R-:W-:Y:S01]  /*21e0*/  IMAD.MOV.U32 R4, RZ, RZ, R63 ;  /* 0x000000ffff047224 */ /* 0x000fe200078e003f */
[----:B------:R-:W-:Y:S01]  /*21f0*/  PRMT R3, R2, 0x7610, R3 ;  /* 0x0000761002037816 */ /* 0x000fe20000000003 */
[----:B------:R-:W-:Y:S01]  /*2200*/  IMAD.MOV.U32 R2, RZ, RZ, R38 ;  /* 0x000000ffff027224 */ /* 0x000fe200078e0026 */
[----:B------:R-:W-:Y:S01]  /*2210*/  PRMT R31, R0, 0x7610, R31 ;  /* 0x00007610001f7816 */ /* 0x000fe2000000001f */
[----:B------:R-:W-:Y:S01]  /*2220*/  CS2R R56, SRZ ;  /* 0x0000000000387805 */ /* 0x000fe2000001ff00 */
[----:B------:R-:W-:Y:S01]  /*2230*/  MOV R0, R39 ;  /* 0x0000002700007202 */ /* 0x000fe20000000f00 */
[----:B------:R-:W-:Y:S01]  /*2240*/  CS2R R60, SRZ ;  /* 0x00000000003c7805 */ /* 0x000fe2000001ff00 */
[----:B------:R-:W-:Y:S02]  /*2250*/  PRMT R59, R4, 0x5410, R5 ;  /* 0x00005410043b7816 */ /* 0x000fe40000000005 */
[----:B------:R-:W-:Y:S02]  /*2260*/  PRMT R3, R3, 0x5410, R2 ;  /* 0x0000541003037816 */ /* 0x000fe40000000002 */
[----:B------:R-:W-:Y:S01]  /*2270*/  PRMT R31, R31, 0x5410, R0 ;  /* 0x000054101f1f7816 */ /* 0x000fe20000000000 */
[----:B------:R-:W-:-:S05]  /*2280*/  @P6 BRA `(.L_x_66) ;  /* 0x0000014000006947 */ /* 0x000fca0003800000 */
[----:B------:R-:W-:Y:S01]  /*2290*/  IADD3 R2, P1, P0, R154, R68, R107 ;  /* 0x000000449a027210 */ /* 0x000fe2000783e06b */
[----:B------:R-:W-:Y:S01]  /*22a0*/  CS2R R34, SRZ ;  /* 0x0000000000227805 */ /* 0x000fe2000001ff00 */
[----:B------:R-:W-:Y:S01]  /*22b0*/  CS2R R60, SRZ ;  /* 0x00000000003c7805 */ /* 0x000fe2000001ff00 */
[----:B------:R-:W-:Y:S01]  /*22c0*/  CS2R R28, SRZ ;  /* 0x00000000001c7805 */ /* 0x000fe2000001ff00 */
[----:B------:R-:W-:Y:S01]  /*22d0*/  IADD3.X R0, R87, R40, R106, P1, P0 ;  /* 0x0000002857007210 */ /* 0x000fe20000fe046a */
[----:B------:R-:W-:Y:S01]  /*22e0*/  CS2R R56, SRZ ;  /* 0x0000000000387805 */ /* 0x000fe2000001ff00 */
[----:B------:R-:W-:Y:S04]  /*22f0*/  IADD3 R5, P1, P0, R152, R42, R109 ;  /* 0x0000002a98057210 */ /* 0x000fe8000783e06d */
[----:B------:R-:W-:Y:S02]  /*2300*/  IADD3.X R4, R86, R8, R108, P1, P0 ;  /* 0x0000000856047210 */ /* 0x000fe40000fe046c */
        /* <DEDUP_REMOVED lines=12> */
.L_x_66:
[----:B------:R-:W-:Y:S05]  /*23d0*/  BSYNC B0 ;  /* 0x0000000000007941 */ /* 0x000fea0003800000 */
.L_x_65:
[----:B------:R-:W-:Y:S01]  /*23e0*/  ISETP.GE.AND P4, PT, R124, R77, PT ;  /* 0x0000004d7c00720c */ /* 0x000fe20003f86270 */
[----:B-----5:R-:W-:Y:S01]  /*23f0*/  IMAD.MOV.U32 R5, RZ, RZ, R28 ;  /* 0x000000ffff057224 */ /* 0x020fe200078e001c */
[----:B------:R-:W-:Y:S01]  /*2400*/  MOV R2, R34 ;  /* 0x0000002200027202 */ /* 0x000fe20000000f00 */
[----:B------:R-:W-:Y:S01]  /*2410*/  IMAD.MOV.U32 R4, RZ, RZ, R29 ;  /* 0x000000ffff047224 */ /* 0x000fe200078e001d */
[----:B------:R-:W-:Y:S01]  /*2420*/  BSSY B0, `(.L_x_67) ;  /* 0x0000024000007945 */ /* 0x000fe20003800000 */
[----:B------:R-:W-:Y:S01]  /*2430*/  IMAD.MOV.U32 R0, RZ, RZ, R35 ;  /* 0x000000ffff007224 */ /* 0x000fe200078e0023 */
[----:B-1----:R-:W-:Y:S01]  /*2440*/  CS2R R6, SRZ ;  /* 0x0000000000067805 */ /* 0x002fe2000001ff00 */
[----:B------:R-:W-:Y:S01]  /*2450*/  CS2R R24, SRZ ;  /* 0x0000000000187805 */ /* 0x000fe2000001ff00 */
[----:B------:R-:W-:Y:S01]  /*2460*/  PRMT R18, R4, 0x5410, R5 ;  /* 0x0000541004127816 */ /* 0x000fe20000000005 */
[----:B------:R-:W-:Y:S01]  /*2470*/  IMAD.MOV.U32 R5, RZ, RZ, R56 ;  /* 0x000000ffff057224 */ /* 0x000fe200078e0038 */
[----:B------:R-:W-:Y:S01]  /*2480*/  PRMT R19, R0, 0x5410, R2 ;  /* 0x0000541000137816 */ /* 0x000fe20000000002 */
[----:B------:R-:W-:Y:S01]  /*2490*/  IMAD.MOV.U32 R2, RZ, RZ, R60 ;  /* 0x000000ffff027224 */ /* 0x000fe200078e003c */
[----:B------:R-:W-:Y:S01]  /*24a0*/  MOV R4, R57 ;  /* 0x0000003900047202 */ /* 0x000fe20000000f00 */
[----:B------:R-:W-:Y:S01]  /*24b0*/  CS2R R26, SRZ ;  /* 0x00000000001a7805 */ /* 0x000fe2000001ff00 */
[----:B------:R-:W-:Y:S01]  /*24c0*/  MOV R0, R61 ;  /* 0x0000003d00007202 */ /* 0x000fe20000000f00 */
[----:B------:R-:W-:Y:S01]  /*24d0*/  CS2R R50, SRZ ;  /* 0x0000000000327805 */ /* 0x000fe2000001ff00 */
[----:B------:R-:W-:Y:S01]  /*24e0*/  PRMT R53, R4, 0x5410, R5 ;  /* 0x0000541004357816 */ /* 0x000fe20000000005 */
[----:B------:R-:W-:Y:S01]  /*24f0*/  CS2R R54, SRZ ;  /* 0x0000000000367805 */ /* 0x000fe2000001ff00 */
        /* <DEDUP_REMOVED lines=22> */
.L_x_68:
[----:B------:R-:W-:Y:S05]  /*2660*/  BSYNC B0 ;  /* 0x0000000000007941 */ /* 0x000fea0003800000 */
.L_x_67:
        /* <DEDUP_REMOVED lines=14> */
[----:B------:R-:W-:Y:S02]  /*2750*/  MOV R0, R55 ;  /* 0x0000003700007202 */ /* 0x000fe40000000f00 */
        /* <DEDUP_REMOVED lines=23> */
.L_x_70:
[----:B------:R-:W-:Y:S05]  /*28d0*/  BSYNC B0 ;  /* 0x0000000000007941 */ /* 0x000fea0003800000 */
.L_x_69:
[----:B-----5:R-:W-:Y:S01]  /*28e0*/  MOV R2, R16 ;  /* 0x0000001000027202 */ /* 0x020fe20000000f00 */
[----:B------:R2:W3:Y:S01]  /*28f0*/  SHFL.IDX PT, R65, R143, RZ, 0x181f ;  /* 0x00181fff8f417589 */ /* 0x0004e200000e0000 */
[----:B------:R-:W-:Y:S01]  /*2900*/  IMAD.MOV.U32 R0, RZ, RZ, R17 ;  /* 0x000000ffff007224 */ /* 0x000fe200078e0011 */
[----:B------:R-:W-:Y:S01]  /*2910*/  BSSY B1, `(.L_x_71) ;  /* 0x000007f000017945 */ /* 0x000fe20003800000 */
[----:B-1----:R-:W-:Y:S02]  /*2920*/  IMAD.MOV.U32 R5, RZ, RZ, R6 ;  /* 0x000000ffff057224 */ /* 0x002fe400078e0006 */
[----:B------:R-:W-:Y:S01]  /*2930*/  IMAD.MOV.U32 R4, RZ, RZ, R7 ;  /* 0x000000ffff047224 */ /* 0x000fe200078e0007 */
[----:B------:R-:W-:Y:S01]  /*2940*/  PRMT R8, R0, 0x5410, R2 ;  /* 0x0000541000087816 */ /* 0x000fe20000000002 */
[----:B------:R2:W1:Y:S01]  /*2950*/  SHFL.IDX PT, R64, R164, RZ, 0x181f ;  /* 0x00181fffa4407589 */ /* 0x00046200000e0000 */
[----:B------:R-:W-:Y:S01]  /*2960*/  MOV R0, R49 ;  /* 0x0000003100007202 */ /* 0x000fe20000000f00 */
[----:B------:R-:W-:Y:S01]  /*2970*/  IMAD.MOV.U32 R20, RZ, RZ, R44 ;  /* 0x000000ffff147224 */ /* 0x000fe200078e002c */
[----:B------:R-:W-:Y:S01]  /*2980*/  PRMT R5, R4, 0x5410, R5 ;  /* 0x0000541004057816 */ /* 0x000fe20000000005 */
[----:B------:R-:W-:Y:S01]  /*2990*/  IMAD.MOV.U32 R2, RZ, RZ, R48 ;  /* 0x000000ffff027224 */ /* 0x000fe200078e0030 */
[----:B------:R-:W-:Y:S04]  /*29a0*/  MOV R4, R45 ;  /* 0x0000002d00047202 */ /* 0x000fe80000000f00 */
[----:B------:R-:W-:Y:S02]  /*29b0*/  PRMT R43, R4, 0x5410, R20 ;  /* 0x00005410042b7816 */ /* 0x000fe40000000014 */
[----:B------:R-:W-:Y:S01]  /*29c0*/  PRMT R46, R0, 0x5410, R2 ;  /* 0x00005410002e7816 */ /* 0x000fe20000000002 */
[----:B------:R-:W-:-:S05]  /*29d0*/  @P3 BRA `(.L_x_72) ;  /* 0x0000072000003947 */ /* 0x000fca0003800000 */
[----:B------:R-:W-:Y:S01]  /*29e0*/  BSSY B0, `(.L_x_73) ;  /* 0x0000038000007945 */ /* 0x000fe20003800000 */
[----:B------:R-:W-:-:S05]  /*29f0*/  @P5 BRA `(.L_x_74) ;  /* 0x0000036000005947 */ /* 0x000fca0003800000 */
[C---:B-1----:R-:W-:Y:S01]  /*2a00*/  LEA R70, P0, R10.reuse, R64, 0x1 ;  /* 0x000000400a467211 */ /* 0x042fe200078008ff */
[----:B------:R-:W1:Y:S03]  /*2a10*/  LDS.128 R20, [R134+0x8100] ;  /* 0x0081000086147984 */ /* 0x000e660000000c00 */
[----:B---3--:R-:W-:Y:S02]  /*2a20*/  LEA.HI.X R71, R10, R65, R11, 0x1, P0 ;  /* 0x000000410a477211 */ /* 0x008fe400000f0c0b */
[----:B------:R-:W-:Y:S11]  /*2a30*/  ISETP.GE.AND P0, PT, R12, c[0x0][0x27c], PT ;  /* 0x00009f000c007a0c */ /* 0x000ff60003f06270 */
[----:B------:R-:W-:Y:S02]  /*2a40*/  @!UPT UIADD3 URZ, URZ, URZ, URZ ;  /* 0x0000003f3f3ff290 */ /* 0x000fe4000fffe03f */
[----:B------:R-:W-:Y:S02]  /*2a50*/  @!P0 SHF.R.U64 R38, R38, 0x10, R39 ;  /* 0x0000001026268819 */ /* 0x000fe40000001227 */
[----:B------:R-:W-:Y:S02]  /*2a60*/  @!P0 SHF.R.U64 R2, R32, 0x10, R33 ;  /* 0x0000001020028819 */ /* 0x000fe40000001221 */
[C---:B------:R-:W-:Y:S02]  /*2a70*/  @!P0 PRMT R38, R3.reuse, 0x5432, R38 ;  /* 0x0000543203268816 */ /* 0x040fe40000000026 */
[----:B------:R-:W-:Y:S02]  /*2a80*/  @!P0 SHF.R.U32.HI R41, RZ, 0x10, R39 ;  /* 0x00000010ff298819 */ /* 0x000fe40000011627 */
[----:B------:R-:W-:Y:S01]  /*2a90*/  @!P0 SHF.R.U32.HI R0, RZ, 0x10, R33 ;  /* 0x00000010ff008819 */ /* 0x000fe20000011621 */
[C---:B------:R-:W-:Y:S01]  /*2aa0*/  @!P0 IMAD.U32 R32, R38.reuse, 0x10000, RZ ;  /* 0x0001000026208824 */ /* 0x040fe200078e00ff */
[----:B------:R-:W-:Y:S02]  /*2ab0*/  @!P0 PRMT R3, R3, 0x5410, R2 ;  /* 0x0000541003038816 */ /* 0x000fe40000000002 */
[C---:B------:R-:W-:Y:S02]  /*2ac0*/  @!P0 PRMT R41, R31.reuse, 0x5432, R41 ;  /* 0x000054321f298816 */ /* 0x040fe40000000029 */
[----:B------:R-:W-:Y:S01]  /*2ad0*/  @!P0 PRMT R31, R31, 0x5410, R0 ;  /* 0x000054101f1f8816 */ /* 0x000fe20000000000 */
[C---:B------:R-:W-:Y:S01]  /*2ae0*/  @!P0 IMAD.U32 R2, R3.reuse, 0x10000, RZ ;  /* 0x0001000003028824 */ /* 0x040fe200078e00ff */
[----:B------:R-:W-:Y:S02]  /*2af0*/  @!P0 LOP3.LUT R38, R38, 0xffff0000, RZ, 0xc0, !PT ;  /* 0xffff000026268812 */ /* 0x000fe400078ec0ff */
[----:B------:R-:W-:Y:S01]  /*2b00*/  @!P0 LOP3.LUT R3, R3, 0xffff0000, RZ, 0xc0, !PT ;  /* 0xffff000003038812 */ /* 0x000fe200078ec0ff */
[C---:B-1----:R-:W-:Y:S01]  /*2b10*/  @!P0 IMAD.U32 R33, R20.reuse, 0x10000, RZ ;  /* 0x0001000014218824 */ /* 0x042fe200078e00ff */
[----:B------:R-:W-:Y:S01]  /*2b20*/  @!P0 LOP3.LUT R0, R20, 0xffff0000, RZ, 0xc0, !PT ;  /* 0xffff000014008812 */ /* 0x000fe200078ec0ff */
[----:B------:R-:W-:Y:S01]  /*2b30*/  @!P0 IMAD.U32 R40, R22, 0x10000, RZ ;  /* 0x0001000016288824 */ /* 0x000fe200078e00ff */
[----:B------:R-:W-:Y:S01]  /*2b40*/  @!P0 LOP3.LUT R4, R21, 0xffff0000, RZ, 0xc0, !PT ;  /* 0xffff000015048812 */ /* 0x000fe200078ec0ff */
[----:B------:R-:W-:Y:S01]  /*2b50*/  @!P0 IMAD.U32 R42, R23, 0x10000, RZ ;  /* 0x00010000172a8824 */ /* 0x000fe200078e00ff */
[----:B------:R-:W-:Y:S01]  /*2b60*/  @!P0 SHF.L.U32 R39, R21, 0x10, RZ ;  /* 0x0000001015278819 */ /* 0x000fe200000006ff */
[----:B------:R-:W-:Y:S02]  /*2b70*/  @!P0 FMUL.FTZ R66, R0, R32 ;  /* 0x0000002000428220 */ /* 0x000fe40000410000 */
[----:B------:R-:W-:Y:S02]  /*2b80*/  @!P0 FMUL.FTZ R67, R4, R38 ;  /* 0x0000002604438220 */ /* 0x000fe40000410000 */
[-C--:B------:R-:W-:Y:S02]  /*2b90*/  @!P0 FMUL.FTZ R0, R0, R2.reuse ;  /* 0x0000000200008220 */ /* 0x080fe40000410000 */
[----:B------:R-:W-:Y:S02]  /*2ba0*/  @!P0 FFMA.FTZ R66, R33, R2, -R66 ;  /* 0x0000000221428223 */ /* 0x000fe40000010842 */
[-C--:B------:R-:W-:Y:S01]  /*2bb0*/  @!P0 FMUL.FTZ R2, R4, R3.reuse ;  /* 0x0000000304028220 */ /* 0x080fe20000410000 */
[----:B------:R-:W-:Y:S01]  /*2bc0*/  @!P0 SHF.L.U32 R4, R31, 0x10, RZ ;  /* 0x000000101f048819 */ /* 0x000fe200000006ff */
[----:B------:R-:W-:Y:S01]  /*2bd0*/  @!P0 FFMA.FTZ R67, R39, R3, -R67 ;  /* 0x0000000327438223 */ /* 0x000fe20000010843 */
[----:B------:R-:W-:Y:S01]  /*2be0*/  @!P0 LOP3.LUT R3, R22, 0xffff0000, RZ, 0xc0, !PT ;  /* 0xffff000016038812 */ /* 0x000fe200078ec0ff */
[----:B------:R-:W-:Y:S01]  /*2bf0*/  @!P0 FFMA.FTZ R0, R32, R33, R0 ;  /* 0x0000002120008223 */ /* 0x000fe20000010000 */
[----:B------:R-:W-:Y:S01]  /*2c00*/  @!P0 LOP3.LUT R32, R23, 0xffff0000, RZ, 0xc0, !PT ;  /* 0xffff000017208812 */ /* 0x000fe200078ec0ff */
[C---:B------:R-:W-:Y:S01]  /*2c10*/  @!P0 IMAD.U32 R33, R41.reuse, 0x10000, RZ ;  /* 0x0001000029218824 */ /* 0x040fe200078e00ff */
[----:B------:R-:W-:Y:S01]  /*2c20*/  @!P0 LOP3.LUT R41, R41, 0xffff0000, RZ, 0xc0, !PT ;  /* 0xffff000029298812 */ /* 0x000fe200078ec0ff */
[----:B------:R-:W-:Y:S01]  /*2c30*/  @!P0 FFMA.FTZ R2, R38, R39, R2 ;  /* 0x0000002726028223 */ /* 0x000fe20000010002 */
[----:B------:R-:W-:Y:S01]  /*2c40*/  @!P0 LOP3.LUT R31, R31, 0xffff0000, RZ, 0xc0, !PT ;  /* 0xffff00001f1f8812 */ /* 0x000fe200078ec0ff */
[C---:B------:R-:W-:Y:S01]  /*2c50*/  @!P0 FMUL.FTZ R68, R3.reuse, R33 ;  /* 0x0000002103448220 */ /* 0x040fe20000410000 */
[----:B------:R-:W-:Y:S01]  /*2c60*/  @!P0 F2FP.BF16.PACK_AB R0, R0, R66 ;  /* 0x000000420000823e */ /* 0x000fe200000010ff */
[-C--:B------:R-:W-:Y:S01]  /*2c70*/  @!P0 FMUL.FTZ R3, R3, R4.reuse ;  /* 0x0000000403038220 */ /* 0x080fe20000410000 */
[----:B------:R-:W-:Y:S01]  /*2c80*/  @!P0 F2FP.BF16.PACK_AB R2, R2, R67 ;  /* 0x000000430202823e */ /* 0x000fe200000010ff */
[----:B------:R-:W-:Y:S02]  /*2c90*/  @!P0 FMUL.FTZ R69, R32, R41 ;  /* 0x0000002920458220 */ /* 0x000fe40000410000 */
[----:B------:R-:W-:Y:S01]  /*2ca0*/  @!P0 FFMA.FTZ R68, R40, R4, -R68 ;  /* 0x0000000428448223 */ /* 0x000fe20000010844 */
[----:B------:R-:W-:Y:S01]  /*2cb0*/  @!P0 MOV R21, R2 ;  /* 0x0000000200158202 */ /* 0x000fe20000000f00 */
[-C--:B------:R-:W-:Y:S02]  /*2cc0*/  @!P0 FMUL.FTZ R4, R32, R31.reuse ;  /* 0x0000001f20048220 */ /* 0x080fe40000410000 */
[----:B------:R-:W-:Y:S02]  /*2cd0*/  @!P0 FFMA.FTZ R3, R33, R40, R3 ;  /* 0x0000002821038223 */ /* 0x000fe40000010003 */
[----:B------:R-:W-:Y:S02]  /*2ce0*/  @!P0 FFMA.FTZ R69, R42, R31, -R69 ;  /* 0x0000001f2a458223 */ /* 0x000fe40000010845 */
[----:B------:R-:W-:Y:S01]  /*2cf0*/  @!P0 FFMA.FTZ R4, R41, R42, R4 ;  /* 0x0000002a29048223 */ /* 0x000fe20000010004 */
[----:B------:R-:W-:Y:S01]  /*2d00*/  @!P0 F2FP.BF16.PACK_AB R3, R3, R68 ;  /* 0x000000440303823e */ /* 0x000fe200000010ff */
[----:B------:R-:W-:Y:S03]  /*2d10*/  @!P0 IMAD.MOV.U32 R20, RZ, RZ, R0 ;  /* 0x000000ffff148224 */ /* 0x000fe600078e0000 */
[----:B------:R-:W-:Y:S01]  /*2d20*/  @!P0 F2FP.BF16.PACK_AB R4, R4, R69 ;  /* 0x000000450404823e */ /* 0x000fe200000010ff */
[----:B------:R-:W-:Y:S03]  /*2d30*/  @!P0 IMAD.MOV.U32 R22, RZ, RZ, R3 ;  /* 0x000000ffff168224 */ /* 0x000fe600078e0003 */
[----:B------:R-:W-:Y:S05]  /*2d40*/  @!P0 MOV R23, R4 ;  /* 0x0000000400178202 */ /* 0x000fea0000000f00 */
[----:B------:R1:W-:Y:S02]  /*2d50*/  ST.E.128 [R70.64], R20 ;  /* 0x0000001446007985 */ /* 0x0003e4000c101d14 */
.L_x_74:
[----:B------:R-:W-:Y:S05]  /*2d60*/  BSYNC B0 ;  /* 0x0000000000007941 */ /* 0x000fea0003800000 */
.L_x_73:
[----:B------:R-:W-:Y:S11]  /*2d70*/  ISETP.GE.AND P0, PT, R138, c[0x0][0x1d4], PT ;  /* 0x000075008a007a0c */ /* 0x000ff60003f06270 */
[----:B------:R-:W-:Y:S02]  /*2d80*/  @!UPT UIADD3 URZ, URZ, URZ, URZ ;  /* 0x0000003f3f3ff290 */ /* 0x000fe4000fffe03f */
        /* <DEDUP_REMOVED lines=8> */
[----:B------:R-:W-:Y:S02]  /*2e10*/  @!P0 PRMT R33, R59, 0x5432, R33 ;  /* 0x000054323b218816 */ /* 0x000fe40000000021 */
[C---:B------:R-:W-:Y:S02]  /*2e20*/  @!P0 PRMT R3, R30.reuse, 0x5432, R3 ;  /* 0x000054321e038816 */ /* 0x040fe40000000003 */
[----:B------:R-:W-:Y:S01]  /*2e30*/  @!P0 SHF.R.U32.HI R36, RZ, 0x10, R37 ;  /* 0x00000010ff248819 */ /* 0x000fe20000011625 */
[C---:B------:R-:W-:Y:S01]  /*2e40*/  @!P0 IMAD.U32 R31, R33.reuse, 0x10000, RZ ;  /* 0x00010000211f8824 */ /* 0x040fe200078e00ff */
[----:B------:R-:W-:Y:S01]  /*2e50*/  @!P0 LOP3.LUT R33, R33, 0xffff0000, RZ, 0xc0, !PT ;  /* 0xffff000021218812 */ /* 0x000fe200078ec0ff */
[C---:B------:R-:W-:Y:S01]  /*2e60*/  @!P0 IMAD.U32 R2, R3.reuse, 0x10000, RZ ;  /* 0x0001000003028824 */ /* 0x040fe200078e00ff */
[----:B------:R-:W-:Y:S02]  /*2e70*/  @!P0 SHF.R.U32.HI R62, RZ, 0x10, R63 ;  /* 0x00000010ff3e8819 */ /* 0x000fe4000001163f */
[----:B------:R-:W-:Y:S02]  /*2e80*/  @!P0 PRMT R30, R30, 0x5410, R36 ;  /* 0x000054101e1e8816 */ /* 0x000fe40000000024 */
[----:B------:R-:W-:Y:S02]  /*2e90*/  @!P0 LOP3.LUT R3, R3, 0xffff0000, RZ, 0xc0, !PT ;  /* 0xffff000003038812 */ /* 0x000fe400078ec0ff */
[----:B------:R-:W-:Y:S01]  /*2ea0*/  @!P0 PRMT R59, R59, 0x5410, R62 ;  /* 0x000054103b3b8816 */ /* 0x000fe2000000003e */
[C---:B-1----:R-:W-:Y:S01]  /*2eb0*/  @!P0 IMAD.U32 R32, R20.reuse, 0x10000, RZ ;  /* 0x0001000014208824 */ /* 0x042fe200078e00ff */
[----:B------:R-:W-:Y:S01]  /*2ec0*/  @!P0 LOP3.LUT R0, R20, 0xffff0000, RZ, 0xc0, !PT ;  /* 0xffff000014008812 */ /* 0x000fe200078ec0ff */
[----:B------:R-:W-:Y:S01]  /*2ed0*/  @!P0 IMAD.U32 R37, R22, 0x10000, RZ ;  /* 0x0001000016258824 */ /* 0x000fe200078e00ff */
[----:B------:R-:W-:Y:S01]  /*2ee0*/  @!P0 LOP3.LUT R4, R21, 0xffff0000, RZ, 0xc0, !PT ;  /* 0xffff000015048812 */ /* 0x000fe200078ec0ff */
[----:B------:R-:W-:Y:S01]  /*2ef0*/  @!P0 IMAD.U32 R39, R23, 0x10000, RZ ;  /* 0x0001000017278824 */ /* 0x000fe200078e00ff */
[----:B------:R-:W-:Y:S01]  /*2f00*/  @!P0 SHF.L.U32 R36, R21, 0x10, RZ ;  /* 0x0000001015248819 */ /* 0x000fe200000006ff */
[----:B------:R-:W-:Y:S01]  /*2f10*/  @!P0 FMUL.FTZ R40, R0, R31 ;  /* 0x0000001f00288220 */ /* 0x000fe20000410000 */
[----:B------:R-:W-:Y:S01]  /*2f20*/  @!P0 LOP3.LUT R38, R59, 0xffff0000, RZ, 0xc0, !PT ;  /* 0xffff00003b268812 */ /* 0x000fe200078ec0ff */
        /* <DEDUP_REMOVED lines=9> */
[----:B------:R-:W-:Y:S01]  /*2fc0*/  @!P0 IMAD.U32 R32, R59, 0x10000, RZ ;  /* 0x000100003b208824 */ /* 0x000fe200078e00ff */
[----:B------:R-:W-:Y:S01]  /*2fd0*/  @!P0 LOP3.LUT R30, R30, 0xffff0000, RZ, 0xc0, !PT ;  /* 0xffff00001e1e8812 */ /* 0x000fe200078ec0ff */
[----:B------:R-:W-:Y:S01]  /*2fe0*/  @!P0 FFMA.FTZ R2, R33, R36, R2 ;  /* 0x0000002421028223 */ /* 0x000fe20000010002 */
[----:B------:R-:W-:Y:S01]  /*2ff0*/  @!P0 F2FP.BF16.PACK_AB R0, R0, R40 ;  /* 0x000000280000823e */ /* 0x000fe200000010ff */
[C---:B------:R-:W-:Y:S02]  /*3000*/  @!P0 FMUL.FTZ R42, R3.reuse, R32 ;  /* 0x00000020032a8220 */ /* 0x040fe40000410000 */
[----:B------:R-:W-:Y:S01]  /*3010*/  @!P0 FMUL.FTZ R3, R3, R4 ;  /* 0x0000000403038220 */ /* 0x000fe20000410000 */
        /* <DEDUP_REMOVED lines=14> */
.L_x_72:
[----:B------:R-:W-:Y:S05]  /*3100*/  BSYNC B1 ;  /* 0x0000000000017941 */ /* 0x000fea0003800000 */
.L_x_71:
[----:B------:R4:W2:Y:S01]  /*3110*/  SHFL.IDX PT, R38, R143, 0x1, 0x181f ;  /* 0x00381f008f267f89 */ /* 0x0008a200000e0000 */
[----:B------:R-:W-:Y:S03]  /*3120*/  BSSY B1, `(.L_x_75) ;  /* 0x0000075000017945 */ /* 0x000fe60003800000 */
[----:B------:R4:W3:Y:S01]  /*3130*/  SHFL.IDX PT, R37, R164, 0x1, 0x181f ;  /* 0x00381f00a4257f89 */ /* 0x0008e200000e0000 */
[----:B------:R-:W-:-:S05]  /*3140*/  @P6 BRA `(.L_x_76) ;  /* 0x0000072000006947 */ /* 0x000fca0003800000 */
[----:B------:R-:W-:Y:S01]  /*3150*/  BSSY B0, `(.L_x_77) ;  /* 0x0000038000007945 */ /* 0x000fe20003800000 */
[----:B------:R-:W-:-:S05]  /*3160*/  @P5 BRA `(.L_x_78) ;  /* 0x0000036000005947 */ /* 0x000fca0003800000 */
[C---:B---3--:R-:W-:Y:S01]  /*3170*/  LEA R62, P0, R10.reuse, R37, 0x1 ;  /* 0x000000250a3e7211 */ /* 0x048fe200078008ff */
[----:B-1----:R-:W1:Y:S03]  /*3180*/  LDS.128 R20, [R134+0x9100] ;  /* 0x0091000086147984 */ /* 0x002e660000000c00 */
[----:B--2---:R-:W-:Y:S02]  /*3190*/  LEA.HI.X R63, R10, R38, R11, 0x1, P0 ;  /* 0x000000260a3f7211 */ /* 0x004fe400000f0c0b */
[----:B------:R-:W-:Y:S11]  /*31a0*/  ISETP.GE.AND P0, PT, R12, c[0x0][0x27c], PT ;  /* 0x00009f000c007a0c */ /* 0x000ff60003f06270 */
[----:B------:R-:W-:Y:S02]  /*31b0*/  @!UPT UIADD3 URZ, URZ, URZ, URZ ;  /* 0x0000003f3f3ff290 */ /* 0x000fe4000fffe03f */
[----:B------:R-:W-:Y:S02]  /*31c0*/  @!P0 SHF.R.U64 R32, R60, 0x10, R61 ;  /* 0x000000103c208819 */ /* 0x000fe4000000123d */
[----:B------:R-:W-:Y:S02]  /*31d0*/  @!P0 SHF.R.U64 R3, R34, 0x10, R35 ;  /* 0x0000001022038819 */ /* 0x000fe40000001223 */
[----:B------:R-:W-:Y:S02]  /*31e0*/  @!P0 PRMT R32, R58, 0x5432, R32 ;  /* 0x000054323a208816 */ /* 0x000fe40000000020 */
[----:B------:R-:W-:Y:S02]  /*31f0*/  @!P0 PRMT R3, R19, 0x5432, R3 ;  /* 0x0000543213038816 */ /* 0x000fe40000000003 */
[----:B------:R-:W-:Y:S01]  /*3200*/  @!P0 SHF.R.U32.HI R34, RZ, 0x10, R35 ;  /* 0x00000010ff228819 */ /* 0x000fe20000011623 */
[C---:B------:R-:W-:Y:S01]  /*3210*/  @!P0 IMAD.U32 R30, R32.reuse, 0x10000, RZ ;  /* 0x00010000201e8824 */ /* 0x040fe200078e00ff */
[----:B------:R-:W-:Y:S01]  /*3220*/  @!P0 LOP3.LUT R32, R32, 0xffff0000, RZ, 0xc0, !PT ;  /* 0xffff000020208812 */ /* 0x000fe200078ec0ff */
[C---:B------:R-:W-:Y:S01]  /*3230*/  @!P0 IMAD.U32 R2, R3.reuse, 0x10000, RZ ;  /* 0x0001000003028824 */ /* 0x040fe200078e00ff */
[----:B------:R-:W-:Y:S02]  /*3240*/  @!P0 SHF.R.U32.HI R60, RZ, 0x10, R61 ;  /* 0x00000010ff3c8819 */ /* 0x000fe4000001163d */
[----:B------:R-:W-:Y:S02]  /*3250*/  @!P0 LOP3.LUT R3, R3, 0xffff0000, RZ, 0xc0, !PT ;  /* 0xffff000003038812 */ /* 0x000fe400078ec0ff */
[----:B------:R-:W-:Y:S02]  /*3260*/  @!P0 PRMT R19, R19, 0x5410, R34 ;  /* 0x0000541013138816 */ /* 0x000fe40000000022 */
        /* <DEDUP_REMOVED lines=38> */
.L_x_78:
[----:B------:R-:W-:Y:S05]  /*34d0*/  BSYNC B0 ;  /* 0x0000000000007941 */ /* 0x000fea0003800000 */
.L_x_77:
[----:B------:R-:W-:Y:S11]  /*34e0*/  ISETP.GE.AND P0, PT, R138, c[0x0][0x1d4], PT ;  /* 0x000075008a007a0c */ /* 0x000ff60003f06270 */
[----:B------:R-:W-:Y:S02]  /*34f0*/  @!UPT UIADD3 URZ, URZ, URZ, URZ ;  /* 0x0000003f3f3ff290 */ /* 0x000fe4000fffe03f */
[----:B------:R-:W-:-:S05]  /*3500*/  @P0 BRA `(.L_x_76) ;  /* 0x0000036000000947 */ /* 0x000fca0003800000 */
[C---:B---3--:R-:W-:Y:S01]  /*3510*/  LEA R36, P0, R131.reuse, R37, 0x1 ;  /* 0x0000002583247211 */ /* 0x048fe200078008ff */
[----:B-1----:R-:W1:Y:S03]  /*3520*/  LDS.128 R20, [R134+0xd100] ;  /* 0x00d1000086147984 */ /* 0x002e660000000c00 */
[----:B--2---:R-:W-:Y:S02]  /*3530*/  LEA.HI.X R37, R131, R38, R111, 0x1, P0 ;  /* 0x0000002683257211 */ /* 0x004fe400000f0c6f */
[----:B------:R-:W-:Y:S11]  /*3540*/  ISETP.GE.AND P0, PT, R9, c[0x0][0x27c], PT ;  /* 0x00009f0009007a0c */ /* 0x000ff60003f06270 */
[----:B------:R-:W-:Y:S02]  /*3550*/  @!UPT UIADD3 URZ, URZ, URZ, URZ ;  /* 0x0000003f3f3ff290 */ /* 0x000fe4000fffe03f */
[----:B------:R-:W-:Y:S02]  /*3560*/  @!P0 SHF.R.U64 R0, R56, 0x10, R57 ;  /* 0x0000001038008819 */ /* 0x000fe40000001239 */
[--C-:B------:R-:W-:Y:S02]  /*3570*/  @!P0 SHF.R.U64 R3, R28, 0x10, R29.reuse ;  /* 0x000000101c038819 */ /* 0x100fe4000000121d */
[----:B------:R-:W-:Y:S02]  /*3580*/  @!P0 SHF.R.U32.HI R28, RZ, 0x10, R29 ;  /* 0x00000010ff1c8819 */ /* 0x000fe4000001161d */
[----:B------:R-:W-:Y:S02]  /*3590*/  @!P0 PRMT R29, R53, 0x5432, R0 ;  /* 0x00005432351d8816 */ /* 0x000fe40000000000 */
[C---:B------:R-:W-:Y:S02]  /*35a0*/  @!P0 PRMT R3, R18.reuse, 0x5432, R3 ;  /* 0x0000543212038816 */ /* 0x040fe40000000003 */
[----:B------:R-:W-:Y:S01]  /*35b0*/  @!P0 PRMT R18, R18, 0x5410, R28 ;  /* 0x0000541012128816 */ /* 0x000fe2000000001c */
[C---:B------:R-:W-:Y:S01]  /*35c0*/  @!P0 IMAD.U32 R19, R29.reuse, 0x10000, RZ ;  /* 0x000100001d138824 */ /* 0x040fe200078e00ff */
[----:B------:R-:W-:Y:S01]  /*35d0*/  @!P0 LOP3.LUT R29, R29, 0xffff0000, RZ, 0xc0, !PT ;  /* 0xffff00001d1d8812 */ /* 0x000fe200078ec0ff */
[C---:B------:R-:W-:Y:S01]  /*35e0*/  @!P0 IMAD.U32 R2, R3.reuse, 0x10000, RZ ;  /* 0x0001000003028824 */ /* 0x040fe200078e00ff */
[----:B------:R-:W-:Y:S02]  /*35f0*/  @!P0 SHF.R.U32.HI R56, RZ, 0x10, R57 ;  /* 0x00000010ff388819 */ /* 0x000fe40000011639 */
        /* <DEDUP_REMOVED lines=39> */
.L_x_76:
[----:B------:R-:W-:Y:S05]  /*3870*/  BSYNC B1 ;  /* 0x0000000000017941 */ /* 0x000fea0003800000 */
.L_x_75:
[----:B------:R4:W3:Y:S01]  /*3880*/  SHFL.IDX PT, R32, R143, 0x2, 0x181f ;  /* 0x00581f008f207f89 */ /* 0x0008e200000e0000 */
[----:B------:R-:W-:Y:S03]  /*3890*/  BSSY B1, `(.L_x_79) ;  /* 0x0000075000017945 */ /* 0x000fe60003800000 */
[----:B------:R4:W2:Y:S01]  /*38a0*/  SHFL.IDX PT, R31, R164, 0x2, 0x181f ;  /* 0x00581f00a41f7f89 */ /* 0x0008a200000e0000 */
[----:B------:R-:W-:-:S05]  /*38b0*/  @P4 BRA `(.L_x_80) ;  /* 0x0000072000004947 */ /* 0x000fca0003800000 */
[----:B------:R-:W-:Y:S01]  /*38c0*/  BSSY B0, `(.L_x_81) ;  /* 0x0000038000007945 */ /* 0x000fe20003800000 */
[----:B------:R-:W-:-:S05]  /*38d0*/  @P5 BRA `(.L_x_82) ;  /* 0x0000036000005947 */ /* 0x000fca0003800000 */
[C---:B-12---:R-:W-:Y:S01]  /*38e0*/  LEA R36, P0, R10.reuse, R31, 0x1 ;  /* 0x0000001f0a247211 */ /* 0x046fe200078008ff */
[----:B------:R-:W1:Y:S03]  /*38f0*/  LDS.128 R20, [R134+0xa100] ;  /* 0x00a1000086147984 */ /* 0x000e660000000c00 */
[----:B---3--:R-:W-:Y:S02]  /*3900*/  LEA.HI.X R37, R10, R32, R11, 0x1, P0 ;  /* 0x000000200a257211 */ /* 0x008fe400000f0c0b */
[----:B------:R-:W-:Y:S11]  /*3910*/  ISETP.GE.AND P0, PT, R12, c[0x0][0x27c], PT ;  /* 0x00009f000c007a0c */ /* 0x000ff60003f06270 */
[----:B------:R-:W-:Y:S02]  /*3920*/  @!UPT UIADD3 URZ, URZ, URZ, URZ ;  /* 0x0000003f3f3ff290 */ /* 0x000fe4000fffe03f */
[----:B------:R-:W-:Y:S02]  /*3930*/  @!P0 SHF.R.U64 R0, R54, 0x10, R55 ;  /* 0x0000001036008819 */ /* 0x000fe40000001237 */
[--C-:B------:R-:W-:Y:S02]  /*3940*/  @!P0 SHF.R.U64 R3, R26, 0x10, R27.reuse ;  /* 0x000000101a038819 */ /* 0x100fe4000000121b */
[----:B------:R-:W-:Y:S02]  /*3950*/  @!P0 SHF.R.U32.HI R26, RZ, 0x10, R27 ;  /* 0x00000010ff1a8819 */ /* 0x000fe4000001161b */
[C---:B------:R-:W-:Y:S02]  /*3960*/  @!P0 PRMT R27, R52.reuse, 0x5432, R0 ;  /* 0x00005432341b8816 */ /* 0x040fe40000000000 */
        /* <DEDUP_REMOVED lines=45> */
.L_x_82:
[----:B------:R-:W-:Y:S05]  /*3c40*/  BSYNC B0 ;  /* 0x0000000000007941 */ /* 0x000fea0003800000 */
.L_x_81:
[----:B------:R-:W-:Y:S11]  /*3c50*/  ISETP.GE.AND P0, PT, R138, c[0x0][0x1d4], PT ;  /* 0x000075008a007a0c */ /* 0x000ff60003f06270 */
[----:B------:R-:W-:Y:S02]  /*3c60*/  @!UPT UIADD3 URZ, URZ, URZ, URZ ;  /* 0x0000003f3f3ff290 */ /* 0x000fe4000fffe03f */
[----:B------:R-:W-:-:S05]  /*3c70*/  @P0 BRA `(.L_x_80) ;  /* 0x0000036000000947 */ /* 0x000fca0003800000 */
[C---:B--2---:R-:W-:Y:S01]  /*3c80*/  LEA R30, P0, R131.reuse, R31, 0x1 ;  /* 0x0000001f831e7211 */ /* 0x044fe200078008ff */
[----:B-1----:R-:W1:Y:S03]  /*3c90*/  LDS.128 R20, [R134+0xe100] ;  /* 0x00e1000086147984 */ /* 0x002e660000000c00 */
        /* <DEDUP_REMOVED lines=52> */
.L_x_80:
[----:B------:R-:W-:Y:S05]  /*3fe0*/  BSYNC B1 ;  /* 0x0000000000017941 */ /* 0x000fea0003800000 */
.L_x_79:
[----:B--2-4-:R-:W2:Y:S04]  /*3ff0*/  SHFL.IDX PT, R143, R143, 0x3, 0x181f ;  /* 0x00781f008f8f7f89 */ /* 0x014ea800000e0000 */
[----:B------:R-:W4:Y:S01]  /*4000*/  SHFL.IDX PT, R164, R164, 0x3, 0x181f ;  /* 0x00781f00a4a47f89 */ /* 0x000f2200000e0000 */
[----:B------:R-:W-:-:S05]  /*4010*/  @P2 BRA `(.L_x_83) ;  /* 0x0000316000002947 */ /* 0x000fca0003800000 */
[----:B------:R-:W-:Y:S01]  /*4020*/  BSSY B0, `(.L_x_84) ;  /* 0x0000038000007945 */ /* 0x000fe20003800000 */
[----:B------:R-:W-:-:S05]  /*4030*/  @P5 BRA `(.L_x_85) ;  /* 0x0000036000005947 */ /* 0x000fca0003800000 */
[C---:B----4-:R-:W-:Y:S01]  /*4040*/  LEA R26, P0, R10.reuse, R164, 0x1 ;  /* 0x000000a40a1a7211 */ /* 0x050fe200078008ff */
        /* <DEDUP_REMOVED lines=43> */
[----:B------:R-:W-:Y:S02]  /*4300*/  @!P0 FMUL.FTZ R4, R14, R8 ;  /* 0x000000080e048220 */ /* 0x000fe40000410000 */
        /* <DEDUP_REMOVED lines=9> */
.L_x_85:
[----:B------:R-:W-:Y:S05]  /*43a0*/  BSYNC B0 ;  /* 0x0000000000007941 */ /* 0x000fea0003800000 */
.L_x_84:
[----:B------:R-:W-:Y:S11]  /*43b0*/  ISETP.GE.AND P0, PT, R138, c[0x0][0x1d4], PT ;  /* 0x000075008a007a0c */ /* 0x000ff60003f06270 */
[----:B------:R-:W-:Y:S02]  /*43c0*/  @!UPT UIADD3 URZ, URZ, URZ, URZ ;  /* 0x0000003f3f3ff290 */ /* 0x000fe4000fffe03f */
[----:B------:R-:W-:-:S05]  /*43d0*/  @P0 BRA `(.L_x_83) ;  /* 0x00002da000000947 */ /* 0x000fca0003800000 */
[C---:B----4-:R-:W-:Y:S01]  /*43e0*/  LEA R164, P0, R131.reuse, R164, 0x1 ;  /* 0x000000a483a47211 */ /* 0x050fe200078008ff */
[----:B------:R-:W4:Y:S03]  /*43f0*/  LDS.128 R16, [R134+0xf100] ;  /* 0x00f1000086107984 */ /* 0x000f260000000c00 */
[----:B--2---:R-:W-:Y:S02]  /*4400*/  LEA.HI.X R165, R131, R143, R111, 0x1, P0 ;  /* 0x0000008f83a57211 */ /* 0x004fe400000f0c6f */
[----:B------:R-:W-:Y:S11]  /*4410*/  ISETP.GE.AND P0, PT, R9, c[0x0][0x27c], PT ;  /* 0x00009f0009007a0c */ /* 0x000ff60003f06270 */
[----:B------:R-:W-:Y:S02]  /*4420*/  @!UPT UIADD3 URZ, URZ, URZ, URZ ;  /* 0x0000003f3f3ff290 */ /* 0x000fe4000fffe03f */
[----:B------:R-:W-:Y:S02]  /*4430*/  @!P0 SHF.R.U64 R8, R44, 0x10, R45 ;  /* 0x000000102c088819 */ /* 0x000fe4000000122d */
[--C-:B------:R-:W-:Y:S02]  /*4440*/  @!P0 SHF.R.U64 R3, R6, 0x10, R7.reuse ;  /* 0x0000001006038819 */ /* 0x100fe40000001207 */
[----:B------:R-:W-:Y:S02]  /*4450*/  @!P0 PRMT R8, R43, 0x5432, R8 ;  /* 0x000054322b088816 */ /* 0x000fe40000000008 */
[----:B------:R-:W-:Y:S02]  /*4460*/  @!P0 SHF.R.U32.HI R6, RZ, 0x10, R7 ;  /* 0x00000010ff068819 */ /* 0x000fe40000011607 */
        /* <DEDUP_REMOVED lines=8> */
[C---:B----4-:R-:W-:Y:S01]  /*44f0*/  @!P0 IMAD.U32 R7, R16.reuse, 0x10000, RZ ;  /* 0x0001000010078824 */ /* 0x050fe200078e00ff */
[----:B------:R-:W-:Y:S01]  /*4500*/  @!P0 LOP3.LUT R0, R16, 0xffff0000, RZ, 0xc0, !PT ;  /* 0xffff000010008812 */ /* 0x000fe200078ec0ff */
[----:B------:R-:W-:Y:S01]  /*4510*/  @!P0 IMAD.U32 R15, R18, 0x10000, RZ ;  /* 0x00010000120f8824 */ /* 0x000fe200078e00ff */
[----:B------:R-:W-:Y:S01]  /*4520*/  @!P0 LOP3.LUT R4, R17, 0xffff0000, RZ, 0xc0, !PT ;  /* 0xffff000011048812 */ /* 0x000fe200078ec0ff */
[----:B-1----:R-:W-:Y:S01]  /*4530*/  @!P0 IMAD.U32 R21, R19, 0x10000, RZ ;  /* 0x0001000013158824 */ /* 0x002fe200078e00ff */
        /* <DEDUP_REMOVED lines=19> */
[C---:B------:R-:W-:Y:S02]  /*4670*/  @!P0 FMUL.FTZ R25, R6.reuse, R20 ;  /* 0x0000001406198220 */ /* 0x040fe40000410000 */
        /* <DEDUP_REMOVED lines=11> */
[----:B------:R1:W-:Y:S01]  /*4730*/  ST.E.128 [R164.64], R16 ;  /* 0x00000010a4007985 */ /* 0x0003e2000c101d14 */
[----:B------:R-:W-:-:S05]  /*4740*/  BRA `(.L_x_83) ;  /* 0x00002a3000007947 */ /* 0x000fca0003800000 */
.L_x_62:
[-C--:B------:R-:W-:Y:S01]  /*4750*/  ISETP.GE.AND P0, PT, R128, R77.reuse, PT ;  /* 0x0000004d8000720c */ /* 0x080fe20003f06270 */
[----:B------:R-:W-:Y:S01]  /*4760*/  CS2R R30, SRZ ;  /* 0x00000000001e7805 */ /* 0x000fe2000001ff00 */
[----:B------:R-:W-:Y:S01]  /*4770*/  ISETP.NE.AND P6, PT, R140, RZ, PT ;  /* 0x000000ff8c00720c */ /* 0x000fe20003fc5270 */
[----:B------:R-:W-:Y:S01]  /*4780*/  CS2R R28, SRZ ;  /* 0x00000000001c7805 */ /* 0x000fe2000001ff00 */
[----:B------:R-:W-:Y:S01]  /*4790*/  ISETP.GE.OR P4, PT, R10, c[0x0][0x27c], P0 ;  /* 0x00009f000a007a0c */ /* 0x000fe20000786670 */
        /* <DEDUP_REMOVED lines=8> */
[----:B------:R1:W2:Y:S01]  /*4820*/  SHFL.IDX PT, R175, R143, RZ, 0x181f ;  /* 0x00181fff8faf7589 */ /* 0x0002a200000e0000 */
[----:B------:R-:W-:Y:S03]  /*4830*/  BSSY B0, `(.L_x_86) ;  /* 0x00000dd000007945 */ /* 0x000fe60003800000 */
[----:B------:R-:W-:Y:S04]  /*4840*/  @!P4 IADD3 R2, P1, P0, R146, R68, R107 ;  /* 0x000000449202c210 */ /* 0x000fe8000783e06b */
[C---:B------:R-:W-:Y:S01]  /*4850*/  @!P4 IADD3.X R0, R83.reuse, R40, R106, P1, P0 ;  /* 0x000000285300c210 */ /* 0x040fe20000fe046a */
[----:B------:R1:W3:Y:S01]  /*4860*/  SHFL.IDX PT, R174, R164, RZ, 0x181f ;  /* 0x00181fffa4ae7589 */ /* 0x0002e200000e0000 */
[----:B------:R-:W-:Y:S04]  /*4870*/  @!P4 IADD3 R4, P1, P0, R144, R42, R109 ;  /* 0x0000002a9004c210 */ /* 0x000fe8000783e06d */
[----:B------:R-:W-:Y:S02]  /*4880*/  @!P4 IADD3.X R3, R82, R8, R108, P1, P0 ;  /* 0x000000085203c210 */ /* 0x000fe40000fe046c */
[----:B------:R-:W-:Y:S04]  /*4890*/  ISETP.GE.AND P0, PT, R124, R77, PT ;  /* 0x0000004d7c00720c */ /* 0x000fe80003f06270 */
[----:B------:R-:W-:Y:S11]  /*48a0*/  ISETP.GE.OR P2, PT, R10, c[0x0][0x27c], P0 ;  /* 0x00009f000a007a0c */ /* 0x000ff60000746670 */
[----:B------:R-:W-:Y:S02]  /*48b0*/  @!UPT UIADD3 URZ, URZ, URZ, URZ ;  /* 0x0000003f3f3ff290 */ /* 0x000fe4000fffe03f */
[----:B------:R-:W-:Y:S04]  /*48c0*/  @!P2 IADD3 R6, P1, P0, R146, R93, R68 ;  /* 0x0000005d9206a210 */ /* 0x000fe8000783e044 */
[C---:B------:R-:W-:Y:S02]  /*48d0*/  @!P2 IADD3.X R5, R83.reuse, R92, R40, P1, P0 ;  /* 0x0000005c5305a210 */ /* 0x040fe40000fe0428 */
[----:B------:R-:W-:Y:S04]  /*48e0*/  @!P2 IADD3 R14, P1, P0, R144, R95, R42 ;  /* 0x0000005f900ea210 */ /* 0x000fe8000783e02a */
[----:B------:R-:W-:Y:S02]  /*48f0*/  @!P2 IADD3.X R7, R82, R94, R8, P1, P0 ;  /* 0x0000005e5207a210 */ /* 0x000fe40000fe0408 */
[----:B------:R-:W-:Y:S04]  /*4900*/  ISETP.GE.AND P0, PT, R120, R77, PT ;  /* 0x0000004d7800720c */ /* 0x000fe80003f06270 */
[----:B------:R-:W-:Y:S11]  /*4910*/  ISETP.GE.OR P1, PT, R10, c[0x0][0x27c], P0 ;  /* 0x00009f000a007a0c */ /* 0x000ff60000726670 */
[----:B------:R-:W-:Y:S02]  /*4920*/  @!UPT UIADD3 URZ, URZ, URZ, URZ ;  /* 0x0000003f3f3ff290 */ /* 0x000fe4000fffe03f */
[----:B------:R-:W-:Y:S04]  /*4930*/  @!P1 IADD3 R16, P3, P0, R146, R160, R68 ;  /* 0x000000a092109210 */ /* 0x000fe8000787e044 */
[----:B------:R-:W-:Y:S02]  /*4940*/  @!P1 IADD3.X R15, R83, R96, R40, P3, P0 ;  /* 0x00000060530f9210 */ /* 0x000fe40001fe0428 */
[----:B------:R-:W-:Y:S04]  /*4950*/  @!P1 IADD3 R18, P3, P0, R144, R158, R42 ;  /* 0x0000009e90129210 */ /* 0x000fe8000787e02a */
[----:B------:R-:W-:Y:S02]  /*4960*/  @!P1 IADD3.X R17, R82, R97, R8, P3, P0 ;  /* 0x0000006152119210 */ /* 0x000fe40001fe0408 */
[C---:B------:R-:W-:Y:S04]  /*4970*/  @!P4 LEA R20, P0, R2.reuse, c[0x0][0x270], 0x1 ;  /* 0x00009c000214ca11 */ /* 0x040fe800078008ff */
[----:B------:R-:W-:Y:S02]  /*4980*/  @!P4 LEA.HI.X R21, R2, c[0x0][0x274], R0, 0x1, P0 ;  /* 0x00009d000215ca11 */ /* 0x000fe400000f0c00 */
[C---:B------:R-:W-:Y:S03]  /*4990*/  @!P4 LEA R22, P0, R4.reuse, c[0x0][0x288], 0x1 ;  /* 0x0000a2000416ca11 */ /* 0x040fe600078008ff */
[----:B------:R4:W2:Y:S01]  /*49a0*/  @!P4 LDG.E.128 R28, [R20.64] ;  /* 0x00000014141cc981 */ /* 0x0008a2000c1e1d00 */
[----:B------:R-:W-:Y:S02]  /*49b0*/  @!P4 LEA.HI.X R23, R4, c[0x0][0x28c], R3, 0x1, P0 ;  /* 0x0000a3000417ca11 */ /* 0x000fe400000f0c03 */
[C---:B------:R-:W-:Y:S04]  /*49c0*/  @!P2 LEA R4, P0, R6.reuse, c[0x0][0x270], 0x1 ;  /* 0x00009c000604aa11 */ /* 0x040fe800078008ff */
[----:B------:R-:W-:Y:S01]  /*49d0*/  @!P2 LEA.HI.X R5, R6, c[0x0][0x274], R5, 0x1, P0 ;  /* 0x00009d000605aa11 */ /* 0x000fe200000f0c05 */
[----:B------:R1:W3:Y:S01]  /*49e0*/  @!P4 LDG.E.128 R64, [R22.64] ;  /* 0x000000141640c981 */ /* 0x0002e2000c1e1d00 */
[C---:B------:R-:W-:Y:S04]  /*49f0*/  @!P2 LEA R24, P0, R14.reuse, c[0x0][0x288], 0x1 ;  /* 0x0000a2000e18aa11 */ /* 0x040fe800078008ff */
[----:B------:R-:W-:Y:S02]  /*4a00*/  @!P2 LEA.HI.X R25, R14, c[0x0][0x28c], R7, 0x1, P0 ;  /* 0x0000a3000e19aa11 */ /* 0x000fe400000f0c07 */
[C---:B------:R-:W-:Y:S03]  /*4a10*/  @!P1 LEA R2, P0, R16.reuse, c[0x0][0x270], 0x1 ;  /* 0x00009c0010029a11 */ /* 0x040fe600078008ff */
[----:B------:R-:W3:Y:S01]  /*4a20*/  @!P2 LDG.E.128 R60, [R24.64] ;  /* 0x00000014183ca981 */ /* 0x000ee2000c1e1d00 */
[----:B------:R-:W-:Y:S02]  /*4a30*/  @!P1 LEA.HI.X R3, R16, c[0x0][0x274], R15, 0x1, P0 ;  /* 0x00009d0010039a11 */ /* 0x000fe400000f0c0f */
[C---:B------:R-:W-:Y:S04]  /*4a40*/  @!P1 LEA R6, P0, R18.reuse, c[0x0][0x288], 0x1 ;  /* 0x0000a20012069a11 */ /* 0x040fe800078008ff */
[----:B------:R-:W-:Y:S01]  /*4a50*/  @!P1 LEA.HI.X R7, R18, c[0x0][0x28c], R17, 0x1, P0 ;  /* 0x0000a30012079a11 */ /* 0x000fe200000f0c11 */
[----:B----4-:R-:W-:Y:S01]  /*4a60*/  CS2R R20, SRZ ;  /* 0x0000000000147805 */ /* 0x010fe2000001ff00 */
[----:B------:R-:W-:Y:S01]  /*4a70*/  CS2R R18, SRZ ;  /* 0x0000000000127805 */ /* 0x000fe2000001ff00 */
[----:B------:R-:W-:Y:S01]  /*4a80*/  CS2R R16, SRZ ;  /* 0x0000000000107805 */ /* 0x000fe2000001ff00 */
[-C--:B------:R-:W-:Y:S01]  /*4a90*/  ISETP.GE.AND P0, PT, R139, R77.reuse, PT ;  /* 0x0000004d8b00720c */ /* 0x080fe20003f06270 */
[----:B------:R4:W3:Y:S01]  /*4aa0*/  @!P1 LDG.E.128 R56, [R6.64] ;  /* 0x0000001406389981 */ /* 0x0008e2000c1e1d00 */
[----:B-1----:R-:W-:Y:S02]  /*4ab0*/  CS2R R22, SRZ ;  /* 0x0000000000167805 */ /* 0x002fe4000001ff00 */
[----:B------:R-:W-:Y:S05]  /*4ac0*/  ISETP.GE.OR P0, PT, R10, c[0x0][0x27c], P0 ;  /* 0x00009f000a007a0c */ /* 0x000fea0000706670 */
[----:B------:R1:W3:Y:S08]  /*4ad0*/  @!P1 LDG.E.128 R16, [R2.64] ;  /* 0x0000001402109981 */ /* 0x0002f0000c1e1d00 */
[----:B------:R1:W3:Y:S01]  /*4ae0*/  @!P2 LDG.E.128 R20, [R4.64] ;  /* 0x000000140414a981 */ /* 0x0002e2000c1e1d00 */
[----:B------:R-:W-:Y:S05]  /*4af0*/  @!P0 IADD3 R68, P1, R146, R68, RZ ;  /* 0x0000004492448210 */ /* 0x000fea0007f3e0ff */
[----:B------:R-:W-:Y:S01]  /*4b00*/  @!P0 IMAD.X R40, R83, 0x1, R40, P1 ;  /* 0x0000000153288824 */ /* 0x000fe200008e0628 */
[----:B----4-:R-:W-:Y:S01]  /*4b10*/  CS2R R6, SRZ ;  /* 0x0000000000067805 */ /* 0x010fe2000001ff00 */
[C---:B-1----:R-:W-:Y:S04]  /*4b20*/  @!P0 LEA R2, P1, R68.reuse, c[0x0][0x270], 0x1 ;  /* 0x00009c0044028a11 */ /* 0x042fe800078208ff */
[----:B------:R-:W-:Y:S02]  /*4b30*/  @!P0 LEA.HI.X R3, R68, c[0x0][0x274], R40, 0x1, P1 ;  /* 0x00009d0044038a11 */ /* 0x000fe400008f0c28 */
[----:B------:R-:W-:Y:S01]  /*4b40*/  @!P0 IADD3 R42, P1, R144, R42, RZ ;  /* 0x0000002a902a8210 */ /* 0x000fe20007f3e0ff */
[----:B------:R-:W-:Y:S04]  /*4b50*/  CS2R R4, SRZ ;  /* 0x0000000000047805 */ /* 0x000fe8000001ff00 */
[----:B------:R-:W-:Y:S01]  /*4b60*/  @!P0 IMAD.X R8, R82, 0x1, R8, P1 ;  /* 0x0000000152088824 */ /* 0x000fe200008e0608 */
[C---:B------:R-:W-:Y:S01]  /*4b70*/  @!P0 LEA R14, P1, R42.reuse, c[0x0][0x288], 0x1 ;  /* 0x0000a2002a0e8a11 */ /* 0x040fe200078208ff */
[----:B------:R2:W5:Y:S03]  /*4b80*/  @!P0 LDG.E.128 R4, [R2.64] ;  /* 0x0000001402048981 */ /* 0x000566000c1e1d00 */
[----:B------:R-:W-:Y:S02]  /*4b90*/  @!P0 LEA.HI.X R15, R42, c[0x0][0x28c], R8, 0x1, P1 ;  /* 0x0000a3002a0f8a11 */ /* 0x000fe400008f0c08 */
[----:B------:R-:W-:Y:S03]  /*4ba0*/  ISETP.GE.AND P1, PT, R10, c[0x0][0x27c], PT ;  /* 0x00009f000a007a0c */ /* 0x000fe60003f26270 */
[----:B------:R1:W5:Y:S01]  /*4bb0*/  @!P0 LDG.E.128 R36, [R14.64] ;  /* 0x000000140e248981 */ /* 0x000362000c1e1d00 */
[----:B------:R-:W-:Y:S01]  /*4bc0*/  ISETP.GE.OR P0, PT, R139, R77, P5 ;  /* 0x0000004d8b00720c */ /* 0x000fe20002f06670 */
[----:B--2---:R-:W-:Y:S02]  /*4bd0*/  IMAD.MOV.U32 R3, RZ, RZ, R30 ;  /* 0x000000ffff037224 */ /* 0x004fe400078e001e */
[----:B------:R-:W-:Y:S02]  /*4be0*/  IMAD.MOV.U32 R0, RZ, RZ, R31 ;  /* 0x000000ffff007224 */ /* 0x000fe400078e001f */
[----:B------:R-:W-:Y:S03]  /*4bf0*/  IMAD.MOV.U32 R2, RZ, RZ, R28 ;  /* 0x000000ffff027224 */ /* 0x000fe600078e001c */
[----:B------:R-:W-:Y:S01]  /*4c00*/  PRMT R35, R0, 0x5410, R3 ;  /* 0x0000541000237816 */ /* 0x000fe20000000003 */
[----:B------:R-:W-:Y:S02]  /*4c10*/  IMAD.MOV.U32 R0, RZ, RZ, R29 ;  /* 0x000000ffff007224 */ /* 0x000fe400078e001d */
[----:B---3--:R-:W-:Y:S03]  /*4c20*/  IMAD.MOV.U32 R3, RZ, RZ, R66 ;  /* 0x000000ffff037224 */ /* 0x008fe600078e0042 */
[----:B------:R-:W-:Y:S01]  /*4c30*/  PRMT R34, R0, 0x5410, R2 ;  /* 0x0000541000227816 */ /* 0x000fe20000000002 */
[----:B------:R-:W-:Y:S02]  /*4c40*/  IMAD.MOV.U32 R2, RZ, RZ, R67 ;  /* 0x000000ffff027224 */ /* 0x000fe400078e0043 */
[----:B------:R-:W-:Y:S03]  /*4c50*/  IMAD.MOV.U32 R0, RZ, RZ, R64 ;  /* 0x000000ffff007224 */ /* 0x000fe600078e0040 */
[----:B------:R-:W-:Y:S01]  /*4c60*/  PRMT R73, R3, 0x5410, R2 ;  /* 0x0000541003497816 */ /* 0x000fe20000000002 */
[----:B------:R-:W-:Y:S05]  /*4c70*/  IMAD.MOV.U32 R2, RZ, RZ, R65 ;  /* 0x000000ffff027224 */ /* 0x000fea00078e0041 */
[----:B------:R-:W-:Y:S01]  /*4c80*/  PRMT R74, R2, 0x5410, R0 ;  /* 0x00005410024a7816 */ /* 0x000fe20000000000 */
[----:B------:R-:W-:Y:S02]  /*4c90*/  IMAD.MOV.U32 R8, RZ, RZ, R58 ;  /* 0x000000ffff087224 */ /* 0x000fe400078e003a */
[----:B------:R-:W-:Y:S02]  /*4ca0*/  IMAD.MOV.U32 R3, RZ, RZ, R22 ;  /* 0x000000ffff037224 */ /* 0x000fe400078e0016 */
[----:B------:R-:W-:Y:S02]  /*4cb0*/  IMAD.MOV.U32 R0, RZ, RZ, R23 ;  /* 0x000000ffff007224 */ /* 0x000fe400078e0017 */
[----:B------:R-:W-:Y:S03]  /*4cc0*/  IMAD.MOV.U32 R2, RZ, RZ, R20 ;  /* 0x000000ffff027224 */ /* 0x000fe600078e0014 */
[----:B------:R-:W-:Y:S01]  /*4cd0*/  PRMT R33, R0, 0x5410, R3 ;  /* 0x0000541000217816 */ /* 0x000fe20000000003 */
        /* <DEDUP_REMOVED lines=11> */
[----:B-1----:R-:W-:Y:S01]  /*4d90*/  PRMT R15, R0, 0x5410, R3 ;  /* 0x00005410000f7816 */ /* 0x002fe20000000003 */
[----:B------:R-:W-:Y:S02]  /*4da0*/  IMAD.MOV.U32 R0, RZ, RZ, R17 ;  /* 0x000000ffff007224 */ /* 0x000fe400078e0011 */
[----:B------:R-:W-:Y:S03]  /*4db0*/  IMAD.MOV.U32 R3, RZ, RZ, R59 ;  /* 0x000000ffff037224 */ /* 0x000fe600078e003b */
[----:B------:R-:W-:Y:S01]  /*4dc0*/  PRMT R14, R0, 0x5410, R2 ;  /* 0x00005410000e7816 */ /* 0x000fe20000000002 */
[----:B------:R-:W-:Y:S01]  /*4dd0*/  IMAD.MOV.U32 R2, RZ, RZ, R56 ;  /* 0x000000ffff027224 */ /* 0x000fe200078e0038 */
[----:B------:R-:W-:Y:S01]  /*4de0*/  PRMT R53, R3, 0x5410, R8 ;  /* 0x0000541003357816 */ /* 0x000fe20000000008 */
[----:B------:R-:W-:Y:S05]  /*4df0*/  IMAD.MOV.U32 R0, RZ, RZ, R57 ;  /* 0x000000ffff007224 */ /* 0x000fea00078e0039 */
[----:B------:R-:W-:Y:S01]  /*4e00*/  PRMT R54, R2, 0x5410, R0 ;  /* 0x0000541002367816 */ /* 0x000fe20000000000 */
[----:B------:R-:W-:-:S05]  /*4e10*/  @P0 BRA `(.L_x_87) ;  /* 0x000007e000000947 */ /* 0x000fca0003800000 */
[----:B-----5:R-:W-:Y:S01]  /*4e20*/  MOV R40, R36 ;  /* 0x0000002400287202 */ /* 0x020fe20000000f00 */
[----:B------:R-:W-:Y:S01]  /*4e30*/  IMAD.U32 R2, RZ, RZ, UR24 ;  /* 0x00000018ff027e24 */ /* 0x000fe2000f8e00ff */
[----:B------:R-:W-:Y:S01]  /*4e40*/  @!P1 SHF.R.U64 R36, R36, 0x10, R37 ;  /* 0x0000001024249819 */ /* 0x000fe20000001225 */
[----:B------:R-:W1:Y:S01]  /*4e50*/  LDS.128 R68, [R115+0x8100] ;  /* 0x0081000073447984 */ /* 0x000e620000000c00 */
[----:B------:R-:W-:Y:S01]  /*4e60*/  @!P1 SHF.R.U64 R3, R4, 0x10, R5 ;  /* 0x0000001004039819 */ /* 0x000fe20000001205 */
[----:B------:R-:W-:Y:S01]  /*4e70*/  IMAD.MOV.U32 R51, RZ, RZ, R39 ;  /* 0x000000ffff337224 */ /* 0x000fe200078e0027 */
[----:B------:R-:W-:Y:S01]  /*4e80*/  SEL R2, R2, UR17, !P6 ;  /* 0x0000001102027c07 */ /* 0x000fe2000f000000 */
[----:B------:R-:W-:Y:S01]  /*4e90*/  IMAD.MOV.U32 R43, RZ, RZ, R37 ;  /* 0x000000ffff2b7224 */ /* 0x000fe200078e0025 */
[C---:B------:R-:W-:Y:S02]  /*4ea0*/  LEA R166, P0, R129.reuse, R174, 0x1 ;  /* 0x000000ae81a67211 */ /* 0x040fe400078008ff */
[----:B------:R-:W-:Y:S02]  /*4eb0*/  SHF.R.S32.HI R0, RZ, 0x1f, R2 ;  /* 0x0000001fff007819 */ /* 0x000fe40000011402 */
[----:B------:R-:W-:Y:S02]  /*4ec0*/  LEA.HI.X R167, R129, R175, R110, 0x1, P0 ;  /* 0x000000af81a77211 */ /* 0x000fe400000f0c6e */
[----:B------:R-:W-:Y:S02]  /*4ed0*/  LEA.HI R0, R0, R2, RZ, 0x4 ;  /* 0x0000000200007211 */ /* 0x000fe400078f20ff */
[----:B------:R-:W-:Y:S02]  /*4ee0*/  @!P1 SHF.R.U32.HI R8, RZ, 0x10, R5 ;  /* 0x00000010ff089819 */ /* 0x000fe40000011605 */
[----:B------:R-:W-:Y:S02]  /*4ef0*/  LEA.HI.SX32 R0, R0, R130, 0x1c ;  /* 0x0000008200007211 */ /* 0x000fe400078fe2ff */
[----:B------:R-:W-:Y:S02]  /*4f00*/  @!P1 SHF.R.U32.HI R37, RZ, 0x10, R37 ;  /* 0x00000010ff259819 */ /* 0x000fe40000011625 */
[----:B------:R-:W-:Y:S01]  /*4f10*/  SHF.R.S32.HI R2, RZ, 0x1f, R0 ;  /* 0x0000001fff027819 */ /* 0x000fe20000011400 */
[----:B------:R-:W-:Y:S01]  /*4f20*/  IMAD.SHL.U32 R42, R0, 0x8, RZ ;  /* 0x00000008002a7824 */ /* 0x000fe200078e00ff */
[----:B------:R-:W-:Y:S02]  /*4f30*/  @!P1 PRMT R43, R43, 0x5410, R37 ;  /* 0x000054102b2b9816 */ /* 0x000fe40000000025 */
[----:B------:R-:W-:Y:S02]  /*4f40*/  LEA.HI R2, R2, R0, RZ, 0x3 ;  /* 0x0000000002027211 */ /* 0x000fe400078f18ff */
[----:B------:R-:W-:Y:S02]  /*4f50*/  ISETP.GE.AND P0, PT, R42, c[0x0][0x1d4], PT ;  /* 0x000075002a007a0c */ /* 0x000fe40003f06270 */
[----:B------:R-:W-:Y:S01]  /*4f60*/  LOP3.LUT R0, R137, 0x38, R42, 0xf8, !PT ;  /* 0x0000003889007812 */ /* 0x000fe200078ef82a */
[----:B------:R-:W-:Y:S01]  /*4f70*/  IMAD.SHL.U32 R2, R2, 0x400, RZ ;  /* 0x0000040002027824 */ /* 0x000fe200078e00ff */
[----:B------:R-:W-:Y:S02]  /*4f80*/  MOV R47, R38 ;  /* 0x00000026002f7202 */ /* 0x000fe40000000f00 */
[----:B------:R-:W-:Y:S02]  /*4f90*/  LOP3.LUT R0, R0, R135, RZ, 0x3c, !PT ;  /* 0x0000008700007212 */ /* 0x000fe400078e3cff */
[----:B------:R-:W-:Y:S02]  /*4fa0*/  LOP3.LUT R2, R2, 0x7fffe000, RZ, 0xc0, !PT ;  /* 0x7fffe00002027812 */ /* 0x000fe400078ec0ff */
[----:B------:R-:W-:Y:S02]  /*4fb0*/  @!P1 SHF.R.U64 R38, R38, 0x10, R39 ;  /* 0x0000001026269819 */ /* 0x000fe40000001227 */
[----:B------:R-:W-:Y:S01]  /*4fc0*/  IADD3 R0, R0, R2, R136 ;  /* 0x0000000200007210 */ /* 0x000fe20007ffe088 */
[----:B------:R-:W-:Y:S01]  /*4fd0*/  IMAD.MOV.U32 R2, RZ, RZ, R4 ;  /* 0x000000ffff027224 */ /* 0x000fe200078e0004 */
[----:B------:R-:W-:Y:S01]  /*4fe0*/  @!P1 PRMT R47, R47, 0x5410, R38 ;  /* 0x000054102f2f9816 */ /* 0x000fe20000000026 */
[----:B------:R-:W-:Y:S01]  /*4ff0*/  IMAD.MOV.U32 R4, RZ, RZ, R7 ;  /* 0x000000ffff047224 */ /* 0x000fe200078e0007 */
[----:B-1----:R-:W-:Y:S01]  /*5000*/  @!P1 SHF.L.U32 R37, R68, 0x10, RZ ;  /* 0x0000001044259819 */ /* 0x002fe200000006ff */
[----:B------:R-:W-:Y:S01]  /*5010*/  IMAD.SHL.U32 R24, R0, 0x2, RZ ;  /* 0x0000000200187824 */ /* 0x000fe200078e00ff */
[C---:B------:R-:W-:Y:S01]  /*5020*/  @!P1 LOP3.LUT R44, R69.reuse, 0xffff0000, RZ, 0xc0, !PT ;  /* 0xffff0000452c9812 */ /* 0x040fe200078ec0ff */
[----:B------:R-:W-:Y:S01]  /*5030*/  IMAD.MOV.U32 R0, RZ, RZ, R5 ;  /* 0x000000ffff007224 */ /* 0x000fe200078e0005 */
[C---:B------:R-:W-:Y:S01]  /*5040*/  @!P1 SHF.L.U32 R46, R70.reuse, 0x10, RZ ;  /* 0x00000010462e9819 */ /* 0x040fe200000006ff */
[----:B------:R-:W-:Y:S01]  /*5050*/  IMAD.MOV.U32 R5, RZ, RZ, R6 ;  /* 0x000000ffff057224 */ /* 0x000fe200078e0006 */
[----:B------:R-:W-:Y:S01]  /*5060*/  @!P1 LOP3.LUT R48, R70, 0xffff0000, RZ, 0xc0, !PT ;  /* 0xffff000046309812 */ /* 0x000fe200078ec0ff */
[----:B------:R-:W-:Y:S01]  /*5070*/  @!P0 IMAD.WIDE R174, R42, 0x2, R174 ;  /* 0x000000022aae8825 */ /* 0x000fe200078e02ae */
[----:B------:R-:W1:Y:S01]  /*5080*/  LDS.128 R24, [R24+0x8100] ;  /* 0x0081000018187984 */ /* 0x000e620000000c00 */
[----:B------:R-:W-:Y:S02]  /*5090*/  @!P1 SHF.L.U32 R42, R69, 0x10, RZ ;  /* 0x00000010452a9819 */ /* 0x000fe400000006ff */
[----:B------:R-:W-:Y:S01]  /*50a0*/  @!P1 IMAD.U32 R45, R47, 0x10000, RZ ;  /* 0x000100002f2d9824 */ /* 0x000fe200078e00ff */
[C---:B------:R-:W-:Y:S02]  /*50b0*/  @!P1 SHF.L.U32 R50, R71.reuse, 0x10, RZ ;  /* 0x0000001047329819 */ /* 0x040fe400000006ff */
[----:B------:R-:W-:Y:S02]  /*50c0*/  @!P1 LOP3.LUT R52, R71, 0xffff0000, RZ, 0xc0, !PT ;  /* 0xffff000047349812 */ /* 0x000fe400078ec0ff */
[----:B------:R-:W-:Y:S02]  /*50d0*/  @!P1 SHF.R.U32.HI R41, RZ, 0x10, R39 ;  /* 0x00000010ff299819 */ /* 0x000fe40000011627 */
[----:B------:R-:W-:Y:S02]  /*50e0*/  @!P1 PRMT R39, R40, 0x5410, R36 ;  /* 0x0000541028279816 */ /* 0x000fe40000000024 */
[----:B------:R-:W-:Y:S02]  /*50f0*/  @!P1 LOP3.LUT R40, R68, 0xffff0000, RZ, 0xc0, !PT ;  /* 0xffff000044289812 */ /* 0x000fe400078ec0ff */
[----:B------:R-:W-:Y:S01]  /*5100*/  @!P1 PRMT R2, R2, 0x5410, R3 ;  /* 0x0000541002029816 */ /* 0x000fe20000000003 */
[C---:B------:R-:W-:Y:S01]  /*5110*/  @!P1 IMAD.U32 R36, R39.reuse, 0x10000, RZ ;  /* 0x0001000027249824 */ /* 0x040fe200078e00ff */
[----:B------:R-:W-:Y:S02]  /*5120*/  @!P1 PRMT R3, R0, 0x5410, R8 ;  /* 0x0000541000039816 */ /* 0x000fe40000000008 */
[----:B------:R-:W-:Y:S02]  /*5130*/  @!P1 LOP3.LUT R39, R39, 0xffff0000, RZ, 0xc0, !PT ;  /* 0xffff000027279812 */ /* 0x000fe400078ec0ff */
[----:B------:R-:W-:Y:S02]  /*5140*/  @!P1 LOP3.LUT R47, R47, 0xffff0000, RZ, 0xc0, !PT ;  /* 0xffff00002f2f9812 */ /* 0x000fe400078ec0ff */
[----:B------:R-:W-:Y:S02]  /*5150*/  @!P1 SHF.R.U64 R6, R6, 0x10, R7 ;  /* 0x0000001006069819 */ /* 0x000fe40000001207 */
[----:B------:R-:W-:Y:S01]  /*5160*/  @!P1 PRMT R51, R51, 0x5410, R41 ;  /* 0x0000541033339816 */ /* 0x000fe20000000029 */
[----:B------:R-:W-:Y:S01]  /*5170*/  @!P1 IMAD.U32 R41, R43, 0x10000, RZ ;  /* 0x000100002b299824 */ /* 0x000fe200078e00ff */
[----:B------:R-:W-:Y:S01]  /*5180*/  @!P1 PRMT R5, R5, 0x5410, R6 ;  /* 0x0000541005059816 */ /* 0x000fe20000000006 */
[----:B------:R-:W-:Y:S01]  /*5190*/  @!P1 IMAD.U32 R6, R2, 0x10000, RZ ;  /* 0x0001000002069824 */ /* 0x000fe200078e00ff */
[----:B------:R-:W-:Y:S01]  /*51a0*/  @!P1 LOP3.LUT R43, R43, 0xffff0000, RZ, 0xc0, !PT ;  /* 0xffff00002b2b9812 */ /* 0x000fe200078ec0ff */
[C---:B------:R-:W-:Y:S01]  /*51b0*/  @!P1 IMAD.U32 R49, R51.reuse, 0x10000, RZ ;  /* 0x0001000033319824 */ /* 0x040fe200078e00ff */
[----:B------:R-:W-:Y:S02]  /*51c0*/  @!P1 LOP3.LUT R51, R51, 0xffff0000, RZ, 0xc0, !PT ;  /* 0xffff000033339812 */ /* 0x000fe400078ec0ff */
[----:B------:R-:W-:Y:S04]  /*51d0*/  @!P1 SHF.R.U32.HI R7, RZ, 0x10, R7 ;  /* 0x00000010ff079819 */ /* 0x000fe80000011607 */
[----:B------:R-:W-:Y:S02]  /*51e0*/  @!P1 PRMT R7, R4, 0x5410, R7 ;  /* 0x0000541004079816 */ /* 0x000fe40000000007 */
[----:B------:R-:W-:Y:S01]  /*51f0*/  @!P1 LOP3.LUT R4, R2, 0xffff0000, RZ, 0xc0, !PT ;  /* 0xffff000002049812 */ /* 0x000fe200078ec0ff */
[C---:B-1----:R-:W-:Y:S01]  /*5200*/  @!P1 IMAD.U32 R0, R24.reuse, 0x10000, RZ ;  /* 0x0001000018009824 */ /* 0x042fe200078e00ff */
[----:B------:R-:W-:Y:S01]  /*5210*/  @!P1 LOP3.LUT R8, R24, 0xffff0000, RZ, 0xc0, !PT ;  /* 0xffff000018089812 */ /* 0x000fe200078ec0ff */
[----:B------:R-:W-:Y:S02]  /*5220*/  @!P1 IMAD.U32 R38, R27, 0x10000, RZ ;  /* 0x000100001b269824 */ /* 0x000fe400078e00ff */
[C---:B------:R-:W-:Y:S02]  /*5230*/  @!P1 FMUL.FTZ R165, R0.reuse, R36 ;  /* 0x0000002400a59220 */ /* 0x040fe40000410000 */
[----:B------:R-:W-:Y:S02]  /*5240*/  @!P1 FMUL.FTZ R0, R0, R6 ;  /* 0x0000000600009220 */ /* 0x000fe40000410000 */
[C---:B------:R-:W-:Y:S02]  /*5250*/  @!P1 FMUL.FTZ R168, R8.reuse, R39 ;  /* 0x0000002708a89220 */ /* 0x040fe40000410000 */
[----:B------:R-:W-:Y:S01]  /*5260*/  @!P1 FMUL.FTZ R2, R8, R4 ;  /* 0x0000000408029220 */ /* 0x000fe20000410000 */
[C---:B------:R-:W-:Y:S01]  /*5270*/  @!P1 LOP3.LUT R8, R25.reuse, 0xffff0000, RZ, 0xc0, !PT ;  /* 0xffff000019089812 */ /* 0x040fe200078ec0ff */
[----:B------:R-:W-:Y:S02]  /*5280*/  @!P1 FFMA.FTZ R0, R36, R37, R0 ;  /* 0x0000002524009223 */ /* 0x000fe40000010000 */
[----:B------:R-:W-:Y:S02]  /*5290*/  @!P1 IMAD.U32 R36, R25, 0x10000, RZ ;  /* 0x0001000019249824 */ /* 0x000fe400078e00ff */
[----:B------:R-:W-:Y:S01]  /*52a0*/  @!P1 FFMA.FTZ R165, R37, R6, -R165 ;  /* 0x0000000625a59223 */ /* 0x000fe200000108a5 */
[C---:B------:R-:W-:Y:S01]  /*52b0*/  @!P1 LOP3.LUT R6, R3.reuse, 0xffff0000, RZ, 0xc0, !PT ;  /* 0xffff000003069812 */ /* 0x040fe200078ec0ff */
[----:B------:R-:W-:Y:S02]  /*52c0*/  @!P1 FFMA.FTZ R168, R40, R4, -R168 ;  /* 0x0000000428a89223 */ /* 0x000fe400000108a8 */
[----:B------:R-:W-:Y:S02]  /*52d0*/  @!P1 IMAD.U32 R4, R3, 0x10000, RZ ;  /* 0x0001000003049824 */ /* 0x000fe400078e00ff */
[----:B------:R-:W-:Y:S01]  /*52e0*/  @!P1 FMUL.FTZ R169, R36, R41 ;  /* 0x0000002924a99220 */ /* 0x000fe20000410000 */
[----:B------:R-:W-:Y:S01]  /*52f0*/  @!P1 F2FP.BF16.PACK_AB R165, R168, R165 ;  /* 0x000000a5a8a5923e */ /* 0x000fe200000010ff */
[----:B------:R-:W-:Y:S02]  /*5300*/  @!P1 FMUL.FTZ R170, R8, R43 ;  /* 0x0000002b08aa9220 */ /* 0x000fe40000410000 */
[-C--:B------:R-:W-:Y:S01]  /*5310*/  @!P1 FMUL.FTZ R3, R36, R4.reuse ;  /* 0x0000000424039220 */ /* 0x080fe20000410000 */
[----:B------:R-:W-:Y:S01]  /*5320*/  @!P1 MOV R68, R165 ;  /* 0x000000a500449202 */ /* 0x000fe20000000f00 */
[----:B------:R-:W-:Y:S01]  /*5330*/  @!P1 FFMA.FTZ R169, R42, R4, -R169 ;  /* 0x000000042aa99223 */ /* 0x000fe200000108a9 */
[----:B------:R-:W-:Y:S01]  /*5340*/  @!P1 LOP3.LUT R36, R26, 0xffff0000, RZ, 0xc0, !PT ;  /* 0xffff00001a249812 */ /* 0x000fe200078ec0ff */
[-C--:B------:R-:W-:Y:S01]  /*5350*/  @!P1 FMUL.FTZ R4, R8, R6.reuse ;  /* 0x0000000608049220 */ /* 0x080fe20000410000 */
[C---:B------:R-:W-:Y:S01]  /*5360*/  @!P1 LOP3.LUT R8, R5.reuse, 0xffff0000, RZ, 0xc0, !PT ;  /* 0xffff000005089812 */ /* 0x040fe200078ec0ff */
[----:B------:R-:W-:Y:S02]  /*5370*/  @!P1 FFMA.FTZ R170, R44, R6, -R170 ;  /* 0x000000062caa9223 */ /* 0x000fe400000108aa */
[----:B------:R-:W-:Y:S02]  /*5380*/  @!P1 IMAD.U32 R37, R26, 0x10000, RZ ;  /* 0x000100001a259824 */ /* 0x000fe400078e00ff */
[----:B------:R-:W-:Y:S01]  /*5390*/  @!P1 IMAD.U32 R6, R5, 0x10000, RZ ;  /* 0x0001000005069824 */ /* 0x000fe200078e00ff */
[----:B------:R-:W-:Y:S01]  /*53a0*/  @!P1 F2FP.BF16.PACK_AB R169, R170, R169 ;  /* 0x000000a9aaa9923e */ /* 0x000fe200000010ff */
[C---:B------:R-:W-:Y:S02]  /*53b0*/  @!P1 FMUL.FTZ R171, R37.reuse, R45 ;  /* 0x0000002d25ab9220 */ /* 0x040fe40000410000 */
[-C--:B------:R-:W-:Y:S01]  /*53c0*/  @!P1 FMUL.FTZ R5, R37, R6.reuse ;  /* 0x0000000625059220 */ /* 0x080fe20000410000 */
[----:B------:R-:W-:Y:S01]  /*53d0*/  @!P1 LOP3.LUT R37, R27, 0xffff0000, RZ, 0xc0, !PT ;  /* 0xffff00001b259812 */ /* 0x000fe200078ec0ff */
[----:B------:R-:W-:Y:S02]  /*53e0*/  @!P1 FMUL.FTZ R172, R36, R47 ;  /* 0x0000002f24ac9220 */ /* 0x000fe40000410000 */
[----:B------:R-:W-:Y:S02]  /*53f0*/  @!P1 FFMA.FTZ R171, R46, R6, -R171 ;  /* 0x000000062eab9223 */ /* 0x000fe400000108ab */
[----:B------:R-:W-:Y:S01]  /*5400*/  @!P1 FMUL.FTZ R6, R36, R8 ;  /* 0x0000000824069220 */ /* 0x000fe20000410000 */
[----:B------:R-:W-:Y:S01]  /*5410*/  @!P1 LOP3.LUT R36, R7, 0xffff0000, RZ, 0xc0, !PT ;  /* 0xffff000007249812 */ /* 0x000fe200078ec0ff */
[----:B------:R-:W-:Y:S02]  /*5420*/  @!P1 FFMA.FTZ R2, R39, R40, R2 ;  /* 0x0000002827029223 */ /* 0x000fe40000010002 */
[----:B------:R-:W-:Y:S02]  /*5430*/  @!P1 FFMA.FTZ R172, R48, R8, -R172 ;  /* 0x0000000830ac9223 */ /* 0x000fe400000108ac */
[----:B------:R-:W-:Y:S01]  /*5440*/  @!P1 IMAD.U32 R8, R7, 0x10000, RZ ;  /* 0x0001000007089824 */ /* 0x000fe200078e00ff */
[----:B------:R-:W-:Y:S01]  /*5450*/  @!P1 F2FP.BF16.PACK_AB R0, R2, R0 ;  /* 0x000000000200923e */ /* 0x000fe200000010ff */
[----:B------:R-:W-:Y:S01]  /*5460*/  @!P1 FMUL.FTZ R176, R38, R49 ;  /* 0x0000003126b09220 */ /* 0x000fe20000410000 */
[----:B------:R-:W-:Y:S01]  /*5470*/  @!P1 F2FP.BF16.PACK_AB R171, R172, R171 ;  /* 0x000000abacab923e */ /* 0x000fe200000010ff */
[----:B------:R-:W-:Y:S02]  /*5480*/  @!P1 FMUL.FTZ R173, R37, R51 ;  /* 0x0000003325ad9220 */ /* 0x000fe40000410000 */
[----:B------:R-:W-:Y:S02]  /*5490*/  @!P1 FFMA.FTZ R3, R41, R42, R3 ;  /* 0x0000002a29039223 */ /* 0x000fe40000010003 */
[----:B------:R-:W-:Y:S02]  /*54a0*/  @!P1 FFMA.FTZ R4, R43, R44, R4 ;  /* 0x0000002c2b049223 */ /* 0x000fe40000010004 */
[-C--:B------:R-:W-:Y:S02]  /*54b0*/  @!P1 FMUL.FTZ R7, R38, R8.reuse ;  /* 0x0000000826079220 */ /* 0x080fe40000410000 */
[----:B------:R-:W-:Y:S01]  /*54c0*/  @!P1 FFMA.FTZ R38, R50, R8, -R176 ;  /* 0x0000000832269223 */ /* 0x000fe200000108b0 */
[----:B------:R-:W-:Y:S01]  /*54d0*/  @!P1 F2FP.BF16.PACK_AB R3, R4, R3 ;  /* 0x000000030403923e */ /* 0x000fe200000010ff */
[----:B------:R-:W-:Y:S02]  /*54e0*/  @!P1 FFMA.FTZ R173, R52, R36, -R173 ;  /* 0x0000002434ad9223 */ /* 0x000fe400000108ad */
[----:B------:R-:W-:Y:S02]  /*54f0*/  @!P1 FFMA.FTZ R5, R45, R46, R5 ;  /* 0x0000002e2d059223 */ /* 0x000fe40000010005 */
[----:B------:R-:W-:Y:S01]  /*5500*/  @!P1 FMUL.FTZ R8, R37, R36 ;  /* 0x0000002425089220 */ /* 0x000fe20000410000 */
[----:B------:R-:W-:Y:S01]  /*5510*/  @!P1 F2FP.BF16.PACK_AB R38, R173, R38 ;  /* 0x00000026ad26923e */ /* 0x000fe200000010ff */
[----:B------:R-:W-:Y:S02]  /*5520*/  @!P1 FFMA.FTZ R6, R47, R48, R6 ;  /* 0x000000302f069223 */ /* 0x000fe40000010006 */
[----:B------:R-:W-:Y:S01]  /*5530*/  @!P1 FFMA.FTZ R7, R49, R50, R7 ;  /* 0x0000003231079223 */ /* 0x000fe20000010007 */
[----:B------:R-:W-:Y:S01]  /*5540*/  @!P1 MOV R71, R38 ;  /* 0x0000002600479202 */ /* 0x000fe20000000f00 */
[----:B------:R-:W-:Y:S01]  /*5550*/  @!P1 FFMA.FTZ R8, R51, R52, R8 ;  /* 0x0000003433089223 */ /* 0x000fe20000010008 */
[----:B------:R-:W-:Y:S01]  /*5560*/  @!P1 F2FP.BF16.PACK_AB R5, R6, R5 ;  /* 0x000000050605923e */ /* 0x000fe200000010ff */
[----:B------:R-:W-:Y:S02]  /*5570*/  @!P1 IMAD.MOV.U32 R69, RZ, RZ, R169 ;  /* 0x000000ffff459224 */ /* 0x000fe400078e00a9 */
[----:B------:R-:W-:Y:S01]  /*5580*/  @!P1 IMAD.MOV.U32 R70, RZ, RZ, R171 ;  /* 0x000000ffff469224 */ /* 0x000fe200078e00ab */
[----:B------:R-:W-:Y:S01]  /*5590*/  @!P1 F2FP.BF16.PACK_AB R7, R8, R7 ;  /* 0x000000070807923e */ /* 0x000fe200000010ff */
[----:B------:R-:W-:Y:S01]  /*55a0*/  @!P1 IMAD.MOV.U32 R24, RZ, RZ, R0 ;  /* 0x000000ffff189224 */ /* 0x000fe200078e0000 */
[----:B------:R-:W-:Y:S01]  /*55b0*/  @!P1 MOV R26, R5 ;  /* 0x00000005001a9202 */ /* 0x000fe20000000f00 */
[----:B------:R-:W-:Y:S01]  /*55c0*/  @!P1 IMAD.MOV.U32 R25, RZ, RZ, R3 ;  /* 0x000000ffff199224 */ /* 0x000fe200078e0003 */
[----:B------:R1:W-:Y:S01]  /*55d0*/  ST.E.128 [R166.64], R68 ;  /* 0x00000044a6007985 */ /* 0x0003e2000c101d14 */
[----:B------:R-:W-:Y:S07]  /*55e0*/  @!P1 IMAD.MOV.U32 R27, RZ, RZ, R7 ;  /* 0x000000ffff1b9224 */ /* 0x000fee00078e0007 */
[----:B------:R1:W-:Y:S02]  /*55f0*/  @!P0 ST.E.128 [R174.64], R24 ;  /* 0x00000018ae008985 */ /* 0x0003e4000c101d14 */
.L_x_87:
[----:B------:R-:W-:Y:S05]  /*5600*/  BSYNC B0 ;  /* 0x0000000000007941 */ /* 0x000fea0003800000 */
.L_x_86:
[----:B-1----:R1:W2:Y:S01]  /*5610*/  SHFL.IDX PT, R69, R143, 0x1, 0x181f ;  /* 0x00381f008f457f89 */ /* 0x0022a200000e0000 */
[----:B------:R-:W-:Y:S01]  /*5620*/  ISETP.GE.OR P0, PT, R128, R77, P5 ;  /* 0x0000004d8000720c */ /* 0x000fe20002f06670 */
[----:B------:R-:W-:Y:S02]  /*5630*/  BSSY B0, `(.L_x_88) ;  /* 0x0000079000007945 */ /* 0x000fe40003800000 */
[----:B------:R1:W3:Y:S10]  /*5640*/  SHFL.IDX PT, R68, R164, 0x1, 0x181f ;  /* 0x00381f00a4447f89 */ /* 0x0002f400000e0000 */
[----:B------:R-:W-:-:S05]  /*5650*/  @P0 BRA `(.L_x_89) ;  /* 0x0000076000000947 */ /* 0x000fca0003800000 */
[C---:B---3--:R-:W-:Y:S01]  /*5660*/  LEA R46, P0, R129.reuse, R68, 0x1 ;  /* 0x00000044812e7211 */ /* 0x048fe200078008ff */
[----:B------:R-:W-:Y:S01]  /*5670*/  IMAD.U32 R2, RZ, RZ, UR24 ;  /* 0x00000018ff027e24 */ /* 0x000fe2000f8e00ff */
[----:B-----5:R-:W-:Y:S01]  /*5680*/  @!P1 SHF.R.U64 R5, R64, 0x10, R65 ;  /* 0x0000001040059819 */ /* 0x020fe20000001241 */
[----:B------:R-:W3:Y:S01]  /*5690*/  LDS.128 R48, [R114+0x8100] ;  /* 0x0081000072307984 */ /* 0x000ee20000000c00 */
[----:B--2---:R-:W-:Y:S02]  /*56a0*/  LEA.HI.X R47, R129, R69, R110, 0x1, P0 ;  /* 0x00000045812f7211 */ /* 0x004fe400000f0c6e */
[----:B------:R-:W-:Y:S02]  /*56b0*/  SEL R2, R2, UR17, !P6 ;  /* 0x0000001102027c07 */ /* 0x000fe4000f000000 */
[--C-:B------:R-:W-:Y:S02]  /*56c0*/  @!P1 SHF.R.U64 R4, R30, 0x10, R31.reuse ;  /* 0x000000101e049819 */ /* 0x100fe4000000121f */
[----:B------:R-:W-:Y:S02]  /*56d0*/  SHF.R.S32.HI R0, RZ, 0x1f, R2 ;  /* 0x0000001fff007819 */ /* 0x000fe40000011402 */
[----:B------:R-:W-:Y:S02]  /*56e0*/  @!P1 SHF.R.U32.HI R3, RZ, 0x10, R31 ;  /* 0x00000010ff039819 */ /* 0x000fe4000001161f */
[----:B------:R-:W-:Y:S02]  /*56f0*/  LEA.HI R2, R0, R2, RZ, 0x4 ;  /* 0x0000000200027211 */ /* 0x000fe400078f20ff */
[----:B------:R-:W-:Y:S02]  /*5700*/  @!P1 PRMT R6, R35, 0x5410, R3 ;  /* 0x0000541023069816 */ /* 0x000fe40000000003 */
        /* <DEDUP_REMOVED lines=9> */
[----:B------:R-:W-:Y:S02]  /*57a0*/  @!P1 SHF.L.U32 R8, R30, 0x10, RZ ;  /* 0x000000101e089819 */ /* 0x000fe400000006ff */
[----:B------:R-:W-:Y:S02]  /*57b0*/  LOP3.LUT R2, R2, R125, RZ, 0x3c, !PT ;  /* 0x0000007d02027212 */ /* 0x000fe400078e3cff */
[----:B------:R-:W-:Y:S02]  /*57c0*/  LOP3.LUT R0, R0, 0x7fffe000, RZ, 0xc0, !PT ;  /* 0x7fffe00000007812 */ /* 0x000fe400078ec0ff */
[----:B------:R-:W-:Y:S02]  /*57d0*/  @!P1 PRMT R74, R74, 0x5410, R64 ;  /* 0x000054104a4a9816 */ /* 0x000fe40000000040 */
[----:B------:R-:W-:Y:S01]  /*57e0*/  IADD3 R0, R2, R0, R126 ;  /* 0x0000000002007210 */ /* 0x000fe20007ffe07e */
[----:B------:R-:W-:Y:S01]  /*57f0*/  @!P0 IMAD.WIDE R68, R7, 0x2, R68 ;  /* 0x0000000207448825 */ /* 0x000fe200078e0244 */
[--C-:B------:R-:W-:Y:S02]  /*5800*/  @!P1 SHF.R.U32.HI R2, RZ, 0x10, R29.reuse ;  /* 0x00000010ff029819 */ /* 0x100fe4000001161d */
[----:B---3--:R-:W-:Y:S01]  /*5810*/  @!P1 LOP3.LUT R37, R49, 0xffff0000, RZ, 0xc0, !PT ;  /* 0xffff000031259812 */ /* 0x008fe200078ec0ff */
[----:B------:R-:W-:Y:S01]  /*5820*/  IMAD.SHL.U32 R24, R0, 0x2, RZ ;  /* 0x0000000200187824 */ /* 0x000fe200078e00ff */
[----:B------:R-:W-:Y:S01]  /*5830*/  @!P1 LOP3.LUT R31, R48, 0xffff0000, RZ, 0xc0, !PT ;  /* 0xffff0000301f9812 */ /* 0x000fe200078ec0ff */
[C---:B------:R-:W-:Y:S01]  /*5840*/  @!P1 IMAD.U32 R43, R51.reuse, 0x10000, RZ ;  /* 0x00010000332b9824 */ /* 0x040fe200078e00ff */
[----:B------:R-:W-:Y:S01]  /*5850*/  @!P1 LOP3.LUT R45, R51, 0xffff0000, RZ, 0xc0, !PT ;  /* 0xffff0000332d9812 */ /* 0x000fe200078ec0ff */
[C---:B------:R-:W-:Y:S01]  /*5860*/  @!P1 IMAD.U32 R39, R50.reuse, 0x10000, RZ ;  /* 0x0001000032279824 */ /* 0x040fe200078e00ff */
[----:B------:R-:W-:Y:S01]  /*5870*/  @!P1 LOP3.LUT R41, R50, 0xffff0000, RZ, 0xc0, !PT ;  /* 0xffff000032299812 */ /* 0x000fe200078ec0ff */
[----:B------:R-:W2:Y:S01]  /*5880*/  LDS.128 R24, [R24+0x8100] ;  /* 0x0081000018187984 */ /* 0x000ea20000000c00 */
[----:B------:R-:W-:Y:S01]  /*5890*/  @!P1 SHF.R.U64 R0, R28, 0x10, R29 ;  /* 0x000000101c009819 */ /* 0x000fe2000000121d */
[----:B------:R-:W-:Y:S01]  /*58a0*/  @!P1 IMAD.U32 R29, R48, 0x10000, RZ ;  /* 0x00010000301d9824 */ /* 0x000fe200078e00ff */
[----:B------:R-:W-:Y:S01]  /*58b0*/  @!P1 PRMT R28, R35, 0x5432, R4 ;  /* 0x00005432231c9816 */ /* 0x000fe20000000004 */
[----:B------:R-:W-:Y:S01]  /*58c0*/  @!P1 IMAD.U32 R35, R49, 0x10000, RZ ;  /* 0x0001000031239824 */ /* 0x000fe200078e00ff */
[C---:B------:R-:W-:Y:S02]  /*58d0*/  @!P1 PRMT R5, R34.reuse, 0x5432, R0 ;  /* 0x0000543222059816 */ /* 0x040fe40000000000 */
[----:B------:R-:W-:Y:S01]  /*58e0*/  @!P1 PRMT R2, R34, 0x5410, R2 ;  /* 0x0000541022029816 */ /* 0x000fe20000000002 */
[C---:B------:R-:W-:Y:S01]  /*58f0*/  @!P1 IMAD.U32 R34, R74.reuse, 0x10000, RZ ;  /* 0x000100004a229824 */ /* 0x040fe200078e00ff */
[----:B------:R-:W-:Y:S01]  /*5900*/  @!P1 LOP3.LUT R36, R74, 0xffff0000, RZ, 0xc0, !PT ;  /* 0xffff00004a249812 */ /* 0x000fe200078ec0ff */
[C---:B------:R-:W-:Y:S01]  /*5910*/  @!P1 IMAD.U32 R3, R5.reuse, 0x10000, RZ ;  /* 0x0001000005039824 */ /* 0x040fe200078e00ff */
[----:B------:R-:W-:Y:S02]  /*5920*/  @!P1 SHF.L.U32 R4, R2, 0x10, RZ ;  /* 0x0000001002049819 */ /* 0x000fe400000006ff */
[----:B------:R-:W-:Y:S02]  /*5930*/  @!P1 LOP3.LUT R30, R30, 0xffff0000, RZ, 0xc0, !PT ;  /* 0xffff00001e1e9812 */ /* 0x000fe400078ec0ff */
[--C-:B------:R-:W-:Y:S02]  /*5940*/  @!P1 SHF.R.U64 R66, R66, 0x10, R67.reuse ;  /* 0x0000001042429819 */ /* 0x100fe40000001243 */
[----:B------:R-:W-:Y:S02]  /*5950*/  @!P1 LOP3.LUT R2, R2, 0xffff0000, RZ, 0xc0, !PT ;  /* 0xffff000002029812 */ /* 0x000fe400078ec0ff */
[----:B------:R-:W-:Y:S02]  /*5960*/  @!P1 LOP3.LUT R5, R5, 0xffff0000, RZ, 0xc0, !PT ;  /* 0xffff000005059812 */ /* 0x000fe400078ec0ff */
[----:B------:R-:W-:Y:S04]  /*5970*/  @!P1 SHF.R.U32.HI R44, RZ, 0x10, R67 ;  /* 0x00000010ff2c9819 */ /* 0x000fe80000011643 */
[C---:B------:R-:W-:Y:S02]  /*5980*/  @!P1 PRMT R44, R73.reuse, 0x5432, R44 ;  /* 0x00005432492c9816 */ /* 0x040fe4000000002c */
[----:B------:R-:W-:Y:S03]  /*5990*/  @!P1 PRMT R73, R73, 0x5410, R66 ;  /* 0x0000541049499816 */ /* 0x000fe60000000042 */
[C---:B------:R-:W-:Y:S01]  /*59a0*/  @!P1 IMAD.U32 R42, R44.reuse, 0x10000, RZ ;  /* 0x000100002c2a9824 */ /* 0x040fe200078e00ff */
[----:B------:R-:W-:Y:S01]  /*59b0*/  @!P1 LOP3.LUT R44, R44, 0xffff0000, RZ, 0xc0, !PT ;  /* 0xffff00002c2c9812 */ /* 0x000fe200078ec0ff */
[C---:B------:R-:W-:Y:S01]  /*59c0*/  @!P1 IMAD.U32 R38, R73.reuse, 0x10000, RZ ;  /* 0x0001000049269824 */ /* 0x040fe200078e00ff */
[----:B------:R-:W-:Y:S01]  /*59d0*/  @!P1 LOP3.LUT R40, R73, 0xffff0000, RZ, 0xc0, !PT ;  /* 0xffff000049289812 */ /* 0x000fe200078ec0ff */
[----:B--2---:R-:W-:Y:S02]  /*59e0*/  @!P1 IMAD.U32 R0, R24, 0x10000, RZ ;  /* 0x0001000018009824 */ /* 0x004fe400078e00ff */
[----:B------:R-:W-:Y:S02]  /*59f0*/  @!P1 IMAD.U32 R7, R25, 0x10000, RZ ;  /* 0x0001000019079824 */ /* 0x000fe400078e00ff */
[C---:B------:R-:W-:Y:S02]  /*5a00*/  @!P1 FMUL.FTZ R52, R0.reuse, R8 ;  /* 0x0000000800349220 */ /* 0x040fe40000410000 */
[----:B------:R-:W-:Y:S02]  /*5a10*/  @!P1 FMUL.FTZ R64, R7, R34 ;  /* 0x0000002207409220 */ /* 0x000fe40000410000 */
[-C--:B------:R-:W-:Y:S02]  /*5a20*/  @!P1 FMUL.FTZ R0, R0, R3.reuse ;  /* 0x0000000300009220 */ /* 0x080fe40000410000 */
[----:B------:R-:W-:Y:S02]  /*5a30*/  @!P1 FFMA.FTZ R52, R29, R3, -R52 ;  /* 0x000000031d349223 */ /* 0x000fe40000010834 */
[-C--:B------:R-:W-:Y:S01]  /*5a40*/  @!P1 FMUL.FTZ R3, R7, R4.reuse ;  /* 0x0000000407039220 */ /* 0x080fe20000410000 */
[----:B------:R-:W-:Y:S01]  /*5a50*/  @!P1 LOP3.LUT R7, R24, 0xffff0000, RZ, 0xc0, !PT ;  /* 0xffff000018079812 */ /* 0x000fe200078ec0ff */
[----:B------:R-:W-:Y:S01]  /*5a60*/  @!P1 FFMA.FTZ R64, R35, R4, -R64 ;  /* 0x0000000423409223 */ /* 0x000fe20000010840 */
[----:B------:R-:W-:Y:S01]  /*5a70*/  @!P1 LOP3.LUT R4, R25, 0xffff0000, RZ, 0xc0, !PT ;  /* 0xffff000019049812 */ /* 0x000fe200078ec0ff */
[----:B------:R-:W-:Y:S01]  /*5a80*/  @!P1 FFMA.FTZ R0, R8, R29, R0 ;  /* 0x0000001d08009223 */ /* 0x000fe20000010000 */
[----:B------:R-:W-:Y:S01]  /*5a90*/  @!P1 LOP3.LUT R8, R27, 0xffff0000, RZ, 0xc0, !PT ;  /* 0xffff00001b089812 */ /* 0x000fe200078ec0ff */
[----:B------:R-:W-:Y:S01]  /*5aa0*/  @!P1 FMUL.FTZ R66, R7, R30 ;  /* 0x0000001e07429220 */ /* 0x000fe20000410000 */
[----:B------:R-:W-:Y:S01]  /*5ab0*/  @!P1 LOP3.LUT R29, R26, 0xffff0000, RZ, 0xc0, !PT ;  /* 0xffff00001a1d9812 */ /* 0x000fe200078ec0ff */
[C---:B------:R-:W-:Y:S02]  /*5ac0*/  @!P1 FMUL.FTZ R65, R4.reuse, R36 ;  /* 0x0000002404419220 */ /* 0x040fe40000410000 */
[-C--:B------:R-:W-:Y:S02]  /*5ad0*/  @!P1 FMUL.FTZ R4, R4, R2.reuse ;  /* 0x0000000204049220 */ /* 0x080fe40000410000 */
[----:B------:R-:W-:Y:S02]  /*5ae0*/  @!P1 FFMA.FTZ R65, R37, R2, -R65 ;  /* 0x0000000225419223 */ /* 0x000fe40000010841 */
[-C--:B------:R-:W-:Y:S02]  /*5af0*/  @!P1 FMUL.FTZ R2, R7, R5.reuse ;  /* 0x0000000507029220 */ /* 0x080fe40000410000 */
[----:B------:R-:W-:Y:S01]  /*5b00*/  @!P1 IMAD.U32 R7, R27, 0x10000, RZ ;  /* 0x000100001b079824 */ /* 0x000fe200078e00ff */
[----:B------:R-:W-:Y:S01]  /*5b10*/  @!P1 F2FP.BF16.PACK_AB R64, R65, R64 ;  /* 0x000000404140923e */ /* 0x000fe200000010ff */
[----:B------:R-:W-:Y:S01]  /*5b20*/  @!P1 FFMA.FTZ R66, R31, R5, -R66 ;  /* 0x000000051f429223 */ /* 0x000fe20000010842 */
[C---:B------:R-:W-:Y:S01]  /*5b30*/  @!P1 SHF.L.U32 R5, R6.reuse, 0x10, RZ ;  /* 0x0000001006059819 */ /* 0x040fe200000006ff */
[C---:B------:R-:W-:Y:S01]  /*5b40*/  @!P1 FMUL.FTZ R67, R7.reuse, R42 ;  /* 0x0000002a07439220 */ /* 0x040fe20000410000 */
[----:B------:R-:W-:Y:S01]  /*5b50*/  @!P1 LOP3.LUT R6, R6, 0xffff0000, RZ, 0xc0, !PT ;  /* 0xffff000006069812 */ /* 0x000fe200078ec0ff */
[----:B------:R-:W-:Y:S01]  /*5b60*/  @!P1 FMUL.FTZ R70, R8, R44 ;  /* 0x0000002c08469220 */ /* 0x000fe20000410000 */
[----:B------:R-:W-:Y:S01]  /*5b70*/  @!P1 F2FP.BF16.PACK_AB R52, R66, R52 ;  /* 0x000000344234923e */ /* 0x000fe200000010ff */
[-C--:B------:R-:W-:Y:S02]  /*5b80*/  @!P1 FMUL.FTZ R7, R7, R5.reuse ;  /* 0x0000000507079220 */ /* 0x080fe40000410000 */
[----:B------:R-:W-:Y:S01]  /*5b90*/  @!P1 FFMA.FTZ R67, R43, R5, -R67 ;  /* 0x000000052b439223 */ /* 0x000fe20000010843 */
[----:B------:R-:W-:Y:S01]  /*5ba0*/  @!P1 MOV R48, R52 ;  /* 0x0000003400309202 */ /* 0x000fe20000000f00 */
[----:B------:R-:W-:Y:S02]  /*5bb0*/  @!P1 IMAD.U32 R5, R26, 0x10000, RZ ;  /* 0x000100001a059824 */ /* 0x000fe400078e00ff */
[-C--:B------:R-:W-:Y:S02]  /*5bc0*/  @!P1 FMUL.FTZ R8, R8, R6.reuse ;  /* 0x0000000608089220 */ /* 0x080fe40000410000 */
[----:B------:R-:W-:Y:S02]  /*5bd0*/  @!P1 FFMA.FTZ R70, R45, R6, -R70 ;  /* 0x000000062d469223 */ /* 0x000fe40000010846 */
[C---:B------:R-:W-:Y:S01]  /*5be0*/  @!P1 IMAD.U32 R6, R28.reuse, 0x10000, RZ ;  /* 0x000100001c069824 */ /* 0x040fe200078e00ff */
[----:B------:R-:W-:Y:S01]  /*5bf0*/  @!P1 LOP3.LUT R28, R28, 0xffff0000, RZ, 0xc0, !PT ;  /* 0xffff00001c1c9812 */ /* 0x000fe200078ec0ff */
[----:B------:R-:W-:Y:S01]  /*5c00*/  @!P1 FMUL.FTZ R73, R5, R38 ;  /* 0x0000002605499220 */ /* 0x000fe20000410000 */
[----:B------:R-:W-:Y:S01]  /*5c10*/  @!P1 F2FP.BF16.PACK_AB R67, R70, R67 ;  /* 0x000000434643923e */ /* 0x000fe200000010ff */
[----:B------:R-:W-:Y:S02]  /*5c20*/  @!P1 FMUL.FTZ R71, R29, R40 ;  /* 0x000000281d479220 */ /* 0x000fe40000410000 */
[----:B------:R-:W-:Y:S02]  /*5c30*/  @!P1 FFMA.FTZ R2, R30, R31, R2 ;  /* 0x0000001f1e029223 */ /* 0x000fe40000010002 */
[----:B------:R-:W-:Y:S02]  /*5c40*/  @!P1 FMUL.FTZ R5, R5, R6 ;  /* 0x0000000605059220 */ /* 0x000fe40000410000 */
[----:B------:R-:W-:Y:S01]  /*5c50*/  @!P1 FFMA.FTZ R3, R34, R35, R3 ;  /* 0x0000002322039223 */ /* 0x000fe20000010003 */
[----:B------:R-:W-:Y:S01]  /*5c60*/  @!P1 F2FP.BF16.PACK_AB R0, R2, R0 ;  /* 0x000000000200923e */ /* 0x000fe200000010ff */
[----:B------:R-:W-:Y:S02]  /*5c70*/  @!P1 FFMA.FTZ R73, R39, R6, -R73 ;  /* 0x0000000627499223 */ /* 0x000fe40000010849 */
[-C--:B------:R-:W-:Y:S02]  /*5c80*/  @!P1 FMUL.FTZ R6, R29, R28.reuse ;  /* 0x0000001c1d069220 */ /* 0x080fe40000410000 */
[----:B------:R-:W-:Y:S02]  /*5c90*/  @!P1 FFMA.FTZ R71, R41, R28, -R71 ;  /* 0x0000001c29479223 */ /* 0x000fe40000010847 */
[----:B------:R-:W-:Y:S02]  /*5ca0*/  @!P1 FFMA.FTZ R4, R36, R37, R4 ;  /* 0x0000002524049223 */ /* 0x000fe40000010004 */
[----:B------:R-:W-:Y:S01]  /*5cb0*/  @!P1 FFMA.FTZ R5, R38, R39, R5 ;  /* 0x0000002726059223 */ /* 0x000fe20000010005 */
[----:B------:R-:W-:Y:S01]  /*5cc0*/  @!P1 F2FP.BF16.PACK_AB R71, R71, R73 ;  /* 0x000000494747923e */ /* 0x000fe200000010ff */
[----:B------:R-:W-:Y:S01]  /*5cd0*/  @!P1 FFMA.FTZ R6, R40, R41, R6 ;  /* 0x0000002928069223 */ /* 0x000fe20000010006 */
[----:B------:R-:W-:Y:S01]  /*5ce0*/  @!P1 F2FP.BF16.PACK_AB R3, R4, R3 ;  /* 0x000000030403923e */ /* 0x000fe200000010ff */
[----:B------:R-:W-:Y:S02]  /*5cf0*/  @!P1 FFMA.FTZ R7, R42, R43, R7 ;  /* 0x0000002b2a079223 */ /* 0x000fe40000010007 */
[----:B------:R-:W-:Y:S01]  /*5d00*/  @!P1 FFMA.FTZ R8, R44, R45, R8 ;  /* 0x0000002d2c089223 */ /* 0x000fe20000010008 */
[----:B------:R-:W-:Y:S01]  /*5d10*/  @!P1 F2FP.BF16.PACK_AB R5, R6, R5 ;  /* 0x000000050605923e */ /* 0x000fe200000010ff */
[----:B------:R-:W-:Y:S01]  /*5d20*/  @!P1 IMAD.MOV.U32 R49, RZ, RZ, R64 ;  /* 0x000000ffff319224 */ /* 0x000fe200078e0040 */
[----:B------:R-:W-:Y:S01]  /*5d30*/  @!P1 MOV R25, R3 ;  /* 0x0000000300199202 */ /* 0x000fe20000000f00 */
[----:B------:R-:W-:Y:S01]  /*5d40*/  @!P1 IMAD.MOV.U32 R50, RZ, RZ, R71 ;  /* 0x000000ffff329224 */ /* 0x000fe200078e0047 */
[----:B------:R-:W-:Y:S01]  /*5d50*/  @!P1 F2FP.BF16.PACK_AB R7, R8, R7 ;  /* 0x000000070807923e */ /* 0x000fe200000010ff */
[----:B------:R-:W-:Y:S02]  /*5d60*/  @!P1 IMAD.MOV.U32 R51, RZ, RZ, R67 ;  /* 0x000000ffff339224 */ /* 0x000fe400078e0043 */
[----:B------:R-:W-:Y:S02]  /*5d70*/  @!P1 IMAD.MOV.U32 R24, RZ, RZ, R0 ;  /* 0x000000ffff189224 */ /* 0x000fe400078e0000 */
[----:B------:R-:W-:Y:S01]  /*5d80*/  @!P1 IMAD.MOV.U32 R26, RZ, RZ, R5 ;  /* 0x000000ffff1a9224 */ /* 0x000fe200078e0005 */
[----:B------:R2:W-:Y:S01]  /*5d90*/  ST.E.128 [R46.64], R48 ;  /* 0x000000302e007985 */ /* 0x0005e2000c101d14 */
[----:B------:R-:W-:Y:S07]  /*5da0*/  @!P1 IMAD.MOV.U32 R27, RZ, RZ, R7 ;  /* 0x000000ffff1b9224 */ /* 0x000fee00078e0007 */
[----:B------:R2:W-:Y:S02]  /*5db0*/  @!P0 ST.E.128 [R68.64], R24 ;  /* 0x0000001844008985 */ /* 0x0005e4000c101d14 */
.L_x_89:
[----:B------:R-:W-:Y:S05]  /*5dc0*/  BSYNC B0 ;  /* 0x0000000000007941 */ /* 0x000fea0003800000 */
.L_x_88:
[----:B--2---:R2:W4:Y:S01]  /*5dd0*/  SHFL.IDX PT, R51, R143, 0x2, 0x181f ;  /* 0x00581f008f337f89 */ /* 0x00452200000e0000 */
[----:B------:R-:W-:Y:S01]  /*5de0*/  ISETP.GE.OR P0, PT, R124, R77, P5 ;  /* 0x0000004d7c00720c */ /* 0x000fe20002f06670 */
[----:B------:R-:W-:Y:S02]  /*5df0*/  BSSY B0, `(.L_x_90) ;  /* 0x0000079000007945 */ /* 0x000fe40003800000 */
[----:B------:R2:W1:Y:S10]  /*5e00*/  SHFL.IDX PT, R50, R164, 0x2, 0x181f ;  /* 0x00581f00a4327f89 */ /* 0x00047400000e0000 */
[----:B------:R-:W-:-:S05]  /*5e10*/  @P0 BRA `(.L_x_91) ;  /* 0x0000076000000947 */ /* 0x000fca0003800000 */
[C---:B-1----:R-:W-:Y:S01]  /*5e20*/  LEA R44, P0, R129.reuse, R50, 0x1 ;  /* 0x00000032812c7211 */ /* 0x042fe200078008ff */
[----:B------:R-:W-:Y:S01]  /*5e30*/  IMAD.U32 R2, RZ, RZ, UR24 ;  /* 0x00000018ff027e24 */ /* 0x000fe2000f8e00ff */
[----:B-----5:R-:W-:Y:S01]  /*5e40*/  @!P1 SHF.R.U64 R5, R60, 0x10, R61 ;  /* 0x000000103c059819 */ /* 0x020fe2000000123d */
[----:B------:R-:W1:Y:S01]  /*5e50*/  LDS.128 R40, [R113+0x8100] ;  /* 0x0081000071287984 */ /* 0x000e620000000c00 */
[----:B----4-:R-:W-:Y:S02]  /*5e60*/  LEA.HI.X R45, R129, R51, R110, 0x1, P0 ;  /* 0x00000033812d7211 */ /* 0x010fe400000f0c6e */
[----:B------:R-:W-:Y:S02]  /*5e70*/  SEL R2, R2, UR17, !P6 ;  /* 0x0000001102027c07 */ /* 0x000fe4000f000000 */
[--C-:B------:R-:W-:Y:S02]  /*5e80*/  @!P1 SHF.R.U64 R4, R22, 0x10, R23.reuse ;  /* 0x0000001016049819 */ /* 0x100fe40000001217 */
[----:B------:R-:W-:Y:S02]  /*5e90*/  SHF.R.S32.HI R0, RZ, 0x1f, R2 ;  /* 0x0000001fff007819 */ /* 0x000fe40000011402 */
[----:B------:R-:W-:Y:S02]  /*5ea0*/  @!P1 SHF.R.U32.HI R3, RZ, 0x10, R23 ;  /* 0x00000010ff039819 */ /* 0x000fe40000011617 */
[----:B------:R-:W-:Y:S02]  /*5eb0*/  LEA.HI R2, R0, R2, RZ, 0x4 ;  /* 0x0000000200027211 */ /* 0x000fe400078f20ff */
[----:B------:R-:W-:Y:S02]  /*5ec0*/  @!P1 PRMT R6, R33, 0x5410, R3 ;  /* 0x0000541021069816 */ /* 0x000fe40000000003 */
[----:B------:R-:W-:Y:S02]  /*5ed0*/  LEA.HI.SX32 R2, R2, R130, 0x1c ;  /* 0x0000008202027211 */ /* 0x000fe400078fe2ff */
[----:B------:R-:W-:Y:S02]  /*5ee0*/  @!P1 PRMT R22, R72, 0x5432, R5 ;  /* 0x0000543248169816 */ /* 0x000fe40000000005 */
[----:B------:R-:W-:Y:S01]  /*5ef0*/  SHF.R.S32.HI R0, RZ, 0x1f, R2 ;  /* 0x0000001fff007819 */ /* 0x000fe20000011402 */
[----:B------:R-:W-:Y:S01]  /*5f00*/  IMAD.SHL.U32 R7, R2, 0x8, RZ ;  /* 0x0000000802077824 */ /* 0x000fe200078e00ff */
[----:B------:R-:W-:Y:S02]  /*5f10*/  @!P1 SHF.L.U32 R8, R22, 0x10, RZ ;  /* 0x0000001016089819 */ /* 0x000fe400000006ff */
[----:B------:R-:W-:Y:S02]  /*5f20*/  LEA.HI R0, R0, R2, RZ, 0x3 ;  /* 0x0000000200007211 */ /* 0x000fe400078f18ff */
[----:B------:R-:W-:Y:S02]  /*5f30*/  ISETP.GE.AND P0, PT, R7, c[0x0][0x1d4], PT ;  /* 0x0000750007007a0c */ /* 0x000fe40003f06270 */
[----:B------:R-:W-:Y:S01]  /*5f40*/  LOP3.LUT R2, R123, 0x38, R7, 0xf8, !PT ;  /* 0x000000387b027812 */ /* 0x000fe200078ef807 */
[----:B------:R-:W-:Y:S01]  /*5f50*/  IMAD.SHL.U32 R0, R0, 0x400, RZ ;  /* 0x0000040000007824 */ /* 0x000fe200078e00ff */
[----:B------:R-:W-:Y:S02]  /*5f60*/  @!P1 LOP3.LUT R22, R22, 0xffff0000, RZ, 0xc0, !PT ;  /* 0xffff000016169812 */ /* 0x000fe400078ec0ff */
[----:B------:R-:W-:Y:S02]  /*5f70*/  LOP3.LUT R2, R2, R121, RZ, 0x3c, !PT ;  /* 0x0000007902027212 */ /* 0x000fe400078e3cff */
[----:B------:R-:W-:Y:S02]  /*5f80*/  LOP3.LUT R0, R0, 0x7fffe000, RZ, 0xc0, !PT ;  /* 0x7fffe00000007812 */ /* 0x000fe400078ec0ff */
[----:B------:R-:W-:Y:S02]  /*5f90*/  @!P1 SHF.R.U32.HI R60, RZ, 0x10, R61 ;  /* 0x00000010ff3c9819 */ /* 0x000fe4000001163d */
[----:B------:R-:W-:Y:S01]  /*5fa0*/  IADD3 R0, R2, R0, R122 ;  /* 0x0000000002007210 */ /* 0x000fe20007ffe07a */
[----:B------:R-:W-:Y:S01]  /*5fb0*/  @!P0 IMAD.WIDE R50, R7, 0x2, R50 ;  /* 0x0000000207328825 */ /* 0x000fe200078e0232 */
[--C-:B------:R-:W-:Y:S02]  /*5fc0*/  @!P1 SHF.R.U32.HI R2, RZ, 0x10, R21.reuse ;  /* 0x00000010ff029819 */ /* 0x100fe40000011615 */
[C---:B-1----:R-:W-:Y:S01]  /*5fd0*/  @!P1 LOP3.LUT R31, R41.reuse, 0xffff0000, RZ, 0xc0, !PT ;  /* 0xffff0000291f9812 */ /* 0x042fe200078ec0ff */
[----:B------:R-:W-:Y:S01]  /*5fe0*/  IMAD.SHL.U32 R24, R0, 0x2, RZ ;  /* 0x0000000200187824 */ /* 0x000fe200078e00ff */
[----:B------:R-:W-:Y:S01]  /*5ff0*/  @!P1 LOP3.LUT R23, R40, 0xffff0000, RZ, 0xc0, !PT ;  /* 0xffff000028179812 */ /* 0x000fe200078ec0ff */
[----:B------:R-:W-:Y:S01]  /*6000*/  @!P1 IMAD.U32 R29, R41, 0x10000, RZ ;  /* 0x00010000291d9824 */ /* 0x000fe200078e00ff */
[C---:B------:R-:W-:Y:S01]  /*6010*/  @!P1 LOP3.LUT R39, R43.reuse, 0xffff0000, RZ, 0xc0, !PT ;  /* 0xffff00002b279812 */ /* 0x040fe200078ec0ff */
[----:B------:R-:W-:Y:S01]  /*6020*/  @!P1 IMAD.U32 R37, R43, 0x10000, RZ ;  /* 0x000100002b259824 */ /* 0x000fe200078e00ff */
[----:B------:R-:W-:Y:S01]  /*6030*/  @!P1 LOP3.LUT R35, R42, 0xffff0000, RZ, 0xc0, !PT ;  /* 0xffff00002a239812 */ /* 0x000fe200078ec0ff */
[----:B------:R-:W1:Y:S01]  /*6040*/  LDS.128 R24, [R24+0x8100] ;  /* 0x0081000018187984 */ /* 0x000e620000000c00 */
[----:B------:R-:W-:Y:S01]  /*6050*/  @!P1 SHF.R.U64 R0, R20, 0x10, R21 ;  /* 0x0000001014009819 */ /* 0x000fe20000001215 */
[----:B------:R-:W-:Y:S01]  /*6060*/  @!P1 IMAD.U32 R21, R40, 0x10000, RZ ;  /* 0x0001000028159824 */ /* 0x000fe200078e00ff */
[----:B------:R-:W-:Y:S01]  /*6070*/  @!P1 PRMT R20, R33, 0x5432, R4 ;  /* 0x0000543221149816 */ /* 0x000fe20000000004 */
[----:B------:R-:W-:Y:S01]  /*6080*/  @!P1 IMAD.U32 R33, R42, 0x10000, RZ ;  /* 0x000100002a219824 */ /* 0x000fe200078e00ff */
[C---:B------:R-:W-:Y:S02]  /*6090*/  @!P1 PRMT R5, R32.reuse, 0x5432, R0 ;  /* 0x0000543220059816 */ /* 0x040fe40000000000 */
[----:B------:R-:W-:Y:S02]  /*60a0*/  @!P1 PRMT R2, R32, 0x5410, R2 ;  /* 0x0000541020029816 */ /* 0x000fe40000000002 */
[----:B------:R-:W-:Y:S01]  /*60b0*/  @!P1 PRMT R72, R72, 0x5410, R60 ;  /* 0x0000541048489816 */ /* 0x000fe2000000003c */
[C---:B------:R-:W-:Y:S01]  /*60c0*/  @!P1 IMAD.U32 R3, R5.reuse, 0x10000, RZ ;  /* 0x0001000005039824 */ /* 0x040fe200078e00ff */
[----:B------:R-:W-:Y:S02]  /*60d0*/  @!P1 SHF.L.U32 R4, R2, 0x10, RZ ;  /* 0x0000001002049819 */ /* 0x000fe400000006ff */
[C---:B------:R-:W-:Y:S01]  /*60e0*/  @!P1 LOP3.LUT R30, R72.reuse, 0xffff0000, RZ, 0xc0, !PT ;  /* 0xffff0000481e9812 */ /* 0x040fe200078ec0ff */
[----:B------:R-:W-:Y:S01]  /*60f0*/  @!P1 IMAD.U32 R28, R72, 0x10000, RZ ;  /* 0x00010000481c9824 */ /* 0x000fe200078e00ff */
[----:B------:R-:W-:Y:S02]  /*6100*/  @!P1 LOP3.LUT R2, R2, 0xffff0000, RZ, 0xc0, !PT ;  /* 0xffff000002029812 */ /* 0x000fe400078ec0ff */
[----:B------:R-:W-:Y:S02]  /*6110*/  @!P1 LOP3.LUT R5, R5, 0xffff0000, RZ, 0xc0, !PT ;  /* 0xffff000005059812 */ /* 0x000fe400078ec0ff */
[--C-:B------:R-:W-:Y:S02]  /*6120*/  @!P1 SHF.R.U32.HI R38, RZ, 0x10, R63.reuse ;  /* 0x00000010ff269819 */ /* 0x100fe4000001163f */
[----:B------:R-:W-:Y:S02]  /*6130*/  @!P1 SHF.R.U64 R62, R62, 0x10, R63 ;  /* 0x000000103e3e9819 */ /* 0x000fe4000000123f */
[C---:B------:R-:W-:Y:S02]  /*6140*/  @!P1 PRMT R38, R55.reuse, 0x5432, R38 ;  /* 0x0000543237269816 */ /* 0x040fe40000000026 */
[----:B------:R-:W-:Y:S03]  /*6150*/  @!P1 PRMT R55, R55, 0x5410, R62 ;  /* 0x0000541037379816 */ /* 0x000fe6000000003e */
[C---:B------:R-:W-:Y:S01]  /*6160*/  @!P1 IMAD.U32 R36, R38.reuse, 0x10000, RZ ;  /* 0x0001000026249824 */ /* 0x040fe200078e00ff */
[----:B------:R-:W-:Y:S01]  /*6170*/  @!P1 LOP3.LUT R38, R38, 0xffff0000, RZ, 0xc0, !PT ;  /* 0xffff000026269812 */ /* 0x000fe200078ec0ff */
[C---:B------:R-:W-:Y:S01]  /*6180*/  @!P1 IMAD.U32 R32, R55.reuse, 0x10000, RZ ;  /* 0x0001000037209824 */ /* 0x040fe200078e00ff */
[----:B------:R-:W-:Y:S01]  /*6190*/  @!P1 LOP3.LUT R34, R55, 0xffff0000, RZ, 0xc0, !PT ;  /* 0xffff000037229812 */ /* 0x000fe200078ec0ff */
[----:B-1----:R-:W-:Y:S02]  /*61a0*/  @!P1 IMAD.U32 R0, R24, 0x10000, RZ ;  /* 0x0001000018009824 */ /* 0x002fe400078e00ff */
        /* <DEDUP_REMOVED lines=16> */
[----:B------:R-:W-:Y:S02]  /*62b0*/  @!P1 FMUL.FTZ R2, R7, R5 ;  /* 0x0000000507029220 */ /* 0x000fe40000410000 */
[----:B------:R-:W-:Y:S01]  /*62c0*/  @!P1 IMAD.U32 R7, R27, 0x10000, RZ ;  /* 0x000100001b079824 */ /* 0x000fe200078e00ff */
[----:B------:R-:W-:Y:S01]  /*62d0*/  @!P1 F2FP.BF16.PACK_AB R47, R48, R47 ;  /* 0x0000002f302f923e */ /* 0x000fe200000010ff */
[----:B------:R-:W-:Y:S01]  /*62e0*/  @!P1 FFMA.FTZ R49, R23, R5, -R49 ;  /* 0x0000000517319223 */ /* 0x000fe20000010831 */
[C---:B------:R-:W-:Y:S01]  /*62f0*/  @!P1 SHF.L.U32 R5, R6.reuse, 0x10, RZ ;  /* 0x0000001006059819 */ /* 0x040fe200000006ff */
[----:B------:R-:W-:Y:S01]  /*6300*/  @!P1 FMUL.FTZ R52, R7, R36 ;  /* 0x0000002407349220 */ /* 0x000fe20000410000 */
        /* <DEDUP_REMOVED lines=39> */
.L_x_91:
[----:B------:R-:W-:Y:S05]  /*6580*/  BSYNC B0 ;  /* 0x0000000000007941 */ /* 0x000fea0003800000 */
.L_x_90:
[----:B-----5:R2:W4:Y:S01]  /*6590*/  SHFL.IDX PT, R39, R143, 0x3, 0x181f ;  /* 0x00781f008f277f89 */ /* 0x02052200000e0000 */
[----:B------:R-:W-:Y:S03]  /*65a0*/  ISETP.GE.OR P0, PT, R120, R77, P5 ;  /* 0x0000004d7800720c */ /* 0x000fe60002f06670 */
[----:B------:R2:W3:Y:S10]  /*65b0*/  SHFL.IDX PT, R38, R164, 0x3, 0x181f ;  /* 0x00781f00a4267f89 */ /* 0x0004f400000e0000 */
[----:B------:R-:W-:-:S05]  /*65c0*/  @P0 BRA `(.L_x_83) ;  /* 0x00000bb000000947 */ /* 0x000fca0003800000 */
[--C-:B-1----:R-:W-:Y:S01]  /*65d0*/  @!P1 SHF.R.U32.HI R27, RZ, 0x10, R57.reuse ;  /* 0x00000010ff1b9819 */ /* 0x102fe20000011639 */
[----:B------:R-:W-:Y:S01]  /*65e0*/  IMAD.U32 R2, RZ, RZ, UR24 ;  /* 0x00000018ff027e24 */ /* 0x000fe2000f8e00ff */
[----:B------:R-:W-:Y:S01]  /*65f0*/  @!P1 SHF.R.U64 R56, R56, 0x10, R57 ;  /* 0x0000001038389819 */ /* 0x000fe20000001239 */
[----:B------:R-:W1:Y:S01]  /*6600*/  LDS.128 R40, [R112+0x8100] ;  /* 0x0081000070287984 */ /* 0x000e620000000c00 */
[----:B------:R-:W-:Y:S02]  /*6610*/  @!P1 PRMT R27, R54, 0x5432, R27 ;  /* 0x00005432361b9816 */ /* 0x000fe4000000001b */
[----:B------:R-:W-:Y:S02]  /*6620*/  SEL R2, R2, UR17, !P6 ;  /* 0x0000001102027c07 */ /* 0x000fe4000f000000 */
[--C-:B------:R-:W-:Y:S01]  /*6630*/  @!P1 SHF.R.U32.HI R4, RZ, 0x10, R19.reuse ;  /* 0x00000010ff049819 */ /* 0x100fe20000011613 */
[----:B------:R-:W-:Y:S01]  /*6640*/  @!P1 IMAD.U32 R25, R27, 0x10000, RZ ;  /* 0x000100001b199824 */ /* 0x000fe200078e00ff */
[----:B------:R-:W-:Y:S02]  /*6650*/  SHF.R.S32.HI R0, RZ, 0x1f, R2 ;  /* 0x0000001fff007819 */ /* 0x000fe40000011402 */
[C---:B---3--:R-:W-:Y:S02]  /*6660*/  LEA R44, P0, R129.reuse, R38, 0x1 ;  /* 0x00000026812c7211 */ /* 0x048fe400078008ff */
[----:B------:R-:W-:Y:S02]  /*6670*/  LEA.HI R2, R0, R2, RZ, 0x4 ;  /* 0x0000000200027211 */ /* 0x000fe400078f20ff */
[----:B----4-:R-:W-:Y:S02]  /*6680*/  LEA.HI.X R45, R129, R39, R110, 0x1, P0 ;  /* 0x00000027812d7211 */ /* 0x010fe400000f0c6e */
[----:B------:R-:W-:Y:S02]  /*6690*/  LEA.HI.SX32 R2, R2, R130, 0x1c ;  /* 0x0000008202027211 */ /* 0x000fe400078fe2ff */
[----:B------:R-:W-:Y:S02]  /*66a0*/  @!P1 SHF.R.U64 R3, R18, 0x10, R19 ;  /* 0x0000001012039819 */ /* 0x000fe40000001213 */
[----:B------:R-:W-:Y:S01]  /*66b0*/  SHF.R.S32.HI R0, RZ, 0x1f, R2 ;  /* 0x0000001fff007819 */ /* 0x000fe20000011402 */
[----:B------:R-:W-:Y:S01]  /*66c0*/  IMAD.SHL.U32 R37, R2, 0x8, RZ ;  /* 0x0000000802257824 */ /* 0x000fe200078e00ff */
[----:B------:R-:W-:Y:S02]  /*66d0*/  @!P1 PRMT R8, R15, 0x5410, R4 ;  /* 0x000054100f089816 */ /* 0x000fe40000000004 */
[----:B------:R-:W-:Y:S02]  /*66e0*/  LEA.HI R0, R0, R2, RZ, 0x3 ;  /* 0x0000000200007211 */ /* 0x000fe400078f18ff */
[----:B------:R-:W-:Y:S02]  /*66f0*/  LOP3.LUT R2, R119, 0x38, R37, 0xf8, !PT ;  /* 0x0000003877027812 */ /* 0x000fe400078ef825 */
[----:B------:R-:W-:Y:S01]  /*6700*/  @!P1 LOP3.LUT R27, R27, 0xffff0000, RZ, 0xc0, !PT ;  /* 0xffff00001b1b9812 */ /* 0x000fe200078ec0ff */
[----:B------:R-:W-:Y:S01]  /*6710*/  IMAD.SHL.U32 R0, R0, 0x400, RZ ;  /* 0x0000040000007824 */ /* 0x000fe200078e00ff */
[----:B------:R-:W-:Y:S02]  /*6720*/  LOP3.LUT R2, R2, R117, RZ, 0x3c, !PT ;  /* 0x0000007502027212 */ /* 0x000fe400078e3cff */
[----:B------:R-:W-:Y:S02]  /*6730*/  @!P1 PRMT R6, R15, 0x5432, R3 ;  /* 0x000054320f069816 */ /* 0x000fe40000000003 */
[----:B------:R-:W-:Y:S02]  /*6740*/  LOP3.LUT R0, R0, 0x7fffe000, RZ, 0xc0, !PT ;  /* 0x7fffe00000007812 */ /* 0x000fe400078ec0ff */
[----:B------:R-:W-:Y:S02]  /*6750*/  @!P1 PRMT R54, R54, 0x5410, R56 ;  /* 0x0000541036369816 */ /* 0x000fe40000000038 */
[----:B------:R-:W-:Y:S02]  /*6760*/  IADD3 R0, R2, R0, R118 ;  /* 0x0000000002007210 */ /* 0x000fe40007ffe076 */
[----:B------:R-:W-:Y:S01]  /*6770*/  @!P1 LOP3.LUT R19, R54, 0xffff0000, RZ, 0xc0, !PT ;  /* 0xffff000036139812 */ /* 0x000fe200078ec0ff */
[C---:B-1----:R-:W-:Y:S01]  /*6780*/  @!P1 IMAD.U32 R26, R41.reuse, 0x10000, RZ ;  /* 0x00010000291a9824 */ /* 0x042fe200078e00ff */
[----:B------:R-:W-:Y:S01]  /*6790*/  @!P1 LOP3.LUT R28, R41, 0xffff0000, RZ, 0xc0, !PT ;  /* 0xffff0000291c9812 */ /* 0x000fe200078ec0ff */
[----:B------:R-:W-:Y:S01]  /*67a0*/  IMAD.SHL.U32 R20, R0, 0x2, RZ ;  /* 0x0000000200147824 */ /* 0x000fe200078e00ff */
[C---:B------:R-:W-:Y:S01]  /*67b0*/  @!P1 LOP3.LUT R24, R40.reuse, 0xffff0000, RZ, 0xc0, !PT ;  /* 0xffff000028189812 */ /* 0x040fe200078ec0ff */
[----:B------:R-:W-:Y:S01]  /*67c0*/  @!P1 IMAD.U32 R18, R40, 0x10000, RZ ;  /* 0x0001000028129824 */ /* 0x000fe200078e00ff */
[C---:B------:R-:W-:Y:S01]  /*67d0*/  @!P1 SHF.L.U32 R30, R42.reuse, 0x10, RZ ;  /* 0x000000102a1e9819 */ /* 0x040fe200000006ff */
[C---:B------:R-:W-:Y:S01]  /*67e0*/  @!P1 IMAD.U32 R34, R43.reuse, 0x10000, RZ ;  /* 0x000100002b229824 */ /* 0x040fe200078e00ff */
[----:B------:R-:W-:Y:S01]  /*67f0*/  @!P1 LOP3.LUT R36, R43, 0xffff0000, RZ, 0xc0, !PT ;  /* 0xffff00002b249812 */ /* 0x000fe200078ec0ff */
[----:B------:R-:W1:Y:S01]  /*6800*/  LDS.128 R20, [R20+0x8100] ;  /* 0x0081000014147984 */ /* 0x000e620000000c00 */
[----:B------:R-:W-:Y:S02]  /*6810*/  @!P1 LOP3.LUT R32, R42, 0xffff0000, RZ, 0xc0, !PT ;  /* 0xffff00002a209812 */ /* 0x000fe400078ec0ff */
[--C-:B------:R-:W-:Y:S02]  /*6820*/  @!P1 SHF.R.U32.HI R0, RZ, 0x10, R17.reuse ;  /* 0x00000010ff009819 */ /* 0x100fe40000011611 */
[----:B------:R-:W-:Y:S01]  /*6830*/  @!P1 SHF.R.U64 R2, R16, 0x10, R17 ;  /* 0x0000001010029819 */ /* 0x000fe20000001211 */
[----:B------:R-:W-:Y:S01]  /*6840*/  @!P1 IMAD.U32 R17, R54, 0x10000, RZ ;  /* 0x0001000036119824 */ /* 0x000fe200078e00ff */
[C---:B------:R-:W-:Y:S02]  /*6850*/  @!P1 PRMT R0, R14.reuse, 0x5410, R0 ;  /* 0x000054100e009816 */ /* 0x040fe40000000000 */
[----:B------:R-:W-:Y:S02]  /*6860*/  @!P1 PRMT R2, R14, 0x5432, R2 ;  /* 0x000054320e029816 */ /* 0x000fe40000000002 */
[----:B------:R-:W-:Y:S01]  /*6870*/  @!P1 SHF.R.U64 R31, R58, 0x10, R59 ;  /* 0x000000103a1f9819 */ /* 0x000fe2000000123b */
[C---:B------:R-:W-:Y:S01]  /*6880*/  @!P1 IMAD.U32 R7, R0.reuse, 0x10000, RZ ;  /* 0x0001000000079824 */ /* 0x040fe200078e00ff */
[----:B------:R-:W-:Y:S02]  /*6890*/  @!P1 LOP3.LUT R0, R0, 0xffff0000, RZ, 0xc0, !PT ;  /* 0xffff000000009812 */ /* 0x000fe400078ec0ff */
[----:B------:R-:W-:Y:S02]  /*68a0*/  @!P1 LOP3.LUT R14, R2, 0xffff0000, RZ, 0xc0, !PT ;  /* 0xffff0000020e9812 */ /* 0x000fe400078ec0ff */
[----:B------:R-:W-:Y:S02]  /*68b0*/  @!P1 PRMT R31, R53, 0x5432, R31 ;  /* 0x00005432351f9816 */ /* 0x000fe4000000001f */
[----:B------:R-:W-:Y:S02]  /*68c0*/  @!P1 SHF.R.U32.HI R58, RZ, 0x10, R59 ;  /* 0x00000010ff3a9819 */ /* 0x000fe4000001163b */
[----:B------:R-:W-:Y:S01]  /*68d0*/  ISETP.GE.AND P0, PT, R37, c[0x0][0x1d4], PT ;  /* 0x0000750025007a0c */ /* 0x000fe20003f06270 */
[----:B------:R-:W-:Y:S01]  /*68e0*/  @!P1 IMAD.U32 R29, R31, 0x10000, RZ ;  /* 0x000100001f1d9824 */ /* 0x000fe200078e00ff */
[----:B------:R-:W-:Y:S02]  /*68f0*/  @!P1 PRMT R53, R53, 0x5410, R58 ;  /* 0x0000541035359816 */ /* 0x000fe4000000003a */
[----:B------:R-:W-:Y:S02]  /*6900*/  @!P1 LOP3.LUT R31, R31, 0xffff0000, RZ, 0xc0, !PT ;  /* 0xffff00001f1f9812 */ /* 0x000fe400078ec0ff */
[C---:B------:R-:W-:Y:S01]  /*6910*/  @!P1 LOP3.LUT R35, R53.reuse, 0xffff0000, RZ, 0xc0, !PT ;  /* 0xffff000035239812 */ /* 0x040fe200078ec0ff */
[----:B------:R-:W-:Y:S02]  /*6920*/  @!P1 IMAD.U32 R33, R53, 0x10000, RZ ;  /* 0x0001000035219824 */ /* 0x000fe400078e00ff */
[----:B-1----:R-:W-:Y:S01]  /*6930*/  @!P1 IMAD.U32 R16, R23, 0x10000, RZ ;  /* 0x0001000017109824 */ /* 0x002fe200078e00ff */
[C---:B------:R-:W-:Y:S02]  /*6940*/  @!P1 SHF.L.U32 R5, R21.reuse, 0x10, RZ ;  /* 0x0000001015059819 */ /* 0x040fe400000006ff */
[----:B------:R-:W-:Y:S01]  /*6950*/  @!P1 LOP3.LUT R4, R21, 0xffff0000, RZ, 0xc0, !PT ;  /* 0xffff000015049812 */ /* 0x000fe200078ec0ff */
[----:B------:R-:W-:Y:S01]  /*6960*/  @!P1 FMUL.FTZ R52, R16, R33 ;  /* 0x0000002110349220 */ /* 0x000fe20000410000 */
[----:B------:R-:W-:Y:S01]  /*6970*/  @!P1 LOP3.LUT R15, R20, 0xffff0000, RZ, 0xc0, !PT ;  /* 0xffff0000140f9812 */ /* 0x000fe200078ec0ff */
[C---:B------:R-:W-:Y:S02]  /*6980*/  @!P1 FMUL.FTZ R46, R5.reuse, R25 ;  /* 0x00000019052e9220 */ /* 0x040fe40000410000 */
[-C--:B------:R-:W-:Y:S01]  /*6990*/  @!P1 FMUL.FTZ R3, R5, R7.reuse ;  /* 0x0000000705039220 */ /* 0x080fe20000410000 */
[----:B------:R-:W-:Y:S01]  /*69a0*/  @!P1 SHF.L.U32 R5, R2, 0x10, RZ ;  /* 0x0000001002059819 */ /* 0x000fe200000006ff */
[----:B------:R-:W-:Y:S02]  /*69b0*/  @!P1 FFMA.FTZ R46, R26, R7, -R46 ;  /* 0x000000071a2e9223 */ /* 0x000fe4000001082e */
[----:B------:R-:W-:Y:S02]  /*69c0*/  @!P1 IMAD.U32 R7, R20, 0x10000, RZ ;  /* 0x0001000014079824 */ /* 0x000fe400078e00ff */
[C---:B------:R-:W-:Y:S02]  /*69d0*/  @!P1 FMUL.FTZ R47, R4.reuse, R27 ;  /* 0x0000001b042f9220 */ /* 0x040fe40000410000 */
[C---:B------:R-:W-:Y:S02]  /*69e0*/  @!P1 FMUL.FTZ R48, R7.reuse, R17 ;  /* 0x0000001107309220 */ /* 0x040fe40000410000 */
[-C--:B------:R-:W-:Y:S02]  /*69f0*/  @!P1 FMUL.FTZ R4, R4, R0.reuse ;  /* 0x0000000004049220 */ /* 0x080fe40000410000 */
[----:B------:R-:W-:Y:S02]  /*6a00*/  @!P1 FFMA.FTZ R47, R28, R0, -R47 ;  /* 0x000000001c2f9223 */ /* 0x000fe4000001082f */
[-C--:B------:R-:W-:Y:S02]  /*6a10*/  @!P1 FMUL.FTZ R0, R7, R5.reuse ;  /* 0x0000000507009220 */ /* 0x080fe40000410000 */
[----:B------:R-:W-:Y:S01]  /*6a20*/  @!P1 FFMA.FTZ R48, R18, R5, -R48 ;  /* 0x0000000512309223 */ /* 0x000fe20000010830 */
[----:B------:R-:W-:Y:S01]  /*6a30*/  @!P1 F2FP.BF16.PACK_AB R46, R47, R46 ;  /* 0x0000002e2f2e923e */ /* 0x000fe200000010ff */
[----:B------:R-:W-:Y:S02]  /*6a40*/  @!P1 IMAD.U32 R5, R22, 0x10000, RZ ;  /* 0x0001000016059824 */ /* 0x000fe400078e00ff */
[----:B------:R-:W-:Y:S02]  /*6a50*/  @!P1 FMUL.FTZ R49, R15, R19 ;  /* 0x000000130f319220 */ /* 0x000fe40000410000 */
[C---:B------:R-:W-:Y:S02]  /*6a60*/  @!P1 IMAD.U32 R7, R6.reuse, 0x10000, RZ ;  /* 0x0001000006079824 */ /* 0x040fe400078e00ff */
[----:B------:R-:W-:Y:S02]  /*6a70*/  @!P1 FMUL.FTZ R50, R5, R29 ;  /* 0x0000001d05329220 */ /* 0x000fe40000410000 */
[-C--:B------:R-:W-:Y:S01]  /*6a80*/  @!P1 FMUL.FTZ R2, R15, R14.reuse ;  /* 0x0000000e0f029220 */ /* 0x080fe20000410000 */
[----:B------:R-:W-:Y:S01]  /*6a90*/  @!P1 LOP3.LUT R15, R6, 0xffff0000, RZ, 0xc0, !PT ;  /* 0xffff0000060f9812 */ /* 0x000fe200078ec0ff */
[----:B------:R-:W-:Y:S01]  /*6aa0*/  @!P1 FFMA.FTZ R49, R24, R14, -R49 ;  /* 0x0000000e18319223 */ /* 0x000fe20000010831 */
[----:B------:R-:W-:Y:S01]  /*6ab0*/  @!P1 LOP3.LUT R14, R23, 0xffff0000, RZ, 0xc0, !PT ;  /* 0xffff0000170e9812 */ /* 0x000fe200078ec0ff */
[-C--:B------:R-:W-:Y:S01]  /*6ac0*/  @!P1 FMUL.FTZ R5, R5, R7.reuse ;  /* 0x0000000705059220 */ /* 0x080fe20000410000 */
[----:B------:R-:W-:Y:S01]  /*6ad0*/  @!P1 LOP3.LUT R6, R22, 0xffff0000, RZ, 0xc0, !PT ;  /* 0xffff000016069812 */ /* 0x000fe200078ec0ff */
[----:B------:R-:W-:Y:S01]  /*6ae0*/  @!P1 FFMA.FTZ R50, R30, R7, -R50 ;  /* 0x000000071e329223 */ /* 0x000fe20000010832 */
[----:B------:R-:W-:Y:S01]  /*6af0*/  @!P1 F2FP.BF16.PACK_AB R48, R49, R48 ;  /* 0x000000303130923e */ /* 0x000fe200000010ff */
[C---:B------:R-:W-:Y:S01]  /*6b00*/  @!P1 IMAD.U32 R7, R8.reuse, 0x10000, RZ ;  /* 0x0001000008079824 */ /* 0x040fe200078e00ff */
[----:B------:R-:W-:Y:S01]  /*6b10*/  @!P1 LOP3.LUT R8, R8, 0xffff0000, RZ, 0xc0, !PT ;  /* 0xffff000008089812 */ /* 0x000fe200078ec0ff */
[----:B------:R-:W-:Y:S01]  /*6b20*/  @!P1 FMUL.FTZ R51, R14, R35 ;  /* 0x000000230e339220 */ /* 0x000fe20000410000 */
[----:B------:R-:W-:Y:S01]  /*6b30*/  @!P1 MOV R40, R48 ;  /* 0x0000003000289202 */ /* 0x000fe20000000f00 */
[----:B------:R-:W-:Y:S02]  /*6b40*/  @!P1 FMUL.FTZ R53, R6, R31 ;  /* 0x0000001f06359220 */ /* 0x000fe40000410000 */
[----:B------:R-:W-:Y:S02]  /*6b50*/  @!P1 FFMA.FTZ R52, R34, R7, -R52 ;  /* 0x0000000722349223 */ /* 0x000fe40000010834 */
[----:B------:R-:W-:Y:S02]  /*6b60*/  @!P1 FFMA.FTZ R51, R36, R8, -R51 ;  /* 0x0000000824339223 */ /* 0x000fe40000010833 */
[-C--:B------:R-:W-:Y:S02]  /*6b70*/  @!P1 FFMA.FTZ R53, R32, R15.reuse, -R53 ;  /* 0x0000000f20359223 */ /* 0x080fe40000010835 */
[----:B------:R-:W-:Y:S01]  /*6b80*/  @!P1 IMAD.MOV.U32 R41, RZ, RZ, R46 ;  /* 0x000000ffff299224 */ /* 0x000fe200078e002e */
[----:B------:R-:W-:Y:S01]  /*6b90*/  @!P1 F2FP.BF16.PACK_AB R51, R51, R52 ;  /* 0x000000343333923e */ /* 0x000fe200000010ff */
[----:B------:R-:W-:Y:S01]  /*6ba0*/  @!P1 FFMA.FTZ R0, R17, R18, R0 ;  /* 0x0000001211009223 */ /* 0x000fe20000010000 */
[----:B------:R-:W-:Y:S01]  /*6bb0*/  @!P1 F2FP.BF16.PACK_AB R50, R53, R50 ;  /* 0x000000323532923e */ /* 0x000fe200000010ff */
[----:B------:R-:W-:Y:S02]  /*6bc0*/  @!P1 FFMA.FTZ R2, R19, R24, R2 ;  /* 0x0000001813029223 */ /* 0x000fe40000010002 */
[----:B------:R-:W-:Y:S02]  /*6bd0*/  @!P1 IMAD.MOV.U32 R43, RZ, RZ, R51 ;  /* 0x000000ffff2b9224 */ /* 0x000fe400078e0033 */
[----:B------:R-:W-:Y:S01]  /*6be0*/  @!P1 IMAD.MOV.U32 R42, RZ, RZ, R50 ;  /* 0x000000ffff2a9224 */ /* 0x000fe200078e0032 */
[----:B------:R-:W-:Y:S01]  /*6bf0*/  @!P1 F2FP.BF16.PACK_AB R0, R2, R0 ;  /* 0x000000000200923e */ /* 0x000fe200000010ff */
[----:B------:R-:W-:Y:S02]  /*6c00*/  @!P1 FFMA.FTZ R3, R25, R26, R3 ;  /* 0x0000001a19039223 */ /* 0x000fe40000010003 */
[----:B------:R-:W-:Y:S01]  /*6c10*/  @!P1 FMUL.FTZ R6, R6, R15 ;  /* 0x0000000f06069220 */ /* 0x000fe20000410000 */
[----:B------:R1:W-:Y:S01]  /*6c20*/  ST.E.128 [R44.64], R40 ;  /* 0x000000282c007985 */ /* 0x0003e2000c101d14 */
[----:B------:R-:W-:Y:S02]  /*6c30*/  @!P1 FFMA.FTZ R4, R27, R28, R4 ;  /* 0x0000001c1b049223 */ /* 0x000fe40000010004 */
[----:B------:R-:W-:Y:S02]  /*6c40*/  @!P1 FMUL.FTZ R7, R16, R7 ;  /* 0x0000000710079220 */ /* 0x000fe40000410000 */
[----:B------:R-:W-:Y:S01]  /*6c50*/  @!P1 FFMA.FTZ R5, R29, R30, R5 ;  /* 0x0000001e1d059223 */ /* 0x000fe20000010005 */
[----:B------:R-:W-:Y:S01]  /*6c60*/  @!P1 F2FP.BF16.PACK_AB R3, R4, R3 ;  /* 0x000000030403923e */ /* 0x000fe200000010ff */
[----:B------:R-:W-:Y:S02]  /*6c70*/  @!P1 FMUL.FTZ R8, R14, R8 ;  /* 0x000000080e089220 */ /* 0x000fe40000410000 */
[----:B------:R-:W-:Y:S01]  /*6c80*/  @!P1 FFMA.FTZ R6, R31, R32, R6 ;  /* 0x000000201f069223 */ /* 0x000fe20000010006 */
[----:B------:R-:W-:Y:S01]  /*6c90*/  @!P1 MOV R21, R3 ;  /* 0x0000000300159202 */ /* 0x000fe20000000f00 */
[----:B------:R-:W-:Y:S02]  /*6ca0*/  @!P1 FFMA.FTZ R7, R33, R34, R7 ;  /* 0x0000002221079223 */ /* 0x000fe40000010007 */
[----:B------:R-:W-:Y:S01]  /*6cb0*/  @!P1 FFMA.FTZ R8, R35, R36, R8 ;  /* 0x0000002423089223 */ /* 0x000fe20000010008 */
[----:B------:R-:W-:Y:S01]  /*6cc0*/  @!P1 F2FP.BF16.PACK_AB R5, R6, R5 ;  /* 0x000000050605923e */ /* 0x000fe200000010ff */
[----:B------:R-:W-:Y:S03]  /*6cd0*/  @!P1 IMAD.MOV.U32 R20, RZ, RZ, R0 ;  /* 0x000000ffff149224 */ /* 0x000fe600078e0000 */
[----:B------:R-:W-:Y:S01]  /*6ce0*/  @!P1 F2FP.BF16.PACK_AB R7, R8, R7 ;  /* 0x000000070807923e */ /* 0x000fe200000010ff */
[----:B------:R-:W-:Y:S04]  /*6cf0*/  @!P1 IMAD.MOV.U32 R22, RZ, RZ, R5 ;  /* 0x000000ffff169224 */ /* 0x000fe800078e0005 */
[----:B------:R-:W-:Y:S01]  /*6d00*/  @!P1 IMAD.MOV.U32 R23, RZ, RZ, R7 ;  /* 0x000000ffff179224 */ /* 0x000fe200078e0007 */
[----:B------:R-:W-:-:S05]  /*6d10*/  @P0 BRA `(.L_x_83) ;  /* 0x0000046000000947 */ /* 0x000fca0003800000 */
[C---:B------:R-:W-:Y:S04]  /*6d20*/  LEA R2, P0, R37.reuse, R38, 0x1 ;  /* 0x0000002625027211 */ /* 0x040fe800078008ff */
[----:B------:R-:W-:Y:S05]  /*6d30*/  LEA.HI.X.SX32 R3, R37, R39, 0x1, P0 ;  /* 0x0000002725037211 */ /* 0x000fea00000f0eff */
[----:B------:R3:W-:Y:S01]  /*6d40*/  ST.E.128 [R2.64], R20 ;  /* 0x0000001402007985 */ /* 0x0007e2000c101d14 */
[----:B------:R-:W-:-:S05]  /*6d50*/  BRA `(.L_x_83) ;  /* 0x0000042000007947 */ /* 0x000fca0003800000 */
.L_x_61:
[----:B------:R1:W2:Y:S01]  /*6d60*/  SHFL.IDX PT, R3, R143, RZ, 0x181f ;  /* 0x00181fff8f037589 */ /* 0x0002a200000e0000 */
[----:B------:R-:W-:Y:S01]  /*6d70*/  IADD3 R77, -R81, UR16, RZ ;  /* 0x00000010514d7c10 */ /* 0x000fe2000fffe1ff */
[----:B------:R-:W-:Y:S02]  /*6d80*/  BSSY B0, `(.L_x_92) ;  /* 0x0000011000007945 */ /* 0x000fe40003800000 */
[----:B------:R1:W3:Y:S01]  /*6d90*/  SHFL.IDX PT, R2, R164, RZ, 0x181f ;  /* 0x00181fffa4027589 */ /* 0x0002e200000e0000 */
[----:B------:R-:W-:Y:S05]  /*6da0*/  IMNMX R77, R77, 0x80, PT ;  /* 0x000000804d4d7817 */ /* 0x000fea0003800200 */
[----:B------:R-:W-:Y:S05]  /*6db0*/  IMAD.IADD R0, R77, 0x1, -R139 ;  /* 0x000000014d007824 */ /* 0x000fea00078e0a8b */
[----:B------:R-:W-:Y:S11]  /*6dc0*/  ISETP.GE.AND P0, PT, R0, 0x1, PT ;  /* 0x000000010000780c */ /* 0x000ff60003f06270 */
[----:B------:R-:W-:Y:S02]  /*6dd0*/  @!UPT UIADD3 URZ, URZ, URZ, URZ ;  /* 0x0000003f3f3ff290 */ /* 0x000fe4000fffe03f */
[----:B------:R-:W-:-:S05]  /*6de0*/  @!P0 BRA `(.L_x_93) ;  /* 0x000000a000008947 */ /* 0x000fca0003800000 */
[----:B-123--:R-:W1:Y:S01]  /*6df0*/  @!P5 LDS.128 R4, [R134+0x8100] ;  /* 0x008100008604d984 */ /* 0x00ee620000000c00 */
[CC--:B------:R-:W-:Y:S04]  /*6e00*/  @!P5 LEA R14, P0, R10.reuse, R2.reuse, 0x1 ;  /* 0x000000020a0ed211 */ /* 0x0c0fe800078008ff */
[-C--:B------:R-:W-:Y:S02]  /*6e10*/  @!P5 LEA.HI.X R15, R10, R3.reuse, R11, 0x1, P0 ;  /* 0x000000030a0fd211 */ /* 0x080fe400000f0c0b */
[----:B------:R-:W-:Y:S11]  /*6e20*/  ISETP.GE.AND P0, PT, R138, c[0x0][0x1d4], PT ;  /* 0x000075008a007a0c */ /* 0x000ff60003f06270 */
[----:B------:R-:W-:Y:S02]  /*6e30*/  @!UPT UIADD3 URZ, URZ, URZ, URZ ;  /* 0x0000003f3f3ff290 */ /* 0x000fe4000fffe03f */
[C---:B------:R-:W-:Y:S04]  /*6e40*/  @!P0 LEA R2, P1, R131.reuse, R2, 0x1 ;  /* 0x0000000283028211 */ /* 0x040fe800078208ff */
[----:B------:R-:W-:Y:S01]  /*6e50*/  @!P0 LEA.HI.X R3, R131, R3, R111, 0x1, P1 ;  /* 0x0000000383038211 */ /* 0x000fe200008f0c6f */
[----:B-1----:R-:W-:Y:S04]  /*6e60*/  @!P5 ST.E.128 [R14.64], R4 ;  /* 0x000000040e00d985 */ /* 0x002fe8000c101d14 */
[----:B------:R-:W1:Y:S04]  /*6e70*/  @!P0 LDS.128 R4, [R134+0xc100] ;  /* 0x00c1000086048984 */ /* 0x000e680000000c00 */
[----:B-1----:R1:W-:Y:S02]  /*6e80*/  @!P0 ST.E.128 [R2.64], R4 ;  /* 0x0000000402008985 */ /* 0x0023e4000c101d14 */
.L_x_93:
[----:B-123--:R-:W-:Y:S05]  /*6e90*/  BSYNC B0 ;  /* 0x0000000000007941 */ /* 0x00efea0003800000 */
.L_x_92:
[----:B------:R1:W2:Y:S01]  /*6ea0*/  SHFL.IDX PT, R3, R143, 0x1, 0x181f ;  /* 0x00381f008f037f89 */ /* 0x0002a200000e0000 */
[----:B------:R-:W-:Y:S01]  /*6eb0*/  ISETP.GE.AND P0, PT, R0, 0x21, PT ;  /* 0x000000210000780c */ /* 0x000fe20003f06270 */
[----:B------:R-:W-:Y:S02]  /*6ec0*/  BSSY B0, `(.L_x_94) ;  /* 0x000000d000007945 */ /* 0x000fe40003800000 */
[----:B------:R1:W3:Y:S10]  /*6ed0*/  SHFL.IDX PT, R2, R164, 0x1, 0x181f ;  /* 0x00381f00a4027f89 */ /* 0x0002f400000e0000 */
[----:B------:R-:W-:-:S05]  /*6ee0*/  @!P0 BRA `(.L_x_95) ;  /* 0x000000a000008947 */ /* 0x000fca0003800000 */
[----:B------:R-:W4:Y:S01]  /*6ef0*/  @!P5 LDS.128 R4, [R134+0x9100] ;  /* 0x009100008604d984 */ /* 0x000f220000000c00 */
[CC--:B---3--:R-:W-:Y:S04]  /*6f00*/  @!P5 LEA R14, P0, R10.reuse, R2.reuse, 0x1 ;  /* 0x000000020a0ed211 */ /* 0x0c8fe800078008ff */
[-C--:B--2---:R-:W-:Y:S02]  /*6f10*/  @!P5 LEA.HI.X R15, R10, R3.reuse, R11, 0x1, P0 ;  /* 0x000000030a0fd211 */ /* 0x084fe400000f0c0b */
[----:B------:R-:W-:Y:S11]  /*6f20*/  ISETP.GE.AND P0, PT, R138, c[0x0][0x1d4], PT ;  /* 0x000075008a007a0c */ /* 0x000ff60003f06270 */
[----:B------:R-:W-:Y:S02]  /*6f30*/  @!UPT UIADD3 URZ, URZ, URZ, URZ ;  /* 0x0000003f3f3ff290 */ /* 0x000fe4000fffe03f */
[C---:B------:R-:W-:Y:S04]  /*6f40*/  @!P0 LEA R2, P1, R131.reuse, R2, 0x1 ;  /* 0x0000000283028211 */ /* 0x040fe800078208ff */
[----:B------:R-:W-:Y:S01]  /*6f50*/  @!P0 LEA.HI.X R3, R131, R3, R111, 0x1, P1 ;  /* 0x0000000383038211 */ /* 0x000fe200008f0c6f */
[----:B----4-:R-:W-:Y:S04]  /*6f60*/  @!P5 ST.E.128 [R14.64], R4 ;  /* 0x000000040e00d985 */ /* 0x010fe8000c101d14 */
[----:B------:R-:W2:Y:S04]  /*6f70*/  @!P0 LDS.128 R4, [R134+0xd100] ;  /* 0x00d1000086048984 */ /* 0x000ea80000000c00 */
[----:B--2---:R2:W-:Y:S02]  /*6f80*/  @!P0 ST.E.128 [R2.64], R4 ;  /* 0x0000000402008985 */ /* 0x0045e4000c101d14 */
.L_x_95:
[----:B------:R-:W-:Y:S05]  /*6f90*/  BSYNC B0 ;  /* 0x0000000000007941 */ /* 0x000fea0003800000 */
.L_x_94:
[----:B--2---:R2:W4:Y:S01]  /*6fa0*/  SHFL.IDX PT, R3, R143, 0x2, 0x181f ;  /* 0x00581f008f037f89 */ /* 0x00452200000e0000 */
[----:B------:R-:W-:Y:S01]  /*6fb0*/  ISETP.GE.AND P0, PT, R0, 0x41, PT ;  /* 0x000000410000780c */ /* 0x000fe20003f06270 */
[----:B------:R-:W-:Y:S02]  /*6fc0*/  BSSY B0, `(.L_x_96) ;  /* 0x000000d000007945 */ /* 0x000fe40003800000 */
[----:B---3--:R2:W3:Y:S10]  /*6fd0*/  SHFL.IDX PT, R2, R164, 0x2, 0x181f ;  /* 0x00581f00a4027f89 */ /* 0x0084f400000e0000 */
[----:B------:R-:W-:-:S05]  /*6fe0*/  @!P0 BRA `(.L_x_97) ;  /* 0x000000a000008947 */ /* 0x000fca0003800000 */
[----:B------:R-:W5:Y:S01]  /*6ff0*/  @!P5 LDS.128 R4, [R134+0xa100] ;  /* 0x00a100008604d984 */ /* 0x000f620000000c00 */
[CC--:B---3--:R-:W-:Y:S04]  /*7000*/  @!P5 LEA R14, P0, R10.reuse, R2.reuse, 0x1 ;  /* 0x000000020a0ed211 */ /* 0x0c8fe800078008ff */
[-C--:B----4-:R-:W-:Y:S02]  /*7010*/  @!P5 LEA.HI.X R15, R10, R3.reuse, R11, 0x1, P0 ;  /* 0x000000030a0fd211 */ /* 0x090fe400000f0c0b */
[----:B------:R-:W-:Y:S11]  /*7020*/  ISETP.GE.AND P0, PT, R138, c[0x0][0x1d4], PT ;  /* 0x000075008a007a0c */ /* 0x000ff60003f06270 */
[----:B------:R-:W-:Y:S02]  /*7030*/  @!UPT UIADD3 URZ, URZ, URZ, URZ ;  /* 0x0000003f3f3ff290 */ /* 0x000fe4000fffe03f */
[C---:B------:R-:W-:Y:S04]  /*7040*/  @!P0 LEA R2, P1, R131.reuse, R2, 0x1 ;  /* 0x0000000283028211 */ /* 0x040fe800078208ff */
[----:B------:R-:W-:Y:S01]  /*7050*/  @!P0 LEA.HI.X R3, R131, R3, R111, 0x1, P1 ;  /* 0x0000000383038211 */ /* 0x000fe200008f0c6f */
[----:B-----5:R-:W-:Y:S04]  /*7060*/  @!P5 ST.E.128 [R14.64], R4 ;  /* 0x000000040e00d985 */ /* 0x020fe8000c101d14 */
[----:B------:R-:W3:Y:S04]  /*7070*/  @!P0 LDS.128 R4, [R134+0xe100] ;  /* 0x00e1000086048984 */ /* 0x000ee80000000c00 */
[----:B---3--:R3:W-:Y:S02]  /*7080*/  @!P0 ST.E.128 [R2.64], R4 ;  /* 0x0000000402008985 */ /* 0x0087e4000c101d14 */
.L_x_97:
[----:B------:R-:W-:Y:S05]  /*7090*/  BSYNC B0 ;  /* 0x0000000000007941 */ /* 0x000fea0003800000 */
.L_x_96:
[----:B-12---:R-:W1:Y:S01]  /*70a0*/  SHFL.IDX PT, R143, R143, 0x3, 0x181f ;  /* 0x00781f008f8f7f89 */ /* 0x006e6200000e0000 */
[----:B------:R-:W-:Y:S03]  /*70b0*/  ISETP.GE.AND P0, PT, R0, 0x61, PT ;  /* 0x000000610000780c */ /* 0x000fe60003f06270 */
[----:B------:R-:W2:Y:S10]  /*70c0*/  SHFL.IDX PT, R164, R164, 0x3, 0x181f ;  /* 0x00781f00a4a47f89 */ /* 0x000eb400000e0000 */
[----:B------:R-:W-:-:S05]  /*70d0*/  @!P0 BRA `(.L_x_83) ;  /* 0x000000a000008947 */ /* 0x000fca0003800000 */
[----:B---3--:R-:W3:Y:S01]  /*70e0*/  @!P5 LDS.128 R4, [R134+0xb100] ;  /* 0x00b100008604d984 */ /* 0x008ee20000000c00 */
[CC--:B--2---:R-:W-:Y:S04]  /*70f0*/  @!P5 LEA R2, P0, R10.reuse, R164.reuse, 0x1 ;  /* 0x000000a40a02d211 */ /* 0x0c4fe800078008ff */
[-C--:B-1--4-:R-:W-:Y:S02]  /*7100*/  @!P5 LEA.HI.X R3, R10, R143.reuse, R11, 0x1, P0 ;  /* 0x0000008f0a03d211 */ /* 0x092fe400000f0c0b */
[----:B------:R-:W-:Y:S11]  /*7110*/  ISETP.GE.AND P0, PT, R138, c[0x0][0x1d4], PT ;  /* 0x000075008a007a0c */ /* 0x000ff60003f06270 */
[----:B------:R-:W-:Y:S02]  /*7120*/  @!UPT UIADD3 URZ, URZ, URZ, URZ ;  /* 0x0000003f3f3ff290 */ /* 0x000fe4000fffe03f */
[C---:B------:R-:W-:Y:S04]  /*7130*/  @!P0 LEA R164, P1, R131.reuse, R164, 0x1 ;  /* 0x000000a483a48211 */ /* 0x040fe800078208ff */
[----:B------:R-:W-:Y:S01]  /*7140*/  @!P0 LEA.HI.X R165, R131, R143, R111, 0x1, P1 ;  /* 0x0000008f83a58211 */ /* 0x000fe200008f0c6f */
[----:B---3--:R-:W-:Y:S04]  /*7150*/  @!P5 ST.E.128 [R2.64], R4 ;  /* 0x000000040200d985 */ /* 0x008fe8000c101d14 */
[----:B------:R-:W1:Y:S04]  /*7160*/  @!P0 LDS.128 R4, [R134+0xf100] ;  /* 0x00f1000086048984 */ /* 0x000e680000000c00 */
[----:B-1----:R1:W-:Y:S02]  /*7170*/  @!P0 ST.E.128 [R164.64], R4 ;  /* 0x00000004a4008985 */ /* 0x0023e4000c101d14 */
.L_x_83:
[----:B------:R-:W-:Y:S05]  /*7180*/  BSYNC B2 ;  /* 0x0000000000027941 */ /* 0x000fea0003800000 */
.L_x_60:
[----:B------:R-:W-:Y:S01]  /*7190*/  IMAD.IADD R81, R85, 0x1, -R81 ;  /* 0x0000000155517824 */ /* 0x000fe200078e0a51 */
[----:B------:R-:W-:Y:S01]  /*71a0*/  LEA R14, P0, R133, R156, 0x7 ;  /* 0x0000009c850e7211 */ /* 0x000fe200078038ff */
[----:B------:R-:W-:Y:S01]  /*71b0*/  BSSY B0, `(.L_x_98) ;  /* 0x0000057000007945 */ /* 0x000fe20003800000 */
[----:B------:R-:W-:Y:S02]  /*71c0*/  ISETP.NE.AND P6, PT, R141, RZ, PT ;  /* 0x000000ff8d00720c */ /* 0x000fe40003fc5270 */
[C---:B------:R-:W-:Y:S02]  /*71d0*/  ISETP.GE.AND P2, PT, R81.reuse, 0x21, PT ;  /* 0x000000215100780c */ /* 0x040fe40003f46270 */
[----:B------:R-:W-:Y:S02]  /*71e0*/  ISETP.GE.AND P1, PT, R81, 0x41, PT ;  /* 0x000000415100780c */ /* 0x000fe40003f26270 */
[----:B------:R-:W-:Y:S02]  /*71f0*/  LEA.HI.X.SX32 R15, R133, R157, 0x7, P0 ;  /* 0x0000009d850f7211 */ /* 0x000fe400000f3eff */
[----:B------:R-:W-:Y:S07]  /*7200*/  IADD3 R77, -R139, R77, RZ ;  /* 0x0000004d8b4d7210 */ /* 0x000fee0007ffe1ff */
[----:B-1----:R-:W-:Y:S01]  /*7210*/  @P2 IMAD.MOV.U32 R18, RZ, RZ, R148 ;  /* 0x000000ffff122224 */ /* 0x002fe200078e0094 */
[C---:B---3--:R-:W-:Y:S02]  /*7220*/  @P2 IADD3 R2, P0, R14.reuse, 0x20, RZ ;  /* 0x000000200e022810 */ /* 0x048fe40007f1e0ff */
[-C--:B------:R-:W-:Y:S03]  /*7230*/  @P2 MOV R19, R84.reuse ;  /* 0x0000005400132202 */ /* 0x080fe60000000f00 */
[----:B------:R-:W-:Y:S01]  /*7240*/  @P2 IMAD.X R0, RZ, RZ, R15, P0 ;  /* 0x000000ffff002224 */ /* 0x000fe200000e060f */
[----:B------:R-:W-:Y:S01]  /*7250*/  @P1 IADD3 R4, P0, R14, 0x40, RZ ;  /* 0x000000400e041810 */ /* 0x000fe20007f1e0ff */
[----:B------:R-:W-:Y:S03]  /*7260*/  @P2 IMAD.WIDE.U32 R18, R2, c[0x0][0x258], R18 ;  /* 0x0000960002122a25 */ /* 0x000fe600078e0012 */
[----:B----4-:R-:W-:Y:S01]  /*7270*/  @P1 IADD3.X R3, RZ, R15, RZ, P0, !PT ;  /* 0x0000000fff031210 */ /* 0x010fe200007fe4ff */
[----:B------:R-:W-:Y:S01]  /*7280*/  @P2 IMAD R0, R0, c[0x0][0x258], RZ ;  /* 0x0000960000002a24 */ /* 0x000fe200078e02ff */
[----:B------:R-:W-:Y:S03]  /*7290*/  ISETP.GE.AND P0, PT, R81, 0x61, PT ;  /* 0x000000615100780c */ /* 0x000fe60003f06270 */
[----:B------:R-:W-:Y:S02]  /*72a0*/  @P2 IMAD R0, R2, c[0x0][0x25c], R0 ;  /* 0x0000970002002a24 */ /* 0x000fe400078e0200 */
[----:B------:R-:W-:Y:S02]  /*72b0*/  @P1 IMAD R3, R3, c[0x0][0x258], RZ ;  /* 0x0000960003031a24 */ /* 0x000fe400078e02ff */
[----:B------:R-:W-:Y:S01]  /*72c0*/  @P2 IMAD.IADD R0, R19, 0x1, R0 ;  /* 0x0000000113002824 */ /* 0x000fe200078e0200 */
[-C--:B------:R-:W-:Y:S01]  /*72d0*/  @P1 MOV R19, R84.reuse ;  /* 0x0000005400131202 */ /* 0x080fe20000000f00 */
[----:B------:R-:W-:Y:S04]  /*72e0*/  @P1 IMAD R3, R4, c[0x0][0x25c], R3 ;  /* 0x0000970004031a24 */ /* 0x000fe800078e0203 */
[----:B------:R-:W-:Y:S05]  /*72f0*/  @P0 IADD3 R6, P3, R14, 0x60, RZ ;  /* 0x000000600e060810 */ /* 0x000fea0007f7e0ff */
[----:B------:R-:W-:Y:S01]  /*7300*/  @P0 IMAD.X R5, RZ, RZ, R15, P3 ;  /* 0x000000ffff050224 */ /* 0x000fe200018e060f */
[----:B------:R-:W-:Y:S03]  /*7310*/  ISETP.GE.AND P3, PT, R81, 0x1, PT ;  /* 0x000000015100780c */ /* 0x000fe60003f66270 */
[----:B------:R-:W-:Y:S04]  /*7320*/  @P0 IMAD R5, R5, c[0x0][0x258], RZ ;  /* 0x0000960005050a24 */ /* 0x000fe800078e02ff */
[----:B------:R-:W-:Y:S06]  /*7330*/  @P0 IMAD R5, R6, c[0x0][0x25c], R5 ;  /* 0x0000970006050a24 */ /* 0x000fec00078e0205 */
[----:B------:R-:W-:Y:S01]  /*7340*/  @P3 MOV R17, R84 ;  /* 0x0000005400113202 */ /* 0x000fe20000000f00 */
[----:B------:R-:W-:Y:S02]  /*7350*/  @P3 IMAD R7, R15, c[0x0][0x258], RZ ;  /* 0x000096000f073a24 */ /* 0x000fe400078e02ff */
[----:B------:R-:W-:Y:S02]  /*7360*/  @P3 IMAD.MOV.U32 R16, RZ, RZ, R148 ;  /* 0x000000ffff103224 */ /* 0x000fe400078e0094 */
[C---:B------:R-:W-:Y:S02]  /*7370*/  @P3 IMAD R7, R14.reuse, c[0x0][0x25c], R7 ;  /* 0x000097000e073a24 */ /* 0x040fe400078e0207 */
[----:B------:R-:W-:Y:S04]  /*7380*/  @P3 IMAD.WIDE.U32 R16, R14, c[0x0][0x258], R16 ;  /* 0x000096000e103a25 */ /* 0x000fe800078e0010 */
[----:B------:R-:W-:Y:S01]  /*7390*/  @P3 IMAD.IADD R7, R17, 0x1, R7 ;  /* 0x0000000111073824 */ /* 0x000fe200078e0207 */
[C---:B------:R-:W-:Y:S04]  /*73a0*/  @P3 LEA R14, P4, R16.reuse, c[0x0][0x250], 0x1 ;  /* 0x00009400100e3a11 */ /* 0x040fe800078808ff */
[----:B------:R-:W-:Y:S02]  /*73b0*/  @P3 LEA.HI.X R15, R16, c[0x0][0x254], R7, 0x1, P4 ;  /* 0x00009500100f3a11 */ /* 0x000fe400020f0c07 */
[C---:B------:R-:W-:Y:S04]  /*73c0*/  @P2 LEA R16, P4, R18.reuse, c[0x0][0x250], 0x1 ;  /* 0x0000940012102a11 */ /* 0x040fe800078808ff */
[----:B------:R-:W-:Y:S01]  /*73d0*/  @P2 LEA.HI.X R17, R18, c[0x0][0x254], R0, 0x1, P4 ;  /* 0x0000950012112a11 */ /* 0x000fe200020f0c00 */
[----:B------:R-:W-:Y:S02]  /*73e0*/  @P1 IMAD.MOV.U32 R18, RZ, RZ, R148 ;  /* 0x000000ffff121224 */ /* 0x000fe400078e0094 */
[----:B------:R-:W-:Y:S02]  /*73f0*/  IMAD R0, R79, c[0x0][0x208], RZ ;  /* 0x000082004f007a24 */ /* 0x000fe400078e02ff */
[----:B------:R-:W-:Y:S04]  /*7400*/  @P1 IMAD.WIDE.U32 R18, R4, c[0x0][0x258], R18 ;  /* 0x0000960004121a25 */ /* 0x000fe800078e0012 */
[----:B------:R-:W-:Y:S01]  /*7410*/  @P1 IMAD.IADD R3, R19, 0x1, R3 ;  /* 0x0000000113031824 */ /* 0x000fe200078e0203 */
[----:B------:R-:W-:Y:S01]  /*7420*/  @P1 LEA R2, P4, R18, c[0x0][0x250], 0x1 ;  /* 0x0000940012021a11 */ /* 0x000fe200078808ff */
[----:B------:R-:W-:Y:S02]  /*7430*/  @P0 IMAD.MOV.U32 R19, RZ, RZ, R84 ;  /* 0x000000ffff130224 */ /* 0x000fe400078e0054 */
[----:B------:R-:W-:Y:S01]  /*7440*/  IMAD R0, R80, c[0x0][0x20c], R0 ;  /* 0x0000830050007a24 */ /* 0x000fe200078e0200 */
[----:B------:R-:W-:Y:S02]  /*7450*/  @P1 LEA.HI.X R3, R18, c[0x0][0x254], R3, 0x1, P4 ;  /* 0x0000950012031a11 */ /* 0x000fe400020f0c03 */
[----:B------:R-:W-:Y:S05]  /*7460*/  @P0 MOV R18, R148 ;  /* 0x0000009400120202 */ /* 0x000fea0000000f00 */
[----:B------:R-:W-:Y:S05]  /*7470*/  @P0 IMAD.WIDE.U32 R18, R6, c[0x0][0x258], R18 ;  /* 0x0000960006120a25 */ /* 0x000fea00078e0012 */
[C---:B------:R-:W-:Y:S02]  /*7480*/  @P0 LEA R4, P4, R18.reuse, c[0x0][0x250], 0x1 ;  /* 0x0000940012040a11 */ /* 0x040fe400078808ff */
[----:B------:R-:W-:Y:S04]  /*7490*/  @P0 IADD3 R5, R19, R5, RZ ;  /* 0x0000000513050210 */ /* 0x000fe80007ffe0ff */
[----:B------:R-:W-:Y:S02]  /*74a0*/  @P0 LEA.HI.X R5, R18, c[0x0][0x254], R5, 0x1, P4 ;  /* 0x0000950012050a11 */ /* 0x000fe400020f0c05 */
[----:B------:R-:W-:Y:S11]  /*74b0*/  ISETP.NE.AND P4, PT, R142, RZ, PT ;  /* 0x000000ff8e00720c */ /* 0x000ff60003f85270 */
[----:B------:R-:W-:Y:S02]  /*74c0*/  @!UPT UIADD3 URZ, URZ, URZ, URZ ;  /* 0x0000003f3f3ff290 */ /* 0x000fe4000fffe03f */
[----:B------:R-:W-:Y:S01]  /*74d0*/  @!PT LDS RZ, [RZ] ;  /* 0x00000000fffff984 */ /* 0x000fe20000000800 */
[----:B------:R-:W-:Y:S01]  /*74e0*/  @!PT LDS RZ, [RZ] ;  /* 0x00000000fffff984 */ /* 0x000fe20000000800 */
[----:B------:R-:W-:Y:S01]  /*74f0*/  @!PT LDS RZ, [RZ] ;  /* 0x00000000fffff984 */ /* 0x000fe20000000800 */
[----:B------:R1:W-:Y:S04]  /*7500*/  @P3 LDGSTS.E.BYPASS.LTC128B.128 [R134+0x100], [R14.64], !P4 ;  /* 0x001000000e863fae */ /* 0x0003e8000e101d54 */
[----:B------:R1:W-:Y:S04]  /*7510*/  @P3 LDGSTS.E.BYPASS.LTC128B.128 [R134+0x4100], [R14.64+0x80], !P6 ;  /* 0x041000800e863fae */ /* 0x0003e8000f101d54 */
[----:B------:R1:W-:Y:S04]  /*7520*/  @P2 LDGSTS.E.BYPASS.LTC128B.128 [R134+0x1100], [R16.64], !P4 ;  /* 0x0110000010862fae */ /* 0x0003e8000e101d54 */
[----:B------:R1:W-:Y:S04]  /*7530*/  @P2 LDGSTS.E.BYPASS.LTC128B.128 [R134+0x5100], [R16.64+0x80], !P6 ;  /* 0x0510008010862fae */ /* 0x0003e8000f101d54 */
[----:B------:R3:W-:Y:S04]  /*7540*/  @P1 LDGSTS.E.BYPASS.LTC128B.128 [R134+0x2100], [R2.64], !P4 ;  /* 0x0210000002861fae */ /* 0x0007e8000e101d54 */
[----:B------:R3:W-:Y:S04]  /*7550*/  @P1 LDGSTS.E.BYPASS.LTC128B.128 [R134+0x6100], [R2.64+0x80], !P6 ;  /* 0x0610008002861fae */ /* 0x0007e8000f101d54 */
[----:B------:R4:W-:Y:S04]  /*7560*/  @P0 LDGSTS.E.BYPASS.LTC128B.128 [R134+0x3100], [R4.64], !P4 ;  /* 0x0310000004860fae */ /* 0x0009e8000e101d54 */
[----:B------:R4:W-:Y:S04]  /*7570*/  @P0 LDGSTS.E.BYPASS.LTC128B.128 [R134+0x7100], [R4.64+0x80], !P6 ;  /* 0x0710008004860fae */ /* 0x0009e8000f101d54 */
[----:B------:R-:W0:Y:S01]  /*7580*/  LDGDEPBAR ;  /* 0x00000000000079af */ /* 0x000e220000000000 */
[----:B---3--:R-:W-:Y:S04]  /*7590*/  IMAD.WIDE.U32 R2, R80, c[0x0][0x208], RZ ;  /* 0x0000820050027a25 */ /* 0x008fe800078e00ff */
[----:B------:R-:W-:Y:S02]  /*75a0*/  IMAD.IADD R3, R3, 0x1, R0 ;  /* 0x0000000103037824 */ /* 0x000fe400078e0200 */
[----:B------:R-:W-:Y:S02]  /*75b0*/  IMAD R0, R78, c[0x0][0x218], RZ ;  /* 0x000086004e007a24 */ /* 0x000fe400078e02ff */
[----:B----4-:R-:W-:Y:S01]  /*75c0*/  IMAD.WIDE.U32 R4, R116, c[0x0][0x218], R2 ;  /* 0x0000860074047a25 */ /* 0x010fe200078e0002 */
[----:B------:R-:W-:Y:S04]  /*75d0*/  DEPBAR.LE SB0, 0x0 ;  /* 0x000080000000791a */ /* 0x000fe80000000000 */
[----:B------:R-:W-:Y:S01]  /*75e0*/  BAR.SYNC.DEFER_BLOCKING 0x0 ;  /* 0x0000000000007b1d */ /* 0x000fe20000010000 */
[----:B------:R-:W-:Y:S01]  /*75f0*/  IADD3 R3, P0, R4, UR34, RZ ;  /* 0x0000002204037c10 */ /* 0x000fe2000ff1e0ff */
[----:B------:R-:W-:Y:S05]  /*7600*/  IMAD R0, R116, c[0x0][0x21c], R0 ;  /* 0x0000870074007a24 */ /* 0x000fea00078e0200 */
[----:B------:R-:W-:Y:S02]  /*7610*/  IADD3.X R0, R5, UR32, R0, P0, !PT ;  /* 0x0000002005007c10 */ /* 0x000fe400087fe400 */
[C---:B------:R-:W-:Y:S04]  /*7620*/  LEA R2, P0, R3.reuse, c[0x0][0x1f8], 0x1 ;  /* 0x00007e0003027a11 */ /* 0x040fe800078008ff */
[----:B------:R-:W-:Y:S02]  /*7630*/  LEA.HI.X R0, R3, c[0x0][0x1fc], R0, 0x1, P0 ;  /* 0x00007f0003007a11 */ /* 0x000fe400000f0c00 */
[----:B------:R1:W3:Y:S01]  /*7640*/  SHFL.IDX PT, R3, R2, RZ, 0x181f ;  /* 0x00181fff02037589 */ /* 0x0002e200000e0000 */
[----:B------:R-:W-:Y:S03]  /*7650*/  ISETP.GE.AND P0, PT, R77, 0x1, PT ;  /* 0x000000014d00780c */ /* 0x000fe60003f06270 */
[----:B------:R1:W4:Y:S10]  /*7660*/  SHFL.IDX PT, R4, R0, RZ, 0x181f ;  /* 0x00181fff00047589 */ /* 0x00033400000e0000 */
[----:B------:R-:W-:-:S05]  /*7670*/  @!P0 BRA `(.L_x_99) ;  /* 0x000000a000008947 */ /* 0x000fca0003800000 */
[CC--:B-1-3--:R-:W-:Y:S04]  /*7680*/  @!P5 LEA R16, P0, R10.reuse, R3.reuse, 0x1 ;  /* 0x000000030a10d211 */ /* 0x0cafe800078008ff */
[-C--:B----4-:R-:W-:Y:S02]  /*7690*/  @!P5 LEA.HI.X R17, R10, R4.reuse, R11, 0x1, P0 ;  /* 0x000000040a11d211 */ /* 0x090fe400000f0c0b */
[----:B------:R-:W-:Y:S11]  /*76a0*/  ISETP.GE.AND P0, PT, R138, c[0x0][0x1d4], PT ;  /* 0x000075008a007a0c */ /* 0x000ff60003f06270 */
[----:B------:R-:W-:Y:S02]  /*76b0*/  @!UPT UIADD3 URZ, URZ, URZ, URZ ;  /* 0x0000003f3f3ff290 */ /* 0x000fe4000fffe03f */
[C---:B------:R-:W-:Y:S04]  /*76c0*/  @!P0 LEA R14, P1, R131.reuse, R3, 0x1 ;  /* 0x00000003830e8211 */ /* 0x040fe800078208ff */
[----:B------:R-:W-:Y:S02]  /*76d0*/  @!P0 LEA.HI.X R15, R131, R4, R111, 0x1, P1 ;  /* 0x00000004830f8211 */ /* 0x000fe400008f0c6f */
[----:B------:R-:W1:Y:S04]  /*76e0*/  @!P5 LDS.128 R4, [R134+0x100] ;  /* 0x000100008604d984 */ /* 0x000e680000000c00 */
[----:B-1----:R-:W-:Y:S04]  /*76f0*/  @!P5 ST.E.128 [R16.64], R4 ;  /* 0x000000041000d985 */ /* 0x002fe8000c101d14 */
[----:B------:R-:W1:Y:S04]  /*7700*/  @!P0 LDS.128 R4, [R134+0x4100] ;  /* 0x0041000086048984 */ /* 0x000e680000000c00 */
[----:B-1----:R1:W-:Y:S02]  /*7710*/  @!P0 ST.E.128 [R14.64], R4 ;  /* 0x000000040e008985 */ /* 0x0023e4000c101d14 */
.L_x_99:
[----:B------:R-:W-:Y:S05]  /*7720*/  BSYNC B0 ;  /* 0x0000000000007941 */ /* 0x000fea0003800000 */
.L_x_98:
[----:B-1--4-:R1:W4:Y:S01]  /*7730*/  SHFL.IDX PT, R4, R0, 0x1, 0x181f ;  /* 0x00381f0000047f89 */ /* 0x01232200000e0000 */
[----:B------:R-:W-:Y:S01]  /*7740*/  ISETP.GE.AND P0, PT, R77, 0x21, PT ;  /* 0x000000214d00780c */ /* 0x000fe20003f06270 */
[----:B------:R-:W-:Y:S02]  /*7750*/  BSSY B0, `(.L_x_100) ;  /* 0x000000d000007945 */ /* 0x000fe40003800000 */
[----:B---3--:R1:W3:Y:S10]  /*7760*/  SHFL.IDX PT, R3, R2, 0x1, 0x181f ;  /* 0x00381f0002037f89 */ /* 0x0082f400000e0000 */
[----:B------:R-:W-:-:S05]  /*7770*/  @!P0 BRA `(.L_x_101) ;  /* 0x000000a000008947 */ /* 0x000fca0003800000 */
[CC--:B---3--:R-:W-:Y:S04]  /*7780*/  @!P5 LEA R16, P0, R10.reuse, R3.reuse, 0x1 ;  /* 0x000000030a10d211 */ /* 0x0c8fe800078008ff */
[-C--:B----4-:R-:W-:Y:S02]  /*7790*/  @!P5 LEA.HI.X R17, R10, R4.reuse, R11, 0x1, P0 ;  /* 0x000000040a11d211 */ /* 0x090fe400000f0c0b */
[----:B------:R-:W-:Y:S11]  /*77a0*/  ISETP.GE.AND P0, PT, R138, c[0x0][0x1d4], PT ;  /* 0x000075008a007a0c */ /* 0x000ff60003f06270 */
[----:B------:R-:W-:Y:S02]  /*77b0*/  @!UPT UIADD3 URZ, URZ, URZ, URZ ;  /* 0x0000003f3f3ff290 */ /* 0x000fe4000fffe03f */
[C---:B------:R-:W-:Y:S04]  /*77c0*/  @!P0 LEA R14, P1, R131.reuse, R3, 0x1 ;  /* 0x00000003830e8211 */ /* 0x040fe800078208ff */
[----:B------:R-:W-:Y:S02]  /*77d0*/  @!P0 LEA.HI.X R15, R131, R4, R111, 0x1, P1 ;  /* 0x00000004830f8211 */ /* 0x000fe400008f0c6f */
[----:B------:R-:W3:Y:S04]  /*77e0*/  @!P5 LDS.128 R4, [R134+0x1100] ;  /* 0x001100008604d984 */ /* 0x000ee80000000c00 */
[----:B---3--:R-:W-:Y:S04]  /*77f0*/  @!P5 ST.E.128 [R16.64], R4 ;  /* 0x000000041000d985 */ /* 0x008fe8000c101d14 */
[----:B------:R-:W3:Y:S04]  /*7800*/  @!P0 LDS.128 R4, [R134+0x5100] ;  /* 0x0051000086048984 */ /* 0x000ee80000000c00 */
[----:B---3--:R3:W-:Y:S02]  /*7810*/  @!P0 ST.E.128 [R14.64], R4 ;  /* 0x000000040e008985 */ /* 0x0087e4000c101d14 */
.L_x_101:
[----:B------:R-:W-:Y:S05]  /*7820*/  BSYNC B0 ;  /* 0x0000000000007941 */ /* 0x000fea0003800000 */
.L_x_100:
[----:B---34-:R3:W4:Y:S01]  /*7830*/  SHFL.IDX PT, R4, R0, 0x2, 0x181f ;  /* 0x00581f0000047f89 */ /* 0x01872200000e0000 */
[----:B------:R-:W-:Y:S01]  /*7840*/  ISETP.GE.AND P0, PT, R77, 0x41, PT ;  /* 0x000000414d00780c */ /* 0x000fe20003f06270 */
[----:B------:R-:W-:Y:S02]  /*7850*/  BSSY B0, `(.L_x_102) ;  /* 0x000000d000007945 */ /* 0x000fe40003800000 */
[----:B------:R3:W1:Y:S10]  /*7860*/  SHFL.IDX PT, R3, R2, 0x2, 0x181f ;  /* 0x00581f0002037f89 */ /* 0x00067400000e0000 */
[----:B------:R-:W-:-:S05]  /*7870*/  @!P0 BRA `(.L_x_103) ;  /* 0x000000a000008947 */ /* 0x000fca0003800000 */
[CC--:B-1----:R-:W-:Y:S04]  /*7880*/  @!P5 LEA R16, P0, R10.reuse, R3.reuse, 0x1 ;  /* 0x000000030a10d211 */ /* 0x0c2fe800078008ff */
        /* <DEDUP_REMOVED lines=9> */
.L_x_103:
[----:B------:R-:W-:Y:S05]  /*7920*/  BSYNC B0 ;  /* 0x0000000000007941 */ /* 0x000fea0003800000 */
.L_x_102:
[----:B-1-3--:R-:W1:Y:S01]  /*7930*/  SHFL.IDX PT, R0, R0, 0x3, 0x181f ;  /* 0x00781f0000007f89 */ /* 0x00ae6200000e0000 */
[----:B------:R-:W-:Y:S01]  /*7940*/  ISETP.GE.AND P0, PT, R77, 0x61, PT ;  /* 0x000000614d00780c */ /* 0x000fe20003f06270 */
[----:B------:R-:W-:Y:S02]  /*7950*/  BSSY B0, `(.L_x_104) ;  /* 0x000000d000007945 */ /* 0x000fe40003800000 */
[----:B------:R-:W3:Y:S10]  /*7960*/  SHFL.IDX PT, R2, R2, 0x3, 0x181f ;  /* 0x00781f0002027f89 */ /* 0x000ef400000e0000 */
[----:B------:R-:W-:-:S05]  /*7970*/  @!P0 BRA `(.L_x_105) ;  /* 0x000000a000008947 */ /* 0x000fca0003800000 */
[----:B----4-:R-:W4:Y:S01]  /*7980*/  @!P5 LDS.128 R4, [R134+0x3100] ;  /* 0x003100008604d984 */ /* 0x010f220000000c00 */
[C---:B---3--:R-:W-:Y:S04]  /*7990*/  @!P5 LEA R14, P0, R10.reuse, R2, 0x1 ;  /* 0x000000020a0ed211 */ /* 0x048fe800078008ff */
[----:B-1----:R-:W-:Y:S02]  /*79a0*/  @!P5 LEA.HI.X R15, R10, R0, R11, 0x1, P0 ;  /* 0x000000000a0fd211 */ /* 0x002fe400000f0c0b */
[----:B------:R-:W-:Y:S11]  /*79b0*/  ISETP.GE.AND P0, PT, R138, c[0x0][0x1d4], PT ;  /* 0x000075008a007a0c */ /* 0x000ff60003f06270 */
[----:B------:R-:W-:Y:S02]  /*79c0*/  @!UPT UIADD3 URZ, URZ, URZ, URZ ;  /* 0x0000003f3f3ff290 */ /* 0x000fe4000fffe03f */
[C---:B------:R-:W-:Y:S04]  /*79d0*/  @!P0 LEA R2, P1, R131.reuse, R2, 0x1 ;  /* 0x0000000283028211 */ /* 0x040fe800078208ff */
[----:B------:R-:W-:Y:S01]  /*79e0*/  @!P0 LEA.HI.X R3, R131, R0, R111, 0x1, P1 ;  /* 0x0000000083038211 */ /* 0x000fe200008f0c6f */
[----:B----4-:R-:W-:Y:S04]  /*79f0*/  @!P5 ST.E.128 [R14.64], R4 ;  /* 0x000000040e00d985 */ /* 0x010fe8000c101d14 */
[----:B------:R-:W1:Y:S04]  /*7a00*/  @!P0 LDS.128 R4, [R134+0x7100] ;  /* 0x0071000086048984 */ /* 0x000e680000000c00 */
[----:B-1----:R1:W-:Y:S02]  /*7a10*/  @!P0 ST.E.128 [R2.64], R4 ;  /* 0x0000000402008985 */ /* 0x0023e4000c101d14 */
.L_x_105:
[----:B------:R-:W-:Y:S05]  /*7a20*/  BSYNC B0 ;  /* 0x0000000000007941 */ /* 0x000fea0003800000 */
.L_x_104:
[C---:B------:R-:W-:Y:S02]  /*7a30*/  ISETP.GT.AND P0, PT, R133.reuse, UR6, PT ;  /* 0x0000000685007c0c */ /* 0x040fe4000bf04270 */
[----:B------:R-:W-:Y:S11]  /*7a40*/  IADD3 R133, R133, -0x1, RZ ;  /* 0xffffffff85857810 */ /* 0x000ff60007ffe0ff */
[----:B-1-3--:R-:W-:Y:S01]  /*7a50*/  @P0 SHF.R.S32.HI R2, RZ, 0x1f, R133 ;  /* 0x0000001fff020819 */ /* 0x00afe20000011485 */
[----:B------:R-:W-:Y:S02]  /*7a60*/  @P0 IMAD R0, R90, R133, RZ ;  /* 0x000000855a000224 */ /* 0x000fe400078e02ff */
[----:B----4-:R-:W-:Y:S02]  /*7a70*/  @P0 IMAD.MOV.U32 R4, RZ, RZ, R150 ;  /* 0x000000ffff040224 */ /* 0x010fe400078e0096 */
[----:B------:R-:W-:Y:S02]  /*7a80*/  @P0 IMAD.MOV.U32 R5, RZ, RZ, R163 ;  /* 0x000000ffff050224 */ /* 0x000fe400078e00a3 */
[-C--:B------:R-:W-:Y:S02]  /*7a90*/  @P0 IMAD R0, R2, R91.reuse, R0 ;  /* 0x0000005b02000224 */ /* 0x080fe400078e0200 */
[----:B------:R-:W-:Y:S04]  /*7aa0*/  @P0 IMAD.WIDE.U32 R4, R133, R91, R4 ;  /* 0x0000005b85040225 */ /* 0x000fe800078e0004 */
[----:B------:R-:W-:Y:S01]  /*7ab0*/  @P0 IMAD.IADD R0, R5, 0x1, R0 ;  /* 0x0000000105000824 */ /* 0x000fe200078e0200 */
[C---:B------:R-:W-:Y:S04]  /*7ac0*/  @P0 LEA R2, P1, R4.reuse, c[0x0][0x220], 0x1 ;  /* 0x0000880004020a11 */ /* 0x040fe800078208ff */
[----:B------:R-:W-:Y:S02]  /*7ad0*/  @P0 LEA.HI.X R3, R4, c[0x0][0x224], R0, 0x1, P1 ;  /* 0x0000890004030a11 */ /* 0x000fe400008f0c00 */
[----:B------:R-:W-:Y:S03]  /*7ae0*/  @P0 IADD3 R18, P2, P1, R99, 0x80, R2 ;  /* 0x0000008063120810 */ /* 0x000fe6000795e002 */
[----:B------:R-:W-:Y:S01]  /*7af0*/  @!PT LDS RZ, [RZ] ;  /* 0x00000000fffff984 */ /* 0x000fe20000000800 */
[----:B------:R-:W-:Y:S01]  /*7b00*/  @!PT LDS RZ, [RZ] ;  /* 0x00000000fffff984 */ /* 0x000fe20000000800 */
[----:B------:R-:W-:Y:S01]  /*7b10*/  @!PT LDS RZ, [RZ] ;  /* 0x00000000fffff984 */ /* 0x000fe20000000800 */
[----:B------:R1:W-:Y:S01]  /*7b20*/  @P0 LDGSTS.E.BYPASS.LTC128B.128 [R134+0x8100], [R2.64], !P4 ;  /* 0x0810000002860fae */ /* 0x0003e2000e101d54 */
[----:B------:R-:W-:Y:S02]  /*7b30*/  @P0 IADD3.X R19, R98, RZ, R3, P2, P1 ;  /* 0x000000ff62130210 */ /* 0x000fe400017e2403 */
[-C--:B------:R-:W-:Y:S01]  /*7b40*/  @P0 IADD3 R20, P1, R2, R99.reuse, RZ ;  /* 0x0000006302140210 */ /* 0x080fe20007f3e0ff */
[----:B------:R1:W-:Y:S04]  /*7b50*/  @P0 LDGSTS.E.BYPASS.LTC128B.128 [R134+0xc100], [R2.64+0x80], !P6 ;  /* 0x0c10008002860fae */ /* 0x0003e8000f101d54 */
[--C-:B------:R-:W-:Y:S01]  /*7b60*/  @P0 IMAD.X R21, R3, 0x1, R98.reuse, P1 ;  /* 0x0000000103150824 */ /* 0x100fe200008e0662 */
[C---:B------:R-:W-:Y:S04]  /*7b70*/  @P0 IADD3 R16, P1, R20.reuse, R99, RZ ;  /* 0x0000006314100210 */ /* 0x040fe80007f3e0ff */
[----:B------:R1:W-:Y:S01]  /*7b80*/  @P0 LDGSTS.E.BYPASS.LTC128B.128 [R134+0x9100], [R20.64], !P4 ;  /* 0x0910000014860fae */ /* 0x0003e2000e101d54 */
[C---:B------:R-:W-:Y:S01]  /*7b90*/  @P0 IMAD.X R17, R21.reuse, 0x1, R98, P1 ;  /* 0x0000000115110824 */ /* 0x040fe200008e0662 */
[----:B------:R-:W-:Y:S02]  /*7ba0*/  @P0 IADD3 R14, P1, R20, R101, RZ ;  /* 0x00000065140e0210 */ /* 0x000fe40007f3e0ff */
[----:B------:R1:W-:Y:S03]  /*7bb0*/  @P0 LDGSTS.E.BYPASS.LTC128B.128 [R134+0xd100], [R18.64], !P6 ;  /* 0x0d10000012860fae */ /* 0x0003e6000f101d54 */
[----:B------:R-:W-:Y:S01]  /*7bc0*/  @P0 IMAD.X R15, R21, 0x1, R100, P1 ;  /* 0x00000001150f0824 */ /* 0x000fe200008e0664 */
[----:B------:R1:W-:Y:S01]  /*7bd0*/  @P0 LDGSTS.E.BYPASS.LTC128B.128 [R134+0xa100], [R16.64], !P4 ;  /* 0x0a10000010860fae */ /* 0x0003e2000e101d54 */
[C---:B------:R-:W-:Y:S03]  /*7be0*/  @P0 IADD3 R6, P1, R16.reuse, R99, RZ ;  /* 0x0000006310060210 */ /* 0x040fe60007f3e0ff */
[----:B------:R1:W-:Y:S02]  /*7bf0*/  @P0 LDGSTS.E.BYPASS.LTC128B.128 [R134+0xe100], [R14.64], !P6 ;  /* 0x0e1000000e860fae */ /* 0x0003e4000f101d54 */
[C---:B------:R-:W-:Y:S01]  /*7c00*/  @P0 IMAD.X R7, R17.reuse, 0x1, R98, P1 ;  /* 0x0000000111070824 */ /* 0x040fe200008e0662 */
[----:B------:R-:W-:Y:S04]  /*7c10*/  @P0 IADD3 R4, P1, R16, R101, RZ ;  /* 0x0000006510040210 */ /* 0x000fe80007f3e0ff */
[----:B------:R1:W-:Y:S01]  /*7c20*/  @P0 LDGSTS.E.BYPASS.LTC128B.128 [R134+0xb100], [R6.64], !P4 ;  /* 0x0b10000006860fae */ /* 0x0003e2000e101d54 */
[----:B------:R-:W-:Y:S05]  /*7c30*/  @P0 IMAD.X R5, R17, 0x1, R100, P1 ;  /* 0x0000000111050824 */ /* 0x000fea00008e0664 */
[----:B------:R1:W-:Y:S04]  /*7c40*/  @P0 LDGSTS.E.BYPASS.LTC128B.128 [R134+0xf100], [R4.64], !P6 ;  /* 0x0f10000004860fae */ /* 0x0003e8000f101d54 */
[----:B------:R-:W0:Y:S01]  /*7c50*/  LDGDEPBAR ;  /* 0x00000000000079af */ /* 0x000e220000000000 */
[----:B------:R-:W-:-:S05]  /*7c60*/  @P0 BRA `(.L_x_106) ;  /* 0xffffa01000000947 */ /* 0x000fca000383ffff */
[----:B------:R-:W-:Y:S06]  /*7c70*/  BAR.SYNC.DEFER_BLOCKING 0x0 ;  /* 0x0000000000007b1d */ /* 0x000fec0000010000 */
.L_x_59:
[----:B-12---:R-:W-:Y:S01]  /*7c80*/  UISETP.GE.AND UP0, UPT, UR9, 0x1, UPT ;  /* 0x000000010900788c */ /* 0x006fe2000bf06270 */
[----:B------:R-:W-:Y:S01]  /*7c90*/  PLOP3.LUT P2, PT, PT, PT, PT, 0x80, 0x0 ;  /* 0x000000000000781c */ /* 0x000fe20003f4f070 */
[----:B-----5:R-:W-:Y:S01]  /*7ca0*/  IMAD.MOV.U32 R2, RZ, RZ, RZ ;  /* 0x000000ffff027224 */ /* 0x020fe200078e00ff */
[----:B------:R-:W-:Y:S01]  /*7cb0*/  MOV R4, RZ ;  /* 0x000000ff00047202 */ /* 0x000fe20000000f00 */
[----:B------:R-:W-:Y:S01]  /*7cc0*/  IMAD.MOV.U32 R114, RZ, RZ, RZ ;  /* 0x000000ffff727224 */ /* 0x000fe200078e00ff */
[----:B------:R-:W-:Y:S01]  /*7cd0*/  CS2R R118, SRZ ;  /* 0x0000000000767805 */ /* 0x000fe2000001ff00 */
[----:B------:R-:W-:Y:S01]  /*7ce0*/  PLOP3.LUT P0, PT, PT, PT, UP0, 0x80, 0x0 ;  /* 0x000000000000781c */ /* 0x000fe20003f0f008 */
[----:B------:R-:W-:Y:S01]  /*7cf0*/  IMAD.MOV.U32 R112, RZ, RZ, RZ ;  /* 0x000000ffff707224 */ /* 0x000fe200078e00ff */
        /* <DEDUP_REMOVED lines=22> */
[----:B------:R-:W-:Y:S01]  /*7e60*/  MOV R74, RZ ;  /* 0x000000ff004a7202 */ /* 0x000fe20000000f00 */
[----:B------:R-:W-:Y:S01]  /*7e70*/  CS2R R72, SRZ ;  /* 0x0000000000487805 */ /* 0x000fe2000001ff00 */
[----:B------:R-:W-:Y:S01]  /*7e80*/  CS2R R70, SRZ ;  /* 0x0000000000467805 */ /* 0x000fe2000001ff00 */
[----:B------:R-:W-:Y:S01]  /*7e90*/  CS2R R68, SRZ ;  /* 0x0000000000447805 */ /* 0x000fe2000001ff00 */
[----:B------:R-:W-:Y:S01]  /*7ea0*/  CS2R R126, SRZ ;  /* 0x00000000007e7805 */ /* 0x000fe2000001ff00 */
[----:B------:R-:W-:Y:S01]  /*7eb0*/  CS2R R124, SRZ ;  /* 0x00000000007c7805 */ /* 0x000fe2000001ff00 */
[----:B------:R-:W-:Y:S01]  /*7ec0*/  CS2R R130, SRZ ;  /* 0x0000000000827805 */ /* 0x000fe2000001ff00 */
[----:B------:R-:W-:Y:S01]  /*7ed0*/  CS2R R128, SRZ ;  /* 0x0000000000807805 */ /* 0x000fe2000001ff00 */
[----:B------:R-:W-:Y:S01]  /*7ee0*/  IMAD.MOV.U32 R8, RZ, RZ, RZ ;  /* 0x000000ffff087224 */ /* 0x000fe200078e00ff */
[----:B------:R-:W-:Y:S05]  /*7ef0*/  @!P0 BRA `(.L_x_107) ;  /* 0x0000c20000008947 */ /* 0x000fea0003800000 */
[----:B------:R-:W-:Y:S02]  /*7f00*/  ULDC.64 UR4, c[0x0][0x340] ;  /* 0x0000d00000047ab9 */ /* 0x000fe40000000a00 */
[----:B------:R-:W-:-:S02]  /*7f10*/  UISETP.NE.U32.AND UP0, UPT, URZ, UR4, UPT ;  /* 0x000000043f00728c */ /* 0x000fc4000bf05070 */
[----:B------:R-:W-:Y:S02]  /*7f20*/  ULDC.64 UR16, c[0x0][0x340] ;  /* 0x0000d00000107ab9 */ /* 0x000fe40000000a00 */
[----:B------:R-:W-:-:S06]  /*7f30*/  UISETP.NE.AND.EX UP0, UPT, URZ, UR5, UPT, UP0 ;  /* 0x000000053f00728c */ /* 0x000fcc000bf05300 */
[----:B------:R-:W-:-:S05]  /*7f40*/  PLOP3.LUT P0, PT, PT, PT, UP0, 0x80, 0x0 ;  /* 0x000000000000781c */ /* 0x000fca0003f0f008 */
[----:B------:R-:W-:Y:S02]  /*7f50*/  @UP0 UMOV UR4, 0x4 ;  /* 0x0000000400040882 */ /* 0x000fe40000000000 */
[----:B------:R-:W-:-:S06]  /*7f60*/  @UP0 UIMAD.WIDE UR4, UR19, UR4, UR16 ;  /* 0x00000004130402a5 */ /* 0x000fcc000f8e0210 */
[----:B------:R-:W-:Y:S02]  /*7f70*/  IMAD.U32 R2, RZ, RZ, UR4 ;  /* 0x00000004ff027e24 */ /* 0x000fe4000f8e00ff */
[----:B------:R-:W-:Y:S01]  /*7f80*/  IMAD.U32 R3, RZ, RZ, UR5 ;  /* 0x00000005ff037e24 */ /* 0x000fe2000f8e00ff */
[----:B------:R-:W-:Y:S01]  /*7f90*/  SHF.R.S32.HI R5, RZ, 0x1f, R75 ;  /* 0x0000001fff057819 */ /* 0x000fe2000001144b */
[----:B------:R-:W-:Y:S01]  /*7fa0*/  IMAD.MOV.U32 R239, RZ, RZ, c[0x0][0x2b8] ;  /* 0x0000ae00ffef7624 */ /* 0x000fe200078e00ff */
[----:B------:R-:W-:Y:S02]  /*7fb0*/  UIADD3 UR24, UR7, -0x80, URZ ;  /* 0xffffff8007187890 */ /* 0x000fe4000fffe03f */
[----:B------:R-:W-:Y:S01]  /*7fc0*/  LEA.HI R10, R5, R75, RZ, 0x3 ;  /* 0x0000004b050a7211 */ /* 0x000fe200078f18ff */
[----:B------:R1:W2:Y:S01]  /*7fd0*/  @P0 LDG.E R2, [R2.64] ;  /* 0x0000001402020981 */ /* 0x0002a2000c1e1900 */
[----:B------:R-:W-:Y:S01]  /*7fe0*/  ISETP.NE.AND P1, PT, R239, 0x1, PT ;  /* 0x00000001ef00780c */ /* 0x000fe20003f25270 */
[----:B------:R-:W-:Y:S01]  /*7ff0*/  ULDC.64 UR4, c[0x0][0x2b0] ;  /* 0x0000ac0000047ab9 */ /* 0x000fe20000000a00 */
[----:B------:R-:W-:Y:S01]  /*8000*/  LOP3.LUT R0, R0, 0xfffffffb, RZ, 0xc0, !PT ;  /* 0xfffffffb00007812 */ /* 0x000fe200078ec0ff */
[----:B------:R-:W-:-:S10]  /*8010*/  IMAD.MOV.U32 R241, RZ, RZ, RZ ;  /* 0x000000fffff17224 */ /* 0x000fd400078e00ff */
[----:B------:R-:W-:Y:S02]  /*8020*/  @P1 LOP3.LUT R0, R0, 0x4, RZ, 0xfc, !PT ;  /* 0x0000000400001812 */ /* 0x000fe400078efcff */
[----:B-1----:R-:W-:Y:S02]  /*8030*/  LOP3.LUT R3, R10, 0xfffffff8, RZ, 0xc0, !PT ;  /* 0xfffffff80a037812 */ /* 0x002fe400078ec0ff */
[----:B------:R-:W-:-:S03]  /*8040*/  SHF.R.S32.HI R10, RZ, 0x3, R10 ;  /* 0x00000003ff0a7819 */ /* 0x000fc6000001140a */
[----:B------:R-:W-:-:S04]  /*8050*/  IMAD.IADD R3, R75, 0x1, -R3 ;  /* 0x000000014b037824 */ /* 0x000fc800078e0a03 */
[----:B------:R-:W-:-:S05]  /*8060*/  IMAD R240, R3, 0x20, R10 ;  /* 0x0000002003f07824 */ /* 0x000fca00078e020a */
[----:B------:R-:W-:Y:S01]  /*8070*/  IADD3 R242, R240, UR24, RZ ;  /* 0x00000018f0f27c10 */ /* 0x000fe2000fffe0ff */
[----:B------:R-:W-:Y:S01]  /*8080*/  BAR.SYNC.DEFER_BLOCKING 0x0 ;  /* 0x0000000000007b1d */ /* 0x000fe20000010000 */
[----:B------:R-:W-:Y:S01]  /*8090*/  USHF.R.S32.HI UR25, URZ, 0x1f, UR15 ;  /* 0x0000001f3f197899 */ /* 0x000fe2000801140f */
[----:B------:R-:W-:-:S04]  /*80a0*/  IMAD.U32 R8, RZ, RZ, UR12 ;  /* 0x0000000cff087e24 */ /* 0x000fc8000f8e00ff */
[----:B------:R-:W-:Y:S01]  /*80b0*/  IMAD R8, R8, 0x80, R240 ;  /* 0x0000008008087824 */ /* 0x000fe200078e02f0 */
[----:B--2---:R1:W2:Y:S01]  /*80c0*/  @P0 R2UR UR16, R2 ;  /* 0x00000000021003c2 */ /* 0x0042a200000e0000 */
[C---:B------:R-:W-:Y:S01]  /*80d0*/  ISETP.GE.AND P0, PT, R242.reuse, UR9, PT ;  /* 0x00000009f2007c0c */ /* 0x040fe2000bf06270 */
[----:B--2---:R-:W-:Y:S01]  /*80e0*/  @!UP0 UMOV UR16, UR19 ;  /* 0x0000001300108c82 */ /* 0x004fe20008000000 */
[----:B------:R-:W-:Y:S01]  /*80f0*/  IADD3 R242, R242, UR14, RZ ;  /* 0x0000000ef2f27c10 */ /* 0x000fe2000fffe0ff */
[----:B------:R-:W-:Y:S01]  /*8100*/  USHF.R.S32.HI UR6, URZ, 0x1f, UR16 ;  /* 0x0000001f3f067899 */ /* 0x000fe20008011410 */
[----:B------:R-:W-:Y:S01]  /*8110*/  ISETP.GT.OR P0, PT, R240, 0x7f, P0 ;  /* 0x0000007ff000780c */ /* 0x000fe20000704670 */
[----:B------:R-:W-:Y:S02]  /*8120*/  UIMAD.WIDE.U32 UR22, UR16, UR4, URZ ;  /* 0x00000004101672a5 */ /* 0x000fe4000f8e003f */
[----:B------:R-:W-:Y:S01]  /*8130*/  UIMAD UR6, UR6, UR4, URZ ;  /* 0x00000004060672a4 */ /* 0x000fe2000f8e023f */
[----:B------:R-:W-:-:S03]  /*8140*/  @P1 IMAD.HI.U32 R0, R242, c[0x0][0x2bc], RZ ;  /* 0x0000af00f2001a27 */ /* 0x000fc600078e00ff */
[----:B------:R-:W-:-:S03]  /*8150*/  UIMAD UR6, UR16, UR5, UR6 ;  /* 0x00000005100672a4 */ /* 0x000fc6000f8e0206 */
[----:B------:R-:W-:Y:S02]  /*8160*/  ULDC.64 UR4, c[0x0][0x178] ;  /* 0x00005e0000047ab9 */ /* 0x000fe40000000a00 */
[----:B------:R-:W-:Y:S01]  /*8170*/  UIADD3 UR6, UR23, UR6, URZ ;  /* 0x0000000617067290 */ /* 0x000fe2000fffe03f */
[----:B-1----:R-:W-:Y:S01]  /*8180*/  IMAD.MOV.U32 R2, RZ, RZ, R242 ;  /* 0x000000ffff027224 */ /* 0x002fe200078e00f2 */
[----:B------:R-:W-:Y:S01]  /*8190*/  @P1 SHF.R.U32.HI R2, RZ, c[0x0][0x2c0], R0 ;  /* 0x0000b000ff021a19 */ /* 0x000fe20000011600 */
[----:B------:R-:W-:-:S03]  /*81a0*/  ULDC.64 UR16, c[0x0][0x348] ;  /* 0x0000d20000107ab9 */ /* 0x000fc60000000a00 */
[----:B------:R-:W-:-:S04]  /*81b0*/  @!P0 IADD3 R4, P2, R2, UR22, RZ ;  /* 0x0000001602048c10 */ /* 0x000fc8000ff5e0ff */
[----:B------:R-:W-:Y:S02]  /*81c0*/  @!P0 LEA R6, P1, R4, c[0x0][0x2a0], 0x2 ;  /* 0x0000a80004068a11 */ /* 0x000fe400078210ff */
[----:B------:R-:W-:-:S04]  /*81d0*/  @!P0 LEA.HI.X.SX32 R0, R2, UR6, 0x1, P2 ;  /* 0x0000000602008c11 */ /* 0x000fc800090f0eff */
[----:B------:R-:W-:-:S05]  /*81e0*/  @!P0 LEA.HI.X R7, R4, c[0x0][0x2a4], R0, 0x2, P1 ;  /* 0x0000a90004078a11 */ /* 0x000fca00008f1400 */
[----:B------:R1:W2:Y:S01]  /*81f0*/  @!P0 LDG.E R241, [R6.64] ;  /* 0x0000001406f18981 */ /* 0x0002a2000c1e1900 */
[----:B------:R-:W-:Y:S01]  /*8200*/  IMAD.MOV.U32 R0, RZ, RZ, c[0x0][0x2c4] ;  /* 0x0000b100ff007624 */ /* 0x000fe200078e00ff */
[----:B------:R-:W-:Y:S01]  /*8210*/  UIMAD UR25, UR25, UR4, URZ ;  /* 0x00000004191972a4 */ /* 0x000fe2000f8e023f */
[----:B------:R-:W-:Y:S01]  /*8220*/  IMAD.MOV.U32 R4, RZ, RZ, R8 ;  /* 0x000000ffff047224 */ /* 0x000fe200078e0008 */
[----:B------:R-:W-:Y:S01]  /*8230*/  UISETP.NE.U32.AND UP0, UPT, URZ, UR16, UPT ;  /* 0x000000103f00728c */ /* 0x000fe2000bf05070 */
[----:B------:R-:W-:Y:S01]  /*8240*/  IMAD.MOV R2, RZ, RZ, -R2 ;  /* 0x000000ffff027224 */ /* 0x000fe200078e0a02 */
[----:B------:R-:W-:Y:S01]  /*8250*/  ISETP.NE.AND P0, PT, R0, 0x1, PT ;  /* 0x000000010000780c */ /* 0x000fe20003f05270 */
[----:B------:R-:W-:Y:S01]  /*8260*/  UIMAD.WIDE.U32 UR26, UR15, UR4, URZ ;  /* 0x000000040f1a72a5 */ /* 0x000fe2000f8e003f */
[----:B------:R-:W-:Y:S01]  /*8270*/  IMAD.SHL.U32 R34, R10, 0x40, RZ ;  /* 0x000000400a227824 */ /* 0x000fe200078e00ff */
[----:B------:R-:W-:Y:S01]  /*8280*/  UIMAD UR25, UR15, UR5, UR25 ;  /* 0x000000050f1972a4 */ /* 0x000fe2000f8e0219 */
[----:B------:R-:W-:Y:S01]  /*8290*/  IMAD R242, R2, c[0x0][0x2b8], R242 ;  /* 0x0000ae0002f27a24 */ /* 0x000fe200078e02f2 */
[----:B------:R-:W-:Y:S01]  /*82a0*/  UISETP.NE.AND.EX UP0, UPT, URZ, UR17, UPT, UP0 ;  /* 0x000000113f00728c */ /* 0x000fe2000bf05300 */
[----:B------:R-:W-:Y:S01]  /*82b0*/  IMAD.U32 R2, RZ, RZ, UR12 ;  /* 0x0000000cff027e24 */ /* 0x000fe2000f8e00ff */
[----:B------:R-:W-:Y:S01]  /*82c0*/  ULDC.64 UR4, c[0x0][0x1b8] ;  /* 0x00006e0000047ab9 */ /* 0x000fe20000000a00 */
[----:B------:R-:W-:Y:S01]  /*82d0*/  IMAD.SHL.U32 R32, R3, 0x8, RZ ;  /* 0x0000000803207824 */ /* 0x000fe200078e00ff */
[----:B------:R-:W-:Y:S01]  /*82e0*/  UIADD3 UR27, UR27, UR25, URZ ;  /* 0x000000191b1b7290 */ /* 0x000fe2000fffe03f */
[----:B------:R-:W-:Y:S01]  /*82f0*/  IMAD R2, R2, 0x80, R10 ;  /* 0x0000008002027824 */ /* 0x000fe200078e020a */
[----:B------:R-:W-:Y:S01]  /*8300*/  UIMAD UR15, UR10, UR4, URZ ;  /* 0x000000040a0f72a4 */ /* 0x000fe2000f8e023f */
[----:B------:R-:W-:Y:S01]  /*8310*/  SHF.R.S32.HI R21, RZ, 0x1f, R242 ;  /* 0x0000001fff157819 */ /* 0x000fe200000114f2 */
[----:B------:R-:W-:Y:S01]  /*8320*/  USHF.R.S32.HI UR16, URZ, 0x1f, UR19 ;  /* 0x0000001f3f107899 */ /* 0x000fe20008011413 */
[----:B------:R-:W-:Y:S01]  /*8330*/  @P0 IMAD.HI.U32 R0, R8, c[0x0][0x2c8], RZ ;  /* 0x0000b20008000a27 */ /* 0x000fe200078e00ff */
[----:B------:R-:W-:Y:S01]  /*8340*/  UIMAD UR15, UR11, UR5, UR15 ;  /* 0x000000050b0f72a4 */ /* 0x000fe2000f8e020f */
[----:B------:R-:W-:Y:S01]  /*8350*/  LEA.HI R33, R5, R75, RZ, 0x6 ;  /* 0x0000004b05217211 */ /* 0x000fe200078f30ff */
[----:B------:R-:W-:Y:S01]  /*8360*/  UIMAD.WIDE.U32 UR26, UR11, UR4, UR26 ;  /* 0x000000040b1a72a5 */ /* 0x000fe2000f8e001a */
[----:B------:R-:W-:Y:S01]  /*8370*/  LOP3.LUT R34, R34, 0x1c0, RZ, 0xc0, !PT ;  /* 0x000001c022227812 */ /* 0x000fe200078ec0ff */
[----:B------:R-:W-:Y:S01]  /*8380*/  USEL UR16, UR16, URZ, !UP0 ;  /* 0x0000003f10107287 */ /* 0x000fe2000c000000 */
[----:B------:R-:W-:Y:S01]  /*8390*/  @P0 SHF.R.U32.HI R4, RZ, c[0x0][0x2cc], R0 ;  /* 0x0000b300ff040a19 */ /* 0x000fe20000011600 */
[----:B------:R-:W-:Y:S01]  /*83a0*/  ULDC.64 UR4, c[0x0][0x1c0] ;  /* 0x0000700000047ab9 */ /* 0x000fe20000000a00 */
[----:B------:R-:W-:Y:S01]  /*83b0*/  IMAD.SHL.U32 R33, R33, 0x8, RZ ;  /* 0x0000000821217824 */ /* 0x000fe200078e00ff */
[----:B------:R-:W-:Y:S01]  /*83c0*/  USEL UR17, UR19, URZ, !UP0 ;  /* 0x0000003f13117287 */ /* 0x000fe2000c000000 */
[--C-:B------:R-:W-:Y:S01]  /*83d0*/  SHF.R.S32.HI R0, RZ, 0x1f, R4.reuse ;  /* 0x0000001fff007819 */ /* 0x100fe20000011404 */
[----:B------:R-:W-:Y:S01]  /*83e0*/  UIMAD UR16, UR16, UR4, URZ ;  /* 0x00000004101072a4 */ /* 0x000fe2000f8e023f */
[----:B------:R-:W-:Y:S01]  /*83f0*/  IMAD.MOV R14, RZ, RZ, -R4 ;  /* 0x000000ffff0e7224 */ /* 0x000fe200078e0a04 */
[----:B------:R-:W-:Y:S01]  /*8400*/  UIADD3 UR27, UR27, UR15, URZ ;  /* 0x0000000f1b1b7290 */ /* 0x000fe2000fffe03f */
[----:B------:R-:W-:Y:S01]  /*8410*/  SHF.R.U32.HI R31, RZ, 0x3, R34 ;  /* 0x00000003ff1f7819 */ /* 0x000fe20000011622 */
[----:B------:R-:W-:Y:S01]  /*8420*/  UIMAD UR5, UR17, UR5, UR16 ;  /* 0x00000005110572a4 */ /* 0x000fe2000f8e0210 */
[----:B------:R-:W-:Y:S01]  /*8430*/  IMAD R0, R0, c[0x0][0x1b0], RZ ;  /* 0x00006c0000007a24 */ /* 0x000fe200078e02ff */
[----:B------:R-:W-:Y:S01]  /*8440*/  UIMAD.WIDE.U32 UR26, UR17, UR4, UR26 ;  /* 0x00000004111a72a5 */ /* 0x000fe2000f8e001a */
[----:B------:R-:W-:Y:S01]  /*8450*/  IMAD R14, R14, c[0x0][0x2c4], R8 ;  /* 0x0000b1000e0e7a24 */ /* 0x000fe200078e0208 */
[----:B------:R-:W-:Y:S01]  /*8460*/  LOP3.LUT R33, R33, 0xfffffe00, RZ, 0xc0, !PT ;  /* 0xfffffe0021217812 */ /* 0x000fe200078ec0ff */
[----:B------:R-:W-:Y:S01]  /*8470*/  IMAD R0, R4, c[0x0][0x1b4], R0 ;  /* 0x00006d0004007a24 */ /* 0x000fe200078e0200 */
[----:B------:R-:W-:Y:S01]  /*8480*/  UIADD3 UR5, UR27, UR5, URZ ;  /* 0x000000051b057290 */ /* 0x000fe2000fffe03f */
[----:B------:R-:W-:Y:S01]  /*8490*/  IMAD.WIDE.U32 R8, R242, c[0x0][0x1e0], RZ ;  /* 0x00007800f2087a25 */ /* 0x000fe200078e00ff */
[----:B------:R-:W-:Y:S01]  /*84a0*/  ULDC UR4, c[0x0][0x2c4] ;  /* 0x0000b10000047ab9 */ /* 0x000fe20000000800 */
[----:B------:R-:W-:Y:S01]  /*84b0*/  ISETP.GE.AND P3, PT, R32, c[0x0][0x198], PT ;  /* 0x0000660020007a0c */ /* 0x000fe20003f66270 */
[----:B------:R-:W-:Y:S01]  /*84c0*/  UIMAD UR18, UR18, UR4, URZ ;  /* 0x00000004121272a4 */ /* 0x000fe2000f8e023f */
[----:B-1----:R-:W-:Y:S01]  /*84d0*/  IMAD.U32 R7, RZ, RZ, UR27 ;  /* 0x0000001bff077e24 */ /* 0x002fe2000f8e00ff */
[----:B------:R-:W-:Y:S01]  /*84e0*/  UIADD3 UR24, UR9, -UR24, URZ ;  /* 0x8000001809187290 */ /* 0x000fe2000fffe03f */
[----:B------:R-:W-:-:S02]  /*84f0*/  IMAD.U32 R6, RZ, RZ, UR26 ;  /* 0x0000001aff067e24 */ /* 0x000fc4000f8e00ff */
[----:B------:R-:W-:Y:S01]  /*8500*/  IMAD.U32 R7, RZ, RZ, UR5 ;  /* 0x00000005ff077e24 */ /* 0x000fe2000f8e00ff */
[----:B------:R-:W-:Y:S01]  /*8510*/  ISETP.GE.AND P5, PT, R2, UR18, PT ;  /* 0x0000001202007c0c */ /* 0x000fe2000bfa6270 */
[----:B------:R-:W-:Y:S02]  /*8520*/  ULDC.64 UR4, c[0x0][0x1e8] ;  /* 0x00007a0000047ab9 */ /* 0x000fe40000000a00 */
[----:B------:R-:W-:Y:S01]  /*8530*/  IMAD.WIDE.U32 R6, R4, c[0x0][0x1b0], R6 ;  /* 0x00006c0004067a25 */ /* 0x000fe200078e0006 */
[----:B------:R-:W-:Y:S01]  /*8540*/  SHF.R.S32.HI R4, RZ, 0x1f, R14 ;  /* 0x0000001fff047819 */ /* 0x000fe2000001140e */
[----:B------:R-:W-:Y:S01]  /*8550*/  UIMAD UR15, UR10, UR4, URZ ;  /* 0x000000040a0f72a4 */ /* 0x000fe2000f8e023f */
[----:B------:R-:W-:Y:S01]  /*8560*/  P2R R12, PR, RZ, 0x20 ;  /* 0x00000020ff0c7803 */ /* 0x000fe20000000000 */
[----:B------:R-:W-:Y:S01]  /*8570*/  IMAD.IADD R7, R7, 0x1, R0 ;  /* 0x0000000107077824 */ /* 0x000fe200078e0200 */
[----:B------:R-:W-:Y:S01]  /*8580*/  UIMAD.WIDE.U32 UR26, UR11, UR4, URZ ;  /* 0x000000040b1a72a5 */ /* 0x000fe2000f8e003f */
[----:B------:R-:W-:Y:S01]  /*8590*/  IMAD R0, R4, c[0x0][0x1a8], RZ ;  /* 0x00006a0004007a24 */ /* 0x000fe200078e02ff */
[----:B------:R-:W-:Y:S01]  /*85a0*/  IADD3 R4, R2, 0x40, RZ ;  /* 0x0000004002047810 */ /* 0x000fe20007ffe0ff */
[----:B------:R-:W-:-:S02]  /*85b0*/  UIMAD UR15, UR11, UR5, UR15 ;  /* 0x000000050b0f72a4 */ /* 0x000fc4000f8e020f */
[----:B------:R-:W-:Y:S01]  /*85c0*/  IMAD R0, R14, c[0x0][0x1ac], R0 ;  /* 0x00006b000e007a24 */ /* 0x000fe200078e0200 */
[----:B------:R-:W-:Y:S01]  /*85d0*/  ISETP.GE.AND P0, PT, R4, UR18, PT ;  /* 0x0000001204007c0c */ /* 0x000fe2000bf06270 */
[----:B------:R-:W-:Y:S01]  /*85e0*/  IMAD.WIDE.U32 R14, R14, c[0x0][0x1a8], R6 ;  /* 0x00006a000e0e7a25 */ /* 0x000fe200078e0006 */
[C---:B------:R-:W-:Y:S01]  /*85f0*/  IADD3 R6, R2.reuse, 0x20, RZ ;  /* 0x0000002002067810 */ /* 0x040fe20007ffe0ff */
[----:B------:R-:W-:Y:S01]  /*8600*/  UIADD3 UR15, UR27, UR15, URZ ;  /* 0x0000000f1b0f7290 */ /* 0x000fe2000fffe03f */
[----:B------:R-:W-:Y:S01]  /*8610*/  IADD3 R2, R2, 0x60, RZ ;  /* 0x0000006002027810 */ /* 0x000fe20007ffe0ff */
[----:B------:R-:W-:Y:S01]  /*8620*/  IMAD.IADD R0, R15, 0x1, R0 ;  /* 0x000000010f007824 */ /* 0x000fe200078e0200 */
[----:B------:R-:W-:Y:S01]  /*8630*/  LEA R26, P2, R14, c[0x0][0x160], 0x1 ;  /* 0x000058000e1a7a11 */ /* 0x000fe200078408ff */
[----:B------:R-:W-:Y:S01]  /*8640*/  IMAD R7, R21, c[0x0][0x1e0], RZ ;  /* 0x0000780015077a24 */ /* 0x000fe200078e02ff */
[----:B------:R-:W-:Y:S01]  /*8650*/  ISETP.GE.AND P1, PT, R6, UR18, PT ;  /* 0x0000001206007c0c */ /* 0x000fe2000bf26270 */
[----:B------:R-:W-:Y:S01]  /*8660*/  IMAD.MOV.U32 R6, RZ, RZ, R8 ;  /* 0x000000ffff067224 */ /* 0x000fe200078e0008 */
[----:B------:R-:W-:Y:S01]  /*8670*/  LEA.HI.X R0, R14, c[0x0][0x164], R0, 0x1, P2 ;  /* 0x000059000e007a11 */ /* 0x000fe200010f0c00 */
[----:B------:R-:W-:Y:S01]  /*8680*/  SHFL.IDX PT, R16, R26, RZ, 0x181f ;  /* 0x00181fff1a107589 */ /* 0x000fe200000e0000 */
[----:B------:R-:W-:Y:S01]  /*8690*/  IMAD R7, R242, c[0x0][0x1e4], R7 ;  /* 0x00007900f2077a24 */ /* 0x000fe200078e0207 */
[----:B------:R-:W-:Y:S01]  /*86a0*/  IADD3 R8, R32, 0x40, RZ ;  /* 0x0000004020087810 */ /* 0x000fe20007ffe0ff */
[----:B------:R-:W-:Y:S01]  /*86b0*/  ULDC.64 UR4, c[0x0][0x210] ;  /* 0x0000840000047ab9 */ /* 0x000fe20000000a00 */
[----:B------:R-:W1:Y:S01]  /*86c0*/  SHFL.IDX PT, R17, R0, RZ, 0x181f ;  /* 0x00181fff00117589 */ /* 0x000e6200000e0000 */
[----:B------:R-:W-:Y:S01]  /*86d0*/  IMAD.IADD R7, R9, 0x1, R7 ;  /* 0x0000000109077824 */ /* 0x000fe200078e0207 */
[----:B------:R-:W-:Y:S01]  /*86e0*/  LOP3.LUT R9, R34, 0x38, R32, 0xf8, !PT ;  /* 0x0000003822097812 */ /* 0x000fe200078ef820 */
[----:B------:R-:W-:Y:S01]  /*86f0*/  UIMAD UR10, UR10, UR4, URZ ;  /* 0x000000040a0a72a4 */ /* 0x000fe2000f8e023f */
[----:B------:R-:W-:Y:S01]  /*8700*/  SHFL.IDX PT, R14, R26, 0x1, 0x181f ;  /* 0x00381f001a0e7f89 */ /* 0x000fe200000e0000 */
[--C-:B------:R-:W-:Y:S01]  /*8710*/  @!P5 SHF.R.S32.HI R4, RZ, 0x1f, R8.reuse ;  /* 0x0000001fff04d819 */ /* 0x100fe20000011408 */
[----:B------:R-:W-:Y:S01]  /*8720*/  UIMAD.WIDE.U32 UR28, UR11, UR4, URZ ;  /* 0x000000040b1c72a5 */ /* 0x000fe2000f8e003f */
[----:B------:R-:W-:Y:S01]  /*8730*/  LOP3.LUT R9, R9, R31, RZ, 0x3c, !PT ;  /* 0x0000001f09097212 */ /* 0x000fe200078e3cff */
[----:B------:R-:W3:Y:S01]  /*8740*/  SHFL.IDX PT, R15, R0, 0x1, 0x181f ;  /* 0x00381f00000f7f89 */ /* 0x000ee200000e0000 */
[-C--:B------:R-:W-:Y:S01]  /*8750*/  @!P5 LEA.HI R4, R4, R8.reuse, RZ, 0x3 ;  /* 0x000000080404d211 */ /* 0x080fe200078f18ff */
[----:B------:R-:W-:Y:S01]  /*8760*/  UIMAD UR10, UR11, UR5, UR10 ;  /* 0x000000050b0a72a4 */ /* 0x000fe2000f8e020a */
[----:B------:R-:W-:Y:S01]  /*8770*/  ISETP.GE.AND P4, PT, R8, c[0x0][0x198], PT ;  /* 0x0000660008007a0c */ /* 0x000fe20003f86270 */
[----:B------:R-:W-:Y:S01]  /*8780*/  IMAD.IADD R9, R33, 0x1, R9 ;  /* 0x0000000121097824 */ /* 0x000fe200078e0209 */
[----:B------:R-:W-:Y:S01]  /*8790*/  ISETP.GE.AND P2, PT, R2, UR18, PT ;  /* 0x0000001202007c0c */ /* 0x000fe2000bf46270 */
[----:B------:R-:W-:Y:S01]  /*87a0*/  SHFL.IDX PT, R24, R26, 0x2, 0x181f ;  /* 0x00581f001a187f89 */ /* 0x000fe200000e0000 */
[----:B------:R-:W-:Y:S01]  /*87b0*/  @!P1 SHF.R.S32.HI R2, RZ, 0x1f, R8 ;  /* 0x0000001fff029819 */ /* 0x000fe20000011408 */
[----:B------:R-:W-:Y:S01]  /*87c0*/  @!P5 IMAD.SHL.U32 R11, R9, 0x2, RZ ;  /* 0x00000002090bd824 */ /* 0x000fe200078e00ff */
[----:B------:R-:W-:Y:S01]  /*87d0*/  @!P5 LOP3.LUT R4, R4, 0xfffffff8, RZ, 0xc0, !PT ;  /* 0xfffffff80404d812 */ /* 0x000fe200078ec0ff */
[----:B------:R-:W-:Y:S01]  /*87e0*/  SHFL.IDX PT, R25, R0, 0x2, 0x181f ;  /* 0x00581f0000197f89 */ /* 0x000fe200000e0000 */
[----:B------:R-:W-:Y:S01]  /*87f0*/  @!P1 LEA.HI R2, R2, R8, RZ, 0x3 ;  /* 0x0000000802029211 */ /* 0x000fe200078f18ff */
[----:B------:R-:W-:-:S02]  /*8800*/  UIADD3 UR10, UR29, UR10, URZ ;  /* 0x0000000a1d0a7290 */ /* 0x000fc4000fffe03f */
[----:B------:R-:W-:Y:S01]  /*8810*/  SHFL.IDX PT, R26, R26, 0x3, 0x181f ;  /* 0x00781f001a1a7f89 */ /* 0x000fe200000e0000 */
[----:B------:R-:W-:Y:S01]  /*8820*/  @!P1 LOP3.LUT R2, R2, 0xfffffff8, RZ, 0xc0, !PT ;  /* 0xfffffff802029812 */ /* 0x000fe200078ec0ff */
[--C-:B-1----:R-:W-:Y:S02]  /*8830*/  @!P5 IMAD.WIDE R22, R32, 0x2, R16.reuse ;  /* 0x000000022016d825 */ /* 0x102fe400078e0210 */
[----:B------:R1:W4:Y:S02]  /*8840*/  SHFL.IDX PT, R27, R0, 0x3, 0x181f ;  /* 0x00781f00001b7f89 */ /* 0x00032400000e0000 */
[----:B------:R-:W-:Y:S02]  /*8850*/  @!P5 IMAD.WIDE R18, R4, 0x2, R16 ;  /* 0x000000020412d825 */ /* 0x000fe400078e0210 */
[----:B------:R5:W-:Y:S02]  /*8860*/  @!P5 LDGSTS.E.BYPASS.LTC128B.128 [R11+0x100], [R22.64], !P3 ;  /* 0x00100000160bdfae */ /* 0x000be4000d901d54 */
[----:B---3--:R-:W-:-:S02]  /*8870*/  @!P1 IMAD.WIDE R16, R2, 0x2, R14 ;  /* 0x0000000202109825 */ /* 0x008fc400078e020e */
[----:B------:R4:W-:Y:S01]  /*8880*/  @!P5 LDGSTS.E.BYPASS.LTC128B.128 [R11+0x4100], [R18.64], !P4 ;  /* 0x04100000120bdfae */ /* 0x0009e2000e101d54 */
[C---:B------:R-:W-:Y:S01]  /*8890*/  ISETP.GE.AND P5, PT, R32.reuse, c[0x0][0x1d4], PT ;  /* 0x0000750020007a0c */ /* 0x040fe20003fa6270 */
[----:B------:R-:W-:Y:S02]  /*88a0*/  @!P1 IMAD.SHL.U32 R4, R9, 0x2, RZ ;  /* 0x0000000209049824 */ /* 0x000fe400078e00ff */
[----:B------:R-:W-:-:S05]  /*88b0*/  @!P1 IMAD.WIDE R14, R32, 0x2, R14 ;  /* 0x00000002200e9825 */ /* 0x000fca00078e020e */
[----:B------:R3:W-:Y:S04]  /*88c0*/  @!P1 LDGSTS.E.BYPASS.LTC128B.128 [R4+0x1100], [R14.64], !P3 ;  /* 0x011000000e049fae */ /* 0x0007e8000d901d54 */
[----:B------:R3:W-:Y:S01]  /*88d0*/  @!P1 LDGSTS.E.BYPASS.LTC128B.128 [R4+0x5100], [R16.64], !P4 ;  /* 0x0510000010049fae */ /* 0x0007e2000e101d54 */
[----:B------:R-:W-:Y:S02]  /*88e0*/  ISETP.GE.AND P4, PT, R8, c[0x0][0x1d4], PT ;  /* 0x0000750008007a0c */ /* 0x000fe40003f86270 */
[----:B-1----:R-:W-:-:S04]  /*88f0*/  @!P2 SHF.R.S32.HI R0, RZ, 0x1f, R8 ;  /* 0x0000001fff00a819 */ /* 0x002fc80000011408 */
[-C--:B------:R-:W-:Y:S02]  /*8900*/  @!P2 LEA.HI R0, R0, R8.reuse, RZ, 0x3 ;  /* 0x000000080000a211 */ /* 0x080fe400078f18ff */
[----:B-----5:R-:W-:Y:S02]  /*8910*/  @!P0 SHF.R.S32.HI R22, RZ, 0x1f, R8 ;  /* 0x0000001fff168819 */ /* 0x020fe40000011408 */
[----:B------:R-:W-:Y:S02]  /*8920*/  @!P2 LOP3.LUT R0, R0, 0xfffffff8, RZ, 0xc0, !PT ;  /* 0xfffffff80000a812 */ /* 0x000fe400078ec0ff */
[----:B------:R-:W-:Y:S01]  /*8930*/  @!P0 LEA.HI R22, R22, R8, RZ, 0x3 ;  /* 0x0000000816168211 */ /* 0x000fe200078f18ff */
[----:B----4-:R-:W-:-:S03]  /*8940*/  @!P2 IMAD.WIDE R18, R32, 0x2, R26 ;  /* 0x000000022012a825 */ /* 0x010fc600078e021a */
[----:B------:R-:W-:Y:S01]  /*8950*/  @!P0 LOP3.LUT R22, R22, 0xfffffff8, RZ, 0xc0, !PT ;  /* 0xfffffff816168812 */ /* 0x000fe200078ec0ff */
[----:B------:R-:W-:-:S04]  /*8960*/  @!P2 IMAD.WIDE R26, R0, 0x2, R26 ;  /* 0x00000002001aa825 */ /* 0x000fc800078e021a */
[----:B------:R-:W-:-:S04]  /*8970*/  @!P0 IMAD.WIDE R22, R22, 0x2, R24 ;  /* 0x0000000216168825 */ /* 0x000fc800078e0218 */
[----:B------:R-:W-:Y:S01]  /*8980*/  @!P0 IMAD.WIDE R24, R32, 0x2, R24 ;  /* 0x0000000220188825 */ /* 0x000fe200078e0218 */
[----:B--2---:R-:W-:-:S03]  /*8990*/  SHF.R.S32.HI R11, RZ, 0x1f, R241 ;  /* 0x0000001fff0b7819 */ /* 0x004fc600000114f1 */
[----:B------:R-:W-:-:S04]  /*89a0*/  IMAD.WIDE.U32 R6, R241, c[0x0][0x1f0], R6 ;  /* 0x00007c00f1067a25 */ /* 0x000fc800078e0006 */
[----:B------:R-:W-:Y:S01]  /*89b0*/  IMAD R2, R11, c[0x0][0x1f0], RZ ;  /* 0x00007c000b027a24 */ /* 0x000fe200078e02ff */
[----:B---3--:R-:W-:Y:S01]  /*89c0*/  IADD3 R4, P1, R6, UR26, RZ ;  /* 0x0000001a06047c10 */ /* 0x008fe2000ff3e0ff */
[----:B------:R-:W-:Y:S02]  /*89d0*/  @!P0 IMAD.SHL.U32 R6, R9, 0x2, RZ ;  /* 0x0000000209068824 */ /* 0x000fe400078e00ff */
[----:B------:R-:W-:-:S03]  /*89e0*/  IMAD R2, R241, c[0x0][0x1f4], R2 ;  /* 0x00007d00f1027a24 */ /* 0x000fc600078e0202 */
[----:B------:R1:W-:Y:S02]  /*89f0*/  @!P0 LDGSTS.E.BYPASS.LTC128B.128 [R6+0x2100], [R24.64], !P3 ;  /* 0x0210000018068fae */ /* 0x0003e4000d901d54 */
[----:B------:R-:W-:Y:S02]  /*8a00*/  IADD3.X R2, R7, UR15, R2, P1, !PT ;  /* 0x0000000f07027c10 */ /* 0x000fe40008ffe402 */
[----:B------:R-:W-:Y:S02]  /*8a10*/  LEA R16, P1, R4, c[0x0][0x1c8], 0x1 ;  /* 0x0000720004107a11 */ /* 0x000fe400078208ff */
[----:B------:R-:W-:Y:S02]  /*8a20*/  IADD3 R7, -R10, UR24, RZ ;  /* 0x000000180a077c10 */ /* 0x000fe4000fffe1ff */
[----:B------:R-:W-:Y:S01]  /*8a30*/  LEA.HI.X R2, R4, c[0x0][0x1cc], R2, 0x1, P1 ;  /* 0x0000730004027a11 */ /* 0x000fe200008f0c02 */
[----:B------:R-:W-:Y:S01]  /*8a40*/  SHFL.IDX PT, R14, R16, RZ, 0x181f ;  /* 0x00181fff100e7589 */ /* 0x000fe200000e0000 */
[----:B------:R-:W-:Y:S01]  /*8a50*/  ISETP.GE.AND P6, PT, R7, 0x1, PT ;  /* 0x000000010700780c */ /* 0x000fe20003fc6270 */
[C---:B------:R-:W-:Y:S01]  /*8a60*/  @!P2 IMAD.SHL.U32 R4, R9.reuse, 0x2, RZ ;  /* 0x000000020904a824 */ /* 0x040fe200078e00ff */
[----:B------:R-:W-:Y:S01]  /*8a70*/  ISETP.GE.AND P1, PT, R8, c[0x0][0x198], PT ;  /* 0x0000660008007a0c */ /* 0x000fe20003f26270 */
[----:B------:R-:W2:Y:S04]  /*8a80*/  SHFL.IDX PT, R15, R2, RZ, 0x181f ;  /* 0x00181fff020f7589 */ /* 0x000ea800000e0000 */
[----:B------:R-:W-:Y:S06]  /*8a90*/  SHFL.IDX PT, R17, R2, 0x3, 0x181f ;  /* 0x00781f0002117f89 */ /* 0x000fec00000e0000 */
[----:B------:R-:W-:Y:S01]  /*8aa0*/  @P6 SHF.R.S32.HI R0, RZ, 0x1f, R8 ;  /* 0x0000001fff006819 */ /* 0x000fe20000011408 */
[----:B------:R-:W-:Y:S01]  /*8ab0*/  @P6 IMAD.SHL.U32 R13, R9, 0x2, RZ ;  /* 0x00000002090d6824 */ /* 0x000fe200078e00ff */
[----:B------:R3:W-:Y:S01]  /*8ac0*/  @!P0 LDGSTS.E.BYPASS.LTC128B.128 [R6+0x6100], [R22.64], !P1 ;  /* 0x0610000016068fae */ /* 0x0007e2000c901d54 */
[----:B------:R-:W-:-:S03]  /*8ad0*/  ISETP.GE.AND P0, PT, R7, 0x41, PT ;  /* 0x000000410700780c */ /* 0x000fc60003f06270 */
[----:B------:R4:W-:Y:S01]  /*8ae0*/  @!P2 LDGSTS.E.BYPASS.LTC128B.128 [R4+0x3100], [R18.64], !P3 ;  /* 0x031000001204afae */ /* 0x0009e2000d901d54 */
[----:B------:R-:W-:-:S03]  /*8af0*/  ISETP.GE.AND P3, PT, R7, 0x61, PT ;  /* 0x000000610700780c */ /* 0x000fc60003f66270 */
[----:B------:R4:W-:Y:S01]  /*8b00*/  @!P2 LDGSTS.E.BYPASS.LTC128B.128 [R4+0x7100], [R26.64], !P1 ;  /* 0x071000001a04afae */ /* 0x0009e2000c901d54 */
[----:B------:R-:W-:-:S03]  /*8b10*/  ISETP.GE.AND P1, PT, R7, 0x21, PT ;  /* 0x000000210700780c */ /* 0x000fc60003f26270 */
[----:B-1----:R-:W-:Y:S04]  /*8b20*/  SHFL.IDX PT, R24, R16, 0x1, 0x181f ;  /* 0x00381f0010187f89 */ /* 0x002fe800000e0000 */
[----:B------:R-:W1:Y:S04]  /*8b30*/  SHFL.IDX PT, R25, R2, 0x1, 0x181f ;  /* 0x00381f0002197f89 */ /* 0x000e6800000e0000 */
[----:B------:R-:W0:Y:S01]  /*8b40*/  LDGDEPBAR ;  /* 0x00000000000079af */ /* 0x000e220000000000 */
[----:B---3--:R-:W-:Y:S02]  /*8b50*/  @P6 LEA.HI R6, R0, R8, RZ, 0x3 ;  /* 0x0000000800066211 */ /* 0x008fe400078f18ff */
[----:B------:R-:W-:-:S02]  /*8b60*/  LEA.HI R0, R5, R75, RZ, 0x4 ;  /* 0x0000004b05007211 */ /* 0x000fc400078f20ff */
[----:B------:R-:W-:Y:S02]  /*8b70*/  @P6 LOP3.LUT R6, R6, 0xfffffff8, RZ, 0xc0, !PT ;  /* 0xfffffff806066812 */ /* 0x000fe400078ec0ff */
[----:B----4-:R-:W-:-:S03]  /*8b80*/  SHF.R.S32.HI R4, RZ, 0x4, R0 ;  /* 0x00000004ff047819 */ /* 0x010fc60000011400 */
[----:B--2---:R-:W-:Y:S01]  /*8b90*/  @P6 IMAD.WIDE R18, R6, 0x2, R14 ;  /* 0x0000000206126825 */ /* 0x004fe200078e020e */
[----:B------:R-:W-:Y:S02]  /*8ba0*/  @P1 SHF.R.S32.HI R6, RZ, 0x1f, R8 ;  /* 0x0000001fff061819 */ /* 0x000fe40000011408 */
[----:B------:R-:W-:Y:S01]  /*8bb0*/  LEA.HI R20, R0, R4, RZ, 0x1 ;  /* 0x0000000400147211 */ /* 0x000fe200078f08ff */
[----:B------:R-:W-:Y:S01]  /*8bc0*/  @P6 IMAD.WIDE R14, R32, 0x2, R14 ;  /* 0x00000002200e6825 */ /* 0x000fe200078e020e */
[----:B------:R-:W-:Y:S02]  /*8bd0*/  @P1 LEA.HI R6, R6, R8, RZ, 0x3 ;  /* 0x0000000806061211 */ /* 0x000fe400078f18ff */
[----:B------:R-:W-:Y:S01]  /*8be0*/  LOP3.LUT R20, R20, 0xfffffffe, RZ, 0xc0, !PT ;  /* 0xfffffffe14147812 */ /* 0x000fe200078ec0ff */
[----:B-1----:R-:W-:Y:S01]  /*8bf0*/  @P1 IMAD.WIDE R22, R32, 0x2, R24 ;  /* 0x0000000220161825 */ /* 0x002fe200078e0218 */
[----:B------:R1:W-:Y:S01]  /*8c00*/  @P6 LDGSTS.E.BYPASS.LTC128B.128 [R13+0x8100], [R14.64], !P5 ;  /* 0x081000000e0d6fae */ /* 0x0003e2000e901d54 */
[----:B------:R-:W-:-:S02]  /*8c10*/  @P1 LOP3.LUT R6, R6, 0xfffffff8, RZ, 0xc0, !PT ;  /* 0xfffffff806061812 */ /* 0x000fc400078ec0ff */
[----:B------:R-:W-:Y:S01]  /*8c20*/  IMAD.IADD R20, R4, 0x1, -R20 ;  /* 0x0000000104147824 */ /* 0x000fe200078e0a14 */
[----:B------:R2:W-:Y:S01]  /*8c30*/  @P6 LDGSTS.E.BYPASS.LTC128B.128 [R13+0xc100], [R18.64], !P4 ;  /* 0x0c100000120d6fae */ /* 0x0005e2000e101d54 */
[----:B------:R-:W-:Y:S01]  /*8c40*/  @P0 SHF.R.S32.HI R4, RZ, 0x1f, R8 ;  /* 0x0000001fff040819 */ /* 0x000fe20000011408 */
[----:B------:R-:W-:-:S03]  /*8c50*/  @P1 IMAD.WIDE R24, R6, 0x2, R24 ;  /* 0x0000000206181825 */ /* 0x000fc600078e0218 */
[----:B------:R-:W-:Y:S01]  /*8c60*/  @P0 LEA.HI R4, R4, R8, RZ, 0x3 ;  /* 0x0000000804040211 */ /* 0x000fe200078f18ff */
[----:B------:R-:W-:-:S03]  /*8c70*/  @P0 IMAD.SHL.U32 R6, R9, 0x2, RZ ;  /* 0x0000000209060824 */ /* 0x000fc600078e00ff */
[----:B------:R-:W-:Y:S02]  /*8c80*/  @P0 LOP3.LUT R4, R4, 0xfffffff8, RZ, 0xc0, !PT ;  /* 0xfffffff804040812 */ /* 0x000fe400078ec0ff */
[----:B-1----:R-:W-:Y:S01]  /*8c90*/  LOP3.LUT R15, R0, 0xfffffff0, RZ, 0xc0, !PT ;  /* 0xfffffff0000f7812 */ /* 0x002fe200078ec0ff */
[----:B--2---:R-:W-:Y:S04]  /*8ca0*/  SHFL.IDX PT, R18, R16, 0x2, 0x181f ;  /* 0x00581f0010127f89 */ /* 0x004fe800000e0000 */
[----:B------:R-:W-:Y:S02]  /*8cb0*/  IMAD.IADD R15, R75, 0x1, -R15 ;  /* 0x000000014b0f7824 */ /* 0x000fe400078e0a0f */
[----:B------:R-:W-:Y:S01]  /*8cc0*/  @P1 IMAD.SHL.U32 R13, R9, 0x2, RZ ;  /* 0x00000002090d1824 */ /* 0x000fe200078e00ff */
[----:B------:R1:W2:Y:S02]  /*8cd0*/  SHFL.IDX PT, R19, R2, 0x2, 0x181f ;  /* 0x00581f0002137f89 */ /* 0x0002a400000e0000 */
[----:B------:R-:W-:-:S02]  /*8ce0*/  SHF.R.S32.HI R0, RZ, 0x1f, R15 ;  /* 0x0000001fff007819 */ /* 0x000fc4000001140f */
[----:B------:R-:W3:Y:S02]  /*8cf0*/  SHFL.IDX PT, R16, R16, 0x3, 0x181f ;  /* 0x00781f0010107f89 */ /* 0x000ee400000e0000 */
[----:B------:R-:W-:Y:S02]  /*8d00*/  LEA.HI R0, R0, R15, RZ, 0x3 ;  /* 0x0000000f00007211 */ /* 0x000fe400078f18ff */
[----:B------:R2:W-:Y:S02]  /*8d10*/  @P1 LDGSTS.E.BYPASS.LTC128B.128 [R13+0x9100], [R22.64], !P5 ;  /* 0x09100000160d1fae */ /* 0x0005e4000e901d54 */
[----:B------:R-:W-:Y:S02]  /*8d20*/  LOP3.LUT R14, R0, 0xfffffff8, RZ, 0xc0, !PT ;  /* 0xfffffff8000e7812 */ /* 0x000fe400078ec0ff */
[----:B------:R3:W-:Y:S03]  /*8d30*/  @P1 LDGSTS.E.BYPASS.LTC128B.128 [R13+0xd100], [R24.64], !P4 ;  /* 0x0d100000180d1fae */ /* 0x0007e6000e101d54 */
[----:B------:R-:W-:-:S05]  /*8d40*/  IMAD.IADD R14, R15, 0x1, -R14 ;  /* 0x000000010f0e7824 */ /* 0x000fca00078e0a0e */
[----:B------:R-:W-:Y:S02]  /*8d50*/  R2P PR, R14, 0x6 ;  /* 0x000000060e007804 */ /* 0x000fe40000000000 */
[----:B------:R-:W-:Y:S02]  /*8d60*/  ISETP.GT.AND P6, PT, R240, 0x7f, PT ;  /* 0x0000007ff000780c */ /* 0x000fe40003fc4270 */
[----:B-1----:R-:W-:-:S04]  /*8d70*/  @P3 SHF.R.S32.HI R2, RZ, 0x1f, R8 ;  /* 0x0000001fff023819 */ /* 0x002fc80000011408 */
[----:B------:R-:W-:-:S04]  /*8d80*/  @P3 LEA.HI R2, R2, R8, RZ, 0x3 ;  /* 0x0000000802023211 */ /* 0x000fc800078f18ff */
[----:B------:R-:W-:Y:S01]  /*8d90*/  @P3 LOP3.LUT R2, R2, 0xfffffff8, RZ, 0xc0, !PT ;  /* 0xfffffff802023812 */ /* 0x000fe200078ec0ff */
[----:B--2---:R-:W-:-:S04]  /*8da0*/  @P0 IMAD.WIDE R22, R4, 0x2, R18 ;  /* 0x0000000204160825 */ /* 0x004fc800078e0212 */
[----:B------:R-:W-:-:S04]  /*8db0*/  @P0 IMAD.WIDE R18, R32, 0x2, R18 ;  /* 0x0000000220120825 */ /* 0x000fc800078e0212 */
[--C-:B---3--:R-:W-:Y:S01]  /*8dc0*/  @P3 IMAD.WIDE R24, R2, 0x2, R16.reuse ;  /* 0x0000000202183825 */ /* 0x108fe200078e0210 */
[----:B------:R1:W-:Y:S03]  /*8dd0*/  @P0 LDGSTS.E.BYPASS.LTC128B.128 [R6+0xa100], [R18.64], !P5 ;  /* 0x0a10000012060fae */ /* 0x0003e6000e901d54 */
[----:B------:R-:W-:Y:S01]  /*8de0*/  IMAD.SHL.U32 R2, R14, 0x40, RZ ;  /* 0x000000400e027824 */ /* 0x000fe200078e00ff */
[----:B------:R1:W-:Y:S01]  /*8df0*/  @P0 LDGSTS.E.BYPASS.LTC128B.128 [R6+0xe100], [R22.64], !P4 ;  /* 0x0e10000016060fae */ /* 0x0003e2000e101d54 */
[----:B------:R-:W-:Y:S01]  /*8e00*/  @P3 IMAD.SHL.U32 R4, R9, 0x2, RZ ;  /* 0x0000000209043824 */ /* 0x000fe200078e00ff */
[----:B------:R-:W-:Y:S01]  /*8e10*/  ISETP.LT.AND P0, PT, RZ, c[0x0][0x27c], PT ;  /* 0x00009f00ff007a0c */ /* 0x000fe20003f01270 */
[----:B------:R-:W-:Y:S01]  /*8e20*/  @P3 IMAD.WIDE R16, R32, 0x2, R16 ;  /* 0x0000000220103825 */ /* 0x000fe200078e0210 */
[----:B------:R-:W-:-:S04]  /*8e30*/  LOP3.LUT R2, R2, 0x1c0, RZ, 0xc0, !PT ;  /* 0x000001c002027812 */ /* 0x000fc800078ec0ff */
[----:B------:R2:W-:Y:S04]  /*8e40*/  @P3 LDGSTS.E.BYPASS.LTC128B.128 [R4+0xb100], [R16.64], !P5 ;  /* 0x0b10000010043fae */ /* 0x0005e8000e901d54 */
[----:B------:R2:W-:Y:S04]  /*8e50*/  @P3 LDGSTS.E.BYPASS.LTC128B.128 [R4+0xf100], [R24.64], !P4 ;  /* 0x0f10000018043fae */ /* 0x0005e8000e101d54 */
[----:B------:R-:W0:Y:S01]  /*8e60*/  LDGDEPBAR ;  /* 0x00000000000079af */ /* 0x000e220000000000 */
[----:B-1----:R-:W-:-:S05]  /*8e70*/  IMAD.SHL.U32 R6, R20, 0x8, RZ ;  /* 0x0000000814067824 */ /* 0x002fca00078e00ff */
[----:B--2---:R-:W-:Y:S02]  /*8e80*/  LOP3.LUT R4, R2, 0x8, R6, 0xf8, !PT ;  /* 0x0000000802047812 */ /* 0x004fe400078ef806 */
[----:B------:R-:W-:Y:S01]  /*8e90*/  SHF.R.U32.HI R6, RZ, 0x3, R2 ;  /* 0x00000003ff067819 */ /* 0x000fe20000011602 */
[----:B------:R-:W-:-:S03]  /*8ea0*/  IMAD.MOV.U32 R2, RZ, RZ, 0x10 ;  /* 0x00000010ff027424 */ /* 0x000fc600078e00ff */
[----:B------:R-:W-:Y:S01]  /*8eb0*/  LOP3.LUT R4, R4, R6, RZ, 0x3c, !PT ;  /* 0x0000000604047212 */ /* 0x000fe200078e3cff */
[----:B------:R-:W-:Y:S01]  /*8ec0*/  IMAD.SHL.U32 R6, R0, 0x40, RZ ;  /* 0x0000004000067824 */ /* 0x000fe200078e00ff */
[----:B------:R-:W-:Y:S01]  /*8ed0*/  SEL R2, R2, 0xfffffff0, !P1 ;  /* 0xfffffff002027807 */ /* 0x000fe20004800000 */
[----:B------:R-:W-:-:S03]  /*8ee0*/  IMAD.MOV.U32 R0, RZ, RZ, 0x20 ;  /* 0x00000020ff007424 */ /* 0x000fc600078e00ff */
[----:B------:R-:W-:Y:S02]  /*8ef0*/  LOP3.LUT R4, R4, 0xfffffe00, R6, 0xf8, !PT ;  /* 0xfffffe0004047812 */ /* 0x000fe400078ef806 */
[----:B------:R-:W-:Y:S02]  /*8f00*/  SEL R6, RZ, 0x10, P4 ;  /* 0x00000010ff067807 */ /* 0x000fe40002000000 */
[----:B------:R-:W-:Y:S01]  /*8f10*/  SEL R0, R0, 0xffffffe0, !P2 ;  /* 0xffffffe000007807 */ /* 0x000fe20005000000 */
[----:B------:R-:W-:Y:S05]  /*8f20*/  @P0 BRA `(.L_x_108) ;  /* 0x0000002000000947 */ /* 0x000fea0003800000 */
[----:B------:R-:W-:-:S04]  /*8f30*/  DEPBAR.LE SB0, 0x1 ;  /* 0x000080400000791a */ /* 0x000fc80000000000 */
[----:B------:R-:W-:Y:S05]  /*8f40*/  BRA `(.L_x_109) ;  /* 0x000036b000007947 */ /* 0x000fea0003800000 */
.L_x_108:
[----:B------:R-:W-:Y:S01]  /*8f50*/  USHF.R.S32.HI UR30, URZ, 0x1f, UR13 ;  /* 0x0000001f3f1e7899 */ /* 0x000fe2000801140d */
[----:B------:R-:W-:Y:S01]  /*8f60*/  BSSY B2, `(.L_x_109) ;  /* 0x0000369000027945 */ /* 0x000fe20003800000 */
[----:B------:R-:W-:Y:S01]  /*8f70*/  ULDC.64 UR16, c[0x0][0x280] ;  /* 0x0000a00000107ab9 */ /* 0x000fe20000000a00 */
[----:B------:R-:W-:Y:S01]  /*8f80*/  SHF.L.U32 R22, R9, 0x1, RZ ;  /* 0x0000000109167819 */ /* 0x000fe200000006ff */
[----:B------:R-:W-:Y:S02]  /*8f90*/  ULDC.64 UR4, c[0x0][0x290] ;  /* 0x0000a40000047ab9 */ /* 0x000fe40000000a00 */
[----:B------:R-:W-:Y:S02]  /*8fa0*/  UIMAD UR25, UR30, UR16, URZ ;  /* 0x000000101e1972a4 */ /* 0x000fe4000f8e023f */
[----:B------:R-:W-:Y:S02]  /*8fb0*/  UIMAD UR30, UR30, UR4, URZ ;  /* 0x000000041e1e72a4 */ /* 0x000fe4000f8e023f */
[----:B------:R-:W-:-:S02]  /*8fc0*/  UIMAD.WIDE.U32 UR32, UR13, UR16, URZ ;  /* 0x000000100d2072a5 */ /* 0x000fc4000f8e003f */
[----:B------:R-:W-:Y:S02]  /*8fd0*/  UIMAD UR25, UR13, UR17, UR25 ;  /* 0x000000110d1972a4 */ /* 0x000fe4000f8e0219 */
[----:B------:R-:W-:Y:S02]  /*8fe0*/  UIMAD.WIDE.U32 UR34, UR13, UR4, URZ ;  /* 0x000000040d2272a5 */ /* 0x000fe4000f8e003f */
[----:B------:R-:W-:Y:S02]  /*8ff0*/  UIMAD UR30, UR13, UR5, UR30 ;  /* 0x000000050d1e72a4 */ /* 0x000fe4000f8e021e */
[----:B------:R-:W-:Y:S02]  /*9000*/  ULDC.64 UR16, c[0x0][0x270] ;  /* 0x00009c0000107ab9 */ /* 0x000fe40000000a00 */
[----:B------:R-:W-:Y:S02]  /*9010*/  ULDC.U8 UR13, c[0x0][0x298] ;  /* 0x0000a600000d7ab9 */ /* 0x000fe40000000000 */
[----:B------:R-:W-:Y:S01]  /*9020*/  ISETP.NE.AND P0, PT, RZ, UR13, PT ;  /* 0x0000000dff007c0c */ /* 0x000fe2000bf05270 */
[----:B------:R-:W-:-:S02]  /*9030*/  ULDC.64 UR4, c[0x0][0x288] ;  /* 0x0000a20000047ab9 */ /* 0x000fc40000000a00 */
[----:B------:R-:W-:Y:S02]  /*9040*/  ULEA UR16, UP1, UR32, UR16, 0x1 ;  /* 0x0000001020107291 */ /* 0x000fe4000f82083f */
[----:B------:R-:W-:Y:S02]  /*9050*/  ULEA UR4, UP0, UR34, UR4, 0x1 ;  /* 0x0000000422047291 */ /* 0x000fe4000f80083f */
[----:B------:R-:W-:Y:S02]  /*9060*/  UIADD3 UR25, UR25, UR33, URZ ;  /* 0x0000002119197290 */ /* 0x000fe4000fffe03f */
[----:B------:R-:W-:Y:S02]  /*9070*/  UIADD3 UR30, UR30, UR35, URZ ;  /* 0x000000231e1e7290 */ /* 0x000fe4000fffe03f */
[----:B------:R-:W-:Y:S02]  /*9080*/  ULEA.HI.X UR17, UR32, UR17, UR25, 0x1, UP1 ;  /* 0x0000001120117291 */ /* 0x000fe400088f0c19 */
[----:B------:R-:W-:Y:S01]  /*9090*/  ULEA.HI.X UR5, UR34, UR5, UR30, 0x1, UP0 ;  /* 0x0000000522057291 */ /* 0x000fe200080f0c1e */
[----:B------:R-:W-:Y:S05]  /*90a0*/  @!P0 BRA `(.L_x_110) ;  /* 0x0000198000008947 */ /* 0x000fea0003800000 */
[----:B------:R-:W-:Y:S01]  /*90b0*/  ISETP.NE.AND P1, PT, R12, RZ, PT ;  /* 0x000000ff0c00720c */ /* 0x000fe20003f25270 */
[----:B------:R-:W-:Y:S01]  /*90c0*/  IMAD.U32 R26, RZ, RZ, UR16 ;  /* 0x00000010ff1a7e24 */ /* 0x000fe2000f8e00ff */
[----:B------:R-:W-:Y:S01]  /*90d0*/  MOV R27, UR17 ;  /* 0x00000011001b7c02 */ /* 0x000fe20008000f00 */
[----:B------:R-:W-:Y:S01]  /*90e0*/  IMAD.U32 R24, RZ, RZ, UR4 ;  /* 0x00000004ff187e24 */ /* 0x000fe2000f8e00ff */
[----:B------:R-:W-:Y:S01]  /*90f0*/  MOV R25, UR5 ;  /* 0x0000000500197c02 */ /* 0x000fe20008000f00 */
[----:B------:R-:W-:Y:S01]  /*9100*/  BSSY B0, `(.L_x_111) ;  /* 0x0000017000007945 */ /* 0x000fe20003800000 */
[----:B------:R-:W-:Y:S01]  /*9110*/  IMAD.SHL.U32 R16, R3, 0x4, RZ ;  /* 0x0000000403107824 */ /* 0x000fe200078e00ff */
[----:B------:R-:W-:Y:S01]  /*9120*/  CS2R R14, SRZ ;  /* 0x00000000000e7805 */ /* 0x000fe2000001ff00 */
[----:B------:R-:W-:Y:S01]  /*9130*/  CS2R R18, SRZ ;  /* 0x0000000000127805 */ /* 0x000fe2000001ff00 */
[----:B------:R-:W-:Y:S01]  /*9140*/  CS2R R34, SRZ ;  /* 0x0000000000227805 */ /* 0x000fe2000001ff00 */
[----:B------:R-:W-:-:S03]  /*9150*/  CS2R R12, SRZ ;  /* 0x00000000000c7805 */ /* 0x000fc6000001ff00 */
[----:B------:R-:W-:Y:S05]  /*9160*/  @P1 BRA `(.L_x_112) ;  /* 0x0000010000001947 */ /* 0x000fea0003800000 */
[C---:B------:R-:W-:Y:S01]  /*9170*/  IADD3 R14, R16.reuse, 0x20, RZ ;  /* 0x00000020100e7810 */ /* 0x040fe20007ffe0ff */
[----:B------:R-:W-:Y:S01]  /*9180*/  CS2R R34, SRZ ;  /* 0x0000000000227805 */ /* 0x000fe2000001ff00 */
[----:B------:R-:W-:Y:S02]  /*9190*/  ISETP.GE.AND P1, PT, R16, c[0x0][0x27c], PT ;  /* 0x00009f0010007a0c */ /* 0x000fe40003f26270 */
[----:B------:R-:W-:-:S11]  /*91a0*/  ISETP.GE.AND P0, PT, R14, c[0x0][0x27c], PT ;  /* 0x00009f000e007a0c */ /* 0x000fd60003f06270 */
[----:B------:R-:W-:Y:S02]  /*91b0*/  @!P1 IMAD.WIDE R28, R16, 0x2, R26 ;  /* 0x00000002101c9825 */ /* 0x000fe400078e021a */
[----:B------:R-:W-:-:S03]  /*91c0*/  @!P0 SHF.R.S32.HI R15, RZ, 0x1f, R14 ;  /* 0x0000001fff0f8819 */ /* 0x000fc6000001140e */
[----:B------:R1:W5:Y:S01]  /*91d0*/  @!P1 LD.E.64 R18, [R28.64] ;  /* 0x000000141c129980 */ /* 0x000362000c101b00 */
[----:B------:R-:W-:-:S04]  /*91e0*/  @!P0 LEA.HI R14, R15, R14, RZ, 0x2 ;  /* 0x0000000e0f0e8211 */ /* 0x000fc800078f10ff */
[----:B------:R-:W-:-:S05]  /*91f0*/  @!P0 LOP3.LUT R14, R14, 0xfffffffc, RZ, 0xc0, !PT ;  /* 0xfffffffc0e0e8812 */ /* 0x000fca00078ec0ff */
[----:B------:R-:W-:-:S04]  /*9200*/  @!P0 IMAD.WIDE R26, R14, 0x2, R26 ;  /* 0x000000020e1a8825 */ /* 0x000fc800078e021a */
[--C-:B------:R-:W-:Y:S02]  /*9210*/  @!P0 IMAD.WIDE R30, R14, 0x2, R24.reuse ;  /* 0x000000020e1e8825 */ /* 0x100fe400078e0218 */
[----:B------:R-:W-:Y:S02]  /*9220*/  CS2R R14, SRZ ;  /* 0x00000000000e7805 */ /* 0x000fe4000001ff00 */
[----:B------:R-:W-:Y:S01]  /*9230*/  @!P1 IMAD.WIDE R24, R16, 0x2, R24 ;  /* 0x0000000210189825 */ /* 0x000fe200078e0218 */
[----:B------:R1:W5:Y:S04]  /*9240*/  @!P0 LD.E.64 R34, [R30.64] ;  /* 0x000000141e228980 */ /* 0x000368000c101b00 */
[----:B------:R1:W5:Y:S04]  /*9250*/  @!P1 LD.E.64 R12, [R24.64] ;  /* 0x00000014180c9980 */ /* 0x000368000c101b00 */
[----:B------:R1:W5:Y:S02]  /*9260*/  @!P0 LD.E.64 R14, [R26.64] ;  /* 0x000000141a0e8980 */ /* 0x000364000c101b00 */
.L_x_112:
[----:B------:R-:W-:Y:S05]  /*9270*/  BSYNC B0 ;  /* 0x0000000000007941 */ /* 0x000fea0003800000 */
.L_x_111:
[----:B------:R-:W-:Y:S01]  /*9280*/  UIMAD UR4, UR12, -0x80, UR18 ;  /* 0xffffff800c0478a4 */ /* 0x000fe2000f8e0212 */
[--C-:B-1---5:R-:W-:Y:S01]  /*9290*/  SHF.R.U64 R27, R18, 0x10, R19.reuse ;  /* 0x00000010121b7819 */ /* 0x122fe20000001213 */
[--C-:B------:R-:W-:Y:S01]  /*92a0*/  IMAD.MOV.U32 R30, RZ, RZ, R19.reuse ;  /* 0x000000ffff1e7224 */ /* 0x100fe200078e0013 */
[----:B------:R-:W-:Y:S01]  /*92b0*/  SHF.R.U32.HI R26, RZ, 0x10, R19 ;  /* 0x00000010ff1a7819 */ /* 0x000fe20000011613 */
[----:B------:R-:W-:Y:S01]  /*92c0*/  UISETP.LT.AND UP0, UPT, UR4, 0x80, UPT ;  /* 0x000000800400788c */ /* 0x000fe2000bf01270 */
[----:B------:R-:W-:Y:S01]  /*92d0*/  IMAD.MOV.U32 R29, RZ, RZ, R14 ;  /* 0x000000ffff1d7224 */ /* 0x000fe200078e000e */
[--C-:B------:R-:W-:Y:S01]  /*92e0*/  SHF.R.U64 R23, R14, 0x10, R15.reuse ;  /* 0x000000100e177819 */ /* 0x100fe2000000120f */
[--C-:B------:R-:W-:Y:S01]  /*92f0*/  IMAD.MOV.U32 R28, RZ, RZ, R15.reuse ;  /* 0x000000ffff1c7224 */ /* 0x100fe200078e000f */
[----:B------:R-:W-:Y:S01]  /*9300*/  USEL UR4, UR4, 0x80, UP0 ;  /* 0x0000008004047887 */ /* 0x000fe20008000000 */
[----:B------:R-:W-:Y:S01]  /*9310*/  SHF.R.U32.HI R19, RZ, 0x10, R15 ;  /* 0x00000010ff137819 */ /* 0x000fe2000001160f */
[----:B------:R-:W-:Y:S01]  /*9320*/  IMAD.MOV.U32 R15, RZ, RZ, R12 ;  /* 0x000000ffff0f7224 */ /* 0x000fe200078e000c */
[--C-:B------:R-:W-:Y:S01]  /*9330*/  SHF.R.U64 R25, R12, 0x10, R13.reuse ;  /* 0x000000100c197819 */ /* 0x100fe2000000120d */
[--C-:B------:R-:W-:Y:S01]  /*9340*/  IMAD.MOV.U32 R14, RZ, RZ, R13.reuse ;  /* 0x000000ffff0e7224 */ /* 0x100fe200078e000d */
[----:B------:R-:W-:Y:S01]  /*9350*/  SHF.R.U32.HI R24, RZ, 0x10, R13 ;  /* 0x00000010ff187819 */ /* 0x000fe2000001160d */
[----:B------:R-:W-:Y:S01]  /*9360*/  IMAD.MOV.U32 R31, RZ, RZ, R18 ;  /* 0x000000ffff1f7224 */ /* 0x000fe200078e0012 */
[----:B------:R-:W-:Y:S01]  /*9370*/  ISETP.GE.AND P0, PT, R10, UR4, PT ;  /* 0x000000040a007c0c */ /* 0x000fe2000bf06270 */
[----:B------:R-:W-:Y:S01]  /*9380*/  IMAD.MOV.U32 R13, RZ, RZ, R34 ;  /* 0x000000ffff0d7224 */ /* 0x000fe200078e0022 */
[----:B------:R-:W-:-:S04]  /*9390*/  DEPBAR.LE SB0, 0x1 ;  /* 0x000080400000791a */ /* 0x000fc80000000000 */
[--C-:B------:R-:W-:Y:S01]  /*93a0*/  IMAD.MOV.U32 R12, RZ, RZ, R35.reuse ;  /* 0x000000ffff0c7224 */ /* 0x100fe200078e0023 */
[--C-:B------:R-:W-:Y:S01]  /*93b0*/  SHF.R.U64 R18, R34, 0x10, R35.reuse ;  /* 0x0000001022127819 */ /* 0x100fe20000001223 */
[----:B------:R-:W-:Y:S01]  /*93c0*/  BSSY B1, `(.L_x_113) ;  /* 0x000005f000017945 */ /* 0x000fe20003800000 */
[----:B------:R-:W-:Y:S02]  /*93d0*/  SHF.R.U32.HI R17, RZ, 0x10, R35 ;  /* 0x00000010ff117819 */ /* 0x000fe40000011623 */
[----:B------:R-:W-:Y:S02]  /*93e0*/  PRMT R27, R31, 0x5410, R27 ;  /* 0x000054101f1b7816 */ /* 0x000fe4000000001b */
[----:B------:R-:W-:Y:S02]  /*93f0*/  PRMT R26, R30, 0x5410, R26 ;  /* 0x000054101e1a7816 */ /* 0x000fe4000000001a */
[----:B------:R-:W-:Y:S02]  /*9400*/  PRMT R23, R29, 0x5410, R23 ;  /* 0x000054101d177816 */ /* 0x000fe40000000017 */
[----:B------:R-:W-:-:S02]  /*9410*/  PRMT R19, R28, 0x5410, R19 ;  /* 0x000054101c137816 */ /* 0x000fc40000000013 */
[----:B------:R-:W-:Y:S02]  /*9420*/  PRMT R25, R15, 0x5410, R25 ;  /* 0x000054100f197816 */ /* 0x000fe40000000019 */
[----:B------:R-:W-:Y:S02]  /*9430*/  PRMT R24, R14, 0x5410, R24 ;  /* 0x000054100e187816 */ /* 0x000fe40000000018 */
[----:B------:R-:W-:Y:S02]  /*9440*/  PRMT R18, R13, 0x5410, R18 ;  /* 0x000054100d127816 */ /* 0x000fe40000000012 */
[----:B------:R-:W-:Y:S01]  /*9450*/  PRMT R17, R12, 0x5410, R17 ;  /* 0x000054100c117816 */ /* 0x000fe20000000011 */
[----:B------:R-:W-:Y:S06]  /*9460*/  BAR.SYNC.DEFER_BLOCKING 0x0 ;  /* 0x0000000000007b1d */ /* 0x000fec0000010000 */
[----:B------:R-:W-:Y:S05]  /*9470*/  @P0 BRA `(.L_x_114) ;  /* 0x0000053000000947 */ /* 0x000fea0003800000 */
[----:B------:R-:W-:Y:S01]  /*9480*/  ISETP.GE.AND P0, PT, R16, c[0x0][0x27c], PT ;  /* 0x00009f0010007a0c */ /* 0x000fe20003f06270 */
[----:B------:R-:W-:-:S12]  /*9490*/  BSSY B0, `(.L_x_115) ;  /* 0x0000028000007945 */ /* 0x000fd80003800000 */
[----:B------:R-:W-:Y:S05]  /*94a0*/  @P0 BRA `(.L_x_116) ;  /* 0x0000026000000947 */ /* 0x000fea0003800000 */
[----:B------:R-:W1:Y:S01]  /*94b0*/  LDS.128 R12, [R22+0x100] ;  /* 0x00010000160c7984 */ /* 0x000e620000000c00 */
[----:B------:R-:W-:Y:S01]  /*94c0*/  SHF.L.U32 R34, R27, 0x10, RZ ;  /* 0x000000101b227819 */ /* 0x000fe200000006ff */
[C---:B------:R-:W-:Y:S01]  /*94d0*/  IMAD.U32 R31, R25.reuse, 0x10000, RZ ;  /* 0x00010000191f7824 */ /* 0x040fe200078e00ff */
[----:B------:R-:W-:Y:S02]  /*94e0*/  LOP3.LUT R30, R25, 0xffff0000, RZ, 0xc0, !PT ;  /* 0xffff0000191e7812 */ /* 0x000fe400078ec0ff */
[----:B------:R-:W-:Y:S02]  /*94f0*/  LOP3.LUT R33, R27, 0xffff0000, RZ, 0xc0, !PT ;  /* 0xffff00001b217812 */ /* 0x000fe400078ec0ff */
[C---:B-1----:R-:W-:Y:S02]  /*9500*/  LOP3.LUT R28, R12.reuse, 0xffff0000, RZ, 0xc0, !PT ;  /* 0xffff00000c1c7812 */ /* 0x042fe400078ec0ff */
[----:B------:R-:W-:Y:S02]  /*9510*/  LOP3.LUT R37, R13, 0xffff0000, RZ, 0xc0, !PT ;  /* 0xffff00000d257812 */ /* 0x000fe400078ec0ff */
[----:B------:R-:W-:-:S02]  /*9520*/  SHF.L.U32 R29, R12, 0x10, RZ ;  /* 0x000000100c1d7819 */ /* 0x000fc400000006ff */
[----:B------:R-:W-:Y:S01]  /*9530*/  SHF.L.U32 R12, R13, 0x10, RZ ;  /* 0x000000100d0c7819 */ /* 0x000fe200000006ff */
[-C--:B------:R-:W-:Y:S01]  /*9540*/  FMUL.FTZ R13, R28, R31.reuse ;  /* 0x0000001f1c0d7220 */ /* 0x080fe20000410000 */
[----:B------:R-:W-:Y:S01]  /*9550*/  SHF.L.U32 R36, R14, 0x10, RZ ;  /* 0x000000100e247819 */ /* 0x000fe200000006ff */
[----:B------:R-:W-:Y:S01]  /*9560*/  FMUL.FTZ R28, R28, R34 ;  /* 0x000000221c1c7220 */ /* 0x000fe20000410000 */
[----:B------:R-:W-:Y:S01]  /*9570*/  LOP3.LUT R35, R14, 0xffff0000, RZ, 0xc0, !PT ;  /* 0xffff00000e237812 */ /* 0x000fe200078ec0ff */
[C---:B------:R-:W-:Y:S01]  /*9580*/  IMAD.U32 R14, R15.reuse, 0x10000, RZ ;  /* 0x000100000f0e7824 */ /* 0x040fe200078e00ff */
[----:B------:R-:W-:Y:S01]  /*9590*/  LOP3.LUT R38, R15, 0xffff0000, RZ, 0xc0, !PT ;  /* 0xffff00000f267812 */ /* 0x000fe200078ec0ff */
[----:B------:R-:W-:Y:S02]  /*95a0*/  FMUL.FTZ R15, R37, R30 ;  /* 0x0000001e250f7220 */ /* 0x000fe40000410000 */
[C---:B------:R-:W-:Y:S01]  /*95b0*/  FFMA.FTZ R13, R29.reuse, R34, -R13 ;  /* 0x000000221d0d7223 */ /* 0x040fe2000001080d */
[----:B------:R-:W-:Y:S01]  /*95c0*/  SHF.L.U32 R34, R26, 0x10, RZ ;  /* 0x000000101a227819 */ /* 0x000fe200000006ff */
[----:B------:R-:W-:Y:S01]  /*95d0*/  FFMA.FTZ R28, R29, R31, R28 ;  /* 0x0000001f1d1c7223 */ /* 0x000fe2000001001c */
[C---:B------:R-:W-:Y:S01]  /*95e0*/  SHF.L.U32 R31, R24.reuse, 0x10, RZ ;  /* 0x00000010181f7819 */ /* 0x040fe200000006ff */
[-C--:B------:R-:W-:Y:S01]  /*95f0*/  FMUL.FTZ R37, R37, R33.reuse ;  /* 0x0000002125257220 */ /* 0x080fe20000410000 */
[----:B------:R-:W-:Y:S01]  /*9600*/  LOP3.LUT R29, R24, 0xffff0000, RZ, 0xc0, !PT ;  /* 0xffff0000181d7812 */ /* 0x000fe200078ec0ff */
[----:B------:R-:W-:Y:S01]  /*9610*/  FFMA.FTZ R15, R12, R33, -R15 ;  /* 0x000000210c0f7223 */ /* 0x000fe2000001080f */
[----:B------:R-:W-:Y:S01]  /*9620*/  LOP3.LUT R33, R26, 0xffff0000, RZ, 0xc0, !PT ;  /* 0xffff00001a217812 */ /* 0x000fe200078ec0ff */
[----:B------:R-:W-:-:S02]  /*9630*/  FFMA.FTZ R37, R12, R30, R37 ;  /* 0x0000001e0c257223 */ /* 0x000fc40000010025 */
[C---:B------:R-:W-:Y:S02]  /*9640*/  FMUL.FTZ R12, R35.reuse, R31 ;  /* 0x0000001f230c7220 */ /* 0x040fe40000410000 */
[C---:B------:R-:W-:Y:S02]  /*9650*/  FMUL.FTZ R30, R38.reuse, R29 ;  /* 0x0000001d261e7220 */ /* 0x040fe40000410000 */
[-C--:B------:R-:W-:Y:S02]  /*9660*/  FMUL.FTZ R35, R35, R34.reuse ;  /* 0x0000002223237220 */ /* 0x080fe40000410000 */
[----:B------:R-:W-:Y:S02]  /*9670*/  FMUL.FTZ R38, R38, R33 ;  /* 0x0000002126267220 */ /* 0x000fe40000410000 */
[----:B------:R-:W-:Y:S01]  /*9680*/  FFMA.FTZ R34, R36, R34, -R12 ;  /* 0x0000002224227223 */ /* 0x000fe2000001080c */
[----:B------:R-:W-:Y:S01]  /*9690*/  F2FP.BF16.PACK_AB R12, R28, R13 ;  /* 0x0000000d1c0c723e */ /* 0x000fe200000010ff */
[----:B------:R-:W-:Y:S01]  /*96a0*/  FFMA.FTZ R35, R36, R31, R35 ;  /* 0x0000001f24237223 */ /* 0x000fe20000010023 */
[----:B------:R-:W-:Y:S01]  /*96b0*/  F2FP.BF16.PACK_AB R13, R37, R15 ;  /* 0x0000000f250d723e */ /* 0x000fe200000010ff */
[----:B------:R-:W-:-:S02]  /*96c0*/  FFMA.FTZ R30, R14, R33, -R30 ;  /* 0x000000210e1e7223 */ /* 0x000fc4000001081e */
[----:B------:R-:W-:Y:S01]  /*96d0*/  FFMA.FTZ R38, R14, R29, R38 ;  /* 0x0000001d0e267223 */ /* 0x000fe20000010026 */
[----:B------:R-:W-:-:S04]  /*96e0*/  F2FP.BF16.PACK_AB R14, R35, R34 ;  /* 0x00000022230e723e */ /* 0x000fc800000010ff */
[----:B------:R-:W-:-:S05]  /*96f0*/  F2FP.BF16.PACK_AB R15, R38, R30 ;  /* 0x0000001e260f723e */ /* 0x000fca00000010ff */
[----:B------:R1:W-:Y:S02]  /*9700*/  STS.128 [R22+0x100], R12 ;  /* 0x0001000c16007388 */ /* 0x0003e40000000c00 */
.L_x_116:
[----:B------:R-:W-:Y:S05]  /*9710*/  BSYNC B0 ;  /* 0x0000000000007941 */ /* 0x000fea0003800000 */
.L_x_115:
[----:B-1----:R-:W-:-:S04]  /*9720*/  IADD3 R12, R16, 0x20, RZ ;  /* 0x00000020100c7810 */ /* 0x002fc80007ffe0ff */
[----:B------:R-:W-:-:S13]  /*9730*/  ISETP.GE.AND P0, PT, R12, c[0x0][0x27c], PT ;  /* 0x00009f000c007a0c */ /* 0x000fda0003f06270 */
[----:B------:R-:W-:Y:S05]  /*9740*/  @P0 BRA `(.L_x_114) ;  /* 0x0000026000000947 */ /* 0x000fea0003800000 */
[----:B------:R-:W1:Y:S01]  /*9750*/  LDS.128 R12, [R22+0x4100] ;  /* 0x00410000160c7984 */ /* 0x000e620000000c00 */
[C---:B------:R-:W-:Y:S01]  /*9760*/  SHF.L.U32 R34, R23.reuse, 0x10, RZ ;  /* 0x0000001017227819 */ /* 0x040fe200000006ff */
        /* <DEDUP_REMOVED lines=14> */
[----:B------:R-:W-:Y:S01]  /*9850*/  FFMA.FTZ R13, R29, R34, -R13 ;  /* 0x000000221d0d7223 */ /* 0x000fe2000001080d */
[----:B------:R-:W-:Y:S01]  /*9860*/  SHF.L.U32 R34, R19, 0x10, RZ ;  /* 0x0000001013227819 */ /* 0x000fe200000006ff */
[----:B------:R-:W-:Y:S01]  /*9870*/  FFMA.FTZ R28, R29, R31, R28 ;  /* 0x0000001f1d1c7223 */ /* 0x000fe2000001001c */
[----:B------:R-:W-:Y:S01]  /*9880*/  SHF.L.U32 R31, R17, 0x10, RZ ;  /* 0x00000010111f7819 */ /* 0x000fe200000006ff */
[-C--:B------:R-:W-:Y:S01]  /*9890*/  FMUL.FTZ R37, R37, R33.reuse ;  /* 0x0000002125257220 */ /* 0x080fe20000410000 */
[----:B------:R-:W-:Y:S01]  /*98a0*/  LOP3.LUT R29, R17, 0xffff0000, RZ, 0xc0, !PT ;  /* 0xffff0000111d7812 */ /* 0x000fe200078ec0ff */
[C---:B------:R-:W-:Y:S01]  /*98b0*/  FFMA.FTZ R15, R12.reuse, R33, -R15 ;  /* 0x000000210c0f7223 */ /* 0x040fe2000001080f */
        /* <DEDUP_REMOVED lines=15> */
.L_x_114:
[----:B------:R-:W-:Y:S05]  /*99b0*/  BSYNC B1 ;  /* 0x0000000000017941 */ /* 0x000fea0003800000 */
.L_x_113:
[----:B-1----:R-:W-:Y:S01]  /*99c0*/  IADD3 R12, R10, 0x20, RZ ;  /* 0x000000200a0c7810 */ /* 0x002fe20007ffe0ff */
[----:B------:R-:W-:Y:S03]  /*99d0*/  BSSY B1, `(.L_x_117) ;  /* 0x0000056000017945 */ /* 0x000fe60003800000 */
[----:B------:R-:W-:-:S13]  /*99e0*/  ISETP.GE.AND P0, PT, R12, UR4, PT ;  /* 0x000000040c007c0c */ /* 0x000fda000bf06270 */
[----:B------:R-:W-:Y:S05]  /*99f0*/  @P0 BRA `(.L_x_118) ;  /* 0x0000053000000947 */ /* 0x000fea0003800000 */
[----:B------:R-:W-:Y:S01]  /*9a00*/  ISETP.GE.AND P0, PT, R16, c[0x0][0x27c], PT ;  /* 0x00009f0010007a0c */ /* 0x000fe20003f06270 */
[----:B------:R-:W-:-:S12]  /*9a10*/  BSSY B0, `(.L_x_119) ;  /* 0x0000028000007945 */ /* 0x000fd80003800000 */
[----:B------:R-:W-:Y:S05]  /*9a20*/  @P0 BRA `(.L_x_120) ;  /* 0x0000026000000947 */ /* 0x000fea0003800000 */
[----:B------:R-:W1:Y:S01]  /*9a30*/  LDS.128 R12, [R22+0x1100] ;  /* 0x00110000160c7984 */ /* 0x000e620000000c00 */
[----:B------:R-:W-:Y:S01]  /*9a40*/  SHF.L.U32 R33, R27, 0x10, RZ ;  /* 0x000000101b217819 */ /* 0x000fe200000006ff */
[----:B------:R-:W-:Y:S01]  /*9a50*/  IMAD.U32 R30, R25, 0x10000, RZ ;  /* 0x00010000191e7824 */ /* 0x000fe200078e00ff */
[----:B------:R-:W-:Y:S02]  /*9a60*/  LOP3.LUT R31, R27, 0xffff0000, RZ, 0xc0, !PT ;  /* 0xffff00001b1f7812 */ /* 0x000fe400078ec0ff */
[C---:B-1----:R-:W-:Y:S01]  /*9a70*/  LOP3.LUT R28, R12.reuse, 0xffff0000, RZ, 0xc0, !PT ;  /* 0xffff00000c1c7812 */ /* 0x042fe200078ec0ff */
[----:B------:R-:W-:Y:S01]  /*9a80*/  IMAD.U32 R34, R15, 0x10000, RZ ;  /* 0x000100000f227824 */ /* 0x000fe200078e00ff */
[----:B------:R-:W-:Y:S02]  /*9a90*/  SHF.L.U32 R29, R12, 0x10, RZ ;  /* 0x000000100c1d7819 */ /* 0x000fe400000006ff */
[C---:B------:R-:W-:Y:S02]  /*9aa0*/  SHF.L.U32 R12, R13.reuse, 0x10, RZ ;  /* 0x000000100d0c7819 */ /* 0x040fe400000006ff */
[----:B------:R-:W-:-:S02]  /*9ab0*/  LOP3.LUT R37, R13, 0xffff0000, RZ, 0xc0, !PT ;  /* 0xffff00000d257812 */ /* 0x000fc400078ec0ff */
[----:B------:R-:W-:Y:S02]  /*9ac0*/  LOP3.LUT R13, R25, 0xffff0000, RZ, 0xc0, !PT ;  /* 0xffff0000190d7812 */ /* 0x000fe400078ec0ff */
[C---:B------:R-:W-:Y:S02]  /*9ad0*/  SHF.L.U32 R36, R14.reuse, 0x10, RZ ;  /* 0x000000100e247819 */ /* 0x040fe400000006ff */
[----:B------:R-:W-:Y:S01]  /*9ae0*/  LOP3.LUT R35, R14, 0xffff0000, RZ, 0xc0, !PT ;  /* 0xffff00000e237812 */ /* 0x000fe200078ec0ff */
[-C--:B------:R-:W-:Y:S01]  /*9af0*/  FMUL.FTZ R14, R30, R28.reuse ;  /* 0x0000001c1e0e7220 */ /* 0x080fe20000410000 */
[----:B------:R-:W-:Y:S01]  /*9b00*/  LOP3.LUT R38, R15, 0xffff0000, RZ, 0xc0, !PT ;  /* 0xffff00000f267812 */ /* 0x000fe200078ec0ff */
[----:B------:R-:W-:Y:S02]  /*9b10*/  FMUL.FTZ R28, R33, R28 ;  /* 0x0000001c211c7220 */ /* 0x000fe40000410000 */
[----:B------:R-:W-:Y:S02]  /*9b20*/  FMUL.FTZ R15, R13, R37 ;  /* 0x000000250d0f7220 */ /* 0x000fe40000410000 */
[-C--:B------:R-:W-:Y:S01]  /*9b30*/  FFMA.FTZ R14, R33, R29.reuse, -R14 ;  /* 0x0000001d210e7223 */ /* 0x080fe2000001080e */
[----:B------:R-:W-:Y:S01]  /*9b40*/  SHF.L.U32 R33, R26, 0x10, RZ ;  /* 0x000000101a217819 */ /* 0x000fe200000006ff */
[----:B------:R-:W-:Y:S01]  /*9b50*/  FFMA.FTZ R28, R30, R29, R28 ;  /* 0x0000001d1e1c7223 */ /* 0x000fe2000001001c */
[C---:B------:R-:W-:Y:S01]  /*9b60*/  SHF.L.U32 R30, R24.reuse, 0x10, RZ ;  /* 0x00000010181e7819 */ /* 0x040fe200000006ff */
[C---:B------:R-:W-:Y:S01]  /*9b70*/  FMUL.FTZ R37, R31.reuse, R37 ;  /* 0x000000251f257220 */ /* 0x040fe20000410000 */
[----:B------:R-:W-:Y:S01]  /*9b80*/  LOP3.LUT R29, R24, 0xffff0000, RZ, 0xc0, !PT ;  /* 0xffff0000181d7812 */ /* 0x000fe200078ec0ff */
[-C--:B------:R-:W-:Y:S01]  /*9b90*/  FFMA.FTZ R15, R31, R12.reuse, -R15 ;  /* 0x0000000c1f0f7223 */ /* 0x080fe2000001080f */
[----:B------:R-:W-:Y:S01]  /*9ba0*/  LOP3.LUT R31, R26, 0xffff0000, RZ, 0xc0, !PT ;  /* 0xffff00001a1f7812 */ /* 0x000fe200078ec0ff */
[----:B------:R-:W-:-:S02]  /*9bb0*/  FFMA.FTZ R13, R13, R12, R37 ;  /* 0x0000000c0d0d7223 */ /* 0x000fc40000010025 */
[-C--:B------:R-:W-:Y:S02]  /*9bc0*/  FMUL.FTZ R12, R30, R35.reuse ;  /* 0x000000231e0c7220 */ /* 0x080fe40000410000 */
[----:B------:R-:W-:Y:S01]  /*9bd0*/  FMUL.FTZ R37, R33, R35 ;  /* 0x0000002321257220 */ /* 0x000fe20000410000 */
[----:B------:R-:W-:Y:S01]  /*9be0*/  F2FP.BF16.PACK_AB R13, R13, R15 ;  /* 0x0000000f0d0d723e */ /* 0x000fe200000010ff */
[-C--:B------:R-:W-:Y:S02]  /*9bf0*/  FMUL.FTZ R35, R29, R38.reuse ;  /* 0x000000261d237220 */ /* 0x080fe40000410000 */
[----:B------:R-:W-:Y:S02]  /*9c00*/  FMUL.FTZ R38, R31, R38 ;  /* 0x000000261f267220 */ /* 0x000fe40000410000 */
[----:B------:R-:W-:Y:S01]  /*9c10*/  FFMA.FTZ R33, R33, R36, -R12 ;  /* 0x0000002421217223 */ /* 0x000fe2000001080c */
[----:B------:R-:W-:Y:S01]  /*9c20*/  F2FP.BF16.PACK_AB R12, R28, R14 ;  /* 0x0000000e1c0c723e */ /* 0x000fe200000010ff */
[----:B------:R-:W-:-:S02]  /*9c30*/  FFMA.FTZ R37, R30, R36, R37 ;  /* 0x000000241e257223 */ /* 0x000fc40000010025 */
[-C--:B------:R-:W-:Y:S02]  /*9c40*/  FFMA.FTZ R35, R31, R34.reuse, -R35 ;  /* 0x000000221f237223 */ /* 0x080fe40000010823 */
[----:B------:R-:W-:Y:S01]  /*9c50*/  FFMA.FTZ R38, R29, R34, R38 ;  /* 0x000000221d267223 */ /* 0x000fe20000010026 */
[----:B------:R-:W-:-:S04]  /*9c60*/  F2FP.BF16.PACK_AB R14, R37, R33 ;  /* 0x00000021250e723e */ /* 0x000fc800000010ff */
[----:B------:R-:W-:-:S05]  /*9c70*/  F2FP.BF16.PACK_AB R15, R38, R35 ;  /* 0x00000023260f723e */ /* 0x000fca00000010ff */
[----:B------:R1:W-:Y:S02]  /*9c80*/  STS.128 [R22+0x1100], R12 ;  /* 0x0011000c16007388 */ /* 0x0003e40000000c00 */
.L_x_120:
[----:B------:R-:W-:Y:S05]  /*9c90*/  BSYNC B0 ;  /* 0x0000000000007941 */ /* 0x000fea0003800000 */
.L_x_119:
[----:B-1----:R-:W-:-:S04]  /*9ca0*/  IADD3 R12, R16, 0x20, RZ ;  /* 0x00000020100c7810 */ /* 0x002fc80007ffe0ff */
[----:B------:R-:W-:-:S13]  /*9cb0*/  ISETP.GE.AND P0, PT, R12, c[0x0][0x27c], PT ;  /* 0x00009f000c007a0c */ /* 0x000fda0003f06270 */
[----:B------:R-:W-:Y:S05]  /*9cc0*/  @P0 BRA `(.L_x_118) ;  /* 0x0000026000000947 */ /* 0x000fea0003800000 */
[----:B------:R-:W1:Y:S01]  /*9cd0*/  LDS.128 R12, [R22+0x5100] ;  /* 0x00510000160c7984 */ /* 0x000e620000000c00 */
[C---:B------:R-:W-:Y:S01]  /*9ce0*/  SHF.L.U32 R33, R23.reuse, 0x10, RZ ;  /* 0x0000001017217819 */ /* 0x040fe200000006ff */
        /* <DEDUP_REMOVED lines=10> */
[CC--:B------:R-:W-:Y:S01]  /*9d90*/  FMUL.FTZ R14, R30.reuse, R28.reuse ;  /* 0x0000001c1e0e7220 */ /* 0x0c0fe20000410000 */
[----:B------:R-:W-:Y:S01]  /*9da0*/  LOP3.LUT R38, R15, 0xffff0000, RZ, 0xc0, !PT ;  /* 0xffff00000f267812 */ /* 0x000fe200078ec0ff */
[----:B------:R-:W-:Y:S02]  /*9db0*/  FMUL.FTZ R28, R33, R28 ;  /* 0x0000001c211c7220 */ /* 0x000fe40000410000 */
[----:B------:R-:W-:Y:S02]  /*9dc0*/  FMUL.FTZ R15, R13, R37 ;  /* 0x000000250d0f7220 */ /* 0x000fe40000410000 */
[-C--:B------:R-:W-:Y:S01]  /*9dd0*/  FFMA.FTZ R14, R33, R29.reuse, -R14 ;  /* 0x0000001d210e7223 */ /* 0x080fe2000001080e */
[----:B------:R-:W-:Y:S01]  /*9de0*/  SHF.L.U32 R33, R19, 0x10, RZ ;  /* 0x0000001013217819 */ /* 0x000fe200000006ff */
[----:B------:R-:W-:Y:S01]  /*9df0*/  FFMA.FTZ R28, R30, R29, R28 ;  /* 0x0000001d1e1c7223 */ /* 0x000fe2000001001c */
[----:B------:R-:W-:Y:S01]  /*9e00*/  SHF.L.U32 R30, R17, 0x10, RZ ;  /* 0x00000010111e7819 */ /* 0x000fe200000006ff */
[----:B------:R-:W-:Y:S01]  /*9e10*/  FMUL.FTZ R37, R31, R37 ;  /* 0x000000251f257220 */ /* 0x000fe20000410000 */
        /* <DEDUP_REMOVED lines=17> */
.L_x_118:
[----:B------:R-:W-:Y:S05]  /*9f30*/  BSYNC B1 ;  /* 0x0000000000017941 */ /* 0x000fea0003800000 */
.L_x_117:
        /* <DEDUP_REMOVED lines=45> */
.L_x_124:
[----:B------:R-:W-:Y:S05]  /*a210*/  BSYNC B0 ;  /* 0x0000000000007941 */ /* 0x000fea0003800000 */
.L_x_123:
        /* <DEDUP_REMOVED lines=41> */
.L_x_122:
[----:B------:R-:W-:Y:S05]  /*a4b0*/  BSYNC B1 ;  /* 0x0000000000017941 */ /* 0x000fea0003800000 */
.L_x_121:
[----:B-1----:R-:W-:-:S04]  /*a4c0*/  IADD3 R12, R10, 0x60, RZ ;  /* 0x000000600a0c7810 */ /* 0x002fc80007ffe0ff */
[----:B------:R-:W-:-:S13]  /*a4d0*/  ISETP.GE.AND P0, PT, R12, UR4, PT ;  /* 0x000000040c007c0c */ /* 0x000fda000bf06270 */
[----:B------:R-:W-:Y:S05]  /*a4e0*/  @P0 BRA `(.L_x_125) ;  /* 0x0000210000000947 */ /* 0x000fea0003800000 */
[----:B------:R-:W-:Y:S01]  /*a4f0*/  ISETP.GE.AND P0, PT, R16, c[0x0][0x27c], PT ;  /* 0x00009f0010007a0c */ /* 0x000fe20003f06270 */
[----:B------:R-:W-:-:S12]  /*a500*/  BSSY B0, `(.L_x_126) ;  /* 0x0000028000007945 */ /* 0x000fd80003800000 */
[----:B------:R-:W-:Y:S05]  /*a510*/  @P0 BRA `(.L_x_127) ;  /* 0x0000026000000947 */ /* 0x000fea0003800000 */
[----:B------:R-:W1:Y:S01]  /*a520*/  LDS.128 R12, [R22+0x3100] ;  /* 0x00310000160c7984 */ /* 0x000e620000000c00 */
[----:B------:R-:W-:Y:S02]  /*a530*/  LOP3.LUT R31, R27, 0xffff0000, RZ, 0xc0, !PT ;  /* 0xffff00001b1f7812 */ /* 0x000fe400078ec0ff */
[C---:B-1----:R-:W-:Y:S01]  /*a540*/  SHF.L.U32 R29, R12.reuse, 0x10, RZ ;  /* 0x000000100c1d7819 */ /* 0x042fe200000006ff */
[----:B------:R-:W-:Y:S01]  /*a550*/  IMAD.U32 R33, R15, 0x10000, RZ ;  /* 0x000100000f217824 */ /* 0x000fe200078e00ff */
[----:B------:R-:W-:Y:S02]  /*a560*/  LOP3.LUT R28, R12, 0xffff0000, RZ, 0xc0, !PT ;  /* 0xffff00000c1c7812 */ /* 0x000fe400078ec0ff */
[C---:B------:R-:W-:Y:S02]  /*a570*/  SHF.L.U32 R12, R13.reuse, 0x10, RZ ;  /* 0x000000100d0c7819 */ /* 0x040fe400000006ff */
[----:B------:R-:W-:Y:S02]  /*a580*/  LOP3.LUT R30, R13, 0xffff0000, RZ, 0xc0, !PT ;  /* 0xffff00000d1e7812 */ /* 0x000fe400078ec0ff */
[----:B------:R-:W-:Y:S01]  /*a590*/  SHF.L.U32 R13, R27, 0x10, RZ ;  /* 0x000000101b0d7819 */ /* 0x000fe200000006ff */
[C---:B------:R-:W-:Y:S01]  /*a5a0*/  IMAD.U32 R27, R25.reuse, 0x10000, RZ ;  /* 0x00010000191b7824 */ /* 0x040fe200078e00ff */
[----:B------:R-:W-:-:S02]  /*a5b0*/  LOP3.LUT R25, R25, 0xffff0000, RZ, 0xc0, !PT ;  /* 0xffff000019197812 */ /* 0x000fc400078ec0ff */
[C---:B------:R-:W-:Y:S02]  /*a5c0*/  SHF.L.U32 R35, R14.reuse, 0x10, RZ ;  /* 0x000000100e237819 */ /* 0x040fe400000006ff */
[----:B------:R-:W-:Y:S01]  /*a5d0*/  LOP3.LUT R34, R14, 0xffff0000, RZ, 0xc0, !PT ;  /* 0xffff00000e227812 */ /* 0x000fe200078ec0ff */
[----:B------:R-:W-:Y:S01]  /*a5e0*/  FMUL.FTZ R14, R27, R28 ;  /* 0x0000001c1b0e7220 */ /* 0x000fe20000410000 */
[----:B------:R-:W-:Y:S01]  /*a5f0*/  LOP3.LUT R36, R15, 0xffff0000, RZ, 0xc0, !PT ;  /* 0xffff00000f247812 */ /* 0x000fe200078ec0ff */
[----:B------:R-:W-:Y:S02]  /*a600*/  FMUL.FTZ R15, R25, R30 ;  /* 0x0000001e190f7220 */ /* 0x000fe40000410000 */
[C---:B------:R-:W-:Y:S02]  /*a610*/  FMUL.FTZ R28, R13.reuse, R28 ;  /* 0x0000001c0d1c7220 */ /* 0x040fe40000410000 */
[-C--:B------:R-:W-:Y:S02]  /*a620*/  FFMA.FTZ R14, R13, R29.reuse, -R14 ;  /* 0x0000001d0d0e7223 */ /* 0x080fe4000001080e */
[----:B------:R-:W-:Y:S01]  /*a630*/  FFMA.FTZ R13, R31, R12, -R15 ;  /* 0x0000000c1f0d7223 */ /* 0x000fe2000001080f */
[----:B------:R-:W-:Y:S01]  /*a640*/  SHF.L.U32 R15, R24, 0x10, RZ ;  /* 0x00000010180f7819 */ /* 0x000fe200000006ff */
[----:B------:R-:W-:Y:S01]  /*a650*/  FFMA.FTZ R28, R27, R29, R28 ;  /* 0x0000001d1b1c7223 */ /* 0x000fe2000001001c */
[----:B------:R-:W-:Y:S01]  /*a660*/  SHF.L.U32 R27, R26, 0x10, RZ ;  /* 0x000000101a1b7819 */ /* 0x000fe200000006ff */
[----:B------:R-:W-:Y:S01]  /*a670*/  FMUL.FTZ R30, R31, R30 ;  /* 0x0000001e1f1e7220 */ /* 0x000fe20000410000 */
[----:B------:R-:W-:-:S02]  /*a680*/  LOP3.LUT R24, R24, 0xffff0000, RZ, 0xc0, !PT ;  /* 0xffff000018187812 */ /* 0x000fc400078ec0ff */
[----:B------:R-:W-:Y:S01]  /*a690*/  LOP3.LUT R26, R26, 0xffff0000, RZ, 0xc0, !PT ;  /* 0xffff00001a1a7812 */ /* 0x000fe200078ec0ff */
[----:B------:R-:W-:Y:S02]  /*a6a0*/  FFMA.FTZ R30, R25, R12, R30 ;  /* 0x0000000c191e7223 */ /* 0x000fe4000001001e */
[-C--:B------:R-:W-:Y:S02]  /*a6b0*/  FMUL.FTZ R12, R15, R34.reuse ;  /* 0x000000220f0c7220 */ /* 0x080fe40000410000 */
[----:B------:R-:W-:Y:S01]  /*a6c0*/  FMUL.FTZ R34, R27, R34 ;  /* 0x000000221b227220 */ /* 0x000fe20000410000 */
[----:B------:R-:W-:Y:S01]  /*a6d0*/  F2FP.BF16.PACK_AB R13, R30, R13 ;  /* 0x0000000d1e0d723e */ /* 0x000fe200000010ff */
[-C--:B------:R-:W-:Y:S02]  /*a6e0*/  FMUL.FTZ R25, R24, R36.reuse ;  /* 0x0000002418197220 */ /* 0x080fe40000410000 */
[----:B------:R-:W-:Y:S02]  /*a6f0*/  FMUL.FTZ R36, R26, R36 ;  /* 0x000000241a247220 */ /* 0x000fe40000410000 */
[----:B------:R-:W-:-:S02]  /*a700*/  FFMA.FTZ R34, R15, R35, R34 ;  /* 0x000000230f227223 */ /* 0x000fc40000010022 */
[----:B------:R-:W-:Y:S01]  /*a710*/  FFMA.FTZ R27, R27, R35, -R12 ;  /* 0x000000231b1b7223 */ /* 0x000fe2000001080c */
[----:B------:R-:W-:Y:S01]  /*a720*/  F2FP.BF16.PACK_AB R12, R28, R14 ;  /* 0x0000000e1c0c723e */ /* 0x000fe200000010ff */
[-C--:B------:R-:W-:Y:S02]  /*a730*/  FFMA.FTZ R15, R26, R33.reuse, -R25 ;  /* 0x000000211a0f7223 */ /* 0x080fe40000010819 */
[----:B------:R-:W-:Y:S01]  /*a740*/  FFMA.FTZ R36, R24, R33, R36 ;  /* 0x0000002118247223 */ /* 0x000fe20000010024 */
[----:B------:R-:W-:-:S04]  /*a750*/  F2FP.BF16.PACK_AB R14, R34, R27 ;  /* 0x0000001b220e723e */ /* 0x000fc800000010ff */
[----:B------:R-:W-:-:S05]  /*a760*/  F2FP.BF16.PACK_AB R15, R36, R15 ;  /* 0x0000000f240f723e */ /* 0x000fca00000010ff */
[----:B------:R1:W-:Y:S02]  /*a770*/  STS.128 [R22+0x3100], R12 ;  /* 0x0031000c16007388 */ /* 0x0003e40000000c00 */
.L_x_127:
[----:B------:R-:W-:Y:S05]  /*a780*/  BSYNC B0 ;  /* 0x0000000000007941 */ /* 0x000fea0003800000 */
.L_x_126:
[----:B------:R-:W-:-:S04]  /*a790*/  IADD3 R16, R16, 0x20, RZ ;  /* 0x0000002010107810 */ /* 0x000fc80007ffe0ff */
[----:B------:R-:W-:-:S13]  /*a7a0*/  ISETP.GE.AND P0, PT, R16, c[0x0][0x27c], PT ;  /* 0x00009f0010007a0c */ /* 0x000fda0003f06270 */
[----:B------:R-:W-:Y:S05]  /*a7b0*/  @P0 BRA `(.L_x_125) ;  /* 0x00001e3000000947 */ /* 0x000fea0003800000 */
[----:B-1----:R-:W1:Y:S01]  /*a7c0*/  LDS.128 R12, [R22+0x7100] ;  /* 0x00710000160c7984 */ /* 0x002e620000000c00 */
        /* <DEDUP_REMOVED lines=11> */
[-C--:B------:R-:W-:Y:S01]  /*a880*/  FMUL.FTZ R14, R23, R16.reuse ;  /* 0x00000010170e7220 */ /* 0x080fe20000410000 */
[----:B------:R-:W-:Y:S01]  /*a890*/  LOP3.LUT R30, R15, 0xffff0000, RZ, 0xc0, !PT ;  /* 0xffff00000f1e7812 */ /* 0x000fe200078ec0ff */
[-C--:B------:R-:W-:Y:S02]  /*a8a0*/  FMUL.FTZ R15, R18, R25.reuse ;  /* 0x00000019120f7220 */ /* 0x080fe40000410000 */
[C---:B------:R-:W-:Y:S02]  /*a8b0*/  FMUL.FTZ R16, R13.reuse, R16 ;  /* 0x000000100d107220 */ /* 0x040fe40000410000 */
[----:B------:R-:W-:Y:S02]  /*a8c0*/  FFMA.FTZ R14, R13, R24, -R14 ;  /* 0x000000180d0e7223 */ /* 0x000fe4000001080e */
[C---:B------:R-:W-:Y:S01]  /*a8d0*/  FFMA.FTZ R13, R26.reuse, R12, -R15 ;  /* 0x0000000c1a0d7223 */ /* 0x040fe2000001080f */
        /* <DEDUP_REMOVED lines=19> */
[----:B------:R1:W-:Y:S01]  /*aa10*/  STS.128 [R22+0x7100], R12 ;  /* 0x0071000c16007388 */ /* 0x0003e20000000c00 */
[----:B------:R-:W-:Y:S05]  /*aa20*/  BRA `(.L_x_125) ;  /* 0x00001bc000007947 */ /* 0x000fea0003800000 */
.L_x_110:
[----:B------:R-:W-:Y:S01]  /*aa30*/  ISETP.NE.AND P0, PT, R12, RZ, PT ;  /* 0x000000ff0c00720c */ /* 0x000fe20003f05270 */
[----:B------:R-:W-:Y:S01]  /*aa40*/  IMAD.U32 R26, RZ, RZ, UR16 ;  /* 0x00000010ff1a7e24 */ /* 0x000fe2000f8e00ff */
[----:B------:R-:W-:Y:S01]  /*aa50*/  MOV R24, UR4 ;  /* 0x0000000400187c02 */ /* 0x000fe20008000f00 */
[----:B------:R-:W-:Y:S01]  /*aa60*/  IMAD.U32 R27, RZ, RZ, UR17 ;  /* 0x00000011ff1b7e24 */ /* 0x000fe2000f8e00ff */
[----:B------:R-:W-:Y:S01]  /*aa70*/  MOV R25, UR5 ;  /* 0x0000000500197c02 */ /* 0x000fe20008000f00 */
[----:B------:R-:W-:Y:S01]  /*aa80*/  BSSY B0, `(.L_x_128) ;  /* 0x000000d000007945 */ /* 0x000fe20003800000 */
[----:B------:R-:W-:Y:S01]  /*aa90*/  CS2R R18, SRZ ;  /* 0x0000000000127805 */ /* 0x000fe2000001ff00 */
[----:B------:R-:W-:Y:S01]  /*aaa0*/  CS2R R16, SRZ ;  /* 0x0000000000107805 */ /* 0x000fe2000001ff00 */
[----:B------:R-:W-:Y:S01]  /*aab0*/  CS2R R14, SRZ ;  /* 0x00000000000e7805 */ /* 0x000fe2000001ff00 */
[----:B------:R-:W-:-:S04]  /*aac0*/  CS2R R12, SRZ ;  /* 0x00000000000c7805 */ /* 0x000fc8000001ff00 */
[----:B------:R-:W-:Y:S05]  /*aad0*/  @P0 BRA `(.L_x_129) ;  /* 0x0000007000000947 */ /* 0x000fea0003800000 */
[----:B------:R-:W-:Y:S01]  /*aae0*/  ISETP.GE.AND P0, PT, R32, c[0x0][0x27c], PT ;  /* 0x00009f0020007a0c */ /* 0x000fe20003f06270 */
[----:B------:R-:W-:-:S12]  /*aaf0*/  CS2R R18, SRZ ;  /* 0x0000000000127805 */ /* 0x000fd8000001ff00 */
[----:B------:R-:W-:Y:S05]  /*ab00*/  @P0 BRA `(.L_x_129) ;  /* 0x0000004000000947 */ /* 0x000fea0003800000 */
[----:B------:R-:W-:-:S04]  /*ab10*/  IMAD.WIDE R26, R32, 0x2, R26 ;  /* 0x00000002201a7825 */ /* 0x000fc800078e021a */
[----:B------:R-:W-:Y:S01]  /*ab20*/  IMAD.WIDE R24, R32, 0x2, R24 ;  /* 0x0000000220187825 */ /* 0x000fe200078e0218 */
[----:B------:R1:W5:Y:S04]  /*ab30*/  LD.E.128 R12, [R26.64] ;  /* 0x000000141a0c7980 */ /* 0x000368000c101d00 */
[----:B------:R1:W5:Y:S02]  /*ab40*/  LD.E.128 R16, [R24.64] ;  /* 0x0000001418107980 */ /* 0x000364000c101d00 */
.L_x_129:
[----:B------:R-:W-:Y:S05]  /*ab50*/  BSYNC B0 ;  /* 0x0000000000007941 */ /* 0x000fea0003800000 */
.L_x_128:
[----:B------:R-:W-:Y:S01]  /*ab60*/  UIMAD UR4, UR12, -0x80, UR18 ;  /* 0xffffff800c0478a4 */ /* 0x000fe2000f8e0212 */
[----:B------:R-:W-:Y:S01]  /*ab70*/  ISETP.GE.AND P0, PT, R32, c[0x0][0x27c], PT ;  /* 0x00009f0020007a0c */ /* 0x000fe20003f06270 */
[----:B-----5:R-:W-:Y:S01]  /*ab80*/  IMAD.MOV.U32 R35, RZ, RZ, R12 ;  /* 0x000000ffff237224 */ /* 0x020fe200078e000c */
[--C-:B------:R-:W-:Y:S01]  /*ab90*/  SHF.R.U64 R30, R12, 0x10, R13.reuse ;  /* 0x000000100c1e7819 */ /* 0x100fe2000000120d */
[----:B------:R-:W-:Y:S01]  /*aba0*/  UISETP.LT.AND UP0, UPT, UR4, 0x80, UPT ;  /* 0x000000800400788c */ /* 0x000fe2000bf01270 */
[--C-:B------:R-:W-:Y:S01]  /*abb0*/  IMAD.MOV.U32 R29, RZ, RZ, R13.reuse ;  /* 0x000000ffff1d7224 */ /* 0x100fe200078e000d */
[----:B------:R-:W-:Y:S01]  /*abc0*/  SHF.R.U32.HI R36, RZ, 0x10, R13 ;  /* 0x00000010ff247819 */ /* 0x000fe2000001160d */
[----:B------:R-:W-:Y:S01]  /*abd0*/  IMAD.MOV.U32 R12, RZ, RZ, R14 ;  /* 0x000000ffff0c7224 */ /* 0x000fe200078e000e */
[----:B------:R-:W-:Y:S01]  /*abe0*/  USEL UR4, UR4, 0x80, UP0 ;  /* 0x0000008004047887 */ /* 0x000fe20008000000 */
[----:B------:R-:W-:Y:S01]  /*abf0*/  SHF.R.U64 R28, R14, 0x10, R15 ;  /* 0x000000100e1c7819 */ /* 0x000fe2000000120f */
[----:B------:R-:W-:Y:S01]  /*ac00*/  IMAD.MOV.U32 R13, RZ, RZ, R16 ;  /* 0x000000ffff0d7224 */ /* 0x000fe200078e0010 */
[----:B-1----:R-:W-:Y:S01]  /*ac10*/  SHF.R.U64 R26, R16, 0x10, R17 ;  /* 0x00000010101a7819 */ /* 0x002fe20000001211 */
[----:B------:R-:W-:Y:S01]  /*ac20*/  IMAD.MOV.U32 R27, RZ, RZ, R15 ;  /* 0x000000ffff1b7224 */ /* 0x000fe200078e000f */
[--C-:B------:R-:W-:Y:S01]  /*ac30*/  SHF.R.U32.HI R16, RZ, 0x10, R17.reuse ;  /* 0x00000010ff107819 */ /* 0x100fe20000011611 */
[----:B------:R-:W-:Y:S01]  /*ac40*/  IMAD.MOV.U32 R25, RZ, RZ, R17 ;  /* 0x000000ffff197224 */ /* 0x000fe200078e0011 */
[----:B------:R-:W-:Y:S01]  /*ac50*/  ISETP.GE.OR P1, PT, R10, UR4, P0 ;  /* 0x000000040a007c0c */ /* 0x000fe20008726670 */
[----:B------:R-:W-:Y:S01]  /*ac60*/  IMAD.MOV.U32 R14, RZ, RZ, R18 ;  /* 0x000000ffff0e7224 */ /* 0x000fe200078e0012 */
[----:B------:R-:W-:Y:S01]  /*ac70*/  SHF.R.U32.HI R15, RZ, 0x10, R15 ;  /* 0x00000010ff0f7819 */ /* 0x000fe2000001160f */
[----:B------:R-:W-:Y:S01]  /*ac80*/  IMAD.MOV.U32 R23, RZ, RZ, R19 ;  /* 0x000000ffff177224 */ /* 0x000fe200078e0013 */
[----:B------:R-:W-:-:S04]  /*ac90*/  DEPBAR.LE SB0, 0x1 ;  /* 0x000080400000791a */ /* 0x000fc80000000000 */
        /* <DEDUP_REMOVED lines=13> */
[----:B------:R-:W-:Y:S01]  /*ad70*/  MOV R14, c[0x0][0x27c] ;  /* 0x00009f00000e7a02 */ /* 0x000fe20000000f00 */
[----:B------:R-:W1:Y:S01]  /*ad80*/  LDS.128 R16, [R22+0x100] ;  /* 0x0001000016107984 */ /* 0x000e620000000c00 */
[----:B------:R-:W-:Y:S01]  /*ad90*/  SHF.L.U32 R41, R26, 0x10, RZ ;  /* 0x000000101a297819 */ /* 0x000fe200000006ff */
[----:B------:R-:W-:Y:S01]  /*ada0*/  IMAD.U32 R38, R30, 0x10000, RZ ;  /* 0x000100001e267824 */ /* 0x000fe200078e00ff */
[----:B------:R-:W-:-:S02]  /*adb0*/  LEA.HI R14, R14, R3, RZ, 0x1d ;  /* 0x000000030e0e7211 */ /* 0x000fc400078fe8ff */
[----:B------:R-:W-:Y:S02]  /*adc0*/  LOP3.LUT R40, R26, 0xffff0000, RZ, 0xc0, !PT ;  /* 0xffff00001a287812 */ /* 0x000fe400078ec0ff */
[----:B------:R-:W-:Y:S01]  /*add0*/  SHF.R.S32.HI R12, RZ, 0x1f, R14 ;  /* 0x0000001fff0c7819 */ /* 0x000fe2000001140e */
[----:B------:R-:W-:Y:S01]  /*ade0*/  IMAD.SHL.U32 R13, R14, 0x8, RZ ;  /* 0x000000080e0d7824 */ /* 0x000fe200078e00ff */
[----:B------:R-:W-:Y:S02]  /*adf0*/  LOP3.LUT R44, R30, 0xffff0000, RZ, 0xc0, !PT ;  /* 0xffff00001e2c7812 */ /* 0x000fe400078ec0ff */
[----:B------:R-:W-:Y:S02]  /*ae00*/  LEA.HI R12, R12, R14, RZ, 0x3 ;  /* 0x0000000e0c0c7211 */ /* 0x000fe400078f18ff */
[----:B------:R-:W-:Y:S02]  /*ae10*/  LOP3.LUT R13, R34, 0x38, R13, 0xf8, !PT ;  /* 0x00000038220d7812 */ /* 0x000fe400078ef80d */
[----:B------:R-:W-:-:S02]  /*ae20*/  SHF.L.U32 R12, R12, 0xa, RZ ;  /* 0x0000000a0c0c7819 */ /* 0x000fc400000006ff */
[----:B------:R-:W-:Y:S02]  /*ae30*/  LOP3.LUT R31, R13, R31, RZ, 0x3c, !PT ;  /* 0x0000001f0d1f7212 */ /* 0x000fe400078e3cff */
[----:B------:R-:W-:Y:S02]  /*ae40*/  LOP3.LUT R12, R12, 0x7fffe000, RZ, 0xc0, !PT ;  /* 0x7fffe0000c0c7812 */ /* 0x000fe400078ec0ff */
[----:B------:R-:W-:Y:S02]  /*ae50*/  SHF.L.U32 R47, R24, 0x10, RZ ;  /* 0x00000010182f7819 */ /* 0x000fe400000006ff */
[----:B------:R-:W-:-:S05]  /*ae60*/  IADD3 R31, R31, R12, R33 ;  /* 0x0000000c1f1f7210 */ /* 0x000fca0007ffe021 */
[----:B------:R-:W-:-:S05]  /*ae70*/  IMAD.SHL.U32 R31, R31, 0x2, RZ ;  /* 0x000000021f1f7824 */ /* 0x000fca00078e00ff */
[----:B------:R-:W2:Y:S01]  /*ae80*/  LDS.128 R12, [R31+0x100] ;  /* 0x000100001f0c7984 */ /* 0x000ea20000000c00 */
[C---:B-1----:R-:W-:Y:S01]  /*ae90*/  SHF.L.U32 R36, R16.reuse, 0x10, RZ ;  /* 0x0000001010247819 */ /* 0x042fe200000006ff */
[C---:B------:R-:W-:Y:S01]  /*aea0*/  IMAD.U32 R34, R17.reuse, 0x10000, RZ ;  /* 0x0001000011227824 */ /* 0x040fe200078e00ff */
[----:B------:R-:W-:Y:S02]  /*aeb0*/  LOP3.LUT R35, R16, 0xffff0000, RZ, 0xc0, !PT ;  /* 0xffff000010237812 */ /* 0x000fe400078ec0ff */
[----:B------:R-:W-:Y:S01]  /*aec0*/  LOP3.LUT R16, R17, 0xffff0000, RZ, 0xc0, !PT ;  /* 0xffff000011107812 */ /* 0x000fe200078ec0ff */
[C---:B------:R-:W-:Y:S01]  /*aed0*/  IMAD.U32 R17, R19.reuse, 0x10000, RZ ;  /* 0x0001000013117824 */ /* 0x040fe200078e00ff */
[C---:B------:R-:W-:Y:S02]  /*aee0*/  SHF.L.U32 R37, R18.reuse, 0x10, RZ ;  /* 0x0000001012257819 */ /* 0x040fe400000006ff */
[----:B------:R-:W-:Y:S02]  /*aef0*/  LOP3.LUT R33, R18, 0xffff0000, RZ, 0xc0, !PT ;  /* 0xffff000012217812 */ /* 0x000fe400078ec0ff */
[----:B------:R-:W-:-:S02]  /*af00*/  LOP3.LUT R18, R19, 0xffff0000, RZ, 0xc0, !PT ;  /* 0xffff000013127812 */ /* 0x000fc400078ec0ff */
[C---:B--2---:R-:W-:Y:S02]  /*af10*/  SHF.L.U32 R46, R12.reuse, 0x10, RZ ;  /* 0x000000100c2e7819 */ /* 0x044fe400000006ff */
[----:B------:R-:W-:Y:S01]  /*af20*/  LOP3.LUT R19, R12, 0xffff0000, RZ, 0xc0, !PT ;  /* 0xffff00000c137812 */ /* 0x000fe200078ec0ff */
[C---:B------:R-:W-:Y:S01]  /*af30*/  IMAD.U32 R12, R13.reuse, 0x10000, RZ ;  /* 0x000100000d0c7824 */ /* 0x040fe200078e00ff */
[----:B------:R-:W-:Y:S01]  /*af40*/  LOP3.LUT R45, R13, 0xffff0000, RZ, 0xc0, !PT ;  /* 0xffff00000d2d7812 */ /* 0x000fe200078ec0ff */
[C---:B------:R-:W-:Y:S01]  /*af50*/  FMUL.FTZ R39, R46.reuse, R41 ;  /* 0x000000292e277220 */ /* 0x040fe20000410000 */
[C---:B------:R-:W-:Y:S01]  /*af60*/  LOP3.LUT R43, R15.reuse, 0xffff0000, RZ, 0xc0, !PT ;  /* 0xffff00000f2b7812 */ /* 0x040fe200078ec0ff */
[-C--:B------:R-:W-:Y:S01]  /*af70*/  FMUL.FTZ R46, R46, R38.reuse ;  /* 0x000000262e2e7220 */ /* 0x080fe20000410000 */
[----:B------:R-:W-:Y:S01]  /*af80*/  SHF.L.U32 R42, R14, 0x10, RZ ;  /* 0x000000100e2a7819 */ /* 0x000fe200000006ff */
[----:B------:R-:W-:Y:S01]  /*af90*/  IMAD.U32 R13, R15, 0x10000, RZ ;  /* 0x000100000f0d7824 */ /* 0x000fe200078e00ff */
[----:B------:R-:W-:Y:S01]  /*afa0*/  SHF.L.U32 R15, R25, 0x10, RZ ;  /* 0x00000010190f7819 */ /* 0x000fe200000006ff */
[----:B------:R-:W-:Y:S01]  /*afb0*/  FFMA.FTZ R39, R36, R38, -R39 ;  /* 0x0000002624277223 */ /* 0x000fe20000010827 */
[----:B------:R-:W-:Y:S01]  /*afc0*/  LOP3.LUT R14, R14, 0xffff0000, RZ, 0xc0, !PT ;  /* 0xffff00000e0e7812 */ /* 0x000fe200078ec0ff */
[----:B------:R-:W-:-:S02]  /*afd0*/  FMUL.FTZ R38, R19, R40 ;  /* 0x0000002813267220 */ /* 0x000fc40000410000 */
[----:B------:R-:W-:Y:S02]  /*afe0*/  FFMA.FTZ R36, R36, R41, R46 ;  /* 0x0000002924247223 */ /* 0x000fe4000001002e */
[----:B------:R-:W-:Y:S02]  /*aff0*/  IMAD.U32 R41, R29, 0x10000, RZ ;  /* 0x000100001d297824 */ /* 0x000fe400078e00ff */
[-C--:B------:R-:W-:Y:S02]  /*b000*/  FMUL.FTZ R46, R19, R44.reuse ;  /* 0x0000002c132e7220 */ /* 0x080fe40000410000 */
[----:B------:R-:W-:Y:S02]  /*b010*/  FFMA.FTZ R38, R35, R44, -R38 ;  /* 0x0000002c23267223 */ /* 0x000fe40000010826 */
[C---:B------:R-:W-:Y:S02]  /*b020*/  FMUL.FTZ R44, R12.reuse, R15 ;  /* 0x0000000f0c2c7220 */ /* 0x040fe40000410000 */
[----:B------:R-:W-:-:S02]  /*b030*/  FMUL.FTZ R19, R12, R41 ;  /* 0x000000290c137220 */ /* 0x000fc40000410000 */
[----:B------:R-:W-:Y:S01]  /*b040*/  FFMA.FTZ R12, R35, R40, R46 ;  /* 0x00000028230c7223 */ /* 0x000fe2000001002e */
[----:B------:R-:W-:Y:S01]  /*b050*/  LOP3.LUT R46, R28, 0xffff0000, RZ, 0xc0, !PT ;  /* 0xffff00001c2e7812 */ /* 0x000fe200078ec0ff */
[----:B------:R-:W-:Y:S01]  /*b060*/  FFMA.FTZ R35, R34, R41, -R44 ;  /* 0x0000002922237223 */ /* 0x000fe2000001082c */
[----:B------:R-:W-:Y:S01]  /*b070*/  SHF.L.U32 R44, R23, 0x10, RZ ;  /* 0x00000010172c7819 */ /* 0x000fe200000006ff */
[----:B------:R-:W-:Y:S01]  /*b080*/  IMAD.U32 R41, R28, 0x10000, RZ ;  /* 0x000100001c297824 */ /* 0x000fe200078e00ff */
[----:B------:R-:W-:Y:S01]  /*b090*/  F2FP.BF16.PACK_AB R12, R12, R36 ;  /* 0x000000240c0c723e */ /* 0x000fe200000010ff */
[----:B------:R-:W-:Y:S01]  /*b0a0*/  FFMA.FTZ R34, R34, R15, R19 ;  /* 0x0000000f22227223 */ /* 0x000fe20000010013 */
[----:B------:R-:W-:Y:S01]  /*b0b0*/  LOP3.LUT R15, R24, 0xffff0000, RZ, 0xc0, !PT ;  /* 0xffff0000180f7812 */ /* 0x000fe200078ec0ff */
[C---:B------:R-:W-:Y:S02]  /*b0c0*/  FMUL.FTZ R19, R42.reuse, R47 ;  /* 0x0000002f2a137220 */ /* 0x040fe40000410000 */
[----:B------:R-:W-:-:S02]  /*b0d0*/  FMUL.FTZ R42, R42, R41 ;  /* 0x000000292a2a7220 */ /* 0x000fc40000410000 */
[----:B------:R-:W-:Y:S01]  /*b0e0*/  FFMA.FTZ R41, R37, R41, -R19 ;  /* 0x0000002925297223 */ /* 0x000fe20000010813 */
[----:B------:R-:W-:Y:S01]  /*b0f0*/  SHF.L.U32 R19, R27, 0x10, RZ ;  /* 0x000000101b137819 */ /* 0x000fe200000006ff */
[C---:B------:R-:W-:Y:S02]  /*b100*/  FMUL.FTZ R40, R14.reuse, R15 ;  /* 0x0000000f0e287220 */ /* 0x040fe40000410000 */
[----:B------:R-:W-:Y:S02]  /*b110*/  FMUL.FTZ R14, R14, R46 ;  /* 0x0000002e0e0e7220 */ /* 0x000fe40000410000 */
[----:B------:R-:W-:Y:S02]  /*b120*/  FFMA.FTZ R37, R37, R47, R42 ;  /* 0x0000002f25257223 */ /* 0x000fe4000001002a */
[----:B------:R-:W-:Y:S02]  /*b130*/  FMUL.FTZ R42, R13, R44 ;  /* 0x0000002c0d2a7220 */ /* 0x000fe40000410000 */
[----:B------:R-:W-:Y:S01]  /*b140*/  FFMA.FTZ R40, R33, R46, -R40 ;  /* 0x0000002e21287223 */ /* 0x000fe20000010828 */
[----:B------:R-:W-:Y:S01]  /*b150*/  LOP3.LUT R46, R29, 0xffff0000, RZ, 0xc0, !PT ;  /* 0xffff00001d2e7812 */ /* 0x000fe200078ec0ff */
[----:B------:R-:W-:-:S02]  /*b160*/  FFMA.FTZ R14, R33, R15, R14 ;  /* 0x0000000f210e7223 */ /* 0x000fc4000001000e */
[-C--:B------:R-:W-:Y:S01]  /*b170*/  FMUL.FTZ R15, R13, R19.reuse ;  /* 0x000000130d0f7220 */ /* 0x080fe20000410000 */
[----:B------:R-:W-:Y:S01]  /*b180*/  LOP3.LUT R13, R25, 0xffff0000, RZ, 0xc0, !PT ;  /* 0xffff0000190d7812 */ /* 0x000fe200078ec0ff */
[----:B------:R-:W-:Y:S01]  /*b190*/  FFMA.FTZ R33, R17, R19, -R42 ;  /* 0x0000001311217223 */ /* 0x000fe2000001082a */
[----:B------:R-:W-:Y:S01]  /*b1a0*/  LOP3.LUT R42, R23, 0xffff0000, RZ, 0xc0, !PT ;  /* 0xffff0000172a7812 */ /* 0x000fe200078ec0ff */
[----:B------:R-:W-:Y:S01]  /*b1b0*/  FFMA.FTZ R15, R17, R44, R15 ;  /* 0x0000002c110f7223 */ /* 0x000fe2000001000f */
[----:B------:R-:W-:Y:S01]  /*b1c0*/  LOP3.LUT R19, R27, 0xffff0000, RZ, 0xc0, !PT ;  /* 0xffff00001b137812 */ /* 0x000fe200078ec0ff */
[----:B------:R-:W-:Y:S01]  /*b1d0*/  FMUL.FTZ R17, R45, R13 ;  /* 0x0000000d2d117220 */ /* 0x000fe20000410000 */
[----:B------:R-:W-:Y:S01]  /*b1e0*/  F2FP.BF16.PACK_AB R14, R14, R37 ;  /* 0x000000250e0e723e */ /* 0x000fe200000010ff */
[----:B------:R-:W-:Y:S02]  /*b1f0*/  FMUL.FTZ R44, R43, R42 ;  /* 0x0000002a2b2c7220 */ /* 0x000fe40000410000 */
[----:B------:R-:W-:-:S02]  /*b200*/  FMUL.FTZ R45, R45, R46 ;  /* 0x0000002e2d2d7220 */ /* 0x000fc40000410000 */
[-C--:B------:R-:W-:Y:S02]  /*b210*/  FMUL.FTZ R43, R43, R19.reuse ;  /* 0x000000132b2b7220 */ /* 0x080fe40000410000 */
[----:B------:R-:W-:Y:S02]  /*b220*/  FFMA.FTZ R17, R16, R46, -R17 ;  /* 0x0000002e10117223 */ /* 0x000fe40000010811 */
[----:B------:R-:W-:Y:S02]  /*b230*/  FFMA.FTZ R19, R18, R19, -R44 ;  /* 0x0000001312137223 */ /* 0x000fe4000001082c */
[----:B------:R-:W-:Y:S01]  /*b240*/  FFMA.FTZ R13, R16, R13, R45 ;  /* 0x0000000d100d7223 */ /* 0x000fe2000001002d */
[----:B------:R-:W-:Y:S01]  /*b250*/  F2FP.BF16.PACK_AB R16, R38, R39 ;  /* 0x000000272610723e */ /* 0x000fe200000010ff */
[----:B------:R-:W-:Y:S01]  /*b260*/  FFMA.FTZ R43, R18, R42, R43 ;  /* 0x0000002a122b7223 */ /* 0x000fe2000001002b */
[----:B------:R-:W-:Y:S02]  /*b270*/  F2FP.BF16.PACK_AB R18, R40, R41 ;  /* 0x000000292812723e */ /* 0x000fe400000010ff */
[----:B------:R-:W-:-:S02]  /*b280*/  F2FP.BF16.PACK_AB R17, R17, R35 ;  /* 0x000000231111723e */ /* 0x000fc400000010ff */
[----:B------:R-:W-:Y:S02]  /*b290*/  F2FP.BF16.PACK_AB R19, R19, R33 ;  /* 0x000000211313723e */ /* 0x000fe400000010ff */
[----:B------:R-:W-:Y:S02]  /*b2a0*/  F2FP.BF16.PACK_AB R13, R13, R34 ;  /* 0x000000220d0d723e */ /* 0x000fe400000010ff */
[----:B------:R-:W-:Y:S01]  /*b2b0*/  F2FP.BF16.PACK_AB R15, R43, R15 ;  /* 0x0000000f2b0f723e */ /* 0x000fe200000010ff */
[----:B------:R1:W-:Y:S04]  /*b2c0*/  STS.128 [R22+0x100], R16 ;  /* 0x0001001016007388 */ /* 0x0003e80000000c00 */
[----:B------:R1:W-:Y:S02]  /*b2d0*/  STS.128 [R31+0x100], R12 ;  /* 0x0001000c1f007388 */ /* 0x0003e40000000c00 */
.L_x_131:
[----:B------:R-:W-:Y:S05]  /*b2e0*/  BSYNC B0 ;  /* 0x0000000000007941 */ /* 0x000fea0003800000 */
.L_x_130:
[----:B-1----:R-:W-:Y:S01]  /*b2f0*/  IADD3 R13, R10, 0x20, RZ ;  /* 0x000000200a0d7810 */ /* 0x002fe20007ffe0ff */
[----:B------:R-:W-:Y:S03]  /*b300*/  BSSY B0, `(.L_x_132) ;  /* 0x0000064000007945 */ /* 0x000fe60003800000 */
[----:B------:R-:W-:-:S13]  /*b310*/  ISETP.GE.OR P1, PT, R13, UR4, P0 ;  /* 0x000000040d007c0c */ /* 0x000fda0008726670 */
[----:B------:R-:W-:Y:S05]  /*b320*/  @P1 BRA `(.L_x_133) ;  /* 0x0000061000001947 */ /* 0x000fea0003800000 */
[----:B------:R-:W-:Y:S01]  /*b330*/  IMAD.MOV.U32 R15, RZ, RZ, c[0x0][0x27c] ;  /* 0x00009f00ff0f7624 */ /* 0x000fe200078e00ff */
[----:B------:R-:W-:Y:S01]  /*b340*/  SHF.R.S32.HI R12, RZ, 0x1f, R13 ;  /* 0x0000001fff0c7819 */ /* 0x000fe2000001140d */
[----:B------:R-:W-:Y:S01]  /*b350*/  IMAD.SHL.U32 R17, R13, 0x40, RZ ;  /* 0x000000400d117824 */ /* 0x000fe200078e00ff */
[----:B------:R-:W-:Y:S01]  /*b360*/  SHF.L.U32 R46, R30, 0x10, RZ ;  /* 0x000000101e2e7819 */ /* 0x000fe200000006ff */
[----:B------:R-:W-:Y:S01]  /*b370*/  IMAD.U32 R42, R26, 0x10000, RZ ;  /* 0x000100001a2a7824 */ /* 0x000fe200078e00ff */
[----:B------:R-:W-:Y:S02]  /*b380*/  LEA.HI R15, R15, R3, RZ, 0x1d ;  /* 0x000000030f0f7211 */ /* 0x000fe400078fe8ff */
[----:B------:R-:W-:Y:S02]  /*b390*/  LEA.HI R12, R12, R13, RZ, 0x3 ;  /* 0x0000000d0c0c7211 */ /* 0x000fe400078f18ff */
[----:B------:R-:W-:Y:S01]  /*b3a0*/  SHF.R.S32.HI R13, RZ, 0x1f, R15 ;  /* 0x0000001fff0d7819 */ /* 0x000fe2000001140f */
[----:B------:R-:W-:Y:S01]  /*b3b0*/  IMAD.SHL.U32 R14, R15, 0x8, RZ ;  /* 0x000000080f0e7824 */ /* 0x000fe200078e00ff */
[----:B------:R-:W-:-:S02]  /*b3c0*/  LOP3.LUT R17, R17, 0x1c0, RZ, 0xc0, !PT ;  /* 0x000001c011117812 */ /* 0x000fc400078ec0ff */
[----:B------:R-:W-:Y:S02]  /*b3d0*/  LEA.HI R13, R13, R15, RZ, 0x3 ;  /* 0x0000000f0d0d7211 */ /* 0x000fe400078f18ff */
[----:B------:R-:W-:Y:S02]  /*b3e0*/  SHF.L.U32 R12, R12, 0x6, RZ ;  /* 0x000000060c0c7819 */ /* 0x000fe400000006ff */
[----:B------:R-:W-:Y:S01]  /*b3f0*/  SHF.R.U32.HI R16, RZ, 0x3, R17 ;  /* 0x00000003ff107819 */ /* 0x000fe20000011611 */
[----:B------:R-:W-:Y:S01]  /*b400*/  IMAD.SHL.U32 R13, R13, 0x400, RZ ;  /* 0x000004000d0d7824 */ /* 0x000fe200078e00ff */
[----:B------:R-:W-:Y:S02]  /*b410*/  LOP3.LUT R14, R17, 0x38, R14, 0xf8, !PT ;  /* 0x00000038110e7812 */ /* 0x000fe400078ef80e */
[----:B------:R-:W-:Y:S02]  /*b420*/  LOP3.LUT R12, R12, 0xfffffe00, RZ, 0xc0, !PT ;  /* 0xfffffe000c0c7812 */ /* 0x000fe400078ec0ff */
[----:B------:R-:W-:-:S02]  /*b430*/  LOP3.LUT R14, R14, R16, RZ, 0x3c, !PT ;  /* 0x000000100e0e7212 */ /* 0x000fc400078e3cff */
[----:B------:R-:W-:Y:S02]  /*b440*/  LOP3.LUT R13, R13, 0x7fffe000, RZ, 0xc0, !PT ;  /* 0x7fffe0000d0d7812 */ /* 0x000fe400078ec0ff */
[----:B------:R-:W-:Y:S02]  /*b450*/  LOP3.LUT R18, R17, 0x38, R32, 0xf8, !PT ;  /* 0x0000003811127812 */ /* 0x000fe400078ef820 */
[----:B------:R-:W-:Y:S02]  /*b460*/  IADD3 R22, R14, R13, R12 ;  /* 0x0000000d0e167210 */ /* 0x000fe40007ffe00c */
[----:B------:R-:W-:Y:S02]  /*b470*/  LOP3.LUT R18, R12, R18, R16, 0xf6, !PT ;  /* 0x000000120c127212 */ /* 0x000fe400078ef610 */
[----:B------:R-:W-:Y:S01]  /*b480*/  LOP3.LUT R40, R26, 0xffff0000, RZ, 0xc0, !PT ;  /* 0xffff00001a287812 */ /* 0x000fe200078ec0ff */
[----:B------:R-:W-:Y:S01]  /*b490*/  IMAD.SHL.U32 R22, R22, 0x2, RZ ;  /* 0x0000000216167824 */ /* 0x000fe200078e00ff */
[----:B------:R-:W-:-:S02]  /*b4a0*/  SHF.L.U32 R31, R18, 0x1, RZ ;  /* 0x00000001121f7819 */ /* 0x000fc400000006ff */
[----:B------:R-:W-:Y:S02]  /*b4b0*/  LOP3.LUT R45, R30, 0xffff0000, RZ, 0xc0, !PT ;  /* 0xffff00001e2d7812 */ /* 0x000fe400078ec0ff */
[----:B------:R-:W1:Y:S04]  /*b4c0*/  LDS.128 R12, [R22+0x100] ;  /* 0x00010000160c7984 */ /* 0x000e680000000c00 */
[----:B------:R-:W2:Y:S01]  /*b4d0*/  LDS.128 R16, [R31+0x100] ;  /* 0x000100001f107984 */ /* 0x000ea20000000c00 */
[C---:B-1----:R-:W-:Y:S01]  /*b4e0*/  IMAD.U32 R41, R12.reuse, 0x10000, RZ ;  /* 0x000100000c297824 */ /* 0x042fe200078e00ff */
[----:B------:R-:W-:Y:S02]  /*b4f0*/  LOP3.LUT R39, R12, 0xffff0000, RZ, 0xc0, !PT ;  /* 0xffff00000c277812 */ /* 0x000fe400078ec0ff */
[C---:B------:R-:W-:Y:S01]  /*b500*/  SHF.L.U32 R12, R13.reuse, 0x10, RZ ;  /* 0x000000100d0c7819 */ /* 0x040fe200000006ff */
[----:B--2---:R-:W-:Y:S01]  /*b510*/  IMAD.U32 R38, R16, 0x10000, RZ ;  /* 0x0001000010267824 */ /* 0x004fe200078e00ff */
[----:B------:R-:W-:Y:S01]  /*b520*/  LOP3.LUT R35, R13, 0xffff0000, RZ, 0xc0, !PT ;  /* 0xffff00000d237812 */ /* 0x000fe200078ec0ff */
[C---:B------:R-:W-:Y:S01]  /*b530*/  IMAD.U32 R13, R14.reuse, 0x10000, RZ ;  /* 0x000100000e0d7824 */ /* 0x040fe200078e00ff */
[----:B------:R-:W-:Y:S01]  /*b540*/  LOP3.LUT R43, R14, 0xffff0000, RZ, 0xc0, !PT ;  /* 0xffff00000e2b7812 */ /* 0x000fe200078ec0ff */
[----:B------:R-:W-:Y:S01]  /*b550*/  FMUL.FTZ R14, R42, R41 ;  /* 0x000000292a0e7220 */ /* 0x000fe20000410000 */
[----:B------:R-:W-:Y:S01]  /*b560*/  SHF.L.U32 R34, R15, 0x10, RZ ;  /* 0x000000100f227819 */ /* 0x000fe200000006ff */
[----:B------:R-:W-:Y:S01]  /*b570*/  FMUL.FTZ R44, R45, R39 ;  /* 0x000000272d2c7220 */ /* 0x000fe20000410000 */
[----:B------:R-:W-:Y:S01]  /*b580*/  LOP3.LUT R47, R15, 0xffff0000, RZ, 0xc0, !PT ;  /* 0xffff00000f2f7812 */ /* 0x000fe200078ec0ff */
[----:B------:R-:W-:Y:S01]  /*b590*/  FMUL.FTZ R15, R46, R41 ;  /* 0x000000292e0f7220 */ /* 0x000fe20000410000 */
[----:B------:R-:W-:Y:S01]  /*b5a0*/  LOP3.LUT R37, R16, 0xffff0000, RZ, 0xc0, !PT ;  /* 0xffff000010257812 */ /* 0x000fe200078ec0ff */
[-C--:B------:R-:W-:Y:S01]  /*b5b0*/  FFMA.FTZ R46, R46, R38.reuse, -R14 ;  /* 0x000000262e2e7223 */ /* 0x080fe2000001080e */
[C---:B------:R-:W-:Y:S01]  /*b5c0*/  SHF.L.U32 R16, R17.reuse, 0x10, RZ ;  /* 0x0000001011107819 */ /* 0x040fe200000006ff */
[----:B------:R-:W-:Y:S01]  /*b5d0*/  FFMA.FTZ R15, R42, R38, R15 ;  /* 0x000000262a0f7223 */ /* 0x000fe2000001000f */
[----:B------:R-:W-:Y:S01]  /*b5e0*/  SHF.L.U32 R38, R28, 0x10, RZ ;  /* 0x000000101c267819 */ /* 0x000fe200000006ff */
[----:B------:R-:W-:Y:S01]  /*b5f0*/  IMAD.U32 R14, R24, 0x10000, RZ ;  /* 0x00010000180e7824 */ /* 0x000fe200078e00ff */
[----:B------:R-:W-:Y:S01]  /*b600*/  LOP3.LUT R33, R17, 0xffff0000, RZ, 0xc0, !PT ;  /* 0xffff000011217812 */ /* 0x000fe200078ec0ff */
[----:B------:R-:W-:Y:S01]  /*b610*/  FMUL.FTZ R41, R40, R39 ;  /* 0x0000002728297220 */ /* 0x000fe20000410000 */
[----:B------:R-:W-:Y:S01]  /*b620*/  LOP3.LUT R39, R24, 0xffff0000, RZ, 0xc0, !PT ;  /* 0xffff000018277812 */ /* 0x000fe200078ec0ff */
[C---:B------:R-:W-:Y:S01]  /*b630*/  IMAD.U32 R36, R18.reuse, 0x10000, RZ ;  /* 0x0001000012247824 */ /* 0x040fe200078e00ff */
[----:B------:R-:W-:Y:S01]  /*b640*/  LOP3.LUT R18, R18, 0xffff0000, RZ, 0xc0, !PT ;  /* 0xffff000012127812 */ /* 0x000fe200078ec0ff */
[----:B------:R-:W-:Y:S01]  /*b650*/  FFMA.FTZ R45, R45, R37, -R41 ;  /* 0x000000252d2d7223 */ /* 0x000fe20000010829 */
[C---:B------:R-:W-:Y:S01]  /*b660*/  SHF.L.U32 R17, R19.reuse, 0x10, RZ ;  /* 0x0000001013117819 */ /* 0x040fe200000006ff */
[-C--:B------:R-:W-:Y:S01]  /*b670*/  FMUL.FTZ R42, R14, R13.reuse ;  /* 0x0000000d0e2a7220 */ /* 0x080fe20000410000 */
[----:B------:R-:W-:Y:S01]  /*b680*/  LOP3.LUT R19, R19, 0xffff0000, RZ, 0xc0, !PT ;  /* 0xffff000013137812 */ /* 0x000fe200078ec0ff */
[----:B------:R-:W-:-:S02]  /*b690*/  FMUL.FTZ R41, R38, R13 ;  /* 0x0000000d26297220 */ /* 0x000fc40000410000 */
[----:B------:R-:W-:Y:S01]  /*b6a0*/  FFMA.FTZ R13, R40, R37, R44 ;  /* 0x00000025280d7223 */ /* 0x000fe2000001002c */
[----:B------:R-:W-:Y:S01]  /*b6b0*/  SHF.L.U32 R40, R25, 0x10, RZ ;  /* 0x0000001019287819 */ /* 0x000fe200000006ff */
[-C--:B------:R-:W-:Y:S01]  /*b6c0*/  FFMA.FTZ R37, R38, R36.reuse, -R42 ;  /* 0x0000002426257223 */ /* 0x080fe2000001082a */
[----:B------:R-:W-:Y:S01]  /*b6d0*/  LOP3.LUT R38, R28, 0xffff0000, RZ, 0xc0, !PT ;  /* 0xffff00001c267812 */ /* 0x000fe200078ec0ff */
[----:B------:R-:W-:Y:S01]  /*b6e0*/  FFMA.FTZ R14, R14, R36, R41 ;  /* 0x000000240e0e7223 */ /* 0x000fe20000010029 */
[----:B------:R-:W-:Y:S01]  /*b6f0*/  SHF.L.U32 R41, R27, 0x10, RZ ;  /* 0x000000101b297819 */ /* 0x000fe200000006ff */
[-C--:B------:R-:W-:Y:S02]  /*b700*/  FMUL.FTZ R36, R39, R43.reuse ;  /* 0x0000002b27247220 */ /* 0x080fe40000410000 */
[----:B------:R-:W-:Y:S02]  /*b710*/  IMAD.U32 R42, R29, 0x10000, RZ ;  /* 0x000100001d2a7824 */ /* 0x000fe400078e00ff */
[----:B------:R-:W-:-:S02]  /*b720*/  FMUL.FTZ R43, R38, R43 ;  /* 0x0000002b262b7220 */ /* 0x000fc40000410000 */
[----:B------:R-:W-:Y:S02]  /*b730*/  FFMA.FTZ R36, R38, R18, -R36 ;  /* 0x0000001226247223 */ /* 0x000fe40000010824 */
[----:B------:R-:W-:Y:S02]  /*b740*/  IMAD.U32 R38, R23, 0x10000, RZ ;  /* 0x0001000017267824 */ /* 0x000fe400078e00ff */
[-C--:B------:R-:W-:Y:S02]  /*b750*/  FMUL.FTZ R44, R40, R12.reuse ;  /* 0x0000000c282c7220 */ /* 0x080fe40000410000 */
[----:B------:R-:W-:Y:S02]  /*b760*/  FMUL.FTZ R12, R42, R12 ;  /* 0x0000000c2a0c7220 */ /* 0x000fe40000410000 */
[----:B------:R-:W-:Y:S01]  /*b770*/  FFMA.FTZ R43, R39, R18, R43 ;  /* 0x00000012272b7223 */ /* 0x000fe2000001002b */
[----:B------:R-:W-:Y:S01]  /*b780*/  LOP3.LUT R39, R29, 0xffff0000, RZ, 0xc0, !PT ;  /* 0xffff00001d277812 */ /* 0x000fe200078ec0ff */
[----:B------:R-:W-:-:S02]  /*b790*/  FMUL.FTZ R18, R38, R34 ;  /* 0x0000002226127220 */ /* 0x000fc40000410000 */
[----:B------:R-:W-:Y:S01]  /*b7a0*/  FFMA.FTZ R44, R42, R16, -R44 ;  /* 0x000000102a2c7223 */ /* 0x000fe2000001082c */
[----:B------:R-:W-:Y:S01]  /*b7b0*/  F2FP.BF16.PACK_AB R14, R43, R14 ;  /* 0x0000000e2b0e723e */ /* 0x000fe200000010ff */
[----:B------:R-:W-:Y:S01]  /*b7c0*/  FFMA.FTZ R40, R40, R16, R12 ;  /* 0x0000001028287223 */ /* 0x000fe2000001000c */
[----:B------:R-:W-:Y:S01]  /*b7d0*/  LOP3.LUT R16, R25, 0xffff0000, RZ, 0xc0, !PT ;  /* 0xffff000019107812 */ /* 0x000fe200078ec0ff */
[----:B------:R-:W-:Y:S01]  /*b7e0*/  FMUL.FTZ R34, R41, R34 ;  /* 0x0000002229227220 */ /* 0x000fe20000410000 */
[----:B------:R-:W-:Y:S01]  /*b7f0*/  LOP3.LUT R12, R23, 0xffff0000, RZ, 0xc0, !PT ;  /* 0xffff0000170c7812 */ /* 0x000fe200078ec0ff */
[-C--:B------:R-:W-:Y:S01]  /*b800*/  FFMA.FTZ R41, R41, R17.reuse, -R18 ;  /* 0x0000001129297223 */ /* 0x080fe20000010812 */
[----:B------:R-:W-:Y:S01]  /*b810*/  LOP3.LUT R18, R27, 0xffff0000, RZ, 0xc0, !PT ;  /* 0xffff00001b127812 */ /* 0x000fe200078ec0ff */
[----:B------:R-:W-:Y:S02]  /*b820*/  FFMA.FTZ R38, R38, R17, R34 ;  /* 0x0000001126267223 */ /* 0x000fe40000010022 */
[----:B------:R-:W-:-:S02]  /*b830*/  FMUL.FTZ R17, R16, R35 ;  /* 0x0000002310117220 */ /* 0x000fc40000410000 */
[C---:B------:R-:W-:Y:S02]  /*b840*/  FMUL.FTZ R34, R39.reuse, R35 ;  /* 0x0000002327227220 */ /* 0x040fe40000410000 */
[-C--:B------:R-:W-:Y:S02]  /*b850*/  FMUL.FTZ R35, R12, R47.reuse ;  /* 0x0000002f0c237220 */ /* 0x080fe40000410000 */
[----:B------:R-:W-:Y:S02]  /*b860*/  FMUL.FTZ R47, R18, R47 ;  /* 0x0000002f122f7220 */ /* 0x000fe40000410000 */
[-C--:B------:R-:W-:Y:S02]  /*b870*/  FFMA.FTZ R17, R39, R33.reuse, -R17 ;  /* 0x0000002127117223 */ /* 0x080fe40000010811 */
[----:B------:R-:W-:Y:S01]  /*b880*/  FFMA.FTZ R34, R16, R33, R34 ;  /* 0x0000002110227223 */ /* 0x000fe20000010022 */
[----:B------:R-:W-:Y:S01]  /*b890*/  F2FP.BF16.PACK_AB R16, R45, R46 ;  /* 0x0000002e2d10723e */ /* 0x000fe200000010ff */
[----:B------:R-:W-:Y:S01]  /*b8a0*/  FFMA.FTZ R33, R18, R19, -R35 ;  /* 0x0000001312217223 */ /* 0x000fe20000010823 */
[----:B------:R-:W-:Y:S01]  /*b8b0*/  F2FP.BF16.PACK_AB R18, R36, R37 ;  /* 0x000000252412723e */ /* 0x000fe200000010ff */
[----:B------:R-:W-:Y:S01]  /*b8c0*/  FFMA.FTZ R47, R12, R19, R47 ;  /* 0x000000130c2f7223 */ /* 0x000fe2000001002f */
[----:B------:R-:W-:-:S02]  /*b8d0*/  F2FP.BF16.PACK_AB R12, R13, R15 ;  /* 0x0000000f0d0c723e */ /* 0x000fc400000010ff */
[----:B------:R-:W-:Y:S02]  /*b8e0*/  F2FP.BF16.PACK_AB R17, R17, R44 ;  /* 0x0000002c1111723e */ /* 0x000fe400000010ff */
[----:B------:R-:W-:Y:S02]  /*b8f0*/  F2FP.BF16.PACK_AB R19, R33, R41 ;  /* 0x000000292113723e */ /* 0x000fe400000010ff */
[----:B------:R-:W-:Y:S02]  /*b900*/  F2FP.BF16.PACK_AB R13, R34, R40 ;  /* 0x00000028220d723e */ /* 0x000fe400000010ff */
[----:B------:R-:W-:Y:S01]  /*b910*/  F2FP.BF16.PACK_AB R15, R47, R38 ;  /* 0x000000262f0f723e */ /* 0x000fe200000010ff */
[----:B------:R1:W-:Y:S04]  /*b920*/  STS.128 [R31+0x100], R16 ;  /* 0x000100101f007388 */ /* 0x0003e80000000c00 */
[----:B------:R1:W-:Y:S02]  /*b930*/  STS.128 [R22+0x100], R12 ;  /* 0x0001000c16007388 */ /* 0x0003e40000000c00 */
.L_x_133:
[----:B------:R-:W-:Y:S05]  /*b940*/  BSYNC B0 ;  /* 0x0000000000007941 */ /* 0x000fea0003800000 */
.L_x_132:
        /* <DEDUP_REMOVED lines=101> */
.L_x_135:
[----:B------:R-:W-:Y:S05]  /*bfa0*/  BSYNC B0 ;  /* 0x0000000000007941 */ /* 0x000fea0003800000 */
.L_x_134:
[----:B-1----:R-:W-:-:S04]  /*bfb0*/  IADD3 R13, R10, 0x60, RZ ;  /* 0x000000600a0d7810 */ /* 0x002fc80007ffe0ff */
[----:B------:R-:W-:-:S13]  /*bfc0*/  ISETP.GE.OR P0, PT, R13, UR4, P0 ;  /* 0x000000040d007c0c */ /* 0x000fda0008706670 */
[----:B------:R-:W-:Y:S05]  /*bfd0*/  @P0 BRA `(.L_x_125) ;  /* 0x0000061000000947 */ /* 0x000fea0003800000 */
[----:B------:R-:W-:Y:S01]  /*bfe0*/  IMAD.MOV.U32 R15, RZ, RZ, c[0x0][0x27c] ;  /* 0x00009f00ff0f7624 */ /* 0x000fe200078e00ff */
[----:B------:R-:W-:Y:S01]  /*bff0*/  SHF.R.S32.HI R12, RZ, 0x1f, R13 ;  /* 0x0000001fff0c7819 */ /* 0x000fe2000001140d */
[----:B------:R-:W-:Y:S01]  /*c000*/  IMAD.SHL.U32 R17, R13, 0x40, RZ ;  /* 0x000000400d117824 */ /* 0x000fe200078e00ff */
[----:B------:R-:W-:Y:S02]  /*c010*/  SHF.L.U32 R39, R30, 0x10, RZ ;  /* 0x000000101e277819 */ /* 0x000fe400000006ff */
        /* <DEDUP_REMOVED lines=9> */
[C---:B------:R-:W-:Y:S02]  /*c0b0*/  LOP3.LUT R14, R17.reuse, 0x38, R14, 0xf8, !PT ;  /* 0x00000038110e7812 */ /* 0x040fe400078ef80e */
[----:B------:R-:W-:Y:S02]  /*c0c0*/  LOP3.LUT R18, R17, 0x38, R32, 0xf8, !PT ;  /* 0x0000003811127812 */ /* 0x000fe400078ef820 */
[----:B------:R-:W-:-:S02]  /*c0d0*/  LOP3.LUT R12, R12, 0xfffffe00, RZ, 0xc0, !PT ;  /* 0xfffffe000c0c7812 */ /* 0x000fc400078ec0ff */
[----:B------:R-:W-:Y:S02]  /*c0e0*/  LOP3.LUT R14, R14, R16, RZ, 0x3c, !PT ;  /* 0x000000100e0e7212 */ /* 0x000fe400078e3cff */
[----:B------:R-:W-:Y:S02]  /*c0f0*/  LOP3.LUT R13, R13, 0x7fffe000, RZ, 0xc0, !PT ;  /* 0x7fffe0000d0d7812 */ /* 0x000fe400078ec0ff */
[----:B------:R-:W-:Y:S02]  /*c100*/  LOP3.LUT R18, R12, R18, R16, 0xf6, !PT ;  /* 0x000000120c127212 */ /* 0x000fe400078ef610 */
[----:B------:R-:W-:Y:S02]  /*c110*/  IADD3 R22, R14, R13, R12 ;  /* 0x0000000d0e167210 */ /* 0x000fe40007ffe00c */
[----:B------:R-:W-:-:S03]  /*c120*/  SHF.L.U32 R31, R18, 0x1, RZ ;  /* 0x00000001121f7819 */ /* 0x000fc600000006ff */
[----:B------:R-:W-:Y:S02]  /*c130*/  IMAD.SHL.U32 R22, R22, 0x2, RZ ;  /* 0x0000000216167824 */ /* 0x000fe400078e00ff */
[----:B------:R-:W1:Y:S04]  /*c140*/  LDS.128 R16, [R31+0x100] ;  /* 0x000100001f107984 */ /* 0x000e680000000c00 */
[----:B------:R-:W2:Y:S01]  /*c150*/  LDS.128 R12, [R22+0x100] ;  /* 0x00010000160c7984 */ /* 0x000ea20000000c00 */
[C---:B-1----:R-:W-:Y:S01]  /*c160*/  IMAD.U32 R34, R16.reuse, 0x10000, RZ ;  /* 0x0001000010227824 */ /* 0x042fe200078e00ff */
[----:B------:R-:W-:Y:S01]  /*c170*/  LOP3.LUT R33, R16, 0xffff0000, RZ, 0xc0, !PT ;  /* 0xffff000010217812 */ /* 0x000fe200078ec0ff */
[----:B------:R-:W-:Y:S01]  /*c180*/  IMAD.U32 R35, R18, 0x10000, RZ ;  /* 0x0001000012237824 */ /* 0x000fe200078e00ff */
[C---:B------:R-:W-:Y:S01]  /*c190*/  SHF.L.U32 R16, R17.reuse, 0x10, RZ ;  /* 0x0000001011107819 */ /* 0x040fe200000006ff */
[----:B--2---:R-:W-:Y:S01]  /*c1a0*/  IMAD.U32 R37, R12, 0x10000, RZ ;  /* 0x000100000c257824 */ /* 0x004fe200078e00ff */
[----:B------:R-:W-:Y:S01]  /*c1b0*/  LOP3.LUT R36, R17, 0xffff0000, RZ, 0xc0, !PT ;  /* 0xffff000011247812 */ /* 0x000fe200078ec0ff */
[----:B------:R-:W-:Y:S01]  /*c1c0*/  IMAD.U32 R42, R14, 0x10000, RZ ;  /* 0x000100000e2a7824 */ /* 0x000fe200078e00ff */
[----:B------:R-:W-:-:S02]  /*c1d0*/  SHF.L.U32 R17, R19, 0x10, RZ ;  /* 0x0000001013117819 */ /* 0x000fc400000006ff */
[----:B------:R-:W-:Y:S02]  /*c1e0*/  LOP3.LUT R38, R19, 0xffff0000, RZ, 0xc0, !PT ;  /* 0xffff000013267812 */ /* 0x000fe400078ec0ff */
[----:B------:R-:W-:Y:S02]  /*c1f0*/  LOP3.LUT R19, R12, 0xffff0000, RZ, 0xc0, !PT ;  /* 0xffff00000c137812 */ /* 0x000fe400078ec0ff */
[C---:B------:R-:W-:Y:S02]  /*c200*/  SHF.L.U32 R12, R13.reuse, 0x10, RZ ;  /* 0x000000100d0c7819 */ /* 0x040fe400000006ff */
[----:B------:R-:W-:Y:S01]  /*c210*/  LOP3.LUT R43, R13, 0xffff0000, RZ, 0xc0, !PT ;  /* 0xffff00000d2b7812 */ /* 0x000fe200078ec0ff */
[----:B------:R-:W-:Y:S01]  /*c220*/  IMAD.U32 R13, R26, 0x10000, RZ ;  /* 0x000100001a0d7824 */ /* 0x000fe200078e00ff */
[----:B------:R-:W-:Y:S02]  /*c230*/  LOP3.LUT R41, R14, 0xffff0000, RZ, 0xc0, !PT ;  /* 0xffff00000e297812 */ /* 0x000fe400078ec0ff */
[----:B------:R-:W-:Y:S01]  /*c240*/  LOP3.LUT R26, R26, 0xffff0000, RZ, 0xc0, !PT ;  /* 0xffff00001a1a7812 */ /* 0x000fe200078ec0ff */
[-C--:B------:R-:W-:Y:S01]  /*c250*/  FMUL.FTZ R14, R13, R37.reuse ;  /* 0x000000250d0e7220 */ /* 0x080fe20000410000 */
[----:B------:R-:W-:Y:S01]  /*c260*/  LOP3.LUT R18, R18, 0xffff0000, RZ, 0xc0, !PT ;  /* 0xffff000012127812 */ /* 0x000fe200078ec0ff */
[----:B------:R-:W-:Y:S01]  /*c270*/  FMUL.FTZ R37, R39, R37 ;  /* 0x0000002527257220 */ /* 0x000fe20000410000 */
[----:B------:R-:W-:Y:S01]  /*c280*/  SHF.L.U32 R40, R15, 0x10, RZ ;  /* 0x000000100f287819 */ /* 0x000fe200000006ff */
[-C--:B------:R-:W-:Y:S01]  /*c290*/  FFMA.FTZ R14, R39, R34.reuse, -R14 ;  /* 0x00000022270e7223 */ /* 0x080fe2000001080e */
[----:B------:R-:W-:Y:S01]  /*c2a0*/  LOP3.LUT R39, R30, 0xffff0000, RZ, 0xc0, !PT ;  /* 0xffff00001e277812 */ /* 0x000fe200078ec0ff */
[----:B------:R-:W-:Y:S01]  /*c2b0*/  FFMA.FTZ R37, R13, R34, R37 ;  /* 0x000000220d257223 */ /* 0x000fe20000010025 */
[----:B------:R-:W-:Y:S01]  /*c2c0*/  SHF.L.U32 R13, R28, 0x10, RZ ;  /* 0x000000101c0d7819 */ /* 0x000fe200000006ff */
[C---:B------:R-:W-:Y:S01]  /*c2d0*/  IMAD.U32 R30, R24.reuse, 0x10000, RZ ;  /* 0x00010000181e7824 */ /* 0x040fe200078e00ff */
[----:B------:R-:W-:Y:S01]  /*c2e0*/  LOP3.LUT R24, R24, 0xffff0000, RZ, 0xc0, !PT ;  /* 0xffff000018187812 */ /* 0x000fe200078ec0ff */
[----:B------:R-:W-:Y:S01]  /*c2f0*/  FMUL.FTZ R44, R26, R19 ;  /* 0x000000131a2c7220 */ /* 0x000fe20000410000 */
[----:B------:R-:W-:Y:S01]  /*c300*/  LOP3.LUT R28, R28, 0xffff0000, RZ, 0xc0, !PT ;  /* 0xffff00001c1c7812 */ /* 0x000fe200078ec0ff */
[-C--:B------:R-:W-:Y:S01]  /*c310*/  FMUL.FTZ R34, R30, R42.reuse ;  /* 0x0000002a1e227220 */ /* 0x080fe20000410000 */
[----:B------:R-:W-:Y:S01]  /*c320*/  LOP3.LUT R15, R15, 0xffff0000, RZ, 0xc0, !PT ;  /* 0xffff00000f0f7812 */ /* 0x000fe200078ec0ff */
[----:B------:R-:W-:-:S02]  /*c330*/  FMUL.FTZ R42, R13, R42 ;  /* 0x0000002a0d2a7220 */ /* 0x000fc40000410000 */
[----:B------:R-:W-:Y:S02]  /*c340*/  FMUL.FTZ R19, R39, R19 ;  /* 0x0000001327137220 */ /* 0x000fe40000410000 */
[----:B------:R-:W-:Y:S02]  /*c350*/  FFMA.FTZ R42, R30, R35, R42 ;  /* 0x000000231e2a7223 */ /* 0x000fe4000001002a */
[----:B------:R-:W-:Y:S02]  /*c360*/  FMUL.FTZ R30, R24, R41 ;  /* 0x00000029181e7220 */ /* 0x000fe40000410000 */
[----:B------:R-:W-:Y:S01]  /*c370*/  FFMA.FTZ R34, R13, R35, -R34 ;  /* 0x000000230d227223 */ /* 0x000fe20000010822 */
[C---:B------:R-:W-:Y:S01]  /*c380*/  SHF.L.U32 R13, R25.reuse, 0x10, RZ ;  /* 0x00000010190d7819 */ /* 0x040fe200000006ff */
[----:B------:R-:W-:Y:S01]  /*c390*/  FMUL.FTZ R41, R28, R41 ;  /* 0x000000291c297220 */ /* 0x000fe20000410000 */
[----:B------:R-:W-:Y:S01]  /*c3a0*/  LOP3.LUT R25, R25, 0xffff0000, RZ, 0xc0, !PT ;  /* 0xffff000019197812 */ /* 0x000fe200078ec0ff */
[----:B------:R-:W-:-:S02]  /*c3b0*/  FFMA.FTZ R44, R39, R33, -R44 ;  /* 0x00000021272c7223 */ /* 0x000fc4000001082c */
[----:B------:R-:W-:Y:S01]  /*c3c0*/  FFMA.FTZ R19, R26, R33, R19 ;  /* 0x000000211a137223 */ /* 0x000fe20000010013 */
[C---:B------:R-:W-:Y:S01]  /*c3d0*/  SHF.L.U32 R33, R27.reuse, 0x10, RZ ;  /* 0x000000101b217819 */ /* 0x040fe200000006ff */
[-C--:B------:R-:W-:Y:S01]  /*c3e0*/  FFMA.FTZ R28, R28, R18.reuse, -R30 ;  /* 0x000000121c1c7223 */ /* 0x080fe2000001081e */
[----:B------:R-:W-:Y:S01]  /*c3f0*/  LOP3.LUT R27, R27, 0xffff0000, RZ, 0xc0, !PT ;  /* 0xffff00001b1b7812 */ /* 0x000fe200078ec0ff */
[C---:B------:R-:W-:Y:S01]  /*c400*/  IMAD.U32 R30, R23.reuse, 0x10000, RZ ;  /* 0x00010000171e7824 */ /* 0x040fe200078e00ff */
[----:B------:R-:W-:Y:S01]  /*c410*/  LOP3.LUT R23, R23, 0xffff0000, RZ, 0xc0, !PT ;  /* 0xffff000017177812 */ /* 0x000fe200078ec0ff */
[C---:B------:R-:W-:Y:S01]  /*c420*/  IMAD.U32 R26, R29.reuse, 0x10000, RZ ;  /* 0x000100001d1a7824 */ /* 0x040fe200078e00ff */
[----:B------:R-:W-:Y:S01]  /*c430*/  LOP3.LUT R29, R29, 0xffff0000, RZ, 0xc0, !PT ;  /* 0xffff00001d1d7812 */ /* 0x000fe200078ec0ff */
[----:B------:R-:W-:Y:S02]  /*c440*/  FFMA.FTZ R41, R24, R18, R41 ;  /* 0x0000001218297223 */ /* 0x000fe40000010029 */
[----:B------:R-:W-:-:S02]  /*c450*/  FMUL.FTZ R35, R13, R12 ;  /* 0x0000000c0d237220 */ /* 0x000fc40000410000 */
[----:B------:R-:W-:Y:S02]  /*c460*/  FMUL.FTZ R18, R30, R40 ;  /* 0x000000281e127220 */ /* 0x000fe40000410000 */
[----:B------:R-:W-:Y:S02]  /*c470*/  FMUL.FTZ R12, R26, R12 ;  /* 0x0000000c1a0c7220 */ /* 0x000fe40000410000 */
[----:B------:R-:W-:Y:S02]  /*c480*/  FMUL.FTZ R40, R33, R40 ;  /* 0x0000002821287220 */ /* 0x000fe40000410000 */
[----:B------:R-:W-:Y:S02]  /*c490*/  FFMA.FTZ R13, R13, R16, R12 ;  /* 0x000000100d0d7223 */ /* 0x000fe4000001000c */
[-C--:B------:R-:W-:Y:S01]  /*c4a0*/  FFMA.FTZ R33, R33, R17.reuse, -R18 ;  /* 0x0000001121217223 */ /* 0x080fe20000010812 */
[----:B------:R-:W-:Y:S01]  /*c4b0*/  F2FP.BF16.PACK_AB R18, R28, R34 ;  /* 0x000000221c12723e */ /* 0x000fe200000010ff */
[----:B------:R-:W-:-:S02]  /*c4c0*/  FFMA.FTZ R40, R30, R17, R40 ;  /* 0x000000111e287223 */ /* 0x000fc40000010028 */
[----:B------:R-:W-:Y:S02]  /*c4d0*/  FMUL.FTZ R17, R25, R43 ;  /* 0x0000002b19117220 */ /* 0x000fe40000410000 */
[----:B------:R-:W-:Y:S02]  /*c4e0*/  FMUL.FTZ R12, R23, R15 ;  /* 0x0000000f170c7220 */ /* 0x000fe40000410000 */
[----:B------:R-:W-:Y:S02]  /*c4f0*/  FMUL.FTZ R43, R29, R43 ;  /* 0x0000002b1d2b7220 */ /* 0x000fe40000410000 */
[----:B------:R-:W-:Y:S02]  /*c500*/  FMUL.FTZ R15, R27, R15 ;  /* 0x0000000f1b0f7220 */ /* 0x000fe40000410000 */
[----:B------:R-:W-:Y:S01]  /*c510*/  FFMA.FTZ R35, R26, R16, -R35 ;  /* 0x000000101a237223 */ /* 0x000fe20000010823 */
[----:B------:R-:W-:Y:S01]  /*c520*/  F2FP.BF16.PACK_AB R16, R44, R14 ;  /* 0x0000000e2c10723e */ /* 0x000fe200000010ff */
[----:B------:R-:W-:Y:S01]  /*c530*/  FFMA.FTZ R17, R29, R36, -R17 ;  /* 0x000000241d117223 */ /* 0x000fe20000010811 */
[----:B------:R-:W-:Y:S01]  /*c540*/  F2FP.BF16.PACK_AB R14, R41, R42 ;  /* 0x0000002a290e723e */ /* 0x000fe200000010ff */
[----:B------:R-:W-:Y:S01]  /*c550*/  FFMA.FTZ R27, R27, R38, -R12 ;  /* 0x000000261b1b7223 */ /* 0x000fe2000001080c */
[----:B------:R-:W-:Y:S01]  /*c560*/  F2FP.BF16.PACK_AB R12, R19, R37 ;  /* 0x00000025130c723e */ /* 0x000fe200000010ff */
[----:B------:R-:W-:Y:S01]  /*c570*/  FFMA.FTZ R25, R25, R36, R43 ;  /* 0x0000002419197223 */ /* 0x000fe2000001002b */
[----:B------:R-:W-:Y:S01]  /*c580*/  F2FP.BF16.PACK_AB R17, R17, R35 ;  /* 0x000000231111723e */ /* 0x000fe200000010ff */
[----:B------:R-:W-:Y:S01]  /*c590*/  FFMA.FTZ R15, R23, R38, R15 ;  /* 0x00000026170f7223 */ /* 0x000fe2000001000f */
[----:B------:R-:W-:-:S02]  /*c5a0*/  F2FP.BF16.PACK_AB R19, R27, R33 ;  /* 0x000000211b13723e */ /* 0x000fc400000010ff */
[----:B------:R-:W-:Y:S02]  /*c5b0*/  F2FP.BF16.PACK_AB R13, R25, R13 ;  /* 0x0000000d190d723e */ /* 0x000fe400000010ff */
[----:B------:R-:W-:Y:S01]  /*c5c0*/  F2FP.BF16.PACK_AB R15, R15, R40 ;  /* 0x000000280f0f723e */ /* 0x000fe200000010ff */
[----:B------:R1:W-:Y:S04]  /*c5d0*/  STS.128 [R31+0x100], R16 ;  /* 0x000100101f007388 */ /* 0x0003e80000000c00 */
[----:B------:R1:W-:Y:S02]  /*c5e0*/  STS.128 [R22+0x100], R12 ;  /* 0x0001000c16007388 */ /* 0x0003e40000000c00 */
.L_x_125:
[----:B------:R-:W-:Y:S05]  /*c5f0*/  BSYNC B2 ;  /* 0x0000000000027941 */ /* 0x000fea0003800000 */
.L_x_109:
[----:B-1----:R-:W-:Y:S01]  /*c600*/  IMAD R14, R21, c[0x0][0x208], RZ ;  /* 0x00008200150e7a24 */ /* 0x002fe200078e02ff */
[----:B------:R-:W-:Y:S01]  /*c610*/  LEA.HI R5, R5, R75, RZ, 0x5 ;  /* 0x0000004b05057211 */ /* 0x000fe200078f28ff */
[C---:B------:R-:W-:Y:S01]  /*c620*/  IMAD.WIDE.U32 R12, R242.reuse, c[0x0][0x208], RZ ;  /* 0x00008200f20c7a25 */ /* 0x040fe200078e00ff */
[----:B------:R-:W-:Y:S01]  /*c630*/  BAR.SYNC.DEFER_BLOCKING 0x0 ;  /* 0x0000000000007b1d */ /* 0x000fe20000010000 */
[----:B------:R-:W-:Y:S01]  /*c640*/  LOP3.LUT P3, RZ, R3, 0x2, RZ, 0xc0, !PT ;  /* 0x0000000203ff7812 */ /* 0x000fe2000786c0ff */
[----:B------:R-:W-:Y:S01]  /*c650*/  UISETP.GE.AND UP0, UPT, UR9, 0x81, UPT ;  /* 0x000000810900788c */ /* 0x000fe2000bf06270 */
[----:B------:R-:W-:-:S02]  /*c660*/  IMAD R14, R242, c[0x0][0x20c], R14 ;  /* 0x00008300f20e7a24 */ /* 0x000fc400078e020e */
[----:B------:R-:W-:Y:S02]  /*c670*/  IMAD.SHL.U32 R15, R3, 0x40, RZ ;  /* 0x00000040030f7824 */ /* 0x000fe400078e00ff */
[----:B------:R-:W-:Y:S02]  /*c680*/  IMAD.IADD R13, R13, 0x1, R14 ;  /* 0x000000010d0d7824 */ /* 0x000fe400078e020e */
[----:B------:R-:W-:Y:S01]  /*c690*/  IMAD.SHL.U32 R14, R5, 0x20, RZ ;  /* 0x00000020050e7824 */ /* 0x000fe200078e00ff */
[----:B------:R-:W-:Y:S01]  /*c6a0*/  LOP3.LUT R15, R15, 0x1c0, RZ, 0xc0, !PT ;  /* 0x000001c00f0f7812 */ /* 0x000fe200078ec0ff */
[----:B------:R-:W-:Y:S02]  /*c6b0*/  IMAD.SHL.U32 R10, R10, 0x8, RZ ;  /* 0x000000080a0a7824 */ /* 0x000fe400078e00ff */
[----:B------:R-:W-:Y:S01]  /*c6c0*/  IMAD R11, R11, c[0x0][0x218], RZ ;  /* 0x000086000b0b7a24 */ /* 0x000fe200078e02ff */
[----:B------:R-:W-:Y:S01]  /*c6d0*/  LOP3.LUT R14, R14, 0x7ffffc00, RZ, 0xc0, !PT ;  /* 0x7ffffc000e0e7812 */ /* 0x000fe200078ec0ff */
[----:B------:R-:W-:Y:S01]  /*c6e0*/  IMAD.WIDE.U32 R12, R241, c[0x0][0x218], R12 ;  /* 0x00008600f10c7a25 */ /* 0x000fe200078e000c */
[----:B------:R-:W-:-:S02]  /*c6f0*/  LOP3.LUT R238, R15, 0x8, R10, 0xf8, !PT ;  /* 0x000000080fee7812 */ /* 0x000fc400078ef80a */
[----:B------:R-:W-:Y:S01]  /*c700*/  SHF.R.U32.HI R15, RZ, 0x3, R15 ;  /* 0x00000003ff0f7819 */ /* 0x000fe2000001160f */
[----:B------:R-:W-:Y:S01]  /*c710*/  IMAD.IADD R176, R4, 0x1, R14 ;  /* 0x0000000104b07824 */ /* 0x000fe200078e020e */
[----:B------:R-:W-:Y:S01]  /*c720*/  IADD3 R10, P0, R12, UR28, RZ ;  /* 0x0000001c0c0a7c10 */ /* 0x000fe2000ff1e0ff */
[----:B------:R-:W-:Y:S01]  /*c730*/  IMAD R11, R241, c[0x0][0x21c], R11 ;  /* 0x00008700f10b7a24 */ /* 0x000fe200078e020b */
[----:B------:R-:W-:Y:S01]  /*c740*/  LOP3.LUT R238, R238, R15, RZ, 0x3c, !PT ;  /* 0x0000000feeee7212 */ /* 0x000fe200078e3cff */
[----:B------:R-:W-:Y:S01]  /*c750*/  IMAD.WIDE R14, R32, 0x2, RZ ;  /* 0x00000002200e7825 */ /* 0x000fe200078e02ff */
[C---:B------:R-:W-:Y:S02]  /*c760*/  LEA R196, R176.reuse, 0x100, 0x1 ;  /* 0x00000100b0c47811 */ /* 0x040fe400078e08ff */
[----:B------:R-:W-:Y:S01]  /*c770*/  IADD3.X R11, R13, UR10, R11, P0, !PT ;  /* 0x0000000a0d0b7c10 */ /* 0x000fe200087fe40b */
[----:B------:R-:W-:Y:S01]  /*c780*/  IMAD.SHL.U32 R176, R176, 0x2, RZ ;  /* 0x00000002b0b07824 */ /* 0x000fe200078e00ff */
[----:B------:R-:W-:Y:S01]  /*c790*/  LEA R64, P0, R10, c[0x0][0x1f8], 0x1 ;  /* 0x00007e000a407a11 */ /* 0x000fe200078008ff */
[----:B------:R-:W-:Y:S01]  /*c7a0*/  IMAD R184, R2, 0x2, R196 ;  /* 0x0000000202b87824 */ /* 0x000fe200078e02c4 */
[----:B------:R-:W-:Y:S01]  /*c7b0*/  SHF.R.S32.HI R13, RZ, 0x1f, R8 ;  /* 0x0000001fff0d7819 */ /* 0x000fe20000011408 */
[----:B------:R-:W-:Y:S01]  /*c7c0*/  IMAD R196, R0, 0x2, R196 ;  /* 0x0000000200c47824 */ /* 0x000fe200078e02c4 */
[----:B------:R-:W-:Y:S01]  /*c7d0*/  LEA.HI.X R10, R10, c[0x0][0x1fc], R11, 0x1, P0 ;  /* 0x00007f000a0a7a11 */ /* 0x000fe200000f0c0b */
[----:B------:R-:W-:Y:S01]  /*c7e0*/  IMAD R204, R0, 0x2, R184 ;  /* 0x0000000200cc7824 */ /* 0x000fe200078e02b8 */
[----:B------:R-:W1:Y:S01]  /*c7f0*/  SHFL.IDX PT, R66, R64, 0x2, 0x181f ;  /* 0x00581f0040427f89 */ /* 0x000e6200000e0000 */
[----:B------:R-:W-:Y:S01]  /*c800*/  IMAD R238, R20, 0x200, R238 ;  /* 0x0000020014ee7824 */ /* 0x000fe200078e02ee */
[----:B------:R-:W-:Y:S01]  /*c810*/  LEA.HI R13, R13, R8, RZ, 0x3 ;  /* 0x000000080d0d7211 */ /* 0x000fe200078f18ff */
[----:B------:R-:W-:Y:S01]  /*c820*/  IMAD.SHL.U32 R243, R9, 0x2, RZ ;  /* 0x0000000209f37824 */ /* 0x000fe200078e00ff */
[----:B------:R-:W-:Y:S01]  /*c830*/  LDSM.16.M88.4 R136, [R176+0x100] ;  /* 0x00010000b088783b */ /* 0x000fe20000000200 */
[----:B------:R-:W-:Y:S01]  /*c840*/  IMAD.SHL.U32 R238, R238, 0x2, RZ ;  /* 0x00000002eeee7824 */ /* 0x000fe200078e00ff */
[----:B------:R-:W-:-:S02]  /*c850*/  LOP3.LUT R33, R13, 0xfffffff8, RZ, 0xc0, !PT ;  /* 0xfffffff80d217812 */ /* 0x000fc400078ec0ff */
[----:B------:R-:W-:Y:S02]  /*c860*/  LDSM.16.M88.4 R140, [R184] ;  /* 0x00000000b88c783b */ /* 0x000fe40000000200 */
[C---:B------:R-:W-:Y:S01]  /*c870*/  IADD3 R13, R238.reuse, 0x8100, RZ ;  /* 0x00008100ee0d7810 */ /* 0x040fe20007ffe0ff */
[----:B------:R-:W-:Y:S01]  /*c880*/  IMAD.WIDE R22, R33, 0x2, RZ ;  /* 0x0000000221167825 */ /* 0x000fe200078e02ff */
[----:B------:R-:W-:Y:S01]  /*c890*/  LDSM.16.M88.4 R168, [R196] ;  /* 0x00000000c4a8783b */ /* 0x000fe20000000200 */
[----:B------:R-:W-:Y:S02]  /*c8a0*/  IADD3 R237, R238, 0x8120, RZ ;  /* 0x00008120eeed7810 */ /* 0x000fe40007ffe0ff */
[----:B------:R-:W-:Y:S01]  /*c8b0*/  @P3 IADD3 R237, R13, -0x20, RZ ;  /* 0xffffffe00ded3810 */ /* 0x000fe20007ffe0ff */
[----:B------:R-:W-:Y:S03]  /*c8c0*/  LDSM.16.M88.4 R172, [R204] ;  /* 0x00000000ccac783b */ /* 0x000fe60000000200 */
[C---:B------:R-:W-:Y:S01]  /*c8d0*/  IADD3 R231, R237.reuse, 0x800, RZ ;  /* 0x00000800ede77810 */ /* 0x040fe20007ffe0ff */
[----:B------:R-:W-:Y:S01]  /*c8e0*/  LDSM.16.M88.4 R176, [R176+0x4100] ;  /* 0x00410000b0b0783b */ /* 0x000fe20000000200 */
[----:B------:R-:W-:-:S02]  /*c8f0*/  IADD3 R230, R237, 0x1000, RZ ;  /* 0x00001000ede67810 */ /* 0x000fc40007ffe0ff */
[C---:B------:R-:W-:Y:S01]  /*c900*/  IADD3 R229, R237.reuse, 0x1800, RZ ;  /* 0x00001800ede57810 */ /* 0x040fe20007ffe0ff */
[----:B------:R-:W-:Y:S01]  /*c910*/  LDSM.16.M88.4 R184, [R184+0x4000] ;  /* 0x00400000b8b8783b */ /* 0x000fe20000000200 */
[-C--:B-1----:R-:W-:Y:S02]  /*c920*/  IADD3 R72, P1, R14, R66.reuse, RZ ;  /* 0x000000420e487210 */ /* 0x082fe40007f3e0ff */
[----:B------:R-:W-:Y:S01]  /*c930*/  IADD3 R66, P3, R22, R66, RZ ;  /* 0x0000004216427210 */ /* 0x000fe20007f7e0ff */
[----:B------:R-:W-:Y:S01]  /*c940*/  LDSM.16.M88.4 R196, [R196+0x4000] ;  /* 0x00400000c4c4783b */ /* 0x000fe20000000200 */
[C---:B------:R-:W-:Y:S02]  /*c950*/  IADD3 R228, R237.reuse, 0x2000, RZ ;  /* 0x00002000ede47810 */ /* 0x040fe40007ffe0ff */
[C---:B------:R-:W-:Y:S01]  /*c960*/  IADD3 R227, R237.reuse, 0x2800, RZ ;  /* 0x00002800ede37810 */ /* 0x040fe20007ffe0ff */
[----:B------:R-:W-:Y:S01]  /*c970*/  LDSM.16.M88.4 R204, [R204+0x4000] ;  /* 0x00400000cccc783b */ /* 0x000fe20000000200 */
[----:B------:R-:W-:-:S02]  /*c980*/  IADD3 R226, R237, 0x3000, RZ ;  /* 0x00003000ede27810 */ /* 0x000fc40007ffe0ff */
[C---:B------:R-:W-:Y:S01]  /*c990*/  IADD3 R225, R237.reuse, 0x3800, RZ ;  /* 0x00003800ede17810 */ /* 0x040fe20007ffe0ff */
[----:B------:R-:W1:Y:S01]  /*c9a0*/  SHFL.IDX PT, R84, R64, RZ, 0x181f ;  /* 0x00181fff40547589 */ /* 0x000e6200000e0000 */
[C---:B------:R-:W-:Y:S02]  /*c9b0*/  IADD3 R223, R237.reuse, 0x4000, RZ ;  /* 0x00004000eddf7810 */ /* 0x040fe40007ffe0ff */
[C---:B------:R-:W-:Y:S01]  /*c9c0*/  IADD3 R222, R237.reuse, 0x4800, RZ ;  /* 0x00004800edde7810 */ /* 0x040fe20007ffe0ff */
[----:B------:R-:W-:Y:S01]  /*c9d0*/  BAR.SYNC.DEFER_BLOCKING 0x0 ;  /* 0x0000000000007b1d */ /* 0x000fe20000010000 */
[C---:B------:R-:W-:Y:S02]  /*c9e0*/  IADD3 R221, R237.reuse, 0x5000, RZ ;  /* 0x00005000eddd7810 */ /* 0x040fe40007ffe0ff */
[C---:B------:R-:W-:Y:S02]  /*c9f0*/  IADD3 R220, R237.reuse, 0x5800, RZ ;  /* 0x00005800eddc7810 */ /* 0x040fe40007ffe0ff */
[C---:B------:R-:W-:Y:S01]  /*ca00*/  IADD3 R219, R237.reuse, 0x6000, RZ ;  /* 0x00006000eddb7810 */ /* 0x040fe20007ffe0ff */
[----:B------:R-:W2:Y:S01]  /*ca10*/  SHFL.IDX PT, R76, R64, 0x1, 0x181f ;  /* 0x00381f00404c7f89 */ /* 0x000ea200000e0000 */
[----:B------:R-:W-:-:S02]  /*ca20*/  IADD3 R218, R237, 0x6800, RZ ;  /* 0x00006800edda7810 */ /* 0x000fc40007ffe0ff */
[C---:B------:R-:W-:Y:S01]  /*ca30*/  IADD3 R217, R237.reuse, 0x7000, RZ ;  /* 0x00007000edd97810 */ /* 0x040fe20007ffe0ff */
[----:B------:R-:W3:Y:S01]  /*ca40*/  SHFL.IDX PT, R11, R10, 0x2, 0x181f ;  /* 0x00581f000a0b7f89 */ /* 0x000ee200000e0000 */
[----:B------:R-:W-:-:S03]  /*ca50*/  IADD3 R216, R237, 0x7800, RZ ;  /* 0x00007800edd87810 */ /* 0x000fc60007ffe0ff */
[----:B------:R-:W4:Y:S04]  /*ca60*/  SHFL.IDX PT, R12, R10, RZ, 0x181f ;  /* 0x00181fff0a0c7589 */ /* 0x000f2800000e0000 */
[----:B------:R-:W5:Y:S01]  /*ca70*/  SHFL.IDX PT, R20, R10, 0x1, 0x181f ;  /* 0x00381f000a147f89 */ /* 0x000f6200000e0000 */
[----:B-1----:R-:W-:-:S03]  /*ca80*/  IADD3 R86, P0, R84, R14, RZ ;  /* 0x0000000e54567210 */ /* 0x002fc60007f1e0ff */
[----:B------:R-:W1:Y:S01]  /*ca90*/  SHFL.IDX PT, R64, R64, 0x3, 0x181f ;  /* 0x00781f0040407f89 */ /* 0x000e6200000e0000 */
[----:B------:R-:W-:-:S04]  /*caa0*/  DEPBAR.LE SB0, 0x0 ;  /* 0x000080000000791a */ /* 0x000fc80000000000 */
[----:B------:R-:W1:Y:S04]  /*cab0*/  SHFL.IDX PT, R10, R10, 0x3, 0x181f ;  /* 0x00781f000a0a7f89 */ /* 0x000e6800000e0000 */
[----:B------:R-:W-:Y:S01]  /*cac0*/  BAR.SYNC.DEFER_BLOCKING 0x0 ;  /* 0x0000000000007b1d */ /* 0x000fe20000010000 */
[----:B--2---:R-:W-:Y:S01]  /*cad0*/  IADD3 R78, P2, R14, R76, RZ ;  /* 0x0000004c0e4e7210 */ /* 0x004fe20007f5e0ff */
[--C-:B---3--:R-:W-:Y:S01]  /*cae0*/  IMAD.X R73, R15, 0x1, R11.reuse, P1 ;  /* 0x000000010f497824 */ /* 0x108fe200008e060b */
[----:B------:R-:W-:Y:S01]  /*caf0*/  IADD3 R84, P1, R84, R22, RZ ;  /* 0x0000001654547210 */ /* 0x000fe20007f3e0ff */
[----:B------:R-:W-:Y:S02]  /*cb00*/  IMAD.X R67, R23, 0x1, R11, P3 ;  /* 0x0000000117437824 */ /* 0x000fe400018e060b */
[----:B----4-:R-:W-:-:S02]  /*cb10*/  IMAD.X R87, R12, 0x1, R15, P0 ;  /* 0x000000010c577824 */ /* 0x010fc400000e060f */
[----:B------:R-:W-:Y:S01]  /*cb20*/  IMAD.X R85, R12, 0x1, R23, P1 ;  /* 0x000000010c557824 */ /* 0x000fe200008e0617 */
[----:B------:R-:W-:Y:S01]  /*cb30*/  ISETP.GE.AND P1, PT, R32, c[0x0][0x1d4], PT ;  /* 0x0000750020007a0c */ /* 0x000fe20003f26270 */
[----:B-----5:R-:W-:Y:S01]  /*cb40*/  IMAD.X R79, R15, 0x1, R20, P2 ;  /* 0x000000010f4f7824 */ /* 0x020fe200010e0614 */
[-C--:B-1----:R-:W-:Y:S02]  /*cb50*/  IADD3 R34, P0, R14, R64.reuse, RZ ;  /* 0x000000400e227210 */ /* 0x082fe40007f1e0ff */
[----:B------:R-:W-:-:S03]  /*cb60*/  IADD3 R64, P2, R22, R64, RZ ;  /* 0x0000004016407210 */ /* 0x000fc60007f5e0ff */
[--C-:B------:R-:W-:Y:S01]  /*cb70*/  IMAD.X R35, R15, 0x1, R10.reuse, P0 ;  /* 0x000000010f237824 */ /* 0x100fe200000e060a */
[----:B------:R-:W-:Y:S01]  /*cb80*/  IADD3 R76, P0, R22, R76, RZ ;  /* 0x0000004c164c7210 */ /* 0x000fe20007f1e0ff */
[----:B------:R-:W-:Y:S01]  /*cb90*/  IMAD.X R65, R23, 0x1, R10, P2 ;  /* 0x0000000117417824 */ /* 0x000fe200010e060a */
[----:B------:R-:W-:Y:S01]  /*cba0*/  ISETP.LT.OR P2, PT, R7, 0x1, P1 ;  /* 0x000000010700780c */ /* 0x000fe20000f41670 */
[----:B------:R-:W1:Y:S02]  /*cbb0*/  LDSM.16.M88.4 R24, [R238+0x8100] ;  /* 0x00810000ee18783b */ /* 0x000e640000000200 */
[----:B------:R-:W-:Y:S01]  /*cbc0*/  IMAD.X R77, R23, 0x1, R20, P0 ;  /* 0x00000001174d7824 */ /* 0x000fe200000e0614 */
[----:B------:R-:W-:Y:S01]  /*cbd0*/  ISETP.GE.AND P0, PT, R8, c[0x0][0x1d4], PT ;  /* 0x0000750008007a0c */ /* 0x000fe20003f06270 */
[----:B------:R-:W2:Y:S04]  /*cbe0*/  LDSM.16.M88.4 R16, [R238+0x8900] ;  /* 0x00890000ee10783b */ /* 0x000ea80000000200 */
[----:B------:R-:W-:Y:S04]  /*cbf0*/  LDSM.16.M88.4 R60, [R237] ;  /* 0x00000000ed3c783b */ /* 0x000fe80000000200 */
[----:B------:R-:W-:Y:S04]  /*cc00*/  LDSM.16.M88.4 R12, [R237+0x800] ;  /* 0x00080000ed0c783b */ /* 0x000fe80000000200 */
[----:B------:R-:W-:Y:S04]  /*cc10*/  LDSM.16.M88.4 R8, [R238+0x9100] ;  /* 0x00910000ee08783b */ /* 0x000fe80000000200 */
[----:B------:R-:W-:Y:S04]  /*cc20*/  LDSM.16.M88.4 R104, [R238+0x9900] ;  /* 0x00990000ee68783b */ /* 0x000fe80000000200 */
[----:B------:R-:W3:Y:S04]  /*cc30*/  LDSM.16.M88.4 R96, [R238+0xa100] ;  /* 0x00a10000ee60783b */ /* 0x000ee80000000200 */
[----:B------:R-:W4:Y:S04]  /*cc40*/  LDSM.16.M88.4 R88, [R238+0xa900] ;  /* 0x00a90000ee58783b */ /* 0x000f280000000200 */
[----:B------:R-:W5:Y:S04]  /*cc50*/  LDSM.16.M88.4 R80, [R238+0xb100] ;  /* 0x00b10000ee50783b */ /* 0x000f680000000200 */
[----:B------:R-:W-:Y:S04]  /*cc60*/  LDSM.16.M88.4 R68, [R238+0xb900] ;  /* 0x00b90000ee44783b */ /* 0x000fe80000000200 */
[----:B------:R-:W-:Y:S01]  /*cc70*/  LDSM.16.M88.4 R56, [R237+0x1000] ;  /* 0x00100000ed38783b */ /* 0x000fe20000000200 */
[C---:B-1----:R-:W-:Y:S03]  /*cc80*/  HMMA.16816.F32.BF16 R28, R136.reuse, R24, RZ ;  /* 0x00000018881c723c */ /* 0x042fe600000418ff */
[----:B------:R-:W-:Y:S04]  /*cc90*/  LDSM.16.M88.4 R52, [R237+0x1800] ;  /* 0x00180000ed34783b */ /* 0x000fe80000000200 */
[----:B------:R-:W1:Y:S01]  /*cca0*/  LDSM.16.M88.4 R44, [R237+0x2000] ;  /* 0x00200000ed2c783b */ /* 0x000e620000000200 */
[C---:B--2---:R-:W-:Y:S03]  /*ccb0*/  HMMA.16816.F32.BF16 R20, R136.reuse, R16, RZ ;  /* 0x000000108814723c */ /* 0x044fe600000418ff */
[----:B------:R-:W2:Y:S04]  /*ccc0*/  LDSM.16.M88.4 R40, [R237+0x2800] ;  /* 0x00280000ed28783b */ /* 0x000ea80000000200 */
[----:B------:R-:W1:Y:S01]  /*ccd0*/  LDSM.16.M88.4 R36, [R237+0x3000] ;  /* 0x00300000ed24783b */ /* 0x000e620000000200 */
[C---:B------:R-:W-:Y:S03]  /*cce0*/  HMMA.16816.F32.BF16 R16, R136.reuse, R18, RZ ;  /* 0x000000128810723c */ /* 0x040fe600000418ff */
[----:B------:R-:W1:Y:S04]  /*ccf0*/  LDSM.16.M88.4 R48, [R237+0x3800] ;  /* 0x00380000ed30783b */ /* 0x000e680000000200 */
[----:B------:R-:W-:Y:S01]  /*cd00*/  @!PT LDS RZ, [RZ] ;  /* 0x00000000fffff984 */ /* 0x000fe20000000800 */
[----:B------:R-:W-:Y:S01]  /*cd10*/  @!PT LDS RZ, [RZ] ;  /* 0x00000000fffff984 */ /* 0x000fe20000000800 */
[----:B------:R-:W-:Y:S01]  /*cd20*/  @!PT LDS RZ, [RZ] ;  /* 0x00000000fffff984 */ /* 0x000fe20000000800 */
[----:B------:R5:W-:Y:S01]  /*cd30*/  LDGSTS.E.BYPASS.LTC128B.128 [R243+0x100], [R86.64], !P2 ;  /* 0x0010000056f37fae */ /* 0x000be2000d101d54 */
[C---:B------:R-:W-:Y:S01]  /*cd40*/  ISETP.LT.OR P2, PT, R7.reuse, 0x1, P0 ;  /* 0x000000010700780c */ /* 0x040fe20000741670 */
[C---:B---3--:R-:W-:Y:S08]  /*cd50*/  HMMA.16816.F32.BF16 R100, R136.reuse, R96, RZ ;  /* 0x000000608864723c */ /* 0x048ff000000418ff */
[----:B----4-:R-:W-:Y:S04]  /*cd60*/  HMMA.16816.F32.BF16 R92, R136, R88, RZ ;  /* 0x00000058885c723c */ /* 0x010fe800000418ff */
[----:B------:R5:W-:Y:S01]  /*cd70*/  LDGSTS.E.BYPASS.LTC128B.128 [R243+0x4100], [R84.64], !P2 ;  /* 0x0410000054f37fae */ /* 0x000be2000d101d54 */
[----:B------:R-:W-:-:S03]  /*cd80*/  ISETP.LT.OR P2, PT, R7, 0x21, P1 ;  /* 0x000000210700780c */ /* 0x000fc60000f41670 */
[C---:B------:R-:W-:Y:S08]  /*cd90*/  HMMA.16816.F32.BF16 R96, R136.reuse, R98, RZ ;  /* 0x000000628860723c */ /* 0x040ff000000418ff */
[----:B------:R-:W-:Y:S02]  /*cda0*/  HMMA.16816.F32.BF16 R88, R136, R90, RZ ;  /* 0x0000005a8858723c */ /* 0x000fe400000418ff */
[----:B------:R3:W-:Y:S01]  /*cdb0*/  LDGSTS.E.BYPASS.LTC128B.128 [R243+0x1100], [R78.64], !P2 ;  /* 0x011000004ef37fae */ /* 0x0007e2000d101d54 */
[----:B------:R-:W-:-:S05]  /*cdc0*/  ISETP.LT.OR P2, PT, R7, 0x21, P0 ;  /* 0x000000210700780c */ /* 0x000fca0000741670 */
[----:B------:R-:W-:Y:S08]  /*cdd0*/  HMMA.16816.F32.BF16 R20, R140, R12, R20 ;  /* 0x0000000c8c14723c */ /* 0x000ff00000041814 */
[----:B------:R3:W-:Y:S01]  /*cde0*/  LDGSTS.E.BYPASS.LTC128B.128 [R243+0x5100], [R76.64], !P2 ;  /* 0x051000004cf37fae */ /* 0x0007e2000d101d54 */
[C---:B------:R-:W-:Y:S01]  /*cdf0*/  ISETP.LT.OR P2, PT, R7.reuse, 0x41, P1 ;  /* 0x000000410700780c */ /* 0x040fe20000f41670 */
[----:B-----5:R-:W-:Y:S01]  /*ce00*/  HMMA.16816.F32.BF16 R84, R136, R80, RZ ;  /* 0x000000508854723c */ /* 0x020fe200000418ff */
[----:B------:R-:W-:-:S07]  /*ce10*/  ISETP.LT.OR P1, PT, R7, 0x61, P1 ;  /* 0x000000610700780c */ /* 0x000fce0000f21670 */
[----:B------:R-:W-:Y:S04]  /*ce20*/  HMMA.16816.F32.BF16 R80, R136, R82, RZ ;  /* 0x000000528850723c */ /* 0x000fe800000418ff */
[----:B------:R4:W-:Y:S01]  /*ce30*/  LDGSTS.E.BYPASS.LTC128B.128 [R243+0x2100], [R72.64], !P2 ;  /* 0x0210000048f37fae */ /* 0x0009e2000d101d54 */
[C---:B------:R-:W-:Y:S02]  /*ce40*/  ISETP.LT.OR P2, PT, R7.reuse, 0x41, P0 ;  /* 0x000000410700780c */ /* 0x040fe40000741670 */
[----:B------:R-:W-:Y:S01]  /*ce50*/  ISETP.LT.OR P0, PT, R7, 0x61, P0 ;  /* 0x000000610700780c */ /* 0x000fe20000701670 */
[----:B------:R-:W-:Y:S08]  /*ce60*/  HMMA.16816.F32.BF16 R16, R140, R14, R16 ;  /* 0x0000000e8c10723c */ /* 0x000ff00000041810 */
[----:B------:R-:W-:Y:S02]  /*ce70*/  HMMA.16816.F32.BF16 R12, R136, R8, RZ ;  /* 0x00000008880c723c */ /* 0x000fe400000418ff */
[----:B------:R5:W-:Y:S01]  /*ce80*/  LDGSTS.E.BYPASS.LTC128B.128 [R243+0x6100], [R66.64], !P2 ;  /* 0x0610000042f37fae */ /* 0x000be2000d101d54 */
[----:B------:R-:W-:Y:S01]  /*ce90*/  LOP3.LUT P2, RZ, R3, 0x4, RZ, 0xc0, !PT ;  /* 0x0000000403ff7812 */ /* 0x000fe2000784c0ff */
[----:B------:R-:W-:-:S02]  /*cea0*/  IMAD.MOV.U32 R3, RZ, RZ, 0x40 ;  /* 0x00000040ff037424 */ /* 0x000fc400078e00ff */
[----:B------:R1:W-:Y:S02]  /*ceb0*/  LDGSTS.E.BYPASS.LTC128B.128 [R243+0x3100], [R34.64], !P1 ;  /* 0x0310000022f37fae */ /* 0x0003e4000c901d54 */
[----:B------:R-:W-:Y:S01]  /*cec0*/  HMMA.16816.F32.BF16 R108, R136, R104, RZ ;  /* 0x00000068886c723c */ /* 0x000fe200000418ff */
[----:B------:R-:W-:Y:S01]  /*ced0*/  SEL R3, R3, 0xffffffc0, !P2 ;  /* 0xffffffc003037807 */ /* 0x000fe20005000000 */
[----:B------:R5:W-:Y:S01]  /*cee0*/  LDGSTS.E.BYPASS.LTC128B.128 [R243+0x7100], [R64.64], !P0 ;  /* 0x0710000040f37fae */ /* 0x000be2000c101d54 */
[----:B------:R-:W-:-:S03]  /*cef0*/  PLOP3.LUT P0, PT, PT, PT, UP0, 0x40, 0x0 ;  /* 0x000000000000781c */ /* 0x000fc60003f0e808 */
[----:B------:R-:W-:Y:S01]  /*cf00*/  IMAD.IADD R235, R238, 0x1, R3 ;  /* 0x00000001eeeb7824 */ /* 0x000fe200078e0203 */
[----:B------:R-:W-:Y:S01]  /*cf10*/  LDSM.16.M88.4 R112, [R237+0x4000] ;  /* 0x00400000ed70783b */ /* 0x000fe20000000200 */
[C---:B------:R-:W-:Y:S01]  /*cf20*/  HMMA.16816.F32.BF16 R24, R136.reuse, R26, RZ ;  /* 0x0000001a8818723c */ /* 0x040fe200000418ff */
[----:B------:R-:W-:Y:S02]  /*cf30*/  IMAD.IADD R224, R3, 0x1, R237 ;  /* 0x0000000103e07824 */ /* 0x000fe400078e02ed */
[----:B------:R-:W-:Y:S04]  /*cf40*/  LDSM.16.M88.4 R128, [R235+0xd900] ;  /* 0x00d90000eb80783b */ /* 0x000fe80000000200 */
[----:B------:R-:W-:Y:S01]  /*cf50*/  LDSM.16.M88.4 R124, [R235+0xe100] ;  /* 0x00e10000eb7c783b */ /* 0x000fe20000000200 */
[C---:B------:R-:W-:Y:S03]  /*cf60*/  HMMA.16816.F32.BF16 R8, R136.reuse, R10, RZ ;  /* 0x0000000a8808723c */ /* 0x040fe600000418ff */
[----:B------:R-:W-:Y:S04]  /*cf70*/  LDSM.16.M88.4 R120, [R235+0xe900] ;  /* 0x00e90000eb78783b */ /* 0x000fe80000000200 */
[----:B------:R-:W-:Y:S01]  /*cf80*/  LDSM.16.M88.4 R116, [R235+0xf100] ;  /* 0x00f10000eb74783b */ /* 0x000fe20000000200 */
[----:B------:R-:W-:Y:S01]  /*cf90*/  HMMA.16816.F32.BF16 R104, R136, R106, RZ ;  /* 0x0000006a8868723c */ /* 0x000fe200000418ff */
[----:B-1----:R-:W-:-:S02]  /*cfa0*/  SHF.R.S32.HI R35, RZ, 0x1f, R32 ;  /* 0x0000001fff237819 */ /* 0x002fc40000011420 */
[----:B------:R-:W0:Y:S01]  /*cfb0*/  LDGDEPBAR ;  /* 0x00000000000079af */ /* 0x000e220000000000 */
[----:B------:R-:W-:-:S03]  /*cfc0*/  SHF.R.S32.HI R34, RZ, 0x1f, R33 ;  /* 0x0000001fff227819 */ /* 0x000fc60000011421 */
[----:B-----5:R-:W-:Y:S01]  /*cfd0*/  LDSM.16.M88.4 R64, [R238+0xc100] ;  /* 0x00c10000ee40783b */ /* 0x020fe20000000200 */
[C---:B------:R-:W-:Y:S08]  /*cfe0*/  HMMA.16816.F32.BF16 R100, R140.reuse, R44, R100 ;  /* 0x0000002c8c64723c */ /* 0x040ff00000041864 */
[C---:B------:R-:W-:Y:S01]  /*cff0*/  HMMA.16816.F32.BF16 R96, R140.reuse, R46, R96 ;  /* 0x0000002e8c60723c */ /* 0x040fe20000041860 */
[----:B------:R-:W1:Y:S07]  /*d000*/  LDSM.16.M88.4 R44, [R235+0x8100] ;  /* 0x00810000eb2c783b */ /* 0x000e6e0000000200 */
[C---:B--2---:R-:W-:Y:S08]  /*d010*/  HMMA.16816.F32.BF16 R92, R140.reuse, R40, R92 ;  /* 0x000000288c5c723c */ /* 0x044ff0000004185c */
[C---:B------:R-:W-:Y:S01]  /*d020*/  HMMA.16816.F32.BF16 R88, R140.reuse, R42, R88 ;  /* 0x0000002a8c58723c */ /* 0x040fe20000041858 */
[----:B------:R-:W2:Y:S07]  /*d030*/  LDSM.16.M88.4 R40, [R235+0x9100] ;  /* 0x00910000eb28783b */ /* 0x000eae0000000200 */
[C---:B------:R-:W-:Y:S08]  /*d040*/  HMMA.16816.F32.BF16 R84, R140.reuse, R36, R84 ;  /* 0x000000248c54723c */ /* 0x040ff00000041854 */
[----:B------:R-:W-:Y:S01]  /*d050*/  HMMA.16816.F32.BF16 R80, R140, R38, R80 ;  /* 0x000000268c50723c */ /* 0x000fe20000041850 */
[----:B------:R-:W5:Y:S07]  /*d060*/  LDSM.16.M88.4 R36, [R235+0x9900] ;  /* 0x00990000eb24783b */ /* 0x000f6e0000000200 */
[C---:B---3--:R-:W-:Y:S08]  /*d070*/  HMMA.16816.F32.BF16 R76, R136.reuse, R68, RZ ;  /* 0x00000044884c723c */ /* 0x048ff000000418ff */
        /* <DEDUP_REMOVED lines=9> */
[----:B------:R-:W3:Y:S07]  /*d110*/  LDSM.16.M88.4 R52, [R235+0x8900] ;  /* 0x00890000eb34783b */ /* 0x000eee0000000200 */
[C---:B------:R-:W-:Y:S08]  /*d120*/  HMMA.16816.F32.BF16 R76, R140.reuse, R48, R76 ;  /* 0x000000308c4c723c */ /* 0x040ff0000004184c */
[----:B------:R-:W-:Y:S01]  /*d130*/  HMMA.16816.F32.BF16 R68, R140, R50, R68 ;  /* 0x000000328c44723c */ /* 0x000fe20000041844 */
[----:B------:R-:W3:Y:S07]  /*d140*/  LDSM.16.M88.4 R48, [R235+0xa100] ;  /* 0x00a10000eb30783b */ /* 0x000eee0000000200 */
[C---:B-1----:R-:W-:Y:S08]  /*d150*/  HMMA.16816.F32.BF16 R28, R168.reuse, R44, R28 ;  /* 0x0000002ca81c723c */ /* 0x042ff0000004181c */
[C---:B------:R-:W-:Y:S01]  /*d160*/  HMMA.16816.F32.BF16 R24, R168.reuse, R46, R24 ;  /* 0x0000002ea818723c */ /* 0x040fe20000041818 */
[----:B------:R-:W1:Y:S07]  /*d170*/  LDSM.16.M88.4 R44, [R235+0xa900] ;  /* 0x00a90000eb2c783b */ /* 0x000e6e0000000200 */
[C---:B--2---:R-:W-:Y:S08]  /*d180*/  HMMA.16816.F32.BF16 R12, R168.reuse, R40, R12 ;  /* 0x00000028a80c723c */ /* 0x044ff0000004180c */
[C---:B------:R-:W-:Y:S01]  /*d190*/  HMMA.16816.F32.BF16 R8, R168.reuse, R42, R8 ;  /* 0x0000002aa808723c */ /* 0x040fe20000041808 */
[----:B------:R-:W2:Y:S07]  /*d1a0*/  LDSM.16.M88.4 R40, [R235+0xb900] ;  /* 0x00b90000eb28783b */ /* 0x000eae0000000200 */
[C---:B-----5:R-:W-:Y:S08]  /*d1b0*/  HMMA.16816.F32.BF16 R108, R168.reuse, R36, R108 ;  /* 0x00000024a86c723c */ /* 0x060ff0000004186c */
[C---:B------:R-:W-:Y:S01]  /*d1c0*/  HMMA.16816.F32.BF16 R104, R168.reuse, R38, R104 ;  /* 0x00000026a868723c */ /* 0x040fe20000041868 */
[----:B------:R-:W5:Y:S07]  /*d1d0*/  LDSM.16.M88.4 R36, [R224] ;  /* 0x00000000e024783b */ /* 0x000f6e0000000200 */
[C---:B---3--:R-:W-:Y:S08]  /*d1e0*/  HMMA.16816.F32.BF16 R20, R168.reuse, R52, R20 ;  /* 0x00000034a814723c */ /* 0x048ff00000041814 */
[C---:B------:R-:W-:Y:S01]  /*d1f0*/  HMMA.16816.F32.BF16 R16, R168.reuse, R54, R16 ;  /* 0x00000036a810723c */ /* 0x040fe20000041810 */
[----:B------:R-:W3:Y:S07]  /*d200*/  LDSM.16.M88.4 R52, [R235+0xb100] ;  /* 0x00b10000eb34783b */ /* 0x000eee0000000200 */
[C---:B------:R-:W-:Y:S08]  /*d210*/  HMMA.16816.F32.BF16 R100, R168.reuse, R48, R100 ;  /* 0x00000030a864723c */ /* 0x040ff00000041864 */
[C---:B------:R-:W-:Y:S01]  /*d220*/  HMMA.16816.F32.BF16 R96, R168.reuse, R50, R96 ;  /* 0x00000032a860723c */ /* 0x040fe20000041860 */
[----:B------:R-:W3:Y:S07]  /*d230*/  LDSM.16.M88.4 R48, [R224+0x800] ;  /* 0x00080000e030783b */ /* 0x000eee0000000200 */
[C---:B-1----:R-:W-:Y:S08]  /*d240*/  HMMA.16816.F32.BF16 R92, R168.reuse, R44, R92 ;  /* 0x0000002ca85c723c */ /* 0x042ff0000004185c */
[C---:B------:R-:W-:Y:S01]  /*d250*/  HMMA.16816.F32.BF16 R88, R168.reuse, R46, R88 ;  /* 0x0000002ea858723c */ /* 0x040fe20000041858 */
[----:B------:R-:W1:Y:S07]  /*d260*/  LDSM.16.M88.4 R44, [R224+0x1000] ;  /* 0x00100000e02c783b */ /* 0x000e6e0000000200 */
[C---:B--2---:R-:W-:Y:S08]  /*d270*/  HMMA.16816.F32.BF16 R76, R168.reuse, R40, R76 ;  /* 0x00000028a84c723c */ /* 0x044ff0000004184c */
[----:B------:R-:W-:Y:S01]  /*d280*/  HMMA.16816.F32.BF16 R68, R168, R42, R68 ;  /* 0x0000002aa844723c */ /* 0x000fe20000041844 */
[----:B------:R-:W2:Y:S07]  /*d290*/  LDSM.16.M88.4 R40, [R224+0x2000] ;  /* 0x00200000e028783b */ /* 0x000eae0000000200 */
[C---:B-----5:R-:W-:Y:S08]  /*d2a0*/  HMMA.16816.F32.BF16 R28, R172.reuse, R36, R28 ;  /* 0x00000024ac1c723c */ /* 0x060ff0000004181c */
[----:B------:R-:W-:Y:S01]  /*d2b0*/  HMMA.16816.F32.BF16 R24, R172, R38, R24 ;  /* 0x00000026ac18723c */ /* 0x000fe20000041818 */
[----:B------:R-:W5:Y:S07]  /*d2c0*/  LDSM.16.M88.4 R36, [R224+0x2800] ;  /* 0x00280000e024783b */ /* 0x000f6e0000000200 */
[C---:B---3--:R-:W-:Y:S08]  /*d2d0*/  HMMA.16816.F32.BF16 R84, R168.reuse, R52, R84 ;  /* 0x00000034a854723c */ /* 0x048ff00000041854 */
[----:B------:R-:W-:Y:S01]  /*d2e0*/  HMMA.16816.F32.BF16 R80, R168, R54, R80 ;  /* 0x00000036a850723c */ /* 0x000fe20000041850 */
        /* <DEDUP_REMOVED lines=12> */
[----:B------:R-:W5:Y:S07]  /*d3b0*/  LDSM.16.M88.4 R36, [R238+0xe900] ;  /* 0x00e90000ee24783b */ /* 0x000f6e0000000200 */
[C---:B---3--:R-:W-:Y:S08]  /*d3c0*/  HMMA.16816.F32.BF16 R108, R172.reuse, R52, R108 ;  /* 0x00000034ac6c723c */ /* 0x048ff0000004186c */
[C---:B------:R-:W-:Y:S01]  /*d3d0*/  HMMA.16816.F32.BF16 R104, R172.reuse, R54, R104 ;  /* 0x00000036ac68723c */ /* 0x040fe20000041868 */
[----:B------:R-:W3:Y:S07]  /*d3e0*/  LDSM.16.M88.4 R52, [R238+0xd900] ;  /* 0x00d90000ee34783b */ /* 0x000eee0000000200 */
[C---:B------:R-:W-:Y:S08]  /*d3f0*/  HMMA.16816.F32.BF16 R84, R172.reuse, R48, R84 ;  /* 0x00000030ac54723c */ /* 0x040ff00000041854 */
        /* <DEDUP_REMOVED lines=8> */
[C---:B-----5:R-:W-:Y:S08]  /*d480*/  HMMA.16816.F32.BF16 R92, R176.reuse, R36, R92 ;  /* 0x00000024b05c723c */ /* 0x060ff0000004185c */
[C---:B------:R-:W-:Y:S01]  /*d490*/  HMMA.16816.F32.BF16 R88, R176.reuse, R38, R88 ;  /* 0x00000026b058723c */ /* 0x040fe20000041858 */
[----:B------:R-:W5:Y:S07]  /*d4a0*/  LDSM.16.M88.4 R36, [R237+0x5800] ;  /* 0x00580000ed24783b */ /* 0x000f6e0000000200 */
[C---:B------:R-:W-:Y:S08]  /*d4b0*/  HMMA.16816.F32.BF16 R28, R176.reuse, R64, R28 ;  /* 0x00000040b01c723c */ /* 0x040ff0000004181c */
[C---:B------:R-:W-:Y:S01]  /*d4c0*/  HMMA.16816.F32.BF16 R24, R176.reuse, R66, R24 ;  /* 0x00000042b018723c */ /* 0x040fe20000041818 */
[----:B------:R-:W1:Y:S07]  /*d4d0*/  LDSM.16.M88.4 R64, [R237+0x4800] ;  /* 0x00480000ed40783b */ /* 0x000e6e0000000200 */
[C---:B------:R-:W-:Y:S08]  /*d4e0*/  HMMA.16816.F32.BF16 R12, R176.reuse, R56, R12 ;  /* 0x00000038b00c723c */ /* 0x040ff0000004180c */
[C---:B------:R-:W-:Y:S01]  /*d4f0*/  HMMA.16816.F32.BF16 R8, R176.reuse, R58, R8 ;  /* 0x0000003ab008723c */ /* 0x040fe20000041808 */
[----:B------:R-:W-:Y:S07]  /*d500*/  LDSM.16.M88.4 R56, [R237+0x6800] ;  /* 0x00680000ed38783b */ /* 0x000fee0000000200 */
[C---:B---3--:R-:W-:Y:S08]  /*d510*/  HMMA.16816.F32.BF16 R108, R176.reuse, R52, R108 ;  /* 0x00000034b06c723c */ /* 0x048ff0000004186c */
[C---:B------:R-:W-:Y:S01]  /*d520*/  HMMA.16816.F32.BF16 R104, R176.reuse, R54, R104 ;  /* 0x00000036b068723c */ /* 0x040fe20000041868 */
[----:B------:R-:W-:Y:S07]  /*d530*/  LDSM.16.M88.4 R52, [R237+0x7000] ;  /* 0x00700000ed34783b */ /* 0x000fee0000000200 */
[C---:B------:R-:W-:Y:S08]  /*d540*/  HMMA.16816.F32.BF16 R20, R176.reuse, R60, R20 ;  /* 0x0000003cb014723c */ /* 0x040ff00000041814 */
        /* <DEDUP_REMOVED lines=19> */
[----:B------:R-:W1:Y:S07]  /*d680*/  LDSM.16.M88.4 R64, [R224+0x4000] ;  /* 0x00400000e040783b */ /* 0x000e6e0000000200 */
[C---:B---3--:R-:W-:Y:S08]  /*d690*/  HMMA.16816.F32.BF16 R100, R184.reuse, R60, R100 ;  /* 0x0000003cb864723c */ /* 0x048ff00000041864 */
[C---:B------:R-:W-:Y:S01]  /*d6a0*/  HMMA.16816.F32.BF16 R96, R184.reuse, R62, R96 ;  /* 0x0000003eb860723c */ /* 0x040fe20000041860 */
[----:B------:R-:W3:Y:S07]  /*d6b0*/  LDSM.16.M88.4 R60, [R224+0x4800] ;  /* 0x00480000e03c783b */ /* 0x000eee0000000200 */
        /* <DEDUP_REMOVED lines=16> */
[----:B------:R-:W-:Y:S01]  /*d7c0*/  HMMA.16816.F32.BF16 R8, R196, R38, R8 ;  /* 0x00000026c408723c */ /* 0x000fe20000041808 */
[----:B------:R-:W5:Y:S01]  /*d7d0*/  LDSM.16.M88.4 R36, [R224+0x7800] ;  /* 0x00780000e024783b */ /* 0x000f620000000200 */
        /* <DEDUP_REMOVED lines=13> */
[C---:B---3--:R-:W-:Y:S08]  /*d8b0*/  HMMA.16816.F32.BF16 R20, R204.reuse, R60, R20 ;  /* 0x0000003ccc14723c */ /* 0x048ff00000041814 */
[C---:B------:R-:W-:Y:S08]  /*d8c0*/  HMMA.16816.F32.BF16 R16, R204.reuse, R62, R16 ;  /* 0x0000003ecc10723c */ /* 0x040ff00000041810 */
[C---:B------:R-:W-:Y:S08]  /*d8d0*/  HMMA.16816.F32.BF16 R12, R204.reuse, R56, R12 ;  /* 0x00000038cc0c723c */ /* 0x040ff0000004180c */
[C---:B------:R-:W-:Y:S08]  /*d8e0*/  HMMA.16816.F32.BF16 R8, R204.reuse, R58, R8 ;  /* 0x0000003acc08723c */ /* 0x040ff00000041808 */
[C---:B------:R-:W-:Y:S08]  /*d8f0*/  HMMA.16816.F32.BF16 R108, R204.reuse, R52, R108 ;  /* 0x00000034cc6c723c */ /* 0x040ff0000004186c */
[C---:B------:R-:W-:Y:S08]  /*d900*/  HMMA.16816.F32.BF16 R104, R204.reuse, R54, R104 ;  /* 0x00000036cc68723c */ /* 0x040ff00000041868 */
[C---:B------:R-:W-:Y:S08]  /*d910*/  HMMA.16816.F32.BF16 R100, R204.reuse, R48, R100 ;  /* 0x00000030cc64723c */ /* 0x040ff00000041864 */
[C---:B------:R-:W-:Y:S08]  /*d920*/  HMMA.16816.F32.BF16 R96, R204.reuse, R50, R96 ;  /* 0x00000032cc60723c */ /* 0x040ff00000041860 */
[C---:B-1----:R-:W-:Y:S08]  /*d930*/  HMMA.16816.F32.BF16 R92, R204.reuse, R44, R92 ;  /* 0x0000002ccc5c723c */ /* 0x042ff0000004185c */
[C---:B------:R-:W-:Y:S08]  /*d940*/  HMMA.16816.F32.BF16 R88, R204.reuse, R46, R88 ;  /* 0x0000002ecc58723c */ /* 0x040ff00000041858 */
[C---:B--2---:R-:W-:Y:S08]  /*d950*/  HMMA.16816.F32.BF16 R84, R204.reuse, R40, R84 ;  /* 0x00000028cc54723c */ /* 0x044ff00000041854 */
[C---:B------:R-:W-:Y:S08]  /*d960*/  HMMA.16816.F32.BF16 R80, R204.reuse, R42, R80 ;  /* 0x0000002acc50723c */ /* 0x040ff00000041850 */
[C---:B-----5:R-:W-:Y:S08]  /*d970*/  HMMA.16816.F32.BF16 R76, R204.reuse, R36, R76 ;  /* 0x00000024cc4c723c */ /* 0x060ff0000004184c */
[----:B------:R-:W-:Y:S01]  /*d980*/  HMMA.16816.F32.BF16 R68, R204, R38, R68 ;  /* 0x00000026cc44723c */ /* 0x000fe20000041844 */
[----:B------:R-:W-:Y:S06]  /*d990*/  BAR.SYNC.DEFER_BLOCKING 0x0 ;  /* 0x0000000000007b1d */ /* 0x000fec0000010000 */
[----:B------:R-:W-:Y:S05]  /*d9a0*/  @P0 BRA `(.L_x_136) ;  /* 0x0000047000000947 */ /* 0x000fea0003800000 */
[----:B----4-:R-:W-:Y:S01]  /*d9b0*/  IMAD.U32 R3, RZ, RZ, UR14 ;  /* 0x0000000eff037e24 */ /* 0x010fe2000f8e00ff */
[----:B------:R-:W-:Y:S01]  /*d9c0*/  ISETP.NE.AND P3, PT, R239, 0x1, PT ;  /* 0x00000001ef00780c */ /* 0x000fe20003f65270 */
[----:B------:R-:W-:-:S03]  /*d9d0*/  IMAD.MOV.U32 R241, RZ, RZ, RZ ;  /* 0x000000fffff17224 */ /* 0x000fc600078e00ff */
[----:B------:R-:W-:-:S04]  /*d9e0*/  IADD3 R3, R240, UR7, R3 ;  /* 0x00000007f0037c10 */ /* 0x000fc8000fffe003 */
[----:B------:R-:W-:-:S05]  /*d9f0*/  IADD3 R242, R3, -0x100, RZ ;  /* 0xffffff0003f27810 */ /* 0x000fca0007ffe0ff */
        /* <DEDUP_REMOVED lines=9> */
[----:B------:R-:W-:Y:S02]  /*da90*/  IADD3 R46, -R6, 0x10, RZ ;  /* 0x00000010062e7810 */ /* 0x000fe40007ffe1ff */
[----:B------:R-:W-:Y:S01]  /*daa0*/  SHF.L.U64.HI R38, R32, 0x1, R35 ;  /* 0x0000000120267819 */ /* 0x000fe20000010223 */
[----:B------:R-:W-:Y:S01]  /*dab0*/  IMAD R242, R3, c[0x0][0x2b8], R242 ;  /* 0x0000ae0003f27a24 */ /* 0x000fe200078e02f2 */
[----:B------:R-:W-:Y:S02]  /*dac0*/  LOP3.LUT R46, R46, 0xf, RZ, 0xc0, !PT ;  /* 0x0000000f2e2e7812 */ /* 0x000fe400078ec0ff */
[----:B------:R-:W-:Y:S02]  /*dad0*/  SHF.L.U64.HI R7, R33, 0x1, R34 ;  /* 0x0000000121077819 */ /* 0x000fe40000010222 */
[----:B------:R-:W-:-:S05]  /*dae0*/  SHF.R.S32.HI R3, RZ, 0x1f, R242 ;  /* 0x0000001fff037819 */ /* 0x000fca00000114f2 */
        /* <DEDUP_REMOVED lines=51> */
.L_x_136:
[----:B----4-:R-:W-:Y:S01]  /*de20*/  LOP3.LUT R5, R5, 0xffffffe0, RZ, 0xc0, !PT ;  /* 0xffffffe005057812 */ /* 0x010fe200078ec0ff */
[----:B------:R-:W-:Y:S01]  /*de30*/  IMAD.MOV.U32 R37, RZ, RZ, -0x2 ;  /* 0xfffffffeff257424 */ /* 0x000fe200078e00ff */
[----:B------:R-:W0:Y:S01]  /*de40*/  LDGDEPBAR ;  /* 0x00000000000079af */ /* 0x000e220000000000 */
[----:B------:R-:W-:-:S02]  /*de50*/  IMAD.SHL.U32 R236, R4, 0x2, RZ ;  /* 0x0000000204ec7824 */ /* 0x000fc400078e00ff */
[----:B------:R-:W-:Y:S02]  /*de60*/  IMAD.IADD R75, R75, 0x1, -R5 ;  /* 0x000000014b4b7824 */ /* 0x000fe400078e0a05 */
[--C-:B------:R-:W-:Y:S01]  /*de70*/  IMAD R234, R2, 0x2, R236.reuse ;  /* 0x0000000202ea7824 */ /* 0x100fe200078e02ec */
[----:B------:R-:W-:Y:S01]  /*de80*/  LDSM.16.MT88.4 R124, [R236+0x100] ;  /* 0x00010000ec7c783b */ /* 0x000fe20000004200 */
[C---:B------:R-:W-:Y:S01]  /*de90*/  IMAD R233, R0.reuse, 0x2, R236 ;  /* 0x0000000200e97824 */ /* 0x040fe200078e02ec */
[----:B------:R-:W-:Y:S01]  /*dea0*/  SHF.R.S32.HI R3, RZ, 0x1f, R75 ;  /* 0x0000001fff037819 */ /* 0x000fe2000001144b */
[----:B------:R-:W-:-:S03]  /*deb0*/  IMAD R232, R0, 0x2, R234 ;  /* 0x0000000200e87824 */ /* 0x000fc600078e02ea */
[----:B------:R-:W-:-:S04]  /*dec0*/  LEA.HI R3, R3, R75, RZ, 0x2 ;  /* 0x0000004b03037211 */ /* 0x000fc800078f10ff */
[----:B------:R-:W-:-:S05]  /*ded0*/  LOP3.LUT R3, R3, 0x7ffffffc, RZ, 0xc0, !PT ;  /* 0x7ffffffc03037812 */ /* 0x000fca00078ec0ff */
[----:B------:R-:W-:Y:S02]  /*dee0*/  IMAD.IADD R3, R75, 0x1, -R3 ;  /* 0x000000014b037824 */ /* 0x000fe400078e0a03 */
[----:B------:R-:W-:Y:S02]  /*def0*/  LDSM.16.MT88.4 R72, [R234+0x100] ;  /* 0x00010000ea48783b */ /* 0x000fe40000004200 */
[----:B------:R-:W-:-:S05]  /*df00*/  IMAD R37, R3, R37, UR24 ;  /* 0x0000001803257e24 */ /* 0x000fca000f8e0225 */
[C---:B------:R-:W-:Y:S02]  /*df10*/  ISETP.GT.AND P1, PT, R37.reuse, RZ, PT ;  /* 0x000000ff2500720c */ /* 0x040fe40003f24270 */
[C---:B------:R-:W-:Y:S02]  /*df20*/  ISETP.GT.AND P2, PT, R37.reuse, 0x8, PT ;  /* 0x000000082500780c */ /* 0x040fe40003f44270 */
[C---:B------:R-:W-:Y:S02]  /*df30*/  ISETP.GT.AND P0, PT, R37.reuse, 0x1, PT ;  /* 0x000000012500780c */ /* 0x040fe40003f04270 */
[----:B------:R-:W-:Y:S02]  /*df40*/  FSEL R6, R30, -INF , P1 ;  /* 0xff8000001e067808 */ /* 0x000fe40000800000 */
[----:B------:R-:W-:Y:S02]  /*df50*/  FSEL R3, R28, -INF , P1 ;  /* 0xff8000001c037808 */ /* 0x000fe40000800000 */
[----:B------:R-:W-:-:S02]  /*df60*/  ISETP.GT.AND P1, PT, R37, 0x10, PT ;  /* 0x000000102500780c */ /* 0x000fc40003f24270 */
[----:B------:R-:W-:Y:S02]  /*df70*/  FSEL R26, R26, -INF , P2 ;  /* 0xff8000001a1a7808 */ /* 0x000fe40001000000 */
[----:B------:R-:W-:Y:S02]  /*df80*/  FSEL R24, R24, -INF , P2 ;  /* 0xff80000018187808 */ /* 0x000fe40001000000 */
[----:B------:R-:W-:Y:S02]  /*df90*/  ISETP.GT.AND P2, PT, R37, 0x20, PT ;  /* 0x000000202500780c */ /* 0x000fe40003f44270 */
[----:B------:R-:W-:Y:S02]  /*dfa0*/  FSEL R7, R29, -INF , P0 ;  /* 0xff8000001d077808 */ /* 0x000fe40000000000 */
[----:B------:R-:W-:Y:S02]  /*dfb0*/  FSEL R22, R22, -INF , P1 ;  /* 0xff80000016167808 */ /* 0x000fe40000800000 */
[----:B------:R-:W-:-:S02]  /*dfc0*/  FSEL R20, R20, -INF , P1 ;  /* 0xff80000014147808 */ /* 0x000fc40000800000 */
[----:B------:R-:W-:Y:S02]  /*dfd0*/  FSEL R5, R31, -INF , P0 ;  /* 0xff8000001f057808 */ /* 0x000fe40000000000 */
[C---:B------:R-:W-:Y:S02]  /*dfe0*/  ISETP.GT.AND P1, PT, R37.reuse, 0x28, PT ;  /* 0x000000282500780c */ /* 0x040fe40003f24270 */
[----:B------:R-:W-:Y:S02]  /*dff0*/  FSEL R30, R12, -INF , P2 ;  /* 0xff8000000c1e7808 */ /* 0x000fe40001000000 */
[----:B------:R-:W-:Y:S02]  /*e000*/  ISETP.GT.AND P0, PT, R37, 0x9, PT ;  /* 0x000000092500780c */ /* 0x000fe40003f04270 */
[----:B------:R-:W-:Y:S02]  /*e010*/  FMNMX.FTZ R12, R3, R7, !PT ;  /* 0x00000007030c7209 */ /* 0x000fe40007810000 */
[----:B------:R-:W-:-:S02]  /*e020*/  FSEL R29, R8, -INF , P1 ;  /* 0xff800000081d7808 */ /* 0x000fc40000800000 */
[----:B------:R-:W-:Y:S02]  /*e030*/  FSEL R27, R27, -INF , P0 ;  /* 0xff8000001b1b7808 */ /* 0x000fe40000000000 */
[----:B------:R-:W-:Y:S02]  /*e040*/  FSEL R25, R25, -INF , P0 ;  /* 0xff80000019197808 */ /* 0x000fe40000000000 */
[----:B------:R-:W-:Y:S02]  /*e050*/  FMNMX.FTZ R8, R24, R12, !PT ;  /* 0x0000000c18087209 */ /* 0x000fe40007810000 */
[----:B------:R-:W-:Y:S02]  /*e060*/  ISETP.GT.AND P0, PT, R37, 0x11, PT ;  /* 0x000000112500780c */ /* 0x000fe40003f04270 */
[----:B------:R-:W-:Y:S02]  /*e070*/  FMNMX.FTZ R8, R25, R8, !PT ;  /* 0x0000000819087209 */ /* 0x000fe40007810000 */
[----:B------:R-:W-:-:S02]  /*e080*/  FSEL R23, R23, -INF , P0 ;  /* 0xff80000017177808 */ /* 0x000fc40000000000 */
[----:B------:R-:W-:Y:S02]  /*e090*/  FSEL R21, R21, -INF , P0 ;  /* 0xff80000015157808 */ /* 0x000fe40000000000 */
[C---:B------:R-:W-:Y:S02]  /*e0a0*/  ISETP.GT.AND P0, PT, R37.reuse, 0x19, PT ;  /* 0x000000192500780c */ /* 0x040fe40003f04270 */
[----:B------:R-:W-:Y:S02]  /*e0b0*/  ISETP.GT.AND P3, PT, R37, 0x18, PT ;  /* 0x000000182500780c */ /* 0x000fe40003f64270 */
[----:B------:R-:W-:Y:S02]  /*e0c0*/  FMNMX.FTZ R8, R20, R8, !PT ;  /* 0x0000000814087209 */ /* 0x000fe40007810000 */
[----:B------:R-:W-:Y:S02]  /*e0d0*/  FSEL R31, R19, -INF , P0 ;  /* 0xff800000131f7808 */ /* 0x000fe40000000000 */
[----:B------:R-:W-:-:S02]  /*e0e0*/  FSEL R17, R17, -INF , P0 ;  /* 0xff80000011117808 */ /* 0x000fc40000000000 */
[----:B------:R-:W-:Y:S02]  /*e0f0*/  ISETP.GT.AND P0, PT, R37, 0x21, PT ;  /* 0x000000212500780c */ /* 0x000fe40003f04270 */
[----:B------:R-:W-:Y:S02]  /*e100*/  FSEL R16, R16, -INF , P3 ;  /* 0xff80000010107808 */ /* 0x000fe40001800000 */
[----:B------:R-:W-:Y:S02]  /*e110*/  FMNMX.FTZ R8, R21, R8, !PT ;  /* 0x0000000815087209 */ /* 0x000fe40007810000 */
[----:B------:R-:W-:Y:S02]  /*e120*/  FSEL R195, R15, -INF , P0 ;  /* 0xff8000000fc37808 */ /* 0x000fe40000000000 */
[----:B------:R-:W-:Y:S02]  /*e130*/  FSEL R28, R13, -INF , P0 ;  /* 0xff8000000d1c7808 */ /* 0x000fe40000000000 */
[----:B------:R-:W-:-:S02]  /*e140*/  ISETP.GT.AND P0, PT, R37, 0x29, PT ;  /* 0x000000292500780c */ /* 0x000fc40003f04270 */
[----:B------:R-:W-:Y:S02]  /*e150*/  FMNMX.FTZ R8, R16, R8, !PT ;  /* 0x0000000810087209 */ /* 0x000fe40007810000 */
[----:B--2---:R-:W-:Y:S02]  /*e160*/  FSEL R40, R9, -INF , P0 ;  /* 0xff80000009287808 */ /* 0x004fe40000000000 */
[----:B------:R-:W-:Y:S02]  /*e170*/  FMNMX.FTZ R8, R17, R8, !PT ;  /* 0x0000000811087209 */ /* 0x000fe40007810000 */
[----:B------:R-:W-:Y:S02]  /*e180*/  FMNMX.FTZ R9, R6, R5, !PT ;  /* 0x0000000506097209 */ /* 0x000fe40007810000 */
[----:B------:R-:W-:Y:S02]  /*e190*/  FMNMX.FTZ R8, R30, R8, !PT ;  /* 0x000000081e087209 */ /* 0x000fe40007810000 */
[----:B------:R-:W-:-:S02]  /*e1a0*/  FMNMX.FTZ R9, R26, R9, !PT ;  /* 0x000000091a097209 */ /* 0x000fc40007810000 */
[----:B------:R-:W-:Y:S02]  /*e1b0*/  FMNMX.FTZ R8, R28, R8, !PT ;  /* 0x000000081c087209 */ /* 0x000fe40007810000 */
[----:B------:R-:W-:Y:S02]  /*e1c0*/  FMNMX.FTZ R9, R27, R9, !PT ;  /* 0x000000091b097209 */ /* 0x000fe40007810000 */
[----:B------:R-:W-:Y:S02]  /*e1d0*/  FSEL R194, R10, -INF , P1 ;  /* 0xff8000000ac27808 */ /* 0x000fe40000800000 */
[----:B------:R-:W-:Y:S02]  /*e1e0*/  ISETP.GT.AND P1, PT, R37, 0x30, PT ;  /* 0x000000302500780c */ /* 0x000fe40003f24270 */
[----:B------:R-:W-:Y:S02]  /*e1f0*/  FMNMX.FTZ R8, R29, R8, !PT ;  /* 0x000000081d087209 */ /* 0x000fe40007810000 */
[----:B------:R-:W-:-:S02]  /*e200*/  FMNMX.FTZ R9, R22, R9, !PT ;  /* 0x0000000916097209 */ /* 0x000fc40007810000 */
[----:B------:R-:W-:Y:S02]  /*e210*/  FSEL R193, R11, -INF , P0 ;  /* 0xff8000000bc17808 */ /* 0x000fe40000000000 */
[----:B------:R-:W-:Y:S02]  /*e220*/  ISETP.GT.AND P0, PT, R37, 0x31, PT ;  /* 0x000000312500780c */ /* 0x000fe40003f04270 */
[----:B------:R-:W-:Y:S02]  /*e230*/  FSEL R145, R108, -INF , P1 ;  /* 0xff8000006c917808 */ /* 0x000fe40000800000 */
[----:B------:R-:W-:Y:S02]  /*e240*/  FMNMX.FTZ R8, R40, R8, !PT ;  /* 0x0000000828087209 */ /* 0x000fe40007810000 */
[----:B------:R-:W-:Y:S02]  /*e250*/  FSEL R36, R18, -INF , P3 ;  /* 0xff80000012247808 */ /* 0x000fe40001800000 */
[----:B------:R-:W-:-:S02]  /*e260*/  FMNMX.FTZ R9, R23, R9, !PT ;  /* 0x0000000917097209 */ /* 0x000fc40007810000 */
[----:B------:R-:W-:Y:S02]  /*e270*/  FSEL R41, R14, -INF , P2 ;  /* 0xff8000000e297808 */ /* 0x000fe40001000000 */
[----:B------:R-:W-:Y:S01]  /*e280*/  ISETP.GT.AND P2, PT, R37, 0x38, PT ;  /* 0x000000382500780c */ /* 0x000fe20003f44270 */
[----:B------:R-:W-:Y:S01]  /*e290*/  LDSM.16.MT88.4 R12, [R232+0x900] ;  /* 0x00090000e80c783b */ /* 0x000fe20000004200 */
[----:B------:R-:W-:Y:S02]  /*e2a0*/  FSEL R146, R109, -INF , P0 ;  /* 0xff8000006d927808 */ /* 0x000fe40000000000 */
[----:B------:R-:W-:Y:S02]  /*e2b0*/  FMNMX.FTZ R8, R145, R8, !PT ;  /* 0x0000000891087209 */ /* 0x000fe40007810000 */
[----:B------:R-:W-:Y:S02]  /*e2c0*/  FMNMX.FTZ R9, R36, R9, !PT ;  /* 0x0000000924097209 */ /* 0x000fe40007810000 */
[----:B------:R-:W-:-:S02]  /*e2d0*/  FSEL R151, R111, -INF , P0 ;  /* 0xff8000006f977808 */ /* 0x000fc40000000000 */
[----:B------:R-:W-:Y:S02]  /*e2e0*/  ISETP.GT.AND P0, PT, R37, 0x39, PT ;  /* 0x000000392500780c */ /* 0x000fe40003f04270 */
[----:B------:R-:W-:Y:S02]  /*e2f0*/  FSEL R148, R104, -INF , P2 ;  /* 0xff80000068947808 */ /* 0x000fe40001000000 */
[----:B------:R-:W-:Y:S02]  /*e300*/  FMNMX.FTZ R8, R146, R8, !PT ;  /* 0x0000000892087209 */ /* 0x000fe40007810000 */
[----:B------:R-:W-:Y:S02]  /*e310*/  FMNMX.FTZ R9, R31, R9, !PT ;  /* 0x000000091f097209 */ /* 0x000fe40007810000 */
[----:B------:R-:W-:Y:S02]  /*e320*/  FSEL R150, R110, -INF , P1 ;  /* 0xff8000006e967808 */ /* 0x000fe40000800000 */
[----:B------:R-:W-:Y:S01]  /*e330*/  FSEL R147, R105, -INF , P0 ;  /* 0xff80000069937808 */ /* 0x000fe20000000000 */
[----:B------:R-:W-:Y:S01]  /*e340*/  LDSM.16.MT88.4 R108, [R233+0x4100] ;  /* 0x00410000e96c783b */ /* 0x000fe20000004200 */
[----:B------:R-:W-:-:S02]  /*e350*/  ISETP.GT.AND P1, PT, R37, 0x40, PT ;  /* 0x000000402500780c */ /* 0x000fc40003f24270 */
[----:B------:R-:W-:Y:S02]  /*e360*/  FMNMX.FTZ R8, R148, R8, !PT ;  /* 0x0000000894087209 */ /* 0x000fe40007810000 */
[----:B------:R-:W-:Y:S02]  /*e370*/  FMNMX.FTZ R9, R41, R9, !PT ;  /* 0x0000000929097209 */ /* 0x000fe40007810000 */
[----:B------:R-:W-:Y:S02]  /*e380*/  FSEL R191, R107, -INF , P0 ;  /* 0xff8000006bbf7808 */ /* 0x000fe40000000000 */
[----:B------:R-:W-:Y:S02]  /*e390*/  ISETP.GT.AND P0, PT, R37, 0x41, PT ;  /* 0x000000412500780c */ /* 0x000fe40003f04270 */
[----:B------:R-:W-:Y:S02]  /*e3a0*/  FSEL R190, R100, -INF , P1 ;  /* 0xff80000064be7808 */ /* 0x000fe40000800000 */
[----:B------:R-:W-:-:S02]  /*e3b0*/  FMNMX.FTZ R8, R147, R8, !PT ;  /* 0x0000000893087209 */ /* 0x000fc40007810000 */
[----:B------:R-:W-:Y:S02]  /*e3c0*/  FMNMX.FTZ R9, R195, R9, !PT ;  /* 0x00000009c3097209 */ /* 0x000fe40007810000 */
[----:B------:R-:W-:Y:S02]  /*e3d0*/  FSEL R161, R102, -INF , P1 ;  /* 0xff80000066a17808 */ /* 0x000fe40000800000 */
[----:B------:R-:W-:Y:S02]  /*e3e0*/  FSEL R160, R101, -INF , P0 ;  /* 0xff80000065a07808 */ /* 0x000fe40000000000 */
[----:B------:R-:W-:Y:S02]  /*e3f0*/  ISETP.GT.AND P1, PT, R37, 0x48, PT ;  /* 0x000000482500780c */ /* 0x000fe40003f24270 */
[----:B------:R-:W-:Y:S02]  /*e400*/  FMNMX.FTZ R8, R190, R8, !PT ;  /* 0x00000008be087209 */ /* 0x000fe40007810000 */
        /* <DEDUP_REMOVED lines=8> */
[----:B------:R-:W-:Y:S02]  /*e490*/  FSEL R159, R97, -INF , P0 ;  /* 0xff800000619f7808 */ /* 0x000fe40000000000 */
[----:B------:R-:W-:Y:S02]  /*e4a0*/  ISETP.GT.AND P1, PT, R37, 0x50, PT ;  /* 0x000000502500780c */ /* 0x000fe40003f24270 */
[----:B------:R-:W-:Y:S02]  /*e4b0*/  FMNMX.FTZ R8, R189, R8, !PT ;  /* 0x00000008bd087209 */ /* 0x000fe40007810000 */
[----:B------:R-:W-:Y:S02]  /*e4c0*/  FMNMX.FTZ R9, R150, R9, !PT ;  /* 0x0000000996097209 */ /* 0x000fe40007810000 */
[----:B------:R-:W-:Y:S02]  /*e4d0*/  FSEL R165, R99, -INF , P0 ;  /* 0xff80000063a57808 */ /* 0x000fe40000000000 */
[----:B------:R-:W-:Y:S01]  /*e4e0*/  ISETP.GT.AND P0, PT, R37, 0x51, PT ;  /* 0x000000512500780c */ /* 0x000fe20003f04270 */
[----:B------:R-:W-:Y:S01]  /*e4f0*/  LDSM.16.MT88.4 R96, [R236+0x4100] ;  /* 0x00410000ec60783b */ /* 0x000fe20000004200 */
[----:B------:R-:W-:-:S02]  /*e500*/  FSEL R188, R92, -INF , P1 ;  /* 0xff8000005cbc7808 */ /* 0x000fc40000800000 */
[----:B------:R-:W-:Y:S02]  /*e510*/  FMNMX.FTZ R8, R159, R8, !PT ;  /* 0x000000089f087209 */ /* 0x000fe40007810000 */
[----:B------:R-:W-:Y:S02]  /*e520*/  FSEL R192, R106, -INF , P2 ;  /* 0xff8000006ac07808 */ /* 0x000fe40001000000 */
[----:B------:R-:W-:Y:S02]  /*e530*/  FMNMX.FTZ R9, R151, R9, !PT ;  /* 0x0000000997097209 */ /* 0x000fe40007810000 */
[----:B------:R-:W-:Y:S02]  /*e540*/  FSEL R180, R94, -INF , P1 ;  /* 0xff8000005eb47808 */ /* 0x000fe40000800000 */
[----:B------:R-:W-:Y:S02]  /*e550*/  FSEL R183, R93, -INF , P0 ;  /* 0xff8000005db77808 */ /* 0x000fe40000000000 */
        /* <DEDUP_REMOVED lines=25> */
[----:B------:R-:W-:-:S02]  /*e6f0*/  ISETP.GT.AND P0, PT, R37, 0x69, PT ;  /* 0x000000692500780c */ /* 0x000fc40003f04270 */
[----:B------:R-:W-:Y:S02]  /*e700*/  FSEL R156, R80, -INF , P1 ;  /* 0xff800000509c7808 */ /* 0x000fe40000800000 */
[----:B------:R-:W-:Y:S02]  /*e710*/  FMNMX.FTZ R8, R157, R8, !PT ;  /* 0x000000089d087209 */ /* 0x000fe40007810000 */
[----:B------:R-:W-:Y:S02]  /*e720*/  FMNMX.FTZ R9, R165, R9, !PT ;  /* 0x00000009a5097209 */ /* 0x000fe40007810000 */
[----:B------:R-:W-:Y:S02]  /*e730*/  FSEL R149, R83, -INF , P0 ;  /* 0xff80000053957808 */ /* 0x000fe40000000000 */
[----:B------:R-:W-:Y:S02]  /*e740*/  FSEL R155, R81, -INF , P0 ;  /* 0xff800000519b7808 */ /* 0x000fe40000000000 */
[----:B------:R-:W-:-:S02]  /*e750*/  ISETP.GT.AND P0, PT, R37, 0x70, PT ;  /* 0x000000702500780c */ /* 0x000fc40003f04270 */
[----:B------:R-:W-:Y:S02]  /*e760*/  FMNMX.FTZ R8, R156, R8, !PT ;  /* 0x000000089c087209 */ /* 0x000fe40007810000 */
[----:B------:R-:W-:Y:S02]  /*e770*/  FMNMX.FTZ R9, R180, R9, !PT ;  /* 0x00000009b4097209 */ /* 0x000fe40007810000 */
[----:B------:R-:W-:Y:S02]  /*e780*/  ISETP.GT.AND P2, PT, R37, 0x71, PT ;  /* 0x000000712500780c */ /* 0x000fe40003f44270 */
[----:B------:R-:W-:Y:S02]  /*e790*/  FSEL R144, R76, -INF , P0 ;  /* 0xff8000004c907808 */ /* 0x000fe40000000000 */
        /* <DEDUP_REMOVED lines=14> */
[----:B------:R-:W-:-:S02]  /*e880*/  FMNMX.FTZ R8, R134, R8, !PT ;  /* 0x0000000886087209 */ /* 0x000fc40007810000 */
[----:B------:R-:W-:Y:S02]  /*e890*/  FMNMX.FTZ R9, R154, R9, !PT ;  /* 0x000000099a097209 */ /* 0x000fe40007810000 */
[----:B------:R-:W-:Y:S02]  /*e8a0*/  FMNMX.FTZ R8, R67, R8, !PT ;  /* 0x0000000843087209 */ /* 0x000fe40007810000 */
[----:B------:R-:W-:Y:S02]  /*e8b0*/  FMNMX.FTZ R10, R153, R9, !PT ;  /* 0x00000009990a7209 */ /* 0x000fe40007810000 */
[----:B------:R-:W-:Y:S01]  /*e8c0*/  FSEL R65, R79, -INF , P2 ;  /* 0xff8000004f417808 */ /* 0x000fe20001000000 */
[----:B------:R-:W1:Y:S01]  /*e8d0*/  SHFL.BFLY PT, R9, R8, 0x2, 0x1f ;  /* 0x0c401f0008097f89 */ /* 0x000e6200000e0000 */
[----:B------:R-:W-:Y:S02]  /*e8e0*/  FMNMX.FTZ R10, R152, R10, !PT ;  /* 0x0000000a980a7209 */ /* 0x000fe40007810000 */
[----:B------:R-:W-:-:S02]  /*e8f0*/  FSEL R64, R70, -INF , P1 ;  /* 0xff80000046407808 */ /* 0x000fc40000800000 */
[----:B------:R-:W-:Y:S02]  /*e900*/  FMNMX.FTZ R10, R149, R10, !PT ;  /* 0x0000000a950a7209 */ /* 0x000fe40007810000 */
[----:B------:R-:W-:Y:S02]  /*e910*/  FSEL R62, R71, -INF , P0 ;  /* 0xff800000473e7808 */ /* 0x000fe40000000000 */
[----:B------:R-:W-:-:S04]  /*e920*/  FMNMX.FTZ R10, R66, R10, !PT ;  /* 0x0000000a420a7209 */ /* 0x000fc80007810000 */
[----:B------:R-:W-:-:S04]  /*e930*/  FMNMX.FTZ R10, R65, R10, !PT ;  /* 0x0000000a410a7209 */ /* 0x000fc80007810000 */
        /* <DEDUP_REMOVED lines=49> */
[--C-:B------:R-:W-:Y:S01]  /*ec50*/  FFMA.FTZ R41, R195, c[0x0][0x2d0], -R63.reuse ;  /* 0x0000b400c3297a23 */ /* 0x100fe2000001083f */
[----:B------:R-:W1:Y:S01]  /*ec60*/  LDSM.16.MT88.4 R28, [R233+0x4900] ;  /* 0x00490000e91c783b */ /* 0x000e620000004200 */
        /* <DEDUP_REMOVED lines=117> */
[C---:B-----5:R-:W-:Y:S02]  /*f3c0*/  HMMA.16816.F32.BF16 R120, R4.reuse, R36, R120 ;  /* 0x000000240478723c */ /* 0x060fe40000041878 */
        /* <DEDUP_REMOVED lines=70> */
[----:B---3--:R-:W-:Y:S01]  /*f830*/  F2FP.BF16.PACK_AB R5, R151, R150 ;  /* 0x000000969705723e */ /* 0x008fe200000010ff */
        /* <DEDUP_REMOVED lines=189> */
[----:B------:R-:W-:Y:S01]  /*10410*/  IADD3 R244, R243, 0x100, RZ ;  /* 0x00000100f3f47810 */ /* 0x000fe20007ffe0ff */
[----:B------:R-:W-:-:S02]  /*10420*/  ULDC UR5, c[0x0][0x210] ;  /* 0x0000840000057ab9 */ /* 0x000fc40000000800 */
[----:B------:R-:W-:Y:S02]  /*10430*/  ULDC UR4, c[0x0][0x1e8] ;  /* 0x00007a0000047ab9 */ /* 0x000fe40000000800 */
[----:B------:R-:W-:Y:S02]  /*10440*/  ULEA.HI.SX32 UR8, UR8, 0xfffffffe, 0x19 ;  /* 0xfffffffe08087891 */ /* 0x000fe4000f8fca3f */
[----:B------:R-:W-:Y:S02]  /*10450*/  UIMAD UR5, UR11, UR5, URZ ;  /* 0x000000050b0572a4 */ /* 0x000fe4000f8e023f */
[----:B------:R-:W-:Y:S02]  /*10460*/  UIMAD UR4, UR11, UR4, URZ ;  /* 0x000000040b0472a4 */ /* 0x000fe4000f8e023f */
[----:B------:R-:W-:Y:S02]  /*10470*/  ULDC.64 UR16, c[0x0][0x118] ;  /* 0x0000460000107ab9 */ /* 0x000fe40000000a00 */
[----:B------:R-:W-:Y:S01]  /*10480*/  ULDC.64 UR12, c[0x0][0x118] ;  /* 0x00004600000c7ab9 */ /* 0x000fe20000000a00 */
[----:B------:R-:W-:Y:S05]  /*10490*/  BRA `(.L_x_138) ;  /* 0x000003d000007947 */ /* 0x000fea0003800000 */
.L_x_140:
[----:B------:R-:W-:Y:S01]  /*104a0*/  ULEA UR7, UR8, UR14, 0x7 ;  /* 0x0000000e08077291 */ /* 0x000fe2000f8e383f */
[----:B------:R-:W-:Y:S01]  /*104b0*/  ISETP.NE.AND P3, PT, R239, 0x1, PT ;  /* 0x00000001ef00780c */ /* 0x000fe20003f65270 */
[----:B------:R-:W-:Y:S04]  /*104c0*/  IMAD.MOV.U32 R241, RZ, RZ, RZ ;  /* 0x000000fffff17224 */ /* 0x000fe800078e00ff */
        /* <DEDUP_REMOVED lines=35> */
[C---:B--2---:R-:W-:Y:S01]  /*10700*/  IMAD.X R149, R146.reuse, 0x1, R248, P2 ;  /* 0x0000000192957824 */ /* 0x044fe200010e06f8 */
[C---:B---3--:R-:W-:Y:S01]  /*10710*/  IADD3 R150, P0, R135.reuse, R247, RZ ;  /* 0x000000f787967210 */ /* 0x048fe20007f1e0ff */
[----:B------:R-:W-:Y:S03]  /*10720*/  IMAD.X R153, R146, 0x1, R246, P1 ;  /* 0x0000000192997824 */ /* 0x000fe600008e06f6 */
[----:B------:R2:W-:Y:S01]  /*10730*/  LDGSTS.E.BYPASS.LTC128B.128 [R243+0x8100], [R148.64], !P5 ;  /* 0x0810000094f37fae */ /* 0x0005e2000e901d4c */
[C---:B----4-:R-:W-:Y:S01]  /*10740*/  IMAD.X R151, R144.reuse, 0x1, R248, P0 ;  /* 0x0000000190977824 */ /* 0x050fe200000e06f8 */
[----:B------:R-:W-:Y:S02]  /*10750*/  IADD3 R146, P0, R135, R245, RZ ;  /* 0x000000f587927210 */ /* 0x000fe40007f1e0ff */
[----:B------:R3:W-:Y:S04]  /*10760*/  LDGSTS.E.BYPASS.LTC128B.128 [R243+0xc100], [R152.64], !P4 ;  /* 0x0c10000098f37fae */ /* 0x0007e8000e101d4c */
[----:B------:R4:W-:Y:S01]  /*10770*/  LDGSTS.E.BYPASS.LTC128B.128 [R243+0x9100], [R150.64], !P5 ;  /* 0x0910000096f37fae */ /* 0x0009e2000e901d4c */
[----:B------:R-:W-:Y:S01]  /*10780*/  IMAD.X R147, R144, 0x1, R246, P0 ;  /* 0x0000000190937824 */ /* 0x000fe200000e06f6 */
[C---:B-----5:R-:W-:Y:S04]  /*10790*/  IADD3 R144, P1, R132.reuse, R247, RZ ;  /* 0x000000f784907210 */ /* 0x060fe80007f3e0ff */
[----:B------:R3:W-:Y:S01]  /*107a0*/  LDGSTS.E.BYPASS.LTC128B.128 [R243+0xd100], [R146.64], !P4 ;  /* 0x0d10000092f37fae */ /* 0x0007e2000e101d4c */
[----:B------:R-:W-:Y:S01]  /*107b0*/  IADD3 R132, P0, R132, R245, RZ ;  /* 0x000000f584847210 */ /* 0x000fe20007f1e0ff */
[--C-:B-1----:R-:W-:Y:S01]  /*107c0*/  IMAD.X R145, R3, 0x1, R248.reuse, P1 ;  /* 0x0000000103917824 */ /* 0x102fe200008e06f8 */
[C---:B--2---:R-:W-:Y:S05]  /*107d0*/  IADD3 R148, P3, R133.reuse, R247, RZ ;  /* 0x000000f785947210 */ /* 0x044fea0007f7e0ff */
[C---:B------:R-:W-:Y:S01]  /*107e0*/  IMAD.X R149, R134.reuse, 0x1, R248, P3 ;  /* 0x0000000186957824 */ /* 0x040fe200018e06f8 */
[----:B----4-:R-:W-:Y:S01]  /*107f0*/  IADD3 R150, P2, R133, R245, RZ ;  /* 0x000000f585967210 */ /* 0x010fe20007f5e0ff */
[--C-:B------:R-:W-:Y:S03]  /*10800*/  IMAD.X R133, R3, 0x1, R246.reuse, P0 ;  /* 0x0000000103857824 */ /* 0x100fe600000e06f6 */
[----:B------:R3:W-:Y:S01]  /*10810*/  LDGSTS.E.BYPASS.LTC128B.128 [R243+0xa100], [R148.64], !P5 ;  /* 0x0a10000094f37fae */ /* 0x0007e2000e901d4c */
[----:B------:R-:W-:Y:S05]  /*10820*/  IMAD.X R151, R134, 0x1, R246, P2 ;  /* 0x0000000186977824 */ /* 0x000fea00010e06f6 */
[----:B------:R3:W-:Y:S04]  /*10830*/  LDGSTS.E.BYPASS.LTC128B.128 [R243+0xe100], [R150.64], !P4 ;  /* 0x0e10000096f37fae */ /* 0x0007e8000e101d4c */
[----:B------:R3:W-:Y:S04]  /*10840*/  LDGSTS.E.BYPASS.LTC128B.128 [R243+0xb100], [R144.64], !P5 ;  /* 0x0b10000090f37fae */ /* 0x0007e8000e901d4c */
[----:B------:R3:W-:Y:S01]  /*10850*/  LDGSTS.E.BYPASS.LTC128B.128 [R243+0xf100], [R132.64], !P4 ;  /* 0x0f10000084f37fae */ /* 0x0007e2000e101d4c */
[----:B------:R-:W-:-:S05]  /*10860*/  BRA `(.L_x_139) ;  /* 0x00000f8000007947 */ /* 0x000fca0003800000 */
.L_x_138:
        /* <DEDUP_REMOVED lines=248> */
.L_x_139:
        /* <DEDUP_REMOVED lines=566> */
.L_x_137:
        /* <DEDUP_REMOVED lines=91> */
.L_x_107:
[----:B------:R-:W-:Y:S02]  /*14100*/  USHF.R.S32.HI UR8, URZ, 0x1f, UR11 ;  /* 0x0000001f3f087899 */ /* 0x000fe4000801140b */
[----:B------:R-:W-:Y:S01]  /*14110*/  ULDC.64 UR12, c[0x0][0x118] ;  /* 0x00004600000c7ab9 */ /* 0x000fe20000000a00 */
[----:B------:R-:W-:Y:S05]  /*14120*/  @P2 BRA `(.L_x_141) ;  /* 0x000013c000002947 */ /* 0x000fea0003800000 */
[----:B------:R-:W1:Y:S01]  /*14130*/  S2R R0, SR_TID.X ;  /* 0x0000000000007919 */ /* 0x000e620000002100 */
        /* <DEDUP_REMOVED lines=63> */
[----:B------:R-:W-:Y:S01]  /*14530*/  IMAD.IADD R16, R13, 0x1, R14 ;  /* 0x000000010d107824 */ /* 0x000fe200078e020e */
[----:B------:R-:W-:Y:S01]  /*14540*/  F2FP.BF16.PACK_AB R106, R107, R106 ;  /* 0x0000006a6b6a723e */ /* 0x000fe200000010ff */
[----:B------:R-:W-:Y:S01]  /*14550*/  STS [R12+0x80], R128 ;  /* 0x000080800c007388 */ /* 0x000fe20000000800 */
[----:B------:R-:W-:Y:S02]  /*14560*/  F2FP.BF16.PACK_AB R108, R109, R108 ;  /* 0x0000006c6d6c723e */ /* 0x000fe400000010ff */
[----:B------:R-:W-:Y:S01]  /*14570*/  F2FP.BF16.PACK_AB R110, R111, R110 ;  /* 0x0000006e6f6e723e */ /* 0x000fe200000010ff */
[----:B------:R-:W-:Y:S01]  /*14580*/  STS [R12+0x480], R130 ;  /* 0x000480820c007388 */ /* 0x000fe20000000800 */
[----:B------:R-:W-:-:S02]  /*14590*/  F2FP.BF16.PACK_AB R116, R117, R116 ;  /* 0x000000747574723e */ /* 0x000fc400000010ff */
[----:B------:R-:W-:Y:S01]  /*145a0*/  F2FP.BF16.PACK_AB R118, R119, R118 ;  /* 0x000000767776723e */ /* 0x000fe200000010ff */
[----:B------:R-:W-:Y:S01]  /*145b0*/  STS [R4], R124 ;  /* 0x0000007c04007388 */ /* 0x000fe20000000800 */
[----:B------:R-:W-:Y:S02]  /*145c0*/  F2FP.BF16.PACK_AB R2, R2, R114 ;  /* 0x000000720202723e */ /* 0x000fe400000010ff */
[----:B------:R-:W-:Y:S01]  /*145d0*/  PLOP3.LUT P0, PT, PT, PT, UP1, 0x80, 0x0 ;  /* 0x000000000000781c */ /* 0x000fe20003f0f018 */
[----:B------:R-:W-:Y:S04]  /*145e0*/  STS [R4+0x400], R126 ;  /* 0x0004007e04007388 */ /* 0x000fe80000000800 */
[----:B------:R-:W-:Y:S04]  /*145f0*/  STS [R14+0x80], R68 ;  /* 0x000080440e007388 */ /* 0x000fe80000000800 */
[----:B------:R-:W-:Y:S04]  /*14600*/  STS [R14+0x480], R70 ;  /* 0x000480460e007388 */ /* 0x000fe80000000800 */
[----:B------:R1:W-:Y:S04]  /*14610*/  STS [R10+0x400], R6 ;  /* 0x000400060a007388 */ /* 0x0003e80000000800 */
[----:B------:R-:W-:Y:S04]  /*14620*/  STS [R10], R72 ;  /* 0x000000480a007388 */ /* 0x000fe80000000800 */
[----:B------:R-:W-:Y:S04]  /*14630*/  STS [R15+0x80], R76 ;  /* 0x0000804c0f007388 */ /* 0x000fe80000000800 */
[----:B------:R-:W-:Y:S01]  /*14640*/  STS [R15+0x480], R78 ;  /* 0x0004804e0f007388 */ /* 0x000fe20000000800 */
[----:B-1----:R-:W-:-:S02]  /*14650*/  IMAD.IADD R6, R13, 0x1, R4 ;  /* 0x000000010d067824 */ /* 0x002fc400078e0204 */
[----:B------:R-:W-:-:S03]  /*14660*/  IMAD.IADD R13, R10, 0x1, R13 ;  /* 0x000000010a0d7824 */ /* 0x000fc600078e020d */
        /* <DEDUP_REMOVED lines=17> */
[----:B------:R-:W-:Y:S01]  /*14780*/  STS [R6+0x4400], R110 ;  /* 0x0044006e06007388 */ /* 0x000fe20000000800 */
[----:B-1----:R-:W-:-:S03]  /*14790*/  IMAD.U32 R14, RZ, RZ, UR4 ;  /* 0x00000004ff0e7e24 */ /* 0x002fc6000f8e00ff */
[----:B------:R-:W-:Y:S04]  /*147a0*/  STS [R16+0x4080], R116 ;  /* 0x0040807410007388 */ /* 0x000fe80000000800 */
[----:B------:R-:W-:Y:S04]  /*147b0*/  STS [R16+0x4480], R118 ;  /* 0x0044807610007388 */ /* 0x000fe80000000800 */
[----:B------:R-:W-:Y:S04]  /*147c0*/  STS [R13+0x4000], R112 ;  /* 0x004000700d007388 */ /* 0x000fe80000000800 */
[----:B------:R1:W-:Y:S01]  /*147d0*/  STS [R13+0x4400], R2 ;  /* 0x004400020d007388 */ /* 0x0003e20000000800 */
[----:B--2---:R-:W-:Y:S01]  /*147e0*/  IMAD.U32 R15, RZ, RZ, UR5 ;  /* 0x00000005ff0f7e24 */ /* 0x004fe2000f8e00ff */
[----:B------:R-:W-:-:S02]  /*147f0*/  ULDC.64 UR4, c[0x0][0x508] ;  /* 0x0001420000047ab9 */ /* 0x000fc40000000a00 */
[----:B------:R-:W-:Y:S01]  /*14800*/  BAR.SYNC.DEFER_BLOCKING 0x1, 0x100 ;  /* 0x0044000000007b1d */ /* 0x000fe20000010000 */
[----:B------:R-:W-:-:S04]  /*14810*/  UISETP.NE.U32.AND UP0, UPT, URZ, UR4, UPT ;  /* 0x000000043f00728c */ /* 0x000fc8000bf05070 */
[----:B------:R-:W-:Y:S01]  /*14820*/  UISETP.NE.AND.EX UP0, UPT, URZ, UR5, UPT, UP0 ;  /* 0x000000053f00728c */ /* 0x000fe2000bf05300 */
[----:B------:R-:W2:Y:S02]  /*14830*/  @P0 LDG.E R4, [R14.64] ;  /* 0x0000000c0e040981 */ /* 0x000ea4000c1e1900 */
[----:B------:R-:W-:-:S03]  /*14840*/  ULDC.64 UR4, c[0x0][0x508] ;  /* 0x0001420000047ab9 */ /* 0x000fc60000000a00 */
[----:B------:R-:W-:-:S05]  /*14850*/  PLOP3.LUT P1, PT, PT, PT, UP0, 0x80, 0x0 ;  /* 0x000000000000781c */ /* 0x000fca0003f2f008 */
[----:B------:R-:W-:Y:S01]  /*14860*/  @UP0 UIMAD.WIDE UR4, UR19, UR6, UR4 ;  /* 0x00000006130402a5 */ /* 0x000fe2000f8e0204 */
[----:B-1----:R-:W-:-:S05]  /*14870*/  IMAD.MOV.U32 R2, RZ, RZ, c[0x0][0x388] ;  /* 0x0000e200ff027624 */ /* 0x002fca00078e00ff */
        /* <DEDUP_REMOVED lines=14> */
.L_x_142:
        /* <DEDUP_REMOVED lines=32> */
[----:B------:R-:W-:Y:S01]  /*14b60*/  USEL UR19, UR19, URZ, !UP1 ;  /* 0x0000003f13137287 */ /* 0x000fe2000c800000 */
[----:B------:R-:W-:Y:S01]  /*14b70*/  LOP3.LUT R11, R10, 0xfffffff8, RZ, 0xc0, !PT ;  /* 0xfffffff80a0b7812 */ /* 0x000fe200078ec0ff */
[----:B------:R-:W-:Y:S01]  /*14b80*/  UIMAD UR10, UR9, UR6, URZ ;  /* 0x00000006090a72a4 */ /* 0x000fe2000f8e023f */
[----:B------:R-:W-:Y:S01]  /*14b90*/  IMAD.MOV.U32 R16, RZ, RZ, R6 ;  /* 0x000000ffff107224 */ /* 0x000fe200078e0006 */
[----:B------:R-:W-:Y:S01]  /*14ba0*/  UIMAD.WIDE.U32 UR20, UR19, UR6, UR20 ;  /* 0x00000006131472a5 */ /* 0x000fe2000f8e0014 */
[----:B------:R-:W-:Y:S01]  /*14bb0*/  @P1 IMAD.HI.U32 R5, R6, c[0x0][0x4ec], RZ ;  /* 0x00013b0006051a27 */ /* 0x000fe200078e00ff */
[----:B------:R-:W-:Y:S01]  /*14bc0*/  UIMAD UR7, UR19, UR7, UR10 ;  /* 0x00000007130772a4 */ /* 0x000fe2000f8e020a */
[----:B------:R-:W-:Y:S01]  /*14bd0*/  BSSY B0, `(.L_x_143) ;  /* 0x0000061000007945 */ /* 0x000fe20003800000 */
[----:B------:R-:W-:-:S02]  /*14be0*/  ULDC.64 UR4, c[0x0][0x3a0] ;  /* 0x0000e80000047ab9 */ /* 0x000fc40000000a00 */
[----:B------:R-:W-:Y:S01]  /*14bf0*/  @P1 SHF.R.U32.HI R16, RZ, c[0x0][0x4f0], R5 ;  /* 0x00013c00ff101a19 */ /* 0x000fe20000011605 */
[----:B------:R-:W-:Y:S02]  /*14c00*/  UIMAD.WIDE.U32 UR16, UR14, UR4, URZ ;  /* 0x000000040e1072a5 */ /* 0x000fe4000f8e003f */
[----:B------:R-:W-:Y:S01]  /*14c10*/  UIMAD UR4, UR15, UR4, URZ ;  /* 0x000000040f0472a4 */ /* 0x000fe2000f8e023f */
[--C-:B------:R-:W-:Y:S01]  /*14c20*/  SHF.R.S32.HI R4, RZ, 0x1f, R16.reuse ;  /* 0x0000001fff047819 */ /* 0x100fe20000011410 */
[----:B------:R-:W-:Y:S01]  /*14c30*/  IMAD.MOV R5, RZ, RZ, -R16 ;  /* 0x000000ffff057224 */ /* 0x000fe200078e0a10 */
[----:B------:R-:W-:Y:S01]  /*14c40*/  IADD3 R16, P0, R16, UR20, RZ ;  /* 0x0000001410107c10 */ /* 0x000fe2000ff1e0ff */
[----:B------:R-:W-:Y:S02]  /*14c50*/  UIMAD UR14, UR14, UR5, UR4 ;  /* 0x000000050e0e72a4 */ /* 0x000fe4000f8e0204 */
[----:B------:R-:W-:Y:S01]  /*14c60*/  IMAD R5, R5, c[0x0][0x4e8], R6 ;  /* 0x00013a0005057a24 */ /* 0x000fe200078e0206 */
[----:B------:R-:W-:Y:S01]  /*14c70*/  LEA.HI R6, R3, R0, RZ, 0x6 ;  /* 0x0000000003067211 */ /* 0x000fe200078f30ff */
[----:B------:R-:W-:Y:S01]  /*14c80*/  IMAD.IADD R0, R0, 0x1, -R11 ;  /* 0x0000000100007824 */ /* 0x000fe200078e0a0b */
[----:B------:R-:W-:Y:S01]  /*14c90*/  MOV R3, UR7 ;  /* 0x0000000700037c02 */ /* 0x000fe20008000f00 */
[----:B------:R-:W-:Y:S01]  /*14ca0*/  ULDC.64 UR4, c[0x0][0x3e8] ;  /* 0x0000fa0000047ab9 */ /* 0x000fe20000000a00 */
[----:B------:R-:W-:Y:S01]  /*14cb0*/  SHF.R.S32.HI R11, RZ, 0x1f, R5 ;  /* 0x0000001fff0b7819 */ /* 0x000fe20000011405 */
[----:B------:R-:W-:Y:S01]  /*14cc0*/  UIADD3 UR15, UR17, UR14, URZ ;  /* 0x0000000e110f7290 */ /* 0x000fe2000fffe03f */
[----:B------:R-:W-:Y:S01]  /*14cd0*/  IADD3.X R17, R4, UR21, R3, P0, !PT ;  /* 0x0000001504117c10 */ /* 0x000fe200087fe403 */
[----:B------:R-:W-:Y:S01]  /*14ce0*/  UIMAD UR8, UR8, UR4, URZ ;  /* 0x00000004080872a4 */ /* 0x000fe2000f8e023f */
[----:B------:R-:W-:Y:S01]  /*14cf0*/  SHF.R.S32.HI R3, RZ, 0x3, R10 ;  /* 0x00000003ff037819 */ /* 0x000fe2000001140a */
[----:B------:R-:W-:Y:S01]  /*14d00*/  IMAD R4, R11, c[0x0][0x488], RZ ;  /* 0x000122000b047a24 */ /* 0x000fe200078e02ff */
[----:B------:R-:W-:Y:S01]  /*14d10*/  UMOV UR14, UR16 ;  /* 0x00000010000e7c82 */ /* 0x000fe20008000000 */
[----:B------:R-:W-:Y:S01]  /*14d20*/  IMAD.WIDE.U32 R16, R5, c[0x0][0x488], R16 ;  /* 0x0001220005107a25 */ /* 0x000fe200078e0010 */
[----:B------:R-:W-:Y:S01]  /*14d30*/  UIMAD UR8, UR11, UR5, UR8 ;  /* 0x000000050b0872a4 */ /* 0x000fe2000f8e0208 */
[----:B------:R-:W-:Y:S01]  /*14d40*/  SHF.L.U32 R6, R6, 0x3, RZ ;  /* 0x0000000306067819 */ /* 0x000fe200000006ff */
[----:B------:R-:W-:Y:S01]  /*14d50*/  UIMAD.WIDE.U32 UR14, UR11, UR4, UR14 ;  /* 0x000000040b0e72a5 */ /* 0x000fe2000f8e000e */
[----:B------:R-:W-:-:S02]  /*14d60*/  IMAD.SHL.U32 R12, R3, 0x40, RZ ;  /* 0x00000040030c7824 */ /* 0x000fc400078e00ff */
[----:B------:R-:W-:Y:S01]  /*14d70*/  IMAD R14, R0, 0x20, R3 ;  /* 0x00000020000e7824 */ /* 0x000fe200078e0203 */
[----:B------:R-:W-:Y:S01]  /*14d80*/  ULDC.64 UR4, c[0x0][0x3f0] ;  /* 0x0000fc0000047ab9 */ /* 0x000fe20000000a00 */
[----:B------:R-:W-:Y:S01]  /*14d90*/  IMAD R5, R5, c[0x0][0x48c], R4 ;  /* 0x0001230005057a24 */ /* 0x000fe200078e0204 */
[----:B------:R-:W-:Y:S01]  /*14da0*/  LOP3.LUT R12, R12, 0x1c0, RZ, 0xc0, !PT ;  /* 0x000001c00c0c7812 */ /* 0x000fe200078ec0ff */
[----:B------:R-:W-:Y:S01]  /*14db0*/  IMAD.SHL.U32 R0, R0, 0x8, RZ ;  /* 0x0000000800007824 */ /* 0x000fe200078e00ff */
[----:B------:R-:W-:Y:S01]  /*14dc0*/  LEA R4, P0, R16, c[0x0][0x450], 0x2 ;  /* 0x0001140010047a11 */ /* 0x000fe200078010ff */
[----:B------:R-:W-:Y:S01]  /*14dd0*/  IMAD R14, R36, 0x80, R14 ;  /* 0x00000080240e7824 */ /* 0x000fe200078e020e */
[----:B------:R-:W-:Y:S01]  /*14de0*/  IADD3 R5, R17, R5, RZ ;  /* 0x0000000511057210 */ /* 0x000fe20007ffe0ff */
[----:B------:R-:W-:Y:S01]  /*14df0*/  UIADD3 UR15, UR15, UR8, URZ ;  /* 0x000000080f0f7290 */ /* 0x000fe2000fffe03f */
[----:B------:R-:W-:Y:S01]  /*14e00*/  LOP3.LUT R10, R12, 0x38, R0, 0xf8, !PT ;  /* 0x000000380c0a7812 */ /* 0x000fe200078ef800 */
[----:B------:R-:W-:Y:S01]  /*14e10*/  @P1 IMAD.HI.U32 R11, R14, c[0x0][0x4ec], RZ ;  /* 0x00013b000e0b1a27 */ /* 0x000fe200078e00ff */
[----:B------:R-:W-:Y:S01]  /*14e20*/  SHF.R.U32.HI R12, RZ, 0x3, R12 ;  /* 0x00000003ff0c7819 */ /* 0x000fe2000001160c */
[----:B------:R-:W-:Y:S01]  /*14e30*/  UIMAD UR9, UR9, UR4, URZ ;  /* 0x00000004090972a4 */ /* 0x000fe2000f8e023f */
[----:B------:R-:W-:Y:S01]  /*14e40*/  LEA.HI.X R5, R16, c[0x0][0x454], R5, 0x2, P0 ;  /* 0x0001150010057a11 */ /* 0x000fe200000f1405 */
[--C-:B------:R-:W-:Y:S01]  /*14e50*/  IMAD.MOV.U32 R13, RZ, RZ, R14.reuse ;  /* 0x000000ffff0d7224 */ /* 0x100fe200078e000e */
[----:B------:R-:W-:Y:S01]  /*14e60*/  @P1 SHF.R.U32.HI R13, RZ, c[0x0][0x4f0], R11 ;  /* 0x00013c00ff0d1a19 */ /* 0x000fe2000001160b */
[----:B------:R-:W-:Y:S01]  /*14e70*/  UIMAD UR5, UR19, UR5, UR9 ;  /* 0x00000005130572a4 */ /* 0x000fe2000f8e0209 */
[----:B------:R-:W-:Y:S01]  /*14e80*/  LOP3.LUT R12, R10, R12, RZ, 0x3c, !PT ;  /* 0x0000000c0a0c7212 */ /* 0x000fe200078e3cff */
[----:B------:R-:W-:Y:S01]  /*14e90*/  SHFL.IDX PT, R11, R5, RZ, 0x1c1f ;  /* 0x001c1fff050b7589 */ /* 0x000fe200000e0000 */
[----:B------:R-:W-:Y:S01]  /*14ea0*/  UIMAD.WIDE.U32 UR14, UR19, UR4, UR14 ;  /* 0x00000004130e72a5 */ /* 0x000fe2000f8e000e */
[--C-:B------:R-:W-:Y:S01]  /*14eb0*/  IMAD.MOV R15, RZ, RZ, -R13.reuse ;  /* 0x000000ffff0f7224 */ /* 0x100fe200078e0a0d */
[----:B------:R-:W-:Y:S01]  /*14ec0*/  SHF.R.S32.HI R16, RZ, 0x1f, R13 ;  /* 0x0000001fff107819 */ /* 0x000fe2000001140d */
[----:B------:R-:W1:Y:S01]  /*14ed0*/  SHFL.IDX PT, R10, R4, RZ, 0x1c1f ;  /* 0x001c1fff040a7589 */ /* 0x000e6200000e0000 */
[----:B------:R-:W-:Y:S01]  /*14ee0*/  UIADD3 UR5, UR15, UR5, URZ ;  /* 0x000000050f057290 */ /* 0x000fe2000fffe03f */
[----:B------:R-:W-:Y:S01]  /*14ef0*/  IMAD R15, R15, c[0x0][0x4e8], R14 ;  /* 0x00013a000f0f7a24 */ /* 0x000fe200078e020e */
[C---:B------:R-:W-:Y:S01]  /*14f00*/  IADD3 R14, R9.reuse, 0x8, RZ ;  /* 0x00000008090e7810 */ /* 0x040fe20007ffe0ff */
[----:B------:R-:W-:Y:S01]  /*14f10*/  SHFL.IDX PT, R4, R4, 0x1, 0x1c1f ;  /* 0x003c1f0004047f89 */ /* 0x000fe200000e0000 */
[----:B------:R-:W-:Y:S01]  /*14f20*/  IMAD.U32 R19, RZ, RZ, UR15 ;  /* 0x0000000fff137e24 */ /* 0x000fe2000f8e00ff */
[-C--:B------:R-:W-:Y:S01]  /*14f30*/  ISETP.GE.OR P1, PT, R9, R2.reuse, P2 ;  /* 0x000000020900720c */ /* 0x080fe20001726670 */
[----:B------:R-:W-:Y:S01]  /*14f40*/  IMAD.U32 R18, RZ, RZ, UR14 ;  /* 0x0000000eff127e24 */ /* 0x000fe2000f8e00ff */
[----:B------:R-:W2:Y:S01]  /*14f50*/  SHFL.IDX PT, R5, R5, 0x1, 0x1c1f ;  /* 0x003c1f0005057f89 */ /* 0x000ea200000e0000 */
[----:B------:R-:W-:Y:S01]  /*14f60*/  IMAD.U32 R19, RZ, RZ, UR5 ;  /* 0x00000005ff137e24 */ /* 0x000fe2000f8e00ff */
[----:B------:R-:W-:Y:S01]  /*14f70*/  ISETP.GE.OR P0, PT, R14, R2, P2 ;  /* 0x000000020e00720c */ /* 0x000fe20001706670 */
[----:B------:R-:W-:Y:S01]  /*14f80*/  IMAD R16, R16, c[0x0][0x3e0], RZ ;  /* 0x0000f80010107a24 */ /* 0x000fe200078e02ff */
[----:B------:R-:W-:Y:S01]  /*14f90*/  SHF.R.S32.HI R9, RZ, 0x1f, R15 ;  /* 0x0000001fff097819 */ /* 0x000fe2000001140f */
[----:B------:R-:W-:Y:S01]  /*14fa0*/  IMAD.WIDE.U32 R18, R13, c[0x0][0x3e0], R18 ;  /* 0x0000f8000d127a25 */ /* 0x000fe200078e0012 */
[----:B------:R-:W-:-:S02]  /*14fb0*/  LOP3.LUT R6, R12, 0x7ffffe00, R6, 0xf8, !PT ;  /* 0x7ffffe000c067812 */ /* 0x000fc400078ef806 */
[----:B------:R-:W-:Y:S01]  /*14fc0*/  IADD3 R37, R0, 0x40, RZ ;  /* 0x0000004000257810 */ /* 0x000fe20007ffe0ff */
[----:B------:R-:W-:Y:S02]  /*14fd0*/  IMAD R16, R13, c[0x0][0x3e4], R16 ;  /* 0x0000f9000d107a24 */ /* 0x000fe400078e0210 */
[----:B------:R-:W-:Y:S02]  /*14fe0*/  IMAD R9, R9, c[0x0][0x3d8], RZ ;  /* 0x0000f60009097a24 */ /* 0x000fe400078e02ff */
[----:B------:R-:W-:Y:S02]  /*14ff0*/  IMAD.IADD R19, R19, 0x1, R16 ;  /* 0x0000000113137824 */ /* 0x000fe400078e0210 */
[----:B------:R-:W-:Y:S01]  /*15000*/  IMAD.SHL.U32 R16, R6, 0x2, RZ ;  /* 0x0000000206107824 */ /* 0x000fe200078e00ff */
[----:B-1----:R1:W-:Y:S01]  /*15010*/  @!P1 ST.E [R10.64], R7 ;  /* 0x000000070a009985 */ /* 0x0023e2000c10190c */
[C---:B------:R-:W-:Y:S02]  /*15020*/  IMAD R17, R15.reuse, c[0x0][0x3dc], R9 ;  /* 0x0000f7000f117a24 */ /* 0x040fe400078e0209 */
[----:B------:R-:W-:-:S04]  /*15030*/  IMAD.WIDE.U32 R38, R15, c[0x0][0x3d8], R18 ;  /* 0x0000f6000f267a25 */ /* 0x000fc800078e0012 */
[----:B------:R-:W-:Y:S01]  /*15040*/  IMAD.IADD R17, R39, 0x1, R17 ;  /* 0x0000000127117824 */ /* 0x000fe200078e0211 */
[----:B--2---:R1:W-:Y:S01]  /*15050*/  @!P0 ST.E [R4.64], R8 ;  /* 0x0000000804008985 */ /* 0x0043e2000c10190c */
[----:B------:R-:W-:Y:S01]  /*15060*/  LEA R39, P0, R38, c[0x0][0x380], 0x1 ;  /* 0x0000e00026277a11 */ /* 0x000fe200078008ff */
[----:B------:R-:W-:Y:S02]  /*15070*/  IMAD R36, R36, 0x80, R3 ;  /* 0x0000008024247824 */ /* 0x000fe400078e0203 */
[----:B------:R1:W2:Y:S01]  /*15080*/  LDS.128 R28, [R16+0x1080] ;  /* 0x00108000101c7984 */ /* 0x0002a20000000c00 */
[----:B------:R-:W-:Y:S02]  /*15090*/  LEA.HI.X R38, R38, c[0x0][0x384], R17, 0x1, P0 ;  /* 0x0000e10026267a11 */ /* 0x000fe400000f0c11 */
[----:B------:R-:W-:Y:S01]  /*150a0*/  ISETP.GE.AND P0, PT, R36, R2, PT ;  /* 0x000000022400720c */ /* 0x000fe20003f06270 */
[----:B------:R1:W3:Y:S04]  /*150b0*/  LDS.128 R24, [R16+0x2080] ;  /* 0x0020800010187984 */ /* 0x0002e80000000c00 */
        /* <DEDUP_REMOVED lines=18> */
.L_x_144:
[----:B------:R-:W-:Y:S05]  /*151e0*/  BSYNC B0 ;  /* 0x0000000000007941 */ /* 0x000fea0003800000 */
.L_x_143:
        /* <DEDUP_REMOVED lines=15> */
.L_x_146:
[----:B------:R-:W-:Y:S05]  /*152e0*/  BSYNC B0 ;  /* 0x0000000000007941 */ /* 0x000fea0003800000 */
.L_x_145:
        /* <DEDUP_REMOVED lines=15> */
.L_x_148:
[----:B------:R-:W-:Y:S05]  /*153e0*/  BSYNC B0 ;  /* 0x0000000000007941 */ /* 0x000fea0003800000 */
.L_x_147:
        /* <DEDUP_REMOVED lines=16> */
.L_x_141:
        /* <DEDUP_REMOVED lines=10> */
[----:B------:R-:W2:Y:S01]  /*15590*/  @P0 LDG.E R0, [R4.64] ;  /* 0x0000000c04000981 */ /* 0x000ea2000c1e1900 */
        /* <DEDUP_REMOVED lines=20> */
.L_x_149:
        /* <DEDUP_REMOVED lines=43> */
.L_x_151:
[----:B------:R-:W-:Y:S05]  /*15990*/  BSYNC B0 ;  /* 0x0000000000007941 */ /* 0x000fea0003800000 */
.L_x_150:
        /* <DEDUP_REMOVED lines=63> */
.L_x_153:
[----:B------:R-:W-:Y:S05]  /*15d90*/  BSYNC B0 ;  /* 0x0000000000007941 */ /* 0x000fea0003800000 */
.L_x_152:
        /* <DEDUP_REMOVED lines=15> */
.L_x_155:
[----:B------:R-:W-:Y:S05]  /*15e90*/  BSYNC B0 ;  /* 0x0000000000007941 */ /* 0x000fea0003800000 */
.L_x_154:
        /* <DEDUP_REMOVED lines=15> */
.L_x_157:
[----:B------:R-:W-:Y:S05]  /*15f90*/  BSYNC B0 ;  /* 0x0000000000007941 */ /* 0x000fea0003800000 */
.L_x_156:
        /* <DEDUP_REMOVED lines=16> */
.L_x_158:
        /* <DEDUP_REMOVED lines=14> */
.L_x_2167:


//--------------------- .text._ZN7cutlass13device_kernelIN5flash19enable_sm80_to_sm89INS1_16FlashAttnFwdSm80INS1_25CollectiveMainloopFwdSm80ILi8ELi1ELb1EN4cute5tupleIJNS5_1CILi128EEENS7_ILi96EEES8_EEELi128ENS_10bfloat16_tEfNS_4arch4Sm80ELb0ELb1ELb0ELb0ELb1ELb0ELb1ELb0EEENS1_21CollectiveEpilogueFwdINS6_IJS8_S8_S9_EEENS6_IJNS7_ILi1EEESH_SH_EEESB_SD_Li256ELb0ELb1ELb0ELb0EEENS1_19SingleTileSchedulerILb0ELb0ELb1ELi128EEEEEEEEEvNT_6ParamsE --------------------------
	.section	.text._ZN7cutlass13device_kernelIN5flash19enable_sm80_to_sm89INS1_16FlashAttnFwdSm80INS1_25CollectiveMainloopFwdSm80ILi8ELi1ELb1EN4cute5tupleIJNS5_1CILi128EEENS7_ILi96EEES8_EEELi128ENS_10bfloat16_tEfNS_4arch4Sm80ELb0ELb1ELb0ELb0ELb1ELb0ELb1ELb0EEENS1_21CollectiveEpilogueFwdINS6_IJS8_S8_S9_EEENS6_IJNS7_ILi1EEESH_SH_EEESB_SD_Li256ELb0ELb1ELb0ELb0EEENS1_19SingleTileSchedulerILb0ELb0ELb1ELi128EEEEEEEEEvNT_6ParamsE,"ax",@progbits
	.sectioninfo	@"SHI_REGISTERS=254"
	.align	128
.text._ZN7cutlass13device_kernelIN5flash19enable_sm80_to_sm89INS1_16FlashAttnFwdSm80INS1_25CollectiveMainloopFwdSm80ILi8ELi1ELb1EN4cute5tupleIJNS5_1CILi128EEENS7_ILi96EEES8_EEELi128ENS_10bfloat16_tEfNS_4arch4Sm80ELb0ELb1ELb0ELb0ELb1ELb0ELb1ELb0EEENS1_21CollectiveEpilogueFwdINS6_IJS8_S8_S9_EEENS6_IJNS7_ILi1EEESH_SH_EEESB_SD_Li256ELb0ELb1ELb0ELb0EEENS1_19SingleTileSchedulerILb0ELb0ELb1ELi128EEEEEEEEEvNT_6ParamsE:
        .type           _ZN7cutlass13device_kernelIN5flash19enable_sm80_to_sm89INS1_16FlashAttnFwdSm80INS1_25CollectiveMainloopFwdSm80ILi8ELi1ELb1EN4cute5tupleIJNS5_1CILi128EEENS7_ILi96EEES8_EEELi128ENS_10bfloat16_tEfNS_4arch4Sm80ELb0ELb1ELb0ELb0ELb1ELb0ELb1ELb0EEENS1_21CollectiveEpilogueFwdINS6_IJS8_S8_S9_EEENS6_IJNS7_ILi1EEESH_SH_EEESB_SD_Li256ELb0ELb1ELb0ELb0EEENS1_19SingleTileSchedulerILb0ELb0ELb1ELi128EEEEEEEEEvNT_6ParamsE,@function
        .size           _ZN7cutlass13device_kernelIN5flash19enable_sm80_to_sm89INS1_16FlashAttnFwdSm80INS1_25CollectiveMainloopFwdSm80ILi8ELi1ELb1EN4cute5tupleIJNS5_1CILi128EEENS7_ILi96EEES8_EEELi128ENS_10bfloat16_tEfNS_4arch4Sm80ELb0ELb1ELb0ELb0ELb1ELb0ELb1ELb0EEENS1_21CollectiveEpilogueFwdINS6_IJS8_S8_S9_EEENS6_IJNS7_ILi1EEESH_SH_EEESB_SD_Li256ELb0ELb1ELb0ELb0EEENS1_19SingleTileSchedulerILb0ELb0ELb1ELi128EEEEEEEEEvNT_6ParamsE,(.L_x_2168 - _ZN7cutlass13device_kernelIN5flash19enable_sm80_to_sm89INS1_16FlashAttnFwdSm80INS1_25CollectiveMainloopFwdSm80ILi8ELi1ELb1EN4cute5tupleIJNS5_1CILi128EEENS7_ILi96EEES8_EEELi128ENS_10bfloat16_tEfNS_4arch4Sm80ELb0ELb1ELb0ELb0ELb1ELb0ELb1ELb0EEENS1_21CollectiveEpilogueFwdINS6_IJS8_S8_S9_EEENS6_IJNS7_ILi1EEESH_SH_EEESB_SD_Li256ELb0ELb1ELb0ELb0EEENS1_19SingleTileSchedulerILb0ELb0ELb1ELi128EEEEEEEEEvNT_6ParamsE)
        .other          _ZN7cutlass13device_kernelIN5flash19enable_sm80_to_sm89INS1_16FlashAttnFwdSm80INS1_25CollectiveMainloopFwdSm80ILi8ELi1ELb1EN4cute5tupleIJNS5_1CILi128EEENS7_ILi96EEES8_EEELi128ENS_10bfloat16_tEfNS_4arch4Sm80ELb0ELb1ELb0ELb0ELb1ELb0ELb1ELb0EEENS1_21CollectiveEpilogueFwdINS6_IJS8_S8_S9_EEENS6_IJNS7_ILi1EEESH_SH_EEESB_SD_Li256ELb0ELb1ELb0ELb0EEENS1_19SingleTileSchedulerILb0ELb0ELb1ELi128EEEEEEEEEvNT_6ParamsE,@"STO_CUDA_ENTRY STV_DEFAULT"
_ZN7cutlass13device_kernelIN5flash19enable_sm80_to_sm89INS1_16FlashAttnFwdSm80INS1_25CollectiveMainloopFwdSm80ILi8ELi1ELb1EN4cute5tupleIJNS5_1CILi128EEENS7_ILi96EEES8_EEELi128ENS_10bfloat16_tEfNS_4arch4Sm80ELb0ELb1ELb0ELb0ELb1ELb0ELb1ELb0EEENS1_21CollectiveEpilogueFwdINS6_IJS8_S8_S9_EEENS6_IJNS7_ILi1EEESH_SH_EEESB_SD_Li256ELb0ELb1ELb0ELb0EEENS1_19SingleTileSchedulerILb0ELb0ELb1ELi128EEEEEEEEEvNT_6ParamsE:
[----:B------:R-:W-:Y:S02]  /*0000*/  MOV R1, c[0x0][0x28] ;  /* 0x00000a0000017a02 */ /* 0x000fe40000000f00 */
[----:B------:R-:W1:Y:S02]  /*0010*/  S2UR UR19, SR_CTAID.Z ;  /* 0x00000000001379c3 */ /* 0x000e640000002700 */
[----:B-1----:R-:W-:-:S13]  /*0020*/  ISETP.LE.AND P0, PT, RZ, UR19, PT ;  /* 0x00000013ff007c0c */ /* 0x002fda000bf03270 */
[----:B------:R-:W-:Y:S05]  /*0030*/  @!P0 EXIT ;  /* 0x000000000000894d */ /* 0x000fea0003800000 */
[----:B------:R-:W1:Y:S01]  /*0040*/  S2UR UR15, SR_CTAID.X ;  /* 0x00000000000f79c3 */ /* 0x000e620000002500 */
[----:B------:R-:W-:Y:S01]  /*0050*/  ULDC.64 UR4, c[0x0][0x370] ;  /* 0x0000dc0000047ab9 */ /* 0x000fe20000000a00 */
[----:B------:R-:W-:Y:S01]  /*0060*/  IMAD.MOV.U32 R219, RZ, RZ, RZ ;  /* 0x000000ffffdb7224 */ /* 0x000fe200078e00ff */
[----:B------:R-:W-:Y:S02]  /*0070*/  UISETP.NE.U32.AND UP0, UPT, URZ, UR4, UPT ;  /* 0x000000043f00728c */ /* 0x000fe4000bf05070 */
[----:B------:R-:W-:Y:S02]  /*0080*/  ULDC.64 UR6, c[0x0][0x370] ;  /* 0x0000dc0000067ab9 */ /* 0x000fe40000000a00 */
[----:B------:R-:W-:Y:S02]  /*0090*/  UISETP.NE.AND.EX UP0, UPT, URZ, UR5, UPT, UP0 ;  /* 0x000000053f00728c */ /* 0x000fe4000bf05300 */
[----:B------:R-:W-:Y:S02]  /*00a0*/  ULDC UR9, c[0x0][0x2c4] ;  /* 0x0000b10000097ab9 */ /* 0x000fe40000000800 */
[----:B------:R-:W-:-:S02]  /*00b0*/  UISETP.NE.AND UP1, UPT, UR9, 0x1, UPT ;  /* 0x000000010900788c */ /* 0x000fc4000bf25270 */
[----:B------:R-:W-:Y:S01]  /*00c0*/  PLOP3.LUT P0, PT, PT, PT, UP0, 0x80, 0x0 ;  /* 0x000000000000781c */ /* 0x000fe20003f0f008 */
[----:B------:R-:W-:-:S04]  /*00d0*/  ULDC.64 UR42, c[0x0][0x118] ;  /* 0x00004600002a7ab9 */ /* 0x000fc80000000a00 */
[----:B------:R-:W-:Y:S02]  /*00e0*/  @UP0 UMOV UR4, 0x4 ;  /* 0x0000000400040882 */ /* 0x000fe40000000000 */
[----:B------:R-:W-:Y:S02]  /*00f0*/  @UP0 UIMAD.WIDE UR4, UR19, UR4, UR6 ;  /* 0x00000004130402a5 */ /* 0x000fe4000f8e0206 */
[----:B-1----:R-:W-:-:S04]  /*0100*/  USHF.L.U32 UR15, UR15, 0x7, URZ ;  /* 0x000000070f0f7899 */ /* 0x002fc8000800063f */
[----:B------:R-:W-:Y:S01]  /*0110*/  MOV R2, UR4 ;  /* 0x0000000400027c02 */ /* 0x000fe20008000f00 */
[----:B------:R-:W-:Y:S01]  /*0120*/  IMAD.U32 R3, RZ, RZ, UR5 ;  /* 0x00000005ff037e24 */ /* 0x000fe2000f8e00ff */
[----:B------:R-:W-:Y:S02]  /*0130*/  @UP1 UIADD3 UR10, UR15, 0x7f, URZ ;  /* 0x0000007f0f0a1890 */ /* 0x000fe4000fffe03f */
[----:B------:R-:W-:Y:S02]  /*0140*/  ULDC.64 UR4, c[0x0][0x2c8] ;  /* 0x0000b20000047ab9 */ /* 0x000fe40000000a00 */
[----:B------:R-:W-:Y:S01]  /*0150*/  UIMAD.WIDE.U32 UR10, UR10, UR4, URZ ;  /* 0x000000040a0a72a5 */ /* 0x000fe2000f8e003f */
[----:B------:R-:W1:Y:S01]  /*0160*/  S2UR UR12, SR_CTAID.Y ;  /* 0x00000000000c79c3 */ /* 0x000e620000002600 */
[----:B------:R-:W-:Y:S01]  /*0170*/  UIADD3 UR6, UR15, 0x7f, URZ ;  /* 0x0000007f0f067890 */ /* 0x000fe2000fffe03f */
[----:B------:R-:W2:Y:S04]  /*0180*/  S2R R96, SR_TID.X ;  /* 0x0000000000607919 */ /* 0x000ea80000002100 */
[----:B------:R-:W-:Y:S01]  /*0190*/  @UP1 UMOV UR7, UR11 ;  /* 0x0000000b00071c82 */ /* 0x000fe20008000000 */
[----:B------:R3:W5:Y:S01]  /*01a0*/  @P0 LDG.E R219, [R2.64] ;  /* 0x0000002a02db0981 */ /* 0x000762000c1e1900 */
[----:B------:R-:W-:-:S02]  /*01b0*/  @UP1 USHF.R.U32.HI UR6, URZ, UR5, UR7 ;  /* 0x000000053f061299 */ /* 0x000fc40008011607 */
[----:B------:R-:W-:Y:S02]  /*01c0*/  ULDC UR8, c[0x0][0x2ac] ;  /* 0x0000ab0000087ab9 */ /* 0x000fe40000000800 */
[----:B------:R-:W-:Y:S02]  /*01d0*/  UMOV UR7, 0x1 ;  /* 0x0000000100077882 */ /* 0x000fe40000000000 */
[----:B------:R-:W-:Y:S02]  /*01e0*/  ULDC.64 UR4, c[0x0][0x328] ;  /* 0x0000ca0000047ab9 */ /* 0x000fe40000000a00 */
[----:B------:R-:W-:Y:S02]  /*01f0*/  UISETP.LE.AND UP0, UPT, UR7, UR5, UPT ;  /* 0x000000050700728c */ /* 0x000fe4000bf03270 */
[----:B------:R-:W-:Y:S02]  /*0200*/  ULDC UR11, c[0x0][0x1d0] ;  /* 0x00007400000b7ab9 */ /* 0x000fe40000000800 */
[----:B------:R-:W-:-:S02]  /*0210*/  UIMAD UR11, UR8, UR11, URZ ;  /* 0x0000000b080b72a4 */ /* 0x000fc4000f8e023f */
[----:B------:R-:W-:Y:S01]  /*0220*/  PLOP3.LUT P0, PT, PT, PT, UP0, 0x40, 0x0 ;  /* 0x000000000000781c */ /* 0x000fe20003f0e808 */
[----:B------:R-:W-:Y:S02]  /*0230*/  ULDC UR10, c[0x0][0x168] ;  /* 0x00005a00000a7ab9 */ /* 0x000fe40000000800 */
[----:B------:R-:W-:-:S04]  /*0240*/  UIADD3 UR10, UR11, -UR10, UR7 ;  /* 0x8000000a0b0a7290 */ /* 0x000fc8000fffe007 */
[----:B------:R-:W-:Y:S02]  /*0250*/  UIADD3 UR5, UR10, UR6, URZ ;  /* 0x000000060a057290 */ /* 0x000fe4000fffe03f */
[----:B-1----:R-:W-:Y:S02]  /*0260*/  USHF.R.S32.HI UR10, URZ, 0x1f, UR12 ;  /* 0x0000001f3f0a7899 */ /* 0x002fe4000801140c */
[----:B------:R-:W-:Y:S02]  /*0270*/  UIADD3 UR6, UR5, UR4, URZ ;  /* 0x0000000405067290 */ /* 0x000fe4000fffe03f */
[----:B------:R-:W-:Y:S05]  /*0280*/  @P0 BRA `(.L_x_159) ;  /* 0x0000016000000947 */ /* 0x000fea0003800000 */
[----:B--23--:R-:W-:Y:S01]  /*0290*/  ISETP.LT.AND P0, PT, RZ, UR5, PT ;  /* 0x00000005ff007c0c */ /* 0x00cfe2000bf01270 */
[----:B------:R-:W-:-:S12]  /*02a0*/  UIADD3 UR13, UR5, -0x1, URZ ;  /* 0xffffffff050d7890 */ /* 0x000fd8000fffe03f */
[----:B------:R-:W-:Y:S05]  /*02b0*/  @P0 BRA `(.L_x_160) ;  /* 0x0000009000000947 */ /* 0x000fea0003800000 */
[----:B------:R-:W-:Y:S02]  /*02c0*/  ULDC UR4, c[0x0][0x32c] ;  /* 0x0000cb0000047ab9 */ /* 0x000fe40000000800 */
[----:B------:R-:W-:Y:S02]  /*02d0*/  UISETP.NE.AND UP2, UPT, UR7, UR4, UPT ;  /* 0x000000040700728c */ /* 0x000fe4000bf45270 */
[----:B------:R-:W-:-:S03]  /*02e0*/  UIADD3 UR13, -UR5, URZ, URZ ;  /* 0x0000003f050d7290 */ /* 0x000fc6000fffe13f */
[----:B------:R-:W-:Y:S02]  /*02f0*/  ULDC.64 UR4, c[0x0][0x330] ;  /* 0x0000cc0000047ab9 */ /* 0x000fe40000000a00 */
[----:B------:R-:W-:-:S07]  /*0300*/  UIMAD.WIDE.U32 UR16, UR13, UR4, URZ ;  /* 0x000000040d1072a5 */ /* 0x000fce000f8e003f */
[----:B------:R-:W-:Y:S02]  /*0310*/  @UP2 UMOV UR7, UR17 ;  /* 0x0000001100072c82 */ /* 0x000fe40008000000 */
[----:B------:R-:W-:-:S04]  /*0320*/  @UP2 USHF.R.U32.HI UR13, URZ, UR5, UR7 ;  /* 0x000000053f0d2299 */ /* 0x000fc80008011607 */
[----:B------:R-:W-:Y:S01]  /*0330*/  ULOP3.LUT UR13, URZ, UR13, URZ, 0x33, !UPT ;  /* 0x0000000d3f0d7292 */ /* 0x000fe2000f8e333f */
[----:B------:R-:W-:Y:S05]  /*0340*/  BRA `(.L_x_161) ;  /* 0x0000006000007947 */ /* 0x000fea0003800000 */
.L_x_160:
[----:B------:R-:W-:Y:S02]  /*0350*/  ULDC UR4, c[0x0][0x32c] ;  /* 0x0000cb0000047ab9 */ /* 0x000fe40000000800 */
[----:B------:R-:W-:-:S03]  /*0360*/  UISETP.NE.AND UP2, UPT, UR7, UR4, UPT ;  /* 0x000000040700728c */ /* 0x000fc6000bf45270 */
[----:B------:R-:W-:Y:S02]  /*0370*/  ULDC.64 UR4, c[0x0][0x330] ;  /* 0x0000cc0000047ab9 */ /* 0x000fe40000000a00 */
[----:B------:R-:W-:-:S07]  /*0380*/  UIMAD.WIDE.U32 UR16, UR13, UR4, URZ ;  /* 0x000000040d1072a5 */ /* 0x000fce000f8e003f */
[----:B------:R-:W-:Y:S02]  /*0390*/  @UP2 UMOV UR7, UR17 ;  /* 0x0000001100072c82 */ /* 0x000fe40008000000 */
[----:B------:R-:W-:Y:S02]  /*03a0*/  @UP2 USHF.R.U32.HI UR13, URZ, UR5, UR7 ;  /* 0x000000053f0d2299 */ /* 0x000fe40008011607 */
.L_x_161:
[----:B------:R-:W-:Y:S02]  /*03b0*/  ULDC UR4, c[0x0][0x32c] ;  /* 0x0000cb0000047ab9 */ /* 0x000fe40000000800 */
[----:B------:R-:W-:-:S04]  /*03c0*/  UIMAD UR4, UR13, UR4, UR4 ;  /* 0x000000040d0472a4 */ /* 0x000fc8000f8e0204 */
[----:B------:R-:W-:-:S04]  /*03d0*/  UISETP.LT.AND UP2, UPT, UR6, UR4, UPT ;  /* 0x000000040600728c */ /* 0x000fc8000bf41270 */
[----:B------:R-:W-:Y:S02]  /*03e0*/  USEL UR6, UR6, UR4, UP2 ;  /* 0x0000000406067287 */ /* 0x000fe40009000000 */
.L_x_159:
[----:B--23--:R-:W-:Y:S01]  /*03f0*/  UIADD3 UR7, UR11, 0x5f, URZ ;  /* 0x0000005f0b077890 */ /* 0x00cfe2000fffe03f */
[----:B------:R-:W-:Y:S01]  /*0400*/  PLOP3.LUT P0, PT, PT, PT, UP0, 0x40, 0x0 ;  /* 0x000000000000781c */ /* 0x000fe20003f0e808 */
[----:B------:R-:W-:Y:S02]  /*0410*/  ULDC.64 UR4, c[0x0][0x2c8] ;  /* 0x0000b20000047ab9 */ /* 0x000fe40000000a00 */
[----:B------:R-:W-:Y:S02]  /*0420*/  UIMAD.WIDE.U32 UR16, UR15, UR4, URZ ;  /* 0x000000040f1072a5 */ /* 0x000fe4000f8e003f */
[----:B------:R-:W-:Y:S02]  /*0430*/  UIMAD.WIDE UR20, UR7, 0x2aaaaaab, URZ ;  /* 0x2aaaaaab071478a5 */ /* 0x000fe4000f8e023f */
[----:B------:R-:W-:Y:S02]  /*0440*/  UIADD3 UR6, UR6, 0x5f, URZ ;  /* 0x0000005f06067890 */ /* 0x000fe4000fffe03f */
[----:B------:R-:W-:-:S02]  /*0450*/  UMOV UR4, UR15 ;  /* 0x0000000f00047c82 */ /* 0x000fc40008000000 */
[----:B------:R-:W-:Y:S02]  /*0460*/  UIMAD.WIDE UR6, UR6, 0x2aaaaaab, URZ ;  /* 0x2aaaaaab060678a5 */ /* 0x000fe4000f8e023f */
[----:B------:R-:W-:Y:S02]  /*0470*/  @UP1 USHF.R.U32.HI UR4, URZ, UR5, UR17 ;  /* 0x000000053f041299 */ /* 0x000fe40008011611 */
[----:B------:R-:W-:Y:S02]  /*0480*/  USHF.R.U32.HI UR6, URZ, 0x1f, UR7 ;  /* 0x0000001f3f067899 */ /* 0x000fe40008011607 */
[----:B------:R-:W-:Y:S02]  /*0490*/  UMOV UR17, UR21 ;  /* 0x0000001500117c82 */ /* 0x000fe40008000000 */
[----:B------:R-:W-:Y:S02]  /*04a0*/  USHF.R.U32.HI UR13, URZ, 0x1f, UR17 ;  /* 0x0000001f3f0d7899 */ /* 0x000fe40008011611 */
[----:B------:R-:W-:-:S02]  /*04b0*/  ULDC UR14, c[0x0][0x168] ;  /* 0x00005a00000e7ab9 */ /* 0x000fc40000000800 */
[----:B------:R-:W-:Y:S02]  /*04c0*/  UIADD3 UR14, UR11, -UR14, URZ ;  /* 0x8000000e0b0e7290 */ /* 0x000fe4000fffe03f */
[----:B------:R-:W-:Y:S02]  /*04d0*/  ULEA.HI.SX32 UR13, UR17, UR13, 0x1c ;  /* 0x0000000d110d7291 */ /* 0x000fe4000f8fe23f */
[----:B------:R-:W-:Y:S02]  /*04e0*/  ULEA.HI.SX32 UR7, UR7, UR6, 0x1c ;  /* 0x0000000607077291 */ /* 0x000fe4000f8fe23f */
[----:B------:R-:W-:Y:S02]  /*04f0*/  UIADD3 UR4, UR14, UR4, URZ ;  /* 0x000000040e047290 */ /* 0x000fe4000fffe03f */
[----:B------:R-:W-:Y:S02]  /*0500*/  UISETP.LT.AND UP2, UPT, UR13, UR7, UPT ;  /* 0x000000070d00728c */ /* 0x000fe4000bf41270 */
[----:B------:R-:W-:-:S02]  /*0510*/  ULDC UR5, c[0x0][0x324] ;  /* 0x0000c90000057ab9 */ /* 0x000fc40000000800 */
[----:B------:R-:W-:Y:S02]  /*0520*/  UIADD3 UR6, UR4, -UR5, URZ ;  /* 0x8000000504067290 */ /* 0x000fe4000fffe03f */
[----:B------:R-:W-:Y:S01]  /*0530*/  USEL UR7, UR13, UR7, UP2 ;  /* 0x000000070d077287 */ /* 0x000fe20009000000 */
[----:B------:R-:W-:Y:S05]  /*0540*/  @P0 BRA `(.L_x_162) ;  /* 0x0000015000000947 */ /* 0x000fea0003800000 */
[----:B------:R-:W-:Y:S02]  /*0550*/  UMOV UR13, UR4 ;  /* 0x00000004000d7c82 */ /* 0x000fe40008000000 */
[----:B------:R-:W-:-:S06]  /*0560*/  UISETP.GT.AND UP2, UPT, UR13, -0x1, UPT ;  /* 0xffffffff0d00788c */ /* 0x000fcc000bf44270 */
[----:B------:R-:W-:-:S13]  /*0570*/  PLOP3.LUT P0, PT, PT, PT, UP2, 0x80, 0x0 ;  /* 0x000000000000781c */ /* 0x000fda0003f0f028 */
[----:B------:R-:W-:Y:S05]  /*0580*/  @P0 BRA `(.L_x_163) ;  /* 0x0000008000000947 */ /* 0x000fea0003800000 */
[----:B------:R-:W-:Y:S02]  /*0590*/  ULDC UR4, c[0x0][0x32c] ;  /* 0x0000cb0000047ab9 */ /* 0x000fe40000000800 */
[----:B------:R-:W-:Y:S02]  /*05a0*/  UISETP.NE.AND UP2, UPT, UR4, 0x1, UPT ;  /* 0x000000010400788c */ /* 0x000fe4000bf45270 */
[----:B------:R-:W-:Y:S02]  /*05b0*/  ULOP3.LUT UR13, URZ, UR13, URZ, 0x33, !UPT ;  /* 0x0000000d3f0d7292 */ /* 0x000fe4000f8e333f */
[----:B------:R-:W-:Y:S02]  /*05c0*/  ULDC.64 UR4, c[0x0][0x330] ;  /* 0x0000cc0000047ab9 */ /* 0x000fe40000000a00 */
[----:B------:R-:W-:-:S05]  /*05d0*/  UIMAD.WIDE.U32 UR16, UR13, UR4, URZ ;  /* 0x000000040d1072a5 */ /* 0x000fca000f8e003f */
[----:B------:R-:W-:-:S04]  /*05e0*/  @UP2 USHF.R.U32.HI UR13, URZ, UR5, UR17 ;  /* 0x000000053f0d2299 */ /* 0x000fc80008011611 */
[----:B------:R-:W-:Y:S01]  /*05f0*/  ULOP3.LUT UR13, URZ, UR13, URZ, 0x33, !UPT ;  /* 0x0000000d3f0d7292 */ /* 0x000fe2000f8e333f */
[----:B------:R-:W-:Y:S05]  /*0600*/  BRA `(.L_x_164) ;  /* 0x0000005000007947 */ /* 0x000fea0003800000 */
.L_x_163:
[----:B------:R-:W-:Y:S02]  /*0610*/  ULDC UR4, c[0x0][0x32c] ;  /* 0x0000cb0000047ab9 */ /* 0x000fe40000000800 */
[----:B------:R-:W-:-:S03]  /*0620*/  UISETP.NE.AND UP2, UPT, UR4, 0x1, UPT ;  /* 0x000000010400788c */ /* 0x000fc6000bf45270 */
[----:B------:R-:W-:Y:S02]  /*0630*/  ULDC.64 UR4, c[0x0][0x330] ;  /* 0x0000cc0000047ab9 */ /* 0x000fe40000000a00 */
[----:B------:R-:W-:-:S06]  /*0640*/  UIMAD.WIDE.U32 UR16, UR13, UR4, URZ ;  /* 0x000000040d1072a5 */ /* 0x000fcc000f8e003f */
[----:B------:R-:W-:Y:S02]  /*0650*/  @UP2 USHF.R.U32.HI UR13, URZ, UR5, UR17 ;  /* 0x000000053f0d2299 */ /* 0x000fe40008011611 */
.L_x_164:
[----:B------:R-:W-:Y:S02]  /*0660*/  ULDC UR4, c[0x0][0x32c] ;  /* 0x0000cb0000047ab9 */ /* 0x000fe40000000800 */
[----:B------:R-:W-:-:S04]  /*0670*/  UIMAD UR4, UR13, UR4, URZ ;  /* 0x000000040d0472a4 */ /* 0x000fc8000f8e023f */
[----:B------:R-:W-:-:S04]  /*0680*/  UISETP.LT.AND UP2, UPT, UR6, UR4, UPT ;  /* 0x000000040600728c */ /* 0x000fc8000bf41270 */
[----:B------:R-:W-:-:S04]  /*0690*/  USEL UR6, UR6, UR4, !UP2 ;  /* 0x0000000406067287 */ /* 0x000fc8000d000000 */
.L_x_162:
[----:B------:R-:W-:Y:S01]  /*06a0*/  UIMAD.WIDE UR4, UR6, 0x2aaaaaab, URZ ;  /* 0x2aaaaaab060478a5 */ /* 0x000fe2000f8e023f */
[----:B------:R-:W-:Y:S01]  /*06b0*/  PLOP3.LUT P2, PT, PT, PT, PT, 0x80, 0x0 ;  /* 0x000000000000781c */ /* 0x000fe20003f4f070 */
[----:B------:R-:W-:Y:S01]  /*06c0*/  CS2R R66, SRZ ;  /* 0x0000000000427805 */ /* 0x000fe2000001ff00 */
[----:B------:R-:W-:Y:S01]  /*06d0*/  IMAD.MOV.U32 R5, RZ, RZ, RZ ;  /* 0x000000ffff057224 */ /* 0x000fe200078e00ff */
[----:B------:R-:W-:Y:S01]  /*06e0*/  USHF.R.U32.HI UR4, URZ, 0x1f, UR5 ;  /* 0x0000001f3f047899 */ /* 0x000fe20008011605 */
[----:B------:R-:W-:Y:S01]  /*06f0*/  IMAD.MOV.U32 R64, RZ, RZ, RZ ;  /* 0x000000ffff407224 */ /* 0x000fe200078e00ff */
[----:B------:R-:W-:Y:S01]  /*0700*/  CS2R R62, SRZ ;  /* 0x00000000003e7805 */ /* 0x000fe2000001ff00 */
[----:B------:R-:W-:Y:S01]  /*0710*/  CS2R R60, SRZ ;  /* 0x00000000003c7805 */ /* 0x000fe2000001ff00 */
[----:B------:R-:W-:Y:S01]  /*0720*/  ULEA.HI.SX32 UR4, UR5, UR4, 0x1c ;  /* 0x0000000405047291 */ /* 0x000fe2000f8fe23f */
[----:B------:R-:W-:Y:S01]  /*0730*/  CS2R R58, SRZ ;  /* 0x00000000003a7805 */ /* 0x000fe2000001ff00 */
[----:B------:R-:W-:Y:S01]  /*0740*/  CS2R R56, SRZ ;  /* 0x0000000000387805 */ /* 0x000fe2000001ff00 */
[----:B------:R-:W-:Y:S01]  /*0750*/  CS2R R54, SRZ ;  /* 0x0000000000367805 */ /* 0x000fe2000001ff00 */
[----:B------:R-:W-:Y:S01]  /*0760*/  UISETP.LT.AND UP2, UPT, URZ, UR4, UPT ;  /* 0x000000043f00728c */ /* 0x000fe2000bf41270 */
[----:B------:R-:W-:Y:S01]  /*0770*/  CS2R R52, SRZ ;  /* 0x0000000000347805 */ /* 0x000fe2000001ff00 */
[----:B------:R-:W-:Y:S01]  /*0780*/  CS2R R106, SRZ ;  /* 0x00000000006a7805 */ /* 0x000fe2000001ff00 */
[----:B------:R-:W-:Y:S01]  /*0790*/  CS2R R104, SRZ ;  /* 0x0000000000687805 */ /* 0x000fe2000001ff00 */
[----:B------:R-:W-:Y:S01]  /*07a0*/  USEL UR6, URZ, UR4, !UP2 ;  /* 0x000000043f067287 */ /* 0x000fe2000d000000 */
[----:B------:R-:W-:Y:S01]  /*07b0*/  CS2R R110, SRZ ;  /* 0x00000000006e7805 */ /* 0x000fe2000001ff00 */
[----:B------:R-:W-:Y:S01]  /*07c0*/  CS2R R108, SRZ ;  /* 0x00000000006c7805 */ /* 0x000fe2000001ff00 */
[----:B------:R-:W-:Y:S01]  /*07d0*/  CS2R R102, SRZ ;  /* 0x0000000000667805 */ /* 0x000fe2000001ff00 */
[----:B------:R-:W-:Y:S01]  /*07e0*/  UISETP.GT.AND UP2, UPT, UR7, UR6, UPT ;  /* 0x000000060700728c */ /* 0x000fe2000bf44270 */
[----:B------:R-:W-:Y:S01]  /*07f0*/  CS2R R100, SRZ ;  /* 0x0000000000647805 */ /* 0x000fe2000001ff00 */
[----:B------:R-:W-:Y:S01]  /*0800*/  CS2R R98, SRZ ;  /* 0x0000000000627805 */ /* 0x000fe2000001ff00 */
[----:B------:R-:W-:Y:S01]  /*0810*/  MOV R97, RZ ;  /* 0x000000ff00617202 */ /* 0x000fe20000000f00 */
[----:B------:R-:W-:Y:S01]  /*0820*/  CS2R R6, SRZ ;  /* 0x0000000000067805 */ /* 0x000fe2000001ff00 */
[----:B------:R-:W-:Y:S01]  /*0830*/  CS2R R94, SRZ ;  /* 0x00000000005e7805 */ /* 0x000fe2000001ff00 */
[----:B------:R-:W-:Y:S01]  /*0840*/  PLOP3.LUT P0, PT, PT, PT, UP2, 0x80, 0x0 ;  /* 0x000000000000781c */ /* 0x000fe20003f0f028 */
        /* <DEDUP_REMOVED lines=27> */
[----:B------:R-:W-:Y:S01]  /*0a00*/  UMOV UR18, 0x60 ;  /* 0x0000006000127882 */ /* 0x000fe20000000000 */
[----:B------:R-:W-:Y:S01]  /*0a10*/  IMAD.MOV.U32 R0, RZ, RZ, c[0x0][0x2b8] ;  /* 0x0000ae00ff007624 */ /* 0x000fe200078e00ff */
[----:B------:R-:W-:Y:S01]  /*0a20*/  ULDC.64 UR4, c[0x0][0x2b0] ;  /* 0x0000ac0000047ab9 */ /* 0x000fe20000000a00 */
[----:B------:R-:W-:Y:S01]  /*0a30*/  LEA.HI R4, R99, R96, RZ, 0x3 ;  /* 0x0000006063047211 */ /* 0x000fe200078f18ff */
[----:B------:R1:W2:Y:S01]  /*0a40*/  @P0 LDG.E R2, [R2.64] ;  /* 0x0000002a02020981 */ /* 0x0002a2000c1e1900 */
[----:B------:R-:W-:Y:S01]  /*0a50*/  UIMAD UR13, UR7, UR18, -0x60 ;  /* 0xffffffa0070d74a4 */ /* 0x000fe2000f8e0212 */
[----:B------:R-:W-:Y:S01]  /*0a60*/  ISETP.NE.AND P3, PT, R0, 0x1, PT ;  /* 0x000000010000780c */ /* 0x000fe20003f65270 */
[----:B------:R-:W-:Y:S01]  /*0a70*/  IMAD.MOV.U32 R215, RZ, RZ, RZ ;  /* 0x000000ffffd77224 */ /* 0x000fe200078e00ff */
[----:B------:R-:W-:-:S02]  /*0a80*/  LOP3.LUT R19, R4, 0xfffffff8, RZ, 0xc0, !PT ;  /* 0xfffffff804137812 */ /* 0x000fc400078ec0ff */
[----:B------:R-:W-:-:S03]  /*0a90*/  SHF.R.S32.HI R4, RZ, 0x3, R4 ;  /* 0x00000003ff047819 */ /* 0x000fc60000011404 */
[----:B------:R-:W-:-:S04]  /*0aa0*/  IMAD.IADD R19, R96, 0x1, -R19 ;  /* 0x0000000160137824 */ /* 0x000fc800078e0a13 */
[----:B------:R-:W-:-:S05]  /*0ab0*/  IMAD R218, R19, 0x20, R4 ;  /* 0x0000002013da7824 */ /* 0x000fca00078e0204 */
[----:B------:R-:W-:Y:S01]  /*0ac0*/  IADD3 R216, R218, UR13, RZ ;  /* 0x0000000ddad87c10 */ /* 0x000fe2000fffe0ff */
[----:B------:R-:W-:Y:S03]  /*0ad0*/  BAR.SYNC.DEFER_BLOCKING 0x0 ;  /* 0x0000000000007b1d */ /* 0x000fe60000010000 */
[C---:B------:R-:W-:Y:S01]  /*0ae0*/  ISETP.GE.AND P2, PT, R216.reuse, UR11, PT ;  /* 0x0000000bd8007c0c */ /* 0x040fe2000bf46270 */
[----:B-----5:R-:W-:-:S03]  /*0af0*/  IMAD.IADD R216, R216, 0x1, R219 ;  /* 0x00000001d8d87824 */ /* 0x020fc600078e02db */
[----:B------:R-:W-:Y:S01]  /*0b00*/  ISETP.GT.OR P2, PT, R218, 0x5f, P2 ;  /* 0x0000005fda00780c */ /* 0x000fe20001744670 */
[----:B------:R-:W-:-:S04]  /*0b10*/  @P3 IMAD.HI.U32 R0, R216, c[0x0][0x2bc], RZ ;  /* 0x0000af00d8003a27 */ /* 0x000fc800078e00ff */
[----:B-1----:R-:W-:Y:S01]  /*0b20*/  IMAD.MOV.U32 R3, RZ, RZ, R216 ;  /* 0x000000ffff037224 */ /* 0x002fe200078e00d8 */
[----:B------:R-:W-:Y:S01]  /*0b30*/  @P3 SHF.R.U32.HI R3, RZ, c[0x0][0x2c0], R0 ;  /* 0x0000b000ff033a19 */ /* 0x000fe20000011600 */
[----:B------:R-:W-:Y:S01]  /*0b40*/  USHF.R.S32.HI UR20, URZ, 0x1f, UR19 ;  /* 0x0000001f3f147899 */ /* 0x000fe20008011413 */
[----:B--2---:R1:W2:Y:S02]  /*0b50*/  @P0 R2UR UR17, R2 ;  /* 0x00000000021103c2 */ /* 0x0042a400000e0000 */
[----:B--2---:R-:W-:Y:S02]  /*0b60*/  @!UP2 UMOV UR17, UR19 ;  /* 0x000000130011ac82 */ /* 0x004fe40008000000 */
[----:B------:R-:W-:Y:S02]  /*0b70*/  USHF.R.S32.HI UR16, URZ, 0x1f, UR17 ;  /* 0x0000001f3f107899 */ /* 0x000fe40008011411 */
[----:B------:R-:W-:Y:S02]  /*0b80*/  UIMAD.WIDE.U32 UR36, UR17, UR4, URZ ;  /* 0x00000004112472a5 */ /* 0x000fe4000f8e003f */
[----:B------:R-:W-:-:S04]  /*0b90*/  UIMAD UR16, UR16, UR4, URZ ;  /* 0x00000004101072a4 */ /* 0x000fc8000f8e023f */
[----:B------:R-:W-:Y:S01]  /*0ba0*/  UIMAD UR5, UR17, UR5, UR16 ;  /* 0x00000005110572a4 */ /* 0x000fe2000f8e0210 */
[----:B------:R-:W-:Y:S02]  /*0bb0*/  @!P2 IADD3 R5, P1, R3, UR36, RZ ;  /* 0x000000240305ac10 */ /* 0x000fe4000ff3e0ff */
[----:B------:R-:W-:Y:S02]  /*0bc0*/  ULDC.64 UR16, c[0x0][0x1b8] ;  /* 0x00006e0000107ab9 */ /* 0x000fe40000000a00 */
[----:B------:R-:W-:Y:S01]  /*0bd0*/  UIADD3 UR5, UR37, UR5, URZ ;  /* 0x0000000525057290 */ /* 0x000fe2000fffe03f */
[----:B------:R-:W-:-:S05]  /*0be0*/  @!P2 LEA R6, P0, R5, c[0x0][0x2a0], 0x2 ;  /* 0x0000a8000506aa11 */ /* 0x000fca00078010ff */
[----:B------:R-:W-:-:S04]  /*0bf0*/  @!P2 LEA.HI.X.SX32 R0, R3, UR5, 0x1, P1 ;  /* 0x000000050300ac11 */ /* 0x000fc800088f0eff */
[----:B------:R-:W-:-:S05]  /*0c00*/  @!P2 LEA.HI.X R7, R5, c[0x0][0x2a4], R0, 0x2, P0 ;  /* 0x0000a9000507aa11 */ /* 0x000fca00000f1400 */
[----:B------:R2:W3:Y:S01]  /*0c10*/  @!P2 LDG.E R215, [R6.64] ;  /* 0x0000002a06d7a981 */ /* 0x0004e2000c1e1900 */
[----:B------:R-:W-:Y:S01]  /*0c20*/  PLOP3.LUT P1, PT, PT, PT, UP1, 0x80, 0x0 ;  /* 0x000000000000781c */ /* 0x000fe20003f2f018 */
[----:B------:R-:W-:Y:S01]  /*0c30*/  UIMAD UR4, UR10, UR16, URZ ;  /* 0x000000100a0472a4 */ /* 0x000fe2000f8e023f */
[----:B------:R-:W-:Y:S01]  /*0c40*/  PLOP3.LUT P0, PT, PT, PT, UP1, 0x80, 0x0 ;  /* 0x000000000000781c */ /* 0x000fe20003f0f018 */
[----:B------:R-:W-:Y:S01]  /*0c50*/  UIMAD.WIDE.U32 UR22, UR12, UR16, URZ ;  /* 0x000000100c1672a5 */ /* 0x000fe2000f8e003f */
[----:B------:R-:W-:Y:S01]  /*0c60*/  IADD3 R0, R218, UR15, RZ ;  /* 0x0000000fda007c10 */ /* 0x000fe2000fffe0ff */
[----:B------:R-:W-:Y:S01]  /*0c70*/  UIMAD UR4, UR12, UR17, UR4 ;  /* 0x000000110c0472a4 */ /* 0x000fe2000f8e0204 */
[----:B------:R-:W-:Y:S01]  /*0c80*/  IMAD.SHL.U32 R230, R19, 0x8, RZ ;  /* 0x0000000813e67824 */ /* 0x000fe200078e00ff */
[-C--:B------:R-:W-:Y:S01]  /*0c90*/  LEA.HI R217, R99, R96.reuse, RZ, 0x6 ;  /* 0x0000006063d97211 */ /* 0x080fe200078f30ff */
[----:B------:R-:W-:Y:S01]  /*0ca0*/  ULDC.64 UR16, c[0x0][0x1c0] ;  /* 0x0000700000107ab9 */ /* 0x000fe20000000a00 */
[----:B------:R-:W-:Y:S01]  /*0cb0*/  IMAD.MOV R3, RZ, RZ, -R3 ;  /* 0x000000ffff037224 */ /* 0x000fe200078e0a03 */
[----:B------:R-:W-:Y:S01]  /*0cc0*/  UIADD3 UR23, UR23, UR4, URZ ;  /* 0x0000000417177290 */ /* 0x000fe2000fffe03f */
[----:B------:R-:W-:Y:S01]  /*0cd0*/  IADD3 R17, R230, 0x40, RZ ;  /* 0x00000040e6117810 */ /* 0x000fe20007ffe0ff */
[----:B------:R-:W-:Y:S01]  /*0ce0*/  UIMAD UR20, UR20, UR16, URZ ;  /* 0x00000010141472a4 */ /* 0x000fe2000f8e023f */
[----:B-1----:R-:W-:Y:S01]  /*0cf0*/  @P1 IMAD.HI.U32 R2, R0, c[0x0][0x2c8], RZ ;  /* 0x0000b20000021a27 */ /* 0x002fe200078e00ff */
[----:B------:R-:W-:Y:S01]  /*0d00*/  UIMAD.WIDE.U32 UR22, UR19, UR16, UR22 ;  /* 0x00000010131672a5 */ /* 0x000fe2000f8e0016 */
[----:B------:R-:W-:Y:S01]  /*0d10*/  ISETP.GE.AND P5, PT, R230, c[0x0][0x198], PT ;  /* 0x00006600e6007a0c */ /* 0x000fe20003fa6270 */
[----:B------:R-:W-:Y:S01]  /*0d20*/  UIMAD UR17, UR19, UR17, UR20 ;  /* 0x00000011131172a4 */ /* 0x000fe2000f8e0214 */
[----:B------:R-:W-:Y:S01]  /*0d30*/  IMAD R216, R3, c[0x0][0x2b8], R216 ;  /* 0x0000ae0003d87a24 */ /* 0x000fe200078e02d8 */
[----:B------:R-:W-:Y:S01]  /*0d40*/  ULDC UR4, c[0x0][0x168] ;  /* 0x00005a0000047ab9 */ /* 0x000fe20000000800 */
[----:B------:R-:W-:Y:S01]  /*0d50*/  IMAD.SHL.U32 R217, R217, 0x8, RZ ;  /* 0x00000008d9d97824 */ /* 0x000fe200078e00ff */
[----:B------:R-:W-:Y:S01]  /*0d60*/  UIADD3 UR17, UR23, UR17, URZ ;  /* 0x0000001117117290 */ /* 0x000fe2000fffe03f */
[----:B------:R-:W-:Y:S01]  /*0d70*/  IMAD.U32 R9, RZ, RZ, UR23 ;  /* 0x00000017ff097e24 */ /* 0x000fe2000f8e00ff */
[----:B------:R-:W-:Y:S01]  /*0d80*/  UIMAD UR9, UR9, UR4, URZ ;  /* 0x00000004090972a4 */ /* 0x000fe2000f8e023f */
[----:B------:R-:W-:Y:S01]  /*0d90*/  IMAD.U32 R8, RZ, RZ, UR22 ;  /* 0x00000016ff087e24 */ /* 0x000fe2000f8e00ff */
[----:B------:R-:W-:Y:S01]  /*0da0*/  SHF.R.S32.HI R13, RZ, 0x1f, R216 ;  /* 0x0000001fff0d7819 */ /* 0x000fe200000114d8 */
[----:B--2---:R-:W-:Y:S01]  /*0db0*/  IMAD.MOV.U32 R7, RZ, RZ, R0 ;  /* 0x000000ffff077224 */ /* 0x004fe200078e0000 */
[----:B------:R-:W-:Y:S01]  /*0dc0*/  @P0 SHF.R.U32.HI R7, RZ, c[0x0][0x2cc], R2 ;  /* 0x0000b300ff070a19 */ /* 0x000fe20000011602 */
[----:B------:R-:W-:Y:S01]  /*0dd0*/  IMAD.U32 R9, RZ, RZ, UR17 ;  /* 0x00000011ff097e24 */ /* 0x000fe2000f8e00ff */
[----:B------:R-:W-:Y:S01]  /*0de0*/  ISETP.GE.AND P6, PT, R17, c[0x0][0x198], PT ;  /* 0x0000660011007a0c */ /* 0x000fe20003fc6270 */
[----:B------:R-:W-:Y:S01]  /*0df0*/  IMAD.WIDE.U32 R24, R216, c[0x0][0x1e0], RZ ;  /* 0x00007800d8187a25 */ /* 0x000fe200078e00ff */
[--C-:B------:R-:W-:Y:S01]  /*0e00*/  SHF.R.S32.HI R2, RZ, 0x1f, R7.reuse ;  /* 0x0000001fff027819 */ /* 0x100fe20000011407 */
[----:B------:R-:W-:Y:S01]  /*0e10*/  ULDC.64 UR16, c[0x0][0x1e8] ;  /* 0x00007a0000107ab9 */ /* 0x000fe20000000a00 */
[-C--:B------:R-:W-:Y:S01]  /*0e20*/  LEA.HI R214, R99, R96.reuse, RZ, 0x4 ;  /* 0x0000006063d67211 */ /* 0x080fe200078f20ff */
[----:B------:R-:W-:Y:S01]  /*0e30*/  IMAD.MOV R5, RZ, RZ, -R7 ;  /* 0x000000ffff057224 */ /* 0x000fe200078e0a07 */
[----:B------:R-:W-:Y:S01]  /*0e40*/  UIMAD UR4, UR10, UR16, URZ ;  /* 0x000000100a0472a4 */ /* 0x000fe2000f8e023f */
[----:B------:R-:W-:Y:S01]  /*0e50*/  IMAD R2, R2, c[0x0][0x1b0], RZ ;  /* 0x00006c0002027a24 */ /* 0x000fe200078e02ff */
[----:B------:R-:W-:Y:S01]  /*0e60*/  UIMAD.WIDE.U32 UR40, UR12, UR16, URZ ;  /* 0x000000100c2872a5 */ /* 0x000fe2000f8e003f */
[----:B------:R-:W-:Y:S01]  /*0e70*/  IMAD R5, R5, c[0x0][0x2c4], R0 ;  /* 0x0000b10005057a24 */ /* 0x000fe200078e0200 */
[----:B------:R-:W-:Y:S01]  /*0e80*/  UIMAD UR4, UR12, UR17, UR4 ;  /* 0x000000110c0472a4 */ /* 0x000fe2000f8e0204 */
[C---:B------:R-:W-:Y:S01]  /*0e90*/  IMAD.WIDE.U32 R8, R7.reuse, c[0x0][0x1b0], R8 ;  /* 0x00006c0007087a25 */ /* 0x040fe200078e0008 */
[----:B------:R-:W-:Y:S01]  /*0ea0*/  SHF.R.S32.HI R15, RZ, 0x4, R214 ;  /* 0x00000004ff0f7819 */ /* 0x000fe200000114d6 */
[----:B------:R-:W-:Y:S01]  /*0eb0*/  ULDC.64 UR16, c[0x0][0x210] ;  /* 0x0000840000107ab9 */ /* 0x000fe20000000a00 */
[----:B------:R-:W-:Y:S01]  /*0ec0*/  SHF.R.S32.HI R0, RZ, 0x1f, R5 ;  /* 0x0000001fff007819 */ /* 0x000fe20000011405 */
[----:B------:R-:W-:Y:S01]  /*0ed0*/  IMAD R7, R7, c[0x0][0x1b4], R2 ;  /* 0x00006d0007077a24 */ /* 0x000fe200078e0202 */
[----:B------:R-:W-:Y:S01]  /*0ee0*/  LEA.HI R98, R99, R96, RZ, 0x5 ;  /* 0x0000006063627211 */ /* 0x000fe200078f28ff */
[----:B------:R-:W-:-:S02]  /*0ef0*/  UIMAD UR10, UR10, UR16, URZ ;  /* 0x000000100a0a72a4 */ /* 0x000fc4000f8e023f */
[----:B------:R-:W-:Y:S01]  /*0f00*/  IMAD.IADD R9, R9, 0x1, R7 ;  /* 0x0000000109097824 */ /* 0x000fe200078e0207 */
[----:B------:R-:W-:Y:S01]  /*0f10*/  SHF.R.S32.HI R97, RZ, 0x5, R98 ;  /* 0x00000005ff617819 */ /* 0x000fe20000011462 */
[----:B------:R-:W-:Y:S01]  /*0f20*/  IMAD R0, R0, c[0x0][0x1a8], RZ ;  /* 0x00006a0000007a24 */ /* 0x000fe200078e02ff */
[----:B------:R-:W-:Y:S01]  /*0f30*/  UIMAD.WIDE.U32 UR38, UR12, UR16, URZ ;  /* 0x000000100c2672a5 */ /* 0x000fe2000f8e003f */
[C---:B------:R-:W-:Y:S01]  /*0f40*/  IMAD.WIDE.U32 R6, R5.reuse, c[0x0][0x1a8], R8 ;  /* 0x00006a0005067a25 */ /* 0x040fe200078e0008 */
[----:B------:R-:W-:Y:S01]  /*0f50*/  SHF.R.S32.HI R8, RZ, 0x1f, R17 ;  /* 0x0000001fff087819 */ /* 0x000fe20000011411 */
[----:B------:R-:W-:Y:S02]  /*0f60*/  UIMAD UR10, UR12, UR17, UR10 ;  /* 0x000000110c0a72a4 */ /* 0x000fe4000f8e020a */
[----:B------:R-:W-:Y:S01]  /*0f70*/  IMAD R11, R5, c[0x0][0x1ac], R0 ;  /* 0x00006b00050b7a24 */ /* 0x000fe200078e0200 */
[----:B------:R-:W-:Y:S01]  /*0f80*/  LEA R16, P0, R6, c[0x0][0x160], 0x1 ;  /* 0x0000580006107a11 */ /* 0x000fe200078008ff */
[C---:B------:R-:W-:Y:S01]  /*0f90*/  IMAD.SHL.U32 R9, R4.reuse, 0x40, RZ ;  /* 0x0000004004097824 */ /* 0x040fe200078e00ff */
[----:B------:R-:W-:Y:S01]  /*0fa0*/  IADD3 R0, R4, UR15, RZ ;  /* 0x0000000f04007c10 */ /* 0x000fe2000fffe0ff */
[----:B------:R-:W-:Y:S01]  /*0fb0*/  IMAD.IADD R14, R7, 0x1, R11 ;  /* 0x00000001070e7824 */ /* 0x000fe200078e020b */
[----:B------:R-:W-:Y:S01]  /*0fc0*/  LEA.HI R229, R8, R17, RZ, 0x3 ;  /* 0x0000001108e57211 */ /* 0x000fe200078f18ff */
[----:B------:R-:W-:Y:S01]  /*0fd0*/  SHFL.IDX PT, R20, R16, 0x1, 0x181f ;  /* 0x00381f0010147f89 */ /* 0x000fe200000e0000 */
[----:B------:R-:W-:Y:S01]  /*0fe0*/  LOP3.LUT R9, R9, 0x1c0, RZ, 0xc0, !PT ;  /* 0x000001c009097812 */ /* 0x000fe200078ec0ff */
[----:B------:R-:W-:Y:S01]  /*0ff0*/  UIADD3 UR10, UR39, UR10, URZ ;  /* 0x0000000a270a7290 */ /* 0x000fe2000fffe03f */
[----:B------:R-:W-:Y:S01]  /*1000*/  LEA.HI.X R14, R6, c[0x0][0x164], R14, 0x1, P0 ;  /* 0x00005900060e7a11 */ /* 0x000fe200000f0c0e */
[----:B------:R-:W-:Y:S01]  /*1010*/  SHFL.IDX PT, R10, R16, 0x2, 0x181f ;  /* 0x00581f00100a7f89 */ /* 0x000fe200000e0000 */
[----:B------:R-:W-:Y:S01]  /*1020*/  SHF.R.U32.HI R5, RZ, 0x3, R9 ;  /* 0x00000003ff057819 */ /* 0x000fe20000011609 */
[----:B------:R-:W-:Y:S01]  /*1030*/  UIADD3 UR16, UR7, -0x1, URZ ;  /* 0xffffffff07107890 */ /* 0x000fe2000fffe03f */
[----:B------:R-:W-:Y:S01]  /*1040*/  LOP3.LUT R2, R9, 0x38, R230, 0xf8, !PT ;  /* 0x0000003809027812 */ /* 0x000fe200078ef8e6 */
[----:B------:R-:W-:Y:S01]  /*1050*/  SHFL.IDX PT, R6, R16, RZ, 0x181f ;  /* 0x00181fff10067589 */ /* 0x000fe200000e0000 */
[----:B------:R-:W-:Y:S01]  /*1060*/  ISETP.GE.AND P0, PT, R0, UR9, PT ;  /* 0x0000000900007c0c */ /* 0x000fe2000bf06270 */
[----:B------:R-:W-:Y:S01]  /*1070*/  UISETP.GT.AND UP2, UPT, UR16, UR6, UPT ;  /* 0x000000061000728c */ /* 0x000fe2000bf44270 */
[----:B------:R-:W-:Y:S01]  /*1080*/  LOP3.LUT R2, R2, R5, RZ, 0x3c, !PT ;  /* 0x0000000502027212 */ /* 0x000fe200078e3cff */
[----:B------:R-:W1:Y:S01]  /*1090*/  SHFL.IDX PT, R7, R14, RZ, 0x181f ;  /* 0x00181fff0e077589 */ /* 0x000e6200000e0000 */
[----:B------:R-:W-:-:S02]  /*10a0*/  IADD3 R3, R0, 0x20, RZ ;  /* 0x0000002000037810 */ /* 0x000fc40007ffe0ff */
[----:B------:R-:W-:Y:S01]  /*10b0*/  LOP3.LUT R217, R2, 0xfffffe00, R217, 0xf8, !PT ;  /* 0xfffffe0002d97812 */ /* 0x000fe200078ef8d9 */
[----:B------:R-:W2:Y:S01]  /*10c0*/  SHFL.IDX PT, R21, R14, 0x1, 0x181f ;  /* 0x00381f000e157f89 */ /* 0x000ea200000e0000 */
[----:B------:R-:W-:Y:S01]  /*10d0*/  ISETP.GE.AND P4, PT, R3, UR9, PT ;  /* 0x0000000903007c0c */ /* 0x000fe2000bf86270 */
[----:B------:R-:W-:Y:S01]  /*10e0*/  IMAD R3, R13, c[0x0][0x1e0], RZ ;  /* 0x000078000d037a24 */ /* 0x000fe200078e02ff */
[----:B------:R-:W-:Y:S01]  /*10f0*/  IADD3 R2, R0, 0x40, RZ ;  /* 0x0000004000027810 */ /* 0x000fe20007ffe0ff */
[----:B------:R-:W-:Y:S01]  /*1100*/  IMAD.SHL.U32 R217, R217, 0x2, RZ ;  /* 0x00000002d9d97824 */ /* 0x000fe200078e00ff */
[----:B------:R-:W-:Y:S01]  /*1110*/  LOP3.LUT R229, R229, 0xfffffff8, RZ, 0xc0, !PT ;  /* 0xfffffff8e5e57812 */ /* 0x000fe200078ec0ff */
[----:B------:R-:W-:Y:S01]  /*1120*/  IMAD R3, R216, c[0x0][0x1e4], R3 ;  /* 0x00007900d8037a24 */ /* 0x000fe200078e0203 */
[----:B------:R-:W-:Y:S01]  /*1130*/  IADD3 R0, R0, 0x60, RZ ;  /* 0x0000006000007810 */ /* 0x000fe20007ffe0ff */
[----:B------:R-:W4:Y:S01]  /*1140*/  SHFL.IDX PT, R11, R14, 0x2, 0x181f ;  /* 0x00581f000e0b7f89 */ /* 0x000f2200000e0000 */
[----:B------:R-:W-:Y:S01]  /*1150*/  ISETP.GE.AND P2, PT, R2, UR9, PT ;  /* 0x0000000902007c0c */ /* 0x000fe2000bf46270 */
[----:B------:R-:W-:Y:S01]  /*1160*/  IMAD.IADD R25, R25, 0x1, R3 ;  /* 0x0000000119197824 */ /* 0x000fe200078e0203 */
[----:B------:R-:W-:Y:S01]  /*1170*/  ISETP.GE.AND P1, PT, R0, UR9, PT ;  /* 0x0000000900007c0c */ /* 0x000fe2000bf26270 */
[----:B------:R-:W-:Y:S01]  /*1180*/  UIADD3 UR9, UR41, UR4, URZ ;  /* 0x0000000429097290 */ /* 0x000fe2000fffe03f */
[----:B------:R-:W-:Y:S01]  /*1190*/  SHF.R.S32.HI R232, RZ, 0x1f, R229 ;  /* 0x0000001fffe87819 */ /* 0x000fe200000114e5 */
[----:B------:R-:W-:Y:S01]  /*11a0*/  UIMAD UR4, UR7, -0x60, UR18 ;  /* 0xffffffa0070478a4 */ /* 0x000fe2000f8e0212 */
[----:B------:R-:W-:-:S02]  /*11b0*/  IADD3 R225, R217, 0x100, RZ ;  /* 0x00000100d9e17810 */ /* 0x000fc40007ffe0ff */
[C---:B------:R-:W-:Y:S01]  /*11c0*/  IADD3 R224, R217.reuse, 0x3100, RZ ;  /* 0x00003100d9e07810 */ /* 0x040fe20007ffe0ff */
[----:B------:R-:W-:Y:S01]  /*11d0*/  UIADD3 UR18, UR4, UR11, URZ ;  /* 0x0000000b04127290 */ /* 0x000fe2000fffe03f */
[C---:B------:R-:W-:Y:S01]  /*11e0*/  IADD3 R223, R217.reuse, 0x1100, RZ ;  /* 0x00001100d9df7810 */ /* 0x040fe20007ffe0ff */
[----:B-1----:R-:W-:Y:S01]  /*11f0*/  @!P0 IMAD.WIDE R8, R230, 0x2, R6 ;  /* 0x00000002e6088825 */ /* 0x002fe200078e0206 */
[----:B------:R-:W-:-:S03]  /*1200*/  IADD3 R222, R217, 0x4100, RZ ;  /* 0x00004100d9de7810 */ /* 0x000fc60007ffe0ff */
[C---:B------:R-:W-:Y:S01]  /*1210*/  @!P0 IMAD.WIDE R6, R229.reuse, 0x2, R6 ;  /* 0x00000002e5068825 */ /* 0x040fe200078e0206 */
[----:B------:R1:W-:Y:S03]  /*1220*/  @!P0 LDGSTS.E.BYPASS.LTC128B.128 [R217+0x100], [R8.64], !P5 ;  /* 0x0010000008d98fae */ /* 0x0003e6000e901d6a */
[--C-:B--2---:R-:W-:Y:S01]  /*1230*/  @!P4 IMAD.WIDE R22, R230, 0x2, R20.reuse ;  /* 0x00000002e616c825 */ /* 0x104fe200078e0214 */
[----:B------:R2:W-:Y:S03]  /*1240*/  @!P0 LDGSTS.E.BYPASS.LTC128B.128 [R217+0x4100], [R6.64], !P6 ;  /* 0x0410000006d98fae */ /* 0x0005e6000f101d6a */
[C---:B------:R-:W-:Y:S01]  /*1250*/  @!P4 IMAD.WIDE R20, R229.reuse, 0x2, R20 ;  /* 0x00000002e514c825 */ /* 0x040fe200078e0214 */
[----:B------:R3:W-:Y:S03]  /*1260*/  @!P4 LDGSTS.E.BYPASS.LTC128B.128 [R217+0x1100], [R22.64], !P5 ;  /* 0x0110000016d9cfae */ /* 0x0007e6000e901d6a */
[----:B----4-:R-:W-:Y:S01]  /*1270*/  @!P2 IMAD.WIDE R26, R229, 0x2, R10 ;  /* 0x00000002e51aa825 */ /* 0x010fe200078e020a */
[----:B------:R4:W-:Y:S01]  /*1280*/  @!P4 LDGSTS.E.BYPASS.LTC128B.128 [R217+0x5100], [R20.64], !P6 ;  /* 0x0510000014d9cfae */ /* 0x0009e2000f101d6a */
[----:B------:R-:W-:-:S04]  /*1290*/  ISETP.GE.AND P4, PT, R17, c[0x0][0x1d4], PT ;  /* 0x0000750011007a0c */ /* 0x000fc80003f86270 */
[----:B------:R-:W-:Y:S02]  /*12a0*/  SEL R231, RZ, 0x10, P4 ;  /* 0x00000010ffe77807 */ /* 0x000fe40002000000 */
[C---:B-1----:R-:W-:Y:S02]  /*12b0*/  LOP3.LUT R9, R214.reuse, 0xfffffff0, RZ, 0xc0, !PT ;  /* 0xfffffff0d6097812 */ /* 0x042fe400078ec0ff */
[----:B------:R-:W-:Y:S01]  /*12c0*/  LEA.HI R214, R214, R15, RZ, 0x1 ;  /* 0x0000000fd6d67211 */ /* 0x000fe200078f08ff */
[----:B--2---:R1:W-:Y:S02]  /*12d0*/  SHFL.IDX PT, R6, R16, 0x3, 0x181f ;  /* 0x00781f0010067f89 */ /* 0x0043e400000e0000 */
[----:B------:R-:W-:Y:S01]  /*12e0*/  IMAD.IADD R9, R96, 0x1, -R9 ;  /* 0x0000000160097824 */ /* 0x000fe200078e0a09 */
[----:B------:R-:W-:Y:S01]  /*12f0*/  LOP3.LUT R214, R214, 0xfffffffe, RZ, 0xc0, !PT ;  /* 0xfffffffed6d67812 */ /* 0x000fe200078ec0ff */
[----:B------:R2:W4:Y:S03]  /*1300*/  SHFL.IDX PT, R7, R14, 0x3, 0x181f ;  /* 0x00781f000e077f89 */ /* 0x00052600000e0000 */
[----:B------:R-:W-:Y:S01]  /*1310*/  SHF.R.S32.HI R2, RZ, 0x1f, R9 ;  /* 0x0000001fff027819 */ /* 0x000fe20000011409 */
[----:B------:R-:W-:-:S03]  /*1320*/  IMAD.IADD R214, R15, 0x1, -R214 ;  /* 0x000000010fd67824 */ /* 0x000fc600078e0ad6 */
[----:B------:R-:W-:Y:S01]  /*1330*/  LEA.HI R2, R2, R9, RZ, 0x3 ;  /* 0x0000000902027211 */ /* 0x000fe200078f18ff */
[----:B-1----:R-:W-:Y:S02]  /*1340*/  IMAD.MOV.U32 R16, RZ, RZ, 0x20 ;  /* 0x00000020ff107424 */ /* 0x002fe400078e00ff */
[----:B--2---:R-:W-:-:S04]  /*1350*/  @!P2 IMAD.WIDE R14, R230, 0x2, R10 ;  /* 0x00000002e60ea825 */ /* 0x004fc800078e020a */
[C-C-:B----4-:R-:W-:Y:S01]  /*1360*/  @!P1 IMAD.WIDE R10, R230.reuse, 0x2, R6.reuse ;  /* 0x00000002e60a9825 */ /* 0x150fe200078e0206 */
[----:B------:R1:W-:Y:S04]  /*1370*/  @!P2 LDGSTS.E.BYPASS.LTC128B.128 [R217+0x2100], [R14.64], !P5 ;  /* 0x021000000ed9afae */ /* 0x0003e8000e901d6a */
[----:B------:R2:W-:Y:S04]  /*1380*/  @!P2 LDGSTS.E.BYPASS.LTC128B.128 [R217+0x6100], [R26.64], !P6 ;  /* 0x061000001ad9afae */ /* 0x0005e8000f101d6a */
[----:B------:R4:W-:Y:S01]  /*1390*/  @!P1 LDGSTS.E.BYPASS.LTC128B.128 [R217+0x3100], [R10.64], !P5 ;  /* 0x031000000ad99fae */ /* 0x0009e2000e901d6a */
[----:B------:R-:W-:Y:S01]  /*13a0*/  ISETP.GE.AND P5, PT, R230, c[0x0][0x1d4], PT ;  /* 0x00007500e6007a0c */ /* 0x000fe20003fa6270 */
[----:B-1----:R-:W-:-:S04]  /*13b0*/  @!P1 IMAD.WIDE R14, R229, 0x2, R6 ;  /* 0x00000002e50e9825 */ /* 0x002fc800078e0206 */
[----:B------:R-:W-:Y:S01]  /*13c0*/  IMAD.SHL.U32 R6, R214, 0x8, RZ ;  /* 0x00000008d6067824 */ /* 0x000fe200078e00ff */
[----:B------:R1:W-:Y:S04]  /*13d0*/  @!P1 LDGSTS.E.BYPASS.LTC128B.128 [R217+0x7100], [R14.64], !P6 ;  /* 0x071000000ed99fae */ /* 0x0003e8000f101d6a */
[----:B------:R-:W0:Y:S01]  /*13e0*/  LDGDEPBAR ;  /* 0x00000000000079af */ /* 0x000e220000000000 */
[----:B-1----:R-:W-:Y:S01]  /*13f0*/  IMAD.WIDE.U32 R14, R216, c[0x0][0x208], RZ ;  /* 0x00008200d80e7a25 */ /* 0x002fe200078e00ff */
[----:B---3--:R-:W-:-:S03]  /*1400*/  SHF.R.S32.HI R12, RZ, 0x1f, R215 ;  /* 0x0000001fff0c7819 */ /* 0x008fc600000114d7 */
[----:B------:R-:W-:-:S04]  /*1410*/  IMAD.WIDE.U32 R24, R215, c[0x0][0x1f0], R24 ;  /* 0x00007c00d7187a25 */ /* 0x000fc800078e0018 */
[----:B------:R-:W-:Y:S01]  /*1420*/  IMAD R0, R12, c[0x0][0x1f0], RZ ;  /* 0x00007c000c007a24 */ /* 0x000fe200078e02ff */
[----:B------:R-:W-:Y:S02]  /*1430*/  IADD3 R8, P0, R24, UR40, RZ ;  /* 0x0000002818087c10 */ /* 0x000fe4000ff1e0ff */
[----:B------:R-:W-:Y:S01]  /*1440*/  IADD3 R24, -R4, UR18, RZ ;  /* 0x0000001204187c10 */ /* 0x000fe2000fffe1ff */
[----:B------:R-:W-:Y:S01]  /*1450*/  IMAD R5, R215, c[0x0][0x1f4], R0 ;  /* 0x00007d00d7057a24 */ /* 0x000fe200078e0200 */
[C---:B------:R-:W-:Y:S01]  /*1460*/  LOP3.LUT R0, R2.reuse, 0xfffffff8, RZ, 0xc0, !PT ;  /* 0xfffffff802007812 */ /* 0x040fe200078ec0ff */
[----:B------:R-:W-:Y:S01]  /*1470*/  IMAD.SHL.U32 R2, R2, 0x40, RZ ;  /* 0x0000004002027824 */ /* 0x000fe200078e00ff */
[----:B------:R-:W-:Y:S01]  /*1480*/  ISETP.GE.AND P2, PT, R24, 0x21, PT ;  /* 0x000000211800780c */ /* 0x000fe20003f46270 */
[----:B------:R-:W-:Y:S01]  /*1490*/  IMAD.SHL.U32 R4, R4, 0x8, RZ ;  /* 0x0000000804047824 */ /* 0x000fe200078e00ff */
[----:B------:R-:W-:Y:S01]  /*14a0*/  IADD3.X R5, R25, UR9, R5, P0, !PT ;  /* 0x0000000919057c10 */ /* 0x000fe200087fe405 */
[----:B------:R-:W-:Y:S01]  /*14b0*/  IMAD.IADD R0, R9, 0x1, -R0 ;  /* 0x0000000109007824 */ /* 0x000fe200078e0a00 */
[----:B------:R-:W-:Y:S01]  /*14c0*/  LEA R3, P0, R8, c[0x0][0x1c8], 0x1 ;  /* 0x0000720008037a11 */ /* 0x000fe200078008ff */
[----:B------:R-:W-:Y:S01]  /*14d0*/  IMAD.U32 R9, RZ, RZ, UR12 ;  /* 0x0000000cff097e24 */ /* 0x000fe2000f8e00ff */
[----:B------:R-:W-:Y:S01]  /*14e0*/  ISETP.GT.AND P1, PT, R24, 0x40, PT ;  /* 0x000000401800780c */ /* 0x000fe20003f24270 */
[----:B------:R-:W-:Y:S01]  /*14f0*/  IMAD.SHL.U32 R7, R0, 0x40, RZ ;  /* 0x0000004000077824 */ /* 0x000fe200078e00ff */
[----:B------:R-:W-:Y:S01]  /*1500*/  LEA.HI.X R5, R8, c[0x0][0x1cc], R5, 0x1, P0 ;  /* 0x0000730008057a11 */ /* 0x000fe200000f0c05 */
[----:B------:R-:W-:Y:S01]  /*1510*/  IMAD R8, R216, c[0x0][0x1e0], RZ ;  /* 0x00007800d8087a24 */ /* 0x000fe200078e02ff */
[----:B------:R-:W-:Y:S01]  /*1520*/  SHFL.IDX PT, R22, R3, RZ, 0x181f ;  /* 0x00181fff03167589 */ /* 0x000fe200000e0000 */
[----:B------:R-:W-:-:S02]  /*1530*/  ISETP.GE.AND P0, PT, R24, 0x1, PT ;  /* 0x000000011800780c */ /* 0x000fc40003f06270 */
[----:B------:R-:W-:Y:S01]  /*1540*/  IMAD R8, R215, c[0x0][0x1f0], R8 ;  /* 0x00007c00d7087a24 */ /* 0x000fe200078e0208 */
[----:B------:R-:W1:Y:S03]  /*1550*/  SHFL.IDX PT, R23, R5, RZ, 0x181f ;  /* 0x00181fff05177589 */ /* 0x000e6600000e0000 */
[----:B------:R-:W-:Y:S01]  /*1560*/  IMAD R8, R9, c[0x0][0x1e8], R8 ;  /* 0x00007a0009087a24 */ /* 0x000fe200078e0208 */
[----:B------:R3:W-:Y:S04]  /*1570*/  SHFL.IDX PT, R28, R3, 0x1, 0x181f ;  /* 0x00381f00031c7f89 */ /* 0x0007e800000e0000 */
[----:B------:R-:W-:Y:S01]  /*1580*/  LEA R8, R8, c[0x0][0x1c8], 0x1 ;  /* 0x0000720008087a11 */ /* 0x000fe200078e08ff */
[----:B------:R-:W1:Y:S04]  /*1590*/  SHFL.IDX PT, R29, R5, 0x1, 0x181f ;  /* 0x00381f00051d7f89 */ /* 0x000e6800000e0000 */
[----:B------:R1:W-:Y:S04]  /*15a0*/  SHFL.IDX PT, R20, R8, 0x2, 0x181f ;  /* 0x00581f0008147f89 */ /* 0x0003e800000e0000 */
[----:B------:R-:W4:Y:S01]  /*15b0*/  SHFL.IDX PT, R21, R5, 0x2, 0x181f ;  /* 0x00581f0005157f89 */ /* 0x000f2200000e0000 */
[----:B---3--:R-:W-:-:S04]  /*15c0*/  LOP3.LUT R3, R7, 0x1c0, RZ, 0xc0, !PT ;  /* 0x000001c007037812 */ /* 0x008fc800078ec0ff */
[----:B------:R-:W-:Y:S02]  /*15d0*/  LOP3.LUT R6, R3, 0x8, R6, 0xf8, !PT ;  /* 0x0000000803067812 */ /* 0x000fe400078ef806 */
[----:B------:R-:W-:Y:S01]  /*15e0*/  SHF.R.U32.HI R3, RZ, 0x3, R3 ;  /* 0x00000003ff037819 */ /* 0x000fe20000011603 */
[----:B-1----:R-:W-:-:S03]  /*15f0*/  @P0 IMAD.WIDE R8, R230, 0x2, R22 ;  /* 0x00000002e6080825 */ /* 0x002fc600078e0216 */
[----:B------:R-:W-:Y:S01]  /*1600*/  LOP3.LUT R3, R6, R3, RZ, 0x3c, !PT ;  /* 0x0000000306037212 */ /* 0x000fe200078e3cff */
[----:B------:R-:W-:Y:S01]  /*1610*/  @P0 IMAD.WIDE R22, R229, 0x2, R22 ;  /* 0x00000002e5160825 */ /* 0x000fe200078e0216 */
[----:B------:R1:W-:Y:S02]  /*1620*/  @P0 LDGSTS.E.BYPASS.LTC128B.128 [R217+0x8100], [R8.64], !P5 ;  /* 0x0810000008d90fae */ /* 0x0003e4000e901d6a */
[----:B------:R-:W-:Y:S01]  /*1630*/  LOP3.LUT R2, R3, 0xfffffe00, R2, 0xf8, !PT ;  /* 0xfffffe0003027812 */ /* 0x000fe200078ef802 */
[C-C-:B------:R-:W-:Y:S01]  /*1640*/  @P2 IMAD.WIDE R6, R230.reuse, 0x2, R28.reuse ;  /* 0x00000002e6062825 */ /* 0x140fe200078e021c */
[----:B------:R3:W-:Y:S03]  /*1650*/  @P0 LDGSTS.E.BYPASS.LTC128B.128 [R217+0xb100], [R22.64], !P4 ;  /* 0x0b10000016d90fae */ /* 0x0007e6000e101d6a */
[C---:B------:R-:W-:Y:S01]  /*1660*/  @P2 IMAD.WIDE R28, R229.reuse, 0x2, R28 ;  /* 0x00000002e51c2825 */ /* 0x040fe200078e021c */
[----:B------:R1:W-:Y:S03]  /*1670*/  @P2 LDGSTS.E.BYPASS.LTC128B.128 [R217+0x9100], [R6.64], !P5 ;  /* 0x0910000006d92fae */ /* 0x0003e6000e901d6a */
[--C-:B----4-:R-:W-:Y:S01]  /*1680*/  @P1 IMAD.WIDE R10, R230, 0x2, R20.reuse ;  /* 0x00000002e60a1825 */ /* 0x110fe200078e0214 */
[----:B------:R4:W-:Y:S03]  /*1690*/  @P2 LDGSTS.E.BYPASS.LTC128B.128 [R217+0xc100], [R28.64], !P4 ;  /* 0x0c1000001cd92fae */ /* 0x0009e6000e101d6a */
[----:B------:R-:W-:Y:S01]  /*16a0*/  @P1 IMAD.WIDE R20, R229, 0x2, R20 ;  /* 0x00000002e5141825 */ /* 0x000fe200078e0214 */
[----:B------:R2:W-:Y:S03]  /*16b0*/  @P1 LDGSTS.E.BYPASS.LTC128B.128 [R217+0xa100], [R10.64], !P5 ;  /* 0x0a1000000ad91fae */ /* 0x0005e6000e901d6a */
[----:B------:R-:W-:Y:S01]  /*16c0*/  IMAD.SHL.U32 R5, R19, 0x40, RZ ;  /* 0x0000004013057824 */ /* 0x000fe200078e00ff */
[----:B------:R3:W-:Y:S01]  /*16d0*/  @P1 LDGSTS.E.BYPASS.LTC128B.128 [R217+0xd100], [R20.64], !P4 ;  /* 0x0d10000014d91fae */ /* 0x0007e2000e101d6a */
[----:B------:R-:W-:-:S02]  /*16e0*/  R2P PR, R0, 0x6 ;  /* 0x0000000600007804 */ /* 0x000fc40000000000 */
[----:B------:R-:W-:Y:S01]  /*16f0*/  LOP3.LUT P0, RZ, R19, 0x2, RZ, 0xc0, !PT ;  /* 0x0000000213ff7812 */ /* 0x000fe2000780c0ff */
[----:B------:R-:W0:Y:S01]  /*1700*/  LDGDEPBAR ;  /* 0x00000000000079af */ /* 0x000e220000000000 */
[----:B------:R-:W-:-:S04]  /*1710*/  LOP3.LUT R5, R5, 0x1c0, RZ, 0xc0, !PT ;  /* 0x000001c005057812 */ /* 0x000fc800078ec0ff */
[----:B------:R-:W-:Y:S02]  /*1720*/  LOP3.LUT R3, R5, 0x8, R4, 0xf8, !PT ;  /* 0x0000000805037812 */ /* 0x000fe400078ef804 */
[----:B------:R-:W-:Y:S01]  /*1730*/  SHF.R.U32.HI R4, RZ, 0x3, R5 ;  /* 0x00000003ff047819 */ /* 0x000fe20000011605 */
[----:B------:R-:W-:Y:S02]  /*1740*/  IMAD.MOV.U32 R5, RZ, RZ, 0x10 ;  /* 0x00000010ff057424 */ /* 0x000fe400078e00ff */
[----:B-1----:R-:W-:Y:S01]  /*1750*/  IMAD R7, R97, 0x400, R2 ;  /* 0x0000040061077824 */ /* 0x002fe200078e0202 */
[----:B------:R-:W-:Y:S02]  /*1760*/  LOP3.LUT R3, R3, R4, RZ, 0x3c, !PT ;  /* 0x0000000403037212 */ /* 0x000fe400078e3cff */
[----:B------:R-:W-:Y:S01]  /*1770*/  SEL R5, R5, 0xfffffff0, !P1 ;  /* 0xfffffff005057807 */ /* 0x000fe20004800000 */
[----:B----4-:R-:W-:Y:S01]  /*1780*/  IMAD.WIDE R28, R229, 0x2, RZ ;  /* 0x00000002e51c7825 */ /* 0x010fe200078e02ff */
[----:B------:R-:W-:-:S03]  /*1790*/  LEA R4, R7, 0x100, 0x1 ;  /* 0x0000010007047811 */ /* 0x000fc600078e08ff */
[----:B------:R-:W-:Y:S01]  /*17a0*/  IMAD R214, R214, 0x200, R3 ;  /* 0x00000200d6d67824 */ /* 0x000fe200078e0203 */
[----:B------:R-:W-:Y:S01]  /*17b0*/  SEL R3, R16, 0xffffffe0, !P2 ;  /* 0xffffffe010037807 */ /* 0x000fe20005000000 */
[----:B------:R-:W-:Y:S01]  /*17c0*/  IMAD R6, R5, 0x2, R4 ;  /* 0x0000000205067824 */ /* 0x000fe200078e0204 */
[----:B------:R-:W-:Y:S01]  /*17d0*/  LOP3.LUT P2, RZ, R19, 0x4, RZ, 0xc0, !PT ;  /* 0x0000000413ff7812 */ /* 0x000fe2000784c0ff */
[----:B------:R-:W-:Y:S01]  /*17e0*/  IMAD.SHL.U32 R7, R7, 0x2, RZ ;  /* 0x0000000207077824 */ /* 0x000fe200078e00ff */
[----:B------:R-:W-:-:S04]  /*17f0*/  DEPBAR.LE SB0, 0x1 ;  /* 0x000080400000791a */ /* 0x000fc80000000000 */
[----:B------:R-:W-:Y:S01]  /*1800*/  BAR.SYNC.DEFER_BLOCKING 0x0 ;  /* 0x0000000000007b1d */ /* 0x000fe20000010000 */
[C---:B------:R-:W-:Y:S02]  /*1810*/  IMAD R4, R3.reuse, 0x2, R4 ;  /* 0x0000000203047824 */ /* 0x040fe400078e0204 */
[----:B------:R-:W-:Y:S02]  /*1820*/  IMAD R0, R3, 0x2, R6 ;  /* 0x0000000203007824 */ /* 0x000fe400078e0206 */
[----:B------:R-:W-:-:S05]  /*1830*/  IMAD.SHL.U32 R214, R214, 0x2, RZ ;  /* 0x00000002d6d67824 */ /* 0x000fca00078e00ff */
[C---:B------:R-:W-:Y:S01]  /*1840*/  IADD3 R213, R214.reuse, 0x8120, RZ ;  /* 0x00008120d6d57810 */ /* 0x040fe20007ffe0ff */
[----:B------:R-:W-:Y:S04]  /*1850*/  LDSM.16.M88.4 R124, [R7+0x100] ;  /* 0x00010000077c783b */ /* 0x000fe80000000200 */
[----:B------:R1:W-:Y:S04]  /*1860*/  LDSM.16.M88.4 R180, [R7+0x4100] ;  /* 0x0041000007b4783b */ /* 0x0003e80000000200 */
[----:B------:R-:W-:Y:S04]  /*1870*/  LDSM.16.M88.4 R144, [R6] ;  /* 0x000000000690783b */ /* 0x000fe80000000200 */
[----:B------:R-:W-:Y:S04]  /*1880*/  LDSM.16.M88.4 R184, [R6+0x4000] ;  /* 0x0040000006b8783b */ /* 0x000fe80000000200 */
[----:B------:R-:W-:Y:S04]  /*1890*/  LDSM.16.M88.4 R172, [R4] ;  /* 0x0000000004ac783b */ /* 0x000fe80000000200 */
[----:B------:R-:W-:Y:S04]  /*18a0*/  LDSM.16.M88.4 R188, [R4+0x4000] ;  /* 0x0040000004bc783b */ /* 0x000fe80000000200 */
[----:B------:R-:W-:Y:S01]  /*18b0*/  LDSM.16.M88.4 R176, [R0] ;  /* 0x0000000000b0783b */ /* 0x000fe20000000200 */
[----:B-1----:R-:W-:-:S03]  /*18c0*/  IADD3 R7, R214, 0x8100, RZ ;  /* 0x00008100d6077810 */ /* 0x002fc60007ffe0ff */
[----:B------:R1:W-:Y:S01]  /*18d0*/  LDSM.16.M88.4 R192, [R0+0x4000] ;  /* 0x0040000000c0783b */ /* 0x0003e20000000200 */
[----:B------:R-:W-:-:S03]  /*18e0*/  @P0 IADD3 R213, R7, -0x20, RZ ;  /* 0xffffffe007d50810 */ /* 0x000fc60007ffe0ff */
[----:B------:R-:W-:Y:S01]  /*18f0*/  BAR.SYNC.DEFER_BLOCKING 0x0 ;  /* 0x0000000000007b1d */ /* 0x000fe20000010000 */
[----:B------:R-:W-:Y:S01]  /*1900*/  IMAD R7, R13, c[0x0][0x208], RZ ;  /* 0x000082000d077a24 */ /* 0x000fe200078e02ff */
[C---:B------:R-:W-:Y:S02]  /*1910*/  IADD3 R207, R213.reuse, 0x800, RZ ;  /* 0x00000800d5cf7810 */ /* 0x040fe40007ffe0ff */
[C---:B------:R-:W-:Y:S02]  /*1920*/  IADD3 R206, R213.reuse, 0x1000, RZ ;  /* 0x00001000d5ce7810 */ /* 0x040fe40007ffe0ff */
[C---:B------:R-:W-:Y:S02]  /*1930*/  IADD3 R205, R213.reuse, 0x1800, RZ ;  /* 0x00001800d5cd7810 */ /* 0x040fe40007ffe0ff */
[C---:B------:R-:W-:Y:S02]  /*1940*/  IADD3 R204, R213.reuse, 0x2000, RZ ;  /* 0x00002000d5cc7810 */ /* 0x040fe40007ffe0ff */
[----:B------:R-:W-:-:S02]  /*1950*/  IADD3 R203, R213, 0x2800, RZ ;  /* 0x00002800d5cb7810 */ /* 0x000fc40007ffe0ff */
[C---:B------:R-:W-:Y:S02]  /*1960*/  IADD3 R201, R213.reuse, 0x3000, RZ ;  /* 0x00003000d5c97810 */ /* 0x040fe40007ffe0ff */
[C---:B------:R-:W-:Y:S02]  /*1970*/  IADD3 R200, R213.reuse, 0x3800, RZ ;  /* 0x00003800d5c87810 */ /* 0x040fe40007ffe0ff */
[C---:B------:R-:W-:Y:S01]  /*1980*/  IADD3 R199, R213.reuse, 0x4000, RZ ;  /* 0x00004000d5c77810 */ /* 0x040fe20007ffe0ff */
[----:B-1----:R-:W-:Y:S01]  /*1990*/  IMAD R0, R216, c[0x0][0x20c], R7 ;  /* 0x00008300d8007a24 */ /* 0x002fe200078e0207 */
[C---:B------:R-:W-:Y:S02]  /*19a0*/  IADD3 R198, R213.reuse, 0x4800, RZ ;  /* 0x00004800d5c67810 */ /* 0x040fe40007ffe0ff */
[----:B------:R-:W-:Y:S01]  /*19b0*/  IADD3 R197, R213, 0x5000, RZ ;  /* 0x00005000d5c57810 */ /* 0x000fe20007ffe0ff */
[----:B------:R-:W-:Y:S01]  /*19c0*/  IMAD.IADD R15, R15, 0x1, R0 ;  /* 0x000000010f0f7824 */ /* 0x000fe200078e0200 */
[----:B------:R-:W-:-:S04]  /*19d0*/  DEPBAR.LE SB0, 0x0 ;  /* 0x000080000000791a */ /* 0x000fc80000000000 */
[----:B------:R-:W-:Y:S01]  /*19e0*/  BAR.SYNC.DEFER_BLOCKING 0x0 ;  /* 0x0000000000007b1d */ /* 0x000fe20000010000 */
[----:B------:R-:W-:Y:S01]  /*19f0*/  IMAD.WIDE.U32 R6, R215, c[0x0][0x218], R14 ;  /* 0x00008600d7067a25 */ /* 0x000fe200078e000e */
[----:B------:R-:W-:-:S03]  /*1a00*/  IADD3 R196, R213, 0x5800, RZ ;  /* 0x00005800d5c47810 */ /* 0x000fc60007ffe0ff */
[----:B------:R-:W-:Y:S01]  /*1a10*/  IMAD R0, R12, c[0x0][0x218], RZ ;  /* 0x000086000c007a24 */ /* 0x000fe200078e02ff */
[----:B------:R-:W-:Y:S01]  /*1a20*/  IADD3 R25, P0, R6, UR38, RZ ;  /* 0x0000002606197c10 */ /* 0x000fe2000ff1e0ff */
[----:B--2---:R-:W1:Y:S04]  /*1a30*/  LDSM.16.M88.4 R8, [R214+0x8100] ;  /* 0x00810000d608783b */ /* 0x004e680000000200 */
[----:B---3--:R-:W-:Y:S04]  /*1a40*/  LDSM.16.M88.4 R20, [R213] ;  /* 0x00000000d514783b */ /* 0x008fe80000000200 */
[----:B------:R-:W2:Y:S04]  /*1a50*/  LDSM.16.M88.4 R68, [R214+0x8900] ;  /* 0x00890000d644783b */ /* 0x000ea80000000200 */
[----:B------:R-:W-:Y:S04]  /*1a60*/  LDSM.16.M88.4 R36, [R214+0xa900] ;  /* 0x00a90000d624783b */ /* 0x000fe80000000200 */
[----:B------:R-:W-:Y:S04]  /*1a70*/  LDSM.16.M88.4 R52, [R214+0x9900] ;  /* 0x00990000d634783b */ /* 0x000fe80000000200 */
[----:B------:R-:W-:Y:S04]  /*1a80*/  LDSM.16.M88.4 R60, [R214+0x9100] ;  /* 0x00910000d63c783b */ /* 0x000fe80000000200 */
[----:B------:R-:W-:Y:S04]  /*1a90*/  LDSM.16.M88.4 R44, [R214+0xa100] ;  /* 0x00a10000d62c783b */ /* 0x000fe80000000200 */
[----:B------:R-:W-:Y:S04]  /*1aa0*/  LDSM.16.M88.4 R80, [R213+0x800] ;  /* 0x00080000d550783b */ /* 0x000fe80000000200 */
[----:B------:R-:W-:Y:S04]  /*1ab0*/  LDSM.16.M88.4 R76, [R213+0x1000] ;  /* 0x00100000d54c783b */ /* 0x000fe80000000200 */
[----:B------:R-:W-:Y:S01]  /*1ac0*/  LDSM.16.M88.4 R32, [R213+0x1800] ;  /* 0x00180000d520783b */ /* 0x000fe20000000200 */
[C---:B-1----:R-:W-:Y:S07]  /*1ad0*/  HMMA.16816.F32.BF16 R12, R124.reuse, R8, RZ ;  /* 0x000000087c0c723c */ /* 0x042fee00000418ff */
[----:B------:R-:W-:Y:S01]  /*1ae0*/  IMAD R9, R215, c[0x0][0x21c], R0 ;  /* 0x00008700d7097a24 */ /* 0x000fe200078e0200 */
[----:B--2---:R-:W-:Y:S04]  /*1af0*/  HMMA.16816.F32.BF16 R72, R124, R68, RZ ;  /* 0x000000447c48723c */ /* 0x004fe800000418ff */
[----:B------:R-:W-:-:S02]  /*1b00*/  IADD3.X R6, R7, UR10, R9, P0, !PT ;  /* 0x0000000a07067c10 */ /* 0x000fc400087fe409 */
[C---:B------:R-:W-:Y:S02]  /*1b10*/  LEA R26, P0, R25.reuse, c[0x0][0x1f8], 0x1 ;  /* 0x00007e00191a7a11 */ /* 0x040fe400078008ff */
[----:B------:R-:W-:Y:S02]  /*1b20*/  HMMA.16816.F32.BF16 R8, R124, R10, RZ ;  /* 0x0000000a7c08723c */ /* 0x000fe400000418ff */
[----:B------:R-:W-:Y:S01]  /*1b30*/  LEA.HI.X R25, R25, c[0x0][0x1fc], R6, 0x1, P0 ;  /* 0x00007f0019197a11 */ /* 0x000fe200000f0c06 */
[----:B------:R-:W1:Y:S01]  /*1b40*/  SHFL.IDX PT, R27, R26, RZ, 0x181f ;  /* 0x00181fff1a1b7589 */ /* 0x000e6200000e0000 */
[----:B------:R-:W-:-:S03]  /*1b50*/  IMAD.WIDE R6, R230, 0x2, RZ ;  /* 0x00000002e6067825 */ /* 0x000fc600078e02ff */
[----:B------:R-:W2:Y:S01]  /*1b60*/  SHFL.IDX PT, R86, R26, 0x1, 0x181f ;  /* 0x00381f001a567f89 */ /* 0x000ea200000e0000 */
[----:B------:R-:W-:Y:S03]  /*1b70*/  HMMA.16816.F32.BF16 R12, R144, R20, R12 ;  /* 0x00000014900c723c */ /* 0x000fe6000004180c */
[----:B------:R-:W3:Y:S04]  /*1b80*/  SHFL.IDX PT, R18, R25, RZ, 0x181f ;  /* 0x00181fff19127589 */ /* 0x000ee800000e0000 */
[----:B------:R4:W4:Y:S01]  /*1b90*/  SHFL.IDX PT, R84, R26, 0x2, 0x181f ;  /* 0x00581f001a547f89 */ /* 0x00092200000e0000 */
[----:B------:R-:W-:Y:S03]  /*1ba0*/  HMMA.16816.F32.BF16 R68, R124, R70, RZ ;  /* 0x000000467c44723c */ /* 0x000fe600000418ff */
[----:B------:R-:W4:Y:S04]  /*1bb0*/  SHFL.IDX PT, R0, R25, 0x1, 0x181f ;  /* 0x00381f0019007f89 */ /* 0x000f2800000e0000 */
[----:B------:R-:W4:Y:S01]  /*1bc0*/  SHFL.IDX PT, R4, R25, 0x2, 0x181f ;  /* 0x00581f0019047f89 */ /* 0x000f2200000e0000 */
[----:B------:R-:W-:Y:S01]  /*1bd0*/  HMMA.16816.F32.BF16 R8, R144, R22, R8 ;  /* 0x000000169008723c */ /* 0x000fe20000041808 */
[----:B-1----:R-:W-:-:S02]  /*1be0*/  IADD3 R40, P1, R27, R6, RZ ;  /* 0x000000061b287210 */ /* 0x002fc40007f3e0ff */
[----:B--2---:R-:W-:-:S05]  /*1bf0*/  IADD3 R20, P6, R6, R86, RZ ;  /* 0x0000005606147210 */ /* 0x004fca0007fde0ff */
[----:B------:R-:W-:Y:S01]  /*1c00*/  HMMA.16816.F32.BF16 R56, R124, R52, RZ ;  /* 0x000000347c38723c */ /* 0x000fe200000418ff */
[----:B---3--:R-:W-:Y:S01]  /*1c10*/  IMAD.X R41, R18, 0x1, R7, P1 ;  /* 0x0000000112297824 */ /* 0x008fe200008e0607 */
[----:B----4-:R-:W-:Y:S02]  /*1c20*/  IADD3 R26, P0, R27, R28, RZ ;  /* 0x0000001c1b1a7210 */ /* 0x010fe40007f1e0ff */
[----:B------:R-:W-:-:S04]  /*1c30*/  IADD3 R6, P1, R6, R84, RZ ;  /* 0x0000005406067210 */ /* 0x000fc80007f3e0ff */
[C---:B------:R-:W-:Y:S01]  /*1c40*/  HMMA.16816.F32.BF16 R52, R124.reuse, R54, RZ ;  /* 0x000000367c34723c */ /* 0x040fe200000418ff */
[C---:B------:R-:W-:Y:S01]  /*1c50*/  IMAD.X R21, R7.reuse, 0x1, R0, P6 ;  /* 0x0000000107157824 */ /* 0x040fe200030e0600 */
[----:B------:R-:W-:Y:S01]  /*1c60*/  ISETP.GE.AND P6, PT, R230, c[0x0][0x1d4], PT ;  /* 0x00007500e6007a0c */ /* 0x000fe20003fc6270 */
[----:B------:R-:W-:Y:S01]  /*1c70*/  IMAD.X R27, R18, 0x1, R29, P0 ;  /* 0x00000001121b7824 */ /* 0x000fe200000e061d */
[C---:B------:R-:W-:Y:S01]  /*1c80*/  IADD3 R84, P0, R28.reuse, R84, RZ ;  /* 0x000000541c547210 */ /* 0x040fe20007f1e0ff */
[--C-:B------:R-:W-:Y:S01]  /*1c90*/  IMAD.X R7, R7, 0x1, R4.reuse, P1 ;  /* 0x0000000107077824 */ /* 0x100fe200008e0604 */
[----:B------:R-:W-:Y:S02]  /*1ca0*/  IADD3 R86, P1, R28, R86, RZ ;  /* 0x000000561c567210 */ /* 0x000fe40007f3e0ff */
[----:B------:R-:W-:Y:S01]  /*1cb0*/  HMMA.16816.F32.BF16 R64, R124, R60, RZ ;  /* 0x0000003c7c40723c */ /* 0x000fe200000418ff */
[C---:B------:R-:W-:Y:S01]  /*1cc0*/  IMAD.X R85, R29.reuse, 0x1, R4, P0 ;  /* 0x000000011d557824 */ /* 0x040fe200000e0604 */
[----:B------:R-:W-:Y:S01]  /*1cd0*/  ISETP.LT.OR P0, PT, R24, 0x1, P6 ;  /* 0x000000011800780c */ /* 0x000fe20003701670 */
[----:B------:R-:W-:Y:S01]  /*1ce0*/  IMAD.X R87, R29, 0x1, R0, P1 ;  /* 0x000000011d577824 */ /* 0x000fe200008e0600 */
[----:B------:R-:W-:Y:S01]  /*1cf0*/  ISETP.GE.AND P1, PT, R17, c[0x0][0x1d4], PT ;  /* 0x0000750011007a0c */ /* 0x000fe20003f26270 */
[----:B------:R-:W-:Y:S01]  /*1d00*/  LDSM.16.M88.4 R28, [R213+0x2000] ;  /* 0x00200000d51c783b */ /* 0x000fe20000000200 */
[----:B------:R-:W-:-:S02]  /*1d10*/  SEL R0, R16, 0xffffffe0, !P2 ;  /* 0xffffffe010007807 */ /* 0x000fc40005000000 */
[C---:B------:R-:W-:Y:S01]  /*1d20*/  HMMA.16816.F32.BF16 R48, R124.reuse, R44, RZ ;  /* 0x0000002c7c30723c */ /* 0x040fe200000418ff */
[----:B------:R-:W-:Y:S01]  /*1d30*/  ISETP.LT.OR P2, PT, R24, 0x1, P1 ;  /* 0x000000011800780c */ /* 0x000fe20000f41670 */
[----:B------:R-:W1:Y:S01]  /*1d40*/  LDSM.16.M88.4 R16, [R213+0x2800] ;  /* 0x00280000d510783b */ /* 0x000e620000000200 */
[C---:B------:R-:W-:Y:S02]  /*1d50*/  IMAD R211, R0.reuse, 0x2, R214 ;  /* 0x0000000200d37824 */ /* 0x040fe400078e02d6 */
[----:B------:R-:W-:Y:S02]  /*1d60*/  IMAD R202, R0, 0x2, R213 ;  /* 0x0000000200ca7824 */ /* 0x000fe400078e02d5 */
[----:B------:R-:W-:Y:S01]  /*1d70*/  @!PT LDS RZ, [RZ] ;  /* 0x00000000fffff984 */ /* 0x000fe20000000800 */
[----:B------:R-:W-:Y:S01]  /*1d80*/  @!PT LDS RZ, [RZ] ;  /* 0x00000000fffff984 */ /* 0x000fe20000000800 */
[----:B------:R-:W-:Y:S01]  /*1d90*/  @!PT LDS RZ, [RZ] ;  /* 0x00000000fffff984 */ /* 0x000fe20000000800 */
[----:B------:R2:W-:Y:S01]  /*1da0*/  LDGSTS.E.BYPASS.LTC128B.128 [R217+0x100], [R40.64], !P0 ;  /* 0x0010000028d97fae */ /* 0x0005e2000c101d6a */
[C---:B------:R-:W-:Y:S01]  /*1db0*/  ISETP.LT.OR P0, PT, R24.reuse, 0x21, P6 ;  /* 0x000000211800780c */ /* 0x040fe20003701670 */
[----:B------:R-:W-:Y:S01]  /*1dc0*/  HMMA.16816.F32.BF16 R60, R124, R62, RZ ;  /* 0x0000003e7c3c723c */ /* 0x000fe200000418ff */
[----:B------:R-:W-:-:S04]  /*1dd0*/  ISETP.LT.OR P6, PT, R24, 0x41, P6 ;  /* 0x000000411800780c */ /* 0x000fc800037c1670 */
[----:B------:R3:W-:Y:S01]  /*1de0*/  LDGSTS.E.BYPASS.LTC128B.128 [R217+0x3100], [R26.64], !P2 ;  /* 0x031000001ad97fae */ /* 0x0007e2000d101d6a */
[C---:B------:R-:W-:Y:S02]  /*1df0*/  ISETP.LT.OR P2, PT, R24.reuse, 0x21, P1 ;  /* 0x000000211800780c */ /* 0x040fe40000f41670 */
[----:B------:R-:W-:Y:S01]  /*1e00*/  ISETP.LT.OR P1, PT, R24, 0x41, P1 ;  /* 0x000000411800780c */ /* 0x000fe20000f21670 */
[----:B------:R-:W-:Y:S03]  /*1e10*/  HMMA.16816.F32.BF16 R44, R124, R46, RZ ;  /* 0x0000002e7c2c723c */ /* 0x000fe600000418ff */
[----:B------:R4:W-:Y:S01]  /*1e20*/  LDGSTS.E.BYPASS.LTC128B.128 [R217+0x1100], [R20.64], !P0 ;  /* 0x0110000014d97fae */ /* 0x0009e2000c101d6a */
[----:B------:R-:W-:-:S04]  /*1e30*/  PLOP3.LUT P0, PT, PT, PT, UP2, 0x80, 0x0 ;  /* 0x000000000000781c */ /* 0x000fc80003f0f028 */
[C---:B------:R-:W-:Y:S02]  /*1e40*/  HMMA.16816.F32.BF16 R72, R144.reuse, R80, R72 ;  /* 0x000000509048723c */ /* 0x040fe40000041848 */
[----:B------:R1:W-:Y:S04]  /*1e50*/  LDGSTS.E.BYPASS.LTC128B.128 [R217+0x4100], [R86.64], !P2 ;  /* 0x0410000056d97fae */ /* 0x0003e8000d101d6a */
[----:B------:R1:W-:Y:S02]  /*1e60*/  LDGSTS.E.BYPASS.LTC128B.128 [R217+0x2100], [R6.64], !P6 ;  /* 0x0210000006d97fae */ /* 0x0003e4000f101d6a */
[----:B------:R-:W-:Y:S02]  /*1e70*/  HMMA.16816.F32.BF16 R68, R144, R82, R68 ;  /* 0x000000529044723c */ /* 0x000fe40000041844 */
[----:B------:R1:W-:Y:S01]  /*1e80*/  LDGSTS.E.BYPASS.LTC128B.128 [R217+0x5100], [R84.64], !P1 ;  /* 0x0510000054d97fae */ /* 0x0003e2000c901d6a */
[----:B------:R-:W-:-:S03]  /*1e90*/  ISETP.GT.AND P1, PT, R218, 0x5f, PT ;  /* 0x0000005fda00780c */ /* 0x000fc60003f24270 */
[----:B------:R-:W-:Y:S02]  /*1ea0*/  LDSM.16.M88.4 R92, [R211+0x9900] ;  /* 0x00990000d35c783b */ /* 0x000fe40000000200 */
[C---:B--2---:R-:W-:Y:S02]  /*1eb0*/  HMMA.16816.F32.BF16 R40, R124.reuse, R36, RZ ;  /* 0x000000247c28723c */ /* 0x044fe400000418ff */
[----:B---3--:R-:W-:Y:S04]  /*1ec0*/  LDSM.16.M88.4 R24, [R211+0x8100] ;  /* 0x00810000d318783b */ /* 0x008fe80000000200 */
[----:B------:R-:W-:Y:S02]  /*1ed0*/  LDSM.16.M88.4 R88, [R211+0xa100] ;  /* 0x00a10000d358783b */ /* 0x000fe40000000200 */
[----:B------:R-:W-:Y:S02]  /*1ee0*/  HMMA.16816.F32.BF16 R36, R124, R38, RZ ;  /* 0x000000267c24723c */ /* 0x000fe400000418ff */
[----:B----4-:R-:W2:Y:S04]  /*1ef0*/  LDSM.16.M88.4 R20, [R211+0x8900] ;  /* 0x00890000d314783b */ /* 0x010ea80000000200 */
[----:B------:R-:W-:Y:S02]  /*1f00*/  LDSM.16.M88.4 R80, [R202] ;  /* 0x00000000ca50783b */ /* 0x000fe40000000200 */
[C---:B------:R-:W-:Y:S02]  /*1f10*/  HMMA.16816.F32.BF16 R56, R144.reuse, R32, R56 ;  /* 0x000000209038723c */ /* 0x040fe40000041838 */
[----:B------:R-:W0:Y:S04]  /*1f20*/  LDGDEPBAR ;  /* 0x00000000000079af */ /* 0x000e280000000000 */
[----:B-1----:R-:W-:Y:S02]  /*1f30*/  LDSM.16.M88.4 R84, [R211+0xa900] ;  /* 0x00a90000d354783b */ /* 0x002fe40000000200 */
[C---:B------:R-:W-:Y:S08]  /*1f40*/  HMMA.16816.F32.BF16 R40, R144.reuse, R16, R40 ;  /* 0x000000109028723c */ /* 0x040ff00000041828 */
[C---:B------:R-:W-:Y:S01]  /*1f50*/  HMMA.16816.F32.BF16 R36, R144.reuse, R18, R36 ;  /* 0x000000129024723c */ /* 0x040fe20000041824 */
[----:B------:R-:W1:Y:S07]  /*1f60*/  LDSM.16.M88.4 R16, [R211+0x9100] ;  /* 0x00910000d310783b */ /* 0x000e6e0000000200 */
[C---:B------:R-:W-:Y:S01]  /*1f70*/  HMMA.16816.F32.BF16 R52, R144.reuse, R34, R52 ;  /* 0x000000229034723c */ /* 0x040fe20000041834 */
[----:B------:R-:W-:Y:S07]  /*1f80*/  LDSM.16.M88.4 R32, [R202+0x1000] ;  /* 0x00100000ca20783b */ /* 0x000fee0000000200 */
[C---:B------:R-:W-:Y:S08]  /*1f90*/  HMMA.16816.F32.BF16 R64, R144.reuse, R76, R64 ;  /* 0x0000004c9040723c */ /* 0x040ff00000041840 */
[C---:B------:R-:W-:Y:S01]  /*1fa0*/  HMMA.16816.F32.BF16 R60, R144.reuse, R78, R60 ;  /* 0x0000004e903c723c */ /* 0x040fe2000004183c */
[----:B------:R-:W-:Y:S07]  /*1fb0*/  LDSM.16.M88.4 R76, [R202+0x800] ;  /* 0x00080000ca4c783b */ /* 0x000fee0000000200 */
[C---:B------:R-:W-:Y:S08]  /*1fc0*/  HMMA.16816.F32.BF16 R48, R144.reuse, R28, R48 ;  /* 0x0000001c9030723c */ /* 0x040ff00000041830 */
[----:B------:R-:W-:Y:S01]  /*1fd0*/  HMMA.16816.F32.BF16 R44, R144, R30, R44 ;  /* 0x0000001e902c723c */ /* 0x000fe2000004182c */
[----:B------:R-:W3:Y:S07]  /*1fe0*/  LDSM.16.M88.4 R28, [R202+0x1800] ;  /* 0x00180000ca1c783b */ /* 0x000eee0000000200 */
        /* <DEDUP_REMOVED lines=21> */
[C---:B---3--:R-:W-:Y:S08]  /*2140*/  HMMA.16816.F32.BF16 R56, R176.reuse, R28, R56 ;  /* 0x0000001cb038723c */ /* 0x048ff00000041838 */
[C---:B------:R-:W-:Y:S01]  /*2150*/  HMMA.16816.F32.BF16 R52, R176.reuse, R30, R52 ;  /* 0x0000001eb034723c */ /* 0x040fe20000041834 */
[----:B------:R-:W-:Y:S07]  /*2160*/  LDSM.16.M88.4 R28, [R213+0x3800] ;  /* 0x00380000d51c783b */ /* 0x000fee0000000200 */
[C---:B------:R-:W-:Y:S08]  /*2170*/  HMMA.16816.F32.BF16 R72, R176.reuse, R76, R72 ;  /* 0x0000004cb048723c */ /* 0x040ff00000041848 */
[C---:B------:R-:W-:Y:S01]  /*2180*/  HMMA.16816.F32.BF16 R68, R176.reuse, R78, R68 ;  /* 0x0000004eb044723c */ /* 0x040fe20000041844 */
[----:B------:R-:W3:Y:S07]  /*2190*/  LDSM.16.M88.4 R76, [R214+0xd900] ;  /* 0x00d90000d64c783b */ /* 0x000eee0000000200 */
[C---:B--2---:R-:W-:Y:S08]  /*21a0*/  HMMA.16816.F32.BF16 R40, R176.reuse, R20, R40 ;  /* 0x00000014b028723c */ /* 0x044ff00000041828 */
[C---:B------:R-:W-:Y:S01]  /*21b0*/  HMMA.16816.F32.BF16 R36, R176.reuse, R22, R36 ;  /* 0x00000016b024723c */ /* 0x040fe20000041824 */
[----:B------:R-:W2:Y:S07]  /*21c0*/  LDSM.16.M88.4 R20, [R213+0x4800] ;  /* 0x00480000d514783b */ /* 0x000eae0000000200 */
[C---:B------:R-:W-:Y:S08]  /*21d0*/  HMMA.16816.F32.BF16 R64, R176.reuse, R32, R64 ;  /* 0x00000020b040723c */ /* 0x040ff00000041840 */
[C---:B------:R-:W-:Y:S01]  /*21e0*/  HMMA.16816.F32.BF16 R60, R176.reuse, R34, R60 ;  /* 0x00000022b03c723c */ /* 0x040fe2000004183c */
[----:B------:R-:W2:Y:S07]  /*21f0*/  LDSM.16.M88.4 R32, [R213+0x3000] ;  /* 0x00300000d520783b */ /* 0x000eae0000000200 */
[C---:B----4-:R-:W-:Y:S08]  /*2200*/  HMMA.16816.F32.BF16 R48, R176.reuse, R24, R48 ;  /* 0x00000018b030723c */ /* 0x050ff00000041830 */
[----:B------:R-:W-:Y:S01]  /*2210*/  HMMA.16816.F32.BF16 R44, R176, R26, R44 ;  /* 0x0000001ab02c723c */ /* 0x000fe2000004182c */
[----:B------:R-:W4:Y:S07]  /*2220*/  LDSM.16.M88.4 R24, [R213+0x4000] ;  /* 0x00400000d518783b */ /* 0x000f2e0000000200 */
[C---:B-1----:R-:W-:Y:S08]  /*2230*/  HMMA.16816.F32.BF16 R12, R180.reuse, R16, R12 ;  /* 0x00000010b40c723c */ /* 0x042ff0000004180c */
[C---:B------:R-:W-:Y:S01]  /*2240*/  HMMA.16816.F32.BF16 R8, R180.reuse, R18, R8 ;  /* 0x00000012b408723c */ /* 0x040fe20000041808 */
[----:B------:R-:W1:Y:S07]  /*2250*/  LDSM.16.M88.4 R16, [R213+0x5000] ;  /* 0x00500000d510783b */ /* 0x000e6e0000000200 */
[C---:B------:R-:W-:Y:S08]  /*2260*/  HMMA.16816.F32.BF16 R56, R180.reuse, R84, R56 ;  /* 0x00000054b438723c */ /* 0x040ff00000041838 */
[C---:B------:R-:W-:Y:S01]  /*2270*/  HMMA.16816.F32.BF16 R52, R180.reuse, R86, R52 ;  /* 0x00000056b434723c */ /* 0x040fe20000041834 */
[----:B------:R-:W1:Y:S07]  /*2280*/  LDSM.16.M88.4 R84, [R213+0x5800] ;  /* 0x00580000d554783b */ /* 0x000e6e0000000200 */
[C---:B------:R-:W-:Y:S08]  /*2290*/  HMMA.16816.F32.BF16 R72, R180.reuse, R92, R72 ;  /* 0x0000005cb448723c */ /* 0x040ff00000041848 */
[C---:B------:R-:W-:Y:S08]  /*22a0*/  HMMA.16816.F32.BF16 R68, R180.reuse, R94, R68 ;  /* 0x0000005eb444723c */ /* 0x040ff00000041844 */
[C---:B------:R-:W-:Y:S08]  /*22b0*/  HMMA.16816.F32.BF16 R64, R180.reuse, R88, R64 ;  /* 0x00000058b440723c */ /* 0x040ff00000041840 */
[C---:B------:R-:W-:Y:S01]  /*22c0*/  HMMA.16816.F32.BF16 R60, R180.reuse, R90, R60 ;  /* 0x0000005ab43c723c */ /* 0x040fe2000004183c */
[----:B------:R-:W-:Y:S07]  /*22d0*/  LDSM.16.M88.4 R88, [R202+0x3000] ;  /* 0x00300000ca58783b */ /* 0x000fee0000000200 */
[C---:B------:R-:W-:Y:S08]  /*22e0*/  HMMA.16816.F32.BF16 R48, R180.reuse, R80, R48 ;  /* 0x00000050b430723c */ /* 0x040ff00000041830 */
[C---:B------:R-:W-:Y:S08]  /*22f0*/  HMMA.16816.F32.BF16 R44, R180.reuse, R82, R44 ;  /* 0x00000052b42c723c */ /* 0x040ff0000004182c */
[C---:B---3--:R-:W-:Y:S01]  /*2300*/  HMMA.16816.F32.BF16 R80, R180.reuse, R76, R40 ;  /* 0x0000004cb450723c */ /* 0x048fe20000041828 */
[----:B------:R-:W3:Y:S07]  /*2310*/  LDSM.16.M88.4 R40, [R211+0xb100] ;  /* 0x00b10000d328783b */ /* 0x000eee0000000200 */
[----:B------:R-:W-:Y:S01]  /*2320*/  HMMA.16816.F32.BF16 R76, R180, R78, R36 ;  /* 0x0000004eb44c723c */ /* 0x000fe20000041824 */
[----:B------:R-:W1:Y:S07]  /*2330*/  LDSM.16.M88.4 R36, [R211+0xb900] ;  /* 0x00b90000d324783b */ /* 0x000e6e0000000200 */
[C---:B--2---:R-:W-:Y:S08]  /*2340*/  HMMA.16816.F32.BF16 R56, R184.reuse, R20, R56 ;  /* 0x00000014b838723c */ /* 0x044ff00000041838 */
[C---:B------:R-:W-:Y:S01]  /*2350*/  HMMA.16816.F32.BF16 R52, R184.reuse, R22, R52 ;  /* 0x00000016b834723c */ /* 0x040fe20000041834 */
[----:B------:R-:W2:Y:S07]  /*2360*/  LDSM.16.M88.4 R20, [R211+0xc900] ;  /* 0x00c90000d314783b */ /* 0x000eae0000000200 */
[C---:B------:R-:W-:Y:S08]  /*2370*/  HMMA.16816.F32.BF16 R12, R184.reuse, R32, R12 ;  /* 0x00000020b80c723c */ /* 0x040ff0000004180c */
[C---:B------:R-:W-:Y:S01]  /*2380*/  HMMA.16816.F32.BF16 R8, R184.reuse, R34, R8 ;  /* 0x00000022b808723c */ /* 0x040fe20000041808 */
[----:B------:R-:W-:Y:S07]  /*2390*/  LDSM.16.M88.4 R32, [R202+0x4800] ;  /* 0x00480000ca20783b */ /* 0x000fee0000000200 */
[C---:B------:R-:W-:Y:S08]  /*23a0*/  HMMA.16816.F32.BF16 R72, R184.reuse, R28, R72 ;  /* 0x0000001cb848723c */ /* 0x040ff00000041848 */
[C---:B------:R-:W-:Y:S01]  /*23b0*/  HMMA.16816.F32.BF16 R68, R184.reuse, R30, R68 ;  /* 0x0000001eb844723c */ /* 0x040fe20000041844 */
[----:B------:R-:W-:Y:S07]  /*23c0*/  LDSM.16.M88.4 R28, [R211+0xd900] ;  /* 0x00d90000d31c783b */ /* 0x000fee0000000200 */
[C---:B----4-:R-:W-:Y:S08]  /*23d0*/  HMMA.16816.F32.BF16 R64, R184.reuse, R24, R64 ;  /* 0x00000018b840723c */ /* 0x050ff00000041840 */
[C---:B------:R-:W-:Y:S01]  /*23e0*/  HMMA.16816.F32.BF16 R60, R184.reuse, R26, R60 ;  /* 0x0000001ab83c723c */ /* 0x040fe2000004183c */
[----:B------:R-:W4:Y:S07]  /*23f0*/  LDSM.16.M88.4 R24, [R211+0xc100] ;  /* 0x00c10000d318783b */ /* 0x000f2e0000000200 */
[C---:B-1----:R-:W-:Y:S08]  /*2400*/  HMMA.16816.F32.BF16 R48, R184.reuse, R16, R48 ;  /* 0x00000010b830723c */ /* 0x042ff00000041830 */
[C---:B------:R-:W-:Y:S01]  /*2410*/  HMMA.16816.F32.BF16 R44, R184.reuse, R18, R44 ;  /* 0x00000012b82c723c */ /* 0x040fe2000004182c */
[----:B------:R-:W1:Y:S07]  /*2420*/  LDSM.16.M88.4 R16, [R211+0xd100] ;  /* 0x00d10000d310783b */ /* 0x000e6e0000000200 */
[C---:B------:R-:W-:Y:S08]  /*2430*/  HMMA.16816.F32.BF16 R80, R184.reuse, R84, R80 ;  /* 0x00000054b850723c */ /* 0x040ff00000041850 */
[----:B------:R-:W-:Y:S01]  /*2440*/  HMMA.16816.F32.BF16 R76, R184, R86, R76 ;  /* 0x00000056b84c723c */ /* 0x000fe2000004184c */
[----:B------:R-:W1:Y:S07]  /*2450*/  LDSM.16.M88.4 R84, [R202+0x3800] ;  /* 0x00380000ca54783b */ /* 0x000e6e0000000200 */
[C---:B---3--:R-:W-:Y:S08]  /*2460*/  HMMA.16816.F32.BF16 R12, R188.reuse, R40, R12 ;  /* 0x00000028bc0c723c */ /* 0x048ff0000004180c */
[C---:B------:R-:W-:Y:S01]  /*2470*/  HMMA.16816.F32.BF16 R8, R188.reuse, R42, R8 ;  /* 0x0000002abc08723c */ /* 0x040fe20000041808 */
[----:B------:R-:W3:Y:S07]  /*2480*/  LDSM.16.M88.4 R40, [R202+0x4000] ;  /* 0x00400000ca28783b */ /* 0x000eee0000000200 */
[C---:B------:R-:W-:Y:S08]  /*2490*/  HMMA.16816.F32.BF16 R72, R188.reuse, R36, R72 ;  /* 0x00000024bc48723c */ /* 0x040ff00000041848 */
[C---:B------:R-:W-:Y:S01]  /*24a0*/  HMMA.16816.F32.BF16 R68, R188.reuse, R38, R68 ;  /* 0x00000026bc44723c */ /* 0x040fe20000041844 */
[----:B------:R-:W3:Y:S07]  /*24b0*/  LDSM.16.M88.4 R36, [R202+0x5000] ;  /* 0x00500000ca24783b */ /* 0x000eee0000000200 */
[C---:B--2---:R-:W-:Y:S08]  /*24c0*/  HMMA.16816.F32.BF16 R56, R188.reuse, R20, R56 ;  /* 0x00000014bc38723c */ /* 0x044ff00000041838 */
[----:B------:R-:W-:Y:S01]  /*24d0*/  HMMA.16816.F32.BF16 R52, R188, R22, R52 ;  /* 0x00000016bc34723c */ /* 0x000fe20000041834 */
[----:B------:R-:W2:Y:S01]  /*24e0*/  LDSM.16.M88.4 R20, [R202+0x5800] ;  /* 0x00580000ca14783b */ /* 0x000ea20000000200 */
[----:B------:R-:W-:-:S06]  /*24f0*/  DEPBAR.LE SB0, 0x0 ;  /* 0x000080000000791a */ /* 0x000fcc0000000000 */
[C---:B----4-:R-:W-:Y:S08]  /*2500*/  HMMA.16816.F32.BF16 R64, R188.reuse, R24, R64 ;  /* 0x00000018bc40723c */ /* 0x050ff00000041840 */
[C---:B------:R-:W-:Y:S08]  /*2510*/  HMMA.16816.F32.BF16 R60, R188.reuse, R26, R60 ;  /* 0x0000001abc3c723c */ /* 0x040ff0000004183c */
[C---:B-1----:R-:W-:Y:S08]  /*2520*/  HMMA.16816.F32.BF16 R48, R188.reuse, R16, R48 ;  /* 0x00000010bc30723c */ /* 0x042ff00000041830 */
[C---:B------:R-:W-:Y:S08]  /*2530*/  HMMA.16816.F32.BF16 R44, R188.reuse, R18, R44 ;  /* 0x00000012bc2c723c */ /* 0x040ff0000004182c */
[C---:B------:R-:W-:Y:S08]  /*2540*/  HMMA.16816.F32.BF16 R80, R188.reuse, R28, R80 ;  /* 0x0000001cbc50723c */ /* 0x040ff00000041850 */
[----:B------:R-:W-:Y:S08]  /*2550*/  HMMA.16816.F32.BF16 R76, R188, R30, R76 ;  /* 0x0000001ebc4c723c */ /* 0x000ff0000004184c */
[C---:B------:R-:W-:Y:S07]  /*2560*/  HMMA.16816.F32.BF16 R16, R192.reuse, R88, R12 ;  /* 0x00000058c010723c */ /* 0x040fee000004180c */
[----:B------:R-:W-:Y:S01]  /*2570*/  SHF.R.S32.HI R13, RZ, 0x1f, R230 ;  /* 0x0000001fff0d7819 */ /* 0x000fe200000114e6 */
[C---:B------:R-:W-:Y:S08]  /*2580*/  HMMA.16816.F32.BF16 R8, R192.reuse, R90, R8 ;  /* 0x0000005ac008723c */ /* 0x040ff00000041808 */
        /* <DEDUP_REMOVED lines=8> */
[C---:B--2---:R-:W-:Y:S08]  /*2610*/  HMMA.16816.F32.BF16 R80, R192.reuse, R20, R80 ;  /* 0x00000014c050723c */ /* 0x044ff00000041850 */
[----:B------:R-:W-:Y:S01]  /*2620*/  HMMA.16816.F32.BF16 R76, R192, R22, R76 ;  /* 0x00000016c04c723c */ /* 0x000fe2000004184c */
[----:B------:R-:W-:Y:S06]  /*2630*/  BAR.SYNC.DEFER_BLOCKING 0x0 ;  /* 0x0000000000007b1d */ /* 0x000fec0000010000 */
[----:B------:R-:W-:Y:S05]  /*2640*/  @!P0 BRA `(.L_x_166) ;  /* 0x000003d000008947 */ /* 0x000fea0003800000 */
[----:B------:R-:W-:Y:S01]  /*2650*/  IADD3 R216, R218, UR13, R219 ;  /* 0x0000000ddad87c10 */ /* 0x000fe2000fffe0db */
[----:B------:R-:W-:-:S03]  /*2660*/  IMAD.MOV.U32 R215, RZ, RZ, RZ ;  /* 0x000000ffffd77224 */ /* 0x000fc600078e00ff */
        /* <DEDUP_REMOVED lines=8> */
[----:B------:R-:W2:Y:S01]  /*26f0*/  @!P1 LDG.E R215, [R6.64] ;  /* 0x0000002a06d79981 */ /* 0x000ea2000c1e1900 */
[----:B------:R-:W-:Y:S01]  /*2700*/  IMAD.MOV R15, RZ, RZ, -R0 ;  /* 0x000000ffff0f7224 */ /* 0x000fe200078e0a00 */
[----:B------:R-:W-:Y:S01]  /*2710*/  IADD3 R24, -R231, 0x10, RZ ;  /* 0x00000010e7187810 */ /* 0x000fe20007ffe1ff */
[----:B------:R-:W-:Y:S02]  /*2720*/  IMAD.SHL.U32 R4, R230, 0x2, RZ ;  /* 0x00000002e6047824 */ /* 0x000fe400078e00ff */
[----:B------:R-:W-:Y:S01]  /*2730*/  IMAD R216, R15, c[0x0][0x2b8], R216 ;  /* 0x0000ae000fd87a24 */ /* 0x000fe200078e02d8 */
[----:B------:R-:W-:-:S03]  /*2740*/  LOP3.LUT R24, R24, 0xf, RZ, 0xc0, !PT ;  /* 0x0000000f18187812 */ /* 0x000fc600078ec0ff */
[----:B------:R-:W-:Y:S01]  /*2750*/  IMAD.WIDE.U32 R14, R216, c[0x0][0x1e0], RZ ;  /* 0x00007800d80e7a25 */ /* 0x000fe200078e00ff */
[----:B------:R-:W-:-:S05]  /*2760*/  SHF.R.S32.HI R21, RZ, 0x1f, R216 ;  /* 0x0000001fff157819 */ /* 0x000fca00000114d8 */
[----:B------:R-:W-:-:S04]  /*2770*/  IMAD R21, R21, c[0x0][0x1e0], RZ ;  /* 0x0000780015157a24 */ /* 0x000fc800078e02ff */
[----:B------:R-:W-:-:S04]  /*2780*/  IMAD R21, R216, c[0x0][0x1e4], R21 ;  /* 0x00007900d8157a24 */ /* 0x000fc800078e0215 */
[----:B------:R-:W-:Y:S01]  /*2790*/  IMAD.IADD R15, R15, 0x1, R21 ;  /* 0x000000010f0f7824 */ /* 0x000fe200078e0215 */
[----:B--2---:R-:W-:-:S03]  /*27a0*/  SHF.R.S32.HI R0, RZ, 0x1f, R215 ;  /* 0x0000001fff007819 */ /* 0x004fc600000114d7 */
[----:B------:R-:W-:Y:S01]  /*27b0*/  IMAD.WIDE.U32 R6, R215, c[0x0][0x1f0], R14 ;  /* 0x00007c00d7067a25 */ /* 0x000fe200078e000e */
[----:B------:R-:W-:-:S03]  /*27c0*/  SEL R14, RZ, 0x10, P5 ;  /* 0x00000010ff0e7807 */ /* 0x000fc60002800000 */
[----:B------:R-:W-:Y:S01]  /*27d0*/  IMAD R0, R0, c[0x0][0x1f0], RZ ;  /* 0x00007c0000007a24 */ /* 0x000fe200078e02ff */
[----:B------:R-:W-:Y:S02]  /*27e0*/  IADD3 R22, P0, R6, UR40, RZ ;  /* 0x0000002806167c10 */ /* 0x000fe4000ff1e0ff */
[----:B------:R-:W-:Y:S01]  /*27f0*/  IADD3 R26, -R14, 0x10, RZ ;  /* 0x000000100e1a7810 */ /* 0x000fe20007ffe1ff */
[----:B------:R-:W-:-:S03]  /*2800*/  IMAD R0, R215, c[0x0][0x1f4], R0 ;  /* 0x00007d00d7007a24 */ /* 0x000fc600078e0200 */
[----:B------:R-:W-:Y:S02]  /*2810*/  LOP3.LUT R26, R26, 0xf, RZ, 0xc0, !PT ;  /* 0x0000000f1a1a7812 */ /* 0x000fe400078ec0ff */
[----:B------:R-:W-:Y:S02]  /*2820*/  IADD3.X R7, R7, UR9, R0, P0, !PT ;  /* 0x0000000907077c10 */ /* 0x000fe400087fe400 */
[----:B------:R-:W-:Y:S02]  /*2830*/  LEA R6, P0, R22, c[0x0][0x1c8], 0x1 ;  /* 0x0000720016067a11 */ /* 0x000fe400078008ff */
[----:B------:R-:W-:Y:S02]  /*2840*/  SHF.L.U64.HI R0, R230, 0x1, R13 ;  /* 0x00000001e6007819 */ /* 0x000fe4000001020d */
[----:B------:R-:W-:Y:S01]  /*2850*/  LEA.HI.X R22, R22, c[0x0][0x1cc], R7, 0x1, P0 ;  /* 0x0000730016167a11 */ /* 0x000fe200000f0c07 */
[----:B------:R-:W1:Y:S01]  /*2860*/  SHFL.IDX PT, R25, R6, 0x2, 0x181f ;  /* 0x00581f0006197f89 */ /* 0x000e6200000e0000 */
[----:B------:R-:W-:-:S03]  /*2870*/  IMAD.SHL.U32 R7, R229, 0x2, RZ ;  /* 0x00000002e5077824 */ /* 0x000fc600078e00ff */
[----:B------:R-:W2:Y:S04]  /*2880*/  SHFL.IDX PT, R15, R22, 0x2, 0x181f ;  /* 0x00581f00160f7f89 */ /* 0x000ea800000e0000 */
[----:B------:R-:W3:Y:S04]  /*2890*/  SHFL.IDX PT, R20, R6, RZ, 0x181f ;  /* 0x00181fff06147589 */ /* 0x000ee800000e0000 */
[----:B------:R4:W-:Y:S04]  /*28a0*/  SHFL.IDX PT, R12, R6, 0x1, 0x181f ;  /* 0x00381f00060c7f89 */ /* 0x0009e800000e0000 */
[----:B------:R-:W5:Y:S04]  /*28b0*/  SHFL.IDX PT, R23, R22, RZ, 0x181f ;  /* 0x00181fff16177589 */ /* 0x000f6800000e0000 */
[----:B------:R5:W5:Y:S01]  /*28c0*/  SHFL.IDX PT, R21, R22, 0x1, 0x181f ;  /* 0x00381f0016157f89 */ /* 0x000b6200000e0000 */
[----:B-1----:R-:W-:-:S04]  /*28d0*/  IADD3 R26, P2, P0, R26, R25, R4 ;  /* 0x000000191a1a7210 */ /* 0x002fc8000785e004 */
[----:B--2---:R-:W-:Y:S02]  /*28e0*/  IADD3.X R27, RZ, R15, R0, P2, P0 ;  /* 0x0000000fff1b7210 */ /* 0x004fe400017e0400 */
[----:B------:R-:W-:Y:S02]  /*28f0*/  IADD3 R24, P2, P0, R24, R25, R7 ;  /* 0x0000001918187210 */ /* 0x000fe4000785e007 */
[----:B---3--:R-:W-:Y:S02]  /*2900*/  IADD3 R28, P6, R20, R4, RZ ;  /* 0x00000004141c7210 */ /* 0x008fe40007fde0ff */
[----:B----4-:R-:W-:-:S04]  /*2910*/  SHF.L.U64.HI R6, R229, 0x1, R232 ;  /* 0x00000001e5067819 */ /* 0x010fc800000102e8 */
[----:B------:R-:W-:Y:S01]  /*2920*/  IADD3.X R25, RZ, R15, R6, P2, P0 ;  /* 0x0000000fff197210 */ /* 0x000fe200017e0406 */
[--C-:B-----5:R-:W-:Y:S01]  /*2930*/  IMAD.X R29, R23, 0x1, R0.reuse, P6 ;  /* 0x00000001171d7824 */ /* 0x120fe200030e0600 */
[----:B------:R-:W-:Y:S02]  /*2940*/  IADD3 R30, P0, R12, R4, RZ ;  /* 0x000000040c1e7210 */ /* 0x000fe40007f1e0ff */
[-C--:B------:R-:W-:Y:S02]  /*2950*/  IADD3 R22, P2, R20, R7.reuse, RZ ;  /* 0x0000000714167210 */ /* 0x080fe40007f5e0ff */
[----:B------:R-:W-:Y:S01]  /*2960*/  IADD3 R20, P6, R12, R7, RZ ;  /* 0x000000070c147210 */ /* 0x000fe20007fde0ff */
[----:B------:R-:W-:Y:S01]  /*2970*/  IMAD.X R31, R21, 0x1, R0, P0 ;  /* 0x00000001151f7824 */ /* 0x000fe200000e0600 */
[----:B------:R-:W-:Y:S01]  /*2980*/  ISETP.NE.U32.AND P0, PT, R231, RZ, PT ;  /* 0x000000ffe700720c */ /* 0x000fe20003f05070 */
[--C-:B------:R-:W-:Y:S01]  /*2990*/  IMAD.X R23, R23, 0x1, R6.reuse, P2 ;  /* 0x0000000117177824 */ /* 0x100fe200010e0606 */
[----:B------:R-:W-:Y:S01]  /*29a0*/  ISETP.NE.U32.AND P2, PT, R14, RZ, PT ;  /* 0x000000ff0e00720c */ /* 0x000fe20003f45070 */
[----:B------:R-:W-:Y:S01]  /*29b0*/  IMAD.X R21, R21, 0x1, R6, P6 ;  /* 0x0000000115157824 */ /* 0x000fe200030e0606 */
[----:B------:R1:W-:Y:S04]  /*29c0*/  LDGSTS.E.BYPASS.LTC128B.128 [R217+0x8100], [R28.64], !P5 ;  /* 0x081000001cd97fae */ /* 0x0003e8000e901d6a */
[----:B------:R1:W-:Y:S04]  /*29d0*/  LDGSTS.E.BYPASS.LTC128B.128 [R217+0xb100], [R22.64], !P4 ;  /* 0x0b10000016d97fae */ /* 0x0003e8000e101d6a */
[----:B------:R1:W-:Y:S04]  /*29e0*/  LDGSTS.E.BYPASS.LTC128B.128 [R217+0x9100], [R30.64], !P5 ;  /* 0x091000001ed97fae */ /* 0x0003e8000e901d6a */
[----:B------:R1:W-:Y:S04]  /*29f0*/  LDGSTS.E.BYPASS.LTC128B.128 [R217+0xc100], [R20.64], !P4 ;  /* 0x0c10000014d97fae */ /* 0x0003e8000e101d6a */
[----:B------:R1:W-:Y:S04]  /*2a00*/  LDGSTS.E.BYPASS.LTC128B.128.ZFILL [R217+0xa100], [R26.64], P2 ;  /* 0x0a1000001ad97fae */ /* 0x0003e80009141d6a */
[----:B------:R1:W-:Y:S02]  /*2a10*/  LDGSTS.E.BYPASS.LTC128B.128.ZFILL [R217+0xd100], [R24.64], P0 ;  /* 0x0d10000018d97fae */ /* 0x0003e40008141d6a */
.L_x_166:
[----:B------:R-:W-:Y:S01]  /*2a20*/  LOP3.LUT R7, R98, 0xffffffe0, RZ, 0xc0, !PT ;  /* 0xffffffe062077812 */ /* 0x000fe200078ec0ff */
[----:B------:R-:W-:Y:S01]  /*2a30*/  ULDC UR13, c[0x0][0x324] ;  /* 0x0000c900000d7ab9 */ /* 0x000fe20000000800 */
[----:B------:R-:W-:Y:S01]  /*2a40*/  LEA.HI R15, R99, R96, RZ, 0x2 ;  /* 0x00000060630f7211 */ /* 0x000fe200078f10ff */
[----:B------:R-:W-:Y:S01]  /*2a50*/  ULDC UR16, c[0x0][0x1d0] ;  /* 0x0000740000107ab9 */ /* 0x000fe20000000800 */
[----:B------:R-:W-:Y:S01]  /*2a60*/  SHF.R.S32.HI R12, RZ, 0x1f, R97 ;  /* 0x0000001fff0c7819 */ /* 0x000fe20000011461 */
[----:B------:R-:W-:Y:S01]  /*2a70*/  IMAD.IADD R0, R96, 0x1, -R7 ;  /* 0x0000000160007824 */ /* 0x000fe200078e0a07 */
[----:B------:R-:W-:Y:S01]  /*2a80*/  LOP3.LUT R15, R15, 0xfffffffc, RZ, 0xc0, !PT ;  /* 0xfffffffc0f0f7812 */ /* 0x000fe200078ec0ff */
[----:B------:R-:W-:Y:S01]  /*2a90*/  ULOP3.LUT UR13, URZ, UR13, URZ, 0x33, !UPT ;  /* 0x0000000d3f0d7292 */ /* 0x000fe2000f8e333f */
[----:B------:R-:W-:Y:S01]  /*2aa0*/  LEA.HI R12, R12, R97, RZ, 0x3 ;  /* 0x000000610c0c7211 */ /* 0x000fe200078f18ff */
[----:B------:R-:W-:Y:S01]  /*2ab0*/  UIMAD UR16, UR8, UR16, UR4 ;  /* 0x00000010081072a4 */ /* 0x000fe2000f8e0204 */
[----:B------:R-:W-:Y:S01]  /*2ac0*/  SHF.R.S32.HI R7, RZ, 0x1f, R0 ;  /* 0x0000001fff077819 */ /* 0x000fe20000011400 */
[----:B------:R-:W-:Y:S01]  /*2ad0*/  IMAD.IADD R96, R96, 0x1, -R15 ;  /* 0x0000000160607824 */ /* 0x000fe200078e0a0f */
[----:B------:R-:W-:Y:S01]  /*2ae0*/  LOP3.LUT R12, R12, 0xffffff8, RZ, 0xc0, !PT ;  /* 0x0ffffff80c0c7812 */ /* 0x000fe200078ec0ff */
[----:B------:R-:W0:Y:S01]  /*2af0*/  LDGDEPBAR ;  /* 0x00000000000079af */ /* 0x000e220000000000 */
[----:B------:R-:W-:-:S02]  /*2b00*/  LEA.HI R4, R7, R0, RZ, 0x2 ;  /* 0x0000000007047211 */ /* 0x000fc400078f10ff */
[----:B------:R-:W-:Y:S01]  /*2b10*/  LEA.HI R6, R96, R96, RZ, 0x1 ;  /* 0x0000006060067211 */ /* 0x000fe200078f08ff */
[----:B------:R-:W-:Y:S01]  /*2b20*/  IMAD.IADD R12, R97, 0x1, -R12 ;  /* 0x00000001610c7824 */ /* 0x000fe200078e0a0c */
[----:B------:R-:W-:Y:S02]  /*2b30*/  PLOP3.LUT P2, PT, PT, PT, UP1, 0x80, 0x0 ;  /* 0x000000000000781c */ /* 0x000fe40003f4f018 */
[----:B------:R-:W-:Y:S02]  /*2b40*/  LEA.HI.SX32 R7, R4, UR15, 0x1e ;  /* 0x0000000f04077c11 */ /* 0x000fe4000f8ff2ff */
[----:B------:R-:W-:Y:S02]  /*2b50*/  LOP3.LUT R15, R6, 0x1ffffffe, RZ, 0xc0, !PT ;  /* 0x1ffffffe060f7812 */ /* 0x000fe400078ec0ff */
[----:B------:R-:W-:Y:S01]  /*2b60*/  PLOP3.LUT P0, PT, PT, PT, UP1, 0x80, 0x0 ;  /* 0x000000000000781c */ /* 0x000fe20003f0f018 */
[----:B------:R-:W-:Y:S01]  /*2b70*/  IMAD R7, R12, 0x10, R7 ;  /* 0x000000100c077824 */ /* 0x000fe200078e0207 */
[----:B------:R-:W-:Y:S01]  /*2b80*/  LOP3.LUT R221, R4, 0x7ffffffc, RZ, 0xc0, !PT ;  /* 0x7ffffffc04dd7812 */ /* 0x000fe200078ec0ff */
[----:B------:R-:W-:-:S04]  /*2b90*/  IMAD.IADD R220, R96, 0x1, -R15 ;  /* 0x0000000160dc7824 */ /* 0x000fc800078e0a0f */
[----:B------:R-:W-:Y:S02]  /*2ba0*/  IMAD R220, R220, 0x8, R7 ;  /* 0x00000008dcdc7824 */ /* 0x000fe400078e0207 */
[----:B------:R-:W-:Y:S02]  /*2bb0*/  IMAD.IADD R221, R0, 0x1, -R221 ;  /* 0x0000000100dd7824 */ /* 0x000fe400078e0add */
[----:B------:R-:W-:-:S04]  /*2bc0*/  @P2 IMAD.HI.U32 R6, R220, c[0x0][0x2c8], RZ ;  /* 0x0000b200dc062a27 */ /* 0x000fc800078e00ff */
[----:B-1----:R-:W-:Y:S01]  /*2bd0*/  IMAD.MOV.U32 R25, RZ, RZ, R220 ;  /* 0x000000ffff197224 */ /* 0x002fe200078e00dc */
[----:B------:R-:W-:Y:S01]  /*2be0*/  @P0 SHF.R.U32.HI R25, RZ, c[0x0][0x2cc], R6 ;  /* 0x0000b300ff190a19 */ /* 0x000fe20000011606 */
[----:B------:R-:W-:Y:S01]  /*2bf0*/  IMAD.U32 R0, RZ, RZ, UR18 ;  /* 0x00000012ff007e24 */ /* 0x000fe2000f8e00ff */
[----:B------:R-:W-:Y:S01]  /*2c00*/  PLOP3.LUT P0, PT, PT, PT, UP0, 0x40, 0x0 ;  /* 0x000000000000781c */ /* 0x000fe20003f0e808 */
[----:B------:R-:W-:Y:S02]  /*2c10*/  IMAD.SHL.U32 R221, R221, 0x2, RZ ;  /* 0x00000002dddd7824 */ /* 0x000fe400078e00ff */
[----:B------:R-:W1:Y:S03]  /*2c20*/  SHFL.IDX PT, R4, R25, RZ, 0x1c1f ;  /* 0x001c1fff19047589 */ /* 0x000e6600000e0000 */
[C---:B------:R-:W-:Y:S02]  /*2c30*/  IADD3 R0, -R221.reuse, 0x1, R0 ;  /* 0x00000001dd007810 */ /* 0x040fe40007ffe100 */
[----:B------:R-:W-:-:S02]  /*2c40*/  IADD3 R22, -R221, UR16, RZ ;  /* 0x00000010dd167c10 */ /* 0x000fc4000fffe1ff */
[----:B------:R-:W-:Y:S02]  /*2c50*/  IADD3 R15, R0, -c[0x0][0x168], RZ ;  /* 0x80005a00000f7a10 */ /* 0x000fe40007ffe0ff */
[----:B------:R-:W-:Y:S02]  /*2c60*/  IADD3 R0, -R221, UR4, RZ ;  /* 0x00000004dd007c10 */ /* 0x000fe4000fffe1ff */
[C---:B------:R-:W-:Y:S02]  /*2c70*/  IADD3 R21, R15.reuse, c[0x0][0x328], RZ ;  /* 0x0000ca000f157a10 */ /* 0x040fe40007ffe0ff */
[----:B------:R-:W-:-:S03]  /*2c80*/  IADD3 R15, R15, UR13, RZ ;  /* 0x0000000d0f0f7c10 */ /* 0x000fc6000fffe0ff */
[--C-:B-1----:R-:W-:Y:S02]  /*2c90*/  IMAD.IADD R7, R21, 0x1, R4.reuse ;  /* 0x0000000115077824 */ /* 0x102fe400078e0204 */
[----:B------:R-:W-:-:S03]  /*2ca0*/  IMAD.IADD R23, R15, 0x1, R4 ;  /* 0x000000010f177824 */ /* 0x000fc600078e0204 */
[----:B------:R-:W-:Y:S01]  /*2cb0*/  IMNMX R24, R7, R22, PT ;  /* 0x0000001607187217 */ /* 0x000fe20003800200 */
[----:B------:R-:W-:Y:S05]  /*2cc0*/  @P0 BRA `(.L_x_167) ;  /* 0x0000015000000947 */ /* 0x000fea0003800000 */
[----:B------:R-:W-:Y:S01]  /*2cd0*/  IMAD.U32 R7, RZ, RZ, UR11 ;  /* 0x0000000bff077e24 */ /* 0x000fe2000f8e00ff */
[----:B------:R-:W-:Y:S04]  /*2ce0*/  BSSY B0, `(.L_x_168) ;  /* 0x000000f000007945 */ /* 0x000fe80003800000 */
[----:B------:R-:W-:-:S04]  /*2cf0*/  IADD3 R7, R7, -c[0x0][0x168], R4 ;  /* 0x80005a0007077a10 */ /* 0x000fc80007ffe004 */
[----:B------:R-:W-:-:S13]  /*2d00*/  ISETP.GT.AND P0, PT, R7, -0x1, PT ;  /* 0xffffffff0700780c */ /* 0x000fda0003f04270 */
[----:B------:R-:W-:Y:S05]  /*2d10*/  @P0 BRA `(.L_x_169) ;  /* 0x0000007000000947 */ /* 0x000fea0003800000 */
[----:B------:R-:W-:Y:S01]  /*2d20*/  IMAD.MOV.U32 R4, RZ, RZ, c[0x0][0x32c] ;  /* 0x0000cb00ff047624 */ /* 0x000fe200078e00ff */
[----:B------:R-:W-:-:S04]  /*2d30*/  LOP3.LUT R7, RZ, R7, RZ, 0x33, !PT ;  /* 0x00000007ff077212 */ /* 0x000fc800078e33ff */
[----:B------:R-:W-:-:S13]  /*2d40*/  ISETP.NE.AND P0, PT, R4, 0x1, PT ;  /* 0x000000010400780c */ /* 0x000fda0003f05270 */
[----:B------:R-:W-:-:S05]  /*2d50*/  @P0 IMAD.HI.U32 R4, R7, c[0x0][0x330], RZ ;  /* 0x0000cc0007040a27 */ /* 0x000fca00078e00ff */
[----:B------:R-:W-:-:S04]  /*2d60*/  @P0 SHF.R.U32.HI R7, RZ, c[0x0][0x334], R4 ;  /* 0x0000cd00ff070a19 */ /* 0x000fc80000011604 */
[----:B------:R-:W-:Y:S01]  /*2d70*/  LOP3.LUT R7, RZ, R7, RZ, 0x33, !PT ;  /* 0x00000007ff077212 */ /* 0x000fe200078e33ff */
[----:B------:R-:W-:Y:S05]  /*2d80*/  BRA `(.L_x_170) ;  /* 0x0000004000007947 */ /* 0x000fea0003800000 */
.L_x_169:
[----:B------:R-:W-:-:S04]  /*2d90*/  MOV R4, c[0x0][0x32c] ;  /* 0x0000cb0000047a02 */ /* 0x000fc80000000f00 */
[----:B------:R-:W-:-:S13]  /*2da0*/  ISETP.NE.AND P0, PT, R4, 0x1, PT ;  /* 0x000000010400780c */ /* 0x000fda0003f05270 */
[----:B------:R-:W-:-:S05]  /*2db0*/  @P0 IMAD.HI.U32 R4, R7, c[0x0][0x330], RZ ;  /* 0x0000cc0007040a27 */ /* 0x000fca00078e00ff */
[----:B------:R-:W-:Y:S02]  /*2dc0*/  @P0 SHF.R.U32.HI R7, RZ, c[0x0][0x334], R4 ;  /* 0x0000cd00ff070a19 */ /* 0x000fe40000011604 */
.L_x_170:
[----:B------:R-:W-:Y:S05]  /*2dd0*/  BSYNC B0 ;  /* 0x0000000000007941 */ /* 0x000fea0003800000 */
.L_x_168:
[----:B------:R-:W-:-:S05]  /*2de0*/  IMAD R4, R7, c[0x0][0x32c], R0 ;  /* 0x0000cb0007047a24 */ /* 0x000fca00078e0200 */
[----:B------:R-:W-:Y:S02]  /*2df0*/  IADD3 R7, R4, c[0x0][0x32c], RZ ;  /* 0x0000cb0004077a10 */ /* 0x000fe40007ffe0ff */
[----:B------:R-:W-:Y:S02]  /*2e00*/  IMNMX R23, R23, R4, !PT ;  /* 0x0000000417177217 */ /* 0x000fe40007800200 */
[----:B------:R-:W-:Y:S02]  /*2e10*/  IMNMX R24, R24, R7, PT ;  /* 0x0000000718187217 */ /* 0x000fe40003800200 */
.L_x_167:
[----:B------:R-:W-:Y:S01]  /*2e20*/  UISETP.GE.AND UP3, UPT, UR4, 0x2, UPT ;  /* 0x000000020400788c */ /* 0x000fe2000bf66270 */
[----:B------:R-:W1:Y:S01]  /*2e30*/  SHFL.IDX PT, R26, R25, 0x1, 0x1c1f ;  /* 0x003c1f00191a7f89 */ /* 0x000e6200000e0000 */
[----:B------:R-:W-:Y:S02]  /*2e40*/  UISETP.GE.AND UP4, UPT, UR4, 0x1, UPT ;  /* 0x000000010400788c */ /* 0x000fe4000bf86270 */
[----:B------:R-:W-:Y:S02]  /*2e50*/  UISETP.GE.AND UP2, UPT, UR4, 0x9, UPT ;  /* 0x000000090400788c */ /* 0x000fe4000bf46270 */
[----:B------:R-:W-:Y:S01]  /*2e60*/  PLOP3.LUT P6, PT, PT, PT, UP3, 0x40, 0x0 ;  /* 0x000000000000781c */ /* 0x000fe20003fce838 */
[----:B------:R-:W-:Y:S01]  /*2e70*/  UP2UR UR33, UPR, URZ, 0x8 ;  /* 0x000000083f217883 */ /* 0x000fe20008000000 */
[----:B------:R-:W-:Y:S01]  /*2e80*/  PLOP3.LUT P0, PT, PT, PT, UP4, 0x40, 0x0 ;  /* 0x000000000000781c */ /* 0x000fe20003f0e848 */
[----:B------:R-:W-:Y:S01]  /*2e90*/  UP2UR UR32, UPR, URZ, 0x4 ;  /* 0x000000043f207883 */ /* 0x000fe20008000000 */
[C---:B------:R-:W-:Y:S01]  /*2ea0*/  ISETP.GT.AND P6, PT, R23.reuse, 0x1, P6 ;  /* 0x000000011700780c */ /* 0x040fe200037c4270 */
[----:B------:R-:W-:Y:S01]  /*2eb0*/  UISETP.GE.AND UP3, UPT, UR4, 0xa, UPT ;  /* 0x0000000a0400788c */ /* 0x000fe2000bf66270 */
[C---:B------:R-:W-:Y:S01]  /*2ec0*/  ISETP.GT.AND P0, PT, R23.reuse, RZ, P0 ;  /* 0x000000ff1700720c */ /* 0x040fe20000704270 */
[----:B------:R-:W-:Y:S01]  /*2ed0*/  UP2UR UR34, UPR, URZ, 0x10 ;  /* 0x000000103f227883 */ /* 0x000fe20008000000 */
[----:B------:R-:W-:Y:S01]  /*2ee0*/  PLOP3.LUT P2, PT, PT, PT, UP2, 0x40, 0x0 ;  /* 0x000000000000781c */ /* 0x000fe20003f4e828 */
[----:B------:R-:W-:Y:S01]  /*2ef0*/  UISETP.GE.AND UP2, UPT, UR4, 0x11, UPT ;  /* 0x000000110400788c */ /* 0x000fe2000bf46270 */
[C---:B------:R-:W-:Y:S01]  /*2f00*/  ISETP.LT.OR P6, PT, R24.reuse, 0x2, P6 ;  /* 0x000000021800780c */ /* 0x040fe200037c1670 */
[----:B------:R-:W-:Y:S01]  /*2f10*/  UISETP.GE.AND UP4, UPT, UR4, 0x52, UPT ;  /* 0x000000520400788c */ /* 0x000fe2000bf86270 */
[----:B------:R-:W-:Y:S01]  /*2f20*/  ISETP.LT.OR P0, PT, R24, 0x1, P0 ;  /* 0x000000011800780c */ /* 0x000fe20000701670 */
[----:B------:R-:W-:Y:S01]  /*2f30*/  UP2UR UR30, UPR, URZ, 0x4 ;  /* 0x000000043f1e7883 */ /* 0x000fe20008000000 */
[----:B------:R-:W-:Y:S01]  /*2f40*/  ISETP.GT.AND P2, PT, R23, 0x8, P2 ;  /* 0x000000081700780c */ /* 0x000fe20001744270 */
[----:B------:R-:W-:Y:S01]  /*2f50*/  UISETP.GE.AND UP6, UPT, UR4, 0x4a, UPT ;  /* 0x0000004a0400788c */ /* 0x000fe2000bfc6270 */
[----:B------:R-:W-:Y:S01]  /*2f60*/  FSEL R12, R17, -INF , !P6 ;  /* 0xff800000110c7808 */ /* 0x000fe20007000000 */
[----:B------:R-:W-:Y:S01]  /*2f70*/  UISETP.GE.AND UP5, UPT, UR4, 0x51, UPT ;  /* 0x000000510400788c */ /* 0x000fe2000bfa6270 */
[----:B------:R-:W-:Y:S01]  /*2f80*/  FSEL R7, R16, -INF , !P0 ;  /* 0xff80000010077808 */ /* 0x000fe20004000000 */
[----:B------:R-:W-:Y:S01]  /*2f90*/  UP2UR UR31, UPR, URZ, 0x8 ;  /* 0x000000083f1f7883 */ /* 0x000fe20008000000 */
[----:B------:R-:W-:Y:S01]  /*2fa0*/  PLOP3.LUT P6, PT, PT, PT, UP2, 0x40, 0x0 ;  /* 0x000000000000781c */ /* 0x000fe20003fce828 */
[----:B------:R-:W-:Y:S01]  /*2fb0*/  UISETP.GE.AND UP2, UPT, UR4, 0x12, UPT ;  /* 0x000000120400788c */ /* 0x000fe2000bf46270 */
[----:B------:R-:W-:Y:S01]  /*2fc0*/  PLOP3.LUT P0, PT, PT, PT, UP3, 0x40, 0x0 ;  /* 0x000000000000781c */ /* 0x000fe20003f0e838 */
[----:B------:R-:W-:Y:S01]  /*2fd0*/  UISETP.GE.AND UP3, UPT, UR4, 0x59, UPT ;  /* 0x000000590400788c */ /* 0x000fe2000bf66270 */
[----:B------:R-:W-:Y:S01]  /*2fe0*/  ISETP.LT.OR P2, PT, R24, 0x9, P2 ;  /* 0x000000091800780c */ /* 0x000fe20001741670 */
[----:B------:R-:W-:Y:S01]  /*2ff0*/  UP2UR UR29, UPR, URZ, 0x4 ;  /* 0x000000043f1d7883 */ /* 0x000fe20008000000 */
[----:B------:R-:W-:Y:S01]  /*3000*/  ISETP.GT.AND P0, PT, R23, 0x9, P0 ;  /* 0x000000091700780c */ /* 0x000fe20000704270 */
[----:B-1----:R-:W-:Y:S01]  /*3010*/  IMAD.IADD R21, R21, 0x1, R26 ;  /* 0x0000000115157824 */ /* 0x002fe200078e021a */
[----:B------:R-:W-:-:S02]  /*3020*/  FSEL R20, R8, -INF , !P2 ;  /* 0xff80000008147808 */ /* 0x000fc40005000000 */
[----:B------:R-:W-:Y:S01]  /*3030*/  PLOP3.LUT P2, PT, PT, PT, UP2, 0x40, 0x0 ;  /* 0x000000000000781c */ /* 0x000fe20003f4e828 */
[----:B------:R-:W-:Y:S01]  /*3040*/  UISETP.GE.AND UP2, UPT, UR4, 0x19, UPT ;  /* 0x000000190400788c */ /* 0x000fe2000bf46270 */
[C---:B------:R-:W-:Y:S02]  /*3050*/  ISETP.LT.OR P0, PT, R24.reuse, 0xa, P0 ;  /* 0x0000000a1800780c */ /* 0x040fe40000701670 */
[----:B------:R-:W-:Y:S01]  /*3060*/  ISETP.GT.AND P6, PT, R23, 0x10, P6 ;  /* 0x000000101700780c */ /* 0x000fe200037c4270 */
[----:B------:R-:W-:Y:S01]  /*3070*/  UP2UR UR28, UPR, URZ, 0x4 ;  /* 0x000000043f1c7883 */ /* 0x000fe20008000000 */
[----:B------:R-:W-:Y:S02]  /*3080*/  FSEL R16, R9, -INF , !P0 ;  /* 0xff80000009107808 */ /* 0x000fe40004000000 */
[----:B------:R-:W-:Y:S01]  /*3090*/  PLOP3.LUT P0, PT, PT, PT, UP2, 0x40, 0x0 ;  /* 0x000000000000781c */ /* 0x000fe20003f0e828 */
[----:B------:R-:W-:Y:S01]  /*30a0*/  UISETP.GE.AND UP2, UPT, UR4, 0x1a, UPT ;  /* 0x0000001a0400788c */ /* 0x000fe2000bf46270 */
[----:B------:R-:W-:-:S02]  /*30b0*/  ISETP.LT.OR P6, PT, R24, 0x11, P6 ;  /* 0x000000111800780c */ /* 0x000fc400037c1670 */
[C---:B------:R-:W-:Y:S01]  /*30c0*/  ISETP.GT.AND P2, PT, R23.reuse, 0x11, P2 ;  /* 0x000000111700780c */ /* 0x040fe20001744270 */
[----:B------:R-:W-:Y:S01]  /*30d0*/  UP2UR UR27, UPR, URZ, 0x4 ;  /* 0x000000043f1b7883 */ /* 0x000fe20008000000 */
[----:B------:R-:W-:Y:S02]  /*30e0*/  FSEL R14, R72, -INF , !P6 ;  /* 0xff800000480e7808 */ /* 0x000fe40007000000 */
[----:B------:R-:W-:Y:S01]  /*30f0*/  PLOP3.LUT P6, PT, PT, PT, UP2, 0x40, 0x0 ;  /* 0x000000000000781c */ /* 0x000fe20003fce828 */
[----:B------:R-:W-:Y:S01]  /*3100*/  UISETP.GE.AND UP2, UPT, UR4, 0x21, UPT ;  /* 0x000000210400788c */ /* 0x000fe2000bf46270 */
[----:B------:R-:W-:Y:S02]  /*3110*/  ISETP.LT.OR P2, PT, R24, 0x12, P2 ;  /* 0x000000121800780c */ /* 0x000fe40001741670 */
[----:B------:R-:W-:Y:S01]  /*3120*/  ISETP.GT.AND P0, PT, R23, 0x18, P0 ;  /* 0x000000181700780c */ /* 0x000fe20000704270 */
[----:B------:R-:W-:Y:S01]  /*3130*/  UP2UR UR26, UPR, URZ, 0x4 ;  /* 0x000000043f1a7883 */ /* 0x000fe20008000000 */
[----:B------:R-:W-:-:S02]  /*3140*/  FSEL R6, R73, -INF , !P2 ;  /* 0xff80000049067808 */ /* 0x000fc40005000000 */
[----:B------:R-:W-:Y:S01]  /*3150*/  PLOP3.LUT P2, PT, PT, PT, UP2, 0x40, 0x0 ;  /* 0x000000000000781c */ /* 0x000fe20003f4e828 */
[----:B------:R-:W-:Y:S01]  /*3160*/  UISETP.GE.AND UP2, UPT, UR4, 0x22, UPT ;  /* 0x000000220400788c */ /* 0x000fe2000bf46270 */
[----:B------:R-:W-:Y:S02]  /*3170*/  ISETP.LT.OR P0, PT, R24, 0x19, P0 ;  /* 0x000000191800780c */ /* 0x000fe40000701670 */
[----:B------:R-:W-:Y:S01]  /*3180*/  ISETP.GT.AND P6, PT, R23, 0x19, P6 ;  /* 0x000000191700780c */ /* 0x000fe200037c4270 */
[----:B------:R-:W-:Y:S01]  /*3190*/  UP2UR UR25, UPR, URZ, 0x4 ;  /* 0x000000043f197883 */ /* 0x000fe20008000000 */
[----:B------:R-:W-:Y:S02]  /*31a0*/  FSEL R4, R68, -INF , !P0 ;  /* 0xff80000044047808 */ /* 0x000fe40004000000 */
[----:B------:R-:W-:Y:S01]  /*31b0*/  PLOP3.LUT P0, PT, PT, PT, UP2, 0x40, 0x0 ;  /* 0x000000000000781c */ /* 0x000fe20003f0e828 */
[----:B------:R-:W-:Y:S01]  /*31c0*/  UISETP.GE.AND UP2, UPT, UR4, 0x29, UPT ;  /* 0x000000290400788c */ /* 0x000fe2000bf46270 */
[----:B------:R-:W-:-:S02]  /*31d0*/  ISETP.LT.OR P6, PT, R24, 0x1a, P6 ;  /* 0x0000001a1800780c */ /* 0x000fc400037c1670 */
[----:B------:R-:W-:Y:S01]  /*31e0*/  ISETP.GT.AND P2, PT, R23, 0x20, P2 ;  /* 0x000000201700780c */ /* 0x000fe20001744270 */
        /* <DEDUP_REMOVED lines=52> */
[----:B------:R-:W-:-:S02]  /*3530*/  ISETP.GT.AND P2, PT, R23, 0x41, P2 ;  /* 0x000000411700780c */ /* 0x000fc40001744270 */
[----:B------:R-:W-:Y:S02]  /*3540*/  ISETP.GT.AND P0, PT, R23, 0x48, P0 ;  /* 0x000000481700780c */ /* 0x000fe40000704270 */
[C---:B------:R-:W-:Y:S02]  /*3550*/  ISETP.LT.OR P6, PT, R24.reuse, 0x41, P6 ;  /* 0x000000411800780c */ /* 0x040fe400037c1670 */
[C---:B------:R-:W-:Y:S02]  /*3560*/  ISETP.LT.OR P0, PT, R24.reuse, 0x49, P0 ;  /* 0x000000491800780c */ /* 0x040fe40000701670 */
[----:B------:R-:W-:Y:S02]  /*3570*/  ISETP.LT.OR P2, PT, R24, 0x42, P2 ;  /* 0x000000421800780c */ /* 0x000fe40001741670 */
[----:B------:R-:W-:Y:S02]  /*3580*/  FSEL R154, R44, -INF , !P0 ;  /* 0xff8000002c9a7808 */ /* 0x000fe40004000000 */
[----:B------:R-:W-:-:S02]  /*3590*/  PLOP3.LUT P0, PT, PT, PT, UP4, 0x40, 0x0 ;  /* 0x000000000000781c */ /* 0x000fc40003f0e848 */
[----:B------:R-:W-:Y:S02]  /*35a0*/  FSEL R156, R48, -INF , !P6 ;  /* 0xff800000309c7808 */ /* 0x000fe40007000000 */
[----:B------:R-:W-:Y:S02]  /*35b0*/  FSEL R152, R49, -INF , !P2 ;  /* 0xff80000031987808 */ /* 0x000fe40005000000 */
[----:B------:R-:W-:Y:S02]  /*35c0*/  PLOP3.LUT P6, PT, PT, PT, UP6, 0x40, 0x0 ;  /* 0x000000000000781c */ /* 0x000fe40003fce868 */
[----:B------:R-:W-:Y:S02]  /*35d0*/  PLOP3.LUT P2, PT, PT, PT, UP5, 0x40, 0x0 ;  /* 0x000000000000781c */ /* 0x000fe40003f4e858 */
[C---:B------:R-:W-:Y:S02]  /*35e0*/  ISETP.GT.AND P0, PT, R23.reuse, 0x51, P0 ;  /* 0x000000511700780c */ /* 0x040fe40000704270 */
        /* <DEDUP_REMOVED lines=13> */
[C---:B------:R-:W-:Y:S02]  /*36c0*/  ISETP.LT.OR P6, PT, R24.reuse, 0x59, P6 ;  /* 0x000000591800780c */ /* 0x040fe400037c1670 */
[----:B------:R-:W-:Y:S01]  /*36d0*/  ISETP.LT.OR P2, PT, R24, 0x5a, P2 ;  /* 0x0000005a1800780c */ /* 0x000fe20001741670 */
[----:B------:R-:W-:Y:S01]  /*36e0*/  IMAD.IADD R24, R15, 0x1, R26 ;  /* 0x000000010f187824 */ /* 0x000fe200078e021a */
[----:B------:R-:W-:Y:S02]  /*36f0*/  IMNMX R22, R21, R22, PT ;  /* 0x0000001615167217 */ /* 0x000fe40003800200 */
[----:B------:R-:W-:Y:S02]  /*3700*/  FSEL R132, R76, -INF , !P6 ;  /* 0xff8000004c847808 */ /* 0x000fe40007000000 */
[----:B------:R-:W-:Y:S01]  /*3710*/  FSEL R130, R77, -INF , !P2 ;  /* 0xff8000004d827808 */ /* 0x000fe20005000000 */
        /* <DEDUP_REMOVED lines=13> */
.L_x_173:
[----:B------:R-:W-:-:S04]  /*37f0*/  MOV R9, c[0x0][0x32c] ;  /* 0x0000cb0000097a02 */ /* 0x000fc80000000f00 */
[----:B------:R-:W-:-:S13]  /*3800*/  ISETP.NE.AND P0, PT, R9, 0x1, PT ;  /* 0x000000010900780c */ /* 0x000fda0003f05270 */
[----:B------:R-:W-:-:S05]  /*3810*/  @P0 IMAD.HI.U32 R9, R15, c[0x0][0x330], RZ ;  /* 0x0000cc000f090a27 */ /* 0x000fca00078e00ff */
[----:B------:R-:W-:Y:S02]  /*3820*/  @P0 SHF.R.U32.HI R15, RZ, c[0x0][0x334], R9 ;  /* 0x0000cd00ff0f0a19 */ /* 0x000fe40000011609 */
.L_x_174:
[----:B------:R-:W-:Y:S05]  /*3830*/  BSYNC B0 ;  /* 0x0000000000007941 */ /* 0x000fea0003800000 */
.L_x_172:
[----:B------:R-:W-:-:S05]  /*3840*/  IMAD R15, R15, c[0x0][0x32c], R0 ;  /* 0x0000cb000f0f7a24 */ /* 0x000fca00078e0200 */
[----:B------:R-:W-:Y:S02]  /*3850*/  IADD3 R9, R15, c[0x0][0x32c], RZ ;  /* 0x0000cb000f097a10 */ /* 0x000fe40007ffe0ff */
[----:B------:R-:W-:Y:S02]  /*3860*/  IMNMX R24, R24, R15, !PT ;  /* 0x0000000f18187217 */ /* 0x000fe40007800200 */
[----:B------:R-:W-:Y:S02]  /*3870*/  IMNMX R22, R22, R9, PT ;  /* 0x0000000916167217 */ /* 0x000fe40003800200 */
.L_x_171:
[----:B------:R-:W-:Y:S01]  /*3880*/  UP2UR UR4, UPR, URZ, 0x10 ;  /* 0x000000103f047883 */ /* 0x000fe20008000000 */
[----:B------:R-:W-:Y:S01]  /*3890*/  FMNMX.FTZ R25, R7, R12, !PT ;  /* 0x0000000c07197209 */ /* 0x000fe20007810000 */
[----:B------:R-:W-:Y:S01]  /*38a0*/  UISETP.NE.AND UP4, UPT, UR30, URZ, UPT ;  /* 0x0000003f1e00728c */ /* 0x000fe2000bf85270 */
[----:B------:R-:W-:Y:S01]  /*38b0*/  IMAD.SHL.U32 R212, R2, 0x2, RZ ;  /* 0x0000000202d47824 */ /* 0x000fe200078e00ff */
[----:B------:R-:W-:Y:S01]  /*38c0*/  UP2UR UR30, UPR, URZ, 0x8 ;  /* 0x000000083f1e7883 */ /* 0x000fe20008000000 */
[----:B------:R-:W-:Y:S01]  /*38d0*/  FMNMX.FTZ R25, R20, R25, !PT ;  /* 0x0000001914197209 */ /* 0x000fe20007810000 */
[----:B------:R-:W-:Y:S01]  /*38e0*/  UISETP.NE.AND UP3, UPT, UR32, URZ, UPT ;  /* 0x0000003f2000728c */ /* 0x000fe2000bf65270 */
[----:B------:R-:W-:Y:S01]  /*38f0*/  IMAD R210, R5, 0x2, R212 ;  /* 0x0000000205d27824 */ /* 0x000fe200078e02d4 */
[----:B------:R-:W-:Y:S01]  /*3900*/  UP2UR UR32, UPR, URZ, 0x4 ;  /* 0x000000043f207883 */ /* 0x000fe20008000000 */
[----:B------:R-:W-:Y:S01]  /*3910*/  FMNMX.FTZ R25, R16, R25, !PT ;  /* 0x0000001910197209 */ /* 0x000fe20007810000 */
[----:B------:R-:W-:Y:S01]  /*3920*/  UISETP.NE.AND UP2, UPT, UR31, URZ, UPT ;  /* 0x0000003f1f00728c */ /* 0x000fe2000bf45270 */
[C---:B------:R-:W-:Y:S01]  /*3930*/  IMAD R208, R3.reuse, 0x2, R210 ;  /* 0x0000000203d07824 */ /* 0x040fe200078e02d2 */
[----:B------:R-:W-:Y:S01]  /*3940*/  UP2UR UR31, UPR, URZ, 0x2 ;  /* 0x000000023f1f7883 */ /* 0x000fe20008000000 */
[----:B------:R-:W-:Y:S01]  /*3950*/  PLOP3.LUT P0, PT, PT, PT, UP3, 0x40, 0x0 ;  /* 0x000000000000781c */ /* 0x000fe20003f0e838 */
[----:B------:R-:W-:Y:S01]  /*3960*/  UISETP.NE.AND UP1, UPT, UR33, URZ, UPT ;  /* 0x0000003f2100728c */ /* 0x000fe2000bf25270 */
[----:B------:R-:W-:Y:S01]  /*3970*/  FMNMX.FTZ R25, R14, R25, !PT ;  /* 0x000000190e197209 */ /* 0x000fe20007810000 */
[----:B------:R-:W-:Y:S01]  /*3980*/  UP2UR UR33, UPR, URZ, 0x1 ;  /* 0x000000013f217883 */ /* 0x000fe20008000000 */
[----:B------:R-:W-:Y:S01]  /*3990*/  ISETP.GT.AND P0, PT, R24, 0x8, P0 ;  /* 0x000000081800780c */ /* 0x000fe20000704270 */
[----:B------:R-:W-:Y:S01]  /*39a0*/  UISETP.NE.AND UP0, UPT, UR34, URZ, UPT ;  /* 0x0000003f2200728c */ /* 0x000fe2000bf05270 */
[----:B------:R-:W-:Y:S01]  /*39b0*/  FMNMX.FTZ R25, R6, R25, !PT ;  /* 0x0000001906197209 */ /* 0x000fe20007810000 */
[----:B------:R-:W-:Y:S01]  /*39c0*/  UISETP.NE.AND UP3, UPT, UR28, URZ, UPT ;  /* 0x0000003f1c00728c */ /* 0x000fe2000bf65270 */
[----:B------:R-:W-:Y:S01]  /*39d0*/  PLOP3.LUT P2, PT, PT, PT, UP1, 0x40, 0x0 ;  /* 0x000000000000781c */ /* 0x000fe20003f4e818 */
[----:B------:R-:W-:Y:S01]  /*39e0*/  UISETP.NE.AND UP1, UPT, UR26, URZ, UPT ;  /* 0x0000003f1a00728c */ /* 0x000fe2000bf25270 */
[----:B------:R-:W-:Y:S01]  /*39f0*/  ISETP.LT.OR P0, PT, R22, 0x9, P0 ;  /* 0x000000091600780c */ /* 0x000fe20000701670 */
[----:B------:R-:W-:Y:S01]  /*3a00*/  LDSM.16.MT88.4 R92, [R208+0x100] ;  /* 0x00010000d05c783b */ /* 0x000fe20000004200 */
[----:B------:R-:W-:Y:S01]  /*3a10*/  PLOP3.LUT P6, PT, PT, PT, UP0, 0x40, 0x0 ;  /* 0x000000000000781c */ /* 0x000fe20003fce808 */
[----:B------:R-:W-:Y:S01]  /*3a20*/  UISETP.NE.AND UP0, UPT, UR29, URZ, UPT ;  /* 0x0000003f1d00728c */ /* 0x000fe2000bf05270 */
[C---:B------:R-:W-:Y:S01]  /*3a30*/  ISETP.GT.AND P2, PT, R24.reuse, 0x1, P2 ;  /* 0x000000011800780c */ /* 0x040fe20001744270 */
[----:B------:R-:W-:Y:S01]  /*3a40*/  LDSM.16.MT88.4 R100, [R212+0x3100] ;  /* 0x00310000d464783b */ /* 0x000fe20000004200 */
[----:B------:R-:W-:Y:S01]  /*3a50*/  ISETP.GT.AND P6, PT, R24, RZ, P6 ;  /* 0x000000ff1800720c */ /* 0x000fe200037c4270 */
[----:B------:R-:W-:Y:S01]  /*3a60*/  IMAD R209, R3, 0x2, R212 ;  /* 0x0000000203d17824 */ /* 0x000fe200078e02d4 */
[C---:B------:R-:W-:Y:S01]  /*3a70*/  ISETP.LT.OR P2, PT, R22.reuse, 0x2, P2 ;  /* 0x000000021600780c */ /* 0x040fe20001741670 */
[----:B------:R-:W-:Y:S01]  /*3a80*/  LDSM.16.MT88.4 R104, [R210+0x3100] ;  /* 0x00310000d268783b */ /* 0x000fe20000004200 */
[----:B------:R-:W-:-:S02]  /*3a90*/  ISETP.LT.OR P6, PT, R22, 0x1, P6 ;  /* 0x000000011600780c */ /* 0x000fc400037c1670 */
[----:B------:R-:W-:Y:S01]  /*3aa0*/  FSEL R23, R19, -INF , !P2 ;  /* 0xff80000013177808 */ /* 0x000fe20005000000 */
[----:B------:R-:W-:Y:S01]  /*3ab0*/  LDSM.16.MT88.4 R84, [R209+0x100] ;  /* 0x00010000d154783b */ /* 0x000fe20000004200 */
[----:B------:R-:W-:Y:S02]  /*3ac0*/  FSEL R18, R18, -INF , !P6 ;  /* 0xff80000012127808 */ /* 0x000fe40007000000 */
[----:B------:R-:W-:Y:S01]  /*3ad0*/  PLOP3.LUT P6, PT, PT, PT, UP2, 0x40, 0x0 ;  /* 0x000000000000781c */ /* 0x000fe20003fce828 */
[----:B------:R-:W-:Y:S01]  /*3ae0*/  UISETP.NE.AND UP2, UPT, UR27, URZ, UPT ;  /* 0x0000003f1b00728c */ /* 0x000fe2000bf45270 */
[----:B------:R-:W-:Y:S01]  /*3af0*/  PLOP3.LUT P2, PT, PT, PT, UP4, 0x40, 0x0 ;  /* 0x000000000000781c */ /* 0x000fe20003f4e848 */
[----:B------:R-:W-:Y:S01]  /*3b00*/  UISETP.NE.AND UP4, UPT, UR20, URZ, UPT ;  /* 0x0000003f1400728c */ /* 0x000fe2000bf85270 */
[----:B------:R-:W-:Y:S01]  /*3b10*/  ISETP.GT.AND P6, PT, R24, 0x9, P6 ;  /* 0x000000091800780c */ /* 0x000fe200037c4270 */
[----:B------:R-:W-:Y:S01]  /*3b20*/  LDSM.16.MT88.4 R28, [R212+0x900] ;  /* 0x00090000d41c783b */ /* 0x000fe20000004200 */
[----:B------:R-:W-:-:S02]  /*3b30*/  FSEL R21, R10, -INF , !P0 ;  /* 0xff8000000a157808 */ /* 0x000fc40004000000 */
[----:B------:R-:W-:Y:S01]  /*3b40*/  PLOP3.LUT P0, PT, PT, PT, UP0, 0x40, 0x0 ;  /* 0x000000000000781c */ /* 0x000fe20003f0e808 */
[----:B------:R-:W-:Y:S01]  /*3b50*/  UISETP.NE.AND UP0, UPT, UR25, URZ, UPT ;  /* 0x0000003f1900728c */ /* 0x000fe2000bf05270 */
[----:B------:R-:W-:Y:S02]  /*3b60*/  ISETP.LT.OR P6, PT, R22, 0xa, P6 ;  /* 0x0000000a1600780c */ /* 0x000fe400037c1670 */
[----:B------:R-:W-:Y:S02]  /*3b70*/  ISETP.GT.AND P2, PT, R24, 0x10, P2 ;  /* 0x000000101800780c */ /* 0x000fe40001744270 */
[----:B------:R-:W-:Y:S02]  /*3b80*/  FMNMX.FTZ R25, R4, R25, !PT ;  /* 0x0000001904197209 */ /* 0x000fe40007810000 */
[----:B------:R-:W-:Y:S02]  /*3b90*/  FSEL R19, R11, -INF , !P6 ;  /* 0xff8000000b137808 */ /* 0x000fe40007000000 */
[----:B------:R-:W-:-:S02]  /*3ba0*/  ISETP.LT.OR P2, PT, R22, 0x11, P2 ;  /* 0x000000111600780c */ /* 0x000fc40001741670 */
[----:B------:R-:W-:Y:S02]  /*3bb0*/  ISETP.GT.AND P0, PT, R24, 0x11, P0 ;  /* 0x000000111800780c */ /* 0x000fe40000704270 */
[----:B------:R-:W-:Y:S02]  /*3bc0*/  FMNMX.FTZ R0, R18, R23, !PT ;  /* 0x0000001712007209 */ /* 0x000fe40007810000 */
[----:B------:R-:W-:Y:S01]  /*3bd0*/  PLOP3.LUT P6, PT, PT, PT, UP3, 0x40, 0x0 ;  /* 0x000000000000781c */ /* 0x000fe20003fce838 */
[----:B------:R-:W-:Y:S01]  /*3be0*/  UISETP.NE.AND UP3, UPT, UR24, URZ, UPT ;  /* 0x0000003f1800728c */ /* 0x000fe2000bf65270 */
[----:B------:R-:W-:Y:S02]  /*3bf0*/  FMNMX.FTZ R25, R8, R25, !PT ;  /* 0x0000001908197209 */ /* 0x000fe40007810000 */
[----:B------:R-:W-:Y:S02]  /*3c00*/  FSEL R17, R74, -INF , !P2 ;  /* 0xff8000004a117808 */ /* 0x000fe40005000000 */
[----:B------:R-:W-:-:S02]  /*3c10*/  ISETP.LT.OR P0, PT, R22, 0x12, P0 ;  /* 0x000000121600780c */ /* 0x000fc40000701670 */
[----:B------:R-:W-:Y:S02]  /*3c20*/  FMNMX.FTZ R0, R21, R0, !PT ;  /* 0x0000000015007209 */ /* 0x000fe40007810000 */
[----:B------:R-:W-:Y:S01]  /*3c30*/  PLOP3.LUT P2, PT, PT, PT, UP2, 0x40, 0x0 ;  /* 0x000000000000781c */ /* 0x000fe20003f4e828 */
[----:B------:R-:W-:Y:S01]  /*3c40*/  UISETP.NE.AND UP2, UPT, UR23, URZ, UPT ;  /* 0x0000003f1700728c */ /* 0x000fe2000bf45270 */
[----:B------:R-:W-:Y:S02]  /*3c50*/  ISETP.GT.AND P6, PT, R24, 0x18, P6 ;  /* 0x000000181800780c */ /* 0x000fe400037c4270 */
[----:B------:R-:W-:Y:S02]  /*3c60*/  FMNMX.FTZ R25, R36, R25, !PT ;  /* 0x0000001924197209 */ /* 0x000fe40007810000 */
[----:B------:R-:W-:Y:S02]  /*3c70*/  FSEL R15, R75, -INF , !P0 ;  /* 0xff8000004b0f7808 */ /* 0x000fe40004000000 */
[----:B------:R-:W-:-:S02]  /*3c80*/  FMNMX.FTZ R0, R19, R0, !PT ;  /* 0x0000000013007209 */ /* 0x000fc40007810000 */
[----:B------:R-:W-:Y:S01]  /*3c90*/  PLOP3.LUT P0, PT, PT, PT, UP1, 0x40, 0x0 ;  /* 0x000000000000781c */ /* 0x000fe20003f0e818 */
[----:B------:R-:W-:Y:S01]  /*3ca0*/  UISETP.NE.AND UP1, UPT, UR22, URZ, UPT ;  /* 0x0000003f1600728c */ /* 0x000fe2000bf25270 */
[----:B------:R-:W-:Y:S02]  /*3cb0*/  ISETP.LT.OR P6, PT, R22, 0x19, P6 ;  /* 0x000000191600780c */ /* 0x000fe400037c1670 */
[----:B------:R-:W-:Y:S02]  /*3cc0*/  ISETP.GT.AND P2, PT, R24, 0x19, P2 ;  /* 0x000000191800780c */ /* 0x000fe40001744270 */
[----:B------:R-:W-:Y:S02]  /*3cd0*/  FMNMX.FTZ R25, R34, R25, !PT ;  /* 0x0000001922197209 */ /* 0x000fe40007810000 */
[----:B------:R-:W-:Y:S02]  /*3ce0*/  FMNMX.FTZ R0, R17, R0, !PT ;  /* 0x0000000011007209 */ /* 0x000fe40007810000 */
[----:B------:R-:W-:-:S02]  /*3cf0*/  FSEL R11, R70, -INF , !P6 ;  /* 0xff800000460b7808 */ /* 0x000fc40007000000 */
[----:B------:R-:W-:Y:S02]  /*3d00*/  ISETP.LT.OR P2, PT, R22, 0x1a, P2 ;  /* 0x0000001a1600780c */ /* 0x000fe40001741670 */
[----:B------:R-:W-:Y:S02]  /*3d10*/  ISETP.GT.AND P0, PT, R24, 0x20, P0 ;  /* 0x000000201800780c */ /* 0x000fe40000704270 */
[----:B------:R-:W-:Y:S02]  /*3d20*/  FMNMX.FTZ R25, R32, R25, !PT ;  /* 0x0000001920197209 */ /* 0x000fe40007810000 */
[----:B------:R-:W-:Y:S01]  /*3d30*/  PLOP3.LUT P6, PT, PT, PT, UP0, 0x40, 0x0 ;  /* 0x000000000000781c */ /* 0x000fe20003fce808 */
[----:B------:R-:W-:Y:S01]  /*3d40*/  UISETP.NE.AND UP0, UPT, UR21, URZ, UPT ;  /* 0x0000003f1500728c */ /* 0x000fe2000bf05270 */
[----:B------:R-:W-:Y:S02]  /*3d50*/  FMNMX.FTZ R0, R15, R0, !PT ;  /* 0x000000000f007209 */ /* 0x000fe40007810000 */
[----:B------:R-:W-:-:S02]  /*3d60*/  FSEL R9, R71, -INF , !P2 ;  /* 0xff80000047097808 */ /* 0x000fc40005000000 */
[----:B------:R-:W-:Y:S01]  /*3d70*/  ISETP.LT.OR P0, PT, R22, 0x21, P0 ;  /* 0x000000211600780c */ /* 0x000fe20000701670 */
[----:B------:R-:W-:Y:S01]  /*3d80*/  LDSM.16.MT88.4 R68, [R212+0x100] ;  /* 0x00010000d444783b */ /* 0x000fe20000004200 */
[----:B------:R-:W-:Y:S02]  /*3d90*/  FMNMX.FTZ R25, R120, R25, !PT ;  /* 0x0000001978197209 */ /* 0x000fe40007810000 */
[----:B------:R-:W-:Y:S01]  /*3da0*/  PLOP3.LUT P2, PT, PT, PT, UP3, 0x40, 0x0 ;  /* 0x000000000000781c */ /* 0x000fe20003f4e838 */
[----:B------:R-:W-:Y:S01]  /*3db0*/  UISETP.NE.AND UP3, UPT, UR19, URZ, UPT ;  /* 0x0000003f1300728c */ /* 0x000fe2000bf65270 */
[----:B------:R-:W-:Y:S02]  /*3dc0*/  ISETP.GT.AND P6, PT, R24, 0x21, P6 ;  /* 0x000000211800780c */ /* 0x000fe400037c4270 */
[----:B------:R-:W-:Y:S02]  /*3dd0*/  FMNMX.FTZ R0, R11, R0, !PT ;  /* 0x000000000b007209 */ /* 0x000fe40007810000 */
[----:B------:R-:W-:-:S02]  /*3de0*/  FSEL R141, R66, -INF , !P0 ;  /* 0xff800000428d7808 */ /* 0x000fc40004000000 */
[----:B------:R-:W-:Y:S02]  /*3df0*/  FMNMX.FTZ R25, R138, R25, !PT ;  /* 0x000000198a197209 */ /* 0x000fe40007810000 */
[----:B------:R-:W-:Y:S01]  /*3e00*/  PLOP3.LUT P0, PT, PT, PT, UP2, 0x40, 0x0 ;  /* 0x000000000000781c */ /* 0x000fe20003f0e828 */
[----:B------:R-:W-:Y:S01]  /*3e10*/  UISETP.NE.AND UP2, UPT, UR18, URZ, UPT ;  /* 0x0000003f1200728c */ /* 0x000fe2000bf45270 */
[----:B------:R-:W-:Y:S02]  /*3e20*/  ISETP.LT.OR P6, PT, R22, 0x22, P6 ;  /* 0x000000221600780c */ /* 0x000fe400037c1670 */
[----:B------:R-:W-:Y:S02]  /*3e30*/  ISETP.GT.AND P2, PT, R24, 0x28, P2 ;  /* 0x000000281800780c */ /* 0x000fe40001744270 */
[----:B------:R-:W-:Y:S02]  /*3e40*/  FMNMX.FTZ R0, R9, R0, !PT ;  /* 0x0000000009007209 */ /* 0x000fe40007810000 */
[----:B------:R-:W-:-:S02]  /*3e50*/  FMNMX.FTZ R25, R148, R25, !PT ;  /* 0x0000001994197209 */ /* 0x000fc40007810000 */
[----:B------:R-:W-:Y:S02]  /*3e60*/  FSEL R121, R67, -INF , !P6 ;  /* 0xff80000043797808 */ /* 0x000fe40007000000 */
[----:B------:R-:W-:Y:S02]  /*3e70*/  ISETP.LT.OR P2, PT, R22, 0x29, P2 ;  /* 0x000000291600780c */ /* 0x000fe40001741670 */
[----:B------:R-:W-:Y:S02]  /*3e80*/  ISETP.GT.AND P0, PT, R24, 0x29, P0 ;  /* 0x000000291800780c */ /* 0x000fe40000704270 */
[----:B------:R-:W-:Y:S01]  /*3e90*/  PLOP3.LUT P6, PT, PT, PT, UP1, 0x40, 0x0 ;  /* 0x000000000000781c */ /* 0x000fe20003fce818 */
[----:B------:R-:W-:Y:S01]  /*3ea0*/  UISETP.NE.AND UP1, UPT, UR17, URZ, UPT ;  /* 0x0000003f1100728c */ /* 0x000fe2000bf25270 */
[----:B------:R-:W-:Y:S02]  /*3eb0*/  FMNMX.FTZ R0, R141, R0, !PT ;  /* 0x000000008d007209 */ /* 0x000fe40007810000 */
[----:B------:R-:W-:-:S02]  /*3ec0*/  FMNMX.FTZ R25, R142, R25, !PT ;  /* 0x000000198e197209 */ /* 0x000fc40007810000 */
[----:B------:R-:W-:Y:S02]  /*3ed0*/  FSEL R139, R62, -INF , !P2 ;  /* 0xff8000003e8b7808 */ /* 0x000fe40005000000 */
[----:B------:R-:W-:Y:S02]  /*3ee0*/  ISETP.LT.OR P0, PT, R22, 0x2a, P0 ;  /* 0x0000002a1600780c */ /* 0x000fe40000701670 */
[----:B------:R-:W-:Y:S01]  /*3ef0*/  PLOP3.LUT P2, PT, PT, PT, UP0, 0x40, 0x0 ;  /* 0x000000000000781c */ /* 0x000fe20003f4e808 */
[----:B------:R-:W-:Y:S01]  /*3f00*/  UISETP.NE.AND UP0, UPT, UR16, URZ, UPT ;  /* 0x0000003f1000728c */ /* 0x000fe2000bf05270 */
[----:B------:R-:W-:Y:S02]  /*3f10*/  ISETP.GT.AND P6, PT, R24, 0x30, P6 ;  /* 0x000000301800780c */ /* 0x000fe400037c4270 */
[----:B------:R-:W-:Y:S01]  /*3f20*/  FMNMX.FTZ R0, R121, R0, !PT ;  /* 0x0000000079007209 */ /* 0x000fe20007810000 */
[----:B------:R-:W-:Y:S01]  /*3f30*/  ULDC.64 UR16, c[0x0][0x2c8] ;  /* 0x0000b20000107ab9 */ /* 0x000fe20000000a00 */
[----:B------:R-:W-:Y:S01]  /*3f40*/  FMNMX.FTZ R25, R140, R25, !PT ;  /* 0x000000198c197209 */ /* 0x000fe20007810000 */
[----:B------:R-:W-:Y:S01]  /*3f50*/  UIMAD.WIDE.U32 UR18, UR15, UR16, URZ ;  /* 0x000000100f1272a5 */ /* 0x000fe2000f8e003f */
[----:B------:R-:W-:-:S02]  /*3f60*/  FSEL R131, R63, -INF , !P0 ;  /* 0xff8000003f837808 */ /* 0x000fc40004000000 */
[----:B------:R-:W-:Y:S01]  /*3f70*/  PLOP3.LUT P0, PT, PT, PT, UP4, 0x40, 0x0 ;  /* 0x000000000000781c */ /* 0x000fe20003f0e848 */
[----:B------:R-:W-:Y:S01]  /*3f80*/  UISETP.NE.AND UP4, UPT, UR4, URZ, UPT ;  /* 0x0000003f0400728c */ /* 0x000fe2000bf85270 */
[----:B------:R-:W-:Y:S01]  /*3f90*/  ISETP.LT.OR P6, PT, R22, 0x31, P6 ;  /* 0x000000311600780c */ /* 0x000fe200037c1670 */
[----:B------:R-:W-:Y:S01]  /*3fa0*/  UIADD3 UR4, UR7, -0x2, URZ ;  /* 0xfffffffe07047890 */ /* 0x000fe2000fffe03f */
[----:B------:R-:W-:Y:S02]  /*3fb0*/  ISETP.GT.AND P2, PT, R24, 0x31, P2 ;  /* 0x000000311800780c */ /* 0x000fe40001744270 */
[----:B------:R-:W-:Y:S01]  /*3fc0*/  FMNMX.FTZ R0, R139, R0, !PT ;  /* 0x000000008b007209 */ /* 0x000fe20007810000 */
[----:B------:R-:W-:Y:S01]  /*3fd0*/  ULDC UR7, c[0x0][0x328] ;  /* 0x0000ca0000077ab9 */ /* 0x000fe20000000800 */
[----:B------:R-:W-:Y:S01]  /*3fe0*/  FMNMX.FTZ R25, R156, R25, !PT ;  /* 0x000000199c197209 */ /* 0x000fe20007810000 */
[----:B------:R-:W-:Y:S01]  /*3ff0*/  IMAD.U32 R168, RZ, RZ, UR4 ;  /* 0x00000004ffa87e24 */ /* 0x000fe2000f8e00ff */
[----:B------:R-:W-:-:S02]  /*4000*/  FSEL R161, R58, -INF , !P6 ;  /* 0xff8000003aa17808 */ /* 0x000fc40007000000 */
[----:B------:R-:W-:Y:S02]  /*4010*/  ISETP.LT.OR P2, PT, R22, 0x32, P2 ;  /* 0x000000321600780c */ /* 0x000fe40001741670 */
[----:B------:R-:W-:Y:S02]  /*4020*/  ISETP.GT.AND P0, PT, R24, 0x38, P0 ;  /* 0x000000381800780c */ /* 0x000fe40000704270 */
[----:B------:R-:W-:Y:S01]  /*4030*/  PLOP3.LUT P6, PT, PT, PT, UP3, 0x40, 0x0 ;  /* 0x000000000000781c */ /* 0x000fe20003fce838 */
[----:B------:R-:W-:Y:S01]  /*4040*/  UISETP.NE.AND UP3, UPT, UR30, URZ, UPT ;  /* 0x0000003f1e00728c */ /* 0x000fe2000bf65270 */
[----:B------:R-:W-:Y:S02]  /*4050*/  FMNMX.FTZ R0, R131, R0, !PT ;  /* 0x0000000083007209 */ /* 0x000fe40007810000 */
[----:B------:R-:W-:Y:S02]  /*4060*/  FMNMX.FTZ R25, R152, R25, !PT ;  /* 0x0000001998197209 */ /* 0x000fe40007810000 */
[----:B------:R-:W-:-:S02]  /*4070*/  FSEL R149, R59, -INF , !P2 ;  /* 0xff8000003b957808 */ /* 0x000fc40005000000 */
[----:B------:R-:W-:Y:S01]  /*4080*/  ISETP.LT.OR P0, PT, R22, 0x39, P0 ;  /* 0x000000391600780c */ /* 0x000fe20000701670 */
[----:B------:R-:W-:Y:S01]  /*4090*/  LDSM.16.MT88.4 R56, [R209+0x3100] ;  /* 0x00310000d138783b */ /* 0x000fe20000004200 */
[----:B------:R-:W-:Y:S01]  /*40a0*/  PLOP3.LUT P2, PT, PT, PT, UP2, 0x40, 0x0 ;  /* 0x000000000000781c */ /* 0x000fe20003f4e828 */
[----:B------:R-:W-:Y:S01]  /*40b0*/  UISETP.NE.AND UP2, UPT, UR32, URZ, UPT ;  /* 0x0000003f2000728c */ /* 0x000fe2000bf45270 */
[----:B------:R-:W-:Y:S02]  /*40c0*/  ISETP.GT.AND P6, PT, R24, 0x39, P6 ;  /* 0x000000391800780c */ /* 0x000fe400037c4270 */
[----:B------:R-:W-:Y:S02]  /*40d0*/  FMNMX.FTZ R0, R161, R0, !PT ;  /* 0x00000000a1007209 */ /* 0x000fe40007810000 */
[----:B------:R-:W-:Y:S02]  /*40e0*/  FMNMX.FTZ R25, R154, R25, !PT ;  /* 0x000000199a197209 */ /* 0x000fe40007810000 */
[----:B------:R-:W-:-:S02]  /*40f0*/  FSEL R159, R54, -INF , !P0 ;  /* 0xff800000369f7808 */ /* 0x000fc40004000000 */
[----:B------:R-:W-:Y:S01]  /*4100*/  PLOP3.LUT P0, PT, PT, PT, UP1, 0x40, 0x0 ;  /* 0x000000000000781c */ /* 0x000fe20003f0e818 */
[----:B------:R-:W-:Y:S01]  /*4110*/  UISETP.NE.AND UP1, UPT, UR31, URZ, UPT ;  /* 0x0000003f1f00728c */ /* 0x000fe2000bf25270 */
[----:B------:R-:W-:Y:S02]  /*4120*/  ISETP.LT.OR P6, PT, R22, 0x3a, P6 ;  /* 0x0000003a1600780c */ /* 0x000fe400037c1670 */
[----:B------:R-:W-:Y:S02]  /*4130*/  ISETP.GT.AND P2, PT, R24, 0x40, P2 ;  /* 0x000000401800780c */ /* 0x000fe40001744270 */
[----:B------:R-:W-:Y:S02]  /*4140*/  FMNMX.FTZ R0, R149, R0, !PT ;  /* 0x0000000095007209 */ /* 0x000fe40007810000 */
[----:B------:R-:W-:Y:S02]  /*4150*/  FMNMX.FTZ R25, R150, R25, !PT ;  /* 0x0000001996197209 */ /* 0x000fe40007810000 */
[----:B------:R-:W-:-:S02]  /*4160*/  FSEL R153, R55, -INF , !P6 ;  /* 0xff80000037997808 */ /* 0x000fc40007000000 */
[----:B------:R-:W-:Y:S01]  /*4170*/  ISETP.GT.AND P0, PT, R24, 0x41, P0 ;  /* 0x000000411800780c */ /* 0x000fe20000704270 */
[----:B------:R-:W-:Y:S01]  /*4180*/  @UP1 USHF.R.U32.HI UR15, URZ, UR17, UR19 ;  /* 0x000000113f0f1299 */ /* 0x000fe20008011613 */
[----:B------:R-:W-:Y:S02]  /*4190*/  ISETP.LT.OR P2, PT, R22, 0x41, P2 ;  /* 0x000000411600780c */ /* 0x000fe40001741670 */
[----:B------:R-:W-:Y:S01]  /*41a0*/  FMNMX.FTZ R0, R159, R0, !PT ;  /* 0x000000009f007209 */ /* 0x000fe20007810000 */
[----:B------:R-:W-:Y:S01]  /*41b0*/  UIADD3 UR14, UR14, UR15, URZ ;  /* 0x0000000f0e0e7290 */ /* 0x000fe2000fffe03f */
[----:B------:R-:W-:Y:S01]  /*41c0*/  PLOP3.LUT P6, PT, PT, PT, UP0, 0x40, 0x0 ;  /* 0x000000000000781c */ /* 0x000fe20003fce808 */
[----:B------:R-:W-:Y:S01]  /*41d0*/  UISETP.NE.AND UP0, UPT, UR33, URZ, UPT ;  /* 0x0000003f2100728c */ /* 0x000fe2000bf05270 */
[----:B------:R-:W-:Y:S01]  /*41e0*/  FMNMX.FTZ R25, R136, R25, !PT ;  /* 0x0000001988197209 */ /* 0x000fe20007810000 */
[----:B------:R-:W-:Y:S01]  /*41f0*/  UIADD3 UR7, UR14, UR7, URZ ;  /* 0x000000070e077290 */ /* 0x000fe2000fffe03f */
[----:B------:R-:W-:-:S02]  /*4200*/  ISETP.LT.OR P0, PT, R22, 0x42, P0 ;  /* 0x000000421600780c */ /* 0x000fc40000701670 */
[----:B------:R-:W-:Y:S02]  /*4210*/  FSEL R155, R50, -INF , !P2 ;  /* 0xff800000329b7808 */ /* 0x000fe40005000000 */
[----:B------:R-:W-:Y:S02]  /*4220*/  FMNMX.FTZ R0, R153, R0, !PT ;  /* 0x0000000099007209 */ /* 0x000fe40007810000 */
[----:B------:R-:W-:Y:S02]  /*4230*/  PLOP3.LUT P2, PT, PT, PT, UP6, 0x40, 0x0 ;  /* 0x000000000000781c */ /* 0x000fe40003f4e868 */
[----:B------:R-:W-:Y:S02]  /*4240*/  ISETP.GT.AND P6, PT, R24, 0x48, P6 ;  /* 0x000000481800780c */ /* 0x000fe400037c4270 */
[----:B------:R-:W-:Y:S02]  /*4250*/  FMNMX.FTZ R25, R134, R25, !PT ;  /* 0x0000001986197209 */ /* 0x000fe40007810000 */
[----:B------:R-:W-:-:S02]  /*4260*/  FSEL R157, R51, -INF , !P0 ;  /* 0xff800000339d7808 */ /* 0x000fc40004000000 */
[----:B------:R-:W-:Y:S02]  /*4270*/  FMNMX.FTZ R0, R155, R0, !PT ;  /* 0x000000009b007209 */ /* 0x000fe40007810000 */
[----:B------:R-:W-:Y:S02]  /*4280*/  PLOP3.LUT P0, PT, PT, PT, UP5, 0x40, 0x0 ;  /* 0x000000000000781c */ /* 0x000fe40003f0e858 */
[----:B------:R-:W-:Y:S02]  /*4290*/  ISETP.GT.AND P2, PT, R24, 0x49, P2 ;  /* 0x000000491800780c */ /* 0x000fe40001744270 */
[----:B------:R-:W-:Y:S02]  /*42a0*/  ISETP.LT.OR P6, PT, R22, 0x49, P6 ;  /* 0x000000491600780c */ /* 0x000fe400037c1670 */
[----:B------:R-:W-:Y:S02]  /*42b0*/  FMNMX.FTZ R25, R132, R25, !PT ;  /* 0x0000001984197209 */ /* 0x000fe40007810000 */
[----:B------:R-:W-:-:S02]  /*42c0*/  FMNMX.FTZ R10, R157, R0, !PT ;  /* 0x000000009d0a7209 */ /* 0x000fc40007810000 */
[----:B------:R-:W-:Y:S02]  /*42d0*/  ISETP.LT.OR P2, PT, R22, 0x4a, P2 ;  /* 0x0000004a1600780c */ /* 0x000fe40001741670 */
[----:B------:R-:W-:Y:S02]  /*42e0*/  FSEL R151, R46, -INF , !P6 ;  /* 0xff8000002e977808 */ /* 0x000fe40007000000 */
[----:B------:R-:W-:Y:S02]  /*42f0*/  ISETP.GT.AND P0, PT, R24, 0x50, P0 ;  /* 0x000000501800780c */ /* 0x000fe40000704270 */
[----:B------:R-:W-:Y:S02]  /*4300*/  FMNMX.FTZ R0, R130, R25, !PT ;  /* 0x0000001982007209 */ /* 0x000fe40007810000 */
[----:B------:R-:W-:Y:S02]  /*4310*/  PLOP3.LUT P6, PT, PT, PT, UP4, 0x40, 0x0 ;  /* 0x000000000000781c */ /* 0x000fe40003fce848 */
[----:B------:R-:W-:Y:S01]  /*4320*/  FSEL R143, R47, -INF , !P2 ;  /* 0xff8000002f8f7808 */ /* 0x000fe20005000000 */
[----:B------:R-:W1:Y:S01]  /*4330*/  SHFL.BFLY PT, R25, R0, 0x2, 0x1f ;  /* 0x0c401f0000197f89 */ /* 0x000e6200000e0000 */
[----:B------:R-:W-:-:S02]  /*4340*/  ISETP.LT.OR P0, PT, R22, 0x51, P0 ;  /* 0x000000511600780c */ /* 0x000fc40000701670 */
[----:B------:R-:W-:Y:S02]  /*4350*/  PLOP3.LUT P2, PT, PT, PT, UP3, 0x40, 0x0 ;  /* 0x000000000000781c */ /* 0x000fe40003f4e838 */
[----:B------:R-:W-:Y:S02]  /*4360*/  ISETP.GT.AND P6, PT, R24, 0x51, P6 ;  /* 0x000000511800780c */ /* 0x000fe400037c4270 */
[----:B------:R-:W-:Y:S02]  /*4370*/  FMNMX.FTZ R10, R151, R10, !PT ;  /* 0x0000000a970a7209 */ /* 0x000fe40007810000 */
[----:B------:R-:W-:Y:S02]  /*4380*/  FSEL R135, R82, -INF , !P0 ;  /* 0xff80000052877808 */ /* 0x000fe40004000000 */
[----:B------:R-:W-:Y:S02]  /*4390*/  PLOP3.LUT P0, PT, PT, PT, UP2, 0x40, 0x0 ;  /* 0x000000000000781c */ /* 0x000fe40003f0e828 */
[----:B------:R-:W-:-:S02]  /*43a0*/  ISETP.LT.OR P6, PT, R22, 0x52, P6 ;  /* 0x000000521600780c */ /* 0x000fc400037c1670 */
[C---:B------:R-:W-:Y:S02]  /*43b0*/  ISETP.GT.AND P2, PT, R24.reuse, 0x58, P2 ;  /* 0x000000581800780c */ /* 0x040fe40001744270 */
[----:B------:R-:W-:Y:S02]  /*43c0*/  FMNMX.FTZ R10, R143, R10, !PT ;  /* 0x0000000a8f0a7209 */ /* 0x000fe40007810000 */
[----:B------:R-:W-:Y:S02]  /*43d0*/  ISETP.GT.AND P0, PT, R24, 0x59, P0 ;  /* 0x000000591800780c */ /* 0x000fe40000704270 */
[----:B------:R-:W-:Y:S02]  /*43e0*/  FSEL R133, R83, -INF , !P6 ;  /* 0xff80000053857808 */ /* 0x000fe40007000000 */
[----:B------:R-:W-:Y:S02]  /*43f0*/  ISETP.LT.OR P2, PT, R22, 0x59, P2 ;  /* 0x000000591600780c */ /* 0x000fe40001741670 */
[----:B------:R-:W-:-:S02]  /*4400*/  FMNMX.FTZ R10, R135, R10, !PT ;  /* 0x0000000a870a7209 */ /* 0x000fc40007810000 */
[----:B------:R-:W-:Y:S02]  /*4410*/  ISETP.LT.OR P0, PT, R22, 0x5a, P0 ;  /* 0x0000005a1600780c */ /* 0x000fe40000701670 */
[----:B------:R-:W-:Y:S02]  /*4420*/  FSEL R129, R78, -INF , !P2 ;  /* 0xff8000004e817808 */ /* 0x000fe40005000000 */
[----:B------:R-:W-:Y:S02]  /*4430*/  FMNMX.FTZ R10, R133, R10, !PT ;  /* 0x0000000a850a7209 */ /* 0x000fe40007810000 */
[----:B------:R-:W-:Y:S02]  /*4440*/  FSEL R123, R79, -INF , !P0 ;  /* 0xff8000004f7b7808 */ /* 0x000fe40004000000 */
[----:B------:R-:W-:Y:S01]  /*4450*/  FMNMX.FTZ R10, R129, R10, !PT ;  /* 0x0000000a810a7209 */ /* 0x000fe20007810000 */
[----:B------:R-:W-:Y:S01]  /*4460*/  LDSM.16.MT88.4 R76, [R210+0x100] ;  /* 0x00010000d24c783b */ /* 0x000fe20000004200 */
[----:B-1----:R-:W-:-:S02]  /*4470*/  FMNMX.FTZ R27, R0, R25, !PT ;  /* 0x00000019001b7209 */ /* 0x002fc40007810000 */
[----:B------:R-:W-:-:S03]  /*4480*/  FMNMX.FTZ R22, R123, R10, !PT ;  /* 0x0000000a7b167209 */ /* 0x000fc60007810000 */
[----:B------:R-:W1:Y:S04]  /*4490*/  SHFL.BFLY PT, R0, R27, 0x1, 0x1f ;  /* 0x0c201f001b007f89 */ /* 0x000e6800000e0000 */
[----:B------:R-:W2:Y:S01]  /*44a0*/  SHFL.BFLY PT, R25, R22, 0x2, 0x1f ;  /* 0x0c401f0016197f89 */ /* 0x000ea200000e0000 */
[----:B-1----:R-:W-:Y:S02]  /*44b0*/  FMNMX.FTZ R0, R27, R0, !PT ;  /* 0x000000001b007209 */ /* 0x002fe40007810000 */
[----:B--2---:R-:W-:-:S03]  /*44c0*/  FMNMX.FTZ R25, R22, R25, !PT ;  /* 0x0000001916197209 */ /* 0x004fc60007810000 */
[C---:B------:R-:W-:Y:S01]  /*44d0*/  FMUL.FTZ R137, R0.reuse, c[0x0][0x2d0] ;  /* 0x0000b40000897a20 */ /* 0x040fe20000410000 */
[----:B------:R-:W-:Y:S01]  /*44e0*/  FSETP.NEU.FTZ.AND P0, PT, R0, -INF , PT ;  /* 0xff8000000000780b */ /* 0x000fe20003f1d000 */
[----:B------:R-:W1:Y:S03]  /*44f0*/  SHFL.BFLY PT, R10, R25, 0x1, 0x1f ;  /* 0x0c201f00190a7f89 */ /* 0x000e6600000e0000 */
[----:B------:R-:W-:-:S05]  /*4500*/  FSEL R137, R137, RZ, P0 ;  /* 0x000000ff89897208 */ /* 0x000fca0000000000 */
[--C-:B------:R-:W-:Y:S02]  /*4510*/  FFMA.FTZ R48, R12, c[0x0][0x2d0], -R137.reuse ;  /* 0x0000b4000c307a23 */ /* 0x100fe40000010889 */
[--C-:B------:R-:W-:Y:S02]  /*4520*/  FFMA.FTZ R49, R7, c[0x0][0x2d0], -R137.reuse ;  /* 0x0000b40007317a23 */ /* 0x100fe40000010889 */
[--C-:B------:R-:W-:Y:S02]  /*4530*/  FFMA.FTZ R46, R20, c[0x0][0x2d0], -R137.reuse ;  /* 0x0000b400142e7a23 */ /* 0x100fe40000010889 */
[--C-:B------:R-:W-:Y:S01]  /*4540*/  FFMA.FTZ R43, R16, c[0x0][0x2d0], -R137.reuse ;  /* 0x0000b400102b7a23 */ /* 0x100fe20000010889 */
[----:B------:R-:W-:Y:S01]  /*4550*/  MUFU.EX2 R48, R48 ;  /* 0x0000003000307308 */ /* 0x000fe20000000800 */
[--C-:B------:R-:W-:Y:S02]  /*4560*/  FFMA.FTZ R42, R6, c[0x0][0x2d0], -R137.reuse ;  /* 0x0000b400062a7a23 */ /* 0x100fe40000010889 */
[----:B------:R-:W-:-:S02]  /*4570*/  FFMA.FTZ R41, R4, c[0x0][0x2d0], -R137 ;  /* 0x0000b40004297a23 */ /* 0x000fc40000010889 */
[----:B------:R-:W2:Y:S01]  /*4580*/  LDSM.16.MT88.4 R4, [R208+0x3100] ;  /* 0x00310000d004783b */ /* 0x000ea20000004200 */
[--C-:B------:R-:W-:Y:S02]  /*4590*/  FFMA.FTZ R47, R14, c[0x0][0x2d0], -R137.reuse ;  /* 0x0000b4000e2f7a23 */ /* 0x100fe40000010889 */
[----:B------:R-:W3:Y:S01]  /*45a0*/  MUFU.EX2 R49, R49 ;  /* 0x0000003100317308 */ /* 0x000ee20000000800 */
[--C-:B------:R-:W-:Y:S01]  /*45b0*/  FFMA.FTZ R14, R8, c[0x0][0x2d0], -R137.reuse ;  /* 0x0000b400080e7a23 */ /* 0x100fe20000010889 */
[----:B-1----:R-:W-:Y:S01]  /*45c0*/  FMNMX.FTZ R12, R25, R10, !PT ;  /* 0x0000000a190c7209 */ /* 0x002fe20007810000 */
[--C-:B------:R-:W-:Y:S01]  /*45d0*/  FFMA.FTZ R119, R36, c[0x0][0x2d0], -R137.reuse ;  /* 0x0000b40024777a23 */ /* 0x100fe20000010889 */
[----:B------:R-:W-:Y:S01]  /*45e0*/  LDSM.16.MT88.4 R24, [R210+0x900] ;  /* 0x00090000d218783b */ /* 0x000fe20000004200 */
[--C-:B------:R-:W-:Y:S01]  /*45f0*/  FFMA.FTZ R116, R34, c[0x0][0x2d0], -R137.reuse ;  /* 0x0000b40022747a23 */ /* 0x100fe20000010889 */
[C---:B------:R-:W-:Y:S01]  /*4600*/  FSETP.NEU.FTZ.AND P0, PT, R12.reuse, -INF , PT ;  /* 0xff8000000c00780b */ /* 0x040fe20003f1d000 */
[----:B------:R-:W-:Y:S01]  /*4610*/  FMUL.FTZ R122, R12, c[0x0][0x2d0] ;  /* 0x0000b4000c7a7a20 */ /* 0x000fe20000410000 */
[----:B------:R-:W-:Y:S01]  /*4620*/  MUFU.EX2 R46, R46 ;  /* 0x0000002e002e7308 */ /* 0x000fe20000000800 */
[--C-:B------:R-:W-:Y:S01]  /*4630*/  FFMA.FTZ R118, R32, c[0x0][0x2d0], -R137.reuse ;  /* 0x0000b40020767a23 */ /* 0x100fe20000010889 */
[----:B------:R-:W-:Y:S01]  /*4640*/  LDSM.16.MT88.4 R36, [R210+0x3900] ;  /* 0x00390000d224783b */ /* 0x000fe20000004200 */
[--C-:B------:R-:W-:Y:S01]  /*4650*/  FFMA.FTZ R117, R120, c[0x0][0x2d0], -R137.reuse ;  /* 0x0000b40078757a23 */ /* 0x100fe20000010889 */
[----:B------:R-:W-:Y:S01]  /*4660*/  FSEL R122, R122, RZ, P0 ;  /* 0x000000ff7a7a7208 */ /* 0x000fe20000000000 */
[----:B------:R-:W-:Y:S01]  /*4670*/  FFMA.FTZ R138, R138, c[0x0][0x2d0], -R137 ;  /* 0x0000b4008a8a7a23 */ /* 0x000fe20000010889 */
[----:B------:R-:W-:Y:S01]  /*4680*/  LDSM.16.MT88.4 R32, [R209+0x3900] ;  /* 0x00390000d120783b */ /* 0x000fe20000004200 */
[----:B---3--:R-:W-:Y:S01]  /*4690*/  F2FP.BF16.PACK_AB R64, R48, R49 ;  /* 0x000000313040723e */ /* 0x008fe200000010ff */
[----:B------:R-:W1:Y:S01]  /*46a0*/  MUFU.EX2 R43, R43 ;  /* 0x0000002b002b7308 */ /* 0x000e620000000800 */
[--C-:B------:R-:W-:Y:S01]  /*46b0*/  FFMA.FTZ R50, R18, c[0x0][0x2d0], -R122.reuse ;  /* 0x0000b40012327a23 */ /* 0x100fe2000001087a */
[----:B------:R-:W-:Y:S01]  /*46c0*/  PLOP3.LUT P0, PT, PT, PT, UP0, 0x40, 0x0 ;  /* 0x000000000000781c */ /* 0x000fe20003f0e808 */
[----:B------:R-:W-:-:S02]  /*46d0*/  FFMA.FTZ R51, R23, c[0x0][0x2d0], -R122 ;  /* 0x0000b40017337a23 */ /* 0x000fc4000001087a */
[--C-:B------:R-:W-:Y:S02]  /*46e0*/  FFMA.FTZ R45, R21, c[0x0][0x2d0], -R122.reuse ;  /* 0x0000b400152d7a23 */ /* 0x100fe4000001087a */
[--C-:B------:R-:W-:Y:S01]  /*46f0*/  FFMA.FTZ R44, R19, c[0x0][0x2d0], -R122.reuse ;  /* 0x0000b400132c7a23 */ /* 0x100fe2000001087a */
[----:B------:R-:W-:Y:S01]  /*4700*/  MUFU.EX2 R50, R50 ;  /* 0x0000003200327308 */ /* 0x000fe20000000800 */
[--C-:B------:R-:W-:Y:S01]  /*4710*/  FFMA.FTZ R40, R17, c[0x0][0x2d0], -R122.reuse ;  /* 0x0000b40011287a23 */ /* 0x100fe2000001087a */
[----:B------:R-:W-:Y:S01]  /*4720*/  LDSM.16.MT88.4 R20, [R209+0x900] ;  /* 0x00090000d114783b */ /* 0x000fe20000004200 */
[--C-:B------:R-:W-:Y:S02]  /*4730*/  FFMA.FTZ R3, R11, c[0x0][0x2d0], -R122.reuse ;  /* 0x0000b4000b037a23 */ /* 0x100fe4000001087a */
[--C-:B------:R-:W-:Y:S01]  /*4740*/  FFMA.FTZ R2, R9, c[0x0][0x2d0], -R122.reuse ;  /* 0x0000b40009027a23 */ /* 0x100fe2000001087a */
[----:B------:R-:W3:Y:S01]  /*4750*/  LDSM.16.MT88.4 R16, [R208+0x900] ;  /* 0x00090000d010783b */ /* 0x000ee20000004200 */
[--C-:B------:R-:W-:Y:S01]  /*4760*/  FFMA.FTZ R15, R15, c[0x0][0x2d0], -R122.reuse ;  /* 0x0000b4000f0f7a23 */ /* 0x100fe2000001087a */
[----:B------:R-:W4:Y:S01]  /*4770*/  MUFU.EX2 R51, R51 ;  /* 0x0000003300337308 */ /* 0x000f220000000800 */
[----:B-1----:R-:W-:Y:S01]  /*4780*/  F2FP.BF16.PACK_AB R66, R43, R46 ;  /* 0x0000002e2b42723e */ /* 0x002fe200000010ff */
[----:B------:R-:W1:Y:S01]  /*4790*/  LDSM.16.MT88.4 R8, [R212+0x3900] ;  /* 0x00390000d408783b */ /* 0x000e620000004200 */
[----:B------:R-:W-:-:S02]  /*47a0*/  FFMA.FTZ R120, R141, c[0x0][0x2d0], -R122 ;  /* 0x0000b4008d787a23 */ /* 0x000fc4000001087a */
[--C-:B------:R-:W-:Y:S02]  /*47b0*/  FFMA.FTZ R121, R121, c[0x0][0x2d0], -R122.reuse ;  /* 0x0000b40079797a23 */ /* 0x100fe4000001087a */
[--C-:B------:R-:W-:Y:S01]  /*47c0*/  FFMA.FTZ R128, R139, c[0x0][0x2d0], -R122.reuse ;  /* 0x0000b4008b807a23 */ /* 0x100fe2000001087a */
[----:B------:R-:W-:Y:S01]  /*47d0*/  MUFU.EX2 R45, R45 ;  /* 0x0000002d002d7308 */ /* 0x000fe20000000800 */
[--C-:B------:R-:W-:Y:S02]  /*47e0*/  FFMA.FTZ R131, R131, c[0x0][0x2d0], -R122.reuse ;  /* 0x0000b40083837a23 */ /* 0x100fe4000001087a */
[--C-:B------:R-:W-:Y:S02]  /*47f0*/  FFMA.FTZ R139, R148, c[0x0][0x2d0], -R137.reuse ;  /* 0x0000b400948b7a23 */ /* 0x100fe40000010889 */
[--C-:B------:R-:W-:Y:S02]  /*4800*/  FFMA.FTZ R141, R142, c[0x0][0x2d0], -R137.reuse ;  /* 0x0000b4008e8d7a23 */ /* 0x100fe40000010889 */
[----:B------:R-:W-:Y:S01]  /*4810*/  FFMA.FTZ R140, R140, c[0x0][0x2d0], -R137 ;  /* 0x0000b4008c8c7a23 */ /* 0x000fe20000010889 */
[----:B------:R-:W5:Y:S01]  /*4820*/  MUFU.EX2 R44, R44 ;  /* 0x0000002c002c7308 */ /* 0x000f620000000800 */
[----:B----4-:R-:W-:Y:S01]  /*4830*/  F2FP.BF16.PACK_AB R65, R51, R50 ;  /* 0x000000323341723e */ /* 0x010fe200000010ff */
        /* <DEDUP_REMOVED lines=8> */
[----:B-----5:R-:W-:Y:S01]  /*48c0*/  F2FP.BF16.PACK_AB R67, R44, R45 ;  /* 0x0000002d2c43723e */ /* 0x020fe200000010ff */
[----:B------:R-:W4:Y:S01]  /*48d0*/  MUFU.EX2 R42, R42 ;  /* 0x0000002a002a7308 */ /* 0x000f220000000800 */
[----:B------:R-:W-:-:S02]  /*48e0*/  FFMA.FTZ R156, R156, c[0x0][0x2d0], -R137 ;  /* 0x0000b4009c9c7a23 */ /* 0x000fc40000010889 */
[--C-:B------:R-:W-:Y:S02]  /*48f0*/  FFMA.FTZ R150, R150, c[0x0][0x2d0], -R137.reuse ;  /* 0x0000b40096967a23 */ /* 0x100fe40000010889 */
[--C-:B------:R-:W-:Y:S01]  /*4900*/  FFMA.FTZ R155, R157, c[0x0][0x2d0], -R122.reuse ;  /* 0x0000b4009d9b7a23 */ /* 0x100fe2000001087a */
[C---:B------:R-:W-:Y:S01]  /*4910*/  HMMA.16816.F32.BF16 R88, R64.reuse, R92, RZ ;  /* 0x0000005c4058723c */ /* 0x040fe200000418ff */
[--C-:B------:R-:W-:Y:S01]  /*4920*/  FFMA.FTZ R151, R151, c[0x0][0x2d0], -R122.reuse ;  /* 0x0000b40097977a23 */ /* 0x100fe2000001087a */
[----:B------:R-:W-:Y:S01]  /*4930*/  MUFU.EX2 R41, R41 ;  /* 0x0000002900297308 */ /* 0x000fe20000000800 */
[----:B------:R-:W-:Y:S02]  /*4940*/  FFMA.FTZ R154, R143, c[0x0][0x2d0], -R122 ;  /* 0x0000b4008f9a7a23 */ /* 0x000fe4000001087a */
[--C-:B------:R-:W-:Y:S02]  /*4950*/  FFMA.FTZ R136, R136, c[0x0][0x2d0], -R137.reuse ;  /* 0x0000b40088887a23 */ /* 0x100fe40000010889 */
[--C-:B------:R-:W-:Y:S01]  /*4960*/  FFMA.FTZ R143, R134, c[0x0][0x2d0], -R137.reuse ;  /* 0x0000b400868f7a23 */ /* 0x100fe20000010889 */
[----:B------:R-:W-:Y:S01]  /*4970*/  HMMA.16816.F32.BF16 R92, R64, R94, RZ ;  /* 0x0000005e405c723c */ /* 0x000fe200000418ff */
[--C-:B------:R-:W-:Y:S01]  /*4980*/  FFMA.FTZ R132, R132, c[0x0][0x2d0], -R137.reuse ;  /* 0x0000b40084847a23 */ /* 0x100fe20000010889 */
[----:B------:R-:W-:Y:S01]  /*4990*/  MUFU.EX2 R14, R14 ;  /* 0x0000000e000e7308 */ /* 0x000fe20000000800 */
[----:B------:R-:W-:-:S02]  /*49a0*/  FFMA.FTZ R137, R130, c[0x0][0x2d0], -R137 ;  /* 0x0000b40082897a23 */ /* 0x000fc40000010889 */
[--C-:B------:R-:W-:Y:S02]  /*49b0*/  FFMA.FTZ R130, R135, c[0x0][0x2d0], -R122.reuse ;  /* 0x0000b40087827a23 */ /* 0x100fe4000001087a */
[--C-:B------:R-:W-:Y:S01]  /*49c0*/  FFMA.FTZ R133, R133, c[0x0][0x2d0], -R122.reuse ;  /* 0x0000b40085857a23 */ /* 0x100fe2000001087a */
[C---:B------:R-:W-:Y:S01]  /*49d0*/  HMMA.16816.F32.BF16 R96, R64.reuse, R100, RZ ;  /* 0x000000644060723c */ /* 0x040fe200000418ff */
[----:B------:R-:W-:Y:S01]  /*49e0*/  FFMA.FTZ R227, R123, c[0x0][0x2d0], -R122 ;  /* 0x0000b4007be37a23 */ /* 0x000fe2000001087a */
[----:B------:R-:W-:Y:S01]  /*49f0*/  MUFU.EX2 R40, R40 ;  /* 0x0000002800287308 */ /* 0x000fe20000000800 */
[----:B------:R-:W-:Y:S02]  /*4a00*/  FADD.FTZ R49, R49, R48 ;  /* 0x0000003031317221 */ /* 0x000fe40000010000 */
[----:B------:R-:W-:Y:S02]  /*4a10*/  FADD.FTZ R50, R50, R51 ;  /* 0x0000003332327221 */ /* 0x000fe40000010000 */
[----:B------:R-:W-:Y:S01]  /*4a20*/  FADD.FTZ R46, R46, R49 ;  /* 0x000000312e2e7221 */ /* 0x000fe20000010000 */
[----:B------:R-:W-:Y:S02]  /*4a30*/  HMMA.16816.F32.BF16 R100, R64, R102, RZ ;  /* 0x000000664064723c */ /* 0x000fe400000418ff */
[----:B------:R-:W5:Y:S01]  /*4a40*/  MUFU.EX2 R15, R15 ;  /* 0x0000000f000f7308 */ /* 0x000f620000000800 */
[----:B------:R-:W-:-:S05]  /*4a50*/  FADD.FTZ R46, R43, R46 ;  /* 0x0000002e2b2e7221 */ /* 0x000fca0000010000 */
[C---:B------:R-:W-:Y:S02]  /*4a60*/  HMMA.16816.F32.BF16 R112, R64.reuse, R68, RZ ;  /* 0x000000444070723c */ /* 0x040fe400000418ff */
[----:B------:R-:W-:Y:S06]  /*4a70*/  MUFU.EX2 R3, R3 ;  /* 0x0000000300037308 */ /* 0x000fec0000000800 */
[C---:B------:R-:W-:Y:S02]  /*4a80*/  HMMA.16816.F32.BF16 R72, R64.reuse, R76, RZ ;  /* 0x0000004c4048723c */ /* 0x040fe400000418ff */
[----:B------:R-:W1:Y:S06]  /*4a90*/  MUFU.EX2 R2, R2 ;  /* 0x0000000200027308 */ /* 0x000e6c0000000800 */
        /* <DEDUP_REMOVED lines=16> */
[C---:B--2---:R-:W-:Y:S02]  /*4ba0*/  HMMA.16816.F32.BF16 R60, R64.reuse, R4, RZ ;  /* 0x00000004403c723c */ /* 0x044fe400000418ff */
[----:B------:R-:W-:Y:S05]  /*4bb0*/  MUFU.EX2 R138, R138 ;  /* 0x0000008a008a7308 */ /* 0x000fea0000000800 */
[----:B----4-:R-:W-:Y:S01]  /*4bc0*/  F2FP.BF16.PACK_AB R4, R42, R47 ;  /* 0x0000002f2a04723e */ /* 0x010fe200000010ff */
[----:B------:R-:W-:Y:S01]  /*4bd0*/  HMMA.16816.F32.BF16 R64, R64, R6, RZ ;  /* 0x000000064040723c */ /* 0x000fe200000418ff */
[----:B-----5:R-:W-:Y:S01]  /*4be0*/  F2FP.BF16.PACK_AB R5, R15, R40 ;  /* 0x000000280f05723e */ /* 0x020fe200000010ff */
[----:B------:R-:W2:Y:S01]  /*4bf0*/  MUFU.EX2 R139, R139 ;  /* 0x0000008b008b7308 */ /* 0x000ea20000000800 */
[----:B------:R-:W-:-:S04]  /*4c00*/  FADD.FTZ R47, R47, R46 ;  /* 0x0000002e2f2f7221 */ /* 0x000fc80000010000 */
[----:B------:R-:W-:Y:S01]  /*4c10*/  F2FP.BF16.PACK_AB R6, R14, R41 ;  /* 0x000000290e06723e */ /* 0x000fe200000010ff */
[----:B------:R-:W-:Y:S01]  /*4c20*/  FADD.FTZ R42, R42, R47 ;  /* 0x0000002f2a2a7221 */ /* 0x000fe20000010000 */
[----:B-1----:R-:W-:Y:S01]  /*4c30*/  F2FP.BF16.PACK_AB R7, R2, R3 ;  /* 0x000000030207723e */ /* 0x002fe200000010ff */
[----:B------:R-:W-:Y:S02]  /*4c40*/  MUFU.EX2 R141, R141 ;  /* 0x0000008d008d7308 */ /* 0x000fe40000000800 */
[----:B------:R-:W-:-:S04]  /*4c50*/  FADD.FTZ R41, R41, R42 ;  /* 0x0000002a29297221 */ /* 0x000fc80000010000 */
[C---:B---3--:R-:W-:Y:S01]  /*4c60*/  HMMA.16816.F32.BF16 R88, R4.reuse, R16, R88 ;  /* 0x000000100458723c */ /* 0x048fe20000041858 */
[----:B------:R-:W-:Y:S01]  /*4c70*/  FADD.FTZ R14, R14, R41 ;  /* 0x000000290e0e7221 */ /* 0x000fe20000010000 */
[----:B------:R-:W1:Y:S06]  /*4c80*/  MUFU.EX2 R140, R140 ;  /* 0x0000008c008c7308 */ /* 0x000e6c0000000800 */
[C---:B------:R-:W-:Y:S01]  /*4c90*/  HMMA.16816.F32.BF16 R92, R4.reuse, R18, R92 ;  /* 0x00000012045c723c */ /* 0x040fe2000004185c */
[----:B------:R-:W3:Y:S01]  /*4ca0*/  LDSM.16.MT88.4 R16, [R208+0x3900] ;  /* 0x00390000d010783b */ /* 0x000ee20000004200 */
[----:B------:R-:W-:Y:S06]  /*4cb0*/  MUFU.EX2 R142, R142 ;  /* 0x0000008e008e7308 */ /* 0x000fec0000000800 */
[C---:B------:R-:W-:Y:S02]  /*4cc0*/  HMMA.16816.F32.BF16 R96, R4.reuse, R8, R96 ;  /* 0x000000080460723c */ /* 0x040fe40000041860 */
[----:B------:R-:W4:Y:S06]  /*4cd0*/  MUFU.EX2 R149, R149 ;  /* 0x0000009500957308 */ /* 0x000f2c0000000800 */
[C---:B------:R-:W-:Y:S01]  /*4ce0*/  HMMA.16816.F32.BF16 R100, R4.reuse, R10, R100 ;  /* 0x0000000a0464723c */ /* 0x040fe20000041864 */
[----:B------:R-:W5:Y:S01]  /*4cf0*/  LDSM.16.MT88.4 R8, [R208+0x1100] ;  /* 0x00110000d008783b */ /* 0x000f620000004200 */
[----:B------:R-:W-:Y:S06]  /*4d00*/  MUFU.EX2 R148, R148 ;  /* 0x0000009400947308 */ /* 0x000fec0000000800 */
[C---:B------:R-:W-:Y:S02]  /*4d10*/  HMMA.16816.F32.BF16 R112, R4.reuse, R28, R112 ;  /* 0x0000001c0470723c */ /* 0x040fe40000041870 */
[----:B------:R-:W1:Y:S06]  /*4d20*/  MUFU.EX2 R153, R153 ;  /* 0x0000009900997308 */ /* 0x000e6c0000000800 */
[C---:B------:R-:W-:Y:S01]  /*4d30*/  HMMA.16816.F32.BF16 R68, R4.reuse, R30, R68 ;  /* 0x0000001e0444723c */ /* 0x040fe20000041844 */
[----:B------:R-:W-:Y:S01]  /*4d40*/  LDSM.16.MT88.4 R28, [R212+0x1100] ;  /* 0x00110000d41c783b */ /* 0x000fe20000004200 */
[----:B------:R-:W-:Y:S06]  /*4d50*/  MUFU.EX2 R156, R156 ;  /* 0x0000009c009c7308 */ /* 0x000fec0000000800 */
[C---:B------:R-:W-:Y:S02]  /*4d60*/  HMMA.16816.F32.BF16 R72, R4.reuse, R24, R72 ;  /* 0x000000180448723c */ /* 0x040fe40000041848 */
[----:B------:R-:W1:Y:S06]  /*4d70*/  MUFU.EX2 R159, R159 ;  /* 0x0000009f009f7308 */ /* 0x000e6c0000000800 */
[C---:B------:R-:W-:Y:S01]  /*4d80*/  HMMA.16816.F32.BF16 R76, R4.reuse, R26, R76 ;  /* 0x0000001a044c723c */ /* 0x040fe2000004184c */
[----:B------:R-:W1:Y:S01]  /*4d90*/  LDSM.16.MT88.4 R24, [R210+0x1100] ;  /* 0x00110000d218783b */ /* 0x000e620000004200 */
        /* <DEDUP_REMOVED lines=16> */
[C---:B---3--:R-:W-:Y:S02]  /*4ea0*/  HMMA.16816.F32.BF16 R60, R4.reuse, R16, R60 ;  /* 0x00000010043c723c */ /* 0x048fe4000004183c */
[----:B------:R-:W3:Y:S06]  /*4eb0*/  MUFU.EX2 R143, R143 ;  /* 0x0000008f008f7308 */ /* 0x000eec0000000800 */
[----:B------:R-:W-:Y:S01]  /*4ec0*/  HMMA.16816.F32.BF16 R64, R4, R18, R64 ;  /* 0x000000120440723c */ /* 0x000fe20000041840 */
[----:B------:R-:W2:Y:S01]  /*4ed0*/  LDSM.16.MT88.4 R16, [R212+0x4100] ;  /* 0x00410000d410783b */ /* 0x000ea20000004200 */
[----:B------:R-:W-:Y:S05]  /*4ee0*/  MUFU.EX2 R132, R132 ;  /* 0x0000008400847308 */ /* 0x000fea0000000800 */
[C---:B------:R-:W-:Y:S01]  /*4ef0*/  F2FP.BF16.PACK_AB R4, R116.reuse, R119 ;  /* 0x000000777404723e */ /* 0x040fe200000010ff */
[----:B------:R-:W-:Y:S01]  /*4f00*/  FADD.FTZ R119, R119, R14 ;  /* 0x0000000e77777221 */ /* 0x000fe20000010000 */
[----:B------:R-:W-:Y:S01]  /*4f10*/  F2FP.BF16.PACK_AB R6, R117, R118 ;  /* 0x000000767506723e */ /* 0x000fe200000010ff */
[----:B------:R-:W1:Y:S01]  /*4f20*/  MUFU.EX2 R137, R137 ;  /* 0x0000008900897308 */ /* 0x000e620000000800 */
[----:B------:R-:W-:Y:S01]  /*4f30*/  F2FP.BF16.PACK_AB R5, R121, R120 ;  /* 0x000000787905723e */ /* 0x000fe200000010ff */
[----:B------:R-:W-:Y:S01]  /*4f40*/  FADD.FTZ R119, R116, R119 ;  /* 0x0000007774777221 */ /* 0x000fe20000010000 */
[----:B------:R-:W-:-:S03]  /*4f50*/  F2FP.BF16.PACK_AB R7, R131, R128 ;  /* 0x000000808307723e */ /* 0x000fc600000010ff */
[----:B------:R-:W-:Y:S02]  /*4f60*/  FADD.FTZ R118, R118, R119 ;  /* 0x0000007776767221 */ /* 0x000fe40000010000 */
[----:B------:R-:W-:Y:S02]  /*4f70*/  MUFU.EX2 R130, R130 ;  /* 0x0000008200827308 */ /* 0x000fe40000000800 */
[----:B-----5:R-:W-:Y:S01]  /*4f80*/  HMMA.16816.F32.BF16 R88, R4, R8, R88 ;  /* 0x000000080458723c */ /* 0x020fe20000041858 */
[----:B------:R-:W-:-:S05]  /*4f90*/  FADD.FTZ R117, R117, R118 ;  /* 0x0000007675757221 */ /* 0x000fca0000010000 */
[----:B------:R-:W5:Y:S02]  /*4fa0*/  MUFU.EX2 R133, R133 ;  /* 0x0000008500857308 */ /* 0x000f640000000800 */
[C---:B------:R-:W-:Y:S01]  /*4fb0*/  HMMA.16816.F32.BF16 R92, R4.reuse, R10, R92 ;  /* 0x0000000a045c723c */ /* 0x040fe2000004185c */
[----:B------:R-:W3:Y:S05]  /*4fc0*/  LDSM.16.MT88.4 R8, [R208+0x4100] ;  /* 0x00410000d008783b */ /* 0x000eea0000004200 */
[----:B------:R-:W-:Y:S02]  /*4fd0*/  MUFU.EX2 R227, R227 ;  /* 0x000000e300e37308 */ /* 0x000fe40000000800 */
[C---:B-1----:R-:W-:Y:S08]  /*4fe0*/  HMMA.16816.F32.BF16 R72, R4.reuse, R24, R72 ;  /* 0x000000180448723c */ /* 0x042ff00000041848 */
[C---:B--2---:R-:W-:Y:S08]  /*4ff0*/  HMMA.16816.F32.BF16 R96, R4.reuse, R16, R96 ;  /* 0x000000100460723c */ /* 0x044ff00000041860 */
[C---:B------:R-:W-:Y:S01]  /*5000*/  HMMA.16816.F32.BF16 R100, R4.reuse, R18, R100 ;  /* 0x000000120464723c */ /* 0x040fe20000041864 */
[----:B------:R-:W1:Y:S07]  /*5010*/  LDSM.16.MT88.4 R16, [R208+0x1900] ;  /* 0x00190000d010783b */ /* 0x000e6e0000004200 */
[C---:B------:R-:W-:Y:S01]  /*5020*/  HMMA.16816.F32.BF16 R76, R4.reuse, R26, R76 ;  /* 0x0000001a044c723c */ /* 0x040fe2000004184c */
[----:B------:R-:W-:Y:S07]  /*5030*/  LDSM.16.MT88.4 R24, [R210+0x1900] ;  /* 0x00190000d218783b */ /* 0x000fee0000004200 */
[C---:B------:R-:W-:Y:S08]  /*5040*/  HMMA.16816.F32.BF16 R108, R4.reuse, R36, R108 ;  /* 0x00000024046c723c */ /* 0x040ff0000004186c */
[C---:B---3--:R-:W-:Y:S08]  /*5050*/  HMMA.16816.F32.BF16 R60, R4.reuse, R8, R60 ;  /* 0x00000008043c723c */ /* 0x048ff0000004183c */
[C---:B------:R-:W-:Y:S01]  /*5060*/  HMMA.16816.F32.BF16 R64, R4.reuse, R10, R64 ;  /* 0x0000000a0440723c */ /* 0x040fe20000041840 */
[----:B------:R-:W2:Y:S07]  /*5070*/  LDSM.16.MT88.4 R8, [R212+0x4900] ;  /* 0x00490000d408783b */ /* 0x000eae0000004200 */
[C---:B------:R-:W-:Y:S01]  /*5080*/  HMMA.16816.F32.BF16 R104, R4.reuse, R38, R104 ;  /* 0x000000260468723c */ /* 0x040fe20000041868 */
[----:B------:R-:W3:Y:S07]  /*5090*/  LDSM.16.MT88.4 R36, [R210+0x4900] ;  /* 0x00490000d224783b */ /* 0x000eee0000004200 */
[C---:B------:R-:W-:Y:S08]  /*50a0*/  HMMA.16816.F32.BF16 R112, R4.reuse, R28, R112 ;  /* 0x0000001c0470723c */ /* 0x040ff00000041870 */
[C---:B------:R-:W-:Y:S01]  /*50b0*/  HMMA.16816.F32.BF16 R68, R4.reuse, R30, R68 ;  /* 0x0000001e0444723c */ /* 0x040fe20000041844 */
[----:B------:R-:W1:Y:S07]  /*50c0*/  LDSM.16.MT88.4 R28, [R212+0x1900] ;  /* 0x00190000d41c783b */ /* 0x000e6e0000004200 */
[C---:B------:R-:W-:Y:S08]  /*50d0*/  HMMA.16816.F32.BF16 R80, R4.reuse, R20, R80 ;  /* 0x000000140450723c */ /* 0x040ff00000041850 */
[C---:B------:R-:W-:Y:S01]  /*50e0*/  HMMA.16816.F32.BF16 R84, R4.reuse, R22, R84 ;  /* 0x000000160454723c */ /* 0x040fe20000041854 */
[----:B------:R-:W2:Y:S07]  /*50f0*/  LDSM.16.MT88.4 R20, [R209+0x1900] ;  /* 0x00190000d114783b */ /* 0x000eae0000004200 */
[C---:B------:R-:W-:Y:S08]  /*5100*/  HMMA.16816.F32.BF16 R52, R4.reuse, R32, R52 ;  /* 0x000000200434723c */ /* 0x040ff00000041834 */
[----:B------:R-:W-:Y:S01]  /*5110*/  HMMA.16816.F32.BF16 R56, R4, R34, R56 ;  /* 0x000000220438723c */ /* 0x000fe20000041838 */
[----:B------:R-:W3:Y:S06]  /*5120*/  LDSM.16.MT88.4 R32, [R209+0x4900] ;  /* 0x00490000d120783b */ /* 0x000eec0000004200 */
[----:B------:R-:W-:Y:S01]  /*5130*/  F2FP.BF16.PACK_AB R4, R139, R138 ;  /* 0x0000008a8b04723e */ /* 0x000fe200000010ff */
[----:B------:R-:W-:Y:S01]  /*5140*/  FADD.FTZ R138, R138, R117 ;  /* 0x000000758a8a7221 */ /* 0x000fe20000010000 */
[----:B------:R-:W-:-:S02]  /*5150*/  F2FP.BF16.PACK_AB R6, R140, R141 ;  /* 0x0000008d8c06723e */ /* 0x000fc400000010ff */
[----:B----4-:R-:W-:Y:S01]  /*5160*/  F2FP.BF16.PACK_AB R5, R149, R142 ;  /* 0x0000008e9505723e */ /* 0x010fe200000010ff */
[----:B------:R-:W-:Y:S01]  /*5170*/  FADD.FTZ R138, R139, R138 ;  /* 0x0000008a8b8a7221 */ /* 0x000fe20000010000 */
[----:B------:R-:W-:-:S03]  /*5180*/  F2FP.BF16.PACK_AB R7, R153, R148 ;  /* 0x000000949907723e */ /* 0x000fc600000010ff */
[----:B------:R-:W-:-:S04]  /*5190*/  FADD.FTZ R141, R141, R138 ;  /* 0x0000008a8d8d7221 */ /* 0x000fc80000010000 */
[----:B-1----:R-:W-:Y:S01]  /*51a0*/  HMMA.16816.F32.BF16 R88, R4, R16, R88 ;  /* 0x000000100458723c */ /* 0x002fe20000041858 */
[----:B------:R-:W-:-:S07]  /*51b0*/  FADD.FTZ R141, R140, R141 ;  /* 0x0000008d8c8d7221 */ /* 0x000fce0000010000 */
[C---:B------:R-:W-:Y:S01]  /*51c0*/  HMMA.16816.F32.BF16 R92, R4.reuse, R18, R92 ;  /* 0x00000012045c723c */ /* 0x040fe2000004185c */
[----:B------:R-:W1:Y:S07]  /*51d0*/  LDSM.16.MT88.4 R16, [R208+0x4900] ;  /* 0x00490000d010783b */ /* 0x000e6e0000004200 */
[C---:B--2---:R-:W-:Y:S08]  /*51e0*/  HMMA.16816.F32.BF16 R96, R4.reuse, R8, R96 ;  /* 0x000000080460723c */ /* 0x044ff00000041860 */
[C---:B------:R-:W-:Y:S01]  /*51f0*/  HMMA.16816.F32.BF16 R100, R4.reuse, R10, R100 ;  /* 0x0000000a0464723c */ /* 0x040fe20000041864 */
[----:B------:R-:W2:Y:S07]  /*5200*/  LDSM.16.MT88.4 R8, [R208+0x2100] ;  /* 0x00210000d008783b */ /* 0x000eae0000004200 */
[C---:B------:R-:W-:Y:S08]  /*5210*/  HMMA.16816.F32.BF16 R72, R4.reuse, R24, R72 ;  /* 0x000000180448723c */ /* 0x040ff00000041848 */
[C---:B------:R-:W-:Y:S01]  /*5220*/  HMMA.16816.F32.BF16 R76, R4.reuse, R26, R76 ;  /* 0x0000001a044c723c */ /* 0x040fe2000004184c */
[----:B------:R-:W4:Y:S07]  /*5230*/  LDSM.16.MT88.4 R24, [R210+0x2100] ;  /* 0x00210000d218783b */ /* 0x000f2e0000004200 */
[C---:B---3--:R-:W-:Y:S08]  /*5240*/  HMMA.16816.F32.BF16 R108, R4.reuse, R36, R108 ;  /* 0x00000024046c723c */ /* 0x048ff0000004186c */
[C---:B------:R-:W-:Y:S01]  /*5250*/  HMMA.16816.F32.BF16 R104, R4.reuse, R38, R104 ;  /* 0x000000260468723c */ /* 0x040fe20000041868 */
[----:B------:R-:W3:Y:S07]  /*5260*/  LDSM.16.MT88.4 R36, [R210+0x5100] ;  /* 0x00510000d224783b */ /* 0x000eee0000004200 */
[C---:B------:R-:W-:Y:S08]  /*5270*/  HMMA.16816.F32.BF16 R112, R4.reuse, R28, R112 ;  /* 0x0000001c0470723c */ /* 0x040ff00000041870 */
[C---:B------:R-:W-:Y:S01]  /*5280*/  HMMA.16816.F32.BF16 R68, R4.reuse, R30, R68 ;  /* 0x0000001e0444723c */ /* 0x040fe20000041844 */
[----:B------:R-:W2:Y:S07]  /*5290*/  LDSM.16.MT88.4 R28, [R212+0x2100] ;  /* 0x00210000d41c783b */ /* 0x000eae0000004200 */
[C---:B------:R-:W-:Y:S08]  /*52a0*/  HMMA.16816.F32.BF16 R80, R4.reuse, R20, R80 ;  /* 0x000000140450723c */ /* 0x040ff00000041850 */
[C---:B------:R-:W-:Y:S01]  /*52b0*/  HMMA.16816.F32.BF16 R84, R4.reuse, R22, R84 ;  /* 0x000000160454723c */ /* 0x040fe20000041854 */
[----:B------:R-:W2:Y:S07]  /*52c0*/  LDSM.16.MT88.4 R20, [R209+0x2100] ;  /* 0x00210000d114783b */ /* 0x000eae0000004200 */
        /* <DEDUP_REMOVED lines=8> */
[----:B------:R-:W-:-:S02]  /*5350*/  F2FP.BF16.PACK_AB R6, R150, R161 ;  /* 0x000000a19606723e */ /* 0x000fc400000010ff */
[----:B------:R-:W-:Y:S01]  /*5360*/  F2FP.BF16.PACK_AB R5, R155, R152 ;  /* 0x000000989b05723e */ /* 0x000fe200000010ff */
[----:B------:R-:W-:Y:S01]  /*5370*/  FADD.FTZ R156, R159, R156 ;  /* 0x0000009c9f9c7221 */ /* 0x000fe20000010000 */
[----:B------:R-:W-:-:S03]  /*5380*/  F2FP.BF16.PACK_AB R7, R154, R151 ;  /* 0x000000979a07723e */ /* 0x000fc600000010ff */
[----:B------:R-:W-:-:S04]  /*5390*/  FADD.FTZ R161, R161, R156 ;  /* 0x0000009ca1a17221 */ /* 0x000fc80000010000 */
[----:B--2---:R-:W-:Y:S01]  /*53a0*/  HMMA.16816.F32.BF16 R88, R4, R8, R88 ;  /* 0x000000080458723c */ /* 0x004fe20000041858 */
[----:B------:R-:W-:-:S07]  /*53b0*/  FADD.FTZ R161, R150, R161 ;  /* 0x000000a196a17221 */ /* 0x000fce0000010000 */
[C---:B------:R-:W-:Y:S01]  /*53c0*/  HMMA.16816.F32.BF16 R92, R4.reuse, R10, R92 ;  /* 0x0000000a045c723c */ /* 0x040fe2000004185c */
[----:B------:R-:W2:Y:S07]  /*53d0*/  LDSM.16.MT88.4 R8, [R208+0x5100] ;  /* 0x00510000d008783b */ /* 0x000eae0000004200 */
[C---:B----4-:R-:W-:Y:S08]  /*53e0*/  HMMA.16816.F32.BF16 R72, R4.reuse, R24, R72 ;  /* 0x000000180448723c */ /* 0x050ff00000041848 */
[C---:B------:R-:W-:Y:S01]  /*53f0*/  HMMA.16816.F32.BF16 R76, R4.reuse, R26, R76 ;  /* 0x0000001a044c723c */ /* 0x040fe2000004184c */
[----:B------:R-:W4:Y:S07]  /*5400*/  LDSM.16.MT88.4 R24, [R210+0x2900] ;  /* 0x00290000d218783b */ /* 0x000f2e0000004200 */
[C---:B---3--:R-:W-:Y:S07]  /*5410*/  HMMA.16816.F32.BF16 R108, R4.reuse, R36, R108 ;  /* 0x00000024046c723c */ /* 0x048fee000004186c */
[----:B------:R-:W-:Y:S01]  /*5420*/  FFMA.FTZ R36, R129, c[0x0][0x2d0], -R122 ;  /* 0x0000b40081247a23 */ /* 0x000fe2000001087a */
[C---:B------:R-:W-:Y:S05]  /*5430*/  HMMA.16816.F32.BF16 R112, R4.reuse, R28, R112 ;  /* 0x0000001c0470723c */ /* 0x040fea0000041870 */
[----:B------:R-:W3:Y:S03]  /*5440*/  MUFU.EX2 R36, R36 ;  /* 0x0000002400247308 */ /* 0x000ee60000000800 */
[C---:B------:R-:W-:Y:S01]  /*5450*/  HMMA.16816.F32.BF16 R68, R4.reuse, R30, R68 ;  /* 0x0000001e0444723c */ /* 0x040fe20000041844 */
[----:B------:R-:W-:Y:S07]  /*5460*/  LDSM.16.MT88.4 R28, [R212+0x2900] ;  /* 0x00290000d41c783b */ /* 0x000fee0000004200 */
[C---:B------:R-:W-:Y:S08]  /*5470*/  HMMA.16816.F32.BF16 R80, R4.reuse, R20, R80 ;  /* 0x000000140450723c */ /* 0x040ff00000041850 */
[C---:B------:R-:W-:Y:S01]  /*5480*/  HMMA.16816.F32.BF16 R84, R4.reuse, R22, R84 ;  /* 0x000000160454723c */ /* 0x040fe20000041854 */
[----:B------:R-:W2:Y:S07]  /*5490*/  LDSM.16.MT88.4 R20, [R209+0x2900] ;  /* 0x00290000d114783b */ /* 0x000eae0000004200 */
[C---:B-1----:R-:W-:Y:S08]  /*54a0*/  HMMA.16816.F32.BF16 R96, R4.reuse, R16, R96 ;  /* 0x000000100460723c */ /* 0x042ff00000041860 */
[C---:B------:R-:W-:Y:S01]  /*54b0*/  HMMA.16816.F32.BF16 R100, R4.reuse, R18, R100 ;  /* 0x000000120464723c */ /* 0x040fe20000041864 */
[----:B------:R-:W1:Y:S07]  /*54c0*/  LDSM.16.MT88.4 R16, [R208+0x2900] ;  /* 0x00290000d010783b */ /* 0x000e6e0000004200 */
[C---:B------:R-:W-:Y:S08]  /*54d0*/  HMMA.16816.F32.BF16 R104, R4.reuse, R38, R104 ;  /* 0x000000260468723c */ /* 0x040ff00000041868 */
[C---:B------:R-:W-:Y:S08]  /*54e0*/  HMMA.16816.F32.BF16 R52, R4.reuse, R32, R52 ;  /* 0x000000200434723c */ /* 0x040ff00000041834 */
[C---:B------:R-:W-:Y:S08]  /*54f0*/  HMMA.16816.F32.BF16 R56, R4.reuse, R34, R56 ;  /* 0x000000220438723c */ /* 0x040ff00000041838 */
[C---:B--2---:R-:W-:Y:S08]  /*5500*/  HMMA.16816.F32.BF16 R60, R4.reuse, R8, R60 ;  /* 0x00000008043c723c */ /* 0x044ff0000004183c */
[----:B------:R-:W-:Y:S01]  /*5510*/  HMMA.16816.F32.BF16 R64, R4, R10, R64 ;  /* 0x0000000a0440723c */ /* 0x000fe20000041840 */
[----:B------:R-:W2:Y:S06]  /*5520*/  LDSM.16.MT88.4 R8, [R212+0x5900] ;  /* 0x00590000d408783b */ /* 0x000eac0000004200 */
[----:B------:R-:W-:Y:S01]  /*5530*/  F2FP.BF16.PACK_AB R4, R143, R136 ;  /* 0x000000888f04723e */ /* 0x000fe200000010ff */
[----:B------:R-:W-:Y:S01]  /*5540*/  FADD.FTZ R136, R136, R161 ;  /* 0x000000a188887221 */ /* 0x000fe20000010000 */
[----:B------:R-:W-:-:S02]  /*5550*/  F2FP.BF16.PACK_AB R6, R137, R132 ;  /* 0x000000848906723e */ /* 0x000fc400000010ff */
[----:B-----5:R-:W-:Y:S01]  /*5560*/  F2FP.BF16.PACK_AB R5, R133, R130 ;  /* 0x000000828505723e */ /* 0x020fe200000010ff */
[----:B------:R-:W-:Y:S01]  /*5570*/  FADD.FTZ R143, R143, R136 ;  /* 0x000000888f8f7221 */ /* 0x000fe20000010000 */
[----:B---3--:R-:W-:-:S03]  /*5580*/  F2FP.BF16.PACK_AB R7, R227, R36 ;  /* 0x00000024e307723e */ /* 0x008fc600000010ff */
[----:B------:R-:W-:-:S04]  /*5590*/  FADD.FTZ R132, R132, R143 ;  /* 0x0000008f84847221 */ /* 0x000fc80000010000 */
[----:B----4-:R-:W-:Y:S01]  /*55a0*/  HMMA.16816.F32.BF16 R72, R4, R24, R72 ;  /* 0x000000180448723c */ /* 0x010fe20000041848 */
[----:B------:R-:W-:-:S06]  /*55b0*/  FADD.FTZ R228, R137, R132 ;  /* 0x0000008489e47221 */ /* 0x000fcc0000010000 */
[----:B------:R-:W-:Y:S01]  /*55c0*/  FADD.FTZ R25, R45, R50 ;  /* 0x000000322d197221 */ /* 0x000fe20000010000 */
[----:B------:R-:W-:Y:S03]  /*55d0*/  HMMA.16816.F32.BF16 R80, R4, R20, R80 ;  /* 0x000000140450723c */ /* 0x000fe60000041850 */
[----:B------:R-:W-:-:S04]  /*55e0*/  FADD.FTZ R25, R44, R25 ;  /* 0x000000192c197221 */ /* 0x000fc80000010000 */
[----:B------:R-:W-:Y:S01]  /*55f0*/  FADD.FTZ R24, R40, R25 ;  /* 0x0000001928187221 */ /* 0x000fe20000010000 */
[----:B------:R-:W-:Y:S01]  /*5600*/  HMMA.16816.F32.BF16 R84, R4, R22, R84 ;  /* 0x000000160454723c */ /* 0x000fe20000041854 */
[----:B------:R-:W3:Y:S02]  /*5610*/  LDSM.16.MT88.4 R20, [R210+0x5900] ;  /* 0x00590000d214783b */ /* 0x000ee40000004200 */
[----:B------:R-:W-:-:S04]  /*5620*/  FADD.FTZ R24, R15, R24 ;  /* 0x000000180f187221 */ /* 0x000fc80000010000 */
[----:B------:R-:W-:Y:S01]  /*5630*/  FADD.FTZ R3, R3, R24 ;  /* 0x0000001803037221 */ /* 0x000fe20000010000 */
[----:B-1----:R-:W-:Y:S03]  /*5640*/  HMMA.16816.F32.BF16 R88, R4, R16, R88 ;  /* 0x000000100458723c */ /* 0x002fe60000041858 */
[----:B------:R-:W-:-:S04]  /*5650*/  FADD.FTZ R3, R2, R3 ;  /* 0x0000000302037221 */ /* 0x000fc80000010000 */
[----:B------:R-:W-:Y:S01]  /*5660*/  FADD.FTZ R120, R120, R3 ;  /* 0x0000000378787221 */ /* 0x000fe20000010000 */
[----:B------:R-:W-:Y:S01]  /*5670*/  HMMA.16816.F32.BF16 R92, R4, R18, R92 ;  /* 0x00000012045c723c */ /* 0x000fe2000004185c */
[----:B------:R-:W1:Y:S02]  /*5680*/  LDSM.16.MT88.4 R16, [R209+0x5900] ;  /* 0x00590000d110783b */ /* 0x000e640000004200 */
[----:B------:R-:W-:-:S04]  /*5690*/  FADD.FTZ R121, R121, R120 ;  /* 0x0000007879797221 */ /* 0x000fc80000010000 */
[----:B------:R-:W-:Y:S01]  /*56a0*/  FADD.FTZ R128, R128, R121 ;  /* 0x0000007980807221 */ /* 0x000fe20000010000 */
[----:B--2---:R-:W-:Y:S03]  /*56b0*/  HMMA.16816.F32.BF16 R96, R4, R8, R96 ;  /* 0x000000080460723c */ /* 0x004fe60000041860 */
[----:B------:R-:W-:-:S04]  /*56c0*/  FADD.FTZ R131, R131, R128 ;  /* 0x0000008083837221 */ /* 0x000fc80000010000 */
[----:B------:R-:W-:Y:S01]  /*56d0*/  FADD.FTZ R142, R142, R131 ;  /* 0x000000838e8e7221 */ /* 0x000fe20000010000 */
[----:B------:R-:W-:Y:S01]  /*56e0*/  HMMA.16816.F32.BF16 R100, R4, R10, R100 ;  /* 0x0000000a0464723c */ /* 0x000fe20000041864 */
[----:B------:R-:W2:Y:S02]  /*56f0*/  LDSM.16.MT88.4 R8, [R208+0x5900] ;  /* 0x00590000d008783b */ /* 0x000ea40000004200 */
[----:B------:R-:W-:-:S04]  /*5700*/  FADD.FTZ R149, R149, R142 ;  /* 0x0000008e95957221 */ /* 0x000fc80000010000 */
[----:B------:R-:W-:Y:S01]  /*5710*/  FADD.FTZ R148, R148, R149 ;  /* 0x0000009594947221 */ /* 0x000fe20000010000 */
[----:B------:R-:W-:Y:S03]  /*5720*/  HMMA.16816.F32.BF16 R112, R4, R28, R112 ;  /* 0x0000001c0470723c */ /* 0x000fe60000041870 */
        /* <DEDUP_REMOVED lines=8> */
[----:B---3--:R-:W-:Y:S03]  /*57b0*/  HMMA.16816.F32.BF16 R108, R4, R20, R108 ;  /* 0x00000014046c723c */ /* 0x008fe6000004186c */
[----:B------:R-:W-:-:S04]  /*57c0*/  FADD.FTZ R133, R133, R130 ;  /* 0x0000008285857221 */ /* 0x000fc80000010000 */
[----:B------:R-:W-:Y:S01]  /*57d0*/  FADD.FTZ R36, R36, R133 ;  /* 0x0000008524247221 */ /* 0x000fe20000010000 */
[----:B------:R-:W-:Y:S03]  /*57e0*/  HMMA.16816.F32.BF16 R104, R4, R22, R104 ;  /* 0x000000160468723c */ /* 0x000fe60000041868 */
[----:B------:R-:W-:-:S05]  /*57f0*/  FADD.FTZ R227, R227, R36 ;  /* 0x00000024e3e37221 */ /* 0x000fca0000010000 */
[C---:B-1----:R-:W-:Y:S08]  /*5800*/  HMMA.16816.F32.BF16 R52, R4.reuse, R16, R52 ;  /* 0x000000100434723c */ /* 0x042ff00000041834 */
[C---:B------:R-:W-:Y:S08]  /*5810*/  HMMA.16816.F32.BF16 R56, R4.reuse, R18, R56 ;  /* 0x000000120438723c */ /* 0x040ff00000041838 */
[C---:B--2---:R-:W-:Y:S08]  /*5820*/  HMMA.16816.F32.BF16 R60, R4.reuse, R8, R60 ;  /* 0x00000008043c723c */ /* 0x044ff0000004183c */
[----:B------:R-:W-:Y:S01]  /*5830*/  HMMA.16816.F32.BF16 R64, R4, R10, R64 ;  /* 0x0000000a0440723c */ /* 0x000fe20000041840 */
[----:B------:R-:W-:Y:S07]  /*5840*/  @P0 BRA `(.L_x_175) ;  /* 0x0000015000000947 */ /* 0x000fee0003800000 */
[----:B------:R-:W-:Y:S01]  /*5850*/  ISETP.LT.AND P0, PT, RZ, UR14, PT ;  /* 0x0000000eff007c0c */ /* 0x000fe2000bf01270 */
[----:B------:R-:W-:-:S02]  /*5860*/  UIADD3 UR16, UR14, -0x1, URZ ;  /* 0xffffffff0e107890 */ /* 0x000fc4000fffe03f */
[----:B------:R-:W-:-:S10]  /*5870*/  ULDC UR4, c[0x0][0x32c] ;  /* 0x0000cb0000047ab9 */ /* 0x000fd40000000800 */
[----:B------:R-:W-:Y:S05]  /*5880*/  @P0 BRA `(.L_x_176) ;  /* 0x0000008000000947 */ /* 0x000fea0003800000 */
[----:B------:R-:W-:Y:S02]  /*5890*/  UISETP.NE.AND UP2, UPT, UR4, 0x1, UPT ;  /* 0x000000010400788c */ /* 0x000fe4000bf45270 */
[----:B------:R-:W-:-:S03]  /*58a0*/  UIADD3 UR16, -UR14, URZ, URZ ;  /* 0x0000003f0e107290 */ /* 0x000fc6000fffe13f */
[----:B------:R-:W-:Y:S02]  /*58b0*/  ULDC.64 UR14, c[0x0][0x330] ;  /* 0x0000cc00000e7ab9 */ /* 0x000fe40000000a00 */
[----:B------:R-:W-:-:S07]  /*58c0*/  UIMAD.WIDE.U32 UR18, UR16, UR14, URZ ;  /* 0x0000000e101272a5 */ /* 0x000fce000f8e003f */
[----:B------:R-:W-:Y:S02]  /*58d0*/  @UP2 UMOV UR17, UR19 ;  /* 0x0000001300112c82 */ /* 0x000fe40008000000 */
[----:B------:R-:W-:-:S04]  /*58e0*/  @UP2 USHF.R.U32.HI UR16, URZ, UR15, UR17 ;  /* 0x0000000f3f102299 */ /* 0x000fc80008011611 */
[----:B------:R-:W-:Y:S01]  /*58f0*/  ULOP3.LUT UR16, URZ, UR16, URZ, 0x33, !UPT ;  /* 0x000000103f107292 */ /* 0x000fe2000f8e333f */
[----:B------:R-:W-:Y:S05]  /*5900*/  BRA `(.L_x_177) ;  /* 0x0000005000007947 */ /* 0x000fea0003800000 */
.L_x_176:
[----:B------:R-:W-:Y:S02]  /*5910*/  UISETP.NE.AND UP2, UPT, UR4, 0x1, UPT ;  /* 0x000000010400788c */ /* 0x000fe4000bf45270 */
[----:B------:R-:W-:Y:S02]  /*5920*/  ULDC.64 UR14, c[0x0][0x330] ;  /* 0x0000cc00000e7ab9 */ /* 0x000fe40000000a00 */
[----:B------:R-:W-:-:S07]  /*5930*/  UIMAD.WIDE.U32 UR18, UR16, UR14, URZ ;  /* 0x0000000e101272a5 */ /* 0x000fce000f8e003f */
[----:B------:R-:W-:Y:S02]  /*5940*/  @UP2 UMOV UR17, UR19 ;  /* 0x0000001300112c82 */ /* 0x000fe40008000000 */
[----:B------:R-:W-:Y:S02]  /*5950*/  @UP2 USHF.R.U32.HI UR16, URZ, UR15, UR17 ;  /* 0x0000000f3f102299 */ /* 0x000fe40008011611 */
.L_x_177:
[----:B------:R-:W-:Y:S02]  /*5960*/  ULDC UR14, c[0x0][0x32c] ;  /* 0x0000cb00000e7ab9 */ /* 0x000fe40000000800 */
[----:B------:R-:W-:-:S04]  /*5970*/  UIMAD UR14, UR16, UR4, UR14 ;  /* 0x00000004100e72a4 */ /* 0x000fc8000f8e020e */
[----:B------:R-:W-:-:S04]  /*5980*/  UISETP.LT.AND UP2, UPT, UR7, UR14, UPT ;  /* 0x0000000e0700728c */ /* 0x000fc8000bf41270 */
[----:B------:R-:W-:-:S04]  /*5990*/  USEL UR7, UR7, UR14, UP2 ;  /* 0x0000000e07077287 */ /* 0x000fc80009000000 */
.L_x_175:
[----:B------:R-:W-:-:S07]  /*59a0*/  UIMAD.WIDE UR14, UR7, 0x2aaaaaab, URZ ;  /* 0x2aaaaaab070e78a5 */ /* 0x000fce000f8e023f */
[----:B------:R-:W-:Y:S02]  /*59b0*/  UMOV UR7, UR15 ;  /* 0x0000000f00077c82 */ /* 0x000fe40008000000 */
[----:B------:R-:W-:-:S04]  /*59c0*/  USHF.R.U32.HI UR4, URZ, 0x1f, UR7 ;  /* 0x0000001f3f047899 */ /* 0x000fc80008011607 */
[----:B------:R-:W-:-:S04]  /*59d0*/  ULEA.HI.SX32 UR4, UR7, UR4, 0x1c ;  /* 0x0000000407047291 */ /* 0x000fc8000f8fe23f */
[----:B------:R-:W-:-:S04]  /*59e0*/  UISETP.LT.AND UP2, UPT, UR6, UR4, UPT ;  /* 0x000000040600728c */ /* 0x000fc8000bf41270 */
[----:B------:R-:W-:-:S06]  /*59f0*/  USEL UR4, UR6, UR4, !UP2 ;  /* 0x0000000406047287 */ /* 0x000fcc000d000000 */
[----:B------:R-:W-:-:S13]  /*5a00*/  ISETP.GE.AND P0, PT, R168, UR4, PT ;  /* 0x00000004a8007c0c */ /* 0x000fda000bf06270 */
[----:B------:R-:W-:Y:S05]  /*5a10*/  @!P0 BRA `(.L_x_178) ;  /* 0x00003f8000008947 */ /* 0x000fea0003800000 */
[C---:B------:R-:W-:Y:S01]  /*5a20*/  SHF.L.U64.HI R236, R230.reuse, 0x1, R13 ;  /* 0x00000001e6ec7819 */ /* 0x040fe2000001020d */
[----:B------:R-:W-:Y:S01]  /*5a30*/  IMAD.MOV.U32 R2, RZ, RZ, R12 ;  /* 0x000000ffff027224 */ /* 0x000fe200078e000c */
[----:B------:R-:W-:Y:S01]  /*5a40*/  MOV R3, R0 ;  /* 0x0000000000037202 */ /* 0x000fe20000000f00 */
[----:B------:R-:W-:Y:S01]  /*5a50*/  IMAD.MOV.U32 R238, RZ, RZ, R168 ;  /* 0x000000ffffee7224 */ /* 0x000fe200078e00a8 */
[----:B------:R-:W-:Y:S01]  /*5a60*/  SHF.L.U32 R235, R230, 0x1, RZ ;  /* 0x00000001e6eb7819 */ /* 0x000fe200000006ff */
[C---:B------:R-:W-:Y:S01]  /*5a70*/  IMAD.SHL.U32 R233, R229.reuse, 0x2, RZ ;  /* 0x00000002e5e97824 */ /* 0x040fe200078e00ff */
[----:B------:R-:W-:Y:S02]  /*5a80*/  SHF.L.U64.HI R234, R229, 0x1, R232 ;  /* 0x00000001e5ea7819 */ /* 0x000fe400000102e8 */
.L_x_189:
[----:B------:R-:W-:Y:S04]  /*5a90*/  DEPBAR.LE SB0, 0x0 ;  /* 0x000080000000791a */ /* 0x000fe80000000000 */
[----:B------:R-:W-:Y:S01]  /*5aa0*/  BAR.SYNC.DEFER_BLOCKING 0x0 ;  /* 0x0000000000007b1d */ /* 0x000fe20000010000 */
[----:B------:R-:W-:Y:S05]  /*5ab0*/  ISETP.LT.AND P0, PT, R238, UR6, PT ;  /* 0x00000006ee007c0c */ /* 0x000fea000bf01270 */
[----:B------:R1:W2:Y:S04]  /*5ac0*/  LDSM.16.M88.4 R116, [R214+0x8100] ;  /* 0x00810000d674783b */ /* 0x0002a80000000200 */
[----:B------:R1:W3:Y:S04]  /*5ad0*/  LDSM.16.M88.4 R120, [R214+0x8900] ;  /* 0x00890000d678783b */ /* 0x0002e80000000200 */
[----:B------:R1:W4:Y:S04]  /*5ae0*/  LDSM.16.M88.4 R128, [R214+0x9100] ;  /* 0x00910000d680783b */ /* 0x0003280000000200 */
[----:B------:R1:W1:Y:S04]  /*5af0*/  LDSM.16.M88.4 R132, [R214+0x9900] ;  /* 0x00990000d684783b */ /* 0x0002680000000200 */
[----:B------:R1:W1:Y:S04]  /*5b00*/  LDSM.16.M88.4 R136, [R214+0xa100] ;  /* 0x00a10000d688783b */ /* 0x0002680000000200 */
[----:B------:R1:W1:Y:S04]  /*5b10*/  LDSM.16.M88.4 R140, [R214+0xa900] ;  /* 0x00a90000d68c783b */ /* 0x0002680000000200 */
[----:B------:R1:W1:Y:S04]  /*5b20*/  LDSM.16.M88.4 R148, [R213] ;  /* 0x00000000d594783b */ /* 0x0002680000000200 */
[----:B------:R1:W1:Y:S04]  /*5b30*/  LDSM.16.M88.4 R152, [R207] ;  /* 0x00000000cf98783b */ /* 0x0002680000000200 */
[----:B------:R1:W1:Y:S04]  /*5b40*/  LDSM.16.M88.4 R156, [R206] ;  /* 0x00000000ce9c783b */ /* 0x0002680000000200 */
[----:B------:R1:W1:Y:S04]  /*5b50*/  LDSM.16.M88.4 R160, [R205] ;  /* 0x00000000cda0783b */ /* 0x0002680000000200 */
[----:B------:R1:W1:Y:S04]  /*5b60*/  LDSM.16.M88.4 R164, [R204] ;  /* 0x00000000cca4783b */ /* 0x0002680000000200 */
[----:B------:R1:W1:Y:S01]  /*5b70*/  LDSM.16.M88.4 R168, [R203] ;  /* 0x00000000cba8783b */ /* 0x0002620000000200 */
[----:B------:R-:W-:-:S05]  /*5b80*/  @P0 BRA `(.L_x_179) ;  /* 0x0000028000000947 */ /* 0x000fca0003800000 */
[----:B--23--:R-:W-:Y:S01]  /*5b90*/  SHF.R.S32.HI R5, RZ, 0x1f, R216 ;  /* 0x0000001fff057819 */ /* 0x00cfe200000114d8 */
[----:B------:R-:W-:Y:S01]  /*5ba0*/  IMAD.WIDE.U32 R6, R216, c[0x0][0x208], RZ ;  /* 0x00008200d8067a25 */ /* 0x000fe200078e00ff */
[----:B------:R-:W-:Y:S03]  /*5bb0*/  SHF.R.S32.HI R4, RZ, 0x1f, R215 ;  /* 0x0000001fff047819 */ /* 0x000fe600000114d7 */
[----:B------:R-:W-:Y:S02]  /*5bc0*/  IMAD R5, R5, c[0x0][0x208], RZ ;  /* 0x0000820005057a24 */ /* 0x000fe400078e02ff */
[----:B------:R-:W-:Y:S02]  /*5bd0*/  IMAD R4, R4, c[0x0][0x218], RZ ;  /* 0x0000860004047a24 */ /* 0x000fe400078e02ff */
[----:B------:R-:W-:Y:S02]  /*5be0*/  IMAD R5, R216, c[0x0][0x20c], R5 ;  /* 0x00008300d8057a24 */ /* 0x000fe400078e0205 */
[----:B------:R-:W-:Y:S02]  /*5bf0*/  IMAD R4, R215, c[0x0][0x21c], R4 ;  /* 0x00008700d7047a24 */ /* 0x000fe400078e0204 */
[----:B------:R-:W-:Y:S04]  /*5c00*/  IMAD.IADD R7, R7, 0x1, R5 ;  /* 0x0000000107077824 */ /* 0x000fe800078e0205 */
[----:B------:R-:W-:Y:S05]  /*5c10*/  IMAD.WIDE.U32 R6, R215, c[0x0][0x218], R6 ;  /* 0x00008600d7067a25 */ /* 0x000fea00078e0006 */
[----:B------:R-:W-:Y:S04]  /*5c20*/  IADD3 R0, P0, R6, UR38, RZ ;  /* 0x0000002606007c10 */ /* 0x000fe8000ff1e0ff */
[----:B------:R-:W-:Y:S02]  /*5c30*/  IADD3.X R7, R7, UR10, R4, P0, !PT ;  /* 0x0000000a07077c10 */ /* 0x000fe400087fe404 */
[C---:B------:R-:W-:Y:S04]  /*5c40*/  LEA R14, P0, R0.reuse, c[0x0][0x1f8], 0x1 ;  /* 0x00007e00000e7a11 */ /* 0x040fe800078008ff */
[----:B------:R-:W-:Y:S01]  /*5c50*/  LEA.HI.X R16, R0, c[0x0][0x1fc], R7, 0x1, P0 ;  /* 0x00007f0000107a11 */ /* 0x000fe200000f0c07 */
[----:B------:R-:W2:Y:S01]  /*5c60*/  SHFL.IDX PT, R8, R14, RZ, 0x181f ;  /* 0x00181fff0e087589 */ /* 0x000ea200000e0000 */
[----:B------:R-:W-:Y:S03]  /*5c70*/  IADD3 R0, -R231, 0x10, RZ ;  /* 0x00000010e7007810 */ /* 0x000fe60007ffe1ff */
[----:B------:R-:W3:Y:S01]  /*5c80*/  SHFL.IDX PT, R9, R16, RZ, 0x181f ;  /* 0x00181fff10097589 */ /* 0x000ee200000e0000 */
[----:B------:R-:W-:Y:S03]  /*5c90*/  LOP3.LUT R0, R0, 0xf, RZ, 0xc0, !PT ;  /* 0x0000000f00007812 */ /* 0x000fe600078ec0ff */
[----:B------:R-:W5:Y:S04]  /*5ca0*/  SHFL.IDX PT, R6, R14, 0x1, 0x181f ;  /* 0x00381f000e067f89 */ /* 0x000f6800000e0000 */
[----:B------:R-:W4:Y:S04]  /*5cb0*/  SHFL.IDX PT, R4, R14, 0x2, 0x181f ;  /* 0x00581f000e047f89 */ /* 0x000f2800000e0000 */
[----:B------:R-:W1:Y:S04]  /*5cc0*/  SHFL.IDX PT, R7, R16, 0x1, 0x181f ;  /* 0x00381f0010077f89 */ /* 0x000e6800000e0000 */
[----:B------:R-:W1:Y:S01]  /*5cd0*/  SHFL.IDX PT, R5, R16, 0x2, 0x181f ;  /* 0x00581f0010057f89 */ /* 0x000e6200000e0000 */
[C---:B--2---:R-:W-:Y:S02]  /*5ce0*/  IADD3 R10, P2, R8.reuse, R235, RZ ;  /* 0x000000eb080a7210 */ /* 0x044fe40007f5e0ff */
[----:B------:R-:W-:Y:S03]  /*5cf0*/  IADD3 R12, P0, R8, R233, RZ ;  /* 0x000000e9080c7210 */ /* 0x000fe60007f1e0ff */
[C---:B---3--:R-:W-:Y:S02]  /*5d00*/  IMAD.X R11, R9.reuse, 0x1, R236, P2 ;  /* 0x00000001090b7824 */ /* 0x048fe400010e06ec */
[----:B------:R-:W-:Y:S01]  /*5d10*/  IMAD.X R13, R9, 0x1, R234, P0 ;  /* 0x00000001090d7824 */ /* 0x000fe200000e06ea */
[C---:B-----5:R-:W-:Y:S02]  /*5d20*/  IADD3 R8, P6, R6.reuse, R235, RZ ;  /* 0x000000eb06087210 */ /* 0x060fe40007fde0ff */
[----:B------:R2:W-:Y:S01]  /*5d30*/  LDGSTS.E.BYPASS.LTC128B.128 [R225], [R10.64], !P5 ;  /* 0x000000000ae17fae */ /* 0x0005e2000e901d6a */
[----:B------:R-:W-:Y:S02]  /*5d40*/  IADD3 R6, P2, R6, R233, RZ ;  /* 0x000000e906067210 */ /* 0x000fe40007f5e0ff */
[----:B----4-:R-:W-:Y:S01]  /*5d50*/  IADD3 R14, P0, R4, R235, RZ ;  /* 0x000000eb040e7210 */ /* 0x010fe20007f1e0ff */
[----:B------:R2:W-:Y:S01]  /*5d60*/  LDGSTS.E.BYPASS.LTC128B.128 [R224], [R12.64], !P4 ;  /* 0x000000000ce07fae */ /* 0x0005e2000e101d6a */
[C---:B-1----:R-:W-:Y:S02]  /*5d70*/  IMAD.X R9, R7.reuse, 0x1, R236, P6 ;  /* 0x0000000107097824 */ /* 0x042fe400030e06ec */
[----:B------:R-:W-:Y:S01]  /*5d80*/  IMAD.X R7, R7, 0x1, R234, P2 ;  /* 0x0000000107077824 */ /* 0x000fe200010e06ea */
[----:B------:R-:W-:Y:S01]  /*5d90*/  IADD3 R4, P6, P2, R0, R4, R233 ;  /* 0x0000000400047210 */ /* 0x000fe20007ade0e9 */
[----:B------:R-:W-:Y:S01]  /*5da0*/  IMAD.X R15, R5, 0x1, R236, P0 ;  /* 0x00000001050f7824 */ /* 0x000fe200000e06ec */
[----:B------:R2:W-:Y:S01]  /*5db0*/  LDGSTS.E.BYPASS.LTC128B.128 [R223], [R8.64], !P5 ;  /* 0x0000000008df7fae */ /* 0x0005e2000e901d6a */
[----:B------:R-:W-:Y:S02]  /*5dc0*/  ISETP.NE.U32.AND P0, PT, R231, RZ, PT ;  /* 0x000000ffe700720c */ /* 0x000fe40003f05070 */
[----:B------:R-:W-:Y:S01]  /*5dd0*/  IADD3.X R5, RZ, R5, R234, P6, P2 ;  /* 0x00000005ff057210 */ /* 0x000fe200037e44ea */
[----:B------:R2:W-:Y:S04]  /*5de0*/  LDGSTS.E.BYPASS.LTC128B.128 [R222], [R6.64], !P4 ;  /* 0x0000000006de7fae */ /* 0x0005e8000e101d6a */
[----:B------:R2:W-:Y:S06]  /*5df0*/  LDGSTS.E.BYPASS.LTC128B.128 [R225+0x2000], [R14.64], !P5 ;  /* 0x020000000ee17fae */ /* 0x0005ec000e901d6a */
[----:B------:R2:W-:Y:S02]  /*5e00*/  LDGSTS.E.BYPASS.LTC128B.128.ZFILL [R225+0x5000], [R4.64], P0 ;  /* 0x0500000004e17fae */ /* 0x0005e40008141d6a */
.L_x_179:
[C---:B--23--:R-:W-:Y:S01]  /*5e10*/  HMMA.16816.F32.BF16 R4, R124.reuse, R116, RZ ;  /* 0x000000747c04723c */ /* 0x04cfe200000418ff */
[----:B------:R-:W0:Y:S02]  /*5e20*/  LDGDEPBAR ;  /* 0x00000000000079af */ /* 0x000e240000000000 */
[----:B------:R-:W-:Y:S05]  /*5e30*/  ISETP.GT.AND P0, PT, R238, UR6, PT ;  /* 0x00000006ee007c0c */ /* 0x000fea000bf04270 */
[C---:B------:R-:W-:Y:S01]  /*5e40*/  HMMA.16816.F32.BF16 R8, R124.reuse, R118, RZ ;  /* 0x000000767c08723c */ /* 0x040fe200000418ff */
[----:B------:R-:W2:Y:S07]  /*5e50*/  LDSM.16.M88.4 R116, [R211+0x8100] ;  /* 0x00810000d374783b */ /* 0x000eae0000000200 */
[C---:B------:R-:W-:Y:S08]  /*5e60*/  HMMA.16816.F32.BF16 R12, R124.reuse, R120, RZ ;  /* 0x000000787c0c723c */ /* 0x040ff000000418ff */
[C---:B------:R-:W-:Y:S01]  /*5e70*/  HMMA.16816.F32.BF16 R16, R124.reuse, R122, RZ ;  /* 0x0000007a7c10723c */ /* 0x040fe200000418ff */
[----:B------:R-:W3:Y:S07]  /*5e80*/  LDSM.16.M88.4 R120, [R211+0x8900] ;  /* 0x00890000d378783b */ /* 0x000eee0000000200 */
[C---:B----4-:R-:W-:Y:S08]  /*5e90*/  HMMA.16816.F32.BF16 R20, R124.reuse, R128, RZ ;  /* 0x000000807c14723c */ /* 0x050ff000000418ff */
[C---:B------:R-:W-:Y:S01]  /*5ea0*/  HMMA.16816.F32.BF16 R24, R124.reuse, R130, RZ ;  /* 0x000000827c18723c */ /* 0x040fe200000418ff */
[----:B------:R-:W4:Y:S07]  /*5eb0*/  LDSM.16.M88.4 R128, [R211+0x9100] ;  /* 0x00910000d380783b */ /* 0x000f2e0000000200 */
[C---:B-1----:R-:W-:Y:S08]  /*5ec0*/  HMMA.16816.F32.BF16 R28, R124.reuse, R132, RZ ;  /* 0x000000847c1c723c */ /* 0x042ff000000418ff */
[C---:B------:R-:W-:Y:S01]  /*5ed0*/  HMMA.16816.F32.BF16 R32, R124.reuse, R134, RZ ;  /* 0x000000867c20723c */ /* 0x040fe200000418ff */
[----:B------:R-:W1:Y:S07]  /*5ee0*/  LDSM.16.M88.4 R132, [R211+0x9900] ;  /* 0x00990000d384783b */ /* 0x000e6e0000000200 */
[C---:B------:R-:W-:Y:S08]  /*5ef0*/  HMMA.16816.F32.BF16 R36, R124.reuse, R136, RZ ;  /* 0x000000887c24723c */ /* 0x040ff000000418ff */
[C---:B------:R-:W-:Y:S01]  /*5f00*/  HMMA.16816.F32.BF16 R40, R124.reuse, R138, RZ ;  /* 0x0000008a7c28723c */ /* 0x040fe200000418ff */
[----:B------:R-:W5:Y:S07]  /*5f10*/  LDSM.16.M88.4 R136, [R211+0xa100] ;  /* 0x00a10000d388783b */ /* 0x000f6e0000000200 */
[C---:B------:R-:W-:Y:S08]  /*5f20*/  HMMA.16816.F32.BF16 R44, R124.reuse, R140, RZ ;  /* 0x0000008c7c2c723c */ /* 0x040ff000000418ff */
[----:B------:R-:W-:Y:S01]  /*5f30*/  HMMA.16816.F32.BF16 R48, R124, R142, RZ ;  /* 0x0000008e7c30723c */ /* 0x000fe200000418ff */
[----:B------:R-:W1:Y:S07]  /*5f40*/  LDSM.16.M88.4 R140, [R211+0xa900] ;  /* 0x00a90000d38c783b */ /* 0x000e6e0000000200 */
[C---:B------:R-:W-:Y:S08]  /*5f50*/  HMMA.16816.F32.BF16 R4, R144.reuse, R148, R4 ;  /* 0x000000949004723c */ /* 0x040ff00000041804 */
[C---:B------:R-:W-:Y:S01]  /*5f60*/  HMMA.16816.F32.BF16 R8, R144.reuse, R150, R8 ;  /* 0x000000969008723c */ /* 0x040fe20000041808 */
[----:B------:R-:W1:Y:S07]  /*5f70*/  LDSM.16.M88.4 R148, [R202] ;  /* 0x00000000ca94783b */ /* 0x000e6e0000000200 */
        /* <DEDUP_REMOVED lines=13> */
[----:B------:R-:W-:Y:S08]  /*6050*/  HMMA.16816.F32.BF16 R48, R144, R170, R48 ;  /* 0x000000aa9030723c */ /* 0x000ff00000041830 */
        /* <DEDUP_REMOVED lines=12> */
[C---:B-----5:R-:W-:Y:S08]  /*6120*/  HMMA.16816.F32.BF16 R36, R172.reuse, R136, R36 ;  /* 0x00000088ac24723c */ /* 0x060ff00000041824 */
[C---:B------:R-:W-:Y:S01]  /*6130*/  HMMA.16816.F32.BF16 R40, R172.reuse, R138, R40 ;  /* 0x0000008aac28723c */ /* 0x040fe20000041828 */
[----:B------:R-:W5:Y:S07]  /*6140*/  LDSM.16.M88.4 R136, [R214+0xc100] ;  /* 0x00c10000d688783b */ /* 0x000f6e0000000200 */
[C---:B------:R-:W-:Y:S08]  /*6150*/  HMMA.16816.F32.BF16 R44, R172.reuse, R140, R44 ;  /* 0x0000008cac2c723c */ /* 0x040ff0000004182c */
[----:B------:R-:W-:Y:S01]  /*6160*/  HMMA.16816.F32.BF16 R48, R172, R142, R48 ;  /* 0x0000008eac30723c */ /* 0x000fe20000041830 */
[----:B------:R-:W1:Y:S07]  /*6170*/  LDSM.16.M88.4 R140, [R214+0xc900] ;  /* 0x00c90000d68c783b */ /* 0x000e6e0000000200 */
        /* <DEDUP_REMOVED lines=8> */
[----:B------:R-:W1:Y:S07]  /*6200*/  LDSM.16.M88.4 R152, [R201] ;  /* 0x00000000c998783b */ /* 0x000e6e0000000200 */
[C---:B------:R-:W-:Y:S08]  /*6210*/  HMMA.16816.F32.BF16 R28, R176.reuse, R156, R28 ;  /* 0x0000009cb01c723c */ /* 0x040ff0000004181c */
[C---:B------:R-:W-:Y:S01]  /*6220*/  HMMA.16816.F32.BF16 R32, R176.reuse, R158, R32 ;  /* 0x0000009eb020723c */ /* 0x040fe20000041820 */
[----:B------:R-:W1:Y:S07]  /*6230*/  LDSM.16.M88.4 R156, [R200] ;  /* 0x00000000c89c783b */ /* 0x000e6e0000000200 */
[C---:B------:R-:W-:Y:S08]  /*6240*/  HMMA.16816.F32.BF16 R36, R176.reuse, R160, R36 ;  /* 0x000000a0b024723c */ /* 0x040ff00000041824 */
[C---:B------:R-:W-:Y:S01]  /*6250*/  HMMA.16816.F32.BF16 R40, R176.reuse, R162, R40 ;  /* 0x000000a2b028723c */ /* 0x040fe20000041828 */
[----:B------:R-:W2:Y:S07]  /*6260*/  LDSM.16.M88.4 R160, [R199] ;  /* 0x00000000c7a0783b */ /* 0x000eae0000000200 */
[C---:B---3--:R-:W-:Y:S08]  /*6270*/  HMMA.16816.F32.BF16 R44, R176.reuse, R120, R44 ;  /* 0x00000078b02c723c */ /* 0x048ff0000004182c */
[----:B------:R-:W-:Y:S01]  /*6280*/  HMMA.16816.F32.BF16 R48, R176, R122, R48 ;  /* 0x0000007ab030723c */ /* 0x000fe20000041830 */
[----:B------:R-:W3:Y:S07]  /*6290*/  LDSM.16.M88.4 R120, [R198] ;  /* 0x00000000c678783b */ /* 0x000eee0000000200 */
[C---:B----4-:R-:W-:Y:S08]  /*62a0*/  HMMA.16816.F32.BF16 R4, R180.reuse, R128, R4 ;  /* 0x00000080b404723c */ /* 0x050ff00000041804 */
[C---:B------:R-:W-:Y:S01]  /*62b0*/  HMMA.16816.F32.BF16 R8, R180.reuse, R130, R8 ;  /* 0x00000082b408723c */ /* 0x040fe20000041808 */
[----:B------:R-:W4:Y:S07]  /*62c0*/  LDSM.16.M88.4 R128, [R197] ;  /* 0x00000000c580783b */ /* 0x000f2e0000000200 */
[C---:B-1----:R-:W-:Y:S08]  /*62d0*/  HMMA.16816.F32.BF16 R12, R180.reuse, R132, R12 ;  /* 0x00000084b40c723c */ /* 0x042ff0000004180c */
[C---:B------:R-:W-:Y:S01]  /*62e0*/  HMMA.16816.F32.BF16 R16, R180.reuse, R134, R16 ;  /* 0x00000086b410723c */ /* 0x040fe20000041810 */
[----:B------:R-:W1:Y:S07]  /*62f0*/  LDSM.16.M88.4 R132, [R196] ;  /* 0x00000000c484783b */ /* 0x000e6e0000000200 */
[C---:B-----5:R-:W-:Y:S08]  /*6300*/  HMMA.16816.F32.BF16 R20, R180.reuse, R136, R20 ;  /* 0x00000088b414723c */ /* 0x060ff00000041814 */
[C---:B------:R-:W-:Y:S01]  /*6310*/  HMMA.16816.F32.BF16 R24, R180.reuse, R138, R24 ;  /* 0x0000008ab418723c */ /* 0x040fe20000041818 */
[----:B------:R-:W5:Y:S07]  /*6320*/  LDSM.16.M88.4 R136, [R211+0xb100] ;  /* 0x00b10000d388783b */ /* 0x000f6e0000000200 */
[C---:B------:R-:W-:Y:S08]  /*6330*/  HMMA.16816.F32.BF16 R28, R180.reuse, R140, R28 ;  /* 0x0000008cb41c723c */ /* 0x040ff0000004181c */
[C---:B------:R-:W-:Y:S01]  /*6340*/  HMMA.16816.F32.BF16 R32, R180.reuse, R142, R32 ;  /* 0x0000008eb420723c */ /* 0x040fe20000041820 */
[----:B------:R-:W-:Y:S07]  /*6350*/  LDSM.16.M88.4 R140, [R211+0xc100] ;  /* 0x00c10000d38c783b */ /* 0x000fee0000000200 */
[C---:B--2---:R-:W-:Y:S08]  /*6360*/  HMMA.16816.F32.BF16 R36, R180.reuse, R116, R36 ;  /* 0x00000074b424723c */ /* 0x044ff00000041824 */
[C---:B------:R-:W-:Y:S01]  /*6370*/  HMMA.16816.F32.BF16 R40, R180.reuse, R118, R40 ;  /* 0x00000076b428723c */ /* 0x040fe20000041828 */
[----:B------:R-:W2:Y:S07]  /*6380*/  LDSM.16.M88.4 R116, [R211+0xb900] ;  /* 0x00b90000d374783b */ /* 0x000eae0000000200 */
        /* <DEDUP_REMOVED lines=14> */
[----:B------:R-:W3:Y:S07]  /*6470*/  LDSM.16.M88.4 R120, [R202+0x3000] ;  /* 0x00300000ca78783b */ /* 0x000eee0000000200 */
[C---:B----4-:R-:W-:Y:S08]  /*6480*/  HMMA.16816.F32.BF16 R36, R184.reuse, R128, R36 ;  /* 0x00000080b824723c */ /* 0x050ff00000041824 */
[C---:B------:R-:W-:Y:S01]  /*6490*/  HMMA.16816.F32.BF16 R40, R184.reuse, R130, R40 ;  /* 0x00000082b828723c */ /* 0x040fe20000041828 */
[----:B------:R-:W4:Y:S07]  /*64a0*/  LDSM.16.M88.4 R128, [R202+0x3800] ;  /* 0x00380000ca80783b */ /* 0x000f2e0000000200 */
[C---:B-1----:R-:W-:Y:S08]  /*64b0*/  HMMA.16816.F32.BF16 R44, R184.reuse, R132, R44 ;  /* 0x00000084b82c723c */ /* 0x042ff0000004182c */
[----:B------:R-:W-:Y:S01]  /*64c0*/  HMMA.16816.F32.BF16 R48, R184, R134, R48 ;  /* 0x00000086b830723c */ /* 0x000fe20000041830 */
[----:B------:R-:W1:Y:S07]  /*64d0*/  LDSM.16.M88.4 R132, [R202+0x4000] ;  /* 0x00400000ca84783b */ /* 0x000e6e0000000200 */
[C---:B-----5:R-:W-:Y:S08]  /*64e0*/  HMMA.16816.F32.BF16 R4, R188.reuse, R136, R4 ;  /* 0x00000088bc04723c */ /* 0x060ff00000041804 */
[C---:B------:R-:W-:Y:S01]  /*64f0*/  HMMA.16816.F32.BF16 R8, R188.reuse, R138, R8 ;  /* 0x0000008abc08723c */ /* 0x040fe20000041808 */
[----:B------:R-:W5:Y:S01]  /*6500*/  LDSM.16.M88.4 R136, [R202+0x5800] ;  /* 0x00580000ca88783b */ /* 0x000f620000000200 */
[----:B------:R-:W-:Y:S06]  /*6510*/  DEPBAR.LE SB0, 0x0 ;  /* 0x000080000000791a */ /* 0x000fec0000000000 */
[C---:B--2---:R-:W-:Y:S01]  /*6520*/  HMMA.16816.F32.BF16 R12, R188.reuse, R116, R12 ;  /* 0x00000074bc0c723c */ /* 0x044fe2000004180c */
[----:B------:R-:W-:Y:S07]  /*6530*/  BAR.SYNC.DEFER_BLOCKING 0x0 ;  /* 0x0000000000007b1d */ /* 0x000fee0000010000 */
        /* <DEDUP_REMOVED lines=9> */
[C---:B---3--:R-:W-:Y:S08]  /*65d0*/  HMMA.16816.F32.BF16 R4, R192.reuse, R120, R4 ;  /* 0x00000078c004723c */ /* 0x048ff00000041804 */
[C---:B------:R-:W-:Y:S08]  /*65e0*/  HMMA.16816.F32.BF16 R8, R192.reuse, R122, R8 ;  /* 0x0000007ac008723c */ /* 0x040ff00000041808 */
        /* <DEDUP_REMOVED lines=8> */
[C---:B-----5:R-:W-:Y:S08]  /*6670*/  HMMA.16816.F32.BF16 R44, R192.reuse, R136, R44 ;  /* 0x00000088c02c723c */ /* 0x060ff0000004182c */
[----:B------:R-:W-:Y:S01]  /*6680*/  HMMA.16816.F32.BF16 R48, R192, R138, R48 ;  /* 0x0000008ac030723c */ /* 0x000fe20000041830 */
[----:B------:R-:W-:-:S07]  /*6690*/  @!P0 BRA `(.L_x_180) ;  /* 0x0000035000008947 */ /* 0x000fce0003800000 */
[----:B------:R-:W-:Y:S02]  /*66a0*/  IMAD R119, R238, 0x60, R219 ;  /* 0x00000060ee777824 */ /* 0x000fe400078e02db */
[----:B------:R-:W-:Y:S03]  /*66b0*/  IMAD.MOV.U32 R215, RZ, RZ, RZ ;  /* 0x000000ffffd77224 */ /* 0x000fe600078e00ff */
[----:B------:R-:W-:Y:S05]  /*66c0*/  IADD3 R216, R119, -0x60, R218 ;  /* 0xffffffa077d87810 */ /* 0x000fea0007ffe0da */
[----:B------:R-:W-:Y:S04]  /*66d0*/  @P3 IMAD.HI.U32 R118, R216, c[0x0][0x2bc], RZ ;  /* 0x0000af00d8763a27 */ /* 0x000fe800078e00ff */
[----:B------:R-:W-:Y:S01]  /*66e0*/  IMAD.MOV.U32 R0, RZ, RZ, R216 ;  /* 0x000000ffff007224 */ /* 0x000fe200078e00d8 */
[----:B------:R-:W-:Y:S04]  /*66f0*/  @P3 SHF.R.U32.HI R0, RZ, c[0x0][0x2c0], R118 ;  /* 0x0000b000ff003a19 */ /* 0x000fe80000011676 */
[C---:B------:R-:W-:Y:S04]  /*6700*/  @!P1 IADD3 R119, P0, R0.reuse, UR36, RZ ;  /* 0x0000002400779c10 */ /* 0x040fe8000ff1e0ff */
[----:B------:R-:W-:Y:S02]  /*6710*/  @!P1 LEA.HI.X.SX32 R118, R0, UR5, 0x1, P0 ;  /* 0x0000000500769c11 */ /* 0x000fe400080f0eff */
[C---:B------:R-:W-:Y:S04]  /*6720*/  @!P1 LEA R116, P0, R119.reuse, c[0x0][0x2a0], 0x2 ;  /* 0x0000a80077749a11 */ /* 0x040fe800078010ff */
[----:B------:R-:W-:Y:S01]  /*6730*/  @!P1 LEA.HI.X R117, R119, c[0x0][0x2a4], R118, 0x2, P0 ;  /* 0x0000a90077759a11 */ /* 0x000fe200000f1476 */
[----:B------:R-:W-:Y:S04]  /*6740*/  IMAD.MOV R119, RZ, RZ, -R0 ;  /* 0x000000ffff777224 */ /* 0x000fe800078e0a00 */
[----:B------:R-:W2:Y:S01]  /*6750*/  @!P1 LDG.E R215, [R116.64] ;  /* 0x0000002a74d79981 */ /* 0x000ea2000c1e1900 */
[----:B------:R-:W-:Y:S04]  /*6760*/  IMAD R216, R119, c[0x0][0x2b8], R216 ;  /* 0x0000ae0077d87a24 */ /* 0x000fe800078e02d8 */
[C---:B------:R-:W-:Y:S01]  /*6770*/  IMAD.WIDE.U32 R118, R216.reuse, c[0x0][0x1e0], RZ ;  /* 0x00007800d8767a25 */ /* 0x040fe200078e00ff */
[----:B------:R-:W-:Y:S05]  /*6780*/  SHF.R.S32.HI R121, RZ, 0x1f, R216 ;  /* 0x0000001fff797819 */ /* 0x000fea00000114d8 */
[----:B------:R-:W-:Y:S04]  /*6790*/  IMAD R121, R121, c[0x0][0x1e0], RZ ;  /* 0x0000780079797a24 */ /* 0x000fe800078e02ff */
[----:B------:R-:W-:Y:S04]  /*67a0*/  IMAD R121, R216, c[0x0][0x1e4], R121 ;  /* 0x00007900d8797a24 */ /* 0x000fe800078e0279 */
[----:B------:R-:W-:Y:S01]  /*67b0*/  IMAD.IADD R119, R119, 0x1, R121 ;  /* 0x0000000177777824 */ /* 0x000fe200078e0279 */
[----:B--2---:R-:W-:Y:S03]  /*67c0*/  SHF.R.S32.HI R0, RZ, 0x1f, R215 ;  /* 0x0000001fff007819 */ /* 0x004fe600000114d7 */
[C---:B------:R-:W-:Y:S04]  /*67d0*/  IMAD.WIDE.U32 R118, R215.reuse, c[0x0][0x1f0], R118 ;  /* 0x00007c00d7767a25 */ /* 0x040fe800078e0076 */
[----:B------:R-:W-:Y:S01]  /*67e0*/  IMAD R0, R0, c[0x0][0x1f0], RZ ;  /* 0x00007c0000007a24 */ /* 0x000fe200078e02ff */
[----:B------:R-:W-:Y:S03]  /*67f0*/  IADD3 R117, P0, R118, UR40, RZ ;  /* 0x0000002876757c10 */ /* 0x000fe6000ff1e0ff */
[----:B------:R-:W-:Y:S05]  /*6800*/  IMAD R0, R215, c[0x0][0x1f4], R0 ;  /* 0x00007d00d7007a24 */ /* 0x000fea00078e0200 */
[----:B------:R-:W-:Y:S02]  /*6810*/  IADD3.X R0, R119, UR9, R0, P0, !PT ;  /* 0x0000000977007c10 */ /* 0x000fe400087fe400 */
[C---:B------:R-:W-:Y:S04]  /*6820*/  LEA R130, P0, R117.reuse, c[0x0][0x1c8], 0x1 ;  /* 0x0000720075827a11 */ /* 0x040fe800078008ff */
[----:B------:R-:W-:Y:S01]  /*6830*/  LEA.HI.X R132, R117, c[0x0][0x1cc], R0, 0x1, P0 ;  /* 0x0000730075847a11 */ /* 0x000fe200000f0c00 */
[----:B------:R-:W1:Y:S01]  /*6840*/  SHFL.IDX PT, R120, R130, RZ, 0x181f ;  /* 0x00181fff82787589 */ /* 0x000e6200000e0000 */
[----:B------:R-:W-:Y:S03]  /*6850*/  IADD3 R0, -R231, 0x10, RZ ;  /* 0x00000010e7007810 */ /* 0x000fe60007ffe1ff */
[----:B------:R-:W2:Y:S01]  /*6860*/  SHFL.IDX PT, R121, R132, RZ, 0x181f ;  /* 0x00181fff84797589 */ /* 0x000ea200000e0000 */
[----:B------:R-:W-:Y:S03]  /*6870*/  LOP3.LUT R0, R0, 0xf, RZ, 0xc0, !PT ;  /* 0x0000000f00007812 */ /* 0x000fe600078ec0ff */
[----:B------:R-:W3:Y:S04]  /*6880*/  SHFL.IDX PT, R118, R130, 0x1, 0x181f ;  /* 0x00381f0082767f89 */ /* 0x000ee800000e0000 */
[----:B------:R-:W4:Y:S04]  /*6890*/  SHFL.IDX PT, R116, R130, 0x2, 0x181f ;  /* 0x00581f0082747f89 */ /* 0x000f2800000e0000 */
[----:B------:R-:W5:Y:S04]  /*68a0*/  SHFL.IDX PT, R119, R132, 0x1, 0x181f ;  /* 0x00381f0084777f89 */ /* 0x000f6800000e0000 */
[----:B------:R-:W5:Y:S01]  /*68b0*/  SHFL.IDX PT, R117, R132, 0x2, 0x181f ;  /* 0x00581f0084757f89 */ /* 0x000f6200000e0000 */
[C---:B-1----:R-:W-:Y:S02]  /*68c0*/  IADD3 R122, P2, R120.reuse, R235, RZ ;  /* 0x000000eb787a7210 */ /* 0x042fe40007f5e0ff */
[----:B------:R-:W-:Y:S03]  /*68d0*/  IADD3 R128, P0, R120, R233, RZ ;  /* 0x000000e978807210 */ /* 0x000fe60007f1e0ff */
[C---:B--2---:R-:W-:Y:S02]  /*68e0*/  IMAD.X R123, R121.reuse, 0x1, R236, P2 ;  /* 0x00000001797b7824 */ /* 0x044fe400010e06ec */
[----:B------:R-:W-:Y:S01]  /*68f0*/  IMAD.X R129, R121, 0x1, R234, P0 ;  /* 0x0000000179817824 */ /* 0x000fe200000e06ea */
[C---:B---3--:R-:W-:Y:S02]  /*6900*/  IADD3 R120, P6, R118.reuse, R235, RZ ;  /* 0x000000eb76787210 */ /* 0x048fe40007fde0ff */
[----:B------:R1:W-:Y:S01]  /*6910*/  LDGSTS.E.BYPASS.LTC128B.128 [R217+0x8100], [R122.64], !P5 ;  /* 0x081000007ad97fae */ /* 0x0003e2000e901d6a */
[----:B------:R-:W-:Y:S02]  /*6920*/  IADD3 R118, P2, R118, R233, RZ ;  /* 0x000000e976767210 */ /* 0x000fe40007f5e0ff */
[----:B----4-:R-:W-:Y:S01]  /*6930*/  IADD3 R130, P0, R116, R235, RZ ;  /* 0x000000eb74827210 */ /* 0x010fe20007f1e0ff */
[----:B------:R1:W-:Y:S01]  /*6940*/  LDGSTS.E.BYPASS.LTC128B.128 [R217+0xb100], [R128.64], !P4 ;  /* 0x0b10000080d97fae */ /* 0x0003e2000e101d6a */
[C---:B-----5:R-:W-:Y:S02]  /*6950*/  IMAD.X R121, R119.reuse, 0x1, R236, P6 ;  /* 0x0000000177797824 */ /* 0x060fe400030e06ec */
[----:B------:R-:W-:Y:S01]  /*6960*/  IMAD.X R119, R119, 0x1, R234, P2 ;  /* 0x0000000177777824 */ /* 0x000fe200010e06ea */
[----:B------:R-:W-:Y:S01]  /*6970*/  IADD3 R116, P6, P2, R0, R116, R233 ;  /* 0x0000007400747210 */ /* 0x000fe20007ade0e9 */
[----:B------:R-:W-:Y:S01]  /*6980*/  IMAD.X R131, R117, 0x1, R236, P0 ;  /* 0x0000000175837824 */ /* 0x000fe200000e06ec */
[----:B------:R1:W-:Y:S01]  /*6990*/  LDGSTS.E.BYPASS.LTC128B.128 [R217+0x9100], [R120.64], !P5 ;  /* 0x0910000078d97fae */ /* 0x0003e2000e901d6a */
[----:B------:R-:W-:Y:S02]  /*69a0*/  ISETP.NE.U32.AND P0, PT, R231, RZ, PT ;  /* 0x000000ffe700720c */ /* 0x000fe40003f05070 */
[----:B------:R-:W-:Y:S01]  /*69b0*/  IADD3.X R117, RZ, R117, R234, P6, P2 ;  /* 0x00000075ff757210 */ /* 0x000fe200037e44ea */
[----:B------:R1:W-:Y:S04]  /*69c0*/  LDGSTS.E.BYPASS.LTC128B.128 [R217+0xc100], [R118.64], !P4 ;  /* 0x0c10000076d97fae */ /* 0x0003e8000e101d6a */
[----:B------:R1:W-:Y:S06]  /*69d0*/  LDGSTS.E.BYPASS.LTC128B.128 [R217+0xa100], [R130.64], !P5 ;  /* 0x0a10000082d97fae */ /* 0x0003ec000e901d6a */
[----:B------:R1:W-:Y:S02]  /*69e0*/  LDGSTS.E.BYPASS.LTC128B.128.ZFILL [R217+0xd100], [R116.64], P0 ;  /* 0x0d10000074d97fae */ /* 0x0003e40008141d6a */
.L_x_180:
[----:B-1----:R-:W-:Y:S01]  /*69f0*/  IMAD.MOV.U32 R119, RZ, RZ, R220 ;  /* 0x000000ffff777224 */ /* 0x002fe200078e00dc */
[----:B------:R-:W-:Y:S01]  /*6a00*/  PLOP3.LUT P2, PT, PT, PT, UP1, 0x80, 0x0 ;  /* 0x000000000000781c */ /* 0x000fe20003f4f018 */
[----:B------:R-:W0:Y:S01]  /*6a10*/  LDGDEPBAR ;  /* 0x00000000000079af */ /* 0x000e220000000000 */
[----:B------:R-:W-:Y:S01]  /*6a20*/  PLOP3.LUT P0, PT, PT, PT, UP1, 0x80, 0x0 ;  /* 0x000000000000781c */ /* 0x000fe20003f0f018 */
[----:B------:R-:W-:Y:S05]  /*6a30*/  IMAD R122, R238, -0x60, RZ ;  /* 0xffffffa0ee7a7824 */ /* 0x000fea00078e02ff */
[----:B------:R-:W-:Y:S05]  /*6a40*/  IADD3 R117, -R221, 0x1, R122 ;  /* 0x00000001dd757810 */ /* 0x000fea0007ffe17a */
[----:B------:R-:W-:Y:S05]  /*6a50*/  @P2 IMAD.HI.U32 R0, R220, c[0x0][0x2c8], RZ ;  /* 0x0000b200dc002a27 */ /* 0x000fea00078e00ff */
[----:B------:R-:W-:Y:S01]  /*6a60*/  @P0 SHF.R.U32.HI R119, RZ, c[0x0][0x2cc], R0 ;  /* 0x0000b300ff770a19 */ /* 0x000fe20000011600 */
[----:B------:R-:W-:Y:S01]  /*6a70*/  IMAD.U32 R0, RZ, RZ, UR8 ;  /* 0x00000008ff007e24 */ /* 0x000fe2000f8e00ff */
[----:B------:R-:W-:Y:S03]  /*6a80*/  PLOP3.LUT P0, PT, PT, PT, UP0, 0x40, 0x0 ;  /* 0x000000000000781c */ /* 0x000fe60003f0e808 */
[----:B------:R-:W1:Y:S01]  /*6a90*/  SHFL.IDX PT, R129, R119, RZ, 0x1c1f ;  /* 0x001c1fff77817589 */ /* 0x000e6200000e0000 */
[----:B------:R-:W-:Y:S05]  /*6aa0*/  IMAD R117, R0, c[0x0][0x1d0], R117 ;  /* 0x0000740000757a24 */ /* 0x000fea00078e0275 */
[----:B------:R-:W-:Y:S04]  /*6ab0*/  IADD3 R0, R117, -c[0x0][0x168], RZ ;  /* 0x80005a0075007a10 */ /* 0x000fe80007ffe0ff */
[C---:B------:R-:W-:Y:S02]  /*6ac0*/  IADD3 R117, R0.reuse, c[0x0][0x328], RZ ;  /* 0x0000ca0000757a10 */ /* 0x040fe40007ffe0ff */
[----:B------:R-:W-:Y:S03]  /*6ad0*/  IADD3 R0, R0, UR13, RZ ;  /* 0x0000000d00007c10 */ /* 0x000fe6000fffe0ff */
[----:B-1----:R-:W-:Y:S02]  /*6ae0*/  IMAD.IADD R123, R117, 0x1, R129 ;  /* 0x00000001757b7824 */ /* 0x002fe400078e0281 */
[----:B------:R-:W-:Y:S01]  /*6af0*/  IMAD.IADD R121, R129, 0x1, R0 ;  /* 0x0000000181797824 */ /* 0x000fe200078e0200 */
[----:B------:R-:W-:-:S05]  /*6b00*/  @P0 BRA `(.L_x_181) ;  /* 0x000001a000000947 */ /* 0x000fca0003800000 */
[----:B------:R-:W-:Y:S01]  /*6b10*/  MOV R116, UR8 ;  /* 0x0000000800747c02 */ /* 0x000fe20008000f00 */
[----:B------:R-:W-:Y:S04]  /*6b20*/  BSSY B0, `(.L_x_182) ;  /* 0x0000013000007945 */ /* 0x000fe80003800000 */
[----:B------:R-:W-:Y:S05]  /*6b30*/  IMAD R129, R116, c[0x0][0x1d0], R129 ;  /* 0x0000740074817a24 */ /* 0x000fea00078e0281 */
[----:B------:R-:W-:Y:S04]  /*6b40*/  IADD3 R118, R129, -c[0x0][0x168], RZ ;  /* 0x80005a0081767a10 */ /* 0x000fe80007ffe0ff */
[----:B------:R-:W-:Y:S11]  /*6b50*/  ISETP.GT.AND P0, PT, R118, -0x1, PT ;  /* 0xffffffff7600780c */ /* 0x000ff60003f04270 */
[----:B------:R-:W-:Y:S02]  /*6b60*/  @!UPT UIADD3 URZ, URZ, URZ, URZ ;  /* 0x0000003f3f3ff290 */ /* 0x000fe4000fffe03f */
[----:B------:R-:W-:-:S05]  /*6b70*/  @P0 BRA `(.L_x_183) ;  /* 0x0000008000000947 */ /* 0x000fca0003800000 */
[----:B------:R-:W-:Y:S01]  /*6b80*/  LOP3.LUT R118, RZ, R118, RZ, 0x33, !PT ;  /* 0x00000076ff767212 */ /* 0x000fe200078e33ff */
[----:B------:R-:W-:Y:S05]  /*6b90*/  IMAD.MOV.U32 R116, RZ, RZ, c[0x0][0x32c] ;  /* 0x0000cb00ff747624 */ /* 0x000fea00078e00ff */
[----:B------:R-:W-:Y:S11]  /*6ba0*/  ISETP.NE.AND P0, PT, R116, 0x1, PT ;  /* 0x000000017400780c */ /* 0x000ff60003f05270 */
[----:B------:R-:W-:Y:S02]  /*6bb0*/  @!UPT UIADD3 URZ, URZ, URZ, URZ ;  /* 0x0000003f3f3ff290 */ /* 0x000fe4000fffe03f */
[----:B------:R-:W-:Y:S05]  /*6bc0*/  @P0 IMAD.HI.U32 R116, R118, c[0x0][0x330], RZ ;  /* 0x0000cc0076740a27 */ /* 0x000fea00078e00ff */
[----:B------:R-:W-:Y:S04]  /*6bd0*/  @P0 SHF.R.U32.HI R118, RZ, c[0x0][0x334], R116 ;  /* 0x0000cd00ff760a19 */ /* 0x000fe80000011674 */
[----:B------:R-:W-:Y:S01]  /*6be0*/  LOP3.LUT R118, RZ, R118, RZ, 0x33, !PT ;  /* 0x00000076ff767212 */ /* 0x000fe200078e33ff */
[----:B------:R-:W-:-:S05]  /*6bf0*/  BRA `(.L_x_184) ;  /* 0x0000005000007947 */ /* 0x000fca0003800000 */
.L_x_183:
[----:B------:R-:W-:Y:S04]  /*6c00*/  MOV R116, c[0x0][0x32c] ;  /* 0x0000cb0000747a02 */ /* 0x000fe80000000f00 */
[----:B------:R-:W-:Y:S11]  /*6c10*/  ISETP.NE.AND P0, PT, R116, 0x1, PT ;  /* 0x000000017400780c */ /* 0x000ff60003f05270 */
[----:B------:R-:W-:Y:S02]  /*6c20*/  @!UPT UIADD3 URZ, URZ, URZ, URZ ;  /* 0x0000003f3f3ff290 */ /* 0x000fe4000fffe03f */
[----:B------:R-:W-:Y:S05]  /*6c30*/  @P0 IMAD.HI.U32 R116, R118, c[0x0][0x330], RZ ;  /* 0x0000cc0076740a27 */ /* 0x000fea00078e00ff */
[----:B------:R-:W-:Y:S02]  /*6c40*/  @P0 SHF.R.U32.HI R118, RZ, c[0x0][0x334], R116 ;  /* 0x0000cd00ff760a19 */ /* 0x000fe40000011674 */
.L_x_184:
[----:B------:R-:W-:Y:S05]  /*6c50*/  BSYNC B0 ;  /* 0x0000000000007941 */ /* 0x000fea0003800000 */
.L_x_182:
[----:B------:R-:W-:Y:S04]  /*6c60*/  IMAD.IADD R129, R122, 0x1, -R221 ;  /* 0x000000017a817824 */ /* 0x000fe800078e0add */
[----:B------:R-:W-:Y:S05]  /*6c70*/  IMAD R118, R118, c[0x0][0x32c], R129 ;  /* 0x0000cb0076767a24 */ /* 0x000fea00078e0281 */
[----:B------:R-:W-:Y:S02]  /*6c80*/  IADD3 R116, R118, c[0x0][0x32c], RZ ;  /* 0x0000cb0076747a10 */ /* 0x000fe40007ffe0ff */
[----:B------:R-:W-:Y:S02]  /*6c90*/  IMNMX R121, R121, R118, !PT ;  /* 0x0000007679797217 */ /* 0x000fe40007800200 */
[----:B------:R-:W-:Y:S02]  /*6ca0*/  IMNMX R123, R123, R116, PT ;  /* 0x000000747b7b7217 */ /* 0x000fe40003800200 */
.L_x_181:
[C---:B------:R-:W-:Y:S02]  /*6cb0*/  ISETP.GE.AND P0, PT, R122.reuse, 0x1, PT ;  /* 0x000000017a00780c */ /* 0x040fe40003f06270 */
[----:B------:R-:W-:Y:S02]  /*6cc0*/  ISETP.GE.AND P2, PT, R122, 0x2, PT ;  /* 0x000000027a00780c */ /* 0x000fe40003f46270 */
[----:B------:R-:W-:Y:S02]  /*6cd0*/  LOP3.LUT R226, R226, 0xffdfffff, RZ, 0xc0, !PT ;  /* 0xffdfffffe2e27812 */ /* 0x000fe400078ec0ff */
[----:B------:R-:W-:Y:S07]  /*6ce0*/  ISETP.GE.AND P6, PT, R122, 0x59, PT ;  /* 0x000000597a00780c */ /* 0x000fee0003fc6270 */
[----:B------:R-:W-:Y:S02]  /*6cf0*/  @P0 LOP3.LUT R226, R226, 0x200000, RZ, 0xfc, !PT ;  /* 0x00200000e2e20812 */ /* 0x000fe400078efcff */
[----:B------:R-:W-:Y:S02]  /*6d00*/  ISETP.GT.AND P0, PT, R121, RZ, !P0 ;  /* 0x000000ff7900720c */ /* 0x000fe40004704270 */
[----:B------:R-:W-:Y:S02]  /*6d10*/  LOP3.LUT R226, R226, 0xffefffff, RZ, 0xc0, !PT ;  /* 0xffefffffe2e27812 */ /* 0x000fe400078ec0ff */
[----:B------:R-:W-:Y:S02]  /*6d20*/  ISETP.LT.OR P0, PT, R123, 0x1, P0 ;  /* 0x000000017b00780c */ /* 0x000fe40000701670 */
[----:B------:R-:W-:Y:S02]  /*6d30*/  @P2 LOP3.LUT R226, R226, 0x100000, RZ, 0xfc, !PT ;  /* 0x00100000e2e22812 */ /* 0x000fe400078efcff */
[----:B------:R-:W-:Y:S02]  /*6d40*/  FSEL R120, R4, -INF , !P0 ;  /* 0xff80000004787808 */ /* 0x000fe40004000000 */
[----:B------:R-:W-:Y:S01]  /*6d50*/  ISETP.GT.AND P0, PT, R121, 0x1, !P2 ;  /* 0x000000017900780c */ /* 0x000fe20005704270 */
[----:B------:R-:W1:Y:S01]  /*6d60*/  SHFL.IDX PT, R4, R119, 0x1, 0x1c1f ;  /* 0x003c1f0077047f89 */ /* 0x000e6200000e0000 */
[----:B------:R-:W-:Y:S02]  /*6d70*/  ISETP.GE.AND P2, PT, R122, 0x9, PT ;  /* 0x000000097a00780c */ /* 0x000fe40003f46270 */
[----:B------:R-:W-:Y:S02]  /*6d80*/  ISETP.LT.OR P0, PT, R123, 0x2, P0 ;  /* 0x000000027b00780c */ /* 0x000fe40000701670 */
[----:B------:R-:W-:Y:S02]  /*6d90*/  LOP3.LUT R226, R226, 0xfff7ffff, RZ, 0xc0, !PT ;  /* 0xfff7ffffe2e27812 */ /* 0x000fe400078ec0ff */
[----:B------:R-:W-:Y:S02]  /*6da0*/  FSEL R118, R5, -INF , !P0 ;  /* 0xff80000005767808 */ /* 0x000fe40004000000 */
[----:B------:R-:W-:Y:S04]  /*6db0*/  ISETP.GT.AND P0, PT, R121, 0x8, !P2 ;  /* 0x000000087900780c */ /* 0x000fe80005704270 */
[----:B------:R-:W-:Y:S02]  /*6dc0*/  ISETP.LT.OR P0, PT, R123, 0x9, P0 ;  /* 0x000000097b00780c */ /* 0x000fe40000701670 */
[----:B------:R-:W-:Y:S02]  /*6dd0*/  @P2 LOP3.LUT R226, R226, 0x80000, RZ, 0xfc, !PT ;  /* 0x00080000e2e22812 */ /* 0x000fe400078efcff */
[----:B------:R-:W-:Y:S02]  /*6de0*/  ISETP.GE.AND P2, PT, R122, 0xa, PT ;  /* 0x0000000a7a00780c */ /* 0x000fe40003f46270 */
[----:B------:R-:W-:Y:S02]  /*6df0*/  LOP3.LUT R226, R226, 0xfffbffff, RZ, 0xc0, !PT ;  /* 0xfffbffffe2e27812 */ /* 0x000fe400078ec0ff */
[----:B------:R-:W-:Y:S02]  /*6e00*/  FSEL R116, R8, -INF , !P0 ;  /* 0xff80000008747808 */ /* 0x000fe40004000000 */
[----:B------:R-:W-:Y:S01]  /*6e10*/  ISETP.GT.AND P0, PT, R121, 0x9, !P2 ;  /* 0x000000097900780c */ /* 0x000fe20005704270 */
[--C-:B-1----:R-:W-:Y:S02]  /*6e20*/  IMAD.IADD R117, R117, 0x1, R4.reuse ;  /* 0x0000000175757824 */ /* 0x102fe400078e0204 */
[----:B------:R-:W-:Y:S01]  /*6e30*/  IMAD.IADD R0, R0, 0x1, R4 ;  /* 0x0000000100007824 */ /* 0x000fe200078e0204 */
[----:B------:R-:W-:Y:S03]  /*6e40*/  ISETP.LT.OR P0, PT, R123, 0xa, P0 ;  /* 0x0000000a7b00780c */ /* 0x000fe60000701670 */
[----:B------:R-:W-:Y:S02]  /*6e50*/  @P2 LOP3.LUT R226, R226, 0x40000, RZ, 0xfc, !PT ;  /* 0x00040000e2e22812 */ /* 0x000fe400078efcff */
[----:B------:R-:W-:Y:S02]  /*6e60*/  ISETP.GE.AND P2, PT, R122, 0x11, PT ;  /* 0x000000117a00780c */ /* 0x000fe40003f46270 */
[----:B------:R-:W-:Y:S02]  /*6e70*/  LOP3.LUT R226, R226, 0xfffdffff, RZ, 0xc0, !PT ;  /* 0xfffdffffe2e27812 */ /* 0x000fe400078ec0ff */
[----:B------:R-:W-:Y:S02]  /*6e80*/  FSEL R8, R9, -INF , !P0 ;  /* 0xff80000009087808 */ /* 0x000fe40004000000 */
[----:B------:R-:W-:Y:S04]  /*6e90*/  ISETP.GT.AND P0, PT, R121, 0x10, !P2 ;  /* 0x000000107900780c */ /* 0x000fe80005704270 */
        /* <DEDUP_REMOVED lines=93> */
[----:B------:R-:W-:Y:S02]  /*7470*/  FSEL R150, R41, -INF , !P0 ;  /* 0xff80000029967808 */ /* 0x000fe40004000000 */
[----:B------:R-:W-:Y:S02]  /*7480*/  LOP3.LUT R226, R226, 0xfffffffd, RZ, 0xc0, !PT ;  /* 0xfffffffde2e27812 */ /* 0x000fe400078ec0ff */
[----:B------:R-:W-:Y:S04]  /*7490*/  ISETP.GT.AND P0, PT, R121, 0x50, !P2 ;  /* 0x000000507900780c */ /* 0x000fe80005704270 */
[----:B------:R-:W-:Y:S03]  /*74a0*/  ISETP.LT.OR P0, PT, R123, 0x51, P0 ;  /* 0x000000517b00780c */ /* 0x000fe60000701670 */
[----:B------:R-:W-:Y:S02]  /*74b0*/  @P2 LOP3.LUT R226, R226, 0x2, RZ, 0xfc, !PT ;  /* 0x00000002e2e22812 */ /* 0x000fe400078efcff */
[----:B------:R-:W-:Y:S02]  /*74c0*/  ISETP.GE.AND P2, PT, R122, 0x52, PT ;  /* 0x000000527a00780c */ /* 0x000fe40003f46270 */
[----:B------:R-:W-:Y:S02]  /*74d0*/  FSEL R142, R44, -INF , !P0 ;  /* 0xff8000002c8e7808 */ /* 0x000fe40004000000 */
[----:B------:R-:W-:Y:S02]  /*74e0*/  ISETP.GT.AND P0, PT, R121, 0x51, !P2 ;  /* 0x000000517900780c */ /* 0x000fe40005704270 */
[----:B------:R-:W-:Y:S02]  /*74f0*/  LOP3.LUT R226, R226, 0xfffffffe, RZ, 0xc0, !PT ;  /* 0xfffffffee2e27812 */ /* 0x000fe400078ec0ff */
[----:B------:R-:W-:Y:S04]  /*7500*/  ISETP.LT.OR P0, PT, R123, 0x52, P0 ;  /* 0x000000527b00780c */ /* 0x000fe80000701670 */
[----:B------:R-:W-:Y:S02]  /*7510*/  FSEL R141, R45, -INF , !P0 ;  /* 0xff8000002d8d7808 */ /* 0x000fe40004000000 */
[----:B------:R-:W-:Y:S02]  /*7520*/  ISETP.GT.AND P0, PT, R121, 0x58, !P6 ;  /* 0x000000587900780c */ /* 0x000fe40007704270 */
[----:B------:R-:W-:Y:S02]  /*7530*/  @P2 LOP3.LUT R226, R226, 0x1, RZ, 0xfc, !PT ;  /* 0x00000001e2e22812 */ /* 0x000fe400078efcff */
[----:B------:R-:W-:Y:S02]  /*7540*/  ISETP.LT.OR P0, PT, R123, 0x59, P0 ;  /* 0x000000597b00780c */ /* 0x000fe40000701670 */
[----:B------:R-:W-:Y:S02]  /*7550*/  ISETP.GE.AND P2, PT, R122, 0x5a, PT ;  /* 0x0000005a7a00780c */ /* 0x000fe40003f46270 */
[----:B------:R-:W-:Y:S02]  /*7560*/  FSEL R138, R48, -INF , !P0 ;  /* 0xff800000308a7808 */ /* 0x000fe40004000000 */
[----:B------:R-:W-:Y:S04]  /*7570*/  ISETP.GT.AND P0, PT, R121, 0x59, !P2 ;  /* 0x000000597900780c */ /* 0x000fe80005704270 */
[----:B------:R-:W-:Y:S04]  /*7580*/  ISETP.LT.OR P0, PT, R123, 0x5a, P0 ;  /* 0x0000005a7b00780c */ /* 0x000fe80000701670 */
[----:B------:R-:W-:Y:S02]  /*7590*/  FSEL R136, R49, -INF , !P0 ;  /* 0xff80000031887808 */ /* 0x000fe40004000000 */
[----:B------:R-:W-:Y:S11]  /*75a0*/  PLOP3.LUT P0, PT, PT, PT, UP0, 0x40, 0x0 ;  /* 0x000000000000781c */ /* 0x000ff60003f0e808 */
[----:B------:R-:W-:Y:S02]  /*75b0*/  @!UPT UIADD3 URZ, URZ, URZ, URZ ;  /* 0x0000003f3f3ff290 */ /* 0x000fe4000fffe03f */
        /* <DEDUP_REMOVED lines=16> */
.L_x_187:
[----:B------:R-:W-:Y:S04]  /*76c0*/  MOV R4, c[0x0][0x32c] ;  /* 0x0000cb0000047a02 */ /* 0x000fe80000000f00 */
[----:B------:R-:W-:Y:S11]  /*76d0*/  ISETP.NE.AND P0, PT, R4, 0x1, PT ;  /* 0x000000010400780c */ /* 0x000ff60003f05270 */
[----:B------:R-:W-:Y:S02]  /*76e0*/  @!UPT UIADD3 URZ, URZ, URZ, URZ ;  /* 0x0000003f3f3ff290 */ /* 0x000fe4000fffe03f */
[----:B------:R-:W-:Y:S05]  /*76f0*/  @P0 IMAD.HI.U32 R4, R5, c[0x0][0x330], RZ ;  /* 0x0000cc0005040a27 */ /* 0x000fea00078e00ff */
[----:B------:R-:W-:Y:S02]  /*7700*/  @P0 SHF.R.U32.HI R5, RZ, c[0x0][0x334], R4 ;  /* 0x0000cd00ff050a19 */ /* 0x000fe40000011604 */
.L_x_188:
[----:B------:R-:W-:Y:S05]  /*7710*/  BSYNC B0 ;  /* 0x0000000000007941 */ /* 0x000fea0003800000 */
.L_x_186:
[----:B------:R-:W-:Y:S04]  /*7720*/  IMAD.IADD R122, R122, 0x1, -R221 ;  /* 0x000000017a7a7824 */ /* 0x000fe800078e0add */
[----:B------:R-:W-:Y:S05]  /*7730*/  IMAD R122, R5, c[0x0][0x32c], R122 ;  /* 0x0000cb00057a7a24 */ /* 0x000fea00078e027a */
[----:B------:R-:W-:Y:S02]  /*7740*/  IADD3 R4, R122, c[0x0][0x32c], RZ ;  /* 0x0000cb007a047a10 */ /* 0x000fe40007ffe0ff */
[----:B------:R-:W-:Y:S02]  /*7750*/  IMNMX R0, R0, R122, !PT ;  /* 0x0000007a00007217 */ /* 0x000fe40007800200 */
[----:B------:R-:W-:Y:S02]  /*7760*/  IMNMX R117, R117, R4, PT ;  /* 0x0000000475757217 */ /* 0x000fe40003800200 */
.L_x_185:
[----:B------:R-:W-:Y:S02]  /*7770*/  LOP3.LUT P0, RZ, R226, 0x200000, RZ, 0xc0, !PT ;  /* 0x00200000e2ff7812 */ /* 0x000fe4000780c0ff */
[C---:B------:R-:W-:Y:S02]  /*7780*/  ISETP.GT.AND P6, PT, R0.reuse, 0x58, !P6 ;  /* 0x000000580000780c */ /* 0x040fe400077c4270 */
[C---:B------:R-:W-:Y:S02]  /*7790*/  ISETP.GT.AND P0, PT, R0.reuse, RZ, !P0 ;  /* 0x000000ff0000720c */ /* 0x040fe40004704270 */
[C---:B------:R-:W-:Y:S02]  /*77a0*/  ISETP.LT.OR P6, PT, R117.reuse, 0x59, P6 ;  /* 0x000000597500780c */ /* 0x040fe400037c1670 */
[----:B------:R-:W-:Y:S02]  /*77b0*/  ISETP.LT.OR P0, PT, R117, 0x1, P0 ;  /* 0x000000017500780c */ /* 0x000fe40000701670 */
[----:B------:R-:W-:Y:S02]  /*77c0*/  ISETP.GT.AND P2, PT, R0, 0x59, !P2 ;  /* 0x000000590000780c */ /* 0x000fe40005744270 */
[----:B------:R-:W-:Y:S02]  /*77d0*/  FSEL R17, R6, -INF , !P0 ;  /* 0xff80000006117808 */ /* 0x000fe40004000000 */
[----:B------:R-:W-:Y:S02]  /*77e0*/  LOP3.LUT P0, RZ, R226, 0x100000, RZ, 0xc0, !PT ;  /* 0x00100000e2ff7812 */ /* 0x000fe4000780c0ff */
[----:B------:R-:W-:Y:S02]  /*77f0*/  FMNMX.FTZ R4, R17, R2, !PT ;  /* 0x0000000211047209 */ /* 0x000fe40007810000 */
[----:B------:R-:W-:Y:S02]  /*7800*/  ISETP.GT.AND P0, PT, R0, 0x1, !P0 ;  /* 0x000000010000780c */ /* 0x000fe40004704270 */
[----:B------:R-:W-:Y:S02]  /*7810*/  FSEL R135, R50, -INF , !P6 ;  /* 0xff80000032877808 */ /* 0x000fe40007000000 */
[C---:B------:R-:W-:Y:S02]  /*7820*/  ISETP.LT.OR P0, PT, R117.reuse, 0x2, P0 ;  /* 0x000000027500780c */ /* 0x040fe40000701670 */
[----:B------:R-:W-:Y:S02]  /*7830*/  ISETP.LT.OR P2, PT, R117, 0x5a, P2 ;  /* 0x0000005a7500780c */ /* 0x000fe40001741670 */
[----:B------:R-:W-:Y:S02]  /*7840*/  FSEL R13, R7, -INF , !P0 ;  /* 0xff800000070d7808 */ /* 0x000fe40004000000 */
[----:B------:R-:W-:Y:S02]  /*7850*/  LOP3.LUT P0, RZ, R226, 0x80000, RZ, 0xc0, !PT ;  /* 0x00080000e2ff7812 */ /* 0x000fe4000780c0ff */
[----:B------:R-:W-:Y:S02]  /*7860*/  FMNMX.FTZ R7, R120, R3, !PT ;  /* 0x0000000378077209 */ /* 0x000fe40007810000 */
[----:B------:R-:W-:Y:S02]  /*7870*/  ISETP.GT.AND P0, PT, R0, 0x8, !P0 ;  /* 0x000000080000780c */ /* 0x000fe40004704270 */
[----:B------:R-:W-:Y:S02]  /*7880*/  FMNMX.FTZ R7, R118, R7, !PT ;  /* 0x0000000776077209 */ /* 0x000fe40007810000 */
[C---:B------:R-:W-:Y:S02]  /*7890*/  ISETP.LT.OR P0, PT, R117.reuse, 0x9, P0 ;  /* 0x000000097500780c */ /* 0x040fe40000701670 */
[----:B------:R-:W-:Y:S02]  /*78a0*/  FMNMX.FTZ R7, R116, R7, !PT ;  /* 0x0000000774077209 */ /* 0x000fe40007810000 */
[----:B------:R-:W-:Y:S02]  /*78b0*/  FSEL R9, R10, -INF , !P0 ;  /* 0xff8000000a097808 */ /* 0x000fe40004000000 */
[----:B------:R-:W-:Y:S02]  /*78c0*/  LOP3.LUT P0, RZ, R226, 0x40000, RZ, 0xc0, !PT ;  /* 0x00040000e2ff7812 */ /* 0x000fe4000780c0ff */
[----:B------:R-:W-:Y:S02]  /*78d0*/  FMNMX.FTZ R7, R8, R7, !PT ;  /* 0x0000000708077209 */ /* 0x000fe40007810000 */
[----:B------:R-:W-:Y:S02]  /*78e0*/  ISETP.GT.AND P0, PT, R0, 0x9, !P0 ;  /* 0x000000090000780c */ /* 0x000fe40004704270 */
[----:B------:R-:W-:Y:S02]  /*78f0*/  FMNMX.FTZ R7, R244, R7, !PT ;  /* 0x00000007f4077209 */ /* 0x000fe40007810000 */
[----:B------:R-:W-:Y:S02]  /*7900*/  ISETP.LT.OR P0, PT, R117, 0xa, P0 ;  /* 0x0000000a7500780c */ /* 0x000fe40000701670 */
        /* <DEDUP_REMOVED lines=44> */
[----:B------:R-:W-:Y:S01]  /*7bd0*/  LOP3.LUT P0, RZ, R226, 0x800, RZ, 0xc0, !PT ;  /* 0x00000800e2ff7812 */ /* 0x000fe2000780c0ff */
[----:B------:R-:W-:Y:S01]  /*7be0*/  LDSM.16.MT88.4 R20, [R210+0x100] ;  /* 0x00010000d214783b */ /* 0x000fe20000004200 */
        /* <DEDUP_REMOVED lines=28> */
[----:B------:R-:W1:Y:S01]  /*7db0*/  SHFL.BFLY PT, R6, R5, 0x2, 0x1f ;  /* 0x0c401f0005067f89 */ /* 0x000e6200000e0000 */
[----:B------:R-:W-:Y:S02]  /*7dc0*/  FMNMX.FTZ R4, R241, R4, !PT ;  /* 0x00000004f1047209 */ /* 0x000fe40007810000 */
[----:B------:R-:W-:Y:S04]  /*7dd0*/  ISETP.GT.AND P0, PT, R0, 0x38, !P0 ;  /* 0x000000380000780c */ /* 0x000fe80004704270 */
[----:B------:R-:W-:Y:S01]  /*7de0*/  ISETP.LT.OR P0, PT, R117, 0x39, P0 ;  /* 0x000000397500780c */ /* 0x000fe20000701670 */
[----:B------:R-:W-:Y:S03]  /*7df0*/  LDSM.16.MT88.4 R28, [R209+0x100] ;  /* 0x00010000d11c783b */ /* 0x000fe60000004200 */
[----:B------:R-:W-:Y:S02]  /*7e00*/  FSEL R239, R34, -INF , !P0 ;  /* 0xff80000022ef7808 */ /* 0x000fe40004000000 */
[----:B------:R-:W-:Y:S02]  /*7e10*/  LOP3.LUT P0, RZ, R226, 0x40, RZ, 0xc0, !PT ;  /* 0x00000040e2ff7812 */ /* 0x000fe4000780c0ff */
[----:B------:R-:W-:Y:S02]  /*7e20*/  FMNMX.FTZ R4, R239, R4, !PT ;  /* 0x00000004ef047209 */ /* 0x000fe40007810000 */
[----:B------:R-:W-:Y:S04]  /*7e30*/  ISETP.GT.AND P0, PT, R0, 0x39, !P0 ;  /* 0x000000390000780c */ /* 0x000fe80004704270 */
[----:B------:R-:W-:Y:S04]  /*7e40*/  ISETP.LT.OR P0, PT, R117, 0x3a, P0 ;  /* 0x0000003a7500780c */ /* 0x000fe80000701670 */
        /* <DEDUP_REMOVED lines=9> */
[----:B------:R-:W-:Y:S02]  /*7ee0*/  ISETP.LT.OR P0, PT, R117, 0x42, P0 ;  /* 0x000000427500780c */ /* 0x000fe40000701670 */
[----:B-1----:R-:W-:Y:S02]  /*7ef0*/  FMNMX.FTZ R6, R5, R6, !PT ;  /* 0x0000000605067209 */ /* 0x002fe40007810000 */
        /* <DEDUP_REMOVED lines=18> */
[----:B------:R-:W-:Y:S04]  /*8020*/  LOP3.LUT P0, RZ, R226, 0x1, RZ, 0xc0, !PT ;  /* 0x00000001e2ff7812 */ /* 0x000fe8000780c0ff */
[----:B------:R-:W-:Y:S02]  /*8030*/  ISETP.GT.AND P0, PT, R0, 0x51, !P0 ;  /* 0x000000510000780c */ /* 0x000fe40004704270 */
[----:B------:R-:W-:Y:S02]  /*8040*/  FMNMX.FTZ R0, R149, R4, !PT ;  /* 0x0000000495007209 */ /* 0x000fe40007810000 */
[----:B------:R-:W-:Y:S02]  /*8050*/  ISETP.LT.OR P0, PT, R117, 0x52, P0 ;  /* 0x000000527500780c */ /* 0x000fe40000701670 */
[----:B------:R-:W-:Y:S02]  /*8060*/  FSEL R117, R51, -INF , !P2 ;  /* 0xff80000033757808 */ /* 0x000fe40005000000 */
[----:B------:R-:W-:Y:S02]  /*8070*/  FSEL R139, R47, -INF , !P0 ;  /* 0xff8000002f8b7808 */ /* 0x000fe40004000000 */
[----:B------:R-:W-:Y:S02]  /*8080*/  LDSM.16.MT88.4 R44, [R212+0x3100] ;  /* 0x00310000d42c783b */ /* 0x000fe40000004200 */
[----:B------:R-:W-:Y:S04]  /*8090*/  FMNMX.FTZ R0, R139, R0, !PT ;  /* 0x000000008b007209 */ /* 0x000fe80007810000 */
[----:B------:R-:W-:Y:S04]  /*80a0*/  FMNMX.FTZ R0, R135, R0, !PT ;  /* 0x0000000087007209 */ /* 0x000fe80007810000 */
[----:B------:R-:W-:Y:S02]  /*80b0*/  FMNMX.FTZ R7, R117, R0, !PT ;  /* 0x0000000075077209 */ /* 0x000fe40007810000 */
[----:B-1----:R-:W-:Y:S03]  /*80c0*/  FMNMX.FTZ R0, R6, R15, !PT ;  /* 0x0000000f06007209 */ /* 0x002fe60007810000 */
[----:B------:R-:W1:Y:S01]  /*80d0*/  SHFL.BFLY PT, R4, R7, 0x2, 0x1f ;  /* 0x0c401f0007047f89 */ /* 0x000e6200000e0000 */
[C---:B------:R-:W-:Y:S01]  /*80e0*/  FSETP.NEU.FTZ.AND P0, PT, R0.reuse, -INF , PT ;  /* 0xff8000000000780b */ /* 0x040fe20003f1d000 */
[C---:B------:R-:W-:Y:S03]  /*80f0*/  FMUL.FTZ R151, R0.reuse, c[0x0][0x2d0] ;  /* 0x0000b40000977a20 */ /* 0x040fe60000410000 */
[----:B------:R-:W-:Y:S02]  /*8100*/  FSEL R6, R0, RZ, P0 ;  /* 0x000000ff00067208 */ /* 0x000fe40000000000 */
[----:B------:R-:W-:Y:S03]  /*8110*/  FSEL R151, R151, RZ, P0 ;  /* 0x000000ff97977208 */ /* 0x000fe60000000000 */
[----:B------:R-:W-:Y:S02]  /*8120*/  FADD.FTZ R3, -R6, R3 ;  /* 0x0000000306037221 */ /* 0x000fe40000010100 */
        /* <DEDUP_REMOVED lines=8> */
[--C-:B------:R-:W-:Y:S02]  /*81b0*/  FFMA.FTZ R143, R242, c[0x0][0x2d0], -R151.reuse ;  /* 0x0000b400f28f7a23 */ /* 0x100fe40000010897 */
[--C-:B------:R-:W-:Y:S02]  /*81c0*/  FFMA.FTZ R154, R154, c[0x0][0x2d0], -R151.reuse ;  /* 0x0000b4009a9a7a23 */ /* 0x100fe40000010897 */
[----:B------:R-:W1:Y:S01]  /*81d0*/  SHFL.BFLY PT, R4, R5, 0x1, 0x1f ;  /* 0x0c201f0005047f89 */ /* 0x000e6200000e0000 */
        /* <DEDUP_REMOVED lines=8> */
[--C-:B------:R-:W-:Y:S02]  /*8260*/  FFMA.FTZ R141, R141, c[0x0][0x2d0], -R151.reuse ;  /* 0x0000b4008d8d7a23 */ /* 0x100fe40000010897 */
[----:B------:R-:W-:Y:S05]  /*8270*/  FFMA.FTZ R138, R138, c[0x0][0x2d0], -R151 ;  /* 0x0000b4008a8a7a23 */ /* 0x000fea0000010897 */
[----:B------:R-:W3:Y:S01]  /*8280*/  MUFU.EX2 R129, R129 ;  /* 0x0000008100817308 */ /* 0x000ee20000000800 */
[----:B-1----:R-:W-:Y:S01]  /*8290*/  FMNMX.FTZ R116, R5, R4, !PT ;  /* 0x0000000405747209 */ /* 0x002fe20007810000 */
[----:B------:R-:W-:Y:S01]  /*82a0*/  FMUL.FTZ R4, R3, c[0x0][0x2d0] ;  /* 0x0000b40003047a20 */ /* 0x000fe20000410000 */
[----:B--2---:R-:W-:Y:S02]  /*82b0*/  F2FP.BF16.PACK_AB R120, R119, R128 ;  /* 0x000000807778723e */ /* 0x004fe400000010ff */
[C---:B------:R-:W-:Y:S01]  /*82c0*/  FSETP.NEU.FTZ.AND P0, PT, R116.reuse, -INF , PT ;  /* 0xff8000007400780b */ /* 0x040fe20003f1d000 */
[C---:B------:R-:W-:Y:S04]  /*82d0*/  FMUL.FTZ R134, R116.reuse, c[0x0][0x2d0] ;  /* 0x0000b40074867a20 */ /* 0x040fe80000410000 */
[----:B------:R-:W1:Y:S01]  /*82e0*/  MUFU.EX2 R3, R4 ;  /* 0x0000000400037308 */ /* 0x000e620000000800 */
[----:B------:R-:W-:Y:S02]  /*82f0*/  FSEL R5, R116, RZ, P0 ;  /* 0x000000ff74057208 */ /* 0x000fe40000000000 */
[----:B------:R-:W-:Y:S02]  /*8300*/  FSEL R134, R134, RZ, P0 ;  /* 0x000000ff86867208 */ /* 0x000fe40000000000 */
[----:B------:R-:W-:Y:S01]  /*8310*/  ISETP.GT.AND P0, PT, R238, UR4, PT ;  /* 0x00000004ee007c0c */ /* 0x000fe2000bf04270 */
[----:B------:R-:W-:Y:S02]  /*8320*/  FADD.FTZ R5, -R5, R2 ;  /* 0x0000000205057221 */ /* 0x000fe40000010100 */
[--C-:B------:R-:W-:Y:S02]  /*8330*/  FFMA.FTZ R132, R13, c[0x0][0x2d0], -R134.reuse ;  /* 0x0000b4000d847a23 */ /* 0x100fe40000010886 */
[----:B------:R-:W2:Y:S01]  /*8340*/  LDSM.16.MT88.4 R12, [R212+0x100] ;  /* 0x00010000d40c783b */ /* 0x000ea20000004200 */
[--C-:B------:R-:W-:Y:S01]  /*8350*/  FFMA.FTZ R133, R17, c[0x0][0x2d0], -R134.reuse ;  /* 0x0000b40011857a23 */ /* 0x100fe20000010886 */
[----:B------:R-:W-:Y:S01]  /*8360*/  MUFU.EX2 R137, R137 ;  /* 0x0000008900897308 */ /* 0x000fe20000000800 */
[--C-:B------:R-:W-:Y:S01]  /*8370*/  FFMA.FTZ R131, R9, c[0x0][0x2d0], -R134.reuse ;  /* 0x0000b40009837a23 */ /* 0x100fe20000010886 */
[----:B---3--:R-:W-:Y:S01]  /*8380*/  F2FP.BF16.PACK_AB R122, R129, R118 ;  /* 0x00000076817a723e */ /* 0x008fe200000010ff */
[--C-:B------:R-:W-:Y:S02]  /*8390*/  FFMA.FTZ R130, R11, c[0x0][0x2d0], -R134.reuse ;  /* 0x0000b4000b827a23 */ /* 0x100fe40000010886 */
[----:B------:R-:W-:Y:S02]  /*83a0*/  FMUL.FTZ R2, R5, c[0x0][0x2d0] ;  /* 0x0000b40005027a20 */ /* 0x000fe40000410000 */
[--C-:B------:R-:W-:Y:S02]  /*83b0*/  FFMA.FTZ R165, R165, c[0x0][0x2d0], -R134.reuse ;  /* 0x0000b400a5a57a23 */ /* 0x100fe40000010886 */
[--C-:B------:R-:W-:Y:S01]  /*83c0*/  FFMA.FTZ R167, R167, c[0x0][0x2d0], -R134.reuse ;  /* 0x0000b400a7a77a23 */ /* 0x100fe20000010886 */
[----:B------:R-:W-:Y:S01]  /*83d0*/  MUFU.EX2 R133, R133 ;  /* 0x0000008500857308 */ /* 0x000fe20000000800 */
[--C-:B------:R-:W-:Y:S02]  /*83e0*/  FFMA.FTZ R241, R241, c[0x0][0x2d0], -R134.reuse ;  /* 0x0000b400f1f17a23 */ /* 0x100fe40000010886 */
[C---:B-1----:R-:W-:Y:S02]  /*83f0*/  FMUL.FTZ R4, R3.reuse, R112 ;  /* 0x0000007003047220 */ /* 0x042fe40000410000 */
[C---:B------:R-:W-:Y:S02]  /*8400*/  FMUL.FTZ R5, R3.reuse, R113 ;  /* 0x0000007103057220 */ /* 0x040fe40000410000 */
[C---:B------:R-:W-:Y:S02]  /*8410*/  FMUL.FTZ R8, R3.reuse, R68 ;  /* 0x0000004403087220 */ /* 0x040fe40000410000 */
[C---:B------:R-:W-:Y:S01]  /*8420*/  FMUL.FTZ R9, R3.reuse, R69 ;  /* 0x0000004503097220 */ /* 0x040fe20000410000 */
[----:B------:R-:W1:Y:S01]  /*8430*/  MUFU.EX2 R2, R2 ;  /* 0x0000000200027308 */ /* 0x000e620000000800 */
[C---:B------:R-:W-:Y:S02]  /*8440*/  FMUL.FTZ R16, R3.reuse, R76 ;  /* 0x0000004c03107220 */ /* 0x040fe40000410000 */
[C---:B------:R-:W-:Y:S02]  /*8450*/  FMUL.FTZ R17, R3.reuse, R77 ;  /* 0x0000004d03117220 */ /* 0x040fe40000410000 */
[C---:B------:R-:W-:Y:S02]  /*8460*/  FMUL.FTZ R24, R3.reuse, R84 ;  /* 0x0000005403187220 */ /* 0x040fe40000410000 */
[C---:B------:R-:W-:Y:S02]  /*8470*/  FMUL.FTZ R25, R3.reuse, R85 ;  /* 0x0000005503197220 */ /* 0x040fe40000410000 */
[C---:B------:R-:W-:Y:S01]  /*8480*/  FMUL.FTZ R32, R3.reuse, R92 ;  /* 0x0000005c03207220 */ /* 0x040fe20000410000 */
[----:B------:R-:W3:Y:S01]  /*8490*/  MUFU.EX2 R132, R132 ;  /* 0x0000008400847308 */ /* 0x000ee20000000800 */
[C---:B------:R-:W-:Y:S02]  /*84a0*/  FMUL.FTZ R33, R3.reuse, R93 ;  /* 0x0000005d03217220 */ /* 0x040fe40000410000 */
[C---:B------:R-:W-:Y:S02]  /*84b0*/  FMUL.FTZ R40, R3.reuse, R100 ;  /* 0x0000006403287220 */ /* 0x040fe40000410000 */
[C---:B------:R-:W-:Y:S02]  /*84c0*/  FMUL.FTZ R41, R3.reuse, R101 ;  /* 0x0000006503297220 */ /* 0x040fe40000410000 */
[C---:B------:R-:W-:Y:S02]  /*84d0*/  FMUL.FTZ R48, R3.reuse, R104 ;  /* 0x0000006803307220 */ /* 0x040fe40000410000 */
[C---:B------:R-:W-:Y:S01]  /*84e0*/  FMUL.FTZ R49, R3.reuse, R105 ;  /* 0x0000006903317220 */ /* 0x040fe20000410000 */
[----:B------:R-:W-:Y:S01]  /*84f0*/  MUFU.EX2 R131, R131 ;  /* 0x0000008300837308 */ /* 0x000fe20000000800 */
[C---:B------:R-:W-:Y:S02]  /*8500*/  FMUL.FTZ R52, R3.reuse, R52 ;  /* 0x0000003403347220 */ /* 0x040fe40000410000 */
[C---:B------:R-:W-:Y:S02]  /*8510*/  FMUL.FTZ R53, R3.reuse, R53 ;  /* 0x0000003503357220 */ /* 0x040fe40000410000 */
[C---:B-1----:R-:W-:Y:S02]  /*8520*/  FMUL.FTZ R6, R2.reuse, R114 ;  /* 0x0000007202067220 */ /* 0x042fe40000410000 */
[C---:B------:R-:W-:Y:S02]  /*8530*/  FMUL.FTZ R7, R2.reuse, R115 ;  /* 0x0000007302077220 */ /* 0x040fe40000410000 */
[C---:B------:R-:W-:Y:S01]  /*8540*/  FMUL.FTZ R10, R2.reuse, R70 ;  /* 0x00000046020a7220 */ /* 0x040fe20000410000 */
[----:B------:R-:W1:Y:S01]  /*8550*/  MUFU.EX2 R130, R130 ;  /* 0x0000008200827308 */ /* 0x000e620000000800 */
[C---:B------:R-:W-:Y:S02]  /*8560*/  FMUL.FTZ R11, R2.reuse, R71 ;  /* 0x00000047020b7220 */ /* 0x040fe40000410000 */
[----:B------:R-:W-:Y:S01]  /*8570*/  FMUL.FTZ R18, R2, R78 ;  /* 0x0000004e02127220 */ /* 0x000fe20000410000 */
[----:B---3--:R-:W-:Y:S01]  /*8580*/  F2FP.BF16.PACK_AB R121, R132, R133 ;  /* 0x000000858479723e */ /* 0x008fe200000010ff */
[C---:B------:R-:W-:Y:S01]  /*8590*/  FMUL.FTZ R19, R2.reuse, R79 ;  /* 0x0000004f02137220 */ /* 0x040fe20000410000 */
[----:B------:R-:W3:Y:S01]  /*85a0*/  LDSM.16.MT88.4 R68, [R210+0x3100] ;  /* 0x00310000d244783b */ /* 0x000ee20000004200 */
[C---:B------:R-:W-:Y:S02]  /*85b0*/  FMUL.FTZ R26, R2.reuse, R86 ;  /* 0x00000056021a7220 */ /* 0x040fe40000410000 */
[C---:B------:R-:W-:Y:S01]  /*85c0*/  FMUL.FTZ R27, R2.reuse, R87 ;  /* 0x00000057021b7220 */ /* 0x040fe20000410000 */
[----:B------:R-:W4:Y:S01]  /*85d0*/  MUFU.EX2 R140, R140 ;  /* 0x0000008c008c7308 */ /* 0x000f220000000800 */
[C---:B------:R-:W-:Y:S02]  /*85e0*/  FMUL.FTZ R34, R2.reuse, R94 ;  /* 0x0000005e02227220 */ /* 0x040fe40000410000 */
[C---:B------:R-:W-:Y:S01]  /*85f0*/  FMUL.FTZ R35, R2.reuse, R95 ;  /* 0x0000005f02237220 */ /* 0x040fe20000410000 */
[----:B------:R-:W-:Y:S01]  /*8600*/  LDSM.16.MT88.4 R76, [R208+0x3100] ;  /* 0x00310000d04c783b */ /* 0x000fe20000004200 */
[C---:B------:R-:W-:Y:S02]  /*8610*/  FMUL.FTZ R42, R2.reuse, R102 ;  /* 0x00000066022a7220 */ /* 0x040fe40000410000 */
[C---:B------:R-:W-:Y:S02]  /*8620*/  FMUL.FTZ R43, R2.reuse, R103 ;  /* 0x00000067022b7220 */ /* 0x040fe40000410000 */
[C---:B------:R-:W-:Y:S01]  /*8630*/  FMUL.FTZ R50, R2.reuse, R106 ;  /* 0x0000006a02327220 */ /* 0x040fe20000410000 */
[----:B------:R-:W-:Y:S01]  /*8640*/  MUFU.EX2 R143, R143 ;  /* 0x0000008f008f7308 */ /* 0x000fe20000000800 */
[C---:B------:R-:W-:Y:S01]  /*8650*/  FMUL.FTZ R51, R2.reuse, R107 ;  /* 0x0000006b02337220 */ /* 0x040fe20000410000 */
[----:B------:R-:W-:Y:S01]  /*8660*/  LDSM.16.MT88.4 R84, [R209+0x900] ;  /* 0x00090000d154783b */ /* 0x000fe20000004200 */
[----:B------:R-:W-:Y:S01]  /*8670*/  FMUL.FTZ R54, R2, R54 ;  /* 0x0000003602367220 */ /* 0x000fe20000410000 */
[----:B-1----:R-:W-:Y:S01]  /*8680*/  F2FP.BF16.PACK_AB R123, R130, R131 ;  /* 0x00000083827b723e */ /* 0x002fe200000010ff */
[C---:B------:R-:W-:Y:S02]  /*8690*/  FMUL.FTZ R55, R2.reuse, R55 ;  /* 0x0000003702377220 */ /* 0x040fe40000410000 */
[C---:B------:R-:W-:Y:S02]  /*86a0*/  FMUL.FTZ R56, R3.reuse, R56 ;  /* 0x0000003803387220 */ /* 0x040fe40000410000 */
[C---:B------:R-:W-:Y:S01]  /*86b0*/  FMUL.FTZ R57, R3.reuse, R57 ;  /* 0x0000003903397220 */ /* 0x040fe20000410000 */
[----:B------:R-:W-:Y:S01]  /*86c0*/  LDSM.16.MT88.4 R92, [R208+0x4900] ;  /* 0x00490000d05c783b */ /* 0x000fe20000004200 */
[C---:B--2---:R-:W-:Y:S01]  /*86d0*/  HMMA.16816.F32.BF16 R4, R120.reuse, R12, R4 ;  /* 0x0000000c7804723c */ /* 0x044fe20000041804 */
[----:B------:R-:W-:Y:S04]  /*86e0*/  MUFU.EX2 R154, R154 ;  /* 0x0000009a009a7308 */ /* 0x000fe80000000800 */
[C---:B------:R-:W-:Y:S02]  /*86f0*/  FMUL.FTZ R58, R2.reuse, R58 ;  /* 0x0000003a023a7220 */ /* 0x040fe40000410000 */
[----:B------:R-:W-:Y:S01]  /*8700*/  LDSM.16.MT88.4 R100, [R208+0x2900] ;  /* 0x00290000d064783b */ /* 0x000fe20000004200 */
[C---:B------:R-:W-:Y:S03]  /*8710*/  HMMA.16816.F32.BF16 R8, R120.reuse, R14, R8 ;  /* 0x0000000e7808723c */ /* 0x040fe60000041808 */
[----:B------:R-:W-:Y:S01]  /*8720*/  MUFU.EX2 R158, R158 ;  /* 0x0000009e009e7308 */ /* 0x000fe20000000800 */
[C---:B------:R-:W-:Y:S02]  /*8730*/  FMUL.FTZ R12, R3.reuse, R72 ;  /* 0x00000048030c7220 */ /* 0x040fe40000410000 */
[C---:B------:R-:W-:Y:S01]  /*8740*/  FMUL.FTZ R13, R3.reuse, R73 ;  /* 0x00000049030d7220 */ /* 0x040fe20000410000 */
[----:B------:R-:W-:Y:S01]  /*8750*/  LDSM.16.MT88.4 R104, [R212+0x5900] ;  /* 0x00590000d468783b */ /* 0x000fe20000004200 */
[C---:B------:R-:W-:Y:S04]  /*8760*/  FMUL.FTZ R14, R2.reuse, R74 ;  /* 0x0000004a020e7220 */ /* 0x040fe80000410000 */
[C---:B------:R-:W-:Y:S01]  /*8770*/  FMUL.FTZ R15, R2.reuse, R75 ;  /* 0x0000004b020f7220 */ /* 0x040fe20000410000 */
[----:B------:R-:W-:Y:S01]  /*8780*/  MUFU.EX2 R165, R165 ;  /* 0x000000a500a57308 */ /* 0x000fe20000000800 */
[C---:B------:R-:W-:Y:S01]  /*8790*/  FMUL.FTZ R59, R2.reuse, R59 ;  /* 0x0000003b023b7220 */ /* 0x040fe20000410000 */
[----:B------:R-:W1:Y:S01]  /*87a0*/  LDSM.16.MT88.4 R72, [R209+0x3100] ;  /* 0x00310000d148783b */ /* 0x000e620000004200 */
[C---:B------:R-:W-:Y:S02]  /*87b0*/  FMUL.FTZ R60, R3.reuse, R60 ;  /* 0x0000003c033c7220 */ /* 0x040fe40000410000 */
[C---:B------:R-:W-:Y:S01]  /*87c0*/  FMUL.FTZ R61, R3.reuse, R61 ;  /* 0x0000003d033d7220 */ /* 0x040fe20000410000 */
[C---:B------:R-:W-:Y:S03]  /*87d0*/  HMMA.16816.F32.BF16 R12, R120.reuse, R20, R12 ;  /* 0x00000014780c723c */ /* 0x040fe6000004180c */
[C---:B------:R-:W-:Y:S01]  /*87e0*/  FMUL.FTZ R62, R2.reuse, R62 ;  /* 0x0000003e023e7220 */ /* 0x040fe20000410000 */
[----:B------:R-:W-:Y:S01]  /*87f0*/  MUFU.EX2 R167, R167 ;  /* 0x000000a700a77308 */ /* 0x000fe20000000800 */
[C---:B------:R-:W-:Y:S02]  /*8800*/  FMUL.FTZ R63, R2.reuse, R63 ;  /* 0x0000003f023f7220 */ /* 0x040fe40000410000 */
[C---:B------:R-:W-:Y:S01]  /*8810*/  FMUL.FTZ R20, R3.reuse, R80 ;  /* 0x0000005003147220 */ /* 0x040fe20000410000 */
[C---:B------:R-:W-:Y:S04]  /*8820*/  HMMA.16816.F32.BF16 R16, R120.reuse, R22, R16 ;  /* 0x000000167810723c */ /* 0x040fe80000041810 */
[C---:B------:R-:W-:Y:S02]  /*8830*/  FMUL.FTZ R21, R3.reuse, R81 ;  /* 0x0000005103157220 */ /* 0x040fe40000410000 */
[C---:B------:R-:W-:Y:S01]  /*8840*/  FMUL.FTZ R64, R3.reuse, R64 ;  /* 0x0000004003407220 */ /* 0x040fe20000410000 */
[----:B------:R-:W-:Y:S01]  /*8850*/  MUFU.EX2 R166, R166 ;  /* 0x000000a600a67308 */ /* 0x000fe20000000800 */
[C---:B------:R-:W-:Y:S04]  /*8860*/  FMUL.FTZ R22, R2.reuse, R82 ;  /* 0x0000005202167220 */ /* 0x040fe80000410000 */
[C---:B------:R-:W-:Y:S02]  /*8870*/  FMUL.FTZ R23, R2.reuse, R83 ;  /* 0x0000005302177220 */ /* 0x040fe40000410000 */
[----:B------:R-:W2:Y:S01]  /*8880*/  LDSM.16.MT88.4 R80, [R212+0x900] ;  /* 0x00090000d450783b */ /* 0x000ea20000004200 */
[----:B------:R-:W-:Y:S02]  /*8890*/  FMUL.FTZ R65, R3, R65 ;  /* 0x0000004103417220 */ /* 0x000fe40000410000 */
[C---:B------:R-:W-:Y:S01]  /*88a0*/  FMUL.FTZ R66, R2.reuse, R66 ;  /* 0x0000004202427220 */ /* 0x040fe20000410000 */
[----:B------:R-:W-:Y:S01]  /*88b0*/  MUFU.EX2 R168, R168 ;  /* 0x000000a800a87308 */ /* 0x000fe20000000800 */
[C---:B------:R-:W-:Y:S03]  /*88c0*/  HMMA.16816.F32.BF16 R20, R120.reuse, R28, R20 ;  /* 0x0000001c7814723c */ /* 0x040fe60000041814 */
[C---:B------:R-:W-:Y:S02]  /*88d0*/  FMUL.FTZ R67, R2.reuse, R67 ;  /* 0x0000004302437220 */ /* 0x040fe40000410000 */
[--C-:B------:R-:W-:Y:S02]  /*88e0*/  FFMA.FTZ R239, R239, c[0x0][0x2d0], -R134.reuse ;  /* 0x0000b400efef7a23 */ /* 0x100fe40000010886 */
[C---:B------:R-:W-:Y:S01]  /*88f0*/  FMUL.FTZ R28, R3.reuse, R88 ;  /* 0x00000058031c7220 */ /* 0x040fe20000410000 */
[C---:B------:R-:W-:Y:S01]  /*8900*/  HMMA.16816.F32.BF16 R24, R120.reuse, R30, R24 ;  /* 0x0000001e7818723c */ /* 0x040fe20000041818 */
[----:B------:R-:W-:Y:S03]  /*8910*/  MUFU.EX2 R241, R241 ;  /* 0x000000f100f17308 */ /* 0x000fe60000000800 */
[----:B------:R-:W-:Y:S02]  /*8920*/  FMUL.FTZ R29, R3, R89 ;  /* 0x00000059031d7220 */ /* 0x000fe40000410000 */
[--C-:B------:R-:W-:Y:S02]  /*8930*/  FFMA.FTZ R157, R157, c[0x0][0x2d0], -R134.reuse ;  /* 0x0000b4009d9d7a23 */ /* 0x100fe40000010886 */
[C---:B------:R-:W-:Y:S03]  /*8940*/  FMUL.FTZ R30, R2.reuse, R90 ;  /* 0x0000005a021e7220 */ /* 0x040fe60000410000 */
[----:B------:R-:W-:Y:S01]  /*8950*/  MUFU.EX2 R239, R239 ;  /* 0x000000ef00ef7308 */ /* 0x000fe20000000800 */
[C---:B------:R-:W-:Y:S02]  /*8960*/  FMUL.FTZ R31, R2.reuse, R91 ;  /* 0x0000005b021f7220 */ /* 0x040fe40000410000 */
[----:B------:R-:W-:Y:S01]  /*8970*/  LDSM.16.MT88.4 R88, [R208+0x900] ;  /* 0x00090000d058783b */ /* 0x000fe20000004200 */
[--C-:B------:R-:W-:Y:S02]  /*8980*/  FFMA.FTZ R155, R155, c[0x0][0x2d0], -R134.reuse ;  /* 0x0000b4009b9b7a23 */ /* 0x100fe40000010886 */
[--C-:B------:R-:W-:Y:S02]  /*8990*/  FFMA.FTZ R139, R139, c[0x0][0x2d0], -R134.reuse ;  /* 0x0000b4008b8b7a23 */ /* 0x100fe40000010886 */
[C---:B------:R-:W-:Y:S02]  /*89a0*/  HMMA.16816.F32.BF16 R28, R120.reuse, R36, R28 ;  /* 0x00000024781c723c */ /* 0x040fe4000004181c */
[----:B------:R-:W-:Y:S01]  /*89b0*/  MUFU.EX2 R160, R160 ;  /* 0x000000a000a07308 */ /* 0x000fe20000000800 */
[----:B------:R-:W-:Y:S02]  /*89c0*/  FFMA.FTZ R135, R135, c[0x0][0x2d0], -R134 ;  /* 0x0000b40087877a23 */ /* 0x000fe40000010886 */
[C---:B------:R-:W-:Y:S02]  /*89d0*/  FFMA.FTZ R128, R3.reuse, R228, R128 ;  /* 0x000000e403807223 */ /* 0x040fe40000010080 */
[C---:B------:R-:W-:Y:S01]  /*89e0*/  FMUL.FTZ R36, R3.reuse, R96 ;  /* 0x0000006003247220 */ /* 0x040fe20000410000 */
[C---:B------:R-:W-:Y:S04]  /*89f0*/  HMMA.16816.F32.BF16 R32, R120.reuse, R38, R32 ;  /* 0x000000267820723c */ /* 0x040fe80000041820 */
[----:B------:R-:W-:Y:S01]  /*8a00*/  FMUL.FTZ R37, R3, R97 ;  /* 0x0000006103257220 */ /* 0x000fe20000410000 */
[----:B------:R-:W-:Y:S01]  /*8a10*/  MUFU.EX2 R152, R152 ;  /* 0x0000009800987308 */ /* 0x000fe20000000800 */
[C---:B------:R-:W-:Y:S02]  /*8a20*/  FFMA.FTZ R133, R2.reuse, R227, R133 ;  /* 0x000000e302857223 */ /* 0x040fe40000010085 */
[C---:B------:R-:W-:Y:S04]  /*8a30*/  FMUL.FTZ R38, R2.reuse, R98 ;  /* 0x0000006202267220 */ /* 0x040fe80000410000 */
[----:B------:R-:W-:Y:S02]  /*8a40*/  FMUL.FTZ R39, R2, R99 ;  /* 0x0000006302277220 */ /* 0x000fe40000410000 */
[----:B------:R-:W-:Y:S01]  /*8a50*/  LDSM.16.MT88.4 R96, [R209+0x2900] ;  /* 0x00290000d160783b */ /* 0x000fe20000004200 */
[----:B------:R-:W-:Y:S01]  /*8a60*/  MUFU.EX2 R157, R157 ;  /* 0x0000009d009d7308 */ /* 0x000fe20000000800 */
[----:B------:R-:W-:Y:S02]  /*8a70*/  FADD.FTZ R119, R119, R128 ;  /* 0x0000008077777221 */ /* 0x000fe40000010000 */
[----:B------:R-:W-:Y:S01]  /*8a80*/  FADD.FTZ R132, R132, R133 ;  /* 0x0000008584847221 */ /* 0x000fe20000010000 */
[C---:B------:R-:W-:Y:S03]  /*8a90*/  HMMA.16816.F32.BF16 R36, R120.reuse, R44, R36 ;  /* 0x0000002c7824723c */ /* 0x040fe60000041824 */
[----:B------:R-:W-:Y:S02]  /*8aa0*/  FADD.FTZ R118, R118, R119 ;  /* 0x0000007776767221 */ /* 0x000fe40000010000 */
[----:B------:R-:W-:Y:S01]  /*8ab0*/  FADD.FTZ R131, R131, R132 ;  /* 0x0000008483837221 */ /* 0x000fe20000010000 */
[----:B------:R-:W-:Y:S01]  /*8ac0*/  MUFU.EX2 R155, R155 ;  /* 0x0000009b009b7308 */ /* 0x000fe20000000800 */
[C---:B------:R-:W-:Y:S01]  /*8ad0*/  FMUL.FTZ R44, R3.reuse, R108 ;  /* 0x0000006c032c7220 */ /* 0x040fe20000410000 */
[C---:B------:R-:W-:Y:S04]  /*8ae0*/  HMMA.16816.F32.BF16 R40, R120.reuse, R46, R40 ;  /* 0x0000002e7828723c */ /* 0x040fe80000041828 */
[----:B------:R-:W-:Y:S02]  /*8af0*/  FMUL.FTZ R45, R3, R109 ;  /* 0x0000006d032d7220 */ /* 0x000fe40000410000 */
[--C-:B------:R-:W-:Y:S02]  /*8b00*/  FFMA.FTZ R108, R148, c[0x0][0x2d0], -R151.reuse ;  /* 0x0000b400946c7a23 */ /* 0x100fe40000010897 */
[C---:B------:R-:W-:Y:S01]  /*8b10*/  FMUL.FTZ R46, R2.reuse, R110 ;  /* 0x0000006e022e7220 */ /* 0x040fe20000410000 */
[----:B------:R-:W-:Y:S03]  /*8b20*/  MUFU.EX2 R142, R142 ;  /* 0x0000008e008e7308 */ /* 0x000fe60000000800 */
[----:B------:R-:W-:Y:S02]  /*8b30*/  FMUL.FTZ R47, R2, R111 ;  /* 0x0000006f022f7220 */ /* 0x000fe40000410000 */
[--C-:B------:R-:W-:Y:S02]  /*8b40*/  FFMA.FTZ R109, R247, c[0x0][0x2d0], -R134.reuse ;  /* 0x0000b400f76d7a23 */ /* 0x100fe40000010886 */
[--C-:B------:R-:W-:Y:S02]  /*8b50*/  FFMA.FTZ R110, R245, c[0x0][0x2d0], -R134.reuse ;  /* 0x0000b400f56e7a23 */ /* 0x100fe40000010886 */
[--C-:B------:R-:W-:Y:S01]  /*8b60*/  FFMA.FTZ R111, R161, c[0x0][0x2d0], -R134.reuse ;  /* 0x0000b400a16f7a23 */ /* 0x100fe20000010886 */
[C---:B---3--:R-:W-:Y:S01]  /*8b70*/  HMMA.16816.F32.BF16 R44, R120.reuse, R68, R44 ;  /* 0x00000044782c723c */ /* 0x048fe2000004182c */
[----:B------:R-:W3:Y:S02]  /*8b80*/  MUFU.EX2 R108, R108 ;  /* 0x0000006c006c7308 */ /* 0x000ee40000000800 */
[--C-:B------:R-:W-:Y:S02]  /*8b90*/  FFMA.FTZ R148, R159, c[0x0][0x2d0], -R134.reuse ;  /* 0x0000b4009f947a23 */ /* 0x100fe40000010886 */
[--C-:B------:R-:W-:Y:S02]  /*8ba0*/  FFMA.FTZ R159, R164, c[0x0][0x2d0], -R151.reuse ;  /* 0x0000b400a49f7a23 */ /* 0x100fe40000010897 */
[----:B----4-:R-:W-:Y:S01]  /*8bb0*/  F2FP.BF16.PACK_AB R68, R140, R137 ;  /* 0x000000898c44723e */ /* 0x010fe200000010ff */
[C---:B------:R-:W-:Y:S03]  /*8bc0*/  HMMA.16816.F32.BF16 R48, R120.reuse, R70, R48 ;  /* 0x000000467830723c */ /* 0x040fe60000041830 */
[----:B------:R-:W-:Y:S01]  /*8bd0*/  MUFU.EX2 R109, R109 ;  /* 0x0000006d006d7308 */ /* 0x000fe20000000800 */
[--C-:B------:R-:W-:Y:S02]  /*8be0*/  FFMA.FTZ R161, R162, c[0x0][0x2d0], -R151.reuse ;  /* 0x0000b400a2a17a23 */ /* 0x100fe40000010897 */
[--C-:B------:R-:W-:Y:S02]  /*8bf0*/  FFMA.FTZ R162, R237, c[0x0][0x2d0], -R134.reuse ;  /* 0x0000b400eda27a23 */ /* 0x100fe40000010886 */
[C---:B-1----:R-:W-:Y:S04]  /*8c00*/  HMMA.16816.F32.BF16 R52, R120.reuse, R72, R52 ;  /* 0x000000487834723c */ /* 0x042fe80000041834 */
[--C-:B------:R-:W-:Y:S01]  /*8c10*/  FFMA.FTZ R164, R169, c[0x0][0x2d0], -R134.reuse ;  /* 0x0000b400a9a47a23 */ /* 0x100fe20000010886 */
[----:B------:R-:W1:Y:S01]  /*8c20*/  MUFU.EX2 R110, R110 ;  /* 0x0000006e006e7308 */ /* 0x000e620000000800 */
[--C-:B------:R-:W-:Y:S02]  /*8c30*/  FFMA.FTZ R169, R240, c[0x0][0x2d0], -R151.reuse ;  /* 0x0000b400f0a97a23 */ /* 0x100fe40000010897 */
[C---:B------:R-:W-:Y:S01]  /*8c40*/  HMMA.16816.F32.BF16 R56, R120.reuse, R74, R56 ;  /* 0x0000004a7838723c */ /* 0x040fe20000041838 */
[----:B------:R-:W4:Y:S03]  /*8c50*/  LDSM.16.MT88.4 R72, [R210+0x900] ;  /* 0x00090000d248783b */ /* 0x000f260000004200 */
[----:B---3--:R-:W-:Y:S01]  /*8c60*/  F2FP.BF16.PACK_AB R70, R108, R143 ;  /* 0x0000008f6c46723e */ /* 0x008fe200000010ff */
[--C-:B------:R-:W-:Y:S02]  /*8c70*/  FFMA.FTZ R237, R170, c[0x0][0x2d0], -R151.reuse ;  /* 0x0000b400aaed7a23 */ /* 0x100fe40000010897 */
[----:B------:R-:W-:Y:S01]  /*8c80*/  MUFU.EX2 R111, R111 ;  /* 0x0000006f006f7308 */ /* 0x000fe20000000800 */
[C---:B------:R-:W-:Y:S04]  /*8c90*/  HMMA.16816.F32.BF16 R60, R120.reuse, R76, R60 ;  /* 0x0000004c783c723c */ /* 0x040fe8000004183c */
[--C-:B------:R-:W-:Y:S02]  /*8ca0*/  FFMA.FTZ R170, R243, c[0x0][0x2d0], -R134.reuse ;  /* 0x0000b400f3aa7a23 */ /* 0x100fe40000010886 */
[--C-:B------:R-:W-:Y:S02]  /*8cb0*/  FFMA.FTZ R240, R171, c[0x0][0x2d0], -R134.reuse ;  /* 0x0000b400abf07a23 */ /* 0x100fe40000010886 */
[----:B------:R-:W-:Y:S01]  /*8cc0*/  HMMA.16816.F32.BF16 R64, R120, R78, R64 ;  /* 0x0000004e7840723c */ /* 0x000fe20000041840 */
[----:B------:R-:W3:Y:S01]  /*8cd0*/  MUFU.EX2 R148, R148 ;  /* 0x0000009400947308 */ /* 0x000ee20000000800 */
[----:B------:R-:W5:Y:S02]  /*8ce0*/  LDSM.16.MT88.4 R76, [R212+0x3900] ;  /* 0x00390000d44c783b */ /* 0x000f640000004200 */
[--C-:B------:R-:W-:Y:S01]  /*8cf0*/  FFMA.FTZ R171, R156, c[0x0][0x2d0], -R151.reuse ;  /* 0x0000b4009cab7a23 */ /* 0x100fe20000010897 */
[----:B-1----:R-:W-:Y:S01]  /*8d00*/  F2FP.BF16.PACK_AB R69, R110, R109 ;  /* 0x0000006d6e45723e */ /* 0x002fe200000010ff */
[--C-:B------:R-:W-:Y:S02]  /*8d10*/  FFMA.FTZ R243, R150, c[0x0][0x2d0], -R151.reuse ;  /* 0x0000b40096f37a23 */ /* 0x100fe40000010897 */
[--C-:B------:R-:W-:Y:S03]  /*8d20*/  FFMA.FTZ R150, R163, c[0x0][0x2d0], -R134.reuse ;  /* 0x0000b400a3967a23 */ /* 0x100fe60000010886 */
[----:B------:R-:W1:Y:S01]  /*8d30*/  MUFU.EX2 R159, R159 ;  /* 0x0000009f009f7308 */ /* 0x000e620000000800 */
[--C-:B------:R-:W-:Y:S02]  /*8d40*/  FFMA.FTZ R156, R153, c[0x0][0x2d0], -R134.reuse ;  /* 0x0000b400999c7a23 */ /* 0x100fe40000010886 */
[----:B------:R-:W-:Y:S02]  /*8d50*/  FFMA.FTZ R151, R136, c[0x0][0x2d0], -R151 ;  /* 0x0000b40088977a23 */ /* 0x000fe40000010897 */
[--C-:B------:R-:W-:Y:S02]  /*8d60*/  FFMA.FTZ R136, R149, c[0x0][0x2d0], -R134.reuse ;  /* 0x0000b40095887a23 */ /* 0x100fe40000010886 */
[----:B------:R-:W-:Y:S02]  /*8d70*/  FFMA.FTZ R134, R117, c[0x0][0x2d0], -R134 ;  /* 0x0000b40075867a23 */ /* 0x000fe40000010886 */
[----:B------:R-:W-:Y:S01]  /*8d80*/  FADD.FTZ R118, R129, R118 ;  /* 0x0000007681767221 */ /* 0x000fe20000010000 */
[----:B------:R-:W1:Y:S01]  /*8d90*/  MUFU.EX2 R161, R161 ;  /* 0x000000a100a17308 */ /* 0x000e620000000800 */
[----:B------:R-:W-:Y:S02]  /*8da0*/  FADD.FTZ R130, R130, R131 ;  /* 0x0000008382827221 */ /* 0x000fe40000010000 */
[----:B------:R-:W-:Y:S01]  /*8db0*/  FADD.FTZ R137, R137, R118 ;  /* 0x0000007689897221 */ /* 0x000fe20000010000 */
[----:B---3--:R-:W-:Y:S01]  /*8dc0*/  F2FP.BF16.PACK_AB R71, R148, R111 ;  /* 0x0000006f9447723e */ /* 0x008fe200000010ff */
[----:B------:R-:W-:Y:S02]  /*8dd0*/  FADD.FTZ R109, R109, R130 ;  /* 0x000000826d6d7221 */ /* 0x000fe40000010000 */
[----:B------:R-:W-:Y:S02]  /*8de0*/  FADD.FTZ R140, R140, R137 ;  /* 0x000000898c8c7221 */ /* 0x000fe40000010000 */
[----:B------:R-:W-:Y:S01]  /*8df0*/  FADD.FTZ R110, R110, R109 ;  /* 0x0000006d6e6e7221 */ /* 0x000fe20000010000 */
[----:B------:R-:W3:Y:S01]  /*8e00*/  MUFU.EX2 R162, R162 ;  /* 0x000000a200a27308 */ /* 0x000ee20000000800 */
[C---:B--2---:R-:W-:Y:S05]  /*8e10*/  HMMA.16816.F32.BF16 R4, R68.reuse, R80, R4 ;  /* 0x000000504404723c */ /* 0x044fea0000041804 */
[----:B------:R-:W-:Y:S02]  /*8e20*/  FADD.FTZ R143, R143, R140 ;  /* 0x0000008c8f8f7221 */ /* 0x000fe40000010000 */
[----:B------:R-:W-:Y:S01]  /*8e30*/  FADD.FTZ R3, R111, R110 ;  /* 0x0000006e6f037221 */ /* 0x000fe20000010000 */
[C---:B------:R-:W-:Y:S01]  /*8e40*/  HMMA.16816.F32.BF16 R8, R68.reuse, R82, R8 ;  /* 0x000000524408723c */ /* 0x040fe20000041808 */
[----:B------:R-:W-:Y:S01]  /*8e50*/  LDSM.16.MT88.4 R80, [R209+0x3900] ;  /* 0x00390000d150783b */ /* 0x000fe20000004200 */
[----:B------:R-:W2:Y:S02]  /*8e60*/  MUFU.EX2 R164, R164 ;  /* 0x000000a400a47308 */ /* 0x000ea40000000800 */
[----:B------:R-:W-:Y:S02]  /*8e70*/  FADD.FTZ R108, R108, R143 ;  /* 0x0000008f6c6c7221 */ /* 0x000fe40000010000 */
[----:B------:R-:W-:Y:S02]  /*8e80*/  FADD.FTZ R3, R148, R3 ;  /* 0x0000000394037221 */ /* 0x000fe40000010000 */
[C---:B----4-:R-:W-:Y:S04]  /*8e90*/  HMMA.16816.F32.BF16 R12, R68.reuse, R72, R12 ;  /* 0x00000048440c723c */ /* 0x050fe8000004180c */
[----:B------:R-:W-:Y:S04]  /*8ea0*/  MUFU.EX2 R169, R169 ;  /* 0x000000a900a97308 */ /* 0x000fe80000000800 */
[C---:B------:R-:W-:Y:S01]  /*8eb0*/  HMMA.16816.F32.BF16 R16, R68.reuse, R74, R16 ;  /* 0x0000004a4410723c */ /* 0x040fe20000041810 */
[----:B------:R-:W4:Y:S05]  /*8ec0*/  LDSM.16.MT88.4 R72, [R210+0x3900] ;  /* 0x00390000d248783b */ /* 0x000f2a0000004200 */
[----:B------:R-:W-:Y:S02]  /*8ed0*/  MUFU.EX2 R237, R237 ;  /* 0x000000ed00ed7308 */ /* 0x000fe40000000800 */
[C---:B------:R-:W-:Y:S08]  /*8ee0*/  HMMA.16816.F32.BF16 R20, R68.reuse, R84, R20 ;  /* 0x000000544414723c */ /* 0x040ff00000041814 */
[C---:B------:R-:W-:Y:S01]  /*8ef0*/  HMMA.16816.F32.BF16 R24, R68.reuse, R86, R24 ;  /* 0x000000564418723c */ /* 0x040fe20000041818 */
[----:B------:R-:W1:Y:S01]  /*8f00*/  LDSM.16.MT88.4 R84, [R208+0x3900] ;  /* 0x00390000d054783b */ /* 0x000e620000004200 */
[----:B------:R-:W-:Y:S06]  /*8f10*/  MUFU.EX2 R170, R170 ;  /* 0x000000aa00aa7308 */ /* 0x000fec0000000800 */
[C---:B------:R-:W-:Y:S04]  /*8f20*/  HMMA.16816.F32.BF16 R28, R68.reuse, R88, R28 ;  /* 0x00000058441c723c */ /* 0x040fe8000004181c */
[----:B------:R-:W-:Y:S04]  /*8f30*/  MUFU.EX2 R240, R240 ;  /* 0x000000f000f07308 */ /* 0x000fe80000000800 */
[C---:B------:R-:W-:Y:S01]  /*8f40*/  HMMA.16816.F32.BF16 R32, R68.reuse, R90, R32 ;  /* 0x0000005a4420723c */ /* 0x040fe20000041820 */
[----:B------:R-:W-:Y:S05]  /*8f50*/  LDSM.16.MT88.4 R88, [R208+0x4100] ;  /* 0x00410000d058783b */ /* 0x000fea0000004200 */
[----:B------:R-:W-:Y:S02]  /*8f60*/  MUFU.EX2 R171, R171 ;  /* 0x000000ab00ab7308 */ /* 0x000fe40000000800 */
[C---:B-----5:R-:W-:Y:S08]  /*8f70*/  HMMA.16816.F32.BF16 R36, R68.reuse, R76, R36 ;  /* 0x0000004c4424723c */ /* 0x060ff00000041824 */
[C---:B------:R-:W-:Y:S01]  /*8f80*/  HMMA.16816.F32.BF16 R40, R68.reuse, R78, R40 ;  /* 0x0000004e4428723c */ /* 0x040fe20000041828 */
[----:B------:R-:W-:Y:S01]  /*8f90*/  LDSM.16.MT88.4 R76, [R210+0x1100] ;  /* 0x00110000d24c783b */ /* 0x000fe20000004200 */
[----:B------:R-:W-:Y:S06]  /*8fa0*/  MUFU.EX2 R243, R243 ;  /* 0x000000f300f37308 */ /* 0x000fec0000000800 */
[C---:B----4-:R-:W-:Y:S04]  /*8fb0*/  HMMA.16816.F32.BF16 R44, R68.reuse, R72, R44 ;  /* 0x00000048442c723c */ /* 0x050fe8000004182c */
[----:B------:R-:W-:Y:S04]  /*8fc0*/  MUFU.EX2 R150, R150 ;  /* 0x0000009600967308 */ /* 0x000fe80000000800 */
[C---:B------:R-:W-:Y:S01]  /*8fd0*/  HMMA.16816.F32.BF16 R48, R68.reuse, R74, R48 ;  /* 0x0000004a4430723c */ /* 0x040fe20000041830 */
[----:B------:R-:W4:Y:S05]  /*8fe0*/  LDSM.16.MT88.4 R72, [R212+0x1100] ;  /* 0x00110000d448783b */ /* 0x000f2a0000004200 */
[----:B------:R-:W-:Y:S02]  /*8ff0*/  MUFU.EX2 R156, R156 ;  /* 0x0000009c009c7308 */ /* 0x000fe40000000800 */
[C---:B------:R-:W-:Y:S08]  /*9000*/  HMMA.16816.F32.BF16 R52, R68.reuse, R80, R52 ;  /* 0x000000504434723c */ /* 0x040ff00000041834 */
[C---:B------:R-:W-:Y:S01]  /*9010*/  HMMA.16816.F32.BF16 R56, R68.reuse, R82, R56 ;  /* 0x000000524438723c */ /* 0x040fe20000041838 */
[----:B------:R-:W5:Y:S01]  /*9020*/  LDSM.16.MT88.4 R80, [R209+0x1100] ;  /* 0x00110000d150783b */ /* 0x000f620000004200 */
[----:B------:R-:W2:Y:S06]  /*9030*/  MUFU.EX2 R141, R141 ;  /* 0x0000008d008d7308 */ /* 0x000eac0000000800 */
[C---:B-1----:R-:W-:Y:S04]  /*9040*/  HMMA.16816.F32.BF16 R60, R68.reuse, R84, R60 ;  /* 0x00000054443c723c */ /* 0x042fe8000004183c */
[----:B------:R-:W-:Y:S04]  /*9050*/  MUFU.EX2 R138, R138 ;  /* 0x0000008a008a7308 */ /* 0x000fe80000000800 */
[----:B------:R-:W-:Y:S01]  /*9060*/  HMMA.16816.F32.BF16 R64, R68, R86, R64 ;  /* 0x000000564440723c */ /* 0x000fe20000041840 */
[----:B------:R-:W1:Y:S05]  /*9070*/  LDSM.16.MT88.4 R84, [R208+0x1100] ;  /* 0x00110000d054783b */ /* 0x000e6a0000004200 */
[----:B------:R-:W5:Y:S01]  /*9080*/  MUFU.EX2 R151, R151 ;  /* 0x0000009700977308 */ /* 0x000f620000000800 */
[----:B------:R-:W-:Y:S01]  /*9090*/  F2FP.BF16.PACK_AB R68, R154, R159 ;  /* 0x0000009f9a44723e */ /* 0x000fe200000010ff */
[----:B------:R-:W-:Y:S01]  /*90a0*/  FADD.FTZ R159, R159, R108 ;  /* 0x0000006c9f9f7221 */ /* 0x000fe20000010000 */
[----:B------:R-:W-:Y:S03]  /*90b0*/  F2FP.BF16.PACK_AB R70, R161, R158 ;  /* 0x0000009ea146723e */ /* 0x000fe600000010ff */
[----:B---3--:R-:W-:Y:S01]  /*90c0*/  F2FP.BF16.PACK_AB R69, R165, R162 ;  /* 0x000000a2a545723e */ /* 0x008fe200000010ff */
[----:B------:R-:W-:Y:S01]  /*90d0*/  FADD.FTZ R162, R162, R3 ;  /* 0x00000003a2a27221 */ /* 0x000fe20000010000 */
[----:B--2---:R-:W-:Y:S01]  /*90e0*/  F2FP.BF16.PACK_AB R71, R167, R164 ;  /* 0x000000a4a747723e */ /* 0x004fe200000010ff */
[----:B------:R-:W-:Y:S01]  /*90f0*/  FADD.FTZ R159, R154, R159 ;  /* 0x0000009f9a9f7221 */ /* 0x000fe20000010000 */
[----:B------:R-:W-:Y:S01]  /*9100*/  F2FP.BF16.PACK_AB R120, R141, R142 ;  /* 0x0000008e8d78723e */ /* 0x000fe200000010ff */
[----:B------:R-:W-:Y:S01]  /*9110*/  MUFU.EX2 R136, R136 ;  /* 0x0000008800887308 */ /* 0x000fe20000000800 */
[----:B------:R-:W-:Y:S02]  /*9120*/  FADD.FTZ R165, R165, R162 ;  /* 0x000000a2a5a57221 */ /* 0x000fe40000010000 */
[----:B------:R-:W-:Y:S01]  /*9130*/  FADD.FTZ R158, R158, R159 ;  /* 0x0000009f9e9e7221 */ /* 0x000fe20000010000 */
[C---:B----4-:R-:W-:Y:S03]  /*9140*/  HMMA.16816.F32.BF16 R4, R68.reuse, R72, R4 ;  /* 0x000000484404723c */ /* 0x050fe60000041804 */
[----:B------:R-:W-:Y:S02]  /*9150*/  FADD.FTZ R164, R164, R165 ;  /* 0x000000a5a4a47221 */ /* 0x000fe40000010000 */
[----:B------:R-:W-:Y:S01]  /*9160*/  FADD.FTZ R161, R161, R158 ;  /* 0x0000009ea1a17221 */ /* 0x000fe20000010000 */
[----:B------:R-:W2:Y:S01]  /*9170*/  MUFU.EX2 R139, R139 ;  /* 0x0000008b008b7308 */ /* 0x000ea20000000800 */
[----:B------:R-:W-:Y:S01]  /*9180*/  FADD.FTZ R167, R167, R164 ;  /* 0x000000a4a7a77221 */ /* 0x000fe20000010000 */
[C---:B------:R-:W-:Y:S01]  /*9190*/  HMMA.16816.F32.BF16 R8, R68.reuse, R74, R8 ;  /* 0x0000004a4408723c */ /* 0x040fe20000041808 */
[----:B------:R-:W3:Y:S03]  /*91a0*/  LDSM.16.MT88.4 R72, [R212+0x4100] ;  /* 0x00410000d448783b */ /* 0x000ee60000004200 */
[----:B-----5:R-:W-:Y:S01]  /*91b0*/  F2FP.BF16.PACK_AB R122, R151, R138 ;  /* 0x0000008a977a723e */ /* 0x020fe200000010ff */
[----:B------:R-:W-:Y:S03]  /*91c0*/  FADD.FTZ R2, R170, R167 ;  /* 0x000000a7aa027221 */ /* 0x000fe60000010000 */
[C---:B------:R-:W-:Y:S01]  /*91d0*/  HMMA.16816.F32.BF16 R12, R68.reuse, R76, R12 ;  /* 0x0000004c440c723c */ /* 0x040fe2000004180c */
[----:B------:R-:W-:Y:S03]  /*91e0*/  MUFU.EX2 R135, R135 ;  /* 0x0000008700877308 */ /* 0x000fe60000000800 */
[----:B------:R-:W-:Y:S04]  /*91f0*/  FADD.FTZ R2, R241, R2 ;  /* 0x00000002f1027221 */ /* 0x000fe80000010000 */
[C---:B------:R-:W-:Y:S01]  /*9200*/  HMMA.16816.F32.BF16 R16, R68.reuse, R78, R16 ;  /* 0x0000004e4410723c */ /* 0x040fe20000041810 */
[----:B------:R-:W4:Y:S02]  /*9210*/  LDSM.16.MT88.4 R76, [R210+0x4100] ;  /* 0x00410000d24c783b */ /* 0x000f240000004200 */
[----:B------:R-:W5:Y:S01]  /*9220*/  MUFU.EX2 R134, R134 ;  /* 0x0000008600867308 */ /* 0x000f620000000800 */
[----:B------:R-:W-:Y:S01]  /*9230*/  FADD.FTZ R3, R239, R2 ;  /* 0x00000002ef037221 */ /* 0x000fe20000010000 */
[----:B--2---:R-:W-:Y:S03]  /*9240*/  F2FP.BF16.PACK_AB R121, R139, R136 ;  /* 0x000000888b79723e */ /* 0x004fe600000010ff */
[C---:B------:R-:W-:Y:S04]  /*9250*/  HMMA.16816.F32.BF16 R20, R68.reuse, R80, R20 ;  /* 0x000000504414723c */ /* 0x040fe80000041814 */
[----:B------:R-:W-:Y:S04]  /*9260*/  FADD.FTZ R3, R240, R3 ;  /* 0x00000003f0037221 */ /* 0x000fe80000010000 */
[C---:B------:R-:W-:Y:S01]  /*9270*/  HMMA.16816.F32.BF16 R24, R68.reuse, R82, R24 ;  /* 0x000000524418723c */ /* 0x040fe20000041818 */
[----:B------:R-:W2:Y:S03]  /*9280*/  LDSM.16.MT88.4 R80, [R209+0x4100] ;  /* 0x00410000d150783b */ /* 0x000ea60000004200 */
[----:B------:R-:W-:Y:S04]  /*9290*/  FADD.FTZ R2, R150, R3 ;  /* 0x0000000396027221 */ /* 0x000fe80000010000 */
[C---:B-1----:R-:W-:Y:S04]  /*92a0*/  HMMA.16816.F32.BF16 R28, R68.reuse, R84, R28 ;  /* 0x00000054441c723c */ /* 0x042fe8000004181c */
[----:B-----5:R-:W-:Y:S01]  /*92b0*/  F2FP.BF16.PACK_AB R123, R134, R135 ;  /* 0x00000087867b723e */ /* 0x020fe200000010ff */
[----:B------:R-:W-:Y:S03]  /*92c0*/  FADD.FTZ R2, R157, R2 ;  /* 0x000000029d027221 */ /* 0x000fe60000010000 */
[C---:B------:R-:W-:Y:S01]  /*92d0*/  HMMA.16816.F32.BF16 R32, R68.reuse, R86, R32 ;  /* 0x000000564420723c */ /* 0x040fe20000041820 */
[----:B------:R-:W1:Y:S03]  /*92e0*/  LDSM.16.MT88.4 R84, [R212+0x1900] ;  /* 0x00190000d454783b */ /* 0x000e660000004200 */
[----:B------:R-:W-:Y:S02]  /*92f0*/  FADD.FTZ R3, R155, R2 ;  /* 0x000000029b037221 */ /* 0x000fe40000010000 */
[----:B------:R-:W-:Y:S02]  /*9300*/  IMAD.MOV.U32 R2, RZ, RZ, R116 ;  /* 0x000000ffff027224 */ /* 0x000fe400078e0074 */
[C---:B---3--:R-:W-:Y:S04]  /*9310*/  HMMA.16816.F32.BF16 R36, R68.reuse, R72, R36 ;  /* 0x000000484424723c */ /* 0x048fe80000041824 */
[----:B------:R-:W-:Y:S04]  /*9320*/  FADD.FTZ R3, R156, R3 ;  /* 0x000000039c037221 */ /* 0x000fe80000010000 */
[C---:B------:R-:W-:Y:S01]  /*9330*/  HMMA.16816.F32.BF16 R40, R68.reuse, R74, R40 ;  /* 0x0000004a4428723c */ /* 0x040fe20000041828 */
[----:B------:R-:W3:Y:S03]  /*9340*/  LDSM.16.MT88.4 R72, [R210+0x1900] ;  /* 0x00190000d248783b */ /* 0x000ee60000004200 */
[----:B------:R-:W-:Y:S02]  /*9350*/  FADD.FTZ R136, R136, R3 ;  /* 0x0000000388887221 */ /* 0x000fe40000010000 */
[----:B------:R-:W-:Y:S02]  /*9360*/  IMAD.MOV.U32 R3, RZ, RZ, R0 ;  /* 0x000000ffff037224 */ /* 0x000fe400078e0000 */
[C---:B----4-:R-:W-:Y:S04]  /*9370*/  HMMA.16816.F32.BF16 R44, R68.reuse, R76, R44 ;  /* 0x0000004c442c723c */ /* 0x050fe8000004182c */
[----:B------:R-:W-:Y:S04]  /*9380*/  FADD.FTZ R136, R139, R136 ;  /* 0x000000888b887221 */ /* 0x000fe80000010000 */
[C---:B------:R-:W-:Y:S01]  /*9390*/  HMMA.16816.F32.BF16 R48, R68.reuse, R78, R48 ;  /* 0x0000004e4430723c */ /* 0x040fe20000041830 */
[----:B------:R-:W4:Y:S03]  /*93a0*/  LDSM.16.MT88.4 R76, [R209+0x1900] ;  /* 0x00190000d14c783b */ /* 0x000f260000004200 */
[----:B------:R-:W-:Y:S04]  /*93b0*/  FADD.FTZ R135, R135, R136 ;  /* 0x0000008887877221 */ /* 0x000fe80000010000 */
[C---:B--2---:R-:W-:Y:S04]  /*93c0*/  HMMA.16816.F32.BF16 R52, R68.reuse, R80, R52 ;  /* 0x000000504434723c */ /* 0x044fe80000041834 */
[----:B------:R-:W-:Y:S04]  /*93d0*/  FADD.FTZ R227, R134, R135 ;  /* 0x0000008786e37221 */ /* 0x000fe80000010000 */
[C---:B------:R-:W-:Y:S01]  /*93e0*/  HMMA.16816.F32.BF16 R56, R68.reuse, R82, R56 ;  /* 0x000000524438723c */ /* 0x040fe20000041838 */
[----:B------:R-:W2:Y:S07]  /*93f0*/  LDSM.16.MT88.4 R80, [R208+0x1900] ;  /* 0x00190000d050783b */ /* 0x000eae0000004200 */
[C---:B------:R-:W-:Y:S08]  /*9400*/  HMMA.16816.F32.BF16 R60, R68.reuse, R88, R60 ;  /* 0x00000058443c723c */ /* 0x040ff0000004183c */
[----:B------:R-:W-:Y:S01]  /*9410*/  HMMA.16816.F32.BF16 R64, R68, R90, R64 ;  /* 0x0000005a4440723c */ /* 0x000fe20000041840 */
[----:B------:R-:W-:Y:S06]  /*9420*/  LDSM.16.MT88.4 R88, [R209+0x4900] ;  /* 0x00490000d158783b */ /* 0x000fec0000004200 */
[----:B------:R-:W-:Y:S01]  /*9430*/  F2FP.BF16.PACK_AB R68, R169, R166 ;  /* 0x000000a6a944723e */ /* 0x000fe200000010ff */
[----:B------:R-:W-:Y:S01]  /*9440*/  FADD.FTZ R166, R166, R161 ;  /* 0x000000a1a6a67221 */ /* 0x000fe20000010000 */
[----:B------:R-:W-:Y:S03]  /*9450*/  F2FP.BF16.PACK_AB R70, R237, R168 ;  /* 0x000000a8ed46723e */ /* 0x000fe600000010ff */
[----:B------:R-:W-:Y:S01]  /*9460*/  F2FP.BF16.PACK_AB R69, R241, R170 ;  /* 0x000000aaf145723e */ /* 0x000fe200000010ff */
[----:B------:R-:W-:Y:S01]  /*9470*/  FADD.FTZ R169, R169, R166 ;  /* 0x000000a6a9a97221 */ /* 0x000fe20000010000 */
[----:B------:R-:W-:Y:S03]  /*9480*/  F2FP.BF16.PACK_AB R71, R240, R239 ;  /* 0x000000eff047723e */ /* 0x000fe600000010ff */
[----:B------:R-:W-:Y:S04]  /*9490*/  FADD.FTZ R168, R168, R169 ;  /* 0x000000a9a8a87221 */ /* 0x000fe80000010000 */
[C---:B-1----:R-:W-:Y:S03]  /*94a0*/  HMMA.16816.F32.BF16 R4, R68.reuse, R84, R4 ;  /* 0x000000544404723c */ /* 0x042fe60000041804 */
[----:B------:R-:W-:Y:S01]  /*94b0*/  FADD.FTZ R237, R237, R168 ;  /* 0x000000a8eded7221 */ /* 0x000fe20000010000 */
[----:B------:R-:W-:Y:S04]  /*94c0*/  IADD3 R168, R238, -0x1, RZ ;  /* 0xffffffffeea87810 */ /* 0x000fe80007ffe0ff */
[C---:B------:R-:W-:Y:S01]  /*94d0*/  HMMA.16816.F32.BF16 R8, R68.reuse, R86, R8 ;  /* 0x000000564408723c */ /* 0x040fe20000041808 */
[----:B------:R-:W1:Y:S03]  /*94e0*/  LDSM.16.MT88.4 R84, [R212+0x4900] ;  /* 0x00490000d454783b */ /* 0x000e660000004200 */
[----:B------:R-:W-:Y:S04]  /*94f0*/  IMAD.MOV.U32 R238, RZ, RZ, R168 ;  /* 0x000000ffffee7224 */ /* 0x000fe800078e00a8 */
[C---:B---3--:R-:W-:Y:S08]  /*9500*/  HMMA.16816.F32.BF16 R12, R68.reuse, R72, R12 ;  /* 0x00000048440c723c */ /* 0x048ff0000004180c */
[C---:B------:R-:W-:Y:S01]  /*9510*/  HMMA.16816.F32.BF16 R16, R68.reuse, R74, R16 ;  /* 0x0000004a4410723c */ /* 0x040fe20000041810 */
[----:B------:R-:W3:Y:S07]  /*9520*/  LDSM.16.MT88.4 R72, [R210+0x4900] ;  /* 0x00490000d248783b */ /* 0x000eee0000004200 */
[C---:B----4-:R-:W-:Y:S08]  /*9530*/  HMMA.16816.F32.BF16 R20, R68.reuse, R76, R20 ;  /* 0x0000004c4414723c */ /* 0x050ff00000041814 */
[C---:B------:R-:W-:Y:S01]  /*9540*/  HMMA.16816.F32.BF16 R24, R68.reuse, R78, R24 ;  /* 0x0000004e4418723c */ /* 0x040fe20000041818 */
[----:B------:R-:W4:Y:S07]  /*9550*/  LDSM.16.MT88.4 R76, [R212+0x2100] ;  /* 0x00210000d44c783b */ /* 0x000f2e0000004200 */
[C---:B--2---:R-:W-:Y:S08]  /*9560*/  HMMA.16816.F32.BF16 R28, R68.reuse, R80, R28 ;  /* 0x00000050441c723c */ /* 0x044ff0000004181c */
[C---:B------:R-:W-:Y:S01]  /*9570*/  HMMA.16816.F32.BF16 R32, R68.reuse, R82, R32 ;  /* 0x000000524420723c */ /* 0x040fe20000041820 */
[----:B------:R-:W2:Y:S07]  /*9580*/  LDSM.16.MT88.4 R80, [R210+0x2100] ;  /* 0x00210000d250783b */ /* 0x000eae0000004200 */
[C---:B-1----:R-:W-:Y:S08]  /*9590*/  HMMA.16816.F32.BF16 R36, R68.reuse, R84, R36 ;  /* 0x000000544424723c */ /* 0x042ff00000041824 */
[C---:B------:R-:W-:Y:S01]  /*95a0*/  HMMA.16816.F32.BF16 R40, R68.reuse, R86, R40 ;  /* 0x000000564428723c */ /* 0x040fe20000041828 */
[----:B------:R-:W-:Y:S07]  /*95b0*/  LDSM.16.MT88.4 R84, [R208+0x2100] ;  /* 0x00210000d054783b */ /* 0x000fee0000004200 */
[C---:B---3--:R-:W-:Y:S08]  /*95c0*/  HMMA.16816.F32.BF16 R44, R68.reuse, R72, R44 ;  /* 0x00000048442c723c */ /* 0x048ff0000004182c */
[C---:B------:R-:W-:Y:S01]  /*95d0*/  HMMA.16816.F32.BF16 R48, R68.reuse, R74, R48 ;  /* 0x0000004a4430723c */ /* 0x040fe20000041830 */
[----:B------:R-:W1:Y:S07]  /*95e0*/  LDSM.16.MT88.4 R72, [R209+0x2100] ;  /* 0x00210000d148783b */ /* 0x000e6e0000004200 */
[C---:B------:R-:W-:Y:S08]  /*95f0*/  HMMA.16816.F32.BF16 R52, R68.reuse, R88, R52 ;  /* 0x000000584434723c */ /* 0x040ff00000041834 */
[C---:B------:R-:W-:Y:S01]  /*9600*/  HMMA.16816.F32.BF16 R56, R68.reuse, R90, R56 ;  /* 0x0000005a4438723c */ /* 0x040fe20000041838 */
[----:B------:R-:W-:Y:S07]  /*9610*/  LDSM.16.MT88.4 R88, [R209+0x5100] ;  /* 0x00510000d158783b */ /* 0x000fee0000004200 */
        /* <DEDUP_REMOVED lines=10> */
[C---:B----4-:R-:W-:Y:S03]  /*96c0*/  HMMA.16816.F32.BF16 R4, R68.reuse, R76, R4 ;  /* 0x0000004c4404723c */ /* 0x050fe60000041804 */
[----:B------:R-:W-:Y:S04]  /*96d0*/  FADD.FTZ R243, R243, R152 ;  /* 0x00000098f3f37221 */ /* 0x000fe80000010000 */
[----:B------:R-:W-:Y:S01]  /*96e0*/  FADD.FTZ R142, R142, R243 ;  /* 0x000000f38e8e7221 */ /* 0x000fe20000010000 */
[C---:B------:R-:W-:Y:S01]  /*96f0*/  HMMA.16816.F32.BF16 R8, R68.reuse, R78, R8 ;  /* 0x0000004e4408723c */ /* 0x040fe20000041808 */
[----:B------:R-:W3:Y:S03]  /*9700*/  LDSM.16.MT88.4 R76, [R212+0x5100] ;  /* 0x00510000d44c783b */ /* 0x000ee60000004200 */
[----:B------:R-:W-:Y:S04]  /*9710*/  FADD.FTZ R141, R141, R142 ;  /* 0x0000008e8d8d7221 */ /* 0x000fe80000010000 */
[C---:B--2---:R-:W-:Y:S04]  /*9720*/  HMMA.16816.F32.BF16 R12, R68.reuse, R80, R12 ;  /* 0x00000050440c723c */ /* 0x044fe8000004180c */
[----:B------:R-:W-:Y:S04]  /*9730*/  FADD.FTZ R138, R138, R141 ;  /* 0x0000008d8a8a7221 */ /* 0x000fe80000010000 */
[C---:B------:R-:W-:Y:S01]  /*9740*/  HMMA.16816.F32.BF16 R16, R68.reuse, R82, R16 ;  /* 0x000000524410723c */ /* 0x040fe20000041810 */
[----:B------:R-:W2:Y:S03]  /*9750*/  LDSM.16.MT88.4 R80, [R210+0x5100] ;  /* 0x00510000d250783b */ /* 0x000ea60000004200 */
[----:B------:R-:W-:Y:S04]  /*9760*/  FADD.FTZ R228, R151, R138 ;  /* 0x0000008a97e47221 */ /* 0x000fe80000010000 */
[C---:B-1----:R-:W-:Y:S08]  /*9770*/  HMMA.16816.F32.BF16 R20, R68.reuse, R72, R20 ;  /* 0x000000484414723c */ /* 0x042ff00000041814 */
[C---:B------:R-:W-:Y:S01]  /*9780*/  HMMA.16816.F32.BF16 R24, R68.reuse, R74, R24 ;  /* 0x0000004a4418723c */ /* 0x040fe20000041818 */
[----:B------:R-:W1:Y:S07]  /*9790*/  LDSM.16.MT88.4 R72, [R208+0x5100] ;  /* 0x00510000d048783b */ /* 0x000e6e0000004200 */
[C---:B------:R-:W-:Y:S08]  /*97a0*/  HMMA.16816.F32.BF16 R28, R68.reuse, R84, R28 ;  /* 0x00000054441c723c */ /* 0x040ff0000004181c */
[C---:B------:R-:W-:Y:S01]  /*97b0*/  HMMA.16816.F32.BF16 R32, R68.reuse, R86, R32 ;  /* 0x000000564420723c */ /* 0x040fe20000041820 */
[----:B------:R-:W4:Y:S07]  /*97c0*/  LDSM.16.MT88.4 R84, [R212+0x2900] ;  /* 0x00290000d454783b */ /* 0x000f2e0000004200 */
[C---:B---3--:R-:W-:Y:S08]  /*97d0*/  HMMA.16816.F32.BF16 R36, R68.reuse, R76, R36 ;  /* 0x0000004c4424723c */ /* 0x048ff00000041824 */
[C---:B------:R-:W-:Y:S08]  /*97e0*/  HMMA.16816.F32.BF16 R40, R68.reuse, R78, R40 ;  /* 0x0000004e4428723c */ /* 0x040ff00000041828 */
[C---:B--2---:R-:W-:Y:S08]  /*97f0*/  HMMA.16816.F32.BF16 R44, R68.reuse, R80, R44 ;  /* 0x00000050442c723c */ /* 0x044ff0000004182c */
[C---:B------:R-:W-:Y:S08]  /*9800*/  HMMA.16816.F32.BF16 R48, R68.reuse, R82, R48 ;  /* 0x000000524430723c */ /* 0x040ff00000041830 */
[C---:B------:R-:W-:Y:S08]  /*9810*/  HMMA.16816.F32.BF16 R52, R68.reuse, R88, R52 ;  /* 0x000000584434723c */ /* 0x040ff00000041834 */
[C---:B------:R-:W-:Y:S08]  /*9820*/  HMMA.16816.F32.BF16 R56, R68.reuse, R90, R56 ;  /* 0x0000005a4438723c */ /* 0x040ff00000041838 */
[C---:B-1----:R-:W-:Y:S08]  /*9830*/  HMMA.16816.F32.BF16 R60, R68.reuse, R72, R60 ;  /* 0x00000048443c723c */ /* 0x042ff0000004183c */
[----:B------:R-:W-:Y:S08]  /*9840*/  HMMA.16816.F32.BF16 R64, R68, R74, R64 ;  /* 0x0000004a4440723c */ /* 0x000ff00000041840 */
[C---:B----4-:R-:W-:Y:S01]  /*9850*/  HMMA.16816.F32.BF16 R112, R120.reuse, R84, R4 ;  /* 0x000000547870723c */ /* 0x050fe20000041804 */
[----:B------:R-:W1:Y:S07]  /*9860*/  LDSM.16.MT88.4 R4, [R210+0x5900] ;  /* 0x00590000d204783b */ /* 0x000e6e0000004200 */
[C---:B------:R-:W-:Y:S01]  /*9870*/  HMMA.16816.F32.BF16 R68, R120.reuse, R86, R8 ;  /* 0x000000567844723c */ /* 0x040fe20000041808 */
[----:B------:R-:W2:Y:S07]  /*9880*/  LDSM.16.MT88.4 R8, [R209+0x5900] ;  /* 0x00590000d108783b */ /* 0x000eae0000004200 */
[C---:B------:R-:W-:Y:S01]  /*9890*/  HMMA.16816.F32.BF16 R72, R120.reuse, R92, R12 ;  /* 0x0000005c7848723c */ /* 0x040fe2000004180c */
[----:B------:R-:W3:Y:S07]  /*98a0*/  LDSM.16.MT88.4 R12, [R208+0x5900] ;  /* 0x00590000d00c783b */ /* 0x000eee0000004200 */
        /* <DEDUP_REMOVED lines=11> */
[C---:B---3--:R-:W-:Y:S07]  /*9960*/  HMMA.16816.F32.BF16 R60, R120.reuse, R12, R60 ;  /* 0x0000000c783c723c */ /* 0x048fee000004183c */
[----:B------:R-:W-:Y:S01]  /*9970*/  IMAD.MOV.U32 R12, RZ, RZ, R116 ;  /* 0x000000ffff0c7224 */ /* 0x000fe200078e0074 */
[----:B------:R-:W-:Y:S01]  /*9980*/  HMMA.16816.F32.BF16 R64, R120, R14, R64 ;  /* 0x0000000e7840723c */ /* 0x000fe20000041840 */
[----:B------:R-:W-:-:S07]  /*9990*/  @P0 BRA `(.L_x_189) ;  /* 0xffffc0f000000947 */ /* 0x000fce000383ffff */
.L_x_178:
[----:B------:R-:W1:Y:S01]  /*99a0*/  S2UR UR4, SR_CTAID.X ;  /* 0x00000000000479c3 */ /* 0x000e620000002500 */
[----:B------:R-:W-:Y:S01]  /*99b0*/  ULDC.64 UR14, c[0x0][0x2c8] ;  /* 0x0000b200000e7ab9 */ /* 0x000fe20000000a00 */
[----:B------:R-:W-:Y:S01]  /*99c0*/  PLOP3.LUT P0, PT, PT, PT, UP0, 0x40, 0x0 ;  /* 0x000000000000781c */ /* 0x000fe20003f0e808 */
[----:B------:R-:W-:-:S02]  /*99d0*/  ULDC UR7, c[0x0][0x168] ;  /* 0x00005a0000077ab9 */ /* 0x000fc40000000800 */
[----:B-1----:R-:W-:-:S04]  /*99e0*/  ULEA UR4, UR4, 0x7f, 0x7 ;  /* 0x0000007f04047891 */ /* 0x002fc8000f8e383f */
[----:B------:R-:W-:Y:S02]  /*99f0*/  UIMAD.WIDE.U32 UR16, UR4, UR14, URZ ;  /* 0x0000000e041072a5 */ /* 0x000fe4000f8e003f */
[----:B------:R-:W-:Y:S02]  /*9a00*/  UIADD3 UR14, -UR7, 0x1, URZ ;  /* 0x00000001070e7890 */ /* 0x000fe4000fffe13f */
[----:B------:R-:W-:Y:S02]  /*9a10*/  @UP1 USHF.R.U32.HI UR4, URZ, UR15, UR17 ;  /* 0x0000000f3f041299 */ /* 0x000fe40008011611 */
[----:B------:R-:W-:Y:S02]  /*9a20*/  ULDC UR7, c[0x0][0x1d0] ;  /* 0x0000740000077ab9 */ /* 0x000fe40000000800 */
[----:B------:R-:W-:-:S04]  /*9a30*/  UIMAD UR7, UR8, UR7, UR14 ;  /* 0x00000007080772a4 */ /* 0x000fc8000f8e020e */
[----:B------:R-:W-:-:S03]  /*9a40*/  UIADD3 UR7, UR7, UR4, URZ ;  /* 0x0000000407077290 */ /* 0x000fc6000fffe03f */
[----:B------:R-:W-:Y:S02]  /*9a50*/  ULDC UR4, c[0x0][0x324] ;  /* 0x0000c90000047ab9 */ /* 0x000fe40000000800 */
[----:B------:R-:W-:Y:S01]  /*9a60*/  UIADD3 UR4, UR7, -UR4, URZ ;  /* 0x8000000407047290 */ /* 0x000fe2000fffe03f */
[----:B------:R-:W-:Y:S05]  /*9a70*/  @P0 BRA `(.L_x_190) ;  /* 0x0000014000000947 */ /* 0x000fea0003800000 */
        /* <DEDUP_REMOVED lines=11> */
.L_x_191:
[----:B------:R-:W-:Y:S02]  /*9b30*/  ULDC UR8, c[0x0][0x32c] ;  /* 0x0000cb0000087ab9 */ /* 0x000fe40000000800 */
[----:B------:R-:W-:Y:S02]  /*9b40*/  UISETP.NE.AND UP2, UPT, UR8, 0x1, UPT ;  /* 0x000000010800788c */ /* 0x000fe4000bf45270 */
[----:B------:R-:W-:Y:S02]  /*9b50*/  ULDC.64 UR14, c[0x0][0x330] ;  /* 0x0000cc00000e7ab9 */ /* 0x000fe40000000a00 */
[----:B------:R-:W-:-:S07]  /*9b60*/  UIMAD.WIDE.U32 UR16, UR7, UR14, URZ ;  /* 0x0000000e071072a5 */ /* 0x000fce000f8e003f */
[----:B------:R-:W-:Y:S02]  /*9b70*/  @UP2 USHF.R.U32.HI UR7, URZ, UR15, UR17 ;  /* 0x0000000f3f072299 */ /* 0x000fe40008011611 */
.L_x_192:
[----:B------:R-:W-:Y:S02]  /*9b80*/  ULDC UR8, c[0x0][0x32c] ;  /* 0x0000cb0000087ab9 */ /* 0x000fe40000000800 */
[----:B------:R-:W-:-:S04]  /*9b90*/  UIMAD UR8, UR7, UR8, URZ ;  /* 0x00000008070872a4 */ /* 0x000fc8000f8e023f */
[----:B------:R-:W-:-:S04]  /*9ba0*/  UISETP.LT.AND UP2, UPT, UR4, UR8, UPT ;  /* 0x000000080400728c */ /* 0x000fc8000bf41270 */
[----:B------:R-:W-:-:S04]  /*9bb0*/  USEL UR4, UR4, UR8, !UP2 ;  /* 0x0000000804047287 */ /* 0x000fc8000d000000 */
.L_x_190:
[----:B------:R-:W-:-:S04]  /*9bc0*/  UIADD3 UR4, UR4, 0x5f, URZ ;  /* 0x0000005f04047890 */ /* 0x000fc8000fffe03f */
        /* <DEDUP_REMOVED lines=8> */
[----:B------:R-:W-:Y:S01]  /*9c50*/  SHF.R.S32.HI R235, RZ, 0x1f, R230 ;  /* 0x0000001fffeb7819 */ /* 0x000fe200000114e6 */
[----:B------:R-:W-:Y:S01]  /*9c60*/  IMAD.MOV.U32 R117, RZ, RZ, R12 ;  /* 0x000000ffff757224 */ /* 0x000fe200078e000c */
[----:B------:R-:W-:Y:S01]  /*9c70*/  MOV R236, R168 ;  /* 0x000000a800ec7202 */ /* 0x000fe20000000f00 */
[----:B------:R-:W-:Y:S01]  /*9c80*/  IMAD.MOV.U32 R3, RZ, RZ, R0 ;  /* 0x000000ffff037224 */ /* 0x000fe200078e0000 */
[C---:B------:R-:W-:Y:S01]  /*9c90*/  SHF.L.U64.HI R233, R229.reuse, 0x1, R232 ;  /* 0x00000001e5e97819 */ /* 0x040fe200000102e8 */
[C---:B------:R-:W-:Y:S01]  /*9ca0*/  IMAD.SHL.U32 R234, R230.reuse, 0x2, RZ ;  /* 0x00000002e6ea7824 */ /* 0x040fe200078e00ff */
[----:B------:R-:W-:Y:S02]  /*9cb0*/  SHF.L.U32 R118, R229, 0x1, RZ ;  /* 0x00000001e5767819 */ /* 0x000fe400000006ff */
[----:B------:R-:W-:Y:S02]  /*9cc0*/  SHF.L.U64.HI R235, R230, 0x1, R235 ;  /* 0x00000001e6eb7819 */ /* 0x000fe400000102eb */
.L_x_196:
        /* <DEDUP_REMOVED lines=36> */
[----:B------:R1:W1:Y:S01]  /*9f10*/  SHFL.IDX PT, R0, R6, 0x2, 0x181f ;  /* 0x00581f0006007f89 */ /* 0x00026200000e0000 */
        /* <DEDUP_REMOVED lines=19> */
.L_x_194:
[C---:B--23--:R-:W-:Y:S01]  /*a050*/  HMMA.16816.F32.BF16 R4, R124.reuse, R120, RZ ;  /* 0x000000787c04723c */ /* 0x04cfe200000418ff */
[----:B------:R-:W-:Y:S02]  /*a060*/  LDSM.16.M88.4 R156, [R202+0x1000] ;  /* 0x00100000ca9c783b */ /* 0x000fe40000000200 */
[----:B------:R-:W-:Y:S05]  /*a070*/  ISETP.GT.AND P0, PT, R236, UR6, PT ;  /* 0x00000006ec007c0c */ /* 0x000fea000bf04270 */
[C---:B------:R-:W-:Y:S01]  /*a080*/  HMMA.16816.F32.BF16 R8, R124.reuse, R122, RZ ;  /* 0x0000007a7c08723c */ /* 0x040fe200000418ff */
[----:B------:R-:W0:Y:S07]  /*a090*/  LDGDEPBAR ;  /* 0x00000000000079af */ /* 0x000e2e0000000000 */
[C---:B------:R-:W-:Y:S01]  /*a0a0*/  HMMA.16816.F32.BF16 R12, R124.reuse, R16, RZ ;  /* 0x000000107c0c723c */ /* 0x040fe200000418ff */
[----:B------:R-:W2:Y:S07]  /*a0b0*/  LDSM.16.M88.4 R120, [R211+0x8100] ;  /* 0x00810000d378783b */ /* 0x000eae0000000200 */
[C---:B------:R-:W-:Y:S01]  /*a0c0*/  HMMA.16816.F32.BF16 R16, R124.reuse, R18, RZ ;  /* 0x000000127c10723c */ /* 0x040fe200000418ff */
[----:B------:R-:W-:Y:S07]  /*a0d0*/  LDSM.16.M88.4 R160, [R202+0x1800] ;  /* 0x00180000caa0783b */ /* 0x000fee0000000200 */
[C---:B----4-:R-:W-:Y:S01]  /*a0e0*/  HMMA.16816.F32.BF16 R20, R124.reuse, R24, RZ ;  /* 0x000000187c14723c */ /* 0x050fe200000418ff */
[----:B------:R-:W-:Y:S07]  /*a0f0*/  LDSM.16.M88.4 R164, [R202+0x2000] ;  /* 0x00200000caa4783b */ /* 0x000fee0000000200 */
[C---:B------:R-:W-:Y:S01]  /*a100*/  HMMA.16816.F32.BF16 R24, R124.reuse, R26, RZ ;  /* 0x0000001a7c18723c */ /* 0x040fe200000418ff */
[----:B------:R-:W-:Y:S07]  /*a110*/  LDSM.16.M88.4 R168, [R202+0x5000] ;  /* 0x00500000caa8783b */ /* 0x000fee0000000200 */
[C---:B-1----:R-:W-:Y:S08]  /*a120*/  HMMA.16816.F32.BF16 R28, R124.reuse, R32, RZ ;  /* 0x000000207c1c723c */ /* 0x042ff000000418ff */
[C---:B------:R-:W-:Y:S08]  /*a130*/  HMMA.16816.F32.BF16 R32, R124.reuse, R34, RZ ;  /* 0x000000227c20723c */ /* 0x040ff000000418ff */
[C---:B------:R-:W-:Y:S08]  /*a140*/  HMMA.16816.F32.BF16 R36, R124.reuse, R40, RZ ;  /* 0x000000287c24723c */ /* 0x040ff000000418ff */
[C---:B------:R-:W-:Y:S08]  /*a150*/  HMMA.16816.F32.BF16 R40, R124.reuse, R42, RZ ;  /* 0x0000002a7c28723c */ /* 0x040ff000000418ff */
[C---:B------:R-:W-:Y:S08]  /*a160*/  HMMA.16816.F32.BF16 R44, R124.reuse, R48, RZ ;  /* 0x000000307c2c723c */ /* 0x040ff000000418ff */
[----:B------:R-:W-:Y:S08]  /*a170*/  HMMA.16816.F32.BF16 R48, R124, R50, RZ ;  /* 0x000000327c30723c */ /* 0x000ff000000418ff */
[C---:B------:R-:W-:Y:S08]  /*a180*/  HMMA.16816.F32.BF16 R4, R144.reuse, R128, R4 ;  /* 0x000000809004723c */ /* 0x040ff00000041804 */
[C---:B------:R-:W-:Y:S01]  /*a190*/  HMMA.16816.F32.BF16 R8, R144.reuse, R130, R8 ;  /* 0x000000829008723c */ /* 0x040fe20000041808 */
[----:B------:R-:W1:Y:S07]  /*a1a0*/  LDSM.16.M88.4 R128, [R211+0x8900] ;  /* 0x00890000d380783b */ /* 0x000e6e0000000200 */
[C---:B------:R-:W-:Y:S08]  /*a1b0*/  HMMA.16816.F32.BF16 R12, R144.reuse, R132, R12 ;  /* 0x00000084900c723c */ /* 0x040ff0000004180c */
[C---:B------:R-:W-:Y:S01]  /*a1c0*/  HMMA.16816.F32.BF16 R16, R144.reuse, R134, R16 ;  /* 0x000000869010723c */ /* 0x040fe20000041810 */
[----:B------:R-:W3:Y:S07]  /*a1d0*/  LDSM.16.M88.4 R132, [R211+0x9100] ;  /* 0x00910000d384783b */ /* 0x000eee0000000200 */
[C---:B------:R-:W-:Y:S08]  /*a1e0*/  HMMA.16816.F32.BF16 R20, R144.reuse, R136, R20 ;  /* 0x000000889014723c */ /* 0x040ff00000041814 */
[C---:B------:R-:W-:Y:S01]  /*a1f0*/  HMMA.16816.F32.BF16 R24, R144.reuse, R138, R24 ;  /* 0x0000008a9018723c */ /* 0x040fe20000041818 */
[----:B------:R-:W4:Y:S07]  /*a200*/  LDSM.16.M88.4 R136, [R211+0x9900] ;  /* 0x00990000d388783b */ /* 0x000f2e0000000200 */
[C---:B------:R-:W-:Y:S08]  /*a210*/  HMMA.16816.F32.BF16 R28, R144.reuse, R140, R28 ;  /* 0x0000008c901c723c */ /* 0x040ff0000004181c */
[C---:B------:R-:W-:Y:S01]  /*a220*/  HMMA.16816.F32.BF16 R32, R144.reuse, R142, R32 ;  /* 0x0000008e9020723c */ /* 0x040fe20000041820 */
[----:B------:R-:W5:Y:S07]  /*a230*/  LDSM.16.M88.4 R140, [R211+0xa100] ;  /* 0x00a10000d38c783b */ /* 0x000f6e0000000200 */
[C---:B------:R-:W-:Y:S08]  /*a240*/  HMMA.16816.F32.BF16 R36, R144.reuse, R148, R36 ;  /* 0x000000949024723c */ /* 0x040ff00000041824 */
[C---:B------:R-:W-:Y:S01]  /*a250*/  HMMA.16816.F32.BF16 R40, R144.reuse, R150, R40 ;  /* 0x000000969028723c */ /* 0x040fe20000041828 */
[----:B------:R-:W3:Y:S07]  /*a260*/  LDSM.16.M88.4 R148, [R211+0xa900] ;  /* 0x00a90000d394783b */ /* 0x000eee0000000200 */
[C---:B------:R-:W-:Y:S08]  /*a270*/  HMMA.16816.F32.BF16 R44, R144.reuse, R152, R44 ;  /* 0x00000098902c723c */ /* 0x040ff0000004182c */
[----:B------:R-:W-:Y:S01]  /*a280*/  HMMA.16816.F32.BF16 R48, R144, R154, R48 ;  /* 0x0000009a9030723c */ /* 0x000fe20000041830 */
[----:B------:R-:W4:Y:S07]  /*a290*/  LDSM.16.M88.4 R152, [R202] ;  /* 0x00000000ca98783b */ /* 0x000f2e0000000200 */
[C---:B--2---:R-:W-:Y:S08]  /*a2a0*/  HMMA.16816.F32.BF16 R4, R172.reuse, R120, R4 ;  /* 0x00000078ac04723c */ /* 0x044ff00000041804 */
[C---:B------:R-:W-:Y:S01]  /*a2b0*/  HMMA.16816.F32.BF16 R8, R172.reuse, R122, R8 ;  /* 0x0000007aac08723c */ /* 0x040fe20000041808 */
[----:B------:R-:W2:Y:S07]  /*a2c0*/  LDSM.16.M88.4 R120, [R202+0x800] ;  /* 0x00080000ca78783b */ /* 0x000eae0000000200 */
[C---:B-1----:R-:W-:Y:S08]  /*a2d0*/  HMMA.16816.F32.BF16 R12, R172.reuse, R128, R12 ;  /* 0x00000080ac0c723c */ /* 0x042ff0000004180c */
[C---:B------:R-:W-:Y:S01]  /*a2e0*/  HMMA.16816.F32.BF16 R16, R172.reuse, R130, R16 ;  /* 0x00000082ac10723c */ /* 0x040fe20000041810 */
[----:B------:R-:W1:Y:S07]  /*a2f0*/  LDSM.16.M88.4 R128, [R202+0x2800] ;  /* 0x00280000ca80783b */ /* 0x000e6e0000000200 */
        /* <DEDUP_REMOVED lines=20> */
[----:B------:R-:W2:Y:S07]  /*a440*/  LDSM.16.M88.4 R156, [R201] ;  /* 0x00000000c99c783b */ /* 0x000eae0000000200 */
[C---:B------:R-:W-:Y:S08]  /*a450*/  HMMA.16816.F32.BF16 R28, R176.reuse, R160, R28 ;  /* 0x000000a0b01c723c */ /* 0x040ff0000004181c */
[C---:B------:R-:W-:Y:S01]  /*a460*/  HMMA.16816.F32.BF16 R32, R176.reuse, R162, R32 ;  /* 0x000000a2b020723c */ /* 0x040fe20000041820 */
[----:B------:R-:W2:Y:S07]  /*a470*/  LDSM.16.M88.4 R160, [R200] ;  /* 0x00000000c8a0783b */ /* 0x000eae0000000200 */
[C---:B------:R-:W-:Y:S08]  /*a480*/  HMMA.16816.F32.BF16 R36, R176.reuse, R164, R36 ;  /* 0x000000a4b024723c */ /* 0x040ff00000041824 */
[C---:B------:R-:W-:Y:S01]  /*a490*/  HMMA.16816.F32.BF16 R40, R176.reuse, R166, R40 ;  /* 0x000000a6b028723c */ /* 0x040fe20000041828 */
[----:B------:R-:W2:Y:S07]  /*a4a0*/  LDSM.16.M88.4 R164, [R199] ;  /* 0x00000000c7a4783b */ /* 0x000eae0000000200 */
[C---:B-1----:R-:W-:Y:S08]  /*a4b0*/  HMMA.16816.F32.BF16 R44, R176.reuse, R128, R44 ;  /* 0x00000080b02c723c */ /* 0x042ff0000004182c */
[----:B------:R-:W-:Y:S01]  /*a4c0*/  HMMA.16816.F32.BF16 R48, R176, R130, R48 ;  /* 0x00000082b030723c */ /* 0x000fe20000041830 */
[----:B------:R-:W1:Y:S07]  /*a4d0*/  LDSM.16.M88.4 R128, [R198] ;  /* 0x00000000c680783b */ /* 0x000e6e0000000200 */
[C---:B---3--:R-:W-:Y:S08]  /*a4e0*/  HMMA.16816.F32.BF16 R4, R180.reuse, R132, R4 ;  /* 0x00000084b404723c */ /* 0x048ff00000041804 */
[C---:B------:R-:W-:Y:S01]  /*a4f0*/  HMMA.16816.F32.BF16 R8, R180.reuse, R134, R8 ;  /* 0x00000086b408723c */ /* 0x040fe20000041808 */
[----:B------:R-:W3:Y:S07]  /*a500*/  LDSM.16.M88.4 R132, [R197] ;  /* 0x00000000c584783b */ /* 0x000eee0000000200 */
[C---:B----4-:R-:W-:Y:S08]  /*a510*/  HMMA.16816.F32.BF16 R12, R180.reuse, R136, R12 ;  /* 0x00000088b40c723c */ /* 0x050ff0000004180c */
[C---:B------:R-:W-:Y:S01]  /*a520*/  HMMA.16816.F32.BF16 R16, R180.reuse, R138, R16 ;  /* 0x0000008ab410723c */ /* 0x040fe20000041810 */
[----:B------:R-:W4:Y:S07]  /*a530*/  LDSM.16.M88.4 R136, [R196] ;  /* 0x00000000c488783b */ /* 0x000f2e0000000200 */
        /* <DEDUP_REMOVED lines=14> */
[----:B------:R-:W2:Y:S07]  /*a620*/  LDSM.16.M88.4 R156, [R211+0xd100] ;  /* 0x00d10000d39c783b */ /* 0x000eae0000000200 */
[C---:B------:R-:W-:Y:S08]  /*a630*/  HMMA.16816.F32.BF16 R12, R184.reuse, R160, R12 ;  /* 0x000000a0b80c723c */ /* 0x040ff0000004180c */
[C---:B------:R-:W-:Y:S01]  /*a640*/  HMMA.16816.F32.BF16 R16, R184.reuse, R162, R16 ;  /* 0x000000a2b810723c */ /* 0x040fe20000041810 */
[----:B------:R-:W2:Y:S07]  /*a650*/  LDSM.16.M88.4 R160, [R211+0xd900] ;  /* 0x00d90000d3a0783b */ /* 0x000eae0000000200 */
        /* <DEDUP_REMOVED lines=8> */
[----:B------:R-:W3:Y:S07]  /*a6e0*/  LDSM.16.M88.4 R132, [R202+0x3800] ;  /* 0x00380000ca84783b */ /* 0x000eee0000000200 */
[C---:B----4-:R-:W-:Y:S08]  /*a6f0*/  HMMA.16816.F32.BF16 R44, R184.reuse, R136, R44 ;  /* 0x00000088b82c723c */ /* 0x050ff0000004182c */
[----:B------:R-:W-:Y:S01]  /*a700*/  HMMA.16816.F32.BF16 R48, R184, R138, R48 ;  /* 0x0000008ab830723c */ /* 0x000fe20000041830 */
[----:B------:R-:W4:Y:S07]  /*a710*/  LDSM.16.M88.4 R136, [R202+0x4000] ;  /* 0x00400000ca88783b */ /* 0x000f2e0000000200 */
        /* <DEDUP_REMOVED lines=15> */
[C---:B-1----:R-:W-:Y:S08]  /*a810*/  HMMA.16816.F32.BF16 R4, R192.reuse, R128, R4 ;  /* 0x00000080c004723c */ /* 0x042ff00000041804 */
[C---:B------:R-:W-:Y:S08]  /*a820*/  HMMA.16816.F32.BF16 R8, R192.reuse, R130, R8 ;  /* 0x00000082c008723c */ /* 0x040ff00000041808 */
[C---:B---3--:R-:W-:Y:S08]  /*a830*/  HMMA.16816.F32.BF16 R12, R192.reuse, R132, R12 ;  /* 0x00000084c00c723c */ /* 0x048ff0000004180c */
[C---:B------:R-:W-:Y:S08]  /*a840*/  HMMA.16816.F32.BF16 R16, R192.reuse, R134, R16 ;  /* 0x00000086c010723c */ /* 0x040ff00000041810 */
[C---:B----4-:R-:W-:Y:S08]  /*a850*/  HMMA.16816.F32.BF16 R20, R192.reuse, R136, R20 ;  /* 0x00000088c014723c */ /* 0x050ff00000041814 */
        /* <DEDUP_REMOVED lines=41> */
[----:B------:R5:W5:Y:S01]  /*aaf0*/  SHFL.IDX PT, R0, R134, 0x2, 0x181f ;  /* 0x00581f0086007f89 */ /* 0x000b6200000e0000 */
        /* <DEDUP_REMOVED lines=19> */
.L_x_195:
[----:B------:R-:W-:Y:S01]  /*ac30*/  FMNMX.FTZ R0, R4, R3, !PT ;  /* 0x0000000304007209 */ /* 0x000fe20007810000 */
[----:B-1----:R-:W-:Y:S01]  /*ac40*/  LDSM.16.MT88.4 R132, [R209+0x100] ;  /* 0x00010000d184783b */ /* 0x002fe20000004200 */
        /* <DEDUP_REMOVED lines=46> */
[----:B------:R-:W-:Y:S02]  /*af30*/  ISETP.GT.AND P0, PT, R236, UR4, PT ;  /* 0x00000004ec007c0c */ /* 0x000fe4000bf04270 */
[----:B------:R-:W-:Y:S02]  /*af40*/  FMNMX.FTZ R120, R49, R0, !PT ;  /* 0x0000000031787209 */ /* 0x000fe40007810000 */
[----:B------:R-:W-:Y:S03]  /*af50*/  FMNMX.FTZ R0, R50, R123, !PT ;  /* 0x0000007b32007209 */ /* 0x000fe60007810000 */
[----:B------:R-:W-:Y:S01]  /*af60*/  SHFL.BFLY PT, R123, R120, 0x2, 0x1f ;  /* 0x0c401f00787b7f89 */ /* 0x000fe200000e0000 */
[----:B------:R-:W-:Y:S07]  /*af70*/  FMNMX.FTZ R121, R51, R0, !PT ;  /* 0x0000000033797209 */ /* 0x000fee0007810000 */
[----:B------:R-:W1:Y:S02]  /*af80*/  SHFL.BFLY PT, R0, R121, 0x2, 0x1f ;  /* 0x0c401f0079007f89 */ /* 0x000e6400000e0000 */
[----:B-1----:R-:W-:Y:S02]  /*af90*/  FMNMX.FTZ R119, R121, R0, !PT ;  /* 0x0000000079777209 */ /* 0x002fe40007810000 */
[----:B------:R-:W-:Y:S04]  /*afa0*/  FMNMX.FTZ R129, R120, R123, !PT ;  /* 0x0000007b78817209 */ /* 0x000fe80007810000 */
[----:B------:R-:W-:Y:S08]  /*afb0*/  LDSM.16.MT88.4 R120, [R212+0x100] ;  /* 0x00010000d478783b */ /* 0x000ff00000004200 */
[----:B------:R-:W1:Y:S08]  /*afc0*/  SHFL.BFLY PT, R2, R129, 0x1, 0x1f ;  /* 0x0c201f0081027f89 */ /* 0x000e7000000e0000 */
[----:B------:R-:W2:Y:S01]  /*afd0*/  SHFL.BFLY PT, R116, R119, 0x1, 0x1f ;  /* 0x0c201f0077747f89 */ /* 0x000ea200000e0000 */
[----:B-1----:R-:W-:Y:S07]  /*afe0*/  FMNMX.FTZ R0, R129, R2, !PT ;  /* 0x0000000281007209 */ /* 0x002fee0007810000 */
[----:B------:R-:W1:Y:S01]  /*aff0*/  LDSM.16.MT88.4 R128, [R210+0x100] ;  /* 0x00010000d280783b */ /* 0x000e620000004200 */
[C---:B------:R-:W-:Y:S02]  /*b000*/  FADD.FTZ R2, -R0.reuse, R3 ;  /* 0x0000000300027221 */ /* 0x040fe40000010100 */
[----:B------:R-:W-:Y:S01]  /*b010*/  FMUL.FTZ R151, R0, c[0x0][0x2d0] ;  /* 0x0000b40000977a20 */ /* 0x000fe20000410000 */
[----:B--2---:R-:W-:Y:S01]  /*b020*/  FMNMX.FTZ R116, R119, R116, !PT ;  /* 0x0000007477747209 */ /* 0x004fe20007810000 */
[----:B------:R-:W-:Y:S02]  /*b030*/  FMUL.FTZ R3, R2, c[0x0][0x2d0] ;  /* 0x0000b40002037a20 */ /* 0x000fe40000410000 */
[----:B------:R-:W-:Y:S02]  /*b040*/  FFMA.FTZ R142, R4, c[0x0][0x2d0], -R151 ;  /* 0x0000b400048e7a23 */ /* 0x000fe40000010897 */
[C---:B------:R-:W-:Y:S02]  /*b050*/  FADD.FTZ R2, -R116.reuse, R117 ;  /* 0x0000007574027221 */ /* 0x040fe40000010100 */
[----:B------:R-:W-:Y:S01]  /*b060*/  FMUL.FTZ R143, R116, c[0x0][0x2d0] ;  /* 0x0000b400748f7a20 */ /* 0x000fe20000410000 */
[----:B------:R-:W2:Y:S01]  /*b070*/  MUFU.EX2 R3, R3 ;  /* 0x0000000300037308 */ /* 0x000ea20000000800 */
[----:B------:R-:W-:Y:S02]  /*b080*/  FMUL.FTZ R117, R2, c[0x0][0x2d0] ;  /* 0x0000b40002757a20 */ /* 0x000fe40000410000 */
[--C-:B------:R-:W-:Y:S02]  /*b090*/  FFMA.FTZ R5, R5, c[0x0][0x2d0], -R151.reuse ;  /* 0x0000b40005057a23 */ /* 0x100fe40000010897 */
[--C-:B------:R-:W-:Y:S02]  /*b0a0*/  FFMA.FTZ R119, R8, c[0x0][0x2d0], -R151.reuse ;  /* 0x0000b40008777a23 */ /* 0x100fe40000010897 */
[----:B------:R-:W-:Y:S02]  /*b0b0*/  FFMA.FTZ R140, R9, c[0x0][0x2d0], -R151 ;  /* 0x0000b400098c7a23 */ /* 0x000fe40000010897 */
[--C-:B------:R-:W-:Y:S01]  /*b0c0*/  FFMA.FTZ R6, R6, c[0x0][0x2d0], -R143.reuse ;  /* 0x0000b40006067a23 */ /* 0x100fe2000001088f */
[----:B------:R3:W4:Y:S01]  /*b0d0*/  MUFU.EX2 R2, R117 ;  /* 0x0000007500027308 */ /* 0x0007220000000800 */
[--C-:B------:R-:W-:Y:S02]  /*b0e0*/  FFMA.FTZ R7, R7, c[0x0][0x2d0], -R143.reuse ;  /* 0x0000b40007077a23 */ /* 0x100fe4000001088f */
[----:B------:R-:W-:Y:S02]  /*b0f0*/  FFMA.FTZ R148, R11, c[0x0][0x2d0], -R143 ;  /* 0x0000b4000b947a23 */ /* 0x000fe4000001088f */
[--C-:B------:R-:W-:Y:S02]  /*b100*/  FFMA.FTZ R157, R36, c[0x0][0x2d0], -R151.reuse ;  /* 0x0000b400249d7a23 */ /* 0x100fe40000010897 */
[----:B------:R-:W-:Y:S02]  /*b110*/  FFMA.FTZ R158, R37, c[0x0][0x2d0], -R151 ;  /* 0x0000b400259e7a23 */ /* 0x000fe40000010897 */
[--C-:B------:R-:W-:Y:S01]  /*b120*/  FFMA.FTZ R159, R38, c[0x0][0x2d0], -R143.reuse ;  /* 0x0000b400269f7a23 */ /* 0x100fe2000001088f */
[----:B------:R-:W-:Y:S01]  /*b130*/  MUFU.EX2 R142, R142 ;  /* 0x0000008e008e7308 */ /* 0x000fe20000000800 */
[--C-:B------:R-:W-:Y:S02]  /*b140*/  FFMA.FTZ R160, R39, c[0x0][0x2d0], -R143.reuse ;  /* 0x0000b40027a07a23 */ /* 0x100fe4000001088f */
[----:B------:R-:W-:Y:S01]  /*b150*/  LDSM.16.MT88.4 R36, [R209+0x4900] ;  /* 0x00490000d124783b */ /* 0x000fe20000004200 */
[C---:B--2---:R-:W-:Y:S02]  /*b160*/  FMUL.FTZ R8, R3.reuse, R112 ;  /* 0x0000007003087220 */ /* 0x044fe40000410000 */
[C---:B------:R-:W-:Y:S02]  /*b170*/  FMUL.FTZ R9, R3.reuse, R113 ;  /* 0x0000007103097220 */ /* 0x040fe40000410000 */
[C---:B------:R-:W-:Y:S02]  /*b180*/  FMUL.FTZ R68, R3.reuse, R68 ;  /* 0x0000004403447220 */ /* 0x040fe40000410000 */
[----:B------:R-:W2:Y:S01]  /*b190*/  MUFU.EX2 R5, R5 ;  /* 0x0000000500057308 */ /* 0x000ea20000000800 */
[C---:B------:R-:W-:Y:S02]  /*b1a0*/  FMUL.FTZ R69, R3.reuse, R69 ;  /* 0x0000004503457220 */ /* 0x040fe40000410000 */
[C---:B------:R-:W-:Y:S02]  /*b1b0*/  FMUL.FTZ R72, R3.reuse, R72 ;  /* 0x0000004803487220 */ /* 0x040fe40000410000 */
[----:B---3--:R-:W-:Y:S02]  /*b1c0*/  FFMA.FTZ R117, R10, c[0x0][0x2d0], -R143 ;  /* 0x0000b4000a757a23 */ /* 0x008fe4000001088f */
[C---:B----4-:R-:W-:Y:S02]  /*b1d0*/  FMUL.FTZ R10, R2.reuse, R114 ;  /* 0x00000072020a7220 */ /* 0x050fe40000410000 */
[C---:B------:R-:W-:Y:S01]  /*b1e0*/  FMUL.FTZ R11, R2.reuse, R115 ;  /* 0x00000073020b7220 */ /* 0x040fe20000410000 */
[----:B------:R-:W-:Y:S01]  /*b1f0*/  MUFU.EX2 R119, R119 ;  /* 0x0000007700777308 */ /* 0x000fe20000000800 */
[C---:B------:R-:W-:Y:S02]  /*b200*/  FMUL.FTZ R70, R2.reuse, R70 ;  /* 0x0000004602467220 */ /* 0x040fe40000410000 */
[C---:B------:R-:W-:Y:S02]  /*b210*/  FMUL.FTZ R71, R2.reuse, R71 ;  /* 0x0000004702477220 */ /* 0x040fe40000410000 */
[C---:B------:R-:W-:Y:S02]  /*b220*/  FMUL.FTZ R73, R3.reuse, R73 ;  /* 0x0000004903497220 */ /* 0x040fe40000410000 */
[C---:B------:R-:W-:Y:S02]  /*b230*/  FMUL.FTZ R74, R2.reuse, R74 ;  /* 0x0000004a024a7220 */ /* 0x040fe40000410000 */
[C---:B------:R-:W-:Y:S01]  /*b240*/  FMUL.FTZ R75, R2.reuse, R75 ;  /* 0x0000004b024b7220 */ /* 0x040fe20000410000 */
[----:B------:R-:W3:Y:S01]  /*b250*/  MUFU.EX2 R140, R140 ;  /* 0x0000008c008c7308 */ /* 0x000ee20000000800 */
[C---:B------:R-:W-:Y:S02]  /*b260*/  FMUL.FTZ R76, R3.reuse, R76 ;  /* 0x0000004c034c7220 */ /* 0x040fe40000410000 */
[----:B------:R-:W-:Y:S01]  /*b270*/  FMUL.FTZ R77, R3, R77 ;  /* 0x0000004d034d7220 */ /* 0x000fe20000410000 */
[----:B--2---:R-:W-:Y:S01]  /*b280*/  F2FP.BF16.PACK_AB R112, R5, R142 ;  /* 0x0000008e0570723e */ /* 0x004fe200000010ff */
[C---:B------:R-:W-:Y:S02]  /*b290*/  FMUL.FTZ R78, R2.reuse, R78 ;  /* 0x0000004e024e7220 */ /* 0x040fe40000410000 */
[C---:B------:R-:W-:Y:S02]  /*b2a0*/  FMUL.FTZ R79, R2.reuse, R79 ;  /* 0x0000004f024f7220 */ /* 0x040fe40000410000 */
[C---:B------:R-:W-:Y:S01]  /*b2b0*/  FMUL.FTZ R80, R3.reuse, R80 ;  /* 0x0000005003507220 */ /* 0x040fe20000410000 */
[----:B------:R-:W-:Y:S01]  /*b2c0*/  MUFU.EX2 R6, R6 ;  /* 0x0000000600067308 */ /* 0x000fe20000000800 */
[C---:B------:R-:W-:Y:S02]  /*b2d0*/  FMUL.FTZ R81, R3.reuse, R81 ;  /* 0x0000005103517220 */ /* 0x040fe40000410000 */
[C---:B------:R-:W-:Y:S02]  /*b2e0*/  FMUL.FTZ R82, R2.reuse, R82 ;  /* 0x0000005202527220 */ /* 0x040fe40000410000 */
[C---:B------:R-:W-:Y:S02]  /*b2f0*/  FMUL.FTZ R83, R2.reuse, R83 ;  /* 0x0000005302537220 */ /* 0x040fe40000410000 */
[C---:B------:R-:W-:Y:S02]  /*b300*/  FMUL.FTZ R84, R3.reuse, R84 ;  /* 0x0000005403547220 */ /* 0x040fe40000410000 */
[----:B------:R-:W-:Y:S01]  /*b310*/  FMUL.FTZ R85, R3, R85 ;  /* 0x0000005503557220 */ /* 0x000fe20000410000 */
[----:B------:R-:W2:Y:S01]  /*b320*/  MUFU.EX2 R7, R7 ;  /* 0x0000000700077308 */ /* 0x000ea20000000800 */
[C---:B------:R-:W-:Y:S02]  /*b330*/  FMUL.FTZ R86, R2.reuse, R86 ;  /* 0x0000005602567220 */ /* 0x040fe40000410000 */
[----:B------:R-:W-:Y:S01]  /*b340*/  FMUL.FTZ R87, R2, R87 ;  /* 0x0000005702577220 */ /* 0x000fe20000410000 */
[----:B---3--:R-:W-:Y:S01]  /*b350*/  F2FP.BF16.PACK_AB R114, R140, R119 ;  /* 0x000000778c72723e */ /* 0x008fe200000010ff */
[--C-:B------:R-:W-:Y:S02]  /*b360*/  FFMA.FTZ R161, R40, c[0x0][0x2d0], -R151.reuse ;  /* 0x0000b40028a17a23 */ /* 0x100fe40000010897 */
[----:B------:R-:W-:Y:S02]  /*b370*/  FFMA.FTZ R162, R41, c[0x0][0x2d0], -R151 ;  /* 0x0000b40029a27a23 */ /* 0x000fe40000010897 */
[--C-:B------:R-:W-:Y:S01]  /*b380*/  FFMA.FTZ R163, R42, c[0x0][0x2d0], -R143.reuse ;  /* 0x0000b4002aa37a23 */ /* 0x100fe2000001088f */
[----:B------:R-:W-:Y:S01]  /*b390*/  MUFU.EX2 R117, R117 ;  /* 0x0000007500757308 */ /* 0x000fe20000000800 */
[----:B------:R-:W-:Y:S02]  /*b3a0*/  FFMA.FTZ R164, R43, c[0x0][0x2d0], -R143 ;  /* 0x0000b4002ba47a23 */ /* 0x000fe4000001088f */
[----:B------:R-:W-:Y:S01]  /*b3b0*/  LDSM.16.MT88.4 R40, [R210+0x2900] ;  /* 0x00290000d228783b */ /* 0x000fe20000004200 */
[--C-:B------:R-:W-:Y:S02]  /*b3c0*/  FFMA.FTZ R165, R44, c[0x0][0x2d0], -R151.reuse ;  /* 0x0000b4002ca57a23 */ /* 0x100fe40000010897 */
[----:B------:R-:W-:Y:S02]  /*b3d0*/  FFMA.FTZ R166, R45, c[0x0][0x2d0], -R151 ;  /* 0x0000b4002da67a23 */ /* 0x000fe40000010897 */
[--C-:B------:R-:W-:Y:S02]  /*b3e0*/  FFMA.FTZ R167, R46, c[0x0][0x2d0], -R143.reuse ;  /* 0x0000b4002ea77a23 */ /* 0x100fe4000001088f */
[----:B------:R-:W3:Y:S01]  /*b3f0*/  MUFU.EX2 R148, R148 ;  /* 0x0000009400947308 */ /* 0x000ee20000000800 */
[----:B------:R-:W-:Y:S02]  /*b400*/  FFMA.FTZ R168, R47, c[0x0][0x2d0], -R143 ;  /* 0x0000b4002fa87a23 */ /* 0x000fe4000001088f */
[----:B------:R-:W-:Y:S01]  /*b410*/  LDSM.16.MT88.4 R44, [R209+0x2900] ;  /* 0x00290000d12c783b */ /* 0x000fe20000004200 */
        /* <DEDUP_REMOVED lines=10> */
[----:B------:R-:W-:Y:S01]  /*b4c0*/  MUFU.EX2 R158, R158 ;  /* 0x0000009e009e7308 */ /* 0x000fe20000000800 */
[C---:B------:R-:W-:Y:S02]  /*b4d0*/  FMUL.FTZ R96, R3.reuse, R96 ;  /* 0x0000006003607220 */ /* 0x040fe40000410000 */
[C---:B------:R-:W-:Y:S01]  /*b4e0*/  FMUL.FTZ R97, R3.reuse, R97 ;  /* 0x0000006103617220 */ /* 0x040fe20000410000 */
[----:B---3--:R-:W-:Y:S01]  /*b4f0*/  F2FP.BF16.PACK_AB R115, R148, R117 ;  /* 0x000000759473723e */ /* 0x008fe200000010ff */
[C---:B------:R-:W-:Y:S02]  /*b500*/  FMUL.FTZ R98, R2.reuse, R98 ;  /* 0x0000006202627220 */ /* 0x040fe40000410000 */
[C---:B------:R-:W-:Y:S02]  /*b510*/  FMUL.FTZ R99, R2.reuse, R99 ;  /* 0x0000006302637220 */ /* 0x040fe40000410000 */
[C---:B------:R-:W-:Y:S01]  /*b520*/  FMUL.FTZ R100, R3.reuse, R100 ;  /* 0x0000006403647220 */ /* 0x040fe20000410000 */
[----:B------:R-:W-:Y:S01]  /*b530*/  MUFU.EX2 R159, R159 ;  /* 0x0000009f009f7308 */ /* 0x000fe20000000800 */
[C---:B------:R-:W-:Y:S05]  /*b540*/  HMMA.16816.F32.BF16 R8, R112.reuse, R120, R8 ;  /* 0x000000787008723c */ /* 0x040fea0000041808 */
[C---:B------:R-:W-:Y:S02]  /*b550*/  FMUL.FTZ R101, R3.reuse, R101 ;  /* 0x0000006503657220 */ /* 0x040fe40000410000 */
[C---:B------:R-:W-:Y:S01]  /*b560*/  FMUL.FTZ R102, R2.reuse, R102 ;  /* 0x0000006602667220 */ /* 0x040fe20000410000 */
[C---:B------:R-:W-:Y:S01]  /*b570*/  HMMA.16816.F32.BF16 R68, R112.reuse, R122, R68 ;  /* 0x0000007a7044723c */ /* 0x040fe20000041844 */
[----:B------:R-:W2:Y:S01]  /*b580*/  LDSM.16.MT88.4 R120, [R208+0x100] ;  /* 0x00010000d078783b */ /* 0x000ea20000004200 */
[----:B------:R-:W-:Y:S02]  /*b590*/  MUFU.EX2 R160, R160 ;  /* 0x000000a000a07308 */ /* 0x000fe40000000800 */
[----:B------:R-:W-:Y:S02]  /*b5a0*/  FMUL.FTZ R103, R2, R103 ;  /* 0x0000006702677220 */ /* 0x000fe40000410000 */
[--C-:B------:R-:W-:Y:S02]  /*b5b0*/  FFMA.FTZ R141, R12, c[0x0][0x2d0], -R151.reuse ;  /* 0x0000b4000c8d7a23 */ /* 0x100fe40000010897 */
[C---:B-1----:R-:W-:Y:S04]  /*b5c0*/  HMMA.16816.F32.BF16 R72, R112.reuse, R128, R72 ;  /* 0x000000807048723c */ /* 0x042fe80000041848 */
[----:B------:R-:W-:Y:S01]  /*b5d0*/  FMUL.FTZ R12, R3, R108 ;  /* 0x0000006c030c7220 */ /* 0x000fe20000410000 */
[----:B------:R-:W-:Y:S01]  /*b5e0*/  MUFU.EX2 R141, R141 ;  /* 0x0000008d008d7308 */ /* 0x000fe20000000800 */
[----:B------:R-:W-:Y:S02]  /*b5f0*/  FFMA.FTZ R150, R13, c[0x0][0x2d0], -R151 ;  /* 0x0000b4000d967a23 */ /* 0x000fe40000010897 */
[C---:B------:R-:W-:Y:S01]  /*b600*/  HMMA.16816.F32.BF16 R76, R112.reuse, R130, R76 ;  /* 0x00000082704c723c */ /* 0x040fe2000004184c */
[----:B------:R-:W1:Y:S03]  /*b610*/  LDSM.16.MT88.4 R128, [R212+0x3100] ;  /* 0x00310000d480783b */ /* 0x000e660000004200 */
[----:B------:R-:W-:Y:S02]  /*b620*/  FMUL.FTZ R13, R3, R109 ;  /* 0x0000006d030d7220 */ /* 0x000fe40000410000 */
[--C-:B------:R-:W-:Y:S01]  /*b630*/  FFMA.FTZ R149, R14, c[0x0][0x2d0], -R143.reuse ;  /* 0x0000b4000e957a23 */ /* 0x100fe2000001088f */
[----:B------:R-:W3:Y:S01]  /*b640*/  MUFU.EX2 R150, R150 ;  /* 0x0000009600967308 */ /* 0x000ee20000000800 */
[C---:B------:R-:W-:Y:S04]  /*b650*/  HMMA.16816.F32.BF16 R80, R112.reuse, R132, R80 ;  /* 0x000000847050723c */ /* 0x040fe80000041850 */
[C---:B------:R-:W-:Y:S02]  /*b660*/  FMUL.FTZ R14, R2.reuse, R110 ;  /* 0x0000006e020e7220 */ /* 0x040fe40000410000 */
[----:B------:R-:W-:Y:S02]  /*b670*/  FFMA.FTZ R152, R15, c[0x0][0x2d0], -R143 ;  /* 0x0000b4000f987a23 */ /* 0x000fe4000001088f */
[C---:B------:R-:W-:Y:S01]  /*b680*/  HMMA.16816.F32.BF16 R84, R112.reuse, R134, R84 ;  /* 0x000000867054723c */ /* 0x040fe20000041854 */
[----:B------:R-:W4:Y:S01]  /*b690*/  LDSM.16.MT88.4 R132, [R210+0x3100] ;  /* 0x00310000d284783b */ /* 0x000f220000004200 */
[----:B------:R-:W-:Y:S02]  /*b6a0*/  MUFU.EX2 R149, R149 ;  /* 0x0000009500957308 */ /* 0x000fe40000000800 */
[C---:B------:R-:W-:Y:S02]  /*b6b0*/  FMUL.FTZ R15, R2.reuse, R111 ;  /* 0x0000006f020f7220 */ /* 0x040fe40000410000 */
[C---:B------:R-:W-:Y:S02]  /*b6c0*/  FMUL.FTZ R104, R3.reuse, R104 ;  /* 0x0000006803687220 */ /* 0x040fe40000410000 */
[C---:B------:R-:W-:Y:S01]  /*b6d0*/  FMUL.FTZ R105, R3.reuse, R105 ;  /* 0x0000006903697220 */ /* 0x040fe20000410000 */
[C---:B--2---:R-:W-:Y:S01]  /*b6e0*/  HMMA.16816.F32.BF16 R88, R112.reuse, R120, R88 ;  /* 0x000000787058723c */ /* 0x044fe20000041858 */
[----:B------:R-:W-:Y:S02]  /*b6f0*/  LDSM.16.MT88.4 R108, [R208+0x3100] ;  /* 0x00310000d06c783b */ /* 0x000fe40000004200 */
[C---:B------:R-:W-:Y:S01]  /*b700*/  FMUL.FTZ R106, R2.reuse, R106 ;  /* 0x0000006a026a7220 */ /* 0x040fe20000410000 */
[----:B------:R-:W2:Y:S01]  /*b710*/  MUFU.EX2 R152, R152 ;  /* 0x0000009800987308 */ /* 0x000ea20000000800 */
[C---:B------:R-:W-:Y:S02]  /*b720*/  FMUL.FTZ R107, R2.reuse, R107 ;  /* 0x0000006b026b7220 */ /* 0x040fe40000410000 */
[C---:B------:R-:W-:Y:S01]  /*b730*/  FMUL.FTZ R52, R3.reuse, R52 ;  /* 0x0000003403347220 */ /* 0x040fe20000410000 */
[C---:B------:R-:W-:Y:S01]  /*b740*/  HMMA.16816.F32.BF16 R92, R112.reuse, R122, R92 ;  /* 0x0000007a705c723c */ /* 0x040fe2000004185c */
[----:B------:R-:W5:Y:S03]  /*b750*/  LDSM.16.MT88.4 R120, [R209+0x3100] ;  /* 0x00310000d178783b */ /* 0x000f660000004200 */
[C---:B------:R-:W-:Y:S02]  /*b760*/  FMUL.FTZ R53, R3.reuse, R53 ;  /* 0x0000003503357220 */ /* 0x040fe40000410000 */
[C---:B------:R-:W-:Y:S01]  /*b770*/  FMUL.FTZ R54, R2.reuse, R54 ;  /* 0x0000003602367220 */ /* 0x040fe20000410000 */
[----:B------:R-:W-:Y:S01]  /*b780*/  MUFU.EX2 R161, R161 ;  /* 0x000000a100a17308 */ /* 0x000fe20000000800 */
[C---:B-1----:R-:W-:Y:S04]  /*b790*/  HMMA.16816.F32.BF16 R96, R112.reuse, R128, R96 ;  /* 0x000000807060723c */ /* 0x042fe80000041860 */
[C---:B------:R-:W-:Y:S02]  /*b7a0*/  FMUL.FTZ R55, R2.reuse, R55 ;  /* 0x0000003702377220 */ /* 0x040fe40000410000 */
[C---:B------:R-:W-:Y:S02]  /*b7b0*/  FMUL.FTZ R56, R3.reuse, R56 ;  /* 0x0000003803387220 */ /* 0x040fe40000410000 */
[C---:B------:R-:W-:Y:S01]  /*b7c0*/  HMMA.16816.F32.BF16 R100, R112.reuse, R130, R100 ;  /* 0x000000827064723c */ /* 0x040fe20000041864 */
[----:B------:R-:W1:Y:S01]  /*b7d0*/  LDSM.16.MT88.4 R128, [R212+0x900] ;  /* 0x00090000d480783b */ /* 0x000e620000004200 */
[----:B------:R-:W-:Y:S02]  /*b7e0*/  MUFU.EX2 R162, R162 ;  /* 0x000000a200a27308 */ /* 0x000fe40000000800 */
[C---:B------:R-:W-:Y:S02]  /*b7f0*/  FMUL.FTZ R57, R3.reuse, R57 ;  /* 0x0000003903397220 */ /* 0x040fe40000410000 */
[C---:B------:R-:W-:Y:S02]  /*b800*/  FMUL.FTZ R58, R2.reuse, R58 ;  /* 0x0000003a023a7220 */ /* 0x040fe40000410000 */
[C---:B----4-:R-:W-:Y:S04]  /*b810*/  HMMA.16816.F32.BF16 R12, R112.reuse, R132, R12 ;  /* 0x00000084700c723c */ /* 0x050fe8000004180c */
[----:B------:R-:W-:Y:S01]  /*b820*/  FMUL.FTZ R59, R2, R59 ;  /* 0x0000003b023b7220 */ /* 0x000fe20000410000 */
[----:B------:R-:W-:Y:S01]  /*b830*/  MUFU.EX2 R163, R163 ;  /* 0x000000a300a37308 */ /* 0x000fe20000000800 */
[----:B------:R-:W-:Y:S02]  /*b840*/  FMUL.FTZ R60, R3, R60 ;  /* 0x0000003c033c7220 */ /* 0x000fe40000410000 */
[C---:B------:R-:W-:Y:S01]  /*b850*/  HMMA.16816.F32.BF16 R104, R112.reuse, R134, R104 ;  /* 0x000000867068723c */ /* 0x040fe20000041868 */
[----:B------:R-:W4:Y:S03]  /*b860*/  LDSM.16.MT88.4 R132, [R210+0x900] ;  /* 0x00090000d284783b */ /* 0x000f260000004200 */
[--C-:B------:R-:W-:Y:S01]  /*b870*/  FFMA.FTZ R153, R16, c[0x0][0x2d0], -R151.reuse ;  /* 0x0000b40010997a23 */ /* 0x100fe20000010897 */
[----:B---3--:R-:W-:Y:S01]  /*b880*/  F2FP.BF16.PACK_AB R16, R150, R141 ;  /* 0x0000008d9610723e */ /* 0x008fe200000010ff */
[----:B------:R-:W-:Y:S01]  /*b890*/  FFMA.FTZ R154, R17, c[0x0][0x2d0], -R151 ;  /* 0x0000b400119a7a23 */ /* 0x000fe20000010897 */
[----:B--2---:R-:W-:Y:S01]  /*b8a0*/  F2FP.BF16.PACK_AB R17, R152, R149 ;  /* 0x000000959811723e */ /* 0x004fe200000010ff */
[--C-:B------:R-:W-:Y:S01]  /*b8b0*/  FFMA.FTZ R155, R18, c[0x0][0x2d0], -R143.reuse ;  /* 0x0000b400129b7a23 */ /* 0x100fe2000001088f */
[C---:B-----5:R-:W-:Y:S01]  /*b8c0*/  HMMA.16816.F32.BF16 R52, R112.reuse, R120, R52 ;  /* 0x000000787034723c */ /* 0x060fe20000041834 */
[----:B------:R-:W-:Y:S02]  /*b8d0*/  MUFU.EX2 R153, R153 ;  /* 0x0000009900997308 */ /* 0x000fe40000000800 */
[----:B------:R-:W-:Y:S02]  /*b8e0*/  FFMA.FTZ R156, R19, c[0x0][0x2d0], -R143 ;  /* 0x0000b400139c7a23 */ /* 0x000fe4000001088f */
[C---:B------:R-:W-:Y:S02]  /*b8f0*/  FMUL.FTZ R61, R3.reuse, R61 ;  /* 0x0000003d033d7220 */ /* 0x040fe40000410000 */
[C---:B------:R-:W-:Y:S01]  /*b900*/  FMUL.FTZ R62, R2.reuse, R62 ;  /* 0x0000003e023e7220 */ /* 0x040fe20000410000 */
[C---:B------:R-:W-:Y:S01]  /*b910*/  HMMA.16816.F32.BF16 R56, R112.reuse, R122, R56 ;  /* 0x0000007a7038723c */ /* 0x040fe20000041838 */
[----:B------:R-:W2:Y:S02]  /*b920*/  LDSM.16.MT88.4 R120, [R209+0x900] ;  /* 0x00090000d178783b */ /* 0x000ea40000004200 */
[----:B------:R-:W3:Y:S01]  /*b930*/  MUFU.EX2 R154, R154 ;  /* 0x0000009a009a7308 */ /* 0x000ee20000000800 */
[C---:B------:R-:W-:Y:S02]  /*b940*/  FMUL.FTZ R63, R2.reuse, R63 ;  /* 0x0000003f023f7220 */ /* 0x040fe40000410000 */
[C---:B------:R-:W-:Y:S02]  /*b950*/  FMUL.FTZ R64, R3.reuse, R64 ;  /* 0x0000004003407220 */ /* 0x040fe40000410000 */
[C---:B------:R-:W-:Y:S03]  /*b960*/  FMUL.FTZ R65, R3.reuse, R65 ;  /* 0x0000004103417220 */ /* 0x040fe60000410000 */
[C---:B------:R-:W-:Y:S02]  /*b970*/  HMMA.16816.F32.BF16 R60, R112.reuse, R108, R60 ;  /* 0x0000006c703c723c */ /* 0x040fe4000004183c */
[----:B------:R-:W-:Y:S01]  /*b980*/  MUFU.EX2 R155, R155 ;  /* 0x0000009b009b7308 */ /* 0x000fe20000000800 */
[C---:B------:R-:W-:Y:S02]  /*b990*/  FMUL.FTZ R66, R2.reuse, R66 ;  /* 0x0000004202427220 */ /* 0x040fe40000410000 */
[----:B------:R-:W-:Y:S02]  /*b9a0*/  FMUL.FTZ R67, R2, R67 ;  /* 0x0000004302437220 */ /* 0x000fe40000410000 */
[----:B------:R-:W-:Y:S02]  /*b9b0*/  FFMA.FTZ R48, R48, c[0x0][0x2d0], -R151 ;  /* 0x0000b40030307a23 */ /* 0x000fe40000010897 */
[----:B------:R-:W-:Y:S03]  /*b9c0*/  FFMA.FTZ R142, R3, R228, R142 ;  /* 0x000000e4038e7223 */ /* 0x000fe6000001008e */
[----:B------:R-:W-:Y:S01]  /*b9d0*/  HMMA.16816.F32.BF16 R64, R112, R110, R64 ;  /* 0x0000006e7040723c */ /* 0x000fe20000041840 */
[----:B------:R-:W5:Y:S01]  /*b9e0*/  MUFU.EX2 R156, R156 ;  /* 0x0000009c009c7308 */ /* 0x000f620000000800 */
[----:B------:R-:W2:Y:S01]  /*b9f0*/  LDSM.16.MT88.4 R108, [R212+0x3900] ;  /* 0x00390000d46c783b */ /* 0x000ea20000004200 */
[----:B------:R-:W-:Y:S01]  /*ba00*/  MOV R3, R0 ;  /* 0x0000000000037202 */ /* 0x000fe20000000f00 */
[----:B------:R-:W-:Y:S01]  /*ba10*/  FFMA.FTZ R6, R2, R227, R6 ;  /* 0x000000e302067223 */ /* 0x000fe20000010006 */
[----:B---3--:R-:W-:Y:S01]  /*ba20*/  F2FP.BF16.PACK_AB R18, R154, R153 ;  /* 0x000000999a12723e */ /* 0x008fe200000010ff */
[----:B------:R-:W-:Y:S02]  /*ba30*/  FADD.FTZ R142, R5, R142 ;  /* 0x0000008e058e7221 */ /* 0x000fe40000010000 */
[----:B------:R-:W-:Y:S02]  /*ba40*/  FADD.FTZ R6, R7, R6 ;  /* 0x0000000607067221 */ /* 0x000fe40000010000 */
[----:B------:R-:W3:Y:S01]  /*ba50*/  LDSM.16.MT88.4 R112, [R210+0x3900] ;  /* 0x00390000d270783b */ /* 0x000ee20000004200 */
[----:B------:R-:W-:Y:S01]  /*ba60*/  MUFU.EX2 R164, R164 ;  /* 0x000000a400a47308 */ /* 0x000fe20000000800 */
[----:B------:R-:W-:Y:S02]  /*ba70*/  FADD.FTZ R119, R119, R142 ;  /* 0x0000008e77777221 */ /* 0x000fe40000010000 */
[----:B------:R-:W-:Y:S02]  /*ba80*/  FADD.FTZ R117, R117, R6 ;  /* 0x0000000675757221 */ /* 0x000fe40000010000 */
[----:B------:R-:W-:Y:S02]  /*ba90*/  FADD.FTZ R140, R140, R119 ;  /* 0x000000778c8c7221 */ /* 0x000fe40000010000 */
[----:B------:R-:W-:Y:S01]  /*baa0*/  FADD.FTZ R148, R148, R117 ;  /* 0x0000007594947221 */ /* 0x000fe20000010000 */
[----:B------:R-:W-:Y:S01]  /*bab0*/  MOV R117, R116 ;  /* 0x0000007400757202 */ /* 0x000fe20000000f00 */
[----:B------:R-:W-:Y:S01]  /*bac0*/  FADD.FTZ R141, R141, R140 ;  /* 0x0000008c8d8d7221 */ /* 0x000fe20000010000 */
[----:B------:R-:W-:Y:S01]  /*bad0*/  MUFU.EX2 R165, R165 ;  /* 0x000000a500a57308 */ /* 0x000fe20000000800 */
[----:B------:R-:W-:Y:S02]  /*bae0*/  FADD.FTZ R149, R149, R148 ;  /* 0x0000009495957221 */ /* 0x000fe40000010000 */
[----:B------:R-:W-:Y:S01]  /*baf0*/  FADD.FTZ R150, R150, R141 ;  /* 0x0000008d96967221 */ /* 0x000fe20000010000 */
[----:B-----5:R-:W-:Y:S01]  /*bb00*/  F2FP.BF16.PACK_AB R19, R156, R155 ;  /* 0x0000009b9c13723e */ /* 0x020fe200000010ff */
[----:B------:R-:W-:Y:S02]  /*bb10*/  FADD.FTZ R152, R152, R149 ;  /* 0x0000009598987221 */ /* 0x000fe40000010000 */
[----:B------:R-:W-:Y:S02]  /*bb20*/  FADD.FTZ R153, R153, R150 ;  /* 0x0000009699997221 */ /* 0x000fe40000010000 */
[----:B------:R-:W-:Y:S01]  /*bb30*/  FADD.FTZ R5, R155, R152 ;  /* 0x000000989b057221 */ /* 0x000fe20000010000 */
[----:B------:R-:W-:Y:S01]  /*bb40*/  MUFU.EX2 R166, R166 ;  /* 0x000000a600a67308 */ /* 0x000fe20000000800 */
[C---:B-1----:R-:W-:Y:S05]  /*bb50*/  HMMA.16816.F32.BF16 R8, R16.reuse, R128, R8 ;  /* 0x000000801008723c */ /* 0x042fea0000041808 */
[----:B------:R-:W-:Y:S02]  /*bb60*/  FADD.FTZ R154, R154, R153 ;  /* 0x000000999a9a7221 */ /* 0x000fe40000010000 */
[--C-:B------:R-:W-:Y:S01]  /*bb70*/  FFMA.FTZ R129, R20, c[0x0][0x2d0], -R151.reuse ;  /* 0x0000b40014817a23 */ /* 0x100fe20000010897 */
[C---:B------:R-:W-:Y:S01]  /*bb80*/  HMMA.16816.F32.BF16 R68, R16.reuse, R130, R68 ;  /* 0x000000821044723c */ /* 0x040fe20000041844 */
[----:B------:R-:W-:Y:S03]  /*bb90*/  MUFU.EX2 R167, R167 ;  /* 0x000000a700a77308 */ /* 0x000fe60000000800 */
[----:B------:R-:W-:Y:S02]  /*bba0*/  FFMA.FTZ R128, R21, c[0x0][0x2d0], -R151 ;  /* 0x0000b40015807a23 */ /* 0x000fe40000010897 */
[----:B------:R-:W-:Y:S02]  /*bbb0*/  FADD.FTZ R5, R156, R5 ;  /* 0x000000059c057221 */ /* 0x000fe40000010000 */
[C---:B----4-:R-:W-:Y:S03]  /*bbc0*/  HMMA.16816.F32.BF16 R72, R16.reuse, R132, R72 ;  /* 0x000000841048723c */ /* 0x050fe60000041848 */
[----:B------:R-:W-:Y:S01]  /*bbd0*/  MUFU.EX2 R129, R129 ;  /* 0x0000008100817308 */ /* 0x000fe20000000800 */
[--C-:B------:R-:W-:Y:S02]  /*bbe0*/  FFMA.FTZ R130, R22, c[0x0][0x2d0], -R143.reuse ;  /* 0x0000b40016827a23 */ /* 0x100fe4000001088f */
[----:B------:R-:W-:Y:S02]  /*bbf0*/  FFMA.FTZ R131, R23, c[0x0][0x2d0], -R143 ;  /* 0x0000b40017837a23 */ /* 0x000fe4000001088f */
[C---:B------:R-:W-:Y:S01]  /*bc00*/  HMMA.16816.F32.BF16 R76, R16.reuse, R134, R76 ;  /* 0x00000086104c723c */ /* 0x040fe2000004184c */
[----:B------:R-:W-:Y:S03]  /*bc10*/  LDSM.16.MT88.4 R20, [R208+0x3900] ;  /* 0x00390000d014783b */ /* 0x000fe60000004200 */
[--C-:B------:R-:W-:Y:S01]  /*bc20*/  FFMA.FTZ R132, R24, c[0x0][0x2d0], -R151.reuse ;  /* 0x0000b40018847a23 */ /* 0x100fe20000010897 */
[----:B------:R-:W1:Y:S01]  /*bc30*/  MUFU.EX2 R128, R128 ;  /* 0x0000008000807308 */ /* 0x000e620000000800 */
[----:B------:R-:W-:Y:S02]  /*bc40*/  FFMA.FTZ R133, R25, c[0x0][0x2d0], -R151 ;  /* 0x0000b40019857a23 */ /* 0x000fe40000010897 */
[C---:B--2---:R-:W-:Y:S04]  /*bc50*/  HMMA.16816.F32.BF16 R80, R16.reuse, R120, R80 ;  /* 0x000000781050723c */ /* 0x044fe80000041850 */
[--C-:B------:R-:W-:Y:S02]  /*bc60*/  FFMA.FTZ R134, R26, c[0x0][0x2d0], -R143.reuse ;  /* 0x0000b4001a867a23 */ /* 0x100fe4000001088f */
[----:B------:R-:W-:Y:S01]  /*bc70*/  FFMA.FTZ R135, R27, c[0x0][0x2d0], -R143 ;  /* 0x0000b4001b877a23 */ /* 0x000fe2000001088f */
[----:B------:R-:W-:Y:S01]  /*bc80*/  MUFU.EX2 R130, R130 ;  /* 0x0000008200827308 */ /* 0x000fe20000000800 */
[C---:B------:R-:W-:Y:S01]  /*bc90*/  HMMA.16816.F32.BF16 R84, R16.reuse, R122, R84 ;  /* 0x0000007a1054723c */ /* 0x040fe20000041854 */
[----:B------:R-:W2:Y:S07]  /*bca0*/  LDSM.16.MT88.4 R120, [R209+0x3900] ;  /* 0x00390000d178783b */ /* 0x000eae0000004200 */
[C---:B------:R-:W-:Y:S01]  /*bcb0*/  HMMA.16816.F32.BF16 R88, R16.reuse, R136, R88 ;  /* 0x000000881058723c */ /* 0x040fe20000041858 */
[----:B------:R-:W-:Y:S01]  /*bcc0*/  LDSM.16.MT88.4 R24, [R210+0x1100] ;  /* 0x00110000d218783b */ /* 0x000fe20000004200 */
[----:B------:R-:W4:Y:S05]  /*bcd0*/  MUFU.EX2 R131, R131 ;  /* 0x0000008300837308 */ /* 0x000f2a0000000800 */
[--C-:B------:R-:W-:Y:S01]  /*bce0*/  FFMA.FTZ R136, R32, c[0x0][0x2d0], -R151.reuse ;  /* 0x0000b40020887a23 */ /* 0x100fe20000010897 */
[C---:B------:R-:W-:Y:S04]  /*bcf0*/  HMMA.16816.F32.BF16 R92, R16.reuse, R138, R92 ;  /* 0x0000008a105c723c */ /* 0x040fe8000004185c */
[----:B------:R-:W-:Y:S01]  /*bd00*/  FFMA.FTZ R137, R33, c[0x0][0x2d0], -R151 ;  /* 0x0000b40021897a23 */ /* 0x000fe20000010897 */
[----:B------:R-:W-:Y:S02]  /*bd10*/  MUFU.EX2 R132, R132 ;  /* 0x0000008400847308 */ /* 0x000fe40000000800 */
[--C-:B------:R-:W-:Y:S01]  /*bd20*/  FFMA.FTZ R138, R34, c[0x0][0x2d0], -R143.reuse ;  /* 0x0000b400228a7a23 */ /* 0x100fe2000001088f */
[C---:B------:R-:W-:Y:S04]  /*bd30*/  HMMA.16816.F32.BF16 R96, R16.reuse, R108, R96 ;  /* 0x0000006c1060723c */ /* 0x040fe80000041860 */
[----:B------:R-:W-:Y:S02]  /*bd40*/  FFMA.FTZ R139, R35, c[0x0][0x2d0], -R143 ;  /* 0x0000b400238b7a23 */ /* 0x000fe4000001088f */
[----:B------:R-:W-:Y:S01]  /*bd50*/  LDSM.16.MT88.4 R32, [R210+0x1900] ;  /* 0x00190000d220783b */ /* 0x000fe20000004200 */
[----:B------:R-:W5:Y:S01]  /*bd60*/  MUFU.EX2 R133, R133 ;  /* 0x0000008500857308 */ /* 0x000f620000000800 */
[C---:B------:R-:W-:Y:S06]  /*bd70*/  HMMA.16816.F32.BF16 R100, R16.reuse, R110, R100 ;  /* 0x0000006e1064723c */ /* 0x040fec0000041864 */
[----:B------:R-:W1:Y:S02]  /*bd80*/  LDSM.16.MT88.4 R108, [R212+0x1100] ;  /* 0x00110000d46c783b */ /* 0x000e640000004200 */
[C---:B---3--:R-:W-:Y:S01]  /*bd90*/  HMMA.16816.F32.BF16 R12, R16.reuse, R112, R12 ;  /* 0x00000070100c723c */ /* 0x048fe2000004180c */
[----:B------:R-:W-:Y:S07]  /*bda0*/  MUFU.EX2 R134, R134 ;  /* 0x0000008600867308 */ /* 0x000fee0000000800 */
[C---:B------:R-:W-:Y:S01]  /*bdb0*/  HMMA.16816.F32.BF16 R104, R16.reuse, R114, R104 ;  /* 0x000000721068723c */ /* 0x040fe20000041868 */
[----:B------:R-:W3:Y:S02]  /*bdc0*/  LDSM.16.MT88.4 R112, [R209+0x1100] ;  /* 0x00110000d170783b */ /* 0x000ee40000004200 */
[----:B------:R-:W-:Y:S05]  /*bdd0*/  MUFU.EX2 R136, R136 ;  /* 0x0000008800887308 */ /* 0x000fea0000000800 */
[C---:B--2---:R-:W-:Y:S05]  /*bde0*/  HMMA.16816.F32.BF16 R52, R16.reuse, R120, R52 ;  /* 0x000000781034723c */ /* 0x044fea0000041834 */
[----:B------:R2:W1:Y:S02]  /*bdf0*/  MUFU.EX2 R121, R135 ;  /* 0x0000008700797308 */ /* 0x0004640000000800 */
[--C-:B------:R-:W-:Y:S01]  /*be00*/  FFMA.FTZ R120, R28, c[0x0][0x2d0], -R151.reuse ;  /* 0x0000b4001c787a23 */ /* 0x100fe20000010897 */
[C---:B------:R-:W-:Y:S07]  /*be10*/  HMMA.16816.F32.BF16 R56, R16.reuse, R122, R56 ;  /* 0x0000007a1038723c */ /* 0x040fee0000041838 */
[----:B------:R-:W-:Y:S01]  /*be20*/  FFMA.FTZ R123, R29, c[0x0][0x2d0], -R151 ;  /* 0x0000b4001d7b7a23 */ /* 0x000fe20000010897 */
[C---:B------:R-:W-:Y:S01]  /*be30*/  HMMA.16816.F32.BF16 R60, R16.reuse, R20, R60 ;  /* 0x00000014103c723c */ /* 0x040fe2000004183c */
[----:B------:R-:W-:Y:S03]  /*be40*/  MUFU.EX2 R120, R120 ;  /* 0x0000007800787308 */ /* 0x000fe60000000800 */
[----:B------:R-:W-:Y:S02]  /*be50*/  FFMA.FTZ R122, R30, c[0x0][0x2d0], -R143 ;  /* 0x0000b4001e7a7a23 */ /* 0x000fe4000001088f */
[----:B------:R-:W-:Y:S02]  /*be60*/  FFMA.FTZ R151, R49, c[0x0][0x2d0], -R151 ;  /* 0x0000b40031977a23 */ /* 0x000fe40000010897 */
[----:B------:R-:W-:Y:S01]  /*be70*/  HMMA.16816.F32.BF16 R64, R16, R22, R64 ;  /* 0x000000161040723c */ /* 0x000fe20000041840 */
[----:B------:R-:W3:Y:S02]  /*be80*/  LDSM.16.MT88.4 R20, [R208+0x1100] ;  /* 0x00110000d014783b */ /* 0x000ee40000004200 */
[----:B------:R-:W3:Y:S01]  /*be90*/  MUFU.EX2 R123, R123 ;  /* 0x0000007b007b7308 */ /* 0x000ee20000000800 */
[--C-:B------:R-:W-:Y:S02]  /*bea0*/  FFMA.FTZ R49, R50, c[0x0][0x2d0], -R143.reuse ;  /* 0x0000b40032317a23 */ /* 0x100fe4000001088f */
[--C-:B--2---:R-:W-:Y:S01]  /*beb0*/  FFMA.FTZ R135, R31, c[0x0][0x2d0], -R143.reuse ;  /* 0x0000b4001f877a23 */ /* 0x104fe2000001088f */
[----:B-1----:R-:W-:Y:S01]  /*bec0*/  F2FP.BF16.PACK_AB R16, R128, R129 ;  /* 0x000000818010723e */ /* 0x002fe200000010ff */
[----:B------:R-:W-:Y:S01]  /*bed0*/  FFMA.FTZ R143, R51, c[0x0][0x2d0], -R143 ;  /* 0x0000b400338f7a23 */ /* 0x000fe2000001088f */
[----:B----4-:R-:W-:Y:S01]  /*bee0*/  F2FP.BF16.PACK_AB R17, R131, R130 ;  /* 0x000000828311723e */ /* 0x010fe200000010ff */
[----:B------:R-:W-:Y:S02]  /*bef0*/  LDSM.16.MT88.4 R28, [R209+0x4100] ;  /* 0x00410000d11c783b */ /* 0x000fe40000004200 */
[----:B-----5:R-:W-:Y:S01]  /*bf00*/  F2FP.BF16.PACK_AB R18, R133, R132 ;  /* 0x000000848512723e */ /* 0x020fe200000010ff */
[----:B------:R-:W-:Y:S01]  /*bf10*/  MUFU.EX2 R122, R122 ;  /* 0x0000007a007a7308 */ /* 0x000fe20000000800 */
[----:B------:R-:W-:Y:S01]  /*bf20*/  F2FP.BF16.PACK_AB R19, R121, R134 ;  /* 0x000000867913723e */ /* 0x000fe200000010ff */
[----:B------:R-:W-:Y:S02]  /*bf30*/  FADD.FTZ R129, R129, R154 ;  /* 0x0000009a81817221 */ /* 0x000fe40000010000 */
[----:B------:R-:W-:Y:S02]  /*bf40*/  FADD.FTZ R130, R130, R5 ;  /* 0x0000000582827221 */ /* 0x000fe40000010000 */
[----:B------:R-:W-:Y:S02]  /*bf50*/  FADD.FTZ R129, R128, R129 ;  /* 0x0000008180817221 */ /* 0x000fe40000010000 */
[C---:B------:R-:W-:Y:S02]  /*bf60*/  HMMA.16816.F32.BF16 R8, R16.reuse, R108, R8 ;  /* 0x0000006c1008723c */ /* 0x040fe40000041808 */
[----:B------:R-:W1:Y:S01]  /*bf70*/  MUFU.EX2 R135, R135 ;  /* 0x0000008700877308 */ /* 0x000e620000000800 */
[----:B------:R-:W-:Y:S02]  /*bf80*/  FADD.FTZ R131, R131, R130 ;  /* 0x0000008283837221 */ /* 0x000fe40000010000 */
[----:B------:R-:W-:Y:S02]  /*bf90*/  FADD.FTZ R132, R132, R129 ;  /* 0x0000008184847221 */ /* 0x000fe40000010000 */
[----:B------:R-:W-:Y:S01]  /*bfa0*/  FADD.FTZ R134, R134, R131 ;  /* 0x0000008386867221 */ /* 0x000fe20000010000 */
[C---:B------:R-:W-:Y:S01]  /*bfb0*/  HMMA.16816.F32.BF16 R68, R16.reuse, R110, R68 ;  /* 0x0000006e1044723c */ /* 0x040fe20000041844 */
[----:B------:R-:W2:Y:S03]  /*bfc0*/  LDSM.16.MT88.4 R108, [R212+0x4100] ;  /* 0x00410000d46c783b */ /* 0x000ea60000004200 */
[----:B------:R-:W4:Y:S01]  /*bfd0*/  MUFU.EX2 R137, R137 ;  /* 0x0000008900897308 */ /* 0x000f220000000800 */
[----:B------:R-:W-:Y:S02]  /*bfe0*/  FADD.FTZ R133, R133, R132 ;  /* 0x0000008485857221 */ /* 0x000fe40000010000 */
[----:B------:R-:W-:Y:S01]  /*bff0*/  FADD.FTZ R121, R121, R134 ;  /* 0x0000008679797221 */ /* 0x000fe20000010000 */
[C---:B------:R-:W-:Y:S06]  /*c000*/  HMMA.16816.F32.BF16 R72, R16.reuse, R24, R72 ;  /* 0x000000181048723c */ /* 0x040fec0000041848 */
[----:B------:R-:W-:Y:S02]  /*c010*/  MUFU.EX2 R138, R138 ;  /* 0x0000008a008a7308 */ /* 0x000fe40000000800 */
[C---:B------:R-:W-:Y:S01]  /*c020*/  HMMA.16816.F32.BF16 R76, R16.reuse, R26, R76 ;  /* 0x0000001a104c723c */ /* 0x040fe2000004184c */
[----:B------:R-:W5:Y:S07]  /*c030*/  LDSM.16.MT88.4 R24, [R210+0x4100] ;  /* 0x00410000d218783b */ /* 0x000f6e0000004200 */
[C---:B---3--:R-:W-:Y:S01]  /*c040*/  HMMA.16816.F32.BF16 R80, R16.reuse, R112, R80 ;  /* 0x000000701050723c */ /* 0x048fe20000041850 */
[----:B------:R-:W3:Y:S07]  /*c050*/  MUFU.EX2 R139, R139 ;  /* 0x0000008b008b7308 */ /* 0x000eee0000000800 */
[C---:B------:R-:W-:Y:S01]  /*c060*/  HMMA.16816.F32.BF16 R84, R16.reuse, R114, R84 ;  /* 0x000000721054723c */ /* 0x040fe20000041854 */
[----:B------:R-:W1:Y:S02]  /*c070*/  LDSM.16.MT88.4 R112, [R208+0x4100] ;  /* 0x00410000d070783b */ /* 0x000e640000004200 */
[----:B------:R-:W1:Y:S05]  /*c080*/  MUFU.EX2 R168, R168 ;  /* 0x000000a800a87308 */ /* 0x000e6a0000000800 */
[C---:B------:R-:W-:Y:S05]  /*c090*/  HMMA.16816.F32.BF16 R88, R16.reuse, R20, R88 ;  /* 0x000000141058723c */ /* 0x040fea0000041858 */
[----:B------:R-:W-:Y:S03]  /*c0a0*/  MUFU.EX2 R48, R48 ;  /* 0x0000003000307308 */ /* 0x000fe60000000800 */
[C---:B------:R-:W-:Y:S01]  /*c0b0*/  HMMA.16816.F32.BF16 R92, R16.reuse, R22, R92 ;  /* 0x00000016105c723c */ /* 0x040fe2000004185c */
[----:B------:R-:W1:Y:S06]  /*c0c0*/  LDSM.16.MT88.4 R20, [R212+0x1900] ;  /* 0x00190000d414783b */ /* 0x000e6c0000004200 */
[----:B------:R-:W1:Y:S01]  /*c0d0*/  MUFU.EX2 R151, R151 ;  /* 0x0000009700977308 */ /* 0x000e620000000800 */
[C---:B--2---:R-:W-:Y:S08]  /*c0e0*/  HMMA.16816.F32.BF16 R96, R16.reuse, R108, R96 ;  /* 0x0000006c1060723c */ /* 0x044ff00000041860 */
[C---:B------:R-:W-:Y:S01]  /*c0f0*/  HMMA.16816.F32.BF16 R100, R16.reuse, R110, R100 ;  /* 0x0000006e1064723c */ /* 0x040fe20000041864 */
[----:B------:R-:W-:Y:S01]  /*c100*/  LDSM.16.MT88.4 R108, [R208+0x4900] ;  /* 0x00490000d06c783b */ /* 0x000fe20000004200 */
[----:B------:R-:W-:Y:S06]  /*c110*/  MUFU.EX2 R49, R49 ;  /* 0x0000003100317308 */ /* 0x000fec0000000800 */
[C---:B-----5:R-:W-:Y:S04]  /*c120*/  HMMA.16816.F32.BF16 R12, R16.reuse, R24, R12 ;  /* 0x00000018100c723c */ /* 0x060fe8000004180c */
[----:B------:R-:W2:Y:S04]  /*c130*/  MUFU.EX2 R50, R143 ;  /* 0x0000008f00327308 */ /* 0x000ea80000000800 */
[C---:B------:R-:W-:Y:S01]  /*c140*/  HMMA.16816.F32.BF16 R104, R16.reuse, R26, R104 ;  /* 0x0000001a1068723c */ /* 0x040fe20000041868 */
[----:B------:R-:W5:Y:S07]  /*c150*/  LDSM.16.MT88.4 R24, [R209+0x1900] ;  /* 0x00190000d118783b */ /* 0x000f6e0000004200 */
[C---:B------:R-:W-:Y:S08]  /*c160*/  HMMA.16816.F32.BF16 R52, R16.reuse, R28, R52 ;  /* 0x0000001c1034723c */ /* 0x040ff00000041834 */
[C---:B------:R-:W-:Y:S01]  /*c170*/  HMMA.16816.F32.BF16 R56, R16.reuse, R30, R56 ;  /* 0x0000001e1038723c */ /* 0x040fe20000041838 */
[----:B------:R-:W2:Y:S07]  /*c180*/  LDSM.16.MT88.4 R28, [R208+0x1900] ;  /* 0x00190000d01c783b */ /* 0x000eae0000004200 */
[C---:B-1----:R-:W-:Y:S08]  /*c190*/  HMMA.16816.F32.BF16 R60, R16.reuse, R112, R60 ;  /* 0x00000070103c723c */ /* 0x042ff0000004183c */
[----:B------:R-:W-:Y:S07]  /*c1a0*/  HMMA.16816.F32.BF16 R64, R16, R114, R64 ;  /* 0x000000721040723c */ /* 0x000fee0000041840 */
[----:B------:R-:W-:Y:S01]  /*c1b0*/  F2FP.BF16.PACK_AB R16, R123, R120 ;  /* 0x000000787b10723e */ /* 0x000fe200000010ff */
[----:B------:R-:W-:Y:S01]  /*c1c0*/  FADD.FTZ R120, R120, R133 ;  /* 0x0000008578787221 */ /* 0x000fe20000010000 */
[----:B------:R-:W-:Y:S03]  /*c1d0*/  F2FP.BF16.PACK_AB R17, R135, R122 ;  /* 0x0000007a8711723e */ /* 0x000fe600000010ff */
[----:B----4-:R-:W-:Y:S01]  /*c1e0*/  F2FP.BF16.PACK_AB R18, R137, R136 ;  /* 0x000000888912723e */ /* 0x010fe200000010ff */
[----:B------:R-:W-:Y:S01]  /*c1f0*/  FADD.FTZ R122, R122, R121 ;  /* 0x000000797a7a7221 */ /* 0x000fe20000010000 */
[----:B---3--:R-:W-:Y:S01]  /*c200*/  F2FP.BF16.PACK_AB R19, R139, R138 ;  /* 0x0000008a8b13723e */ /* 0x008fe200000010ff */
[----:B------:R-:W-:Y:S02]  /*c210*/  FADD.FTZ R123, R123, R120 ;  /* 0x000000787b7b7221 */ /* 0x000fe40000010000 */
[----:B------:R-:W-:Y:S02]  /*c220*/  FADD.FTZ R135, R135, R122 ;  /* 0x0000007a87877221 */ /* 0x000fe40000010000 */
[----:B------:R-:W-:Y:S02]  /*c230*/  FADD.FTZ R136, R136, R123 ;  /* 0x0000007b88887221 */ /* 0x000fe40000010000 */
[C---:B------:R-:W-:Y:S03]  /*c240*/  HMMA.16816.F32.BF16 R8, R16.reuse, R20, R8 ;  /* 0x000000141008723c */ /* 0x040fe60000041808 */
[----:B------:R-:W-:Y:S02]  /*c250*/  FADD.FTZ R2, R138, R135 ;  /* 0x000000878a027221 */ /* 0x000fe40000010000 */
[----:B------:R-:W-:Y:S02]  /*c260*/  FADD.FTZ R136, R137, R136 ;  /* 0x0000008889887221 */ /* 0x000fe40000010000 */
[----:B------:R-:W-:Y:S01]  /*c270*/  FADD.FTZ R2, R139, R2 ;  /* 0x000000028b027221 */ /* 0x000fe20000010000 */
[C---:B------:R-:W-:Y:S01]  /*c280*/  HMMA.16816.F32.BF16 R68, R16.reuse, R22, R68 ;  /* 0x000000161044723c */ /* 0x040fe20000041844 */
[----:B------:R-:W1:Y:S07]  /*c290*/  LDSM.16.MT88.4 R20, [R212+0x4900] ;  /* 0x00490000d414783b */ /* 0x000e6e0000004200 */
[C---:B------:R-:W-:Y:S08]  /*c2a0*/  HMMA.16816.F32.BF16 R72, R16.reuse, R32, R72 ;  /* 0x000000201048723c */ /* 0x040ff00000041848 */
[C---:B------:R-:W-:Y:S01]  /*c2b0*/  HMMA.16816.F32.BF16 R76, R16.reuse, R34, R76 ;  /* 0x00000022104c723c */ /* 0x040fe2000004184c */
[----:B------:R-:W3:Y:S07]  /*c2c0*/  LDSM.16.MT88.4 R32, [R210+0x4900] ;  /* 0x00490000d220783b */ /* 0x000eee0000004200 */
[C---:B-----5:R-:W-:Y:S08]  /*c2d0*/  HMMA.16816.F32.BF16 R80, R16.reuse, R24, R80 ;  /* 0x000000181050723c */ /* 0x060ff00000041850 */
[C---:B------:R-:W-:Y:S01]  /*c2e0*/  HMMA.16816.F32.BF16 R84, R16.reuse, R26, R84 ;  /* 0x0000001a1054723c */ /* 0x040fe20000041854 */
[----:B------:R-:W4:Y:S07]  /*c2f0*/  LDSM.16.MT88.4 R24, [R212+0x2100] ;  /* 0x00210000d418783b */ /* 0x000f2e0000004200 */
[C---:B--2---:R-:W-:Y:S08]  /*c300*/  HMMA.16816.F32.BF16 R88, R16.reuse, R28, R88 ;  /* 0x0000001c1058723c */ /* 0x044ff00000041858 */
[C---:B------:R-:W-:Y:S01]  /*c310*/  HMMA.16816.F32.BF16 R92, R16.reuse, R30, R92 ;  /* 0x0000001e105c723c */ /* 0x040fe2000004185c */
[----:B------:R-:W-:Y:S07]  /*c320*/  LDSM.16.MT88.4 R28, [R209+0x2100] ;  /* 0x00210000d11c783b */ /* 0x000fee0000004200 */
[C---:B-1----:R-:W-:Y:S08]  /*c330*/  HMMA.16816.F32.BF16 R96, R16.reuse, R20, R96 ;  /* 0x000000141060723c */ /* 0x042ff00000041860 */
[C---:B------:R-:W-:Y:S01]  /*c340*/  HMMA.16816.F32.BF16 R100, R16.reuse, R22, R100 ;  /* 0x000000161064723c */ /* 0x040fe20000041864 */
[----:B------:R-:W1:Y:S07]  /*c350*/  LDSM.16.MT88.4 R20, [R210+0x2100] ;  /* 0x00210000d214783b */ /* 0x000e6e0000004200 */
[C---:B---3--:R-:W-:Y:S08]  /*c360*/  HMMA.16816.F32.BF16 R12, R16.reuse, R32, R12 ;  /* 0x00000020100c723c */ /* 0x048ff0000004180c */
[C---:B------:R-:W-:Y:S01]  /*c370*/  HMMA.16816.F32.BF16 R104, R16.reuse, R34, R104 ;  /* 0x000000221068723c */ /* 0x040fe20000041868 */
[----:B------:R-:W2:Y:S07]  /*c380*/  LDSM.16.MT88.4 R32, [R208+0x2100] ;  /* 0x00210000d020783b */ /* 0x000eae0000004200 */
[C---:B------:R-:W-:Y:S08]  /*c390*/  HMMA.16816.F32.BF16 R52, R16.reuse, R36, R52 ;  /* 0x000000241034723c */ /* 0x040ff00000041834 */
[C---:B------:R-:W-:Y:S01]  /*c3a0*/  HMMA.16816.F32.BF16 R56, R16.reuse, R38, R56 ;  /* 0x000000261038723c */ /* 0x040fe20000041838 */
[----:B------:R-:W-:Y:S07]  /*c3b0*/  LDSM.16.MT88.4 R36, [R209+0x5100] ;  /* 0x00510000d124783b */ /* 0x000fee0000004200 */
[C---:B------:R-:W-:Y:S08]  /*c3c0*/  HMMA.16816.F32.BF16 R60, R16.reuse, R108, R60 ;  /* 0x0000006c103c723c */ /* 0x040ff0000004183c */
[----:B------:R-:W-:Y:S07]  /*c3d0*/  HMMA.16816.F32.BF16 R64, R16, R110, R64 ;  /* 0x0000006e1040723c */ /* 0x000fee0000041840 */
[----:B------:R-:W-:Y:S01]  /*c3e0*/  F2FP.BF16.PACK_AB R16, R158, R157 ;  /* 0x0000009d9e10723e */ /* 0x000fe200000010ff */
        /* <DEDUP_REMOVED lines=13> */
[----:B------:R-:W3:Y:S07]  /*c4c0*/  LDSM.16.MT88.4 R24, [R212+0x5100] ;  /* 0x00510000d418783b */ /* 0x000eee0000004200 */
[C---:B-1----:R-:W-:Y:S08]  /*c4d0*/  HMMA.16816.F32.BF16 R72, R16.reuse, R20, R72 ;  /* 0x000000141048723c */ /* 0x042ff00000041848 */
[C---:B------:R-:W-:Y:S01]  /*c4e0*/  HMMA.16816.F32.BF16 R76, R16.reuse, R22, R76 ;  /* 0x00000016104c723c */ /* 0x040fe2000004184c */
[----:B------:R-:W1:Y:S07]  /*c4f0*/  LDSM.16.MT88.4 R20, [R210+0x5100] ;  /* 0x00510000d214783b */ /* 0x000e6e0000004200 */
[C---:B------:R-:W-:Y:S08]  /*c500*/  HMMA.16816.F32.BF16 R80, R16.reuse, R28, R80 ;  /* 0x0000001c1050723c */ /* 0x040ff00000041850 */
[C---:B------:R-:W-:Y:S01]  /*c510*/  HMMA.16816.F32.BF16 R84, R16.reuse, R30, R84 ;  /* 0x0000001e1054723c */ /* 0x040fe20000041854 */
[----:B------:R-:W4:Y:S07]  /*c520*/  LDSM.16.MT88.4 R28, [R208+0x5100] ;  /* 0x00510000d01c783b */ /* 0x000f2e0000004200 */
[C---:B--2---:R-:W-:Y:S08]  /*c530*/  HMMA.16816.F32.BF16 R88, R16.reuse, R32, R88 ;  /* 0x000000201058723c */ /* 0x044ff00000041858 */
[C---:B------:R-:W-:Y:S01]  /*c540*/  HMMA.16816.F32.BF16 R92, R16.reuse, R34, R92 ;  /* 0x00000022105c723c */ /* 0x040fe2000004185c */
[----:B------:R-:W2:Y:S07]  /*c550*/  LDSM.16.MT88.4 R32, [R212+0x2900] ;  /* 0x00290000d420783b */ /* 0x000eae0000004200 */
[C---:B---3--:R-:W-:Y:S08]  /*c560*/  HMMA.16816.F32.BF16 R96, R16.reuse, R24, R96 ;  /* 0x000000181060723c */ /* 0x048ff00000041860 */
[C---:B------:R-:W-:Y:S01]  /*c570*/  HMMA.16816.F32.BF16 R100, R16.reuse, R26, R100 ;  /* 0x0000001a1064723c */ /* 0x040fe20000041864 */
[----:B------:R-:W3:Y:S07]  /*c580*/  LDSM.16.MT88.4 R24, [R208+0x2900] ;  /* 0x00290000d018783b */ /* 0x000eee0000004200 */
[C---:B-1----:R-:W-:Y:S08]  /*c590*/  HMMA.16816.F32.BF16 R12, R16.reuse, R20, R12 ;  /* 0x00000014100c723c */ /* 0x042ff0000004180c */
[C---:B------:R-:W-:Y:S01]  /*c5a0*/  HMMA.16816.F32.BF16 R104, R16.reuse, R22, R104 ;  /* 0x000000161068723c */ /* 0x040fe20000041868 */
[----:B------:R-:W1:Y:S07]  /*c5b0*/  LDSM.16.MT88.4 R20, [R212+0x5900] ;  /* 0x00590000d414783b */ /* 0x000e6e0000004200 */
[C---:B------:R-:W-:Y:S08]  /*c5c0*/  HMMA.16816.F32.BF16 R52, R16.reuse, R36, R52 ;  /* 0x000000241034723c */ /* 0x040ff00000041834 */
[C---:B------:R-:W-:Y:S08]  /*c5d0*/  HMMA.16816.F32.BF16 R56, R16.reuse, R38, R56 ;  /* 0x000000261038723c */ /* 0x040ff00000041838 */
[C---:B----4-:R-:W-:Y:S08]  /*c5e0*/  HMMA.16816.F32.BF16 R60, R16.reuse, R28, R60 ;  /* 0x0000001c103c723c */ /* 0x050ff0000004183c */
        /* <DEDUP_REMOVED lines=10> */
[C---:B--2---:R-:W-:Y:S01]  /*c690*/  HMMA.16816.F32.BF16 R112, R16.reuse, R32, R8 ;  /* 0x000000201070723c */ /* 0x044fe20000041808 */
[----:B------:R-:W2:Y:S02]  /*c6a0*/  LDSM.16.MT88.4 R8, [R210+0x5900] ;  /* 0x00590000d208783b */ /* 0x000ea40000004200 */
[----:B------:R-:W-:Y:S01]  /*c6b0*/  FADD.FTZ R49, R49, R168 ;  /* 0x000000a831317221 */ /* 0x000fe20000010000 */
[----:B------:R-:W-:Y:S01]  /*c6c0*/  IADD3 R168, R236, -0x1, RZ ;  /* 0xffffffffeca87810 */ /* 0x000fe20007ffe0ff */
[----:B------:R-:W-:Y:S02]  /*c6d0*/  FADD.FTZ R228, R151, R48 ;  /* 0x0000003097e47221 */ /* 0x000fe40000010000 */
[----:B------:R-:W-:Y:S01]  /*c6e0*/  FADD.FTZ R227, R50, R49 ;  /* 0x0000003132e37221 */ /* 0x000fe20000010000 */
[C---:B------:R-:W-:Y:S04]  /*c6f0*/  HMMA.16816.F32.BF16 R68, R16.reuse, R34, R68 ;  /* 0x000000221044723c */ /* 0x040fe80000041844 */
[----:B------:R-:W-:Y:S04]  /*c700*/  MOV R236, R168 ;  /* 0x000000a800ec7202 */ /* 0x000fe80000000f00 */
[C---:B------:R-:W-:Y:S08]  /*c710*/  HMMA.16816.F32.BF16 R72, R16.reuse, R40, R72 ;  /* 0x000000281048723c */ /* 0x040ff00000041848 */
[C---:B------:R-:W-:Y:S08]  /*c720*/  HMMA.16816.F32.BF16 R76, R16.reuse, R42, R76 ;  /* 0x0000002a104c723c */ /* 0x040ff0000004184c */
[C---:B------:R-:W-:Y:S08]  /*c730*/  HMMA.16816.F32.BF16 R80, R16.reuse, R44, R80 ;  /* 0x0000002c1050723c */ /* 0x040ff00000041850 */
[C---:B------:R-:W-:Y:S08]  /*c740*/  HMMA.16816.F32.BF16 R84, R16.reuse, R46, R84 ;  /* 0x0000002e1054723c */ /* 0x040ff00000041854 */
[C---:B---3--:R-:W-:Y:S08]  /*c750*/  HMMA.16816.F32.BF16 R88, R16.reuse, R24, R88 ;  /* 0x000000181058723c */ /* 0x048ff00000041858 */
[C---:B------:R-:W-:Y:S01]  /*c760*/  HMMA.16816.F32.BF16 R92, R16.reuse, R26, R92 ;  /* 0x0000001a105c723c */ /* 0x040fe2000004185c */
[----:B------:R-:W3:Y:S07]  /*c770*/  LDSM.16.MT88.4 R24, [R209+0x5900] ;  /* 0x00590000d118783b */ /* 0x000eee0000004200 */
[C---:B-1----:R-:W-:Y:S08]  /*c780*/  HMMA.16816.F32.BF16 R96, R16.reuse, R20, R96 ;  /* 0x000000141060723c */ /* 0x042ff00000041860 */
[C---:B------:R-:W-:Y:S01]  /*c790*/  HMMA.16816.F32.BF16 R100, R16.reuse, R22, R100 ;  /* 0x000000161064723c */ /* 0x040fe20000041864 */
[----:B------:R-:W1:Y:S07]  /*c7a0*/  LDSM.16.MT88.4 R20, [R208+0x5900] ;  /* 0x00590000d014783b */ /* 0x000e6e0000004200 */
[C---:B--2---:R-:W-:Y:S07]  /*c7b0*/  HMMA.16816.F32.BF16 R108, R16.reuse, R8, R12 ;  /* 0x00000008106c723c */ /* 0x044fee000004180c */
[----:B------:R-:W-:Y:S01]  /*c7c0*/  MOV R12, R116 ;  /* 0x00000074000c7202 */ /* 0x000fe20000000f00 */
[C---:B------:R-:W-:Y:S08]  /*c7d0*/  HMMA.16816.F32.BF16 R104, R16.reuse, R10, R104 ;  /* 0x0000000a1068723c */ /* 0x040ff00000041868 */
[C---:B---3--:R-:W-:Y:S08]  /*c7e0*/  HMMA.16816.F32.BF16 R52, R16.reuse, R24, R52 ;  /* 0x000000181034723c */ /* 0x048ff00000041834 */
[C---:B------:R-:W-:Y:S08]  /*c7f0*/  HMMA.16816.F32.BF16 R56, R16.reuse, R26, R56 ;  /* 0x0000001a1038723c */ /* 0x040ff00000041838 */
[C---:B-1----:R-:W-:Y:S08]  /*c800*/  HMMA.16816.F32.BF16 R60, R16.reuse, R20, R60 ;  /* 0x00000014103c723c */ /* 0x042ff0000004183c */
[----:B------:R-:W-:Y:S01]  /*c810*/  HMMA.16816.F32.BF16 R64, R16, R22, R64 ;  /* 0x000000161040723c */ /* 0x000fe20000041840 */
[----:B------:R-:W-:-:S07]  /*c820*/  @P0 BRA `(.L_x_196) ;  /* 0xffffd4a000000947 */ /* 0x000fce000383ffff */
.L_x_193:
[----:B------:R-:W-:-:S13]  /*c830*/  ISETP.GE.AND P0, PT, R168, UR6, PT ;  /* 0x00000006a8007c0c */ /* 0x000fda000bf06270 */
[----:B------:R-:W-:Y:S05]  /*c840*/  @!P0 BRA `(.L_x_197) ;  /* 0x00003f0000008947 */ /* 0x000fea0003800000 */
[----:B------:R-:W-:Y:S01]  /*c850*/  SHF.R.S32.HI R169, RZ, 0x1f, R230 ;  /* 0x0000001fffa97819 */ /* 0x000fe200000114e6 */
[----:B------:R-:W-:Y:S01]  /*c860*/  IMAD.MOV.U32 R2, RZ, RZ, R12 ;  /* 0x000000ffff027224 */ /* 0x000fe200078e000c */
[C---:B------:R-:W-:Y:S01]  /*c870*/  SHF.L.U64.HI R232, R229.reuse, 0x1, R232 ;  /* 0x00000001e5e87819 */ /* 0x040fe200000102e8 */
[----:B------:R-:W-:Y:S01]  /*c880*/  IMAD.MOV.U32 R3, RZ, RZ, R0 ;  /* 0x000000ffff037224 */ /* 0x000fe200078e0000 */
[C---:B------:R-:W-:Y:S01]  /*c890*/  SHF.L.U64.HI R169, R230.reuse, 0x1, R169 ;  /* 0x00000001e6a97819 */ /* 0x040fe200000102a9 */
[----:B------:R-:W-:Y:S01]  /*c8a0*/  IMAD.SHL.U32 R229, R229, 0x2, RZ ;  /* 0x00000002e5e57824 */ /* 0x000fe200078e00ff */
[----:B------:R-:W-:Y:S02]  /*c8b0*/  SHF.L.U32 R230, R230, 0x1, RZ ;  /* 0x00000001e6e67819 */ /* 0x000fe400000006ff */
.L_x_207:
[----:B------:R-:W-:Y:S04]  /*c8c0*/  DEPBAR.LE SB0, 0x0 ;  /* 0x000080000000791a */ /* 0x000fe80000000000 */
[----:B------:R-:W-:Y:S01]  /*c8d0*/  BAR.SYNC.DEFER_BLOCKING 0x0 ;  /* 0x0000000000007b1d */ /* 0x000fe20000010000 */
[C---:B------:R-:W-:Y:S01]  /*c8e0*/  IMAD.WIDE.U32 R44, R216.reuse, c[0x0][0x208], RZ ;  /* 0x00008200d82c7a25 */ /* 0x040fe200078e00ff */
[----:B------:R-:W-:Y:S02]  /*c8f0*/  SHF.R.S32.HI R37, RZ, 0x1f, R216 ;  /* 0x0000001fff257819 */ /* 0x000fe400000114d8 */
[----:B------:R-:W-:Y:S03]  /*c900*/  SHF.R.S32.HI R129, RZ, 0x1f, R215 ;  /* 0x0000001fff817819 */ /* 0x000fe600000114d7 */
[----:B------:R-:W-:Y:S02]  /*c910*/  IMAD R37, R37, c[0x0][0x208], RZ ;  /* 0x0000820025257a24 */ /* 0x000fe400078e02ff */
[----:B------:R-:W-:Y:S04]  /*c920*/  IMAD R129, R129, c[0x0][0x218], RZ ;  /* 0x0000860081817a24 */ /* 0x000fe800078e02ff */
[----:B------:R-:W-:Y:S01]  /*c930*/  IMAD R129, R215, c[0x0][0x21c], R129 ;  /* 0x00008700d7817a24 */ /* 0x000fe200078e0281 */
[----:B------:R-:W1:Y:S05]  /*c940*/  LDSM.16.M88.4 R8, [R214+0x8100] ;  /* 0x00810000d608783b */ /* 0x000e6a0000000200 */
[----:B------:R-:W2:Y:S05]  /*c950*/  LDSM.16.M88.4 R16, [R214+0x8900] ;  /* 0x00890000d610783b */ /* 0x000eaa0000000200 */
[----:B------:R-:W3:Y:S05]  /*c960*/  LDSM.16.M88.4 R24, [R214+0x9100] ;  /* 0x00910000d618783b */ /* 0x000eea0000000200 */
[----:B------:R-:W4:Y:S05]  /*c970*/  LDSM.16.M88.4 R32, [R214+0x9900] ;  /* 0x00990000d620783b */ /* 0x000f2a0000000200 */
[----:B------:R-:W5:Y:S05]  /*c980*/  LDSM.16.M88.4 R40, [R214+0xa100] ;  /* 0x00a10000d628783b */ /* 0x000f6a0000000200 */
[----:B------:R-:W3:Y:S05]  /*c990*/  LDSM.16.M88.4 R48, [R214+0xa900] ;  /* 0x00a90000d630783b */ /* 0x000eea0000000200 */
[----:B------:R-:W3:Y:S05]  /*c9a0*/  LDSM.16.M88.4 R116, [R213] ;  /* 0x00000000d574783b */ /* 0x000eea0000000200 */
[----:B------:R-:W-:Y:S01]  /*c9b0*/  LDSM.16.M88.4 R120, [R207] ;  /* 0x00000000cf78783b */ /* 0x000fe20000000200 */
[C---:B-1----:R-:W-:Y:S04]  /*c9c0*/  HMMA.16816.F32.BF16 R4, R124.reuse, R8, RZ ;  /* 0x000000087c04723c */ /* 0x042fe800000418ff */
[----:B------:R-:W-:Y:S04]  /*c9d0*/  LDSM.16.M88.4 R136, [R203] ;  /* 0x00000000cb88783b */ /* 0x000fe80000000200 */
[C---:B------:R-:W-:Y:S08]  /*c9e0*/  HMMA.16816.F32.BF16 R8, R124.reuse, R10, RZ ;  /* 0x0000000a7c08723c */ /* 0x040ff000000418ff */
[C---:B--2---:R-:W-:Y:S08]  /*c9f0*/  HMMA.16816.F32.BF16 R12, R124.reuse, R16, RZ ;  /* 0x000000107c0c723c */ /* 0x044ff000000418ff */
[C---:B------:R-:W-:Y:S08]  /*ca00*/  HMMA.16816.F32.BF16 R16, R124.reuse, R18, RZ ;  /* 0x000000127c10723c */ /* 0x040ff000000418ff */
[C---:B---3--:R-:W-:Y:S08]  /*ca10*/  HMMA.16816.F32.BF16 R20, R124.reuse, R24, RZ ;  /* 0x000000187c14723c */ /* 0x048ff000000418ff */
[C---:B------:R-:W-:Y:S08]  /*ca20*/  HMMA.16816.F32.BF16 R24, R124.reuse, R26, RZ ;  /* 0x0000001a7c18723c */ /* 0x040ff000000418ff */
[C---:B----4-:R-:W-:Y:S07]  /*ca30*/  HMMA.16816.F32.BF16 R28, R124.reuse, R32, RZ ;  /* 0x000000207c1c723c */ /* 0x050fee00000418ff */
[----:B------:R-:W-:Y:S05]  /*ca40*/  IMAD R33, R216, c[0x0][0x20c], R37 ;  /* 0x00008300d8217a24 */ /* 0x000fea00078e0225 */
[----:B------:R-:W-:Y:S02]  /*ca50*/  IMAD.IADD R45, R45, 0x1, R33 ;  /* 0x000000012d2d7824 */ /* 0x000fe400078e0221 */
[C---:B------:R-:W-:Y:S02]  /*ca60*/  HMMA.16816.F32.BF16 R32, R124.reuse, R34, RZ ;  /* 0x000000227c20723c */ /* 0x040fe400000418ff */
[----:B------:R-:W-:Y:S05]  /*ca70*/  IMAD.WIDE.U32 R44, R215, c[0x0][0x218], R44 ;  /* 0x00008600d72c7a25 */ /* 0x000fea00078e002c */
[----:B------:R-:W-:Y:S01]  /*ca80*/  IADD3 R0, P0, R44, UR38, RZ ;  /* 0x000000262c007c10 */ /* 0x000fe2000ff1e0ff */
[C---:B-----5:R-:W-:Y:S04]  /*ca90*/  HMMA.16816.F32.BF16 R36, R124.reuse, R40, RZ ;  /* 0x000000287c24723c */ /* 0x060fe800000418ff */
[----:B------:R-:W-:Y:S02]  /*caa0*/  IADD3.X R129, R45, UR10, R129, P0, !PT ;  /* 0x0000000a2d817c10 */ /* 0x000fe400087fe481 */
[C---:B------:R-:W-:Y:S02]  /*cab0*/  LEA R151, P0, R0.reuse, c[0x0][0x1f8], 0x1 ;  /* 0x00007e0000977a11 */ /* 0x040fe400078008ff */
[C---:B------:R-:W-:Y:S03]  /*cac0*/  HMMA.16816.F32.BF16 R40, R124.reuse, R42, RZ ;  /* 0x0000002a7c28723c */ /* 0x040fe600000418ff */
[----:B------:R-:W1:Y:S01]  /*cad0*/  SHFL.IDX PT, R132, R151, RZ, 0x181f ;  /* 0x00181fff97847589 */ /* 0x000e6200000e0000 */
[----:B------:R-:W-:Y:S04]  /*cae0*/  LEA.HI.X R150, R0, c[0x0][0x1fc], R129, 0x1, P0 ;  /* 0x00007f0000967a11 */ /* 0x000fe800000f0c81 */
[C---:B------:R-:W-:Y:S01]  /*caf0*/  HMMA.16816.F32.BF16 R44, R124.reuse, R48, RZ ;  /* 0x000000307c2c723c */ /* 0x040fe200000418ff */
[----:B------:R-:W-:Y:S05]  /*cb00*/  LDSM.16.M88.4 R128, [R206] ;  /* 0x00000000ce80783b */ /* 0x000fea0000000200 */
[----:B------:R-:W2:Y:S02]  /*cb10*/  SHFL.IDX PT, R142, R151, 0x1, 0x181f ;  /* 0x00381f00978e7f89 */ /* 0x000ea400000e0000 */
[----:B------:R-:W-:Y:S03]  /*cb20*/  HMMA.16816.F32.BF16 R48, R124, R50, RZ ;  /* 0x000000327c30723c */ /* 0x000fe600000418ff */
[----:B------:R-:W-:Y:S05]  /*cb30*/  SHFL.IDX PT, R143, R150, 0x2, 0x181f ;  /* 0x00581f00968f7f89 */ /* 0x000fea00000e0000 */
[C---:B------:R-:W-:Y:S01]  /*cb40*/  HMMA.16816.F32.BF16 R4, R144.reuse, R116, R4 ;  /* 0x000000749004723c */ /* 0x040fe20000041804 */
[----:B------:R-:W3:Y:S04]  /*cb50*/  SHFL.IDX PT, R140, R150, RZ, 0x181f ;  /* 0x00181fff968c7589 */ /* 0x000ee800000e0000 */
[-C--:B-1----:R-:W-:Y:S01]  /*cb60*/  IADD3 R148, P2, R132, R230.reuse, RZ ;  /* 0x000000e684947210 */ /* 0x082fe20007f5e0ff */
[----:B------:R-:W1:Y:S02]  /*cb70*/  SHFL.IDX PT, R0, R150, 0x1, 0x181f ;  /* 0x00381f0096007f89 */ /* 0x000e6400000e0000 */
[C---:B------:R-:W-:Y:S03]  /*cb80*/  HMMA.16816.F32.BF16 R8, R144.reuse, R118, R8 ;  /* 0x000000769008723c */ /* 0x040fe60000041808 */
[----:B------:R-:W-:Y:S01]  /*cb90*/  LDSM.16.M88.4 R116, [R205] ;  /* 0x00000000cd74783b */ /* 0x000fe20000000200 */
[-C--:B--2---:R-:W-:Y:S04]  /*cba0*/  IADD3 R154, P6, R142, R229.reuse, RZ ;  /* 0x000000e58e9a7210 */ /* 0x084fe80007fde0ff */
[C---:B------:R-:W-:Y:S01]  /*cbb0*/  HMMA.16816.F32.BF16 R12, R144.reuse, R120, R12 ;  /* 0x00000078900c723c */ /* 0x040fe2000004180c */
[----:B------:R-:W2:Y:S06]  /*cbc0*/  SHFL.IDX PT, R141, R151, 0x2, 0x181f ;  /* 0x00581f00978d7f89 */ /* 0x000eac00000e0000 */
[-C--:B------:R-:W-:Y:S01]  /*cbd0*/  IADD3 R120, P0, R132, R229.reuse, RZ ;  /* 0x000000e584787210 */ /* 0x080fe20007f1e0ff */
[C---:B------:R-:W-:Y:S01]  /*cbe0*/  HMMA.16816.F32.BF16 R16, R144.reuse, R122, R16 ;  /* 0x0000007a9010723c */ /* 0x040fe20000041810 */
[----:B------:R-:W4:Y:S03]  /*cbf0*/  LDSM.16.M88.4 R132, [R204] ;  /* 0x00000000cc84783b */ /* 0x000f260000000200 */
[C-C-:B---3--:R-:W-:Y:S02]  /*cc00*/  IMAD.X R149, R140.reuse, 0x1, R169.reuse, P2 ;  /* 0x000000018c957824 */ /* 0x148fe400010e06a9 */
[--C-:B------:R-:W-:Y:S01]  /*cc10*/  IMAD.X R121, R140, 0x1, R232.reuse, P0 ;  /* 0x000000018c797824 */ /* 0x100fe200000e06e8 */
[-C--:B------:R-:W-:Y:S01]  /*cc20*/  IADD3 R152, P0, R142, R230.reuse, RZ ;  /* 0x000000e68e987210 */ /* 0x080fe20007f1e0ff */
[C---:B------:R-:W-:Y:S01]  /*cc30*/  HMMA.16816.F32.BF16 R20, R144.reuse, R128, R20 ;  /* 0x000000809014723c */ /* 0x040fe20000041814 */
[----:B------:R-:W-:Y:S01]  /*cc40*/  @!PT LDS RZ, [RZ] ;  /* 0x00000000fffff984 */ /* 0x000fe20000000800 */
[----:B------:R-:W-:Y:S01]  /*cc50*/  @!PT LDS RZ, [RZ] ;  /* 0x00000000fffff984 */ /* 0x000fe20000000800 */
[----:B------:R-:W-:Y:S01]  /*cc60*/  @!PT LDS RZ, [RZ] ;  /* 0x00000000fffff984 */ /* 0x000fe20000000800 */
[----:B------:R3:W-:Y:S03]  /*cc70*/  LDGSTS.E.BYPASS.LTC128B.128 [R225], [R148.64], !P5 ;  /* 0x0000000094e17fae */ /* 0x0007e6000e901d6a */
[C-C-:B-1----:R-:W-:Y:S02]  /*cc80*/  IMAD.X R153, R0.reuse, 0x1, R169.reuse, P0 ;  /* 0x0000000100997824 */ /* 0x142fe400000e06a9 */
[----:B------:R1:W-:Y:S01]  /*cc90*/  LDGSTS.E.BYPASS.LTC128B.128 [R224], [R120.64], !P4 ;  /* 0x0000000078e07fae */ /* 0x0003e2000e101d6a */
[--C-:B------:R-:W-:Y:S01]  /*cca0*/  IMAD.X R155, R0, 0x1, R232.reuse, P6 ;  /* 0x00000001009b7824 */ /* 0x100fe200030e06e8 */
[C---:B------:R-:W-:Y:S03]  /*ccb0*/  HMMA.16816.F32.BF16 R24, R144.reuse, R130, R24 ;  /* 0x000000829018723c */ /* 0x040fe60000041818 */
[----:B------:R5:W-:Y:S01]  /*ccc0*/  LDGSTS.E.BYPASS.LTC128B.128 [R223], [R152.64], !P5 ;  /* 0x0000000098df7fae */ /* 0x000be2000e901d6a */
[C---:B--2---:R-:W-:Y:S02]  /*ccd0*/  IADD3 R140, P2, R141.reuse, R230, RZ ;  /* 0x000000e68d8c7210 */ /* 0x044fe40007f5e0ff */
[----:B------:R-:W-:Y:S02]  /*cce0*/  IADD3 R150, P0, R141, R229, RZ ;  /* 0x000000e58d967210 */ /* 0x000fe40007f1e0ff */
[----:B------:R5:W-:Y:S01]  /*ccf0*/  LDGSTS.E.BYPASS.LTC128B.128 [R222], [R154.64], !P4 ;  /* 0x000000009ade7fae */ /* 0x000be2000e101d6a */
[C---:B------:R-:W-:Y:S01]  /*cd00*/  IMAD.X R141, R143.reuse, 0x1, R169, P2 ;  /* 0x000000018f8d7824 */ /* 0x040fe200010e06a9 */
[C---:B------:R-:W-:Y:S04]  /*cd10*/  HMMA.16816.F32.BF16 R28, R144.reuse, R116, R28 ;  /* 0x00000074901c723c */ /* 0x040fe8000004181c */
[----:B------:R2:W-:Y:S01]  /*cd20*/  LDGSTS.E.BYPASS.LTC128B.128 [R225+0x2000], [R140.64], !P5 ;  /* 0x020000008ce17fae */ /* 0x0005e2000e901d6a */
[----:B------:R-:W-:Y:S01]  /*cd30*/  IMAD.X R151, R143, 0x1, R232, P0 ;  /* 0x000000018f977824 */ /* 0x000fe200000e06e8 */
[----:B------:R-:W-:Y:S02]  /*cd40*/  ISETP.GT.AND P0, PT, R168, UR6, PT ;  /* 0x00000006a8007c0c */ /* 0x000fe4000bf04270 */
[C---:B------:R-:W-:Y:S02]  /*cd50*/  HMMA.16816.F32.BF16 R32, R144.reuse, R118, R32 ;  /* 0x000000769020723c */ /* 0x040fe40000041820 */
[----:B------:R3:W-:Y:S05]  /*cd60*/  LDGSTS.E.BYPASS.LTC128B.128 [R225+0x5000], [R150.64], !P4 ;  /* 0x0500000096e17fae */ /* 0x0007ea000e101d6a */
[----:B-1----:R-:W1:Y:S01]  /*cd70*/  LDSM.16.M88.4 R120, [R211+0x8100] ;  /* 0x00810000d378783b */ /* 0x002e620000000200 */
[C---:B----4-:R-:W-:Y:S04]  /*cd80*/  HMMA.16816.F32.BF16 R36, R144.reuse, R132, R36 ;  /* 0x000000849024723c */ /* 0x050fe80000041824 */
[----:B------:R-:W0:Y:S04]  /*cd90*/  LDGDEPBAR ;  /* 0x00000000000079af */ /* 0x000e280000000000 */
[C---:B------:R-:W-:Y:S01]  /*cda0*/  HMMA.16816.F32.BF16 R40, R144.reuse, R134, R40 ;  /* 0x000000869028723c */ /* 0x040fe20000041828 */
[----:B------:R-:W4:Y:S05]  /*cdb0*/  LDSM.16.M88.4 R128, [R211+0x8900] ;  /* 0x00890000d380783b */ /* 0x000f2a0000000200 */
[----:B------:R-:W4:Y:S02]  /*cdc0*/  LDSM.16.M88.4 R116, [R211+0x9100] ;  /* 0x00910000d374783b */ /* 0x000f240000000200 */
[C---:B------:R-:W-:Y:S03]  /*cdd0*/  HMMA.16816.F32.BF16 R44, R144.reuse, R136, R44 ;  /* 0x00000088902c723c */ /* 0x040fe6000004182c */
[----:B------:R-:W4:Y:S05]  /*cde0*/  LDSM.16.M88.4 R132, [R211+0x9900] ;  /* 0x00990000d384783b */ /* 0x000f2a0000000200 */
[----:B------:R-:W-:Y:S01]  /*cdf0*/  HMMA.16816.F32.BF16 R48, R144, R138, R48 ;  /* 0x0000008a9030723c */ /* 0x000fe20000041830 */
[----:B--2---:R-:W2:Y:S05]  /*ce00*/  LDSM.16.M88.4 R140, [R211+0xa100] ;  /* 0x00a10000d38c783b */ /* 0x004eaa0000000200 */
[----:B---3--:R-:W3:Y:S05]  /*ce10*/  LDSM.16.M88.4 R148, [R211+0xa900] ;  /* 0x00a90000d394783b */ /* 0x008eea0000000200 */
[----:B------:R-:W2:Y:S01]  /*ce20*/  LDSM.16.M88.4 R136, [R202] ;  /* 0x00000000ca88783b */ /* 0x000ea20000000200 */
[C---:B-1----:R-:W-:Y:S04]  /*ce30*/  HMMA.16816.F32.BF16 R4, R172.reuse, R120, R4 ;  /* 0x00000078ac04723c */ /* 0x042fe80000041804 */
[----:B-----5:R-:W-:Y:S05]  /*ce40*/  LDSM.16.M88.4 R152, [R202+0x1000] ;  /* 0x00100000ca98783b */ /* 0x020fea0000000200 */
[----:B------:R-:W-:Y:S01]  /*ce50*/  LDSM.16.M88.4 R156, [R202+0x1800] ;  /* 0x00180000ca9c783b */ /* 0x000fe20000000200 */
[C---:B------:R-:W-:Y:S04]  /*ce60*/  HMMA.16816.F32.BF16 R8, R172.reuse, R122, R8 ;  /* 0x0000007aac08723c */ /* 0x040fe80000041808 */
[----:B------:R-:W1:Y:S04]  /*ce70*/  LDSM.16.M88.4 R120, [R202+0x800] ;  /* 0x00080000ca78783b */ /* 0x000e680000000200 */
[C---:B----4-:R-:W-:Y:S01]  /*ce80*/  HMMA.16816.F32.BF16 R12, R172.reuse, R128, R12 ;  /* 0x00000080ac0c723c */ /* 0x050fe2000004180c */
[----:B------:R-:W4:Y:S05]  /*ce90*/  LDSM.16.M88.4 R160, [R202+0x2000] ;  /* 0x00200000caa0783b */ /* 0x000f2a0000000200 */
[----:B------:R-:W-:Y:S02]  /*cea0*/  LDSM.16.M88.4 R164, [R202+0x5000] ;  /* 0x00500000caa4783b */ /* 0x000fe40000000200 */
[C---:B------:R-:W-:Y:S03]  /*ceb0*/  HMMA.16816.F32.BF16 R16, R172.reuse, R130, R16 ;  /* 0x00000082ac10723c */ /* 0x040fe60000041810 */
[----:B------:R-:W-:Y:S05]  /*cec0*/  LDSM.16.M88.4 R128, [R214+0xb100] ;  /* 0x00b10000d680783b */ /* 0x000fea0000000200 */
[C---:B------:R-:W-:Y:S08]  /*ced0*/  HMMA.16816.F32.BF16 R20, R172.reuse, R116, R20 ;  /* 0x00000074ac14723c */ /* 0x040ff00000041814 */
[C---:B------:R-:W-:Y:S01]  /*cee0*/  HMMA.16816.F32.BF16 R24, R172.reuse, R118, R24 ;  /* 0x00000076ac18723c */ /* 0x040fe20000041818 */
[----:B------:R-:W5:Y:S07]  /*cef0*/  LDSM.16.M88.4 R116, [R202+0x2800] ;  /* 0x00280000ca74783b */ /* 0x000f6e0000000200 */
[C---:B------:R-:W-:Y:S08]  /*cf00*/  HMMA.16816.F32.BF16 R28, R172.reuse, R132, R28 ;  /* 0x00000084ac1c723c */ /* 0x040ff0000004181c */
        /* <DEDUP_REMOVED lines=16> */
[----:B------:R-:W1:Y:S07]  /*d010*/  LDSM.16.M88.4 R152, [R201] ;  /* 0x00000000c998783b */ /* 0x000e6e0000000200 */
[C---:B------:R-:W-:Y:S08]  /*d020*/  HMMA.16816.F32.BF16 R28, R176.reuse, R156, R28 ;  /* 0x0000009cb01c723c */ /* 0x040ff0000004181c */
[C---:B------:R-:W-:Y:S01]  /*d030*/  HMMA.16816.F32.BF16 R32, R176.reuse, R158, R32 ;  /* 0x0000009eb020723c */ /* 0x040fe20000041820 */
[----:B------:R-:W1:Y:S07]  /*d040*/  LDSM.16.M88.4 R156, [R200] ;  /* 0x00000000c89c783b */ /* 0x000e6e0000000200 */
[C---:B----4-:R-:W-:Y:S08]  /*d050*/  HMMA.16816.F32.BF16 R36, R176.reuse, R160, R36 ;  /* 0x000000a0b024723c */ /* 0x050ff00000041824 */
[C---:B------:R-:W-:Y:S01]  /*d060*/  HMMA.16816.F32.BF16 R40, R176.reuse, R162, R40 ;  /* 0x000000a2b028723c */ /* 0x040fe20000041828 */
[----:B------:R-:W4:Y:S07]  /*d070*/  LDSM.16.M88.4 R160, [R199] ;  /* 0x00000000c7a0783b */ /* 0x000f2e0000000200 */
[C---:B-----5:R-:W-:Y:S08]  /*d080*/  HMMA.16816.F32.BF16 R44, R176.reuse, R116, R44 ;  /* 0x00000074b02c723c */ /* 0x060ff0000004182c */
[----:B------:R-:W-:Y:S01]  /*d090*/  HMMA.16816.F32.BF16 R48, R176, R118, R48 ;  /* 0x00000076b030723c */ /* 0x000fe20000041830 */
[----:B------:R-:W5:Y:S07]  /*d0a0*/  LDSM.16.M88.4 R116, [R198] ;  /* 0x00000000c674783b */ /* 0x000f6e0000000200 */
[C---:B------:R-:W-:Y:S08]  /*d0b0*/  HMMA.16816.F32.BF16 R4, R180.reuse, R128, R4 ;  /* 0x00000080b404723c */ /* 0x040ff00000041804 */
[C---:B------:R-:W-:Y:S01]  /*d0c0*/  HMMA.16816.F32.BF16 R8, R180.reuse, R130, R8 ;  /* 0x00000082b408723c */ /* 0x040fe20000041808 */
[----:B------:R-:W1:Y:S07]  /*d0d0*/  LDSM.16.M88.4 R128, [R197] ;  /* 0x00000000c580783b */ /* 0x000e6e0000000200 */
[C---:B------:R-:W-:Y:S08]  /*d0e0*/  HMMA.16816.F32.BF16 R12, R180.reuse, R132, R12 ;  /* 0x00000084b40c723c */ /* 0x040ff0000004180c */
[C---:B------:R-:W-:Y:S01]  /*d0f0*/  HMMA.16816.F32.BF16 R16, R180.reuse, R134, R16 ;  /* 0x00000086b410723c */ /* 0x040fe20000041810 */
[----:B------:R-:W4:Y:S07]  /*d100*/  LDSM.16.M88.4 R132, [R196] ;  /* 0x00000000c484783b */ /* 0x000f2e0000000200 */
[C---:B--2---:R-:W-:Y:S08]  /*d110*/  HMMA.16816.F32.BF16 R20, R180.reuse, R140, R20 ;  /* 0x0000008cb414723c */ /* 0x044ff00000041814 */
[C---:B------:R-:W-:Y:S01]  /*d120*/  HMMA.16816.F32.BF16 R24, R180.reuse, R142, R24 ;  /* 0x0000008eb418723c */ /* 0x040fe20000041818 */
[----:B------:R-:W2:Y:S07]  /*d130*/  LDSM.16.M88.4 R140, [R211+0xb100] ;  /* 0x00b10000d38c783b */ /* 0x000eae0000000200 */
[C---:B---3--:R-:W-:Y:S08]  /*d140*/  HMMA.16816.F32.BF16 R28, R180.reuse, R148, R28 ;  /* 0x00000094b41c723c */ /* 0x048ff0000004181c */
[C---:B------:R-:W-:Y:S01]  /*d150*/  HMMA.16816.F32.BF16 R32, R180.reuse, R150, R32 ;  /* 0x00000096b420723c */ /* 0x040fe20000041820 */
[----:B------:R-:W-:Y:S07]  /*d160*/  LDSM.16.M88.4 R148, [R211+0xc900] ;  /* 0x00c90000d394783b */ /* 0x000fee0000000200 */
[C---:B-1----:R-:W-:Y:S08]  /*d170*/  HMMA.16816.F32.BF16 R36, R180.reuse, R120, R36 ;  /* 0x00000078b424723c */ /* 0x042ff00000041824 */
[C---:B------:R-:W-:Y:S01]  /*d180*/  HMMA.16816.F32.BF16 R40, R180.reuse, R122, R40 ;  /* 0x0000007ab428723c */ /* 0x040fe20000041828 */
[----:B------:R-:W1:Y:S07]  /*d190*/  LDSM.16.M88.4 R120, [R211+0xb900] ;  /* 0x00b90000d378783b */ /* 0x000e6e0000000200 */
[C---:B------:R-:W-:Y:S08]  /*d1a0*/  HMMA.16816.F32.BF16 R44, R180.reuse, R136, R44 ;  /* 0x00000088b42c723c */ /* 0x040ff0000004182c */
        /* <DEDUP_REMOVED lines=8> */
[C---:B----4-:R-:W-:Y:S08]  /*d230*/  HMMA.16816.F32.BF16 R20, R184.reuse, R160, R20 ;  /* 0x000000a0b814723c */ /* 0x050ff00000041814 */
[C---:B------:R-:W-:Y:S01]  /*d240*/  HMMA.16816.F32.BF16 R24, R184.reuse, R162, R24 ;  /* 0x000000a2b818723c */ /* 0x040fe20000041818 */
[----:B------:R-:W-:Y:S07]  /*d250*/  LDSM.16.M88.4 R160, [R202+0x4800] ;  /* 0x00480000caa0783b */ /* 0x000fee0000000200 */
[C---:B-----5:R-:W-:Y:S08]  /*d260*/  HMMA.16816.F32.BF16 R28, R184.reuse, R116, R28 ;  /* 0x00000074b81c723c */ /* 0x060ff0000004181c */
[C---:B------:R-:W-:Y:S01]  /*d270*/  HMMA.16816.F32.BF16 R32, R184.reuse, R118, R32 ;  /* 0x00000076b820723c */ /* 0x040fe20000041820 */
[----:B------:R-:W4:Y:S07]  /*d280*/  LDSM.16.M88.4 R116, [R202+0x3000] ;  /* 0x00300000ca74783b */ /* 0x000f2e0000000200 */
[C---:B------:R-:W-:Y:S08]  /*d290*/  HMMA.16816.F32.BF16 R36, R184.reuse, R128, R36 ;  /* 0x00000080b824723c */ /* 0x040ff00000041824 */
[C---:B------:R-:W-:Y:S01]  /*d2a0*/  HMMA.16816.F32.BF16 R40, R184.reuse, R130, R40 ;  /* 0x00000082b828723c */ /* 0x040fe20000041828 */
[----:B------:R-:W5:Y:S07]  /*d2b0*/  LDSM.16.M88.4 R128, [R202+0x3800] ;  /* 0x00380000ca80783b */ /* 0x000f6e0000000200 */
[C---:B------:R-:W-:Y:S08]  /*d2c0*/  HMMA.16816.F32.BF16 R44, R184.reuse, R132, R44 ;  /* 0x00000084b82c723c */ /* 0x040ff0000004182c */
[----:B------:R-:W-:Y:S01]  /*d2d0*/  HMMA.16816.F32.BF16 R48, R184, R134, R48 ;  /* 0x00000086b830723c */ /* 0x000fe20000041830 */
[----:B------:R-:W4:Y:S07]  /*d2e0*/  LDSM.16.M88.4 R132, [R202+0x4000] ;  /* 0x00400000ca84783b */ /* 0x000f2e0000000200 */
[C---:B--2---:R-:W-:Y:S08]  /*d2f0*/  HMMA.16816.F32.BF16 R4, R188.reuse, R140, R4 ;  /* 0x0000008cbc04723c */ /* 0x044ff00000041804 */
[C---:B------:R-:W-:Y:S01]  /*d300*/  HMMA.16816.F32.BF16 R8, R188.reuse, R142, R8 ;  /* 0x0000008ebc08723c */ /* 0x040fe20000041808 */
[----:B------:R-:W2:Y:S01]  /*d310*/  LDSM.16.M88.4 R140, [R202+0x5800] ;  /* 0x00580000ca8c783b */ /* 0x000ea20000000200 */
[----:B------:R-:W-:Y:S04]  /*d320*/  DEPBAR.LE SB0, 0x0 ;  /* 0x000080000000791a */ /* 0x000fe80000000000 */
[----:B------:R-:W-:Y:S02]  /*d330*/  BAR.SYNC.DEFER_BLOCKING 0x0 ;  /* 0x0000000000007b1d */ /* 0x000fe40000010000 */
[C---:B-1----:R-:W-:Y:S08]  /*d340*/  HMMA.16816.F32.BF16 R12, R188.reuse, R120, R12 ;  /* 0x00000078bc0c723c */ /* 0x042ff0000004180c */
        /* <DEDUP_REMOVED lines=19> */
[C---:B--2---:R-:W-:Y:S08]  /*d480*/  HMMA.16816.F32.BF16 R44, R192.reuse, R140, R44 ;  /* 0x0000008cc02c723c */ /* 0x044ff0000004182c */
        /* <DEDUP_REMOVED lines=33> */
[----:B------:R-:W5:Y:S01]  /*d6a0*/  SHFL.IDX PT, R116, R136, 0x2, 0x181f ;  /* 0x00581f0088747f89 */ /* 0x000f6200000e0000 */
[C---:B-1----:R-:W-:Y:S02]  /*d6b0*/  IADD3 R122, P0, R119.reuse, R230, RZ ;  /* 0x000000e6777a7210 */ /* 0x042fe40007f1e0ff */
[-C--:B------:R-:W-:Y:S03]  /*d6c0*/  IADD3 R128, P2, R119, R229.reuse, RZ ;  /* 0x000000e577807210 */ /* 0x080fe60007f5e0ff */
[C-C-:B--2---:R-:W-:Y:S01]  /*d6d0*/  IMAD.X R123, R120.reuse, 0x1, R169.reuse, P0 ;  /* 0x00000001787b7824 */ /* 0x144fe200000e06a9 */
[----:B------:R-:W-:Y:S02]  /*d6e0*/  IADD3.X R129, R120, R232, RZ, P2, !PT ;  /* 0x000000e878817210 */ /* 0x000fe400017fe4ff */
[CC--:B---3--:R-:W-:Y:S02]  /*d6f0*/  IADD3 R130, P0, R117.reuse, R230.reuse, RZ ;  /* 0x000000e675827210 */ /* 0x0c8fe40007f1e0ff */
[----:B------:R1:W-:Y:S01]  /*d700*/  LDGSTS.E.BYPASS.LTC128B.128 [R217+0x8100], [R122.64], !P5 ;  /* 0x081000007ad97fae */ /* 0x0003e2000e901d6a */
[-C--:B------:R-:W-:Y:S02]  /*d710*/  IADD3 R132, P6, R117, R229.reuse, RZ ;  /* 0x000000e575847210 */ /* 0x080fe40007fde0ff */
[----:B----4-:R-:W-:Y:S01]  /*d720*/  IMAD.X R131, R118, 0x1, R169, P0 ;  /* 0x0000000176837824 */ /* 0x010fe200000e06a9 */
[----:B------:R1:W-:Y:S01]  /*d730*/  LDGSTS.E.BYPASS.LTC128B.128 [R217+0xb100], [R128.64], !P4 ;  /* 0x0b10000080d97fae */ /* 0x0003e2000e101d6a */
[----:B-----5:R-:W-:Y:S01]  /*d740*/  IADD3 R120, P2, R0, R230, RZ ;  /* 0x000000e600787210 */ /* 0x020fe20007f5e0ff */
[--C-:B------:R-:W-:Y:S02]  /*d750*/  IMAD.X R133, R118, 0x1, R232.reuse, P6 ;  /* 0x0000000176857824 */ /* 0x100fe400030e06e8 */
[----:B------:R1:W-:Y:S01]  /*d760*/  LDGSTS.E.BYPASS.LTC128B.128 [R217+0x9100], [R130.64], !P5 ;  /* 0x0910000082d97fae */ /* 0x0003e2000e901d6a */
[----:B------:R-:W-:Y:S02]  /*d770*/  IADD3 R134, P0, R0, R229, RZ ;  /* 0x000000e500867210 */ /* 0x000fe40007f1e0ff */
[C---:B------:R-:W-:Y:S01]  /*d780*/  IADD3.X R121, R116.reuse, R169, RZ, P2, !PT ;  /* 0x000000a974797210 */ /* 0x040fe200017fe4ff */
[----:B------:R1:W-:Y:S02]  /*d790*/  LDGSTS.E.BYPASS.LTC128B.128 [R217+0xc100], [R132.64], !P4 ;  /* 0x0c10000084d97fae */ /* 0x0003e4000e101d6a */
[----:B------:R-:W-:Y:S02]  /*d7a0*/  IMAD.X R135, R116, 0x1, R232, P0 ;  /* 0x0000000174877824 */ /* 0x000fe400000e06e8 */
[----:B------:R1:W-:Y:S04]  /*d7b0*/  LDGSTS.E.BYPASS.LTC128B.128 [R217+0xa100], [R120.64], !P5 ;  /* 0x0a10000078d97fae */ /* 0x0003e8000e901d6a */
[----:B------:R1:W-:Y:S02]  /*d7c0*/  LDGSTS.E.BYPASS.LTC128B.128 [R217+0xd100], [R134.64], !P4 ;  /* 0x0d10000086d97fae */ /* 0x0003e4000e101d6a */
.L_x_198:
[----:B-1----:R-:W-:Y:S01]  /*d7d0*/  IMAD.MOV.U32 R122, RZ, RZ, R220 ;  /* 0x000000ffff7a7224 */ /* 0x002fe200078e00dc */
[----:B------:R-:W-:Y:S01]  /*d7e0*/  PLOP3.LUT P2, PT, PT, PT, UP1, 0x80, 0x0 ;  /* 0x000000000000781c */ /* 0x000fe20003f4f018 */
[----:B------:R-:W0:Y:S01]  /*d7f0*/  LDGDEPBAR ;  /* 0x00000000000079af */ /* 0x000e220000000000 */
[----:B------:R-:W-:Y:S01]  /*d800*/  PLOP3.LUT P0, PT, PT, PT, UP1, 0x80, 0x0 ;  /* 0x000000000000781c */ /* 0x000fe20003f0f018 */
[----:B------:R-:W-:Y:S02]  /*d810*/  IMAD R128, R168, -0x60, RZ ;  /* 0xffffffa0a8807824 */ /* 0x000fe400078e02ff */
[----:B------:R-:W-:Y:S03]  /*d820*/  IMAD.U32 R116, RZ, RZ, UR11 ;  /* 0x0000000bff747e24 */ /* 0x000fe6000f8e00ff */
[----:B------:R-:W-:Y:S04]  /*d830*/  IADD3 R117, -R221, 0x1, R128 ;  /* 0x00000001dd757810 */ /* 0x000fe80007ffe180 */
[----:B------:R-:W-:Y:S01]  /*d840*/  IADD3 R116, R117, -c[0x0][0x168], R116 ;  /* 0x80005a0075747a10 */ /* 0x000fe20007ffe074 */
[----:B------:R-:W-:Y:S03]  /*d850*/  @P2 IMAD.HI.U32 R0, R220, c[0x0][0x2c8], RZ ;  /* 0x0000b200dc002a27 */ /* 0x000fe600078e00ff */
[----:B------:R-:W-:Y:S02]  /*d860*/  IADD3 R118, R116, c[0x0][0x328], RZ ;  /* 0x0000ca0074767a10 */ /* 0x000fe40007ffe0ff */
[----:B------:R-:W-:Y:S01]  /*d870*/  @P0 SHF.R.U32.HI R122, RZ, c[0x0][0x2cc], R0 ;  /* 0x0000b300ff7a0a19 */ /* 0x000fe20000011600 */
[----:B------:R-:W-:Y:S01]  /*d880*/  IMAD.IADD R0, R128, 0x1, -R221 ;  /* 0x0000000180007824 */ /* 0x000fe200078e0add */
[----:B------:R-:W-:Y:S02]  /*d890*/  PLOP3.LUT P0, PT, PT, PT, UP0, 0x40, 0x0 ;  /* 0x000000000000781c */ /* 0x000fe40003f0e808 */
[----:B------:R-:W-:Y:S01]  /*d8a0*/  IADD3 R116, R116, UR13, RZ ;  /* 0x0000000d74747c10 */ /* 0x000fe2000fffe0ff */
[----:B------:R-:W1:Y:S02]  /*d8b0*/  SHFL.IDX PT, R119, R122, RZ, 0x1c1f ;  /* 0x001c1fff7a777589 */ /* 0x000e6400000e0000 */
[--C-:B-1----:R-:W-:Y:S02]  /*d8c0*/  IMAD.IADD R130, R118, 0x1, R119.reuse ;  /* 0x0000000176827824 */ /* 0x102fe400078e0277 */
[----:B------:R-:W-:Y:S06]  /*d8d0*/  IMAD.IADD R129, R116, 0x1, R119 ;  /* 0x0000000174817824 */ /* 0x000fec00078e0277 */
[----:B------:R-:W-:-:S05]  /*d8e0*/  @P0 BRA `(.L_x_199) ;  /* 0x0000019000000947 */ /* 0x000fca0003800000 */
[----:B------:R-:W-:Y:S01]  /*d8f0*/  MOV R117, c[0x0][0x2ac] ;  /* 0x0000ab0000757a02 */ /* 0x000fe20000000f00 */
        /* <DEDUP_REMOVED lines=14> */
.L_x_201:
[----:B------:R-:W-:Y:S04]  /*d9e0*/  MOV R117, c[0x0][0x32c] ;  /* 0x0000cb0000757a02 */ /* 0x000fe80000000f00 */
[----:B------:R-:W-:Y:S11]  /*d9f0*/  ISETP.NE.AND P0, PT, R117, 0x1, PT ;  /* 0x000000017500780c */ /* 0x000ff60003f05270 */
[----:B------:R-:W-:Y:S02]  /*da00*/  @!UPT UIADD3 URZ, URZ, URZ, URZ ;  /* 0x0000003f3f3ff290 */ /* 0x000fe4000fffe03f */
[----:B------:R-:W-:Y:S05]  /*da10*/  @P0 IMAD.HI.U32 R117, R119, c[0x0][0x330], RZ ;  /* 0x0000cc0077750a27 */ /* 0x000fea00078e00ff */
[----:B------:R-:W-:Y:S02]  /*da20*/  @P0 SHF.R.U32.HI R119, RZ, c[0x0][0x334], R117 ;  /* 0x0000cd00ff770a19 */ /* 0x000fe40000011675 */
.L_x_202:
[----:B------:R-:W-:Y:S05]  /*da30*/  BSYNC B0 ;  /* 0x0000000000007941 */ /* 0x000fea0003800000 */
.L_x_200:
[----:B------:R-:W-:Y:S05]  /*da40*/  IMAD R120, R119, c[0x0][0x32c], R0 ;  /* 0x0000cb0077787a24 */ /* 0x000fea00078e0200 */
[----:B------:R-:W-:Y:S02]  /*da50*/  IADD3 R117, R120, c[0x0][0x32c], RZ ;  /* 0x0000cb0078757a10 */ /* 0x000fe40007ffe0ff */
[----:B------:R-:W-:Y:S02]  /*da60*/  IMNMX R129, R129, R120, !PT ;  /* 0x0000007881817217 */ /* 0x000fe40007800200 */
[----:B------:R-:W-:Y:S02]  /*da70*/  IMNMX R130, R130, R117, PT ;  /* 0x0000007582827217 */ /* 0x000fe40003800200 */
.L_x_199:
[C---:B------:R-:W-:Y:S02]  /*da80*/  ISETP.GE.AND P0, PT, R128.reuse, 0x2, PT ;  /* 0x000000028000780c */ /* 0x040fe40003f06270 */
[----:B------:R-:W-:Y:S02]  /*da90*/  ISETP.GE.AND P2, PT, R128, 0x9, PT ;  /* 0x000000098000780c */ /* 0x000fe40003f46270 */
[----:B------:R-:W-:Y:S02]  /*daa0*/  LOP3.LUT R226, R226, 0xffefffff, RZ, 0xc0, !PT ;  /* 0xffefffffe2e27812 */ /* 0x000fe400078ec0ff */
[----:B------:R-:W-:Y:S07]  /*dab0*/  ISETP.GE.AND P6, PT, R128, 0x59, PT ;  /* 0x000000598000780c */ /* 0x000fee0003fc6270 */
[----:B------:R-:W-:Y:S02]  /*dac0*/  @P0 LOP3.LUT R226, R226, 0x100000, RZ, 0xfc, !PT ;  /* 0x00100000e2e20812 */ /* 0x000fe400078efcff */
[----:B------:R-:W-:Y:S02]  /*dad0*/  ISETP.GT.AND P0, PT, R129, 0x1, !P0 ;  /* 0x000000018100780c */ /* 0x000fe40004704270 */
[----:B------:R-:W-:Y:S02]  /*dae0*/  LOP3.LUT R226, R226, 0xfff7ffff, RZ, 0xc0, !PT ;  /* 0xfff7ffffe2e27812 */ /* 0x000fe400078ec0ff */
[----:B------:R-:W-:Y:S02]  /*daf0*/  ISETP.LT.OR P0, PT, R130, 0x2, P0 ;  /* 0x000000028200780c */ /* 0x000fe40000701670 */
[----:B------:R-:W-:Y:S02]  /*db00*/  @P2 LOP3.LUT R226, R226, 0x80000, RZ, 0xfc, !PT ;  /* 0x00080000e2e22812 */ /* 0x000fe400078efcff */
[----:B------:R-:W-:Y:S02]  /*db10*/  FSEL R251, R5, -INF , !P0 ;  /* 0xff80000005fb7808 */ /* 0x000fe40004000000 */
[C---:B------:R-:W-:Y:S02]  /*db20*/  ISETP.GT.AND P0, PT, R129.reuse, 0x8, !P2 ;  /* 0x000000088100780c */ /* 0x040fe40005704270 */
        /* <DEDUP_REMOVED lines=10> */
[C---:B------:R-:W-:Y:S04]  /*dbd0*/  ISETP.GT.AND P0, PT, R129.reuse, 0x10, !P2 ;  /* 0x000000108100780c */ /* 0x040fe80005704270 */
        /* <DEDUP_REMOVED lines=11> */
[C---:B------:R-:W-:Y:S01]  /*dc90*/  ISETP.GT.AND P0, PT, R129.reuse, 0x18, !P2 ;  /* 0x000000188100780c */ /* 0x040fe20005704270 */
[----:B------:R-:W1:Y:S03]  /*dca0*/  SHFL.IDX PT, R13, R122, 0x1, 0x1c1f ;  /* 0x003c1f007a0d7f89 */ /* 0x000e6600000e0000 */
        /* <DEDUP_REMOVED lines=8> */
[----:B------:R-:W-:Y:S01]  /*dd30*/  ISETP.GE.AND P2, PT, R128, 0x21, PT ;  /* 0x000000218000780c */ /* 0x000fe20003f46270 */
[--C-:B-1----:R-:W-:Y:S01]  /*dd40*/  IMAD.IADD R118, R118, 0x1, R13.reuse ;  /* 0x0000000176767824 */ /* 0x102fe200078e020d */
[----:B------:R-:W-:Y:S01]  /*dd50*/  LOP3.LUT R226, R226, 0xffffdfff, RZ, 0xc0, !PT ;  /* 0xffffdfffe2e27812 */ /* 0x000fe200078ec0ff */
[----:B------:R-:W-:Y:S01]  /*dd60*/  IMAD.IADD R5, R116, 0x1, R13 ;  /* 0x0000000174057824 */ /* 0x000fe200078e020d */
        /* <DEDUP_REMOVED lines=82> */
[----:B------:R-:W-:Y:S02]  /*e290*/  @P2 LOP3.LUT R226, R226, 0x1, RZ, 0xfc, !PT ;  /* 0x00000001e2e22812 */ /* 0x000fe400078efcff */
[----:B------:R-:W-:Y:S02]  /*e2a0*/  ISETP.GE.AND P2, PT, R128, 0x1, PT ;  /* 0x000000018000780c */ /* 0x000fe40003f46270 */
[C---:B------:R-:W-:Y:S02]  /*e2b0*/  ISETP.GT.AND P0, PT, R129.reuse, 0x58, !P6 ;  /* 0x000000588100780c */ /* 0x040fe40007704270 */
[----:B------:R-:W-:Y:S02]  /*e2c0*/  LOP3.LUT R226, R226, 0xffdfffff, RZ, 0xc0, !PT ;  /* 0xffdfffffe2e27812 */ /* 0x000fe400078ec0ff */
[----:B------:R-:W-:Y:S04]  /*e2d0*/  ISETP.LT.OR P0, PT, R130, 0x59, P0 ;  /* 0x000000598200780c */ /* 0x000fe80000701670 */
[----:B------:R-:W-:Y:S02]  /*e2e0*/  FSEL R120, R48, -INF , !P0 ;  /* 0xff80000030787808 */ /* 0x000fe40004000000 */
[C---:B------:R-:W-:Y:S02]  /*e2f0*/  ISETP.GT.AND P0, PT, R129.reuse, RZ, !P2 ;  /* 0x000000ff8100720c */ /* 0x040fe40005704270 */
        /* <DEDUP_REMOVED lines=25> */
.L_x_205:
[----:B------:R-:W-:Y:S04]  /*e490*/  MOV R4, c[0x0][0x32c] ;  /* 0x0000cb0000047a02 */ /* 0x000fe80000000f00 */
[----:B------:R-:W-:Y:S11]  /*e4a0*/  ISETP.NE.AND P0, PT, R4, 0x1, PT ;  /* 0x000000010400780c */ /* 0x000ff60003f05270 */
[----:B------:R-:W-:Y:S02]  /*e4b0*/  @!UPT UIADD3 URZ, URZ, URZ, URZ ;  /* 0x0000003f3f3ff290 */ /* 0x000fe4000fffe03f */
[----:B------:R-:W-:Y:S05]  /*e4c0*/  @P0 IMAD.HI.U32 R4, R13, c[0x0][0x330], RZ ;  /* 0x0000cc000d040a27 */ /* 0x000fea00078e00ff */
[----:B------:R-:W-:Y:S02]  /*e4d0*/  @P0 SHF.R.U32.HI R13, RZ, c[0x0][0x334], R4 ;  /* 0x0000cd00ff0d0a19 */ /* 0x000fe40000011604 */
.L_x_206:
[----:B------:R-:W-:Y:S05]  /*e4e0*/  BSYNC B0 ;  /* 0x0000000000007941 */ /* 0x000fea0003800000 */
.L_x_204:
[----:B------:R-:W-:Y:S05]  /*e4f0*/  IMAD R0, R13, c[0x0][0x32c], R0 ;  /* 0x0000cb000d007a24 */ /* 0x000fea00078e0200 */
[----:B------:R-:W-:Y:S02]  /*e500*/  IADD3 R13, R0, c[0x0][0x32c], RZ ;  /* 0x0000cb00000d7a10 */ /* 0x000fe40007ffe0ff */
[----:B------:R-:W-:Y:S02]  /*e510*/  IMNMX R5, R5, R0, !PT ;  /* 0x0000000005057217 */ /* 0x000fe40007800200 */
[----:B------:R-:W-:Y:S02]  /*e520*/  IMNMX R118, R118, R13, PT ;  /* 0x0000000d76767217 */ /* 0x000fe40003800200 */
.L_x_203:
[----:B------:R-:W-:Y:S02]  /*e530*/  LOP3.LUT P0, RZ, R226, 0x200000, RZ, 0xc0, !PT ;  /* 0x00200000e2ff7812 */ /* 0x000fe4000780c0ff */
[----:B------:R-:W-:Y:S02]  /*e540*/  FMNMX.FTZ R4, R8, R3, !PT ;  /* 0x0000000308047209 */ /* 0x000fe40007810000 */
[----:B------:R-:W-:Y:S02]  /*e550*/  ISETP.GT.AND P0, PT, R5, RZ, !P0 ;  /* 0x000000ff0500720c */ /* 0x000fe40004704270 */
        /* <DEDUP_REMOVED lines=76> */
[C---:B------:R-:W-:Y:S02]  /*ea20*/  ISETP.GT.AND P0, PT, R5.reuse, 0x29, !P0 ;  /* 0x000000290500780c */ /* 0x040fe40004704270 */
[----:B------:R-:W-:Y:S02]  /*ea30*/  FMNMX.FTZ R7, R44, R13, !PT ;  /* 0x0000000d2c077209 */ /* 0x000fe40007810000 */
[----:B------:R-:W-:Y:S02]  /*ea40*/  ISETP.LT.OR P0, PT, R118, 0x2a, P0 ;  /* 0x0000002a7600780c */ /* 0x000fe40000701670 */
[----:B------:R-:W-:Y:S01]  /*ea50*/  ISETP.GT.AND P6, PT, R5, 0x58, !P6 ;  /* 0x000000580500780c */ /* 0x000fe200077c4270 */
[----:B------:R-:W1:Y:S01]  /*ea60*/  SHFL.BFLY PT, R6, R7, 0x2, 0x1f ;  /* 0x0c401f0007067f89 */ /* 0x000e6200000e0000 */
[----:B------:R-:W-:Y:S02]  /*ea70*/  FSEL R157, R27, -INF , !P0 ;  /* 0xff8000001b9d7808 */ /* 0x000fe40004000000 */
[----:B------:R-:W-:Y:S02]  /*ea80*/  LOP3.LUT P0, RZ, R226, 0x200, RZ, 0xc0, !PT ;  /* 0x00000200e2ff7812 */ /* 0x000fe4000780c0ff */
[----:B------:R-:W-:Y:S02]  /*ea90*/  FMNMX.FTZ R0, R157, R0, !PT ;  /* 0x000000009d007209 */ /* 0x000fe40007810000 */
[C---:B------:R-:W-:Y:S02]  /*eaa0*/  ISETP.GT.AND P0, PT, R5.reuse, 0x30, !P0 ;  /* 0x000000300500780c */ /* 0x040fe40004704270 */
        /* <DEDUP_REMOVED lines=11> */
[----:B------:R-:W-:Y:S01]  /*eb60*/  LOP3.LUT P0, RZ, R226, 0x80, RZ, 0xc0, !PT ;  /* 0x00000080e2ff7812 */ /* 0x000fe2000780c0ff */
[----:B------:R-:W-:Y:S01]  /*eb70*/  LDSM.16.MT88.4 R28, [R209+0x3100] ;  /* 0x00310000d11c783b */ /* 0x000fe20000004200 */
[----:B------:R-:W-:Y:S02]  /*eb80*/  FMNMX.FTZ R0, R167, R0, !PT ;  /* 0x00000000a7007209 */ /* 0x000fe40007810000 */
[----:B------:R-:W-:Y:S02]  /*eb90*/  ISETP.GT.AND P0, PT, R5, 0x38, !P0 ;  /* 0x000000380500780c */ /* 0x000fe40004704270 */
[----:B------:R-:W-:Y:S02]  /*eba0*/  FSEL R13, R51, -INF , !P2 ;  /* 0xff800000330d7808 */ /* 0x000fe40005000000 */
        /* <DEDUP_REMOVED lines=14> */
[----:B------:R-:W-:Y:S02]  /*ec90*/  ISETP.GT.AND P0, PT, R5, 0x41, !P0 ;  /* 0x000000410500780c */ /* 0x000fe40004704270 */
[----:B-1----:R-:W-:Y:S02]  /*eca0*/  FMNMX.FTZ R6, R7, R6, !PT ;  /* 0x0000000607067209 */ /* 0x002fe40007810000 */
[----:B------:R-:W-:Y:S03]  /*ecb0*/  ISETP.LT.OR P0, PT, R118, 0x42, P0 ;  /* 0x000000427600780c */ /* 0x000fe60000701670 */
[----:B------:R-:W1:Y:S01]  /*ecc0*/  SHFL.BFLY PT, R15, R6, 0x1, 0x1f ;  /* 0x0c201f00060f7f89 */ /* 0x000e6200000e0000 */
        /* <DEDUP_REMOVED lines=20> */
[----:B------:R-:W-:Y:S04]  /*ee10*/  FSEL R47, R47, -INF , !P0 ;  /* 0xff8000002f2f7808 */ /* 0x000fe80004000000 */
        /* <DEDUP_REMOVED lines=16> */
[----:B------:R-:W-:Y:S01]  /*ef20*/  LDSM.16.MT88.4 R40, [R208+0x4900] ;  /* 0x00490000d028783b */ /* 0x000fe20000004200 */
[--C-:B------:R-:W-:Y:S01]  /*ef30*/  FFMA.FTZ R119, R119, c[0x0][0x2d0], -R46.reuse ;  /* 0x0000b40077777a23 */ /* 0x100fe2000001082e */
[----:B-1----:R-:W-:Y:S01]  /*ef40*/  FMNMX.FTZ R5, R7, R4, !PT ;  /* 0x0000000407057209 */ /* 0x002fe20007810000 */
[--C-:B------:R-:W-:Y:S02]  /*ef50*/  FFMA.FTZ R122, R249, c[0x0][0x2d0], -R46.reuse ;  /* 0x0000b400f97a7a23 */ /* 0x100fe4000001082e */
[--C-:B------:R-:W-:Y:S02]  /*ef60*/  FFMA.FTZ R128, R245, c[0x0][0x2d0], -R46.reuse ;  /* 0x0000b400f5807a23 */ /* 0x100fe4000001082e */
[----:B------:R-:W1:Y:S01]  /*ef70*/  MUFU.EX2 R15, R15 ;  /* 0x0000000f000f7308 */ /* 0x000e620000000800 */
[----:B------:R-:W2:Y:S01]  /*ef80*/  SHFL.BFLY PT, R4, R5, 0x1, 0x1f ;  /* 0x0c201f0005047f89 */ /* 0x000ea200000e0000 */
[--C-:B------:R-:W-:Y:S02]  /*ef90*/  FFMA.FTZ R141, R141, c[0x0][0x2d0], -R46.reuse ;  /* 0x0000b4008d8d7a23 */ /* 0x100fe4000001082e */
[--C-:B------:R-:W-:Y:S02]  /*efa0*/  FFMA.FTZ R130, R239, c[0x0][0x2d0], -R46.reuse ;  /* 0x0000b400ef827a23 */ /* 0x100fe4000001082e */
[--C-:B------:R-:W-:Y:S02]  /*efb0*/  FFMA.FTZ R132, R155, c[0x0][0x2d0], -R46.reuse ;  /* 0x0000b4009b847a23 */ /* 0x100fe4000001082e */
[--C-:B------:R-:W-:Y:S02]  /*efc0*/  FFMA.FTZ R149, R149, c[0x0][0x2d0], -R46.reuse ;  /* 0x0000b40095957a23 */ /* 0x100fe4000001082e */
[----:B------:R-:W-:Y:S01]  /*efd0*/  MUFU.EX2 R14, R14 ;  /* 0x0000000e000e7308 */ /* 0x000fe20000000800 */
[--C-:B------:R-:W-:Y:S02]  /*efe0*/  FFMA.FTZ R138, R233, c[0x0][0x2d0], -R46.reuse ;  /* 0x0000b400e98a7a23 */ /* 0x100fe4000001082e */
[--C-:B------:R-:W-:Y:S02]  /*eff0*/  FFMA.FTZ R159, R159, c[0x0][0x2d0], -R46.reuse ;  /* 0x0000b4009f9f7a23 */ /* 0x100fe4000001082e */
[--C-:B------:R-:W-:Y:S02]  /*f000*/  FFMA.FTZ R140, R171, c[0x0][0x2d0], -R46.reuse ;  /* 0x0000b400ab8c7a23 */ /* 0x100fe4000001082e */
[--C-:B------:R-:W-:Y:S02]  /*f010*/  FFMA.FTZ R163, R163, c[0x0][0x2d0], -R46.reuse ;  /* 0x0000b400a3a37a23 */ /* 0x100fe4000001082e */
[--C-:B------:R-:W-:Y:S01]  /*f020*/  FFMA.FTZ R150, R153, c[0x0][0x2d0], -R46.reuse ;  /* 0x0000b40099967a23 */ /* 0x100fe2000001082e */
[----:B------:R-:W3:Y:S01]  /*f030*/  MUFU.EX2 R49, R49 ;  /* 0x0000003100317308 */ /* 0x000ee20000000800 */
[--C-:B------:R-:W-:Y:S02]  /*f040*/  FFMA.FTZ R143, R143, c[0x0][0x2d0], -R46.reuse ;  /* 0x0000b4008f8f7a23 */ /* 0x100fe4000001082e */
[--C-:B------:R-:W-:Y:S01]  /*f050*/  FFMA.FTZ R137, R137, c[0x0][0x2d0], -R46.reuse ;  /* 0x0000b40089897a23 */ /* 0x100fe2000001082e */
[----:B-1----:R-:W-:Y:S01]  /*f060*/  F2FP.BF16.PACK_AB R16, R15, R48 ;  /* 0x000000300f10723e */ /* 0x002fe200000010ff */
[--C-:B------:R-:W-:Y:S01]  /*f070*/  FFMA.FTZ R123, R123, c[0x0][0x2d0], -R46.reuse ;  /* 0x0000b4007b7b7a23 */ /* 0x100fe2000001082e */
[----:B--2---:R-:W-:Y:S01]  /*f080*/  FMNMX.FTZ R12, R5, R4, !PT ;  /* 0x00000004050c7209 */ /* 0x004fe20007810000 */
[----:B------:R-:W-:Y:S02]  /*f090*/  FMUL.FTZ R4, R3, c[0x0][0x2d0] ;  /* 0x0000b40003047a20 */ /* 0x000fe40000410000 */
[--C-:B------:R-:W-:Y:S01]  /*f0a0*/  FFMA.FTZ R158, R121, c[0x0][0x2d0], -R46.reuse ;  /* 0x0000b400799e7a23 */ /* 0x100fe2000001082e */
[C---:B------:R-:W-:Y:S01]  /*f0b0*/  FSETP.NEU.FTZ.AND P0, PT, R12.reuse, -INF , PT ;  /* 0xff8000000c00780b */ /* 0x040fe20003f1d000 */
[----:B------:R-:W-:Y:S01]  /*f0c0*/  FMUL.FTZ R118, R12, c[0x0][0x2d0] ;  /* 0x0000b4000c767a20 */ /* 0x000fe20000410000 */
[----:B------:R-:W1:Y:S01]  /*f0d0*/  MUFU.EX2 R3, R4 ;  /* 0x0000000400037308 */ /* 0x000e620000000800 */
[----:B------:R-:W-:Y:S01]  /*f0e0*/  FFMA.FTZ R120, R120, c[0x0][0x2d0], -R46 ;  /* 0x0000b40078787a23 */ /* 0x000fe2000001082e */
[----:B------:R-:W-:Y:S02]  /*f0f0*/  FSEL R5, R12, RZ, P0 ;  /* 0x000000ff0c057208 */ /* 0x000fe40000000000 */
[----:B------:R-:W-:Y:S02]  /*f100*/  FSEL R118, R118, RZ, P0 ;  /* 0x000000ff76767208 */ /* 0x000fe40000000000 */
[----:B------:R-:W-:Y:S01]  /*f110*/  ISETP.GT.AND P0, PT, R168, UR6, PT ;  /* 0x00000006a8007c0c */ /* 0x000fe2000bf04270 */
[----:B------:R-:W-:Y:S02]  /*f120*/  FADD.FTZ R5, -R5, R2 ;  /* 0x0000000205057221 */ /* 0x000fe40000010100 */
[--C-:B------:R-:W-:Y:S01]  /*f130*/  FFMA.FTZ R50, R11, c[0x0][0x2d0], -R118.reuse ;  /* 0x0000b4000b327a23 */ /* 0x100fe20000010876 */
[----:B------:R-:W-:Y:S01]  /*f140*/  MUFU.EX2 R119, R119 ;  /* 0x0000007700777308 */ /* 0x000fe20000000800 */
[----:B------:R-:W2:Y:S01]  /*f150*/  LDSM.16.MT88.4 R8, [R212+0x100] ;  /* 0x00010000d408783b */ /* 0x000ea20000004200 */
[--C-:B------:R-:W-:Y:S01]  /*f160*/  FFMA.FTZ R117, R25, c[0x0][0x2d0], -R118.reuse ;  /* 0x0000b40019757a23 */ /* 0x100fe20000010876 */
[----:B---3--:R-:W-:Y:S01]  /*f170*/  F2FP.BF16.PACK_AB R18, R49, R14 ;  /* 0x0000000e3112723e */ /* 0x008fe200000010ff */
[--C-:B------:R-:W-:Y:S02]  /*f180*/  FFMA.FTZ R116, R21, c[0x0][0x2d0], -R118.reuse ;  /* 0x0000b40015747a23 */ /* 0x100fe40000010876 */
[--C-:B------:R-:W-:Y:S02]  /*f190*/  FFMA.FTZ R51, R17, c[0x0][0x2d0], -R118.reuse ;  /* 0x0000b40011337a23 */ /* 0x100fe40000010876 */
[----:B------:R-:W-:Y:S01]  /*f1a0*/  FMUL.FTZ R2, R5, c[0x0][0x2d0] ;  /* 0x0000b40005027a20 */ /* 0x000fe20000410000 */
[----:B------:R-:W3:Y:S01]  /*f1b0*/  LDSM.16.MT88.4 R20, [R210+0x100] ;  /* 0x00010000d214783b */ /* 0x000ee20000004200 */
[----:B------:R-:W-:Y:S01]  /*f1c0*/  MUFU.EX2 R117, R117 ;  /* 0x0000007500757308 */ /* 0x000fe20000000800 */
[--C-:B------:R-:W-:Y:S02]  /*f1d0*/  FFMA.FTZ R160, R47, c[0x0][0x2d0], -R118.reuse ;  /* 0x0000b4002fa07a23 */ /* 0x100fe40000010876 */
[--C-:B------:R-:W-:Y:S02]  /*f1e0*/  FFMA.FTZ R156, R133, c[0x0][0x2d0], -R118.reuse ;  /* 0x0000b400859c7a23 */ /* 0x100fe40000010876 */
[C---:B-1----:R-:W-:Y:S02]  /*f1f0*/  FMUL.FTZ R4, R3.reuse, R112 ;  /* 0x0000007003047220 */ /* 0x042fe40000410000 */
[----:B------:R-:W1:Y:S01]  /*f200*/  LDSM.16.MT88.4 R24, [R209+0x100] ;  /* 0x00010000d118783b */ /* 0x000e620000004200 */
[C---:B------:R-:W-:Y:S02]  /*f210*/  FMUL.FTZ R5, R3.reuse, R113 ;  /* 0x0000007103057220 */ /* 0x040fe40000410000 */
[----:B------:R-:W4:Y:S01]  /*f220*/  MUFU.EX2 R116, R116 ;  /* 0x0000007400747308 */ /* 0x000f220000000800 */
        /* <DEDUP_REMOVED lines=10> */
[C---:B------:R-:W-:Y:S01]  /*f2d0*/  FMUL.FTZ R85, R3.reuse, R85 ;  /* 0x0000005503557220 */ /* 0x040fe20000410000 */
[----:B------:R-:W5:Y:S01]  /*f2e0*/  MUFU.EX2 R50, R50 ;  /* 0x0000003200327308 */ /* 0x000f620000000800 */
[C---:B------:R-:W-:Y:S02]  /*f2f0*/  FMUL.FTZ R88, R3.reuse, R88 ;  /* 0x0000005803587220 */ /* 0x040fe40000410000 */
[----:B------:R-:W-:Y:S01]  /*f300*/  FMUL.FTZ R89, R3, R89 ;  /* 0x0000005903597220 */ /* 0x000fe20000410000 */
[----:B----4-:R-:W-:Y:S01]  /*f310*/  F2FP.BF16.PACK_AB R17, R116, R117 ;  /* 0x000000757411723e */ /* 0x010fe200000010ff */
[--C-:B------:R-:W-:Y:S02]  /*f320*/  FFMA.FTZ R133, R45, c[0x0][0x2d0], -R118.reuse ;  /* 0x0000b4002d857a23 */ /* 0x100fe40000010876 */
[C---:B------:R-:W-:Y:S02]  /*f330*/  FMUL.FTZ R96, R3.reuse, R96 ;  /* 0x0000006003607220 */ /* 0x040fe40000410000 */
[C---:B------:R-:W-:Y:S01]  /*f340*/  FMUL.FTZ R97, R3.reuse, R97 ;  /* 0x0000006103617220 */ /* 0x040fe20000410000 */
[----:B------:R-:W4:Y:S01]  /*f350*/  MUFU.EX2 R2, R2 ;  /* 0x0000000200027308 */ /* 0x000f220000000800 */
[C---:B------:R-:W-:Y:S02]  /*f360*/  FMUL.FTZ R100, R3.reuse, R100 ;  /* 0x0000006403647220 */ /* 0x040fe40000410000 */
[C---:B------:R-:W-:Y:S02]  /*f370*/  FMUL.FTZ R101, R3.reuse, R101 ;  /* 0x0000006503657220 */ /* 0x040fe40000410000 */
[C---:B------:R-:W-:Y:S02]  /*f380*/  FMUL.FTZ R104, R3.reuse, R104 ;  /* 0x0000006803687220 */ /* 0x040fe40000410000 */
[C---:B------:R-:W-:Y:S02]  /*f390*/  FMUL.FTZ R105, R3.reuse, R105 ;  /* 0x0000006903697220 */ /* 0x040fe40000410000 */
[C---:B------:R-:W-:Y:S01]  /*f3a0*/  FMUL.FTZ R52, R3.reuse, R52 ;  /* 0x0000003403347220 */ /* 0x040fe20000410000 */
[----:B------:R-:W1:Y:S01]  /*f3b0*/  MUFU.EX2 R122, R122 ;  /* 0x0000007a007a7308 */ /* 0x000e620000000800 */
[C---:B------:R-:W-:Y:S02]  /*f3c0*/  FMUL.FTZ R53, R3.reuse, R53 ;  /* 0x0000003503357220 */ /* 0x040fe40000410000 */
[C---:B------:R-:W-:Y:S01]  /*f3d0*/  FMUL.FTZ R56, R3.reuse, R56 ;  /* 0x0000003803387220 */ /* 0x040fe20000410000 */
[----:B-----5:R-:W-:Y:S01]  /*f3e0*/  F2FP.BF16.PACK_AB R19, R50, R51 ;  /* 0x000000333213723e */ /* 0x020fe200000010ff */
[C---:B------:R-:W-:Y:S02]  /*f3f0*/  FMUL.FTZ R57, R3.reuse, R57 ;  /* 0x0000003903397220 */ /* 0x040fe40000410000 */
[C---:B------:R-:W-:Y:S02]  /*f400*/  FMUL.FTZ R60, R3.reuse, R60 ;  /* 0x0000003c033c7220 */ /* 0x040fe40000410000 */
[C---:B------:R-:W-:Y:S01]  /*f410*/  FMUL.FTZ R61, R3.reuse, R61 ;  /* 0x0000003d033d7220 */ /* 0x040fe20000410000 */
[----:B------:R-:W-:Y:S01]  /*f420*/  MUFU.EX2 R128, R128 ;  /* 0x0000008000807308 */ /* 0x000fe20000000800 */
[C---:B------:R-:W-:Y:S02]  /*f430*/  FMUL.FTZ R64, R3.reuse, R64 ;  /* 0x0000004003407220 */ /* 0x040fe40000410000 */
[C---:B------:R-:W-:Y:S02]  /*f440*/  FMUL.FTZ R65, R3.reuse, R65 ;  /* 0x0000004103417220 */ /* 0x040fe40000410000 */
[C---:B----4-:R-:W-:Y:S02]  /*f450*/  FMUL.FTZ R6, R2.reuse, R114 ;  /* 0x0000007202067220 */ /* 0x050fe40000410000 */
[C---:B------:R-:W-:Y:S02]  /*f460*/  FMUL.FTZ R7, R2.reuse, R115 ;  /* 0x0000007302077220 */ /* 0x040fe40000410000 */
[C---:B------:R-:W-:Y:S01]  /*f470*/  FMUL.FTZ R70, R2.reuse, R70 ;  /* 0x0000004602467220 */ /* 0x040fe20000410000 */
[----:B------:R-:W-:Y:S01]  /*f480*/  MUFU.EX2 R141, R141 ;  /* 0x0000008d008d7308 */ /* 0x000fe20000000800 */
[C---:B------:R-:W-:Y:S02]  /*f490*/  FMUL.FTZ R71, R2.reuse, R71 ;  /* 0x0000004702477220 */ /* 0x040fe40000410000 */
[C---:B------:R-:W-:Y:S01]  /*f4a0*/  FMUL.FTZ R74, R2.reuse, R74 ;  /* 0x0000004a024a7220 */ /* 0x040fe20000410000 */
[C---:B--2---:R-:W-:Y:S05]  /*f4b0*/  HMMA.16816.F32.BF16 R4, R16.reuse, R8, R4 ;  /* 0x000000081004723c */ /* 0x044fea0000041804 */
[C---:B------:R-:W-:Y:S01]  /*f4c0*/  FMUL.FTZ R75, R2.reuse, R75 ;  /* 0x0000004b024b7220 */ /* 0x040fe20000410000 */
[----:B------:R-:W-:Y:S01]  /*f4d0*/  MUFU.EX2 R130, R130 ;  /* 0x0000008200827308 */ /* 0x000fe20000000800 */
[C---:B------:R-:W-:Y:S01]  /*f4e0*/  FMUL.FTZ R78, R2.reuse, R78 ;  /* 0x0000004e024e7220 */ /* 0x040fe20000410000 */
[C---:B------:R-:W-:Y:S01]  /*f4f0*/  HMMA.16816.F32.BF16 R68, R16.reuse, R10, R68 ;  /* 0x0000000a1044723c */ /* 0x040fe20000041844 */
[----:B------:R-:W2:Y:S03]  /*f500*/  LDSM.16.MT88.4 R8, [R208+0x100] ;  /* 0x00010000d008783b */ /* 0x000ea60000004200 */
[C---:B------:R-:W-:Y:S02]  /*f510*/  FMUL.FTZ R79, R2.reuse, R79 ;  /* 0x0000004f024f7220 */ /* 0x040fe40000410000 */
[C---:B------:R-:W-:Y:S02]  /*f520*/  FMUL.FTZ R82, R2.reuse, R82 ;  /* 0x0000005202527220 */ /* 0x040fe40000410000 */
[C---:B---3--:R-:W-:Y:S01]  /*f530*/  HMMA.16816.F32.BF16 R72, R16.reuse, R20, R72 ;  /* 0x000000141048723c */ /* 0x048fe20000041848 */
[----:B------:R-:W-:Y:S03]  /*f540*/  MUFU.EX2 R132, R132 ;  /* 0x0000008400847308 */ /* 0x000fe60000000800 */
[C---:B------:R-:W-:Y:S02]  /*f550*/  FMUL.FTZ R83, R2.reuse, R83 ;  /* 0x0000005302537220 */ /* 0x040fe40000410000 */
[C---:B------:R-:W-:Y:S02]  /*f560*/  FMUL.FTZ R86, R2.reuse, R86 ;  /* 0x0000005602567220 */ /* 0x040fe40000410000 */
[C---:B------:R-:W-:Y:S01]  /*f570*/  HMMA.16816.F32.BF16 R76, R16.reuse, R22, R76 ;  /* 0x00000016104c723c */ /* 0x040fe2000004184c */
[----:B------:R-:W3:Y:S02]  /*f580*/  LDSM.16.MT88.4 R20, [R212+0x3100] ;  /* 0x00310000d414783b */ /* 0x000ee40000004200 */
[----:B------:R-:W-:Y:S01]  /*f590*/  MUFU.EX2 R149, R149 ;  /* 0x0000009500957308 */ /* 0x000fe20000000800 */
[C---:B------:R-:W-:Y:S02]  /*f5a0*/  FMUL.FTZ R87, R2.reuse, R87 ;  /* 0x0000005702577220 */ /* 0x040fe40000410000 */
[C---:B------:R-:W-:Y:S02]  /*f5b0*/  FMUL.FTZ R98, R2.reuse, R98 ;  /* 0x0000006202627220 */ /* 0x040fe40000410000 */
[C---:B-1----:R-:W-:Y:S04]  /*f5c0*/  HMMA.16816.F32.BF16 R80, R16.reuse, R24, R80 ;  /* 0x000000181050723c */ /* 0x042fe80000041850 */
[C---:B------:R-:W-:Y:S01]  /*f5d0*/  FMUL.FTZ R99, R2.reuse, R99 ;  /* 0x0000006302637220 */ /* 0x040fe20000410000 */
[----:B------:R-:W-:Y:S01]  /*f5e0*/  MUFU.EX2 R138, R138 ;  /* 0x0000008a008a7308 */ /* 0x000fe20000000800 */
[C---:B------:R-:W-:Y:S02]  /*f5f0*/  FMUL.FTZ R102, R2.reuse, R102 ;  /* 0x0000006602667220 */ /* 0x040fe40000410000 */
[C---:B------:R-:W-:Y:S01]  /*f600*/  HMMA.16816.F32.BF16 R84, R16.reuse, R26, R84 ;  /* 0x0000001a1054723c */ /* 0x040fe20000041854 */
[----:B------:R-:W1:Y:S03]  /*f610*/  LDSM.16.MT88.4 R24, [R210+0x3100] ;  /* 0x00310000d218783b */ /* 0x000e660000004200 */
[C---:B------:R-:W-:Y:S02]  /*f620*/  FMUL.FTZ R90, R2.reuse, R90 ;  /* 0x0000005a025a7220 */ /* 0x040fe40000410000 */
[C---:B------:R-:W-:Y:S01]  /*f630*/  FMUL.FTZ R91, R2.reuse, R91 ;  /* 0x0000005b025b7220 */ /* 0x040fe20000410000 */
[----:B------:R-:W-:Y:S01]  /*f640*/  MUFU.EX2 R159, R159 ;  /* 0x0000009f009f7308 */ /* 0x000fe20000000800 */
[C---:B------:R-:W-:Y:S04]  /*f650*/  FMUL.FTZ R103, R2.reuse, R103 ;  /* 0x0000006702677220 */ /* 0x040fe80000410000 */
[C---:B------:R-:W-:Y:S01]  /*f660*/  FMUL.FTZ R106, R2.reuse, R106 ;  /* 0x0000006a026a7220 */ /* 0x040fe20000410000 */
[C---:B--2---:R-:W-:Y:S03]  /*f670*/  HMMA.16816.F32.BF16 R88, R16.reuse, R8, R88 ;  /* 0x000000081058723c */ /* 0x044fe60000041858 */
[C---:B------:R-:W-:Y:S01]  /*f680*/  FMUL.FTZ R92, R3.reuse, R92 ;  /* 0x0000005c035c7220 */ /* 0x040fe20000410000 */
[----:B------:R-:W-:Y:S01]  /*f690*/  MUFU.EX2 R140, R140 ;  /* 0x0000008c008c7308 */ /* 0x000fe20000000800 */
[C---:B------:R-:W-:Y:S02]  /*f6a0*/  FMUL.FTZ R93, R3.reuse, R93 ;  /* 0x0000005d035d7220 */ /* 0x040fe40000410000 */
[C---:B------:R-:W-:Y:S02]  /*f6b0*/  FMUL.FTZ R94, R2.reuse, R94 ;  /* 0x0000005e025e7220 */ /* 0x040fe40000410000 */
[C---:B------:R-:W-:Y:S03]  /*f6c0*/  FMUL.FTZ R95, R2.reuse, R95 ;  /* 0x0000005f025f7220 */ /* 0x040fe60000410000 */
[C---:B------:R-:W-:Y:S02]  /*f6d0*/  FMUL.FTZ R8, R3.reuse, R108 ;  /* 0x0000006c03087220 */ /* 0x040fe40000410000 */
[----:B------:R-:W-:Y:S01]  /*f6e0*/  FMUL.FTZ R9, R3, R109 ;  /* 0x0000006d03097220 */ /* 0x000fe20000410000 */
[----:B------:R-:W-:Y:S01]  /*f6f0*/  MUFU.EX2 R163, R163 ;  /* 0x000000a300a37308 */ /* 0x000fe20000000800 */
[C---:B------:R-:W-:Y:S03]  /*f700*/  HMMA.16816.F32.BF16 R92, R16.reuse, R10, R92 ;  /* 0x0000000a105c723c */ /* 0x040fe6000004185c */
[C---:B------:R-:W-:Y:S02]  /*f710*/  FMUL.FTZ R107, R2.reuse, R107 ;  /* 0x0000006b026b7220 */ /* 0x040fe40000410000 */
[C---:B------:R-:W-:Y:S02]  /*f720*/  FMUL.FTZ R54, R2.reuse, R54 ;  /* 0x0000003602367220 */ /* 0x040fe40000410000 */
[C---:B------:R-:W-:Y:S01]  /*f730*/  FMUL.FTZ R10, R2.reuse, R110 ;  /* 0x0000006e020a7220 */ /* 0x040fe20000410000 */
[C---:B---3--:R-:W-:Y:S01]  /*f740*/  HMMA.16816.F32.BF16 R96, R16.reuse, R20, R96 ;  /* 0x000000141060723c */ /* 0x048fe20000041860 */
[----:B------:R-:W-:Y:S03]  /*f750*/  MUFU.EX2 R150, R150 ;  /* 0x0000009600967308 */ /* 0x000fe60000000800 */
[----:B------:R-:W-:Y:S02]  /*f760*/  FFMA.FTZ R110, R37, c[0x0][0x2d0], -R118 ;  /* 0x0000b400256e7a23 */ /* 0x000fe40000010876 */
[----:B------:R-:W-:Y:S01]  /*f770*/  LDSM.16.MT88.4 R36, [R208+0x900] ;  /* 0x00090000d024783b */ /* 0x000fe20000004200 */
[C---:B------:R-:W-:Y:S01]  /*f780*/  FMUL.FTZ R11, R2.reuse, R111 ;  /* 0x0000006f020b7220 */ /* 0x040fe20000410000 */
[C---:B------:R-:W-:Y:S03]  /*f790*/  HMMA.16816.F32.BF16 R100, R16.reuse, R22, R100 ;  /* 0x000000161064723c */ /* 0x040fe60000041864 */
[----:B------:R-:W-:Y:S01]  /*f7a0*/  MUFU.EX2 R110, R110 ;  /* 0x0000006e006e7308 */ /* 0x000fe20000000800 */
[----:B------:R-:W-:Y:S02]  /*f7b0*/  FMUL.FTZ R55, R2, R55 ;  /* 0x0000003702377220 */ /* 0x000fe40000410000 */
[----:B------:R-:W2:Y:S01]  /*f7c0*/  LDSM.16.MT88.4 R20, [R208+0x3100] ;  /* 0x00310000d014783b */ /* 0x000ea20000004200 */
[----:B------:R-:W-:Y:S01]  /*f7d0*/  FFMA.FTZ R109, R131, c[0x0][0x2d0], -R46 ;  /* 0x0000b400836d7a23 */ /* 0x000fe2000001082e */
[C---:B-1----:R-:W-:Y:S04]  /*f7e0*/  HMMA.16816.F32.BF16 R8, R16.reuse, R24, R8 ;  /* 0x000000181008723c */ /* 0x042fe80000041808 */
[----:B------:R-:W-:Y:S01]  /*f7f0*/  FFMA.FTZ R131, R33, c[0x0][0x2d0], -R118 ;  /* 0x0000b40021837a23 */ /* 0x000fe20000010876 */
[----:B------:R-:W1:Y:S01]  /*f800*/  MUFU.EX2 R109, R109 ;  /* 0x0000006d006d7308 */ /* 0x000e620000000800 */
[----:B------:R-:W-:Y:S01]  /*f810*/  LDSM.16.MT88.4 R32, [R209+0x900] ;  /* 0x00090000d120783b */ /* 0x000fe20000004200 */
[----:B------:R-:W-:Y:S01]  /*f820*/  FFMA.FTZ R46, R44, c[0x0][0x2d0], -R46 ;  /* 0x0000b4002c2e7a23 */ /* 0x000fe2000001082e */
[C---:B------:R-:W-:Y:S04]  /*f830*/  HMMA.16816.F32.BF16 R104, R16.reuse, R26, R104 ;  /* 0x0000001a1068723c */ /* 0x040fe80000041868 */
[C---:B------:R-:W-:Y:S02]  /*f840*/  FMUL.FTZ R58, R2.reuse, R58 ;  /* 0x0000003a023a7220 */ /* 0x040fe40000410000 */
[----:B------:R-:W3:Y:S01]  /*f850*/  LDSM.16.MT88.4 R24, [R212+0x900] ;  /* 0x00090000d418783b */ /* 0x000ee20000004200 */
[----:B------:R4:W-:Y:S01]  /*f860*/  MUFU.EX2 R121, R46 ;  /* 0x0000002e00797308 */ /* 0x0009e20000000800 */
[C---:B------:R-:W-:Y:S04]  /*f870*/  HMMA.16816.F32.BF16 R52, R16.reuse, R28, R52 ;  /* 0x0000001c1034723c */ /* 0x040fe80000041834 */
[C---:B------:R-:W-:Y:S02]  /*f880*/  FMUL.FTZ R59, R2.reuse, R59 ;  /* 0x0000003b023b7220 */ /* 0x040fe40000410000 */
[--C-:B------:R-:W-:Y:S02]  /*f890*/  FFMA.FTZ R108, R247, c[0x0][0x2d0], -R118.reuse ;  /* 0x0000b400f76c7a23 */ /* 0x100fe40000010876 */
[--C-:B------:R-:W-:Y:S01]  /*f8a0*/  FFMA.FTZ R111, R243, c[0x0][0x2d0], -R118.reuse ;  /* 0x0000b400f36f7a23 */ /* 0x100fe20000010876 */
[----:B------:R-:W5:Y:S02]  /*f8b0*/  MUFU.EX2 R131, R131 ;  /* 0x0000008300837308 */ /* 0x000f640000000800 */
[C---:B------:R-:W-:Y:S01]  /*f8c0*/  HMMA.16816.F32.BF16 R56, R16.reuse, R30, R56 ;  /* 0x0000001e1038723c */ /* 0x040fe20000041838 */
[----:B------:R-:W3:Y:S02]  /*f8d0*/  LDSM.16.MT88.4 R28, [R210+0x900] ;  /* 0x00090000d21c783b */ /* 0x000ee40000004200 */
[C---:B------:R-:W-:Y:S02]  /*f8e0*/  FMUL.FTZ R62, R2.reuse, R62 ;  /* 0x0000003e023e7220 */ /* 0x040fe40000410000 */
[C---:B------:R-:W-:Y:S02]  /*f8f0*/  FMUL.FTZ R63, R2.reuse, R63 ;  /* 0x0000003f023f7220 */ /* 0x040fe40000410000 */
[C---:B------:R-:W-:Y:S01]  /*f900*/  FMUL.FTZ R66, R2.reuse, R66 ;  /* 0x0000004202427220 */ /* 0x040fe20000410000 */
[----:B------:R-:W-:Y:S01]  /*f910*/  MUFU.EX2 R108, R108 ;  /* 0x0000006c006c7308 */ /* 0x000fe20000000800 */
[----:B------:R-:W-:Y:S03]  /*f920*/  FMUL.FTZ R67, R2, R67 ;  /* 0x0000004302437220 */ /* 0x000fe60000410000 */
[C---:B--2---:R-:W-:Y:S01]  /*f930*/  HMMA.16816.F32.BF16 R60, R16.reuse, R20, R60 ;  /* 0x00000014103c723c */ /* 0x044fe2000004183c */
[----:B----4-:R-:W-:Y:S02]  /*f940*/  LDSM.16.MT88.4 R44, [R209+0x2900] ;  /* 0x00290000d12c783b */ /* 0x010fe40000004200 */
[--C-:B------:R-:W-:Y:S02]  /*f950*/  FFMA.FTZ R134, R241, c[0x0][0x2d0], -R118.reuse ;  /* 0x0000b400f1867a23 */ /* 0x100fe40000010876 */
[--C-:B------:R-:W-:Y:S01]  /*f960*/  FFMA.FTZ R155, R237, c[0x0][0x2d0], -R118.reuse ;  /* 0x0000b400ed9b7a23 */ /* 0x100fe20000010876 */
[----:B------:R-:W2:Y:S01]  /*f970*/  MUFU.EX2 R111, R111 ;  /* 0x0000006f006f7308 */ /* 0x000ea20000000800 */
[--C-:B------:R-:W-:Y:S01]  /*f980*/  FFMA.FTZ R136, R235, c[0x0][0x2d0], -R118.reuse ;  /* 0x0000b400eb887a23 */ /* 0x100fe20000010876 */
[----:B------:R-:W-:Y:S01]  /*f990*/  HMMA.16816.F32.BF16 R64, R16, R22, R64 ;  /* 0x000000161040723c */ /* 0x000fe20000041840 */
[----:B------:R-:W4:Y:S03]  /*f9a0*/  LDSM.16.MT88.4 R20, [R212+0x3900] ;  /* 0x00390000d414783b */ /* 0x000f260000004200 */
[--C-:B------:R-:W-:Y:S02]  /*f9b0*/  FFMA.FTZ R157, R157, c[0x0][0x2d0], -R118.reuse ;  /* 0x0000b4009d9d7a23 */ /* 0x100fe40000010876 */
[--C-:B------:R-:W-:Y:S01]  /*f9c0*/  FFMA.FTZ R142, R231, c[0x0][0x2d0], -R118.reuse ;  /* 0x0000b400e78e7a23 */ /* 0x100fe20000010876 */
[----:B------:R-:W-:Y:S01]  /*f9d0*/  F2FP.BF16.PACK_AB R16, R122, R119 ;  /* 0x000000777a10723e */ /* 0x000fe200000010ff */
[----:B------:R-:W-:Y:S01]  /*f9e0*/  MUFU.EX2 R134, R134 ;  /* 0x0000008600867308 */ /* 0x000fe20000000800 */
[----:B-1----:R-:W-:Y:S03]  /*f9f0*/  F2FP.BF16.PACK_AB R18, R109, R128 ;  /* 0x000000806d12723e */ /* 0x002fe600000010ff */
[----:B-----5:R-:W-:Y:S01]  /*fa00*/  F2FP.BF16.PACK_AB R19, R131, R110 ;  /* 0x0000006e8313723e */ /* 0x020fe200000010ff */
[--C-:B------:R-:W-:Y:S02]  /*fa10*/  FFMA.FTZ R167, R167, c[0x0][0x2d0], -R118.reuse ;  /* 0x0000b400a7a77a23 */ /* 0x100fe40000010876 */
[--C-:B------:R-:W-:Y:S02]  /*fa20*/  FFMA.FTZ R148, R165, c[0x0][0x2d0], -R118.reuse ;  /* 0x0000b400a5947a23 */ /* 0x100fe40000010876 */
[--C-:B------:R-:W-:Y:S01]  /*fa30*/  FFMA.FTZ R161, R161, c[0x0][0x2d0], -R118.reuse ;  /* 0x0000b400a1a17a23 */ /* 0x100fe20000010876 */
[----:B------:R-:W1:Y:S01]  /*fa40*/  MUFU.EX2 R155, R155 ;  /* 0x0000009b009b7308 */ /* 0x000e620000000800 */
[--C-:B------:R-:W-:Y:S02]  /*fa50*/  FFMA.FTZ R151, R151, c[0x0][0x2d0], -R118.reuse ;  /* 0x0000b40097977a23 */ /* 0x100fe40000010876 */
[--C-:B------:R-:W-:Y:S01]  /*fa60*/  FFMA.FTZ R154, R139, c[0x0][0x2d0], -R118.reuse ;  /* 0x0000b4008b9a7a23 */ /* 0x100fe20000010876 */
[----:B--2---:R-:W-:Y:S01]  /*fa70*/  F2FP.BF16.PACK_AB R17, R111, R108 ;  /* 0x0000006c6f11723e */ /* 0x004fe200000010ff */
[--C-:B------:R-:W-:Y:S02]  /*fa80*/  FFMA.FTZ R135, R135, c[0x0][0x2d0], -R118.reuse ;  /* 0x0000b40087877a23 */ /* 0x100fe40000010876 */
[--C-:B------:R-:W-:Y:S02]  /*fa90*/  FFMA.FTZ R129, R129, c[0x0][0x2d0], -R118.reuse ;  /* 0x0000b40081817a23 */ /* 0x100fe40000010876 */
[----:B------:R-:W-:Y:S01]  /*faa0*/  FFMA.FTZ R118, R13, c[0x0][0x2d0], -R118 ;  /* 0x0000b4000d767a23 */ /* 0x000fe20000010876 */
[----:B------:R-:W-:Y:S01]  /*fab0*/  MUFU.EX2 R136, R136 ;  /* 0x0000008800887308 */ /* 0x000fe20000000800 */
[C---:B---3--:R-:W-:Y:S03]  /*fac0*/  HMMA.16816.F32.BF16 R4, R16.reuse, R24, R4 ;  /* 0x000000181004723c */ /* 0x048fe60000041804 */
[----:B------:R-:W-:Y:S02]  /*fad0*/  FFMA.FTZ R48, R3, R228, R48 ;  /* 0x000000e403307223 */ /* 0x000fe40000010030 */
[----:B------:R-:W-:Y:S02]  /*fae0*/  FFMA.FTZ R117, R2, R227, R117 ;  /* 0x000000e302757223 */ /* 0x000fe40000010075 */
[----:B------:R-:W-:Y:S01]  /*faf0*/  FADD.FTZ R15, R15, R48 ;  /* 0x000000300f0f7221 */ /* 0x000fe20000010000 */
[C---:B------:R-:W-:Y:S01]  /*fb00*/  HMMA.16816.F32.BF16 R68, R16.reuse, R26, R68 ;  /* 0x0000001a1044723c */ /* 0x040fe20000041844 */
[----:B------:R-:W2:Y:S01]  /*fb10*/  LDSM.16.MT88.4 R24, [R210+0x3900] ;  /* 0x00390000d218783b */ /* 0x000ea20000004200 */
[----:B------:R-:W3:Y:S02]  /*fb20*/  MUFU.EX2 R157, R157 ;  /* 0x0000009d009d7308 */ /* 0x000ee40000000800 */
[----:B------:R-:W-:Y:S02]  /*fb30*/  FADD.FTZ R116, R116, R117 ;  /* 0x0000007574747221 */ /* 0x000fe40000010000 */
[----:B------:R-:W-:Y:S02]  /*fb40*/  FADD.FTZ R14, R14, R15 ;  /* 0x0000000f0e0e7221 */ /* 0x000fe40000010000 */
[C---:B------:R-:W-:Y:S04]  /*fb50*/  HMMA.16816.F32.BF16 R72, R16.reuse, R28, R72 ;  /* 0x0000001c1048723c */ /* 0x040fe80000041848 */
[----:B------:R-:W-:Y:S01]  /*fb60*/  MUFU.EX2 R142, R142 ;  /* 0x0000008e008e7308 */ /* 0x000fe20000000800 */
[----:B------:R-:W-:Y:S02]  /*fb70*/  FADD.FTZ R3, R51, R116 ;  /* 0x0000007433037221 */ /* 0x000fe40000010000 */
[----:B------:R-:W-:Y:S01]  /*fb80*/  FADD.FTZ R14, R49, R14 ;  /* 0x0000000e310e7221 */ /* 0x000fe20000010000 */
[C---:B------:R-:W-:Y:S01]  /*fb90*/  HMMA.16816.F32.BF16 R76, R16.reuse, R30, R76 ;  /* 0x0000001e104c723c */ /* 0x040fe2000004184c */
[----:B------:R-:W5:Y:S03]  /*fba0*/  LDSM.16.MT88.4 R28, [R209+0x3900] ;  /* 0x00390000d11c783b */ /* 0x000f660000004200 */
[----:B------:R-:W-:Y:S02]  /*fbb0*/  FADD.FTZ R3, R50, R3 ;  /* 0x0000000332037221 */ /* 0x000fe40000010000 */
[----:B------:R-:W1:Y:S01]  /*fbc0*/  MUFU.EX2 R167, R167 ;  /* 0x000000a700a77308 */ /* 0x000e620000000800 */
[----:B------:R-:W-:Y:S01]  /*fbd0*/  FADD.FTZ R119, R119, R14 ;  /* 0x0000000e77777221 */ /* 0x000fe20000010000 */
[C---:B------:R-:W-:Y:S04]  /*fbe0*/  HMMA.16816.F32.BF16 R80, R16.reuse, R32, R80 ;  /* 0x000000201050723c */ /* 0x040fe80000041850 */
[----:B------:R-:W-:Y:S02]  /*fbf0*/  FADD.FTZ R108, R108, R3 ;  /* 0x000000036c6c7221 */ /* 0x000fe40000010000 */
[----:B------:R-:W-:Y:S02]  /*fc00*/  FADD.FTZ R119, R122, R119 ;  /* 0x000000777a777221 */ /* 0x000fe40000010000 */
[C---:B------:R-:W-:Y:S01]  /*fc10*/  HMMA.16816.F32.BF16 R84, R16.reuse, R34, R84 ;  /* 0x000000221054723c */ /* 0x040fe20000041854 */
[----:B------:R-:W1:Y:S01]  /*fc20*/  LDSM.16.MT88.4 R32, [R208+0x3900] ;  /* 0x00390000d020783b */ /* 0x000e620000004200 */
[----:B------:R-:W-:Y:S02]  /*fc30*/  MUFU.EX2 R148, R148 ;  /* 0x0000009400947308 */ /* 0x000fe40000000800 */
[----:B------:R-:W-:Y:S02]  /*fc40*/  FADD.FTZ R111, R111, R108 ;  /* 0x0000006c6f6f7221 */ /* 0x000fe40000010000 */
[----:B------:R-:W-:Y:S02]  /*fc50*/  FADD.FTZ R128, R128, R119 ;  /* 0x0000007780807221 */ /* 0x000fe40000010000 */
[C---:B------:R-:W-:Y:S04]  /*fc60*/  HMMA.16816.F32.BF16 R88, R16.reuse, R36, R88 ;  /* 0x000000241058723c */ /* 0x040fe80000041858 */
[----:B------:R-:W1:Y:S01]  /*fc70*/  MUFU.EX2 R161, R161 ;  /* 0x000000a100a17308 */ /* 0x000e620000000800 */
[----:B------:R-:W-:Y:S02]  /*fc80*/  FADD.FTZ R110, R110, R111 ;  /* 0x0000006f6e6e7221 */ /* 0x000fe40000010000 */
[----:B------:R-:W-:Y:S01]  /*fc90*/  FADD.FTZ R128, R109, R128 ;  /* 0x000000806d807221 */ /* 0x000fe20000010000 */
[C---:B------:R-:W-:Y:S01]  /*fca0*/  HMMA.16816.F32.BF16 R92, R16.reuse, R38, R92 ;  /* 0x00000026105c723c */ /* 0x040fe2000004185c */
[----:B------:R-:W-:Y:S03]  /*fcb0*/  LDSM.16.MT88.4 R36, [R208+0x4100] ;  /* 0x00410000d024783b */ /* 0x000fe60000004200 */
[----:B------:R-:W-:Y:S02]  /*fcc0*/  FADD.FTZ R131, R131, R110 ;  /* 0x0000006e83837221 */ /* 0x000fe40000010000 */
[----:B------:R-:W1:Y:S01]  /*fcd0*/  MUFU.EX2 R143, R143 ;  /* 0x0000008f008f7308 */ /* 0x000e620000000800 */
[----:B------:R-:W-:Y:S01]  /*fce0*/  IMAD.MOV.U32 R3, RZ, RZ, R0 ;  /* 0x000000ffff037224 */ /* 0x000fe200078e0000 */
[C---:B----4-:R-:W-:Y:S08]  /*fcf0*/  HMMA.16816.F32.BF16 R96, R16.reuse, R20, R96 ;  /* 0x000000141060723c */ /* 0x050ff00000041860 */
[C---:B------:R-:W-:Y:S01]  /*fd00*/  HMMA.16816.F32.BF16 R100, R16.reuse, R22, R100 ;  /* 0x000000161064723c */ /* 0x040fe20000041864 */
[----:B------:R-:W4:Y:S01]  /*fd10*/  LDSM.16.MT88.4 R20, [R212+0x1100] ;  /* 0x00110000d414783b */ /* 0x000f220000004200 */
[----:B------:R-:W-:Y:S06]  /*fd20*/  MUFU.EX2 R137, R137 ;  /* 0x0000008900897308 */ /* 0x000fec0000000800 */
[C---:B--2---:R-:W-:Y:S04]  /*fd30*/  HMMA.16816.F32.BF16 R8, R16.reuse, R24, R8 ;  /* 0x000000181008723c */ /* 0x044fe80000041808 */
[----:B------:R-:W2:Y:S04]  /*fd40*/  MUFU.EX2 R152, R152 ;  /* 0x0000009800987308 */ /* 0x000ea80000000800 */
[C---:B------:R-:W-:Y:S01]  /*fd50*/  HMMA.16816.F32.BF16 R104, R16.reuse, R26, R104 ;  /* 0x0000001a1068723c */ /* 0x040fe20000041868 */
[----:B------:R-:W2:Y:S05]  /*fd60*/  LDSM.16.MT88.4 R24, [R210+0x1100] ;  /* 0x00110000d218783b */ /* 0x000eaa0000004200 */
[----:B------:R-:W-:Y:S02]  /*fd70*/  MUFU.EX2 R151, R151 ;  /* 0x0000009700977308 */ /* 0x000fe40000000800 */
[C---:B-----5:R-:W-:Y:S08]  /*fd80*/  HMMA.16816.F32.BF16 R52, R16.reuse, R28, R52 ;  /* 0x0000001c1034723c */ /* 0x060ff00000041834 */
[C---:B------:R-:W-:Y:S01]  /*fd90*/  HMMA.16816.F32.BF16 R56, R16.reuse, R30, R56 ;  /* 0x0000001e1038723c */ /* 0x040fe20000041838 */
[----:B------:R-:W5:Y:S01]  /*fda0*/  LDSM.16.MT88.4 R28, [R209+0x1100] ;  /* 0x00110000d11c783b */ /* 0x000f620000004200 */
[----:B------:R-:W2:Y:S06]  /*fdb0*/  MUFU.EX2 R154, R154 ;  /* 0x0000009a009a7308 */ /* 0x000eac0000000800 */
[C---:B-1----:R-:W-:Y:S04]  /*fdc0*/  HMMA.16816.F32.BF16 R60, R16.reuse, R32, R60 ;  /* 0x00000020103c723c */ /* 0x042fe8000004183c */
[----:B------:R-:W-:Y:S04]  /*fdd0*/  MUFU.EX2 R135, R135 ;  /* 0x0000008700877308 */ /* 0x000fe80000000800 */
[----:B------:R-:W-:Y:S01]  /*fde0*/  HMMA.16816.F32.BF16 R64, R16, R34, R64 ;  /* 0x000000221040723c */ /* 0x000fe20000041840 */
[----:B------:R-:W1:Y:S05]  /*fdf0*/  LDSM.16.MT88.4 R32, [R208+0x1100] ;  /* 0x00110000d020783b */ /* 0x000e6a0000004200 */
[----:B------:R-:W1:Y:S01]  /*fe00*/  MUFU.EX2 R156, R156 ;  /* 0x0000009c009c7308 */ /* 0x000e620000000800 */
[----:B------:R-:W-:Y:S01]  /*fe10*/  F2FP.BF16.PACK_AB R16, R130, R141 ;  /* 0x0000008d8210723e */ /* 0x000fe200000010ff */
[----:B------:R-:W-:Y:S01]  /*fe20*/  FADD.FTZ R141, R141, R128 ;  /* 0x000000808d8d7221 */ /* 0x000fe20000010000 */
[----:B------:R-:W-:Y:S03]  /*fe30*/  F2FP.BF16.PACK_AB R18, R149, R132 ;  /* 0x000000849512723e */ /* 0x000fe600000010ff */
[----:B------:R-:W-:Y:S01]  /*fe40*/  F2FP.BF16.PACK_AB R17, R155, R134 ;  /* 0x000000869b11723e */ /* 0x000fe200000010ff */
[----:B------:R-:W-:Y:S01]  /*fe50*/  FADD.FTZ R134, R134, R131 ;  /* 0x0000008386867221 */ /* 0x000fe20000010000 */
[----:B---3--:R-:W-:Y:S01]  /*fe60*/  F2FP.BF16.PACK_AB R19, R157, R136 ;  /* 0x000000889d13723e */ /* 0x008fe200000010ff */
[----:B------:R-:W-:Y:S01]  /*fe70*/  FADD.FTZ R141, R130, R141 ;  /* 0x0000008d828d7221 */ /* 0x000fe20000010000 */
[----:B------:R-:W-:Y:S01]  /*fe80*/  MUFU.EX2 R123, R123 ;  /* 0x0000007b007b7308 */ /* 0x000fe20000000800 */
[----:B------:R-:W-:Y:S02]  /*fe90*/  FADD.FTZ R155, R155, R134 ;  /* 0x000000869b9b7221 */ /* 0x000fe40000010000 */
[----:B------:R-:W-:Y:S02]  /*fea0*/  FADD.FTZ R132, R132, R141 ;  /* 0x0000008d84847221 */ /* 0x000fe40000010000 */
[C---:B----4-:R-:W-:Y:S03]  /*feb0*/  HMMA.16816.F32.BF16 R4, R16.reuse, R20, R4 ;  /* 0x000000141004723c */ /* 0x050fe60000041804 */
[----:B------:R-:W-:Y:S02]  /*fec0*/  FADD.FTZ R136, R136, R155 ;  /* 0x0000009b88887221 */ /* 0x000fe40000010000 */
[----:B------:R-:W3:Y:S01]  /*fed0*/  MUFU.EX2 R158, R158 ;  /* 0x0000009e009e7308 */ /* 0x000ee20000000800 */
[----:B------:R-:W-:Y:S02]  /*fee0*/  FADD.FTZ R149, R149, R132 ;  /* 0x0000008495957221 */ /* 0x000fe40000010000 */
[C---:B------:R-:W-:Y:S01]  /*fef0*/  HMMA.16816.F32.BF16 R68, R16.reuse, R22, R68 ;  /* 0x000000161044723c */ /* 0x040fe20000041844 */
[----:B------:R-:W4:Y:S03]  /*ff00*/  LDSM.16.MT88.4 R20, [R212+0x4100] ;  /* 0x00410000d414783b */ /* 0x000f260000004200 */
[----:B------:R-:W-:Y:S03]  /*ff10*/  FADD.FTZ R157, R157, R136 ;  /* 0x000000889d9d7221 */ /* 0x000fe60000010000 */
[----:B------:R-:W1:Y:S01]  /*ff20*/  MUFU.EX2 R120, R120 ;  /* 0x0000007800787308 */ /* 0x000e620000000800 */
[C---:B--2---:R-:W-:Y:S08]  /*ff30*/  HMMA.16816.F32.BF16 R72, R16.reuse, R24, R72 ;  /* 0x000000181048723c */ /* 0x044ff00000041848 */
[C---:B------:R-:W-:Y:S01]  /*ff40*/  HMMA.16816.F32.BF16 R76, R16.reuse, R26, R76 ;  /* 0x0000001a104c723c */ /* 0x040fe2000004184c */
[----:B------:R-:W2:Y:S01]  /*ff50*/  LDSM.16.MT88.4 R24, [R210+0x4100] ;  /* 0x00410000d218783b */ /* 0x000ea20000004200 */
[----:B------:R-:W-:Y:S06]  /*ff60*/  MUFU.EX2 R129, R129 ;  /* 0x0000008100817308 */ /* 0x000fec0000000800 */
[C---:B-----5:R-:W-:Y:S04]  /*ff70*/  HMMA.16816.F32.BF16 R80, R16.reuse, R28, R80 ;  /* 0x0000001c1050723c */ /* 0x060fe80000041850 */
[----:B------:R-:W5:Y:S04]  /*ff80*/  MUFU.EX2 R160, R160 ;  /* 0x000000a000a07308 */ /* 0x000f680000000800 */
[C---:B------:R-:W-:Y:S01]  /*ff90*/  HMMA.16816.F32.BF16 R84, R16.reuse, R30, R84 ;  /* 0x0000001e1054723c */ /* 0x040fe20000041854 */
[----:B------:R-:W3:Y:S05]  /*ffa0*/  LDSM.16.MT88.4 R28, [R209+0x4100] ;  /* 0x00410000d11c783b */ /* 0x000eea0000004200 */
[----:B------:R-:W-:Y:S02]  /*ffb0*/  MUFU.EX2 R133, R133 ;  /* 0x0000008500857308 */ /* 0x000fe40000000800 */
[C---:B-1----:R-:W-:Y:S08]  /*ffc0*/  HMMA.16816.F32.BF16 R88, R16.reuse, R32, R88 ;  /* 0x000000201058723c */ /* 0x042ff00000041858 */
[C---:B------:R-:W-:Y:S01]  /*ffd0*/  HMMA.16816.F32.BF16 R92, R16.reuse, R34, R92 ;  /* 0x00000022105c723c */ /* 0x040fe2000004185c */
[----:B------:R-:W1:Y:S01]  /*ffe0*/  LDSM.16.MT88.4 R32, [R212+0x1900] ;  /* 0x00190000d420783b */ /* 0x000e620000004200 */
[----:B------:R-:W1:Y:S06]  /*fff0*/  MUFU.EX2 R118, R118 ;  /* 0x0000007600767308 */ /* 0x000e6c0000000800 */
[C---:B----4-:R-:W-:Y:S08]  /*10000*/  HMMA.16816.F32.BF16 R96, R16.reuse, R20, R96 ;  /* 0x000000141060723c */ /* 0x050ff00000041860 */
        /* <DEDUP_REMOVED lines=20> */
[C---:B-1----:R-:W-:Y:S03]  /*10150*/  HMMA.16816.F32.BF16 R4, R16.reuse, R32, R4 ;  /* 0x000000201004723c */ /* 0x042fe60000041804 */
[----:B------:R-:W-:Y:S02]  /*10160*/  FADD.FTZ R2, R148, R167 ;  /* 0x000000a794027221 */ /* 0x000fe40000010000 */
[----:B------:R-:W-:Y:S02]  /*10170*/  FADD.FTZ R163, R163, R140 ;  /* 0x0000008ca3a37221 */ /* 0x000fe40000010000 */
[----:B------:R-:W-:Y:S01]  /*10180*/  FADD.FTZ R2, R161, R2 ;  /* 0x00000002a1027221 */ /* 0x000fe20000010000 */
[C---:B------:R-:W-:Y:S01]  /*10190*/  HMMA.16816.F32.BF16 R68, R16.reuse, R34, R68 ;  /* 0x000000221044723c */ /* 0x040fe20000041844 */
[----:B------:R-:W1:Y:S07]  /*101a0*/  LDSM.16.MT88.4 R32, [R212+0x4900] ;  /* 0x00490000d420783b */ /* 0x000e6e0000004200 */
        /* <DEDUP_REMOVED lines=11> */
[----:B------:R-:W-:Y:S07]  /*10260*/  LDSM.16.MT88.4 R32, [R208+0x2100] ;  /* 0x00210000d020783b */ /* 0x000fee0000004200 */
[C---:B----4-:R-:W-:Y:S08]  /*10270*/  HMMA.16816.F32.BF16 R8, R16.reuse, R20, R8 ;  /* 0x000000141008723c */ /* 0x050ff00000041808 */
        /* <DEDUP_REMOVED lines=14> */
[----:B------:R-:W-:Y:S01]  /*10360*/  FADD.FTZ R150, R143, R150 ;  /* 0x000000968f967221 */ /* 0x000fe20000010000 */
[----:B------:R-:W-:Y:S01]  /*10370*/  IADD3 R2, R168, -0x1, RZ ;  /* 0xffffffffa8027810 */ /* 0x000fe20007ffe0ff */
        /* <DEDUP_REMOVED lines=8> */
[----:B------:R-:W-:Y:S02]  /*10400*/  IMAD.MOV.U32 R168, RZ, RZ, R2 ;  /* 0x000000ffffa87224 */ /* 0x000fe400078e0002 */
[----:B------:R-:W-:Y:S02]  /*10410*/  IMAD.MOV.U32 R2, RZ, RZ, R12 ;  /* 0x000000ffff027224 */ /* 0x000fe400078e000c */
[C---:B---3--:R-:W-:Y:S08]  /*10420*/  HMMA.16816.F32.BF16 R72, R16.reuse, R28, R72 ;  /* 0x0000001c1048723c */ /* 0x048ff00000041848 */
        /* <DEDUP_REMOVED lines=12> */
[C---:B------:R-:W-:Y:S08]  /*104f0*/  HMMA.16816.F32.BF16 R104, R16.reuse, R30, R104 ;  /* 0x0000001e1068723c */ /* 0x040ff00000041868 */
[C---:B------:R-:W-:Y:S08]  /*10500*/  HMMA.16816.F32.BF16 R52, R16.reuse, R36, R52 ;  /* 0x000000241034723c */ /* 0x040ff00000041834 */
[C---:B------:R-:W-:Y:S08]  /*10510*/  HMMA.16816.F32.BF16 R56, R16.reuse, R38, R56 ;  /* 0x000000261038723c */ /* 0x040ff00000041838 */
[C---:B-1----:R-:W-:Y:S08]  /*10520*/  HMMA.16816.F32.BF16 R60, R16.reuse, R20, R60 ;  /* 0x00000014103c723c */ /* 0x042ff0000004183c */
[----:B------:R-:W-:Y:S01]  /*10530*/  HMMA.16816.F32.BF16 R64, R16, R22, R64 ;  /* 0x000000161040723c */ /* 0x000fe20000041840 */
[----:B------:R-:W1:Y:S06]  /*10540*/  LDSM.16.MT88.4 R20, [R212+0x5900] ;  /* 0x00590000d414783b */ /* 0x000e6c0000004200 */
[----:B------:R-:W-:Y:S01]  /*10550*/  F2FP.BF16.PACK_AB R16, R158, R123 ;  /* 0x0000007b9e10723e */ /* 0x000fe200000010ff */
[----:B------:R-:W-:Y:S01]  /*10560*/  FADD.FTZ R123, R123, R152 ;  /* 0x000000987b7b7221 */ /* 0x000fe20000010000 */
[----:B------:R-:W-:Y:S03]  /*10570*/  F2FP.BF16.PACK_AB R18, R121, R120 ;  /* 0x000000787912723e */ /* 0x000fe600000010ff */
[----:B-----5:R-:W-:Y:S01]  /*10580*/  F2FP.BF16.PACK_AB R17, R160, R129 ;  /* 0x00000081a011723e */ /* 0x020fe200000010ff */
[----:B------:R-:W-:Y:S01]  /*10590*/  FADD.FTZ R129, R129, R156 ;  /* 0x0000009c81817221 */ /* 0x000fe20000010000 */
[----:B------:R-:W-:Y:S01]  /*105a0*/  F2FP.BF16.PACK_AB R19, R118, R133 ;  /* 0x000000857613723e */ /* 0x000fe200000010ff */
[----:B------:R-:W-:Y:S02]  /*105b0*/  FADD.FTZ R123, R158, R123 ;  /* 0x0000007b9e7b7221 */ /* 0x000fe40000010000 */
[----:B------:R-:W-:Y:S02]  /*105c0*/  FADD.FTZ R160, R160, R129 ;  /* 0x00000081a0a07221 */ /* 0x000fe40000010000 */
[----:B------:R-:W-:Y:S02]  /*105d0*/  FADD.FTZ R120, R120, R123 ;  /* 0x0000007b78787221 */ /* 0x000fe40000010000 */
[C---:B----4-:R-:W-:Y:S01]  /*105e0*/  HMMA.16816.F32.BF16 R112, R16.reuse, R32, R4 ;  /* 0x000000201070723c */ /* 0x050fe20000041804 */
[----:B------:R-:W3:Y:S02]  /*105f0*/  LDSM.16.MT88.4 R4, [R210+0x5900] ;  /* 0x00590000d204783b */ /* 0x000ee40000004200 */
[----:B------:R-:W-:Y:S02]  /*10600*/  FADD.FTZ R133, R133, R160 ;  /* 0x000000a085857221 */ /* 0x000fe40000010000 */
[----:B------:R-:W-:Y:S02]  /*10610*/  FADD.FTZ R228, R121, R120 ;  /* 0x0000007879e47221 */ /* 0x000fe40000010000 */
[----:B------:R-:W-:Y:S01]  /*10620*/  FADD.FTZ R227, R118, R133 ;  /* 0x0000008576e37221 */ /* 0x000fe20000010000 */
[C---:B------:R-:W-:Y:S08]  /*10630*/  HMMA.16816.F32.BF16 R68, R16.reuse, R34, R68 ;  /* 0x000000221044723c */ /* 0x040ff00000041844 */
[C---:B------:R-:W-:Y:S08]  /*10640*/  HMMA.16816.F32.BF16 R72, R16.reuse, R40, R72 ;  /* 0x000000281048723c */ /* 0x040ff00000041848 */
[C---:B------:R-:W-:Y:S08]  /*10650*/  HMMA.16816.F32.BF16 R76, R16.reuse, R42, R76 ;  /* 0x0000002a104c723c */ /* 0x040ff0000004184c */
[C---:B------:R-:W-:Y:S08]  /*10660*/  HMMA.16816.F32.BF16 R80, R16.reuse, R44, R80 ;  /* 0x0000002c1050723c */ /* 0x040ff00000041850 */
[C---:B------:R-:W-:Y:S08]  /*10670*/  HMMA.16816.F32.BF16 R84, R16.reuse, R46, R84 ;  /* 0x0000002e1054723c */ /* 0x040ff00000041854 */
[C---:B--2---:R-:W-:Y:S08]  /*10680*/  HMMA.16816.F32.BF16 R88, R16.reuse, R24, R88 ;  /* 0x000000181058723c */ /* 0x044ff00000041858 */
[C---:B------:R-:W-:Y:S01]  /*10690*/  HMMA.16816.F32.BF16 R92, R16.reuse, R26, R92 ;  /* 0x0000001a105c723c */ /* 0x040fe2000004185c */
[----:B------:R-:W2:Y:S07]  /*106a0*/  LDSM.16.MT88.4 R24, [R209+0x5900] ;  /* 0x00590000d118783b */ /* 0x000eae0000004200 */
[C---:B-1----:R-:W-:Y:S08]  /*106b0*/  HMMA.16816.F32.BF16 R96, R16.reuse, R20, R96 ;  /* 0x000000141060723c */ /* 0x042ff00000041860 */
[C---:B------:R-:W-:Y:S01]  /*106c0*/  HMMA.16816.F32.BF16 R100, R16.reuse, R22, R100 ;  /* 0x000000161064723c */ /* 0x040fe20000041864 */
[----:B------:R-:W1:Y:S07]  /*106d0*/  LDSM.16.MT88.4 R20, [R208+0x5900] ;  /* 0x00590000d014783b */ /* 0x000e6e0000004200 */
[C---:B---3--:R-:W-:Y:S08]  /*106e0*/  HMMA.16816.F32.BF16 R108, R16.reuse, R4, R8 ;  /* 0x00000004106c723c */ /* 0x048ff00000041808 */
[C---:B------:R-:W-:Y:S08]  /*106f0*/  HMMA.16816.F32.BF16 R104, R16.reuse, R6, R104 ;  /* 0x000000061068723c */ /* 0x040ff00000041868 */
[C---:B--2---:R-:W-:Y:S08]  /*10700*/  HMMA.16816.F32.BF16 R52, R16.reuse, R24, R52 ;  /* 0x000000181034723c */ /* 0x044ff00000041834 */
[C---:B------:R-:W-:Y:S08]  /*10710*/  HMMA.16816.F32.BF16 R56, R16.reuse, R26, R56 ;  /* 0x0000001a1038723c */ /* 0x040ff00000041838 */
[C---:B-1----:R-:W-:Y:S08]  /*10720*/  HMMA.16816.F32.BF16 R60, R16.reuse, R20, R60 ;  /* 0x00000014103c723c */ /* 0x042ff0000004183c */
[----:B------:R-:W-:Y:S01]  /*10730*/  HMMA.16816.F32.BF16 R64, R16, R22, R64 ;  /* 0x000000161040723c */ /* 0x000fe20000041840 */
[----:B------:R-:W-:-:S07]  /*10740*/  @P0 BRA `(.L_x_207) ;  /* 0xffffc17000000947 */ /* 0x000fce000383ffff */
.L_x_197:
[----:B------:R-:W1:Y:S01]  /*10750*/  SHFL.BFLY PT, R3, R228, 0x2, 0x1f ;  /* 0x0c401f00e4037f89 */ /* 0x000e6200000e0000 */
[----:B------:R-:W-:Y:S01]  /*10760*/  CS2R R4, SRZ ;  /* 0x0000000000047805 */ /* 0x000fe2000001ff00 */
[----:B------:R-:W-:-:S02]  /*10770*/  MOV R8, 0xff800000 ;  /* 0xff80000000087802 */ /* 0x000fc40000000f00 */
[----:B------:R-:W2:Y:S01]  /*10780*/  SHFL.BFLY PT, R2, R227, 0x2, 0x1f ;  /* 0x0c401f00e3027f89 */ /* 0x000ea200000e0000 */
[----:B------:R-:W-:Y:S01]  /*10790*/  PLOP3.LUT P2, PT, PT, PT, PT, 0x8, 0x0 ;  /* 0x000000000000781c */ /* 0x000fe20003f4e170 */
[----:B-1----:R-:W-:Y:S02]  /*107a0*/  FADD.FTZ R6, R3, R228 ;  /* 0x000000e403067221 */ /* 0x002fe40000010000 */
[----:B--2---:R-:W-:-:S03]  /*107b0*/  FADD.FTZ R7, R2, R227 ;  /* 0x000000e302077221 */ /* 0x004fc60000010000 */
[----:B------:R-:W1:Y:S04]  /*107c0*/  SHFL.BFLY PT, R3, R6, 0x1, 0x1f ;  /* 0x0c201f0006037f89 */ /* 0x000e6800000e0000 */
[----:B------:R-:W2:Y:S01]  /*107d0*/  SHFL.BFLY PT, R2, R7, 0x1, 0x1f ;  /* 0x0c201f0007027f89 */ /* 0x000ea200000e0000 */
[----:B-1----:R-:W-:Y:S02]  /*107e0*/  FADD.FTZ R3, R6, R3 ;  /* 0x0000000306037221 */ /* 0x002fe40000010000 */
[----:B--2---:R-:W-:-:S03]  /*107f0*/  FADD.FTZ R2, R7, R2 ;  /* 0x0000000207027221 */ /* 0x004fc60000010000 */
[----:B------:R-:W-:Y:S02]  /*10800*/  FSETP.NE.FTZ.AND P1, PT, R3, RZ, PT ;  /* 0x000000ff0300720b */ /* 0x000fe40003f35000 */
[----:B------:R-:W-:Y:S02]  /*10810*/  MOV R7, 0xff800000 ;  /* 0xff80000000077802 */ /* 0x000fe40000000f00 */
[----:B------:R-:W-:-:S09]  /*10820*/  FSETP.NE.FTZ.AND P0, PT, R2, RZ, PT ;  /* 0x000000ff0200720b */ /* 0x000fd20003f15000 */
[----:B------:R-:W1:Y:S01]  /*10830*/  @P1 MUFU.RCP R5, R3 ;  /* 0x0000000300051308 */ /* 0x000e620000001000 */
[----:B------:R-:W-:-:S03]  /*10840*/  @P1 MOV R10, 0x3f317218 ;  /* 0x3f317218000a1802 */ /* 0x000fc60000000f00 */
[----:B------:R-:W-:Y:S02]  /*10850*/  @P0 MOV R9, 0x3f317218 ;  /* 0x3f31721800090802 */ /* 0x000fe40000000f00 */
        /* <DEDUP_REMOVED lines=12> */
[----:B------:R-:W-:Y:S02]  /*10920*/  FMUL.FTZ R77, R5, R77 ;  /* 0x0000004d054d7220 */ /* 0x000fe40000410000 */
        /* <DEDUP_REMOVED lines=58> */
[----:B------:R-:W-:Y:S02]  /*10cd0*/  @P1 FFMA.FTZ R7, R10, R0, R3 ;  /* 0x000000000a071223 */ /* 0x000fe40000010003 */
[----:B------:R-:W-:Y:S02]  /*10ce0*/  @P0 FFMA.FTZ R8, R9, R12, R11 ;  /* 0x0000000c09080223 */ /* 0x000fe4000001000b */
.L_x_165:
[----:B------:R-:W-:Y:S01]  /*10cf0*/  USHF.R.S32.HI UR6, URZ, 0x1f, UR12 ;  /* 0x0000001f3f067899 */ /* 0x000fe2000801140c */
[----:B------:R-:W-:Y:S05]  /*10d00*/  @P2 BRA `(.L_x_208) ;  /* 0x0000114000002947 */ /* 0x000fea0003800000 */
[----:B------:R-:W1:Y:S01]  /*10d10*/  S2R R0, SR_TID.X ;  /* 0x0000000000007919 */ /* 0x000e620000002100 */
[----:B------:R-:W-:Y:S01]  /*10d20*/  ULDC.64 UR4, c[0x0][0x490] ;  /* 0x0001240000047ab9 */ /* 0x000fe20000000a00 */
[----:B------:R-:W-:Y:S01]  /*10d30*/  IMAD.MOV.U32 R14, RZ, RZ, c[0x0][0x4e8] ;  /* 0x00013a00ff0e7624 */ /* 0x000fe200078e00ff */
[----:B------:R-:W-:Y:S01]  /*10d40*/  UIMAD UR7, UR6, UR4, URZ ;  /* 0x00000004060772a4 */ /* 0x000fe2000f8e023f */
[----:B------:R-:W2:Y:S01]  /*10d50*/  S2R R22, SR_CTAID.Z ;  /* 0x0000000000167919 */ /* 0x000ea20000002700 */
[----:B------:R-:W-:Y:S01]  /*10d60*/  UIMAD.WIDE.U32 UR8, UR12, UR4, URZ ;  /* 0x000000040c0872a5 */ /* 0x000fe2000f8e003f */
[----:B------:R-:W-:Y:S01]  /*10d70*/  F2FP.BF16.PACK_AB R112, R113, R112 ;  /* 0x000000707170723e */ /* 0x000fe200000010ff */
[----:B------:R-:W-:Y:S01]  /*10d80*/  UIMAD UR7, UR12, UR5, UR7 ;  /* 0x000000050c0772a4 */ /* 0x000fe2000f8e0207 */
[----:B------:R-:W-:Y:S01]  /*10d90*/  ISETP.NE.AND P0, PT, R14, 0x1, PT ;  /* 0x000000010e00780c */ /* 0x000fe20003f05270 */
[----:B------:R-:W-:Y:S01]  /*10da0*/  BSSY B0, `(.L_x_209) ;  /* 0x00000da000007945 */ /* 0x000fe20003800000 */
[----:B------:R-:W-:Y:S01]  /*10db0*/  ULDC.64 UR4, c[0x0][0x3e8] ;  /* 0x0000fa0000047ab9 */ /* 0x000fe20000000a00 */
[----:B------:R-:W-:Y:S01]  /*10dc0*/  IMAD.U32 R25, RZ, RZ, UR9 ;  /* 0x00000009ff197e24 */ /* 0x000fe2000f8e00ff */
[----:B------:R-:W-:Y:S01]  /*10dd0*/  UIMAD UR6, UR6, UR4, URZ ;  /* 0x00000004060672a4 */ /* 0x000fe2000f8e023f */
[----:B------:R-:W-:Y:S01]  /*10de0*/  IMAD.U32 R24, RZ, RZ, UR8 ;  /* 0x00000008ff187e24 */ /* 0x000fe2000f8e00ff */
[----:B------:R-:W-:Y:S01]  /*10df0*/  UIMAD.WIDE.U32 UR10, UR12, UR4, URZ ;  /* 0x000000040c0a72a5 */ /* 0x000fe2000f8e003f */
[----:B------:R-:W-:Y:S01]  /*10e00*/  F2FP.BF16.PACK_AB R114, R115, R114 ;  /* 0x000000727372723e */ /* 0x000fe200000010ff */
[----:B------:R-:W-:Y:S01]  /*10e10*/  UIMAD UR5, UR12, UR5, UR6 ;  /* 0x000000050c0572a4 */ /* 0x000fe2000f8e0206 */
[----:B------:R-:W-:Y:S01]  /*10e20*/  F2FP.BF16.PACK_AB R68, R69, R68 ;  /* 0x000000444544723e */ /* 0x000fe200000010ff */
[----:B------:R-:W-:Y:S01]  /*10e30*/  UIADD3 UR7, UR9, UR7, URZ ;  /* 0x0000000709077290 */ /* 0x000fe2000fffe03f */
[----:B------:R-:W-:Y:S01]  /*10e40*/  F2FP.BF16.PACK_AB R70, R71, R70 ;  /* 0x000000464746723e */ /* 0x000fe200000010ff */
[----:B------:R-:W-:Y:S01]  /*10e50*/  UIADD3 UR5, UR11, UR5, URZ ;  /* 0x000000050b057290 */ /* 0x000fe2000fffe03f */
[----:B------:R-:W-:Y:S01]  /*10e60*/  IMAD.U32 R29, RZ, RZ, UR11 ;  /* 0x0000000bff1d7e24 */ /* 0x000fe2000f8e00ff */
[----:B------:R-:W-:Y:S01]  /*10e70*/  F2FP.BF16.PACK_AB R72, R73, R72 ;  /* 0x000000484948723e */ /* 0x000fe200000010ff */
[----:B------:R-:W-:Y:S01]  /*10e80*/  IMAD.U32 R28, RZ, RZ, UR10 ;  /* 0x0000000aff1c7e24 */ /* 0x000fe2000f8e00ff */
[----:B-1----:R-:W-:Y:S01]  /*10e90*/  SHF.R.S32.HI R9, RZ, 0x1f, R0 ;  /* 0x0000001fff097819 */ /* 0x002fe20000011400 */
[----:B------:R-:W-:Y:S01]  /*10ea0*/  IMAD.U32 R25, RZ, RZ, UR7 ;  /* 0x00000007ff197e24 */ /* 0x000fe2000f8e00ff */
[----:B------:R-:W-:Y:S01]  /*10eb0*/  F2FP.BF16.PACK_AB R74, R75, R74 ;  /* 0x0000004a4b4a723e */ /* 0x000fe200000010ff */
[----:B------:R-:W-:Y:S01]  /*10ec0*/  IMAD.U32 R29, RZ, RZ, UR5 ;  /* 0x00000005ff1d7e24 */ /* 0x000fe2000f8e00ff */
[CC--:B------:R-:W-:Y:S01]  /*10ed0*/  LEA.HI R11, R9.reuse, R0.reuse, RZ, 0x2 ;  /* 0x00000000090b7211 */ /* 0x0c0fe200078f10ff */
[----:B--2---:R-:W-:Y:S01]  /*10ee0*/  IMAD.WIDE.U32 R24, R22, c[0x0][0x498], R24 ;  /* 0x0001260016187a25 */ /* 0x004fe200078e0018 */
[----:B------:R-:W-:-:S02]  /*10ef0*/  LEA.HI R3, R9, R0, RZ, 0x5 ;  /* 0x0000000009037211 */ /* 0x000fc400078f28ff */
[--C-:B------:R-:W-:Y:S02]  /*10f00*/  SHF.R.S32.HI R20, RZ, 0x2, R11.reuse ;  /* 0x00000002ff147819 */ /* 0x100fe4000001140b */
[----:B------:R-:W-:Y:S02]  /*10f10*/  SHF.R.S32.HI R13, RZ, 0x1f, R11 ;  /* 0x0000001fff0d7819 */ /* 0x000fe4000001140b */
[CC--:B------:R-:W-:Y:S02]  /*10f20*/  LEA.HI R10, R9.reuse, R0.reuse, RZ, 0x3 ;  /* 0x00000000090a7211 */ /* 0x0c0fe400078f18ff */
[----:B------:R-:W-:Y:S02]  /*10f30*/  LEA.HI R2, R9, R0, RZ, 0x6 ;  /* 0x0000000009027211 */ /* 0x000fe400078f30ff */
[----:B------:R-:W-:Y:S02]  /*10f40*/  LOP3.LUT R9, R3, 0xffffffe0, RZ, 0xc0, !PT ;  /* 0xffffffe003097812 */ /* 0x000fe400078ec0ff */
[----:B------:R-:W-:Y:S01]  /*10f50*/  LEA.HI R13, R13, R20, RZ, 0x3 ;  /* 0x000000140d0d7211 */ /* 0x000fe200078f18ff */
[----:B------:R-:W-:Y:S01]  /*10f60*/  IMAD.SHL.U32 R2, R2, 0x8, RZ ;  /* 0x0000000802027824 */ /* 0x000fe200078e00ff */
[----:B------:R-:W-:Y:S01]  /*10f70*/  LOP3.LUT R11, R11, 0xfffffffc, RZ, 0xc0, !PT ;  /* 0xfffffffc0b0b7812 */ /* 0x000fe200078ec0ff */
[----:B------:R-:W-:Y:S01]  /*10f80*/  IMAD.IADD R12, R0, 0x1, -R9 ;  /* 0x00000001000c7824 */ /* 0x000fe200078e0a09 */
[----:B------:R-:W-:-:S02]  /*10f90*/  LOP3.LUT R13, R13, 0xfffffff8, RZ, 0xc0, !PT ;  /* 0xfffffff80d0d7812 */ /* 0x000fc400078ec0ff */
[----:B------:R-:W-:Y:S01]  /*10fa0*/  LOP3.LUT R19, R10, 0xfffffff8, RZ, 0xc0, !PT ;  /* 0xfffffff80a137812 */ /* 0x000fe200078ec0ff */
[----:B------:R-:W-:Y:S01]  /*10fb0*/  IMAD.IADD R11, R0, 0x1, -R11 ;  /* 0x00000001000b7824 */ /* 0x000fe200078e0a0b */
[----:B------:R-:W-:Y:S01]  /*10fc0*/  SHF.R.S32.HI R9, RZ, 0x1f, R12 ;  /* 0x0000001fff097819 */ /* 0x000fe2000001140c */
[----:B------:R-:W-:Y:S01]  /*10fd0*/  IMAD.IADD R20, R20, 0x1, -R13 ;  /* 0x0000000114147824 */ /* 0x000fe200078e0a0d */
[----:B------:R-:W-:Y:S01]  /*10fe0*/  SHF.R.S32.HI R15, RZ, 0x1f, R22 ;  /* 0x0000001fff0f7819 */ /* 0x000fe20000011416 */
[----:B------:R-:W1:Y:S01]  /*10ff0*/  S2R R13, SR_CTAID.X ;  /* 0x00000000000d7919 */ /* 0x000e620000002500 */
[----:B------:R-:W-:Y:S01]  /*11000*/  SHF.R.S32.HI R26, RZ, 0x5, R3 ;  /* 0x00000005ff1a7819 */ /* 0x000fe20000011403 */
[----:B------:R-:W-:Y:S01]  /*11010*/  IMAD.IADD R19, R0, 0x1, -R19 ;  /* 0x0000000100137824 */ /* 0x000fe200078e0a13 */
[----:B------:R-:W-:Y:S02]  /*11020*/  SHF.R.S32.HI R3, RZ, 0x1f, R3 ;  /* 0x0000001fff037819 */ /* 0x000fe40000011403 */
[----:B------:R-:W-:Y:S01]  /*11030*/  SHF.R.S32.HI R10, RZ, 0x3, R10 ;  /* 0x00000003ff0a7819 */ /* 0x000fe2000001140a */
[----:B------:R-:W-:Y:S01]  /*11040*/  IMAD R17, R26, 0x200, R11 ;  /* 0x000002001a117824 */ /* 0x000fe200078e020b */
[----:B------:R-:W-:-:S02]  /*11050*/  LOP3.LUT P4, RZ, R12, 0x3, RZ, 0xc0, !PT ;  /* 0x000000030cff7812 */ /* 0x000fc4000788c0ff */
[----:B------:R-:W-:Y:S01]  /*11060*/  LEA.HI R12, R9, R12, RZ, 0x2 ;  /* 0x0000000c090c7211 */ /* 0x000fe200078f10ff */
[----:B------:R-:W-:Y:S01]  /*11070*/  IMAD R9, R15, c[0x0][0x498], RZ ;  /* 0x000126000f097a24 */ /* 0x000fe200078e02ff */
[----:B------:R-:W-:Y:S01]  /*11080*/  LEA.HI R3, R3, R26, RZ, 0x3 ;  /* 0x0000001a03037211 */ /* 0x000fe200078f18ff */
[----:B------:R-:W-:Y:S01]  /*11090*/  IMAD.SHL.U32 R0, R10, 0x40, RZ ;  /* 0x000000400a007824 */ /* 0x000fe200078e00ff */
[----:B------:R-:W-:Y:S01]  /*110a0*/  LEA.HI R4, R11, R11, RZ, 0x1 ;  /* 0x0000000b0b047211 */ /* 0x000fe200078f08ff */
[----:B------:R-:W-:Y:S01]  /*110b0*/  IMAD R16, R22, c[0x0][0x49c], R9 ;  /* 0x0001270016107a24 */ /* 0x000fe200078e0209 */
[----:B------:R-:W-:Y:S01]  /*110c0*/  LOP3.LUT R3, R3, 0xffffff8, RZ, 0xc0, !PT ;  /* 0x0ffffff803037812 */ /* 0x000fe200078ec0ff */
[----:B------:R-:W-:Y:S01]  /*110d0*/  IMAD.SHL.U32 R9, R19, 0x8, RZ ;  /* 0x0000000813097824 */ /* 0x000fe200078e00ff */
[----:B------:R-:W-:Y:S01]  /*110e0*/  LOP3.LUT R4, R4, 0x1ffffffe, RZ, 0xc0, !PT ;  /* 0x1ffffffe04047812 */ /* 0x000fe200078ec0ff */
[----:B------:R-:W-:Y:S01]  /*110f0*/  IMAD R15, R15, c[0x0][0x3f0], RZ ;  /* 0x0000fc000f0f7a24 */ /* 0x000fe200078e02ff */
[----:B------:R-:W-:Y:S01]  /*11100*/  LOP3.LUT R0, R0, 0x1c0, RZ, 0xc0, !PT ;  /* 0x000001c000007812 */ /* 0x000fe200078ec0ff */
[----:B------:R-:W-:Y:S01]  /*11110*/  IMAD.IADD R18, R26, 0x1, -R3 ;  /* 0x000000011a127824 */ /* 0x000fe200078e0a03 */
[----:B------:R-:W-:Y:S01]  /*11120*/  SHF.R.S32.HI R21, RZ, 0x2, R12 ;  /* 0x00000002ff157819 */ /* 0x000fe2000001140c */
[----:B------:R-:W-:Y:S01]  /*11130*/  IMAD.IADD R11, R11, 0x1, -R4 ;  /* 0x000000010b0b7824 */ /* 0x000fe200078e0a04 */
[----:B------:R-:W-:Y:S01]  /*11140*/  LOP3.LUT R4, R0, 0x38, R9, 0xf8, !PT ;  /* 0x0000003800047812 */ /* 0x000fe200078ef809 */
[----:B------:R-:W-:Y:S01]  /*11150*/  IMAD R15, R22, c[0x0][0x3f4], R15 ;  /* 0x0000fd00160f7a24 */ /* 0x000fe200078e020f */
[----:B------:R-:W-:Y:S01]  /*11160*/  SHF.R.U32.HI R3, RZ, 0x3, R0 ;  /* 0x00000003ff037819 */ /* 0x000fe20000011600 */
[----:B------:R-:W-:Y:S01]  /*11170*/  IMAD R0, R19, 0x20, R10 ;  /* 0x0000002013007824 */ /* 0x000fe200078e020a */
[----:B------:R-:W-:Y:S01]  /*11180*/  LOP3.LUT R19, R20, 0x1, RZ, 0xc0, !PT ;  /* 0x0000000114137812 */ /* 0x000fe200078ec0ff */
[----:B------:R-:W-:Y:S01]  /*11190*/  IMAD R18, R18, 0x10, R21 ;  /* 0x0000001012127824 */ /* 0x000fe200078e0215 */
[----:B------:R-:W-:Y:S01]  /*111a0*/  LOP3.LUT R3, R4, R3, RZ, 0x3c, !PT ;  /* 0x0000000304037212 */ /* 0x000fe200078e3cff */
[----:B-1----:R-:W-:Y:S01]  /*111b0*/  IMAD R0, R13, 0x80, R0 ;  /* 0x000000800d007824 */ /* 0x002fe200078e0200 */
[----:B------:R-:W-:Y:S01]  /*111c0*/  ISETP.NE.U32.AND P3, PT, R19, 0x1, PT ;  /* 0x000000011300780c */ /* 0x000fe20003f65070 */
[----:B------:R-:W-:Y:S01]  /*111d0*/  IMAD.WIDE.U32 R22, R22, c[0x0][0x3f0], R28 ;  /* 0x0000fc0016167a25 */ /* 0x000fe200078e001c */
[----:B------:R-:W-:-:S02]  /*111e0*/  LOP3.LUT R2, R3, 0x7ffffe00, R2, 0xf8, !PT ;  /* 0x7ffffe0003027812 */ /* 0x000fc400078ef802 */
[C---:B------:R-:W-:Y:S01]  /*111f0*/  R2P PR, R20.reuse, 0x6 ;  /* 0x0000000614007804 */ /* 0x040fe20000000000 */
[----:B------:R-:W-:Y:S01]  /*11200*/  IMAD.SHL.U32 R20, R20, 0x40, RZ ;  /* 0x0000004014147824 */ /* 0x000fe200078e00ff */
[----:B------:R-:W-:Y:S01]  /*11210*/  F2FP.BF16.PACK_AB R76, R77, R76 ;  /* 0x0000004c4d4c723e */ /* 0x000fe200000010ff */
[----:B------:R-:W-:Y:S01]  /*11220*/  @P0 IMAD.HI.U32 R4, R0, c[0x0][0x4ec], RZ ;  /* 0x00013b0000040a27 */ /* 0x000fe200078e00ff */
[----:B------:R-:W-:Y:S02]  /*11230*/  F2FP.BF16.PACK_AB R78, R79, R78 ;  /* 0x0000004e4f4e723e */ /* 0x000fe400000010ff */
[----:B------:R-:W-:Y:S01]  /*11240*/  LOP3.LUT R26, R20, 0x1c0, RZ, 0xc0, !PT ;  /* 0x000001c0141a7812 */ /* 0x000fe200078ec0ff */
[----:B------:R-:W-:Y:S01]  /*11250*/  IMAD.MOV.U32 R12, RZ, RZ, R0 ;  /* 0x000000ffff0c7224 */ /* 0x000fe200078e0000 */
[----:B------:R-:W-:Y:S01]  /*11260*/  @P0 SHF.R.U32.HI R12, RZ, c[0x0][0x4f0], R4 ;  /* 0x00013c00ff0c0a19 */ /* 0x000fe20000011604 */
[----:B------:R-:W-:Y:S01]  /*11270*/  IMAD R3, R14, c[0x0][0x388], RZ ;  /* 0x0000e2000e037a24 */ /* 0x000fe200078e02ff */
[----:B------:R-:W-:Y:S01]  /*11280*/  LEA.HI R26, R26, R26, RZ, 0x1d ;  /* 0x0000001a1a1a7211 */ /* 0x000fe200078fe8ff */
[----:B------:R-:W-:Y:S01]  /*11290*/  IMAD R4, R11, 0x8, R18 ;  /* 0x000000080b047824 */ /* 0x000fe200078e0212 */
[--C-:B------:R-:W-:Y:S01]  /*112a0*/  SHF.R.S32.HI R14, RZ, 0x1f, R12.reuse ;  /* 0x0000001fff0e7819 */ /* 0x100fe2000001140c */
[----:B------:R-:W-:Y:S01]  /*112b0*/  IMAD.MOV R11, RZ, RZ, -R12 ;  /* 0x000000ffff0b7224 */ /* 0x000fe200078e0a0c */
[----:B------:R-:W-:Y:S01]  /*112c0*/  F2FP.BF16.PACK_AB R80, R81, R80 ;  /* 0x000000505150723e */ /* 0x000fe200000010ff */
[----:B------:R-:W-:Y:S01]  /*112d0*/  IMAD.U32 R17, R17, 0x2, R26 ;  /* 0x0000000211117824 */ /* 0x000fe200078e001a */
[----:B------:R-:W-:Y:S01]  /*112e0*/  F2FP.BF16.PACK_AB R82, R83, R82 ;  /* 0x000000525352723e */ /* 0x000fe200000010ff */
[----:B------:R-:W-:Y:S01]  /*112f0*/  IMAD R4, R13, 0x80, R4 ;  /* 0x000000800d047824 */ /* 0x000fe200078e0204 */
[----:B------:R-:W-:Y:S01]  /*11300*/  F2FP.BF16.PACK_AB R84, R85, R84 ;  /* 0x000000545554723e */ /* 0x000fe200000010ff */
[----:B------:R-:W-:Y:S01]  /*11310*/  IMAD.IADD R23, R23, 0x1, R15 ;  /* 0x0000000117177824 */ /* 0x000fe200078e020f */
[----:B------:R-:W-:Y:S01]  /*11320*/  F2FP.BF16.PACK_AB R86, R87, R86 ;  /* 0x000000565756723e */ /* 0x000fe200000010ff */
[----:B------:R-:W-:Y:S01]  /*11330*/  IMAD R15, R14, c[0x0][0x3e0], RZ ;  /* 0x0000f8000e0f7a24 */ /* 0x000fe200078e02ff */
[----:B------:R-:W-:Y:S01]  /*11340*/  F2FP.BF16.PACK_AB R88, R89, R88 ;  /* 0x000000585958723e */ /* 0x000fe200000010ff */
[----:B------:R-:W-:Y:S01]  /*11350*/  IMAD.SHL.U32 R17, R17, 0x2, RZ ;  /* 0x0000000211117824 */ /* 0x000fe200078e00ff */
[----:B------:R-:W-:Y:S01]  /*11360*/  BAR.SYNC.DEFER_BLOCKING 0x1, 0x100 ;  /* 0x0044000000007b1d */ /* 0x000fe20000010000 */
[----:B------:R-:W-:Y:S01]  /*11370*/  IMAD R11, R11, c[0x0][0x4e8], R0 ;  /* 0x00013a000b0b7a24 */ /* 0x000fe200078e0200 */
[----:B------:R-:W-:Y:S01]  /*11380*/  F2FP.BF16.PACK_AB R90, R91, R90 ;  /* 0x0000005a5b5a723e */ /* 0x000fe200000010ff */
[----:B------:R-:W-:Y:S01]  /*11390*/  @P0 IMAD.HI.U32 R0, R4, c[0x0][0x4ec], RZ ;  /* 0x00013b0004000a27 */ /* 0x000fe200078e00ff */
[----:B------:R-:W-:-:S02]  /*113a0*/  IADD3 R21, R17, 0x70, RZ ;  /* 0x0000007011157810 */ /* 0x000fc40007ffe0ff */
[----:B------:R-:W-:Y:S01]  /*113b0*/  F2FP.BF16.PACK_AB R92, R93, R92 ;  /* 0x0000005c5d5c723e */ /* 0x000fe200000010ff */
[C---:B------:R-:W-:Y:S01]  /*113c0*/  IMAD.WIDE.U32 R22, R12.reuse, c[0x0][0x3e0], R22 ;  /* 0x0000f8000c167a25 */ /* 0x040fe200078e0016 */
[----:B------:R-:W-:Y:S02]  /*113d0*/  F2FP.BF16.PACK_AB R94, R95, R94 ;  /* 0x0000005e5f5e723e */ /* 0x000fe400000010ff */
[----:B------:R-:W-:Y:S01]  /*113e0*/  F2FP.BF16.PACK_AB R6, R97, R6 ;  /* 0x000000066106723e */ /* 0x000fe200000010ff */
[----:B------:R-:W-:Y:S01]  /*113f0*/  IMAD R15, R12, c[0x0][0x3e4], R15 ;  /* 0x0000f9000c0f7a24 */ /* 0x000fe200078e020f */
[----:B------:R-:W-:Y:S01]  /*11400*/  IADD3 R12, R17, 0x80, RZ ;  /* 0x00000080110c7810 */ /* 0x000fe20007ffe0ff */
[----:B------:R-:W-:Y:S01]  /*11410*/  IMAD.MOV.U32 R19, RZ, RZ, R4 ;  /* 0x000000ffff137224 */ /* 0x000fe200078e0004 */
[----:B------:R-:W-:Y:S01]  /*11420*/  @P0 SHF.R.U32.HI R19, RZ, c[0x0][0x4f0], R0 ;  /* 0x00013c00ff130a19 */ /* 0x000fe20000011600 */
[----:B------:R-:W-:Y:S01]  /*11430*/  IMAD.IADD R23, R23, 0x1, R15 ;  /* 0x0000000117177824 */ /* 0x000fe200078e020f */
[----:B------:R-:W-:Y:S01]  /*11440*/  @P3 IADD3 R21, R12, 0x10, RZ ;  /* 0x000000100c153810 */ /* 0x000fe20007ffe0ff */
[----:B------:R-:W-:Y:S01]  /*11450*/  IMAD.MOV.U32 R0, RZ, RZ, 0x20 ;  /* 0x00000020ff007424 */ /* 0x000fe200078e00ff */
[----:B------:R-:W-:Y:S01]  /*11460*/  SHF.R.S32.HI R12, RZ, 0x1f, R11 ;  /* 0x0000001fff0c7819 */ /* 0x000fe2000001140b */
[----:B------:R-:W-:Y:S01]  /*11470*/  IMAD.WIDE.U32 R22, R11, c[0x0][0x3d8], R22 ;  /* 0x0000f6000b167a25 */ /* 0x000fe200078e0016 */
[----:B------:R-:W-:-:S02]  /*11480*/  SHF.R.S32.HI R15, RZ, 0x1f, R19 ;  /* 0x0000001fff0f7819 */ /* 0x000fc40000011413 */
[----:B------:R-:W-:Y:S01]  /*11490*/  IADD3 R14, P0, R19, R24, RZ ;  /* 0x00000018130e7210 */ /* 0x000fe20007f1e0ff */
[----:B------:R-:W-:Y:S01]  /*114a0*/  IMAD.MOV R19, RZ, RZ, -R19 ;  /* 0x000000ffff137224 */ /* 0x000fe200078e0a13 */
[----:B------:R-:W-:Y:S01]  /*114b0*/  SEL R0, R0, 0xffffffe0, !P1 ;  /* 0xffffffe000007807 */ /* 0x000fe20004800000 */
[----:B------:R-:W-:Y:S01]  /*114c0*/  IMAD R12, R12, c[0x0][0x3d8], RZ ;  /* 0x0000f6000c0c7a24 */ /* 0x000fe200078e02ff */
[----:B------:R-:W-:Y:S01]  /*114d0*/  IADD3.X R15, R15, R25, R16, P0, !PT ;  /* 0x000000190f0f7210 */ /* 0x000fe200007fe410 */
[----:B------:R-:W-:Y:S01]  /*114e0*/  IMAD R25, R19, c[0x0][0x4e8], R4 ;  /* 0x00013a0013197a24 */ /* 0x000fe200078e0204 */
[----:B------:R-:W-:Y:S01]  /*114f0*/  STS [R17+0x80], R112 ;  /* 0x0000807011007388 */ /* 0x000fe20000000800 */
[----:B------:R-:W-:Y:S01]  /*11500*/  IMAD R4, R11, c[0x0][0x3dc], R12 ;  /* 0x0000f7000b047a24 */ /* 0x000fe200078e020c */
[----:B------:R-:W-:Y:S01]  /*11510*/  F2FP.BF16.PACK_AB R98, R99, R98 ;  /* 0x000000626362723e */ /* 0x000fe200000010ff */
[----:B------:R-:W-:Y:S01]  /*11520*/  IMAD.IADD R19, R17, 0x1, R0 ;  /* 0x0000000111137824 */ /* 0x000fe200078e0200 */
[----:B------:R-:W-:Y:S01]  /*11530*/  STS [R17+0x480], R114 ;  /* 0x0004807211007388 */ /* 0x000fe20000000800 */
[----:B------:R-:W-:Y:S01]  /*11540*/  IMAD.IADD R11, R0, 0x1, R21 ;  /* 0x00000001000b7824 */ /* 0x000fe200078e0215 */
[----:B------:R-:W-:Y:S01]  /*11550*/  SHF.R.S32.HI R0, RZ, 0x1f, R25 ;  /* 0x0000001fff007819 */ /* 0x000fe20000011419 */
[----:B------:R-:W-:Y:S01]  /*11560*/  IMAD.MOV.U32 R12, RZ, RZ, 0x40 ;  /* 0x00000040ff0c7424 */ /* 0x000fe200078e00ff */
[----:B------:R-:W-:Y:S01]  /*11570*/  STS [R21], R68 ;  /* 0x0000004415007388 */ /* 0x000fe20000000800 */
[----:B------:R-:W-:Y:S01]  /*11580*/  IMAD.WIDE.U32 R14, R25, c[0x0][0x488], R14 ;  /* 0x00012200190e7a25 */ /* 0x000fe200078e000e */
[----:B------:R-:W-:-:S02]  /*11590*/  F2FP.BF16.PACK_AB R100, R101, R100 ;  /* 0x000000646564723e */ /* 0x000fc400000010ff */
[----:B------:R-:W-:Y:S01]  /*115a0*/  SEL R12, R12, 0xffffffc0, !P2 ;  /* 0xffffffc00c0c7807 */ /* 0x000fe20005000000 */
[----:B------:R-:W-:Y:S01]  /*115b0*/  IMAD R0, R0, c[0x0][0x488], RZ ;  /* 0x0001220000007a24 */ /* 0x000fe200078e02ff */
[----:B------:R-:W-:Y:S01]  /*115c0*/  STS [R21+0x400], R70 ;  /* 0x0004004615007388 */ /* 0x000fe20000000800 */
[----:B------:R-:W-:Y:S01]  /*115d0*/  F2FP.BF16.PACK_AB R102, R103, R102 ;  /* 0x000000666766723e */ /* 0x000fe200000010ff */
[----:B------:R-:W-:Y:S01]  /*115e0*/  IMAD R20, R13, 0x80, R18 ;  /* 0x000000800d147824 */ /* 0x000fe200078e0212 */
[----:B------:R-:W-:Y:S01]  /*115f0*/  F2FP.BF16.PACK_AB R108, R109, R108 ;  /* 0x0000006c6d6c723e */ /* 0x000fe200000010ff */
[----:B------:R-:W-:Y:S01]  /*11600*/  IMAD R0, R25, c[0x0][0x48c], R0 ;  /* 0x0001230019007a24 */ /* 0x000fe200078e0200 */
[----:B------:R-:W-:Y:S01]  /*11610*/  STS [R19+0x80], R72 ;  /* 0x0000804813007388 */ /* 0x000fe20000000800 */
[--C-:B------:R-:W-:Y:S01]  /*11620*/  IMAD.IADD R25, R17, 0x1, R12.reuse ;  /* 0x0000000111197824 */ /* 0x100fe200078e020c */
[----:B------:R-:W-:Y:S01]  /*11630*/  F2FP.BF16.PACK_AB R110, R111, R110 ;  /* 0x0000006e6f6e723e */ /* 0x000fe200000010ff */
[C---:B------:R-:W-:Y:S01]  /*11640*/  IMAD.IADD R27, R12.reuse, 0x1, R21 ;  /* 0x000000010c1b7824 */ /* 0x040fe200078e0215 */
[----:B------:R-:W-:Y:S01]  /*11650*/  STS [R19+0x480], R74 ;  /* 0x0004804a13007388 */ /* 0x000fe20000000800 */
[----:B------:R-:W-:Y:S01]  /*11660*/  IMAD.IADD R29, R12, 0x1, R19 ;  /* 0x000000010c1d7824 */ /* 0x000fe200078e0213 */
[----:B------:R-:W-:Y:S01]  /*11670*/  F2FP.BF16.PACK_AB R104, R105, R104 ;  /* 0x000000686968723e */ /* 0x000fe200000010ff */
[----:B------:R-:W-:Y:S01]  /*11680*/  IMAD.IADD R31, R11, 0x1, R12 ;  /* 0x000000010b1f7824 */ /* 0x000fe200078e020c */
[----:B------:R-:W-:Y:S01]  /*11690*/  STS [R11], R76 ;  /* 0x0000004c0b007388 */ /* 0x000fe20000000800 */
[----:B------:R-:W-:Y:S01]  /*116a0*/  F2FP.BF16.PACK_AB R106, R107, R106 ;  /* 0x0000006a6b6a723e */ /* 0x000fe200000010ff */
[----:B------:R-:W-:Y:S01]  /*116b0*/  IMAD.IADD R15, R15, 0x1, R0 ;  /* 0x000000010f0f7824 */ /* 0x000fe200078e0200 */
[----:B------:R-:W-:Y:S01]  /*116c0*/  F2FP.BF16.PACK_AB R52, R53, R52 ;  /* 0x000000343534723e */ /* 0x000fe200000010ff */
[----:B------:R-:W-:Y:S01]  /*116d0*/  STS [R11+0x400], R78 ;  /* 0x0004004e0b007388 */ /* 0x000fe20000000800 */
[----:B------:R-:W-:Y:S01]  /*116e0*/  F2FP.BF16.PACK_AB R54, R55, R54 ;  /* 0x000000363736723e */ /* 0x000fe200000010ff */
[----:B------:R-:W-:Y:S01]  /*116f0*/  IMAD.SHL.U32 R2, R2, 0x2, RZ ;  /* 0x0000000202027824 */ /* 0x000fe200078e00ff */
[----:B------:R-:W-:Y:S01]  /*11700*/  LEA R16, P0, R14, c[0x0][0x450], 0x2 ;  /* 0x000114000e107a11 */ /* 0x000fe200078010ff */
[----:B------:R-:W-:Y:S01]  /*11710*/  STS [R25+0x80], R80 ;  /* 0x0000805019007388 */ /* 0x000fe20000000800 */
[----:B------:R-:W-:Y:S01]  /*11720*/  F2FP.BF16.PACK_AB R56, R57, R56 ;  /* 0x000000383938723e */ /* 0x000fe200000010ff */
[----:B------:R-:W-:Y:S01]  /*11730*/  IMAD R10, R13, 0x80, R10 ;  /* 0x000000800d0a7824 */ /* 0x000fe200078e020a */
[----:B------:R-:W-:Y:S01]  /*11740*/  F2FP.BF16.PACK_AB R58, R59, R58 ;  /* 0x0000003a3b3a723e */ /* 0x000fe200000010ff */
[----:B------:R-:W-:Y:S01]  /*11750*/  STS [R25+0x480], R82 ;  /* 0x0004805219007388 */ /* 0x000fe20000000800 */
[----:B------:R-:W-:-:S02]  /*11760*/  F2FP.BF16.PACK_AB R60, R61, R60 ;  /* 0x0000003c3d3c723e */ /* 0x000fc400000010ff */
[----:B------:R-:W-:Y:S01]  /*11770*/  F2FP.BF16.PACK_AB R62, R63, R62 ;  /* 0x0000003e3f3e723e */ /* 0x000fe200000010ff */
[----:B------:R-:W-:Y:S01]  /*11780*/  STS [R27], R84 ;  /* 0x000000541b007388 */ /* 0x000fe20000000800 */
[----:B------:R-:W-:Y:S02]  /*11790*/  F2FP.BF16.PACK_AB R5, R5, R64 ;  /* 0x000000400505723e */ /* 0x000fe400000010ff */
[----:B------:R-:W-:Y:S01]  /*117a0*/  F2FP.BF16.PACK_AB R66, R67, R66 ;  /* 0x000000424342723e */ /* 0x000fe200000010ff */
[----:B------:R-:W-:Y:S01]  /*117b0*/  STS [R27+0x400], R86 ;  /* 0x000400561b007388 */ /* 0x000fe20000000800 */
[----:B------:R-:W-:Y:S02]  /*117c0*/  LEA.HI.X R15, R14, c[0x0][0x454], R15, 0x2, P0 ;  /* 0x000115000e0f7a11 */ /* 0x000fe400000f140f */
[C---:B------:R-:W-:Y:S01]  /*117d0*/  IADD3 R18, R20.reuse, 0x8, RZ ;  /* 0x0000000814127810 */ /* 0x040fe20007ffe0ff */
[----:B------:R-:W-:Y:S01]  /*117e0*/  STS [R29+0x80], R88 ;  /* 0x000080581d007388 */ /* 0x000fe20000000800 */
[----:B------:R-:W-:-:S02]  /*117f0*/  ISETP.GE.OR P5, PT, R20, R3, P4 ;  /* 0x000000031400720c */ /* 0x000fc400027a6670 */
[----:B------:R-:W-:Y:S01]  /*11800*/  ISETP.GE.OR P4, PT, R18, R3, P4 ;  /* 0x000000031200720c */ /* 0x000fe20002786670 */
[----:B------:R-:W-:Y:S01]  /*11810*/  STS [R29+0x480], R90 ;  /* 0x0004805a1d007388 */ /* 0x000fe20000000800 */
[----:B------:R-:W-:-:S03]  /*11820*/  LEA R0, P0, R22, c[0x0][0x380], 0x1 ;  /* 0x0000e00016007a11 */ /* 0x000fc600078008ff */
        /* <DEDUP_REMOVED lines=18> */
[----:B------:R-:W-:Y:S04]  /*11950*/  SHFL.IDX PT, R32, R16, RZ, 0x1c1f ;  /* 0x001c1fff10207589 */ /* 0x000fe800000e0000 */
[----:B------:R-:W2:Y:S04]  /*11960*/  SHFL.IDX PT, R33, R15, RZ, 0x1c1f ;  /* 0x001c1fff0f217589 */ /* 0x000ea800000e0000 */
[----:B------:R-:W-:Y:S06]  /*11970*/  BAR.SYNC.DEFER_BLOCKING 0x1, 0x100 ;  /* 0x0044000000007b1d */ /* 0x000fec0000010000 */
[----:B------:R-:W-:Y:S01]  /*11980*/  SHFL.IDX PT, R34, R16, 0x1, 0x1c1f ;  /* 0x003c1f0010227f89 */ /* 0x000fe200000e0000 */
[----:B-1----:R-:W-:-:S03]  /*11990*/  IMAD.IADD R5, R23, 0x1, R4 ;  /* 0x0000000117057824 */ /* 0x002fc600078e0204 */
[----:B------:R-:W1:Y:S02]  /*119a0*/  SHFL.IDX PT, R35, R15, 0x1, 0x1c1f ;  /* 0x003c1f000f237f89 */ /* 0x000e6400000e0000 */
[----:B------:R-:W-:Y:S02]  /*119b0*/  LEA.HI.X R22, R22, c[0x0][0x384], R5, 0x1, P0 ;  /* 0x0000e10016167a11 */ /* 0x000fe400000f0c05 */
[----:B------:R-:W3:Y:S01]  /*119c0*/  SHFL.IDX PT, R20, R0, RZ, 0x181f ;  /* 0x00181fff00147589 */ /* 0x000ee200000e0000 */
[----:B------:R-:W-:-:S03]  /*119d0*/  ISETP.GE.AND P0, PT, R10, R3, PT ;  /* 0x000000030a00720c */ /* 0x000fc60003f06270 */
[----:B------:R-:W4:Y:S04]  /*119e0*/  SHFL.IDX PT, R21, R22, RZ, 0x181f ;  /* 0x00181fff16157589 */ /* 0x000f2800000e0000 */
[----:B--2---:R-:W-:Y:S04]  /*119f0*/  @!P5 ST.E [R32.64], R7 ;  /* 0x000000072000d985 */ /* 0x004fe8000c10192a */
[----:B-1----:R1:W-:Y:S04]  /*11a00*/  @!P4 ST.E [R34.64], R8 ;  /* 0x000000082200c985 */ /* 0x0023e8000c10192a */
[----:B------:R2:W2:Y:S04]  /*11a10*/  LDS.128 R48, [R2+0x1080] ;  /* 0x0010800002307984 */ /* 0x0004a80000000c00 */
[----:B------:R2:W2:Y:S04]  /*11a20*/  LDS.128 R44, [R2+0x2080] ;  /* 0x00208000022c7984 */ /* 0x0004a80000000c00 */
[----:B------:R2:W2:Y:S04]  /*11a30*/  LDS.128 R40, [R2+0x3080] ;  /* 0x0030800002287984 */ /* 0x0004a80000000c00 */
[----:B------:R2:W2:Y:S04]  /*11a40*/  LDS.128 R36, [R2+0x5080] ;  /* 0x0050800002247984 */ /* 0x0004a80000000c00 */
[----:B------:R2:W2:Y:S04]  /*11a50*/  LDS.128 R24, [R2+0x6080] ;  /* 0x0060800002187984 */ /* 0x0004a80000000c00 */
[----:B------:R2:W2:Y:S01]  /*11a60*/  LDS.128 R16, [R2+0x7080] ;  /* 0x0070800002107984 */ /* 0x0004a20000000c00 */
[----:B-1----:R-:W-:Y:S01]  /*11a70*/  IADD3 R8, R9, 0x40, RZ ;  /* 0x0000004009087810 */ /* 0x002fe20007ffe0ff */
[----:B------:R-:W-:Y:S05]  /*11a80*/  @P0 BRA `(.L_x_210) ;  /* 0x000000b000000947 */ /* 0x000fea0003800000 */
[----:B---34-:R-:W1:Y:S01]  /*11a90*/  LDS.128 R4, [R2+0x80] ;  /* 0x0000800002047984 */ /* 0x018e620000000c00 */
[----:B------:R-:W-:-:S02]  /*11aa0*/  ISETP.GE.AND P0, PT, R8, c[0x0][0x3c8], PT ;  /* 0x0000f20008007a0c */ /* 0x000fc40003f06270 */
[----:B------:R-:W-:Y:S01]  /*11ab0*/  ISETP.GE.AND P1, PT, R9, c[0x0][0x3c8], PT ;  /* 0x0000f20009007a0c */ /* 0x000fe20003f26270 */
[----:B------:R-:W3:Y:S10]  /*11ac0*/  LDS.128 R12, [R2+0x4080] ;  /* 0x00408000020c7984 */ /* 0x000ef40000000c00 */
[----:B------:R-:W-:-:S02]  /*11ad0*/  @!P0 SHF.R.S32.HI R11, RZ, 0x1f, R8 ;  /* 0x0000001fff0b8819 */ /* 0x000fc40000011408 */
[----:B------:R-:W-:Y:S02]  /*11ae0*/  @!P1 IMAD.WIDE R28, R9, 0x2, R20 ;  /* 0x00000002091c9825 */ /* 0x000fe400078e0214 */
[----:B------:R-:W-:-:S04]  /*11af0*/  @!P0 LEA.HI R11, R11, R8, RZ, 0x3 ;  /* 0x000000080b0b8211 */ /* 0x000fc800078f18ff */
[----:B------:R-:W-:-:S05]  /*11b00*/  @!P0 LOP3.LUT R11, R11, 0xfffffff8, RZ, 0xc0, !PT ;  /* 0xfffffff80b0b8812 */ /* 0x000fca00078ec0ff */
[----:B------:R-:W-:Y:S01]  /*11b10*/  @!P0 IMAD.WIDE R20, R11, 0x2, R20 ;  /* 0x000000020b148825 */ /* 0x000fe200078e0214 */
[----:B-1----:R1:W-:Y:S04]  /*11b20*/  @!P1 ST.E.128 [R28.64], R4 ;  /* 0x000000041c009985 */ /* 0x0023e8000c101d2a */
[----:B---3--:R1:W-:Y:S02]  /*11b30*/  @!P0 ST.E.128 [R20.64], R12 ;  /* 0x0000000c14008985 */ /* 0x0083e4000c101d2a */
.L_x_210:
[----:B---34-:R-:W-:Y:S05]  /*11b40*/  BSYNC B0 ;  /* 0x0000000000007941 */ /* 0x018fea0003800000 */
.L_x_209:
[----:B--2---:R-:W-:Y:S01]  /*11b50*/  IADD3 R2, R10, 0x20, RZ ;  /* 0x000000200a027810 */ /* 0x004fe20007ffe0ff */
[----:B-1----:R1:W2:Y:S01]  /*11b60*/  SHFL.IDX PT, R7, R22, 0x1, 0x181f ;  /* 0x00381f0016077f89 */ /* 0x0022a200000e0000 */
[----:B------:R-:W-:Y:S02]  /*11b70*/  BSSY B0, `(.L_x_211) ;  /* 0x000000d000007945 */ /* 0x000fe40003800000 */
[----:B------:R-:W-:Y:S01]  /*11b80*/  ISETP.GE.AND P0, PT, R2, R3, PT ;  /* 0x000000030200720c */ /* 0x000fe20003f06270 */
[----:B------:R1:W3:-:S12]  /*11b90*/  SHFL.IDX PT, R6, R0, 0x1, 0x181f ;  /* 0x00381f0000067f89 */ /* 0x0002d800000e0000 */
[----:B------:R-:W-:Y:S05]  /*11ba0*/  @P0 BRA `(.L_x_212) ;  /* 0x0000009000000947 */ /* 0x000fea0003800000 */
[----:B------:R-:W-:Y:S02]  /*11bb0*/  ISETP.GE.AND P0, PT, R8, c[0x0][0x3c8], PT ;  /* 0x0000f20008007a0c */ /* 0x000fe40003f06270 */
[----:B------:R-:W-:-:S11]  /*11bc0*/  ISETP.GE.AND P1, PT, R9, c[0x0][0x3c8], PT ;  /* 0x0000f20009007a0c */ /* 0x000fd60003f26270 */
[----:B------:R-:W-:-:S04]  /*11bd0*/  @!P0 SHF.R.S32.HI R5, RZ, 0x1f, R8 ;  /* 0x0000001fff058819 */ /* 0x000fc80000011408 */
[----:B------:R-:W-:Y:S01]  /*11be0*/  @!P0 LEA.HI R2, R5, R8, RZ, 0x3 ;  /* 0x0000000805028211 */ /* 0x000fe200078f18ff */
[----:B--23--:R-:W-:-:S03]  /*11bf0*/  @!P1 IMAD.WIDE R4, R9, 0x2, R6 ;  /* 0x0000000209049825 */ /* 0x00cfc600078e0206 */
[----:B------:R-:W-:Y:S02]  /*11c00*/  @!P0 LOP3.LUT R2, R2, 0xfffffff8, RZ, 0xc0, !PT ;  /* 0xfffffff802028812 */ /* 0x000fe400078ec0ff */
[----:B------:R2:W-:Y:S03]  /*11c10*/  @!P1 ST.E.128 [R4.64], R48 ;  /* 0x0000003004009985 */ /* 0x0005e6000c101d2a */
[----:B------:R-:W-:-:S05]  /*11c20*/  @!P0 IMAD.WIDE R6, R2, 0x2, R6 ;  /* 0x0000000202068825 */ /* 0x000fca00078e0206 */
[----:B------:R2:W-:Y:S02]  /*11c30*/  @!P0 ST.E.128 [R6.64], R36 ;  /* 0x0000002406008985 */ /* 0x0005e4000c101d2a */
.L_x_212:
[----:B------:R-:W-:Y:S05]  /*11c40*/  BSYNC B0 ;  /* 0x0000000000007941 */ /* 0x000fea0003800000 */
.L_x_211:
[----:B------:R-:W-:Y:S01]  /*11c50*/  IADD3 R2, R10, 0x40, RZ ;  /* 0x000000400a027810 */ /* 0x000fe20007ffe0ff */
[----:B--2---:R2:W4:Y:S01]  /*11c60*/  SHFL.IDX PT, R7, R22, 0x2, 0x181f ;  /* 0x00581f0016077f89 */ /* 0x00452200000e0000 */
[----:B------:R-:W-:Y:S02]  /*11c70*/  BSSY B0, `(.L_x_213) ;  /* 0x000000d000007945 */ /* 0x000fe40003800000 */
[----:B------:R-:W-:Y:S01]  /*11c80*/  ISETP.GE.AND P0, PT, R2, R3, PT ;  /* 0x000000030200720c */ /* 0x000fe20003f06270 */
[----:B---3--:R2:W3:-:S12]  /*11c90*/  SHFL.IDX PT, R6, R0, 0x2, 0x181f ;  /* 0x00581f0000067f89 */ /* 0x0084d800000e0000 */
[----:B------:R-:W-:Y:S05]  /*11ca0*/  @P0 BRA `(.L_x_214) ;  /* 0x0000009000000947 */ /* 0x000fea0003800000 */
[----:B------:R-:W-:Y:S02]  /*11cb0*/  ISETP.GE.AND P0, PT, R8, c[0x0][0x3c8], PT ;  /* 0x0000f20008007a0c */ /* 0x000fe40003f06270 */
[----:B------:R-:W-:-:S11]  /*11cc0*/  ISETP.GE.AND P1, PT, R9, c[0x0][0x3c8], PT ;  /* 0x0000f20009007a0c */ /* 0x000fd60003f26270 */
[----:B------:R-:W-:-:S04]  /*11cd0*/  @!P0 SHF.R.S32.HI R5, RZ, 0x1f, R8 ;  /* 0x0000001fff058819 */ /* 0x000fc80000011408 */
[----:B------:R-:W-:Y:S01]  /*11ce0*/  @!P0 LEA.HI R2, R5, R8, RZ, 0x3 ;  /* 0x0000000805028211 */ /* 0x000fe200078f18ff */
[----:B---34-:R-:W-:-:S03]  /*11cf0*/  @!P1 IMAD.WIDE R4, R9, 0x2, R6 ;  /* 0x0000000209049825 */ /* 0x018fc600078e0206 */
[----:B------:R-:W-:Y:S02]  /*11d00*/  @!P0 LOP3.LUT R2, R2, 0xfffffff8, RZ, 0xc0, !PT ;  /* 0xfffffff802028812 */ /* 0x000fe400078ec0ff */
[----:B------:R3:W-:Y:S03]  /*11d10*/  @!P1 ST.E.128 [R4.64], R44 ;  /* 0x0000002c04009985 */ /* 0x0007e6000c101d2a */
[----:B------:R-:W-:-:S05]  /*11d20*/  @!P0 IMAD.WIDE R6, R2, 0x2, R6 ;  /* 0x0000000202068825 */ /* 0x000fca00078e0206 */
[----:B------:R3:W-:Y:S02]  /*11d30*/  @!P0 ST.E.128 [R6.64], R24 ;  /* 0x0000001806008985 */ /* 0x0007e4000c101d2a */
.L_x_214:
[----:B------:R-:W-:Y:S05]  /*11d40*/  BSYNC B0 ;  /* 0x0000000000007941 */ /* 0x000fea0003800000 */
.L_x_213:
[----:B------:R-:W-:Y:S01]  /*11d50*/  IADD3 R10, R10, 0x60, RZ ;  /* 0x000000600a0a7810 */ /* 0x000fe20007ffe0ff */
[----:B---3--:R3:W1:Y:S03]  /*11d60*/  SHFL.IDX PT, R5, R22, 0x3, 0x181f ;  /* 0x00781f0016057f89 */ /* 0x00866600000e0000 */
[----:B------:R-:W-:Y:S01]  /*11d70*/  ISETP.GE.AND P0, PT, R10, R3, PT ;  /* 0x000000030a00720c */ /* 0x000fe20003f06270 */
[----:B------:R3:W2:-:S12]  /*11d80*/  SHFL.IDX PT, R4, R0, 0x3, 0x181f ;  /* 0x00781f0000047f89 */ /* 0x00069800000e0000 */
[----:B------:R-:W-:Y:S05]  /*11d90*/  @P0 EXIT ;  /* 0x000000000000094d */ /* 0x000fea0003800000 */
[----:B------:R-:W-:-:S13]  /*11da0*/  ISETP.GE.AND P0, PT, R9, c[0x0][0x3c8], PT ;  /* 0x0000f20009007a0c */ /* 0x000fda0003f06270 */
[----:B-12---:R-:W-:-:S05]  /*11db0*/  @!P0 IMAD.WIDE R2, R9, 0x2, R4 ;  /* 0x0000000209028825 */ /* 0x006fca00078e0204 */
[----:B------:R1:W-:Y:S01]  /*11dc0*/  @!P0 ST.E.128 [R2.64], R40 ;  /* 0x0000002802008985 */ /* 0x0003e2000c101d2a */
[----:B------:R-:W-:-:S13]  /*11dd0*/  ISETP.GE.AND P0, PT, R8, c[0x0][0x3c8], PT ;  /* 0x0000f20008007a0c */ /* 0x000fda0003f06270 */
[----:B------:R-:W-:Y:S05]  /*11de0*/  @P0 EXIT ;  /* 0x000000000000094d */ /* 0x000fea0003800000 */
[----:B-1----:R-:W-:-:S04]  /*11df0*/  SHF.R.S32.HI R3, RZ, 0x1f, R8 ;  /* 0x0000001fff037819 */ /* 0x002fc80000011408 */
[----:B------:R-:W-:-:S04]  /*11e00*/  LEA.HI R3, R3, R8, RZ, 0x3 ;  /* 0x0000000803037211 */ /* 0x000fc800078f18ff */
[----:B------:R-:W-:-:S05]  /*11e10*/  LOP3.LUT R3, R3, 0xfffffff8, RZ, 0xc0, !PT ;  /* 0xfffffff803037812 */ /* 0x000fca00078ec0ff */
[----:B------:R-:W-:-:S05]  /*11e20*/  IMAD.WIDE R4, R3, 0x2, R4 ;  /* 0x0000000203047825 */ /* 0x000fca00078e0204 */
[----:B------:R-:W-:Y:S01]  /*11e30*/  ST.E.128 [R4.64], R16 ;  /* 0x0000001004007985 */ /* 0x000fe2000c101d2a */
[----:B------:R-:W-:Y:S05]  /*11e40*/  EXIT ;  /* 0x000000000000794d */ /* 0x000fea0003800000 */
.L_x_208:
[----:B------:R-:W1:Y:S01]  /*11e50*/  S2R R5, SR_TID.X ;  /* 0x0000000000057919 */ /* 0x000e620000002100 */
[----:B------:R-:W-:Y:S03]  /*11e60*/  BSSY B0, `(.L_x_215) ;  /* 0x0000029000007945 */ /* 0x000fe60003800000 */
[----:B------:R-:W2:Y:S01]  /*11e70*/  S2R R8, SR_CTAID.Z ;  /* 0x0000000000087919 */ /* 0x000ea20000002700 */
[----:B-1----:R-:W-:Y:S02]  /*11e80*/  ISETP.GT.AND P0, PT, R5, 0x7f, PT ;  /* 0x0000007f0500780c */ /* 0x002fe40003f04270 */
[----:B--2---:R-:W-:-:S11]  /*11e90*/  SHF.R.S32.HI R11, RZ, 0x1f, R8 ;  /* 0x0000001fff0b7819 */ /* 0x004fd60000011408 */
[----:B------:R-:W-:Y:S05]  /*11ea0*/  @P0 BRA `(.L_x_216) ;  /* 0x0000024000000947 */ /* 0x000fea0003800000 */
[----:B------:R-:W1:Y:S01]  /*11eb0*/  S2R R4, SR_CTAID.X ;  /* 0x0000000000047919 */ /* 0x000e620000002500 */
[----:B------:R-:W-:-:S05]  /*11ec0*/  MOV R2, c[0x0][0x4e8] ;  /* 0x00013a0000027a02 */ /* 0x000fca0000000f00 */
[----:B------:R-:W-:Y:S01]  /*11ed0*/  IMAD R0, R2, c[0x0][0x388], RZ ;  /* 0x0000e20002007a24 */ /* 0x000fe200078e02ff */
[----:B-1----:R-:W-:-:S04]  /*11ee0*/  LEA R7, R4, R5, 0x7 ;  /* 0x0000000504077211 */ /* 0x002fc800078e38ff */
[----:B------:R-:W-:-:S13]  /*11ef0*/  ISETP.GE.AND P0, PT, R7, R0, PT ;  /* 0x000000000700720c */ /* 0x000fda0003f06270 */
[----:B------:R-:W-:Y:S05]  /*11f00*/  @P0 BRA `(.L_x_216) ;  /* 0x000001e000000947 */ /* 0x000fea0003800000 */
[----:B------:R-:W-:Y:S01]  /*11f10*/  ISETP.NE.AND P0, PT, R2, 0x1, PT ;  /* 0x000000010200780c */ /* 0x000fe20003f05270 */
[----:B------:R-:W-:Y:S01]  /*11f20*/  ULDC.64 UR4, c[0x0][0x490] ;  /* 0x0001240000047ab9 */ /* 0x000fe20000000a00 */
[----:B------:R-:W-:Y:S01]  /*11f30*/  IMAD.MOV.U32 R6, RZ, RZ, R7 ;  /* 0x000000ffff067224 */ /* 0x000fe200078e0007 */
[----:B------:R-:W-:Y:S02]  /*11f40*/  UIMAD UR7, UR6, UR4, URZ ;  /* 0x00000004060772a4 */ /* 0x000fe4000f8e023f */
[----:B------:R-:W-:Y:S02]  /*11f50*/  UIMAD.WIDE.U32 UR8, UR12, UR4, URZ ;  /* 0x000000040c0872a5 */ /* 0x000fe4000f8e003f */
[----:B------:R-:W-:-:S04]  /*11f60*/  UIMAD UR4, UR12, UR5, UR7 ;  /* 0x000000050c0472a4 */ /* 0x000fc8000f8e0207 */
[----:B------:R-:W-:Y:S01]  /*11f70*/  UIADD3 UR4, UR9, UR4, URZ ;  /* 0x0000000409047290 */ /* 0x000fe2000fffe03f */
[----:B------:R-:W-:Y:S01]  /*11f80*/  MOV R2, UR8 ;  /* 0x0000000800027c02 */ /* 0x000fe20008000f00 */
[----:B------:R-:W-:-:S04]  /*11f90*/  @P0 IMAD.HI.U32 R0, R7, c[0x0][0x4ec], RZ ;  /* 0x00013b0007000a27 */ /* 0x000fc800078e00ff */
[----:B------:R-:W-:Y:S01]  /*11fa0*/  MOV R13, UR4 ;  /* 0x00000004000d7c02 */ /* 0x000fe20008000f00 */
[----:B------:R-:W-:Y:S01]  /*11fb0*/  IMAD.MOV.U32 R12, RZ, RZ, R2 ;  /* 0x000000ffff0c7224 */ /* 0x000fe200078e0002 */
[----:B------:R-:W-:Y:S01]  /*11fc0*/  @P0 SHF.R.U32.HI R6, RZ, c[0x0][0x4f0], R0 ;  /* 0x00013c00ff060a19 */ /* 0x000fe20000011600 */
[----:B------:R-:W-:Y:S02]  /*11fd0*/  IMAD.U32 R3, RZ, RZ, UR9 ;  /* 0x00000009ff037e24 */ /* 0x000fe4000f8e00ff */
[----:B------:R-:W-:Y:S02]  /*11fe0*/  IMAD R3, R11, c[0x0][0x498], RZ ;  /* 0x000126000b037a24 */ /* 0x000fe400078e02ff */
[----:B------:R-:W-:Y:S02]  /*11ff0*/  IMAD.MOV R4, RZ, RZ, -R6 ;  /* 0x000000ffff047224 */ /* 0x000fe400078e0a06 */
[----:B------:R-:W-:-:S04]  /*12000*/  IMAD.WIDE.U32 R12, R8, c[0x0][0x498], R12 ;  /* 0x00012600080c7a25 */ /* 0x000fc800078e000c */
[----:B------:R-:W-:Y:S01]  /*12010*/  IMAD R4, R4, c[0x0][0x4e8], R7 ;  /* 0x00013a0004047a24 */ /* 0x000fe200078e0207 */
[----:B------:R-:W-:Y:S01]  /*12020*/  IADD3 R12, P0, R6, R12, RZ ;  /* 0x0000000c060c7210 */ /* 0x000fe20007f1e0ff */
[----:B------:R-:W-:Y:S01]  /*12030*/  IMAD R0, R8, c[0x0][0x49c], R3 ;  /* 0x0001270008007a24 */ /* 0x000fe200078e0203 */
[----:B------:R-:W-:Y:S02]  /*12040*/  SHF.R.S32.HI R3, RZ, 0x1f, R6 ;  /* 0x0000001fff037819 */ /* 0x000fe40000011406 */
[----:B------:R-:W-:Y:S02]  /*12050*/  SHF.R.S32.HI R2, RZ, 0x1f, R4 ;  /* 0x0000001fff027819 */ /* 0x000fe40000011404 */
[----:B------:R-:W-:-:S03]  /*12060*/  IADD3.X R13, R3, R13, R0, P0, !PT ;  /* 0x0000000d030d7210 */ /* 0x000fc600007fe400 */
[----:B------:R-:W-:Y:S02]  /*12070*/  IMAD R7, R2, c[0x0][0x488], RZ ;  /* 0x0001220002077a24 */ /* 0x000fe400078e02ff */
[----:B------:R-:W-:-:S04]  /*12080*/  IMAD.WIDE.U32 R12, R4, c[0x0][0x488], R12 ;  /* 0x00012200040c7a25 */ /* 0x000fc800078e000c */
[----:B------:R-:W-:Y:S01]  /*12090*/  IMAD R7, R4, c[0x0][0x48c], R7 ;  /* 0x0001230004077a24 */ /* 0x000fe200078e0207 */
[----:B------:R-:W-:-:S04]  /*120a0*/  LEA R2, P0, R12, c[0x0][0x450], 0x2 ;  /* 0x000114000c027a11 */ /* 0x000fc800078010ff */
[----:B------:R-:W-:-:S04]  /*120b0*/  IADD3 R7, R13, R7, RZ ;  /* 0x000000070d077210 */ /* 0x000fc80007ffe0ff */
[----:B------:R-:W-:Y:S02]  /*120c0*/  LEA.HI.X R3, R12, c[0x0][0x454], R7, 0x2, P0 ;  /* 0x000115000c037a11 */ /* 0x000fe400000f1407 */
[----:B------:R-:W-:-:S05]  /*120d0*/  MOV R7, 0xff800000 ;  /* 0xff80000000077802 */ /* 0x000fca0000000f00 */
[----:B------:R1:W-:Y:S02]  /*120e0*/  STG.E [R2.64], R7 ;  /* 0x0000000702007986 */ /* 0x0003e4000c10192a */
.L_x_216:
[----:B------:R-:W-:Y:S05]  /*120f0*/  BSYNC B0 ;  /* 0x0000000000007941 */ /* 0x000fea0003800000 */
.L_x_215:
[----:B-1----:R-:W1:Y:S01]  /*12100*/  S2R R7, SR_CTAID.X ;  /* 0x0000000000077919 */ /* 0x002e620000002500 */
[----:B------:R-:W-:Y:S01]  /*12110*/  SHF.R.S32.HI R6, RZ, 0x1f, R5 ;  /* 0x0000001fff067819 */ /* 0x000fe20000011405 */
[----:B------:R-:W-:Y:S01]  /*12120*/  IMAD.MOV.U32 R3, RZ, RZ, c[0x0][0x4e8] ;  /* 0x00013a00ff037624 */ /* 0x000fe200078e00ff */
[----:B------:R-:W-:Y:S01]  /*12130*/  ULDC.64 UR4, c[0x0][0x3e8] ;  /* 0x0000fa0000047ab9 */ /* 0x000fe20000000a00 */
[----:B------:R-:W-:Y:S01]  /*12140*/  IMAD R11, R11, c[0x0][0x3f0], RZ ;  /* 0x0000fc000b0b7a24 */ /* 0x000fe200078e02ff */
[----:B------:R-:W-:Y:S01]  /*12150*/  LEA.HI R6, R6, R5, RZ, 0x3 ;  /* 0x0000000506067211 */ /* 0x000fe200078f18ff */
[----:B------:R-:W-:Y:S01]  /*12160*/  UIMAD UR6, UR6, UR4, URZ ;  /* 0x00000004060672a4 */ /* 0x000fe2000f8e023f */
[C---:B------:R-:W-:Y:S01]  /*12170*/  ISETP.NE.AND P0, PT, R3.reuse, 0x1, PT ;  /* 0x000000010300780c */ /* 0x040fe20003f05270 */
[----:B------:R-:W-:Y:S01]  /*12180*/  UIMAD.WIDE.U32 UR8, UR12, UR4, URZ ;  /* 0x000000040c0872a5 */ /* 0x000fe2000f8e003f */
[----:B------:R-:W-:Y:S01]  /*12190*/  LOP3.LUT R0, R6, 0xfffffff8, RZ, 0xc0, !PT ;  /* 0xfffffff806007812 */ /* 0x000fe200078ec0ff */
[----:B------:R-:W-:Y:S01]  /*121a0*/  UIMAD UR4, UR12, UR5, UR6 ;  /* 0x000000050c0472a4 */ /* 0x000fe2000f8e0206 */
[----:B------:R-:W-:Y:S01]  /*121b0*/  SHF.R.S32.HI R6, RZ, 0x3, R6 ;  /* 0x00000003ff067819 */ /* 0x000fe20000011406 */
[----:B------:R-:W-:Y:S01]  /*121c0*/  IMAD R3, R3, c[0x0][0x388], RZ ;  /* 0x0000e20003037a24 */ /* 0x000fe200078e02ff */
[----:B------:R-:W-:Y:S01]  /*121d0*/  BSSY B0, `(.L_x_217) ;  /* 0x000002c000007945 */ /* 0x000fe20003800000 */
[----:B------:R-:W-:Y:S01]  /*121e0*/  IMAD.IADD R5, R5, 0x1, -R0 ;  /* 0x0000000105057824 */ /* 0x000fe200078e0a00 */
[----:B------:R-:W-:Y:S01]  /*121f0*/  UIADD3 UR4, UR9, UR4, URZ ;  /* 0x0000000409047290 */ /* 0x000fe2000fffe03f */
[----:B------:R-:W-:Y:S01]  /*12200*/  IMAD.U32 R13, RZ, RZ, UR9 ;  /* 0x00000009ff0d7e24 */ /* 0x000fe2000f8e00ff */
[----:B------:R-:W-:Y:S01]  /*12210*/  MOV R12, UR8 ;  /* 0x00000008000c7c02 */ /* 0x000fe20008000f00 */
[----:B------:R-:W-:Y:S01]  /*12220*/  IMAD R0, R8, c[0x0][0x3f4], R11 ;  /* 0x0000fd0008007a24 */ /* 0x000fe200078e020b */
[----:B------:R-:W-:-:S02]  /*12230*/  LEA R4, R5, R6, 0x5 ;  /* 0x0000000605047211 */ /* 0x000fc400078e28ff */
[----:B------:R-:W-:Y:S02]  /*12240*/  MOV R13, UR4 ;  /* 0x00000004000d7c02 */ /* 0x000fe40008000f00 */
[----:B------:R-:W-:Y:S01]  /*12250*/  SHF.L.U32 R5, R5, 0x3, RZ ;  /* 0x0000000305057819 */ /* 0x000fe200000006ff */
[C---:B-1----:R-:W-:Y:S01]  /*12260*/  IMAD R4, R7.reuse, 0x80, R4 ;  /* 0x0000008007047824 */ /* 0x042fe200078e0204 */
[----:B------:R-:W-:Y:S01]  /*12270*/  LEA R6, R7, R6, 0x7 ;  /* 0x0000000607067211 */ /* 0x000fe200078e38ff */
[----:B------:R-:W-:-:S04]  /*12280*/  IMAD.WIDE.U32 R12, R8, c[0x0][0x3f0], R12 ;  /* 0x0000fc00080c7a25 */ /* 0x000fc800078e000c */
[----:B------:R-:W-:-:S04]  /*12290*/  @P0 IMAD.HI.U32 R2, R4, c[0x0][0x4ec], RZ ;  /* 0x00013b0004020a27 */ /* 0x000fc800078e00ff */
[----:B------:R-:W-:Y:S01]  /*122a0*/  IMAD.MOV.U32 R9, RZ, RZ, R4 ;  /* 0x000000ffff097224 */ /* 0x000fe200078e0004 */
[----:B------:R-:W-:Y:S01]  /*122b0*/  @P0 SHF.R.U32.HI R9, RZ, c[0x0][0x4f0], R2 ;  /* 0x00013c00ff090a19 */ /* 0x000fe20000011602 */
[----:B------:R-:W-:-:S03]  /*122c0*/  IMAD.IADD R13, R13, 0x1, R0 ;  /* 0x000000010d0d7824 */ /* 0x000fc600078e0200 */
[----:B------:R-:W-:Y:S01]  /*122d0*/  SHF.R.S32.HI R2, RZ, 0x1f, R9 ;  /* 0x0000001fff027819 */ /* 0x000fe20000011409 */
[C---:B------:R-:W-:Y:S01]  /*122e0*/  IMAD.WIDE.U32 R12, R9.reuse, c[0x0][0x3e0], R12 ;  /* 0x0000f800090c7a25 */ /* 0x040fe200078e000c */
[----:B------:R-:W-:-:S03]  /*122f0*/  IADD3 R11, -R9, RZ, RZ ;  /* 0x000000ff090b7210 */ /* 0x000fc60007ffe1ff */
[----:B------:R-:W-:Y:S02]  /*12300*/  IMAD R2, R2, c[0x0][0x3e0], RZ ;  /* 0x0000f80002027a24 */ /* 0x000fe400078e02ff */
[----:B------:R-:W-:Y:S01]  /*12310*/  IMAD R11, R11, c[0x0][0x4e8], R4 ;  /* 0x00013a000b0b7a24 */ /* 0x000fe200078e0204 */
[----:B------:R-:W-:Y:S01]  /*12320*/  IADD3 R4, R5, 0x40, RZ ;  /* 0x0000004005047810 */ /* 0x000fe20007ffe0ff */
[----:B------:R-:W-:-:S03]  /*12330*/  IMAD R9, R9, c[0x0][0x3e4], R2 ;  /* 0x0000f90009097a24 */ /* 0x000fc600078e0202 */
[----:B------:R-:W-:Y:S02]  /*12340*/  SHF.R.S32.HI R0, RZ, 0x1f, R11 ;  /* 0x0000001fff007819 */ /* 0x000fe4000001140b */
[----:B------:R-:W-:-:S03]  /*12350*/  IADD3 R13, R13, R9, RZ ;  /* 0x000000090d0d7210 */ /* 0x000fc60007ffe0ff */
[----:B------:R-:W-:Y:S02]  /*12360*/  IMAD R0, R0, c[0x0][0x3d8], RZ ;  /* 0x0000f60000007a24 */ /* 0x000fe400078e02ff */
[----:B------:R-:W-:-:S04]  /*12370*/  IMAD.WIDE.U32 R12, R11, c[0x0][0x3d8], R12 ;  /* 0x0000f6000b0c7a25 */ /* 0x000fc800078e000c */
[----:B------:R-:W-:Y:S01]  /*12380*/  IMAD R0, R11, c[0x0][0x3dc], R0 ;  /* 0x0000f7000b007a24 */ /* 0x000fe200078e0200 */
[----:B------:R-:W-:-:S03]  /*12390*/  LEA R2, P0, R12, c[0x0][0x380], 0x1 ;  /* 0x0000e0000c027a11 */ /* 0x000fc600078008ff */
[----:B------:R-:W-:Y:S02]  /*123a0*/  IMAD.IADD R9, R13, 0x1, R0 ;  /* 0x000000010d097824 */ /* 0x000fe400078e0200 */
[----:B------:R1:W2:Y:S03]  /*123b0*/  SHFL.IDX PT, R8, R2, RZ, 0x181f ;  /* 0x00181fff02087589 */ /* 0x0002a600000e0000 */
[----:B------:R-:W-:Y:S02]  /*123c0*/  LEA.HI.X R0, R12, c[0x0][0x384], R9, 0x1, P0 ;  /* 0x0000e1000c007a11 */ /* 0x000fe400000f0c09 */
[----:B------:R-:W-:-:S03]  /*123d0*/  ISETP.GE.AND P0, PT, R6, R3, PT ;  /* 0x000000030600720c */ /* 0x000fc60003f06270 */
[----:B------:R1:W3:Y:S10]  /*123e0*/  SHFL.IDX PT, R9, R0, RZ, 0x181f ;  /* 0x00181fff00097589 */ /* 0x0002f400000e0000 */
        /* <DEDUP_REMOVED lines=10> */
.L_x_218:
[----:B------:R-:W-:Y:S05]  /*12490*/  BSYNC B0 ;  /* 0x0000000000007941 */ /* 0x000fea0003800000 */
.L_x_217:
[----:B--2---:R-:W-:Y:S01]  /*124a0*/  IADD3 R10, R6, 0x20, RZ ;  /* 0x00000020060a7810 */ /* 0x004fe20007ffe0ff */
[----:B---3--:R2:W3:Y:S01]  /*124b0*/  SHFL.IDX PT, R9, R0, 0x1, 0x181f ;  /* 0x00381f0000097f89 */ /* 0x0084e200000e0000 */
[----:B------:R-:W-:Y:S02]  /*124c0*/  BSSY B0, `(.L_x_219) ;  /* 0x000000d000007945 */ /* 0x000fe40003800000 */
[----:B------:R-:W-:Y:S01]  /*124d0*/  ISETP.GE.AND P0, PT, R10, R3, PT ;  /* 0x000000030a00720c */ /* 0x000fe20003f06270 */
[----:B------:R2:W4:-:S12]  /*124e0*/  SHFL.IDX PT, R8, R2, 0x1, 0x181f ;  /* 0x00381f0002087f89 */ /* 0x00051800000e0000 */
[----:B------:R-:W-:Y:S05]  /*124f0*/  @P0 BRA `(.L_x_220) ;  /* 0x0000009000000947 */ /* 0x000fea0003800000 */
[----:B------:R-:W-:Y:S02]  /*12500*/  ISETP.GE.AND P0, PT, R4, c[0x0][0x3c8], PT ;  /* 0x0000f20004007a0c */ /* 0x000fe40003f06270 */
[----:B------:R-:W-:-:S11]  /*12510*/  ISETP.GE.AND P1, PT, R5, c[0x0][0x3c8], PT ;  /* 0x0000f20005007a0c */ /* 0x000fd60003f26270 */
[----:B------:R-:W-:Y:S02]  /*12520*/  @!P0 SHF.R.S32.HI R7, RZ, 0x1f, R4 ;  /* 0x0000001fff078819 */ /* 0x000fe40000011404 */
[----:B---34-:R-:W-:Y:S02]  /*12530*/  @!P1 IMAD.WIDE R10, R5, 0x2, R8 ;  /* 0x00000002050a9825 */ /* 0x018fe400078e0208 */
[----:B------:R-:W-:-:S03]  /*12540*/  @!P0 LEA.HI R7, R7, R4, RZ, 0x3 ;  /* 0x0000000407078211 */ /* 0x000fc600078f18ff */
[----:B------:R3:W-:Y:S01]  /*12550*/  @!P1 ST.E.128 [R10.64], RZ ;  /* 0x000000ff0a009985 */ /* 0x0007e2000c101d2a */
[----:B------:R-:W-:-:S05]  /*12560*/  @!P0 LOP3.LUT R7, R7, 0xfffffff8, RZ, 0xc0, !PT ;  /* 0xfffffff807078812 */ /* 0x000fca00078ec0ff */
[----:B------:R-:W-:-:S05]  /*12570*/  @!P0 IMAD.WIDE R8, R7, 0x2, R8 ;  /* 0x0000000207088825 */ /* 0x000fca00078e0208 */
[----:B------:R3:W-:Y:S02]  /*12580*/  @!P0 ST.E.128 [R8.64], RZ ;  /* 0x000000ff08008985 */ /* 0x0007e4000c101d2a */
.L_x_220:
[----:B------:R-:W-:Y:S05]  /*12590*/  BSYNC B0 ;  /* 0x0000000000007941 */ /* 0x000fea0003800000 */
.L_x_219:
[----:B---3--:R-:W-:Y:S01]  /*125a0*/  IADD3 R10, R6, 0x40, RZ ;  /* 0x00000040060a7810 */ /* 0x008fe20007ffe0ff */
[----:B------:R3:W1:Y:S01]  /*125b0*/  SHFL.IDX PT, R9, R0, 0x2, 0x181f ;  /* 0x00581f0000097f89 */ /* 0x00066200000e0000 */
        /* <DEDUP_REMOVED lines=11> */
[----:B------:R-:W-:-:S05]  /*12670*/  @!P0 IMAD.WIDE R8, R7, 0x2, R8 ;  /* 0x0000000207088825 */ /* 0x000fca00078e0208 */
[----:B------:R1:W-:Y:S02]  /*12680*/  @!P0 ST.E.128 [R8.64], RZ ;  /* 0x000000ff08008985 */ /* 0x0003e4000c101d2a */
.L_x_222:
[----:B------:R-:W-:Y:S05]  /*12690*/  BSYNC B0 ;  /* 0x0000000000007941 */ /* 0x000fea0003800000 */
.L_x_221:
[----:B------:R-:W-:Y:S01]  /*126a0*/  IADD3 R6, R6, 0x60, RZ ;  /* 0x0000006006067810 */ /* 0x000fe20007ffe0ff */
[----:B-1----:R1:W2:Y:S03]  /*126b0*/  SHFL.IDX PT, R9, R0, 0x3, 0x181f ;  /* 0x00781f0000097f89 */ /* 0x0022a600000e0000 */
[----:B------:R-:W-:Y:S01]  /*126c0*/  ISETP.GE.AND P0, PT, R6, R3, PT ;  /* 0x000000030600720c */ /* 0x000fe20003f06270 */
[----:B----4-:R1:W4:-:S12]  /*126d0*/  SHFL.IDX PT, R8, R2, 0x3, 0x181f ;  /* 0x00781f0002087f89 */ /* 0x01031800000e0000 */
[----:B------:R-:W-:Y:S05]  /*126e0*/  @P0 EXIT ;  /* 0x000000000000094d */ /* 0x000fea0003800000 */
[----:B------:R-:W-:-:S13]  /*126f0*/  ISETP.GE.AND P0, PT, R5, c[0x0][0x3c8], PT ;  /* 0x0000f20005007a0c */ /* 0x000fda0003f06270 */
[----:B-1234-:R-:W-:-:S05]  /*12700*/  @!P0 IMAD.WIDE R2, R5, 0x2, R8 ;  /* 0x0000000205028825 */ /* 0x01efca00078e0208 */
        /* <DEDUP_REMOVED lines=9> */
.L_x_223:
        /* <DEDUP_REMOVED lines=14> */
.L_x_2168:


//--------------------- .text._ZN7cutlass13device_kernelIN5flash19enable_sm80_to_sm89INS1_16FlashAttnFwdSm80INS1_25CollectiveMainloopFwdSm80ILi8ELi1ELb1EN4cute5tupleIJNS5_1CILi128EEENS7_ILi96EEES8_EEELi128ENS_10bfloat16_tEfNS_4arch4Sm80ELb0ELb1ELb0ELb1ELb1ELb0ELb1ELb0EEENS1_21CollectiveEpilogueFwdINS6_IJS8_S8_S9_EEENS6_IJNS7_ILi1EEESH_SH_EEESB_SD_Li256ELb1ELb1ELb0ELb0EEENS1_19SingleTileSchedulerILb1ELb0ELb1ELi128EEEEEEEEEvNT_6ParamsE --------------------------
	.section	.text._ZN7cutlass13device_kernelIN5flash19enable_sm80_to_sm89INS1_16FlashAttnFwdSm80INS1_25CollectiveMainloopFwdSm80ILi8ELi1ELb1EN4cute5tupleIJNS5_1CILi128EEENS7_ILi96EEES8_EEELi128ENS_10bfloat16_tEfNS_4arch4Sm80ELb0ELb1ELb0ELb1ELb1ELb0ELb1ELb0EEENS1_21CollectiveEpilogueFwdINS6_IJS8_S8_S9_EEENS6_IJNS7_ILi1EEESH_SH_EEESB_SD_Li256ELb1ELb1ELb0ELb0EEENS1_19SingleTileSchedulerILb1ELb0ELb1ELi128EEEEEEEEEvNT_6ParamsE,"ax",@progbits
	.sectioninfo	@"SHI_REGISTERS=255"
	.align	128
.text._ZN7cutlass13device_kernelIN5flash19enable_sm80_to_sm89INS1_16FlashAttnFwdSm80INS1_25CollectiveMainloopFwdSm80ILi8ELi1ELb1EN4cute5tupleIJNS5_1CILi128EEENS7_ILi96EEES8_EEELi128ENS_10bfloat16_tEfNS_4arch4Sm80ELb0ELb1ELb0ELb1ELb1ELb0ELb1ELb0EEENS1_21CollectiveEpilogueFwdINS6_IJS8_S8_S9_EEENS6_IJNS7_ILi1EEESH_SH_EEESB_SD_Li256ELb1ELb1ELb0ELb0EEENS1_19SingleTileSchedulerILb1ELb0ELb1ELi128EEEEEEEEEvNT_6ParamsE:
        .type           _ZN7cutlass13device_kernelIN5flash19enable_sm80_to_sm89INS1_16FlashAttnFwdSm80INS1_25CollectiveMainloopFwdSm80ILi8ELi1ELb1EN4cute5tupleIJNS5_1CILi128EEENS7_ILi96EEES8_EEELi128ENS_10bfloat16_tEfNS_4arch4Sm80ELb0ELb1ELb0ELb1ELb1ELb0ELb1ELb0EEENS1_21CollectiveEpilogueFwdINS6_IJS8_S8_S9_EEENS6_IJNS7_ILi1EEESH_SH_EEESB_SD_Li256ELb1ELb1ELb0ELb0EEENS1_19SingleTileSchedulerILb1ELb0ELb1ELi128EEEEEEEEEvNT_6ParamsE,@function
        .size           _ZN7cutlass13device_kernelIN5flash19enable_sm80_to_sm89INS1_16FlashAttnFwdSm80INS1_25CollectiveMainloopFwdSm80ILi8ELi1ELb1EN4cute5tupleIJNS5_1CILi128EEENS7_ILi96EEES8_EEELi128ENS_10bfloat16_tEfNS_4arch4Sm80ELb0ELb1ELb0ELb1ELb1ELb0ELb1ELb0EEENS1_21CollectiveEpilogueFwdINS6_IJS8_S8_S9_EEENS6_IJNS7_ILi1EEESH_SH_EEESB_SD_Li256ELb1ELb1ELb0ELb0EEENS1_19SingleTileSchedulerILb1ELb0ELb1ELi128EEEEEEEEEvNT_6ParamsE,(.L_x_2169 - _ZN7cutlass13device_kernelIN5flash19enable_sm80_to_sm89INS1_16FlashAttnFwdSm80INS1_25CollectiveMainloopFwdSm80ILi8ELi1ELb1EN4cute5tupleIJNS5_1CILi128EEENS7_ILi96EEES8_EEELi128ENS_10bfloat16_tEfNS_4arch4Sm80ELb0ELb1ELb0ELb1ELb1ELb0ELb1ELb0EEENS1_21CollectiveEpilogueFwdINS6_IJS8_S8_S9_EEENS6_IJNS7_ILi1EEESH_SH_EEESB_SD_Li256ELb1ELb1ELb0ELb0EEENS1_19SingleTileSchedulerILb1ELb0ELb1ELi128EEEEEEEEEvNT_6ParamsE)
        .other          _ZN7cutlass13device_kernelIN5flash19enable_sm80_to_sm89INS1_16FlashAttnFwdSm80INS1_25CollectiveMainloopFwdSm80ILi8ELi1ELb1EN4cute5tupleIJNS5_1CILi128EEENS7_ILi96EEES8_EEELi128ENS_10bfloat16_tEfNS_4arch4Sm80ELb0ELb1ELb0ELb1ELb1ELb0ELb1ELb0EEENS1_21CollectiveEpilogueFwdINS6_IJS8_S8_S9_EEENS6_IJNS7_ILi1EEESH_SH_EEESB_SD_Li256ELb1ELb1ELb0ELb0EEENS1_19SingleTileSchedulerILb1ELb0ELb1ELi128EEEEEEEEEvNT_6ParamsE,@"STO_CUDA_ENTRY STV_DEFAULT"
_ZN7cutlass13device_kernelIN5flash19enable_sm80_to_sm89INS1_16FlashAttnFwdSm80INS1_25CollectiveMainloopFwdSm80ILi8ELi1ELb1EN4cute5tupleIJNS5_1CILi128EEENS7_ILi96EEES8_EEELi128ENS_10bfloat16_tEfNS_4arch4Sm80ELb0ELb1ELb0ELb1ELb1ELb0ELb1ELb0EEENS1_21CollectiveEpilogueFwdINS6_IJS8_S8_S9_EEENS6_IJNS7_ILi1EEESH_SH_EEESB_SD_Li256ELb1ELb1ELb0ELb0EEENS1_19SingleTileSchedulerILb1ELb0ELb1ELi128EEEEEEEEEvNT_6ParamsE:
[----:B------:R-:W-:Y:S02]  /*0000*/  MOV R1, c[0x0][0x28] ;  /* 0x00000a0000017a02 */ /* 0x000fe40000000f00 */
[----:B------:R-:W1:Y:S01]  /*0010*/  S2R R100, SR_TID.X ;  /* 0x0000000000647919 */ /* 0x000e620000002100 */
[----:B------:R-:W-:Y:S01]  /*0020*/  MOV R5, 0x4 ;  /* 0x0000000400057802 */ /* 0x000fe20000000f00 */
[----:B------:R-:W2:Y:S01]  /*0030*/  S2UR UR4, SR_CTAID.X ;  /* 0x00000000000479c3 */ /* 0x000ea20000002500 */
[----:B------:R-:W-:Y:S01]  /*0040*/  ULDC.64 UR6, c[0x0][0x118] ;  /* 0x0000460000067ab9 */ /* 0x000fe20000000a00 */
[----:B------:R-:W3:Y:S01]  /*0050*/  S2R R228, SR_CTAID.Z ;  /* 0x0000000000e47919 */ /* 0x000ee20000002700 */
[----:B-1----:R-:W-:Y:S01]  /*0060*/  SHF.R.U32.HI R0, RZ, 0x5, R100 ;  /* 0x00000005ff007819 */ /* 0x002fe20000011664 */
[----:B---3--:R-:W-:-:S05]  /*0070*/  IMAD.WIDE R2, R228, R5, c[0x0][0x568] ;  /* 0x00015a00e4027625 */ /* 0x008fca00078e0205 */
[----:B------:R-:W1:Y:S02]  /*0080*/  SHFL.IDX PT, R0, R0, RZ, 0x1f ;  /* 0x00001fff00007589 */ /* 0x000e6400000e0000 */
[----:B-1----:R-:W-:-:S13]  /*0090*/  ISETP.NE.AND P0, PT, R0, RZ, PT ;  /* 0x000000ff0000720c */ /* 0x002fda0003f05270 */
[----:B--2---:R-:W-:Y:S05]  /*00a0*/  @!P0 BRA `(.L_x_224) ;  /* 0x0000014000008947 */ /* 0x004fea0003800000 */
[----:B------:R-:W-:-:S04]  /*00b0*/  ISETP.NE.U32.AND P0, PT, RZ, c[0x0][0x568], PT ;  /* 0x00015a00ff007a0c */ /* 0x000fc80003f05070 */
[----:B------:R-:W-:-:S13]  /*00c0*/  ISETP.NE.AND.EX P0, PT, RZ, c[0x0][0x56c], PT, P0 ;  /* 0x00015b00ff007a0c */ /* 0x000fda0003f05300 */
[----:B------:R-:W-:Y:S05]  /*00d0*/  @!P0 BRA `(.L_x_225) ;  /* 0x0000002000008947 */ /* 0x000fea0003800000 */
[----:B------:R1:W5:Y:S01]  /*00e0*/  LDG.E R0, [R2.64] ;  /* 0x0000000602007981 */ /* 0x000362000c1e1900 */
[----:B------:R-:W-:Y:S05]  /*00f0*/  BRA `(.L_x_226) ;  /* 0x0000009000007947 */ /* 0x000fea0003800000 */
.L_x_225:
[----:B------:R-:W-:-:S04]  /*0100*/  ISETP.NE.U32.AND P0, PT, RZ, c[0x0][0x560], PT ;  /* 0x00015800ff007a0c */ /* 0x000fc80003f05070 */
[----:B------:R-:W-:-:S13]  /*0110*/  ISETP.NE.AND.EX P0, PT, RZ, c[0x0][0x564], PT, P0 ;  /* 0x00015900ff007a0c */ /* 0x000fda0003f05300 */
[----:B------:R-:W-:Y:S05]  /*0120*/  @!P0 BRA `(.L_x_227) ;  /* 0x0000005000008947 */ /* 0x000fea0003800000 */
[----:B------:R-:W-:-:S05]  /*0130*/  IMAD.WIDE R6, R228, R5, c[0x0][0x560] ;  /* 0x00015800e4067625 */ /* 0x000fca00078e0205 */
[----:B------:R-:W2:Y:S04]  /*0140*/  LDG.E R3, [R6.64] ;  /* 0x0000000606037981 */ /* 0x000ea8000c1e1900 */
[----:B------:R-:W2:Y:S02]  /*0150*/  LDG.E R0, [R6.64+0x4] ;  /* 0x0000040606007981 */ /* 0x000ea4000c1e1900 */
[----:B--2---:R-:W-:Y:S01]  /*0160*/  IADD3 R0, -R3, R0, RZ ;  /* 0x0000000003007210 */ /* 0x004fe20007ffe1ff */
[----:B------:R-:W-:Y:S05]  /*0170*/  BRA `(.L_x_226) ;  /* 0x0000001000007947 */ /* 0x000fea0003800000 */
.L_x_227:
[----:B------:R-:W-:-:S04]  /*0180*/  MOV R0, c[0x0][0x54c] ;  /* 0x0001530000007a02 */ /* 0x000fc80000000f00 */
.L_x_226:
[----:B------:R-:W-:Y:S01]  /*0190*/  USHF.L.U32 UR4, UR4, 0x7, URZ ;  /* 0x0000000704047899 */ /* 0x000fe2000800063f */
[----:B-----5:R-:W-:-:S05]  /*01a0*/  IMAD R0, R0, c[0x0][0x548], RZ ;  /* 0x0001520000007a24 */ /* 0x020fca00078e02ff */
[----:B------:R-:W-:-:S04]  /*01b0*/  MOV R15, UR4 ;  /* 0x00000004000f7c02 */ /* 0x000fc80008000f00 */
[----:B------:R-:W-:-:S04]  /*01c0*/  ISETP.GE.AND P0, PT, R15, R0, PT ;  /* 0x000000000f00720c */ /* 0x000fc80003f06270 */
[----:B------:R-:W-:Y:S01]  /*01d0*/  SEL R228, R228, 0xffffffff, !P0 ;  /* 0xffffffffe4e47807 */ /* 0x000fe20004000000 */
[----:B------:R-:W-:Y:S05]  /*01e0*/  BRA `(.L_x_228) ;  /* 0x0000013000007947 */ /* 0x000fea0003800000 */
.L_x_224:
[----:B------:R-:W-:-:S04]  /*01f0*/  ISETP.NE.U32.AND P0, PT, RZ, c[0x0][0x568], PT ;  /* 0x00015a00ff007a0c */ /* 0x000fc80003f05070 */
[----:B------:R-:W-:-:S13]  /*0200*/  ISETP.NE.AND.EX P0, PT, RZ, c[0x0][0x56c], PT, P0 ;  /* 0x00015b00ff007a0c */ /* 0x000fda0003f05300 */
[----:B------:R-:W-:Y:S05]  /*0210*/  @!P0 BRA `(.L_x_229) ;  /* 0x0000002000008947 */ /* 0x000fea0003800000 */
[----:B------:R1:W5:Y:S01]  /*0220*/  LDG.E R0, [R2.64] ;  /* 0x0000000602007981 */ /* 0x000362000c1e1900 */
[----:B------:R-:W-:Y:S05]  /*0230*/  BRA `(.L_x_230) ;  /* 0x0000009000007947 */ /* 0x000fea0003800000 */
.L_x_229:
        /* <DEDUP_REMOVED lines=8> */
.L_x_231:
[----:B------:R-:W-:-:S04]  /*02c0*/  MOV R0, c[0x0][0x54c] ;  /* 0x0001530000007a02 */ /* 0x000fc80000000f00 */
.L_x_230:
[----:B------:R-:W-:Y:S01]  /*02d0*/  USHF.L.U32 UR4, UR4, 0x7, URZ ;  /* 0x0000000704047899 */ /* 0x000fe2000800063f */
[----:B-----5:R-:W-:-:S05]  /*02e0*/  IMAD R0, R0, c[0x0][0x548], RZ ;  /* 0x0001520000007a24 */ /* 0x020fca00078e02ff */
[----:B------:R-:W-:-:S04]  /*02f0*/  MOV R15, UR4 ;  /* 0x00000004000f7c02 */ /* 0x000fc80008000f00 */
[----:B------:R-:W-:-:S04]  /*0300*/  ISETP.GE.AND P0, PT, R15, R0, PT ;  /* 0x000000000f00720c */ /* 0x000fc80003f06270 */
[----:B------:R-:W-:-:S04]  /*0310*/  SEL R228, R228, 0xffffffff, !P0 ;  /* 0xffffffffe4e47807 */ /* 0x000fc80004000000 */
.L_x_228:
[----:B------:R-:W-:-:S13]  /*0320*/  ISETP.GE.AND P0, PT, R228, RZ, PT ;  /* 0x000000ffe400720c */ /* 0x000fda0003f06270 */
[----:B------:R-:W-:Y:S05]  /*0330*/  @!P0 EXIT ;  /* 0x000000000000894d */ /* 0x000fea0003800000 */
[----:B------:R-:W-:Y:S01]  /*0340*/  ISETP.NE.U32.AND P2, PT, RZ, c[0x0][0x370], PT ;  /* 0x0000dc00ff007a0c */ /* 0x000fe20003f45070 */
[----:B------:R-:W-:Y:S01]  /*0350*/  IMAD.MOV.U32 R227, RZ, RZ, RZ ;  /* 0x000000ffffe37224 */ /* 0x000fe200078e00ff */
[----:B------:R-:W-:Y:S01]  /*0360*/  ISETP.NE.U32.AND P0, PT, RZ, c[0x0][0x360], PT ;  /* 0x0000d800ff007a0c */ /* 0x000fe20003f05070 */
[----:B------:R-:W-:Y:S01]  /*0370*/  IMAD.MOV.U32 R226, RZ, RZ, c[0x0][0x168] ;  /* 0x00005a00ffe27624 */ /* 0x000fe200078e00ff */
[----:B------:R-:W-:Y:S01]  /*0380*/  ISETP.NE.AND.EX P2, PT, RZ, c[0x0][0x374], PT, P2 ;  /* 0x0000dd00ff007a0c */ /* 0x000fe20003f45320 */
[----:B-1----:R-:W-:Y:S01]  /*0390*/  IMAD.MOV.U32 R2, RZ, RZ, RZ ;  /* 0x000000ffff027224 */ /* 0x002fe200078e00ff */
[----:B------:R-:W-:Y:S01]  /*03a0*/  ISETP.NE.AND.EX P0, PT, RZ, c[0x0][0x364], PT, P0 ;  /* 0x0000d900ff007a0c */ /* 0x000fe20003f05300 */
[----:B------:R-:W-:Y:S01]  /*03b0*/  IMAD.WIDE R8, R228, R5, c[0x0][0x348] ;  /* 0x0000d200e4087625 */ /* 0x000fe200078e0205 */
[----:B------:R-:W-:-:S04]  /*03c0*/  ISETP.NE.U32.AND P1, PT, RZ, c[0x0][0x348], PT ;  /* 0x0000d200ff007a0c */ /* 0x000fc80003f25070 */
[----:B------:R-:W-:-:S05]  /*03d0*/  ISETP.NE.AND.EX P1, PT, RZ, c[0x0][0x34c], PT, P1 ;  /* 0x0000d300ff007a0c */ /* 0x000fca0003f25310 */
[----:B------:R-:W-:-:S04]  /*03e0*/  @P2 IMAD.WIDE R12, R228, R5, c[0x0][0x370] ;  /* 0x0000dc00e40c2625 */ /* 0x000fc800078e0205 */
[----:B------:R-:W-:Y:S01]  /*03f0*/  @P0 IMAD.WIDE R10, R228, R5, c[0x0][0x360] ;  /* 0x0000d800e40a0625 */ /* 0x000fe200078e0205 */
[----:B------:R1:W5:Y:S04]  /*0400*/  @P2 LDG.E R227, [R12.64] ;  /* 0x000000060ce32981 */ /* 0x000368000c1e1900 */
[----:B------:R1:W5:Y:S04]  /*0410*/  @P1 LDG.E R2, [R8.64] ;  /* 0x0000000608021981 */ /* 0x000368000c1e1900 */
[----:B------:R1:W5:Y:S01]  /*0420*/  @P0 LDG.E R226, [R10.64] ;  /* 0x000000060ae20981 */ /* 0x000362000c1e1900 */
[----:B------:R-:W-:-:S02]  /*0430*/  ULDC UR5, c[0x0][0x2ac] ;  /* 0x0000ab0000057ab9 */ /* 0x000fc40000000800 */
[----:B------:R-:W-:Y:S01]  /*0440*/  ULDC UR4, c[0x0][0x1d0] ;  /* 0x0000740000047ab9 */ /* 0x000fe20000000800 */
[----:B------:R-:W2:Y:S01]  /*0450*/  S2R R220, SR_CTAID.Y ;  /* 0x0000000000dc7919 */ /* 0x000ea20000002600 */
[----:B------:R-:W-:-:S06]  /*0460*/  UIMAD UR4, UR5, UR4, URZ ;  /* 0x00000004050472a4 */ /* 0x000fcc000f8e023f */
[----:B------:R-:W-:Y:S01]  /*0470*/  IMAD.U32 R6, RZ, RZ, UR4 ;  /* 0x00000004ff067e24 */ /* 0x000fe2000f8e00ff */
[----:B--2---:R-:W-:Y:S01]  /*0480*/  SHF.R.S32.HI R0, RZ, 0x1f, R220 ;  /* 0x0000001fff007819 */ /* 0x004fe200000114dc */
[----:B------:R-:W-:Y:S05]  /*0490*/  @P0 BRA `(.L_x_232) ;  /* 0x0000004000000947 */ /* 0x000fea0003800000 */
[----:B-1----:R-:W-:Y:S05]  /*04a0*/  @!P1 BRA `(.L_x_232) ;  /* 0x0000003000009947 */ /* 0x002fea0003800000 */
[----:B-----5:R-:W2:Y:S04]  /*04b0*/  LDG.E R226, [R8.64] ;  /* 0x0000000608e27981 */ /* 0x020ea8000c1e1900 */
[----:B------:R-:W2:Y:S02]  /*04c0*/  LDG.E R3, [R8.64+0x4] ;  /* 0x0000040608037981 */ /* 0x000ea4000c1e1900 */
[----:B--2---:R-:W-:Y:S02]  /*04d0*/  IADD3 R226, -R226, R3, RZ ;  /* 0x00000003e2e27210 */ /* 0x004fe40007ffe1ff */
.L_x_232:
[----:B-1----:R-:W-:-:S04]  /*04e0*/  ISETP.NE.U32.AND P0, PT, RZ, c[0x0][0x368], PT ;  /* 0x0000da00ff007a0c */ /* 0x002fc80003f05070 */
[----:B------:R-:W-:-:S13]  /*04f0*/  ISETP.NE.AND.EX P0, PT, RZ, c[0x0][0x36c], PT, P0 ;  /* 0x0000db00ff007a0c */ /* 0x000fda0003f05300 */
[----:B------:R-:W-:Y:S05]  /*0500*/  @!P0 BRA `(.L_x_233) ;  /* 0x0000003000008947 */ /* 0x000fea0003800000 */
[----:B------:R-:W-:-:S06]  /*0510*/  IMAD.WIDE R6, R228, R5, c[0x0][0x368] ;  /* 0x0000da00e4067625 */ /* 0x000fcc00078e0205 */
[----:B------:R1:W5:Y:S01]  /*0520*/  LDG.E R6, [R6.64] ;  /* 0x0000000606067981 */ /* 0x000362000c1e1900 */
[----:B------:R-:W-:Y:S05]  /*0530*/  BRA `(.L_x_234) ;  /* 0x0000007000007947 */ /* 0x000fea0003800000 */
.L_x_233:
[----:B------:R-:W-:-:S04]  /*0540*/  ISETP.NE.U32.AND P0, PT, RZ, c[0x0][0x350], PT ;  /* 0x0000d400ff007a0c */ /* 0x000fc80003f05070 */
[----:B------:R-:W-:-:S13]  /*0550*/  ISETP.NE.AND.EX P0, PT, RZ, c[0x0][0x354], PT, P0 ;  /* 0x0000d500ff007a0c */ /* 0x000fda0003f05300 */
[----:B------:R-:W-:Y:S05]  /*0560*/  @!P0 BRA `(.L_x_234) ;  /* 0x0000004000008947 */ /* 0x000fea0003800000 */
[----:B------:R-:W-:-:S05]  /*0570*/  IMAD.WIDE R8, R228, R5, c[0x0][0x350] ;  /* 0x0000d400e4087625 */ /* 0x000fca00078e0205 */
[----:B------:R-:W2:Y:S04]  /*0580*/  LDG.E R3, [R8.64] ;  /* 0x0000000608037981 */ /* 0x000ea8000c1e1900 */
[----:B------:R-:W2:Y:S02]  /*0590*/  LDG.E R6, [R8.64+0x4] ;  /* 0x0000040608067981 */ /* 0x000ea4000c1e1900 */
[----:B--2---:R-:W-:-:S03]  /*05a0*/  IADD3 R6, -R3, R6, RZ ;  /* 0x0000000603067210 */ /* 0x004fc60007ffe1ff */
.L_x_234:
[----:B------:R-:W-:Y:S01]  /*05b0*/  IMAD.MOV.U32 R3, RZ, RZ, c[0x0][0x2c4] ;  /* 0x0000b100ff037624 */ /* 0x000fe200078e00ff */
[----:B-1----:R-:W-:Y:S01]  /*05c0*/  IADD3 R7, R15, 0x7f, RZ ;  /* 0x0000007f0f077810 */ /* 0x002fe20007ffe0ff */
[----:B-----5:R-:W-:-:S03]  /*05d0*/  IMAD.IADD R217, R6, 0x1, -R227 ;  /* 0x0000000106d97824 */ /* 0x020fc600078e0ae3 */
[----:B------:R-:W-:Y:S01]  /*05e0*/  ISETP.NE.AND P4, PT, R3, 0x1, PT ;  /* 0x000000010300780c */ /* 0x000fe20003f85270 */
[----:B------:R-:W-:Y:S01]  /*05f0*/  IMAD.MOV.U32 R3, RZ, RZ, c[0x0][0x32c] ;  /* 0x0000cb00ff037624 */ /* 0x000fe200078e00ff */
[----:B------:R-:W-:-:S04]  /*0600*/  IADD3 R6, R217, 0x1, -R226 ;  /* 0x00000001d9067810 */ /* 0x000fc80007ffe8e2 */
[----:B------:R-:W-:-:S07]  /*0610*/  ISETP.GE.AND P3, PT, R3, 0x1, PT ;  /* 0x000000010300780c */ /* 0x000fce0003f66270 */
[----:B------:R-:W-:-:S05]  /*0620*/  @P4 IADD3 R4, R15, 0x7f, RZ ;  /* 0x0000007f0f044810 */ /* 0x000fca0007ffe0ff */
[----:B------:R-:W-:-:S05]  /*0630*/  @P4 IMAD.HI.U32 R4, R4, c[0x0][0x2c8], RZ ;  /* 0x0000b20004044a27 */ /* 0x000fca00078e00ff */
[----:B------:R-:W-:-:S05]  /*0640*/  @P4 SHF.R.U32.HI R7, RZ, c[0x0][0x2cc], R4 ;  /* 0x0000b300ff074a19 */ /* 0x000fca0000011604 */
[----:B------:R-:W-:-:S05]  /*0650*/  IMAD.IADD R6, R6, 0x1, R7 ;  /* 0x0000000106067824 */ /* 0x000fca00078e0207 */
[----:B------:R-:W-:Y:S01]  /*0660*/  IADD3 R7, R6, c[0x0][0x328], RZ ;  /* 0x0000ca0006077a10 */ /* 0x000fe20007ffe0ff */
[----:B------:R-:W-:Y:S05]  /*0670*/  @!P3 BRA `(.L_x_235) ;  /* 0x000000e00000b947 */ /* 0x000fea0003800000 */
[C---:B------:R-:W-:Y:S02]  /*0680*/  ISETP.GT.AND P0, PT, R6.reuse, RZ, PT ;  /* 0x000000ff0600720c */ /* 0x040fe40003f04270 */
[----:B------:R-:W-:-:S11]  /*0690*/  IADD3 R4, R6, -0x1, RZ ;  /* 0xffffffff06047810 */ /* 0x000fd60007ffe0ff */
[----:B------:R-:W-:Y:S05]  /*06a0*/  @P0 BRA `(.L_x_236) ;  /* 0x0000006000000947 */ /* 0x000fea0003800000 */
[----:B------:R-:W-:Y:S01]  /*06b0*/  ISETP.NE.AND P0, PT, R3, 0x1, PT ;  /* 0x000000010300780c */ /* 0x000fe20003f05270 */
[----:B------:R-:W-:-:S12]  /*06c0*/  IMAD.MOV R6, RZ, RZ, -R6 ;  /* 0x000000ffff067224 */ /* 0x000fd800078e0a06 */
[----:B------:R-:W-:-:S05]  /*06d0*/  @P0 IMAD.HI.U32 R4, R6, c[0x0][0x330], RZ ;  /* 0x0000cc0006040a27 */ /* 0x000fca00078e00ff */
[----:B------:R-:W-:-:S04]  /*06e0*/  @P0 SHF.R.U32.HI R6, RZ, c[0x0][0x334], R4 ;  /* 0x0000cd00ff060a19 */ /* 0x000fc80000011604 */
[----:B------:R-:W-:Y:S01]  /*06f0*/  LOP3.LUT R4, RZ, R6, RZ, 0x33, !PT ;  /* 0x00000006ff047212 */ /* 0x000fe200078e33ff */
[----:B------:R-:W-:Y:S05]  /*0700*/  BRA `(.L_x_237) ;  /* 0x0000003000007947 */ /* 0x000fea0003800000 */
.L_x_236:
[----:B------:R-:W-:-:S13]  /*0710*/  ISETP.NE.AND P0, PT, R3, 0x1, PT ;  /* 0x000000010300780c */ /* 0x000fda0003f05270 */
[----:B------:R-:W-:-:S05]  /*0720*/  @P0 IMAD.HI.U32 R6, R4, c[0x0][0x330], RZ ;  /* 0x0000cc0004060a27 */ /* 0x000fca00078e00ff */
[----:B------:R-:W-:-:S05]  /*0730*/  @P0 SHF.R.U32.HI R4, RZ, c[0x0][0x334], R6 ;  /* 0x0000cd00ff040a19 */ /* 0x000fca0000011606 */
.L_x_237:
[----:B------:R-:W-:-:S05]  /*0740*/  IMAD R4, R4, R3, c[0x0][0x32c] ;  /* 0x0000cb0004047624 */ /* 0x000fca00078e0203 */
[----:B------:R-:W-:-:S04]  /*0750*/  IMNMX R7, R7, R4, PT ;  /* 0x0000000407077217 */ /* 0x000fc80003800200 */
.L_x_235:
[----:B------:R-:W-:Y:S01]  /*0760*/  IADD3 R7, R7, 0x5f, RZ ;  /* 0x0000005f07077810 */ /* 0x000fe20007ffe0ff */
[----:B------:R-:W-:Y:S01]  /*0770*/  @P4 IMAD.HI.U32 R4, R15, c[0x0][0x2c8], RZ ;  /* 0x0000b2000f044a27 */ /* 0x000fe200078e00ff */
[----:B------:R-:W-:-:S03]  /*0780*/  IADD3 R9, R217, 0x5f, RZ ;  /* 0x0000005fd9097810 */ /* 0x000fc60007ffe0ff */
[----:B------:R-:W-:-:S04]  /*0790*/  IMAD.HI R7, R7, 0x2aaaaaab, RZ ;  /* 0x2aaaaaab07077827 */ /* 0x000fc800078e02ff */
[----:B------:R-:W-:Y:S01]  /*07a0*/  IMAD.HI R9, R9, 0x2aaaaaab, RZ ;  /* 0x2aaaaaab09097827 */ /* 0x000fe200078e02ff */
[----:B------:R-:W-:-:S03]  /*07b0*/  SHF.R.U32.HI R6, RZ, 0x1f, R7 ;  /* 0x0000001fff067819 */ /* 0x000fc60000011607 */
[----:B------:R-:W-:Y:S01]  /*07c0*/  IMAD.MOV.U32 R11, RZ, RZ, R15 ;  /* 0x000000ffff0b7224 */ /* 0x000fe200078e000f */
[----:B------:R-:W-:Y:S01]  /*07d0*/  @P4 SHF.R.U32.HI R11, RZ, c[0x0][0x2cc], R4 ;  /* 0x0000b300ff0b4a19 */ /* 0x000fe20000011604 */
[----:B------:R-:W-:Y:S01]  /*07e0*/  IMAD.IADD R14, R217, 0x1, -R226 ;  /* 0x00000001d90e7824 */ /* 0x000fe200078e0ae2 */
[----:B------:R-:W-:Y:S02]  /*07f0*/  SHF.R.U32.HI R8, RZ, 0x1f, R9 ;  /* 0x0000001fff087819 */ /* 0x000fe40000011609 */
[----:B------:R-:W-:Y:S01]  /*0800*/  LEA.HI.SX32 R6, R7, R6, 0x1c ;  /* 0x0000000607067211 */ /* 0x000fe200078fe2ff */
[----:B------:R-:W-:Y:S01]  /*0810*/  IMAD.IADD R4, R14, 0x1, R11 ;  /* 0x000000010e047824 */ /* 0x000fe200078e020b */
[----:B------:R-:W-:-:S04]  /*0820*/  LEA.HI.SX32 R13, R9, R8, 0x1c ;  /* 0x00000008090d7211 */ /* 0x000fc800078fe2ff */
[----:B------:R-:W-:Y:S02]  /*0830*/  IADD3 R7, R4, -c[0x0][0x324], RZ ;  /* 0x8000c90004077a10 */ /* 0x000fe40007ffe0ff */
[----:B------:R-:W-:Y:S01]  /*0840*/  IMNMX R13, R13, R6, PT ;  /* 0x000000060d0d7217 */ /* 0x000fe20003800200 */
[----:B------:R-:W-:Y:S05]  /*0850*/  @!P3 BRA `(.L_x_238) ;  /* 0x000000d00000b947 */ /* 0x000fea0003800000 */
[----:B------:R-:W-:-:S13]  /*0860*/  ISETP.GT.AND P0, PT, R4, -0x1, PT ;  /* 0xffffffff0400780c */ /* 0x000fda0003f04270 */
[----:B------:R-:W-:Y:S05]  /*0870*/  @P0 BRA `(.L_x_239) ;  /* 0x0000006000000947 */ /* 0x000fea0003800000 */
[----:B------:R-:W-:Y:S02]  /*0880*/  ISETP.NE.AND P0, PT, R3, 0x1, PT ;  /* 0x000000010300780c */ /* 0x000fe40003f05270 */
[----:B------:R-:W-:-:S11]  /*0890*/  LOP3.LUT R4, RZ, R4, RZ, 0x33, !PT ;  /* 0x00000004ff047212 */ /* 0x000fd600078e33ff */
[----:B------:R-:W-:-:S05]  /*08a0*/  @P0 IMAD.HI.U32 R3, R4, c[0x0][0x330], RZ ;  /* 0x0000cc0004030a27 */ /* 0x000fca00078e00ff */
[----:B------:R-:W-:-:S04]  /*08b0*/  @P0 SHF.R.U32.HI R4, RZ, c[0x0][0x334], R3 ;  /* 0x0000cd00ff040a19 */ /* 0x000fc80000011603 */
[----:B------:R-:W-:Y:S01]  /*08c0*/  LOP3.LUT R4, RZ, R4, RZ, 0x33, !PT ;  /* 0x00000004ff047212 */ /* 0x000fe200078e33ff */
[----:B------:R-:W-:Y:S05]  /*08d0*/  BRA `(.L_x_240) ;  /* 0x0000003000007947 */ /* 0x000fea0003800000 */
.L_x_239:
[----:B------:R-:W-:-:S13]  /*08e0*/  ISETP.NE.AND P0, PT, R3, 0x1, PT ;  /* 0x000000010300780c */ /* 0x000fda0003f05270 */
[----:B------:R-:W-:-:S05]  /*08f0*/  @P0 IMAD.HI.U32 R3, R4, c[0x0][0x330], RZ ;  /* 0x0000cc0004030a27 */ /* 0x000fca00078e00ff */
[----:B------:R-:W-:-:S05]  /*0900*/  @P0 SHF.R.U32.HI R4, RZ, c[0x0][0x334], R3 ;  /* 0x0000cd00ff040a19 */ /* 0x000fca0000011603 */
.L_x_240:
[----:B------:R-:W-:-:S05]  /*0910*/  IMAD R4, R4, c[0x0][0x32c], RZ ;  /* 0x0000cb0004047a24 */ /* 0x000fca00078e02ff */
[----:B------:R-:W-:-:S05]  /*0920*/  IMNMX R7, R7, R4, !PT ;  /* 0x0000000407077217 */ /* 0x000fca0007800200 */
.L_x_238:
[----:B------:R-:W-:Y:S01]  /*0930*/  IMAD.HI R7, R7, 0x2aaaaaab, RZ ;  /* 0x2aaaaaab07077827 */ /* 0x000fe200078e02ff */
[----:B------:R-:W-:Y:S01]  /*0940*/  PLOP3.LUT P2, PT, PT, PT, PT, 0x80, 0x0 ;  /* 0x000000000000781c */ /* 0x000fe20003f4f070 */
[----:B------:R-:W-:Y:S01]  /*0950*/  CS2R R64, SRZ ;  /* 0x0000000000407805 */ /* 0x000fe2000001ff00 */
[----:B------:R-:W-:Y:S01]  /*0960*/  CS2R R62, SRZ ;  /* 0x00000000003e7805 */ /* 0x000fe2000001ff00 */
[----:B------:R-:W-:Y:S01]  /*0970*/  IMAD.MOV.U32 R3, RZ, RZ, RZ ;  /* 0x000000ffff037224 */ /* 0x000fe200078e00ff */
[----:B------:R-:W-:Y:S01]  /*0980*/  SHF.R.U32.HI R216, RZ, 0x1f, R7 ;  /* 0x0000001fffd87819 */ /* 0x000fe20000011607 */
[----:B------:R-:W-:Y:S01]  /*0990*/  IMAD.MOV.U32 R66, RZ, RZ, RZ ;  /* 0x000000ffff427224 */ /* 0x000fe200078e00ff */
[----:B------:R-:W-:Y:S01]  /*09a0*/  CS2R R60, SRZ ;  /* 0x00000000003c7805 */ /* 0x000fe2000001ff00 */
[----:B------:R-:W-:Y:S01]  /*09b0*/  CS2R R58, SRZ ;  /* 0x00000000003a7805 */ /* 0x000fe2000001ff00 */
[----:B------:R-:W-:Y:S01]  /*09c0*/  LEA.HI.SX32 R216, R7, R216, 0x1c ;  /* 0x000000d807d87211 */ /* 0x000fe200078fe2ff */
[----:B------:R-:W-:Y:S01]  /*09d0*/  CS2R R56, SRZ ;  /* 0x0000000000387805 */ /* 0x000fe2000001ff00 */
[----:B------:R-:W-:Y:S01]  /*09e0*/  CS2R R54, SRZ ;  /* 0x0000000000367805 */ /* 0x000fe2000001ff00 */
[----:B------:R-:W-:Y:S01]  /*09f0*/  CS2R R52, SRZ ;  /* 0x0000000000347805 */ /* 0x000fe2000001ff00 */
[----:B------:R-:W-:Y:S01]  /*0a00*/  IMNMX R216, RZ, R216, !PT ;  /* 0x000000d8ffd87217 */ /* 0x000fe20007800200 */
[----:B------:R-:W-:Y:S01]  /*0a10*/  CS2R R106, SRZ ;  /* 0x00000000006a7805 */ /* 0x000fe2000001ff00 */
[----:B------:R-:W-:Y:S01]  /*0a20*/  CS2R R104, SRZ ;  /* 0x0000000000687805 */ /* 0x000fe2000001ff00 */
[----:B------:R-:W-:Y:S01]  /*0a30*/  CS2R R110, SRZ ;  /* 0x00000000006e7805 */ /* 0x000fe2000001ff00 */
[----:B------:R-:W-:Y:S01]  /*0a40*/  ISETP.GT.AND P0, PT, R13, R216, PT ;  /* 0x000000d80d00720c */ /* 0x000fe20003f04270 */
[----:B------:R-:W-:Y:S01]  /*0a50*/  CS2R R108, SRZ ;  /* 0x00000000006c7805 */ /* 0x000fe2000001ff00 */
[----:B------:R-:W-:Y:S01]  /*0a60*/  CS2R R102, SRZ ;  /* 0x0000000000667805 */ /* 0x000fe2000001ff00 */
        /* <DEDUP_REMOVED lines=22> */
[----:B------:R-:W-:-:S04]  /*0bd0*/  ISETP.NE.U32.AND P0, PT, RZ, c[0x0][0x340], PT ;  /* 0x0000d000ff007a0c */ /* 0x000fc80003f05070 */
[----:B------:R-:W-:-:S13]  /*0be0*/  ISETP.NE.AND.EX P0, PT, RZ, c[0x0][0x344], PT, P0 ;  /* 0x0000d100ff007a0c */ /* 0x000fda0003f05300 */
[----:B------:R-:W-:-:S06]  /*0bf0*/  @P0 IMAD.WIDE R230, R228, R5, c[0x0][0x340] ;  /* 0x0000d000e4e60625 */ /* 0x000fcc00078e0205 */
[----:B------:R-:W2:Y:S01]  /*0c00*/  @P0 LDG.E R230, [R230.64] ;  /* 0x00000006e6e60981 */ /* 0x000ea2000c1e1900 */
[----:B------:R-:W-:Y:S01]  /*0c10*/  SHF.R.S32.HI R105, RZ, 0x1f, R100 ;  /* 0x0000001fff697819 */ /* 0x000fe20000011464 */
[----:B------:R-:W-:Y:S02]  /*0c20*/  IMAD.MOV.U32 R12, RZ, RZ, 0x60 ;  /* 0x00000060ff0c7424 */ /* 0x000fe400078e00ff */
[----:B------:R-:W-:Y:S01]  /*0c30*/  IMAD.MOV.U32 R3, RZ, RZ, c[0x0][0x2b8] ;  /* 0x0000ae00ff037624 */ /* 0x000fe200078e00ff */
[----:B------:R-:W-:Y:S01]  /*0c40*/  LEA.HI R16, R105, R100, RZ, 0x3 ;  /* 0x0000006469107211 */ /* 0x000fe200078f18ff */
[----:B------:R-:W-:Y:S02]  /*0c50*/  IMAD R103, R13, R12, -0x60 ;  /* 0xffffffa00d677424 */ /* 0x000fe400078e020c */
[----:B------:R-:W-:Y:S01]  /*0c60*/  IMAD.MOV.U32 R221, RZ, RZ, RZ ;  /* 0x000000ffffdd7224 */ /* 0x000fe200078e00ff */
[----:B------:R-:W-:Y:S02]  /*0c70*/  LOP3.LUT R9, R16, 0xfffffff8, RZ, 0xc0, !PT ;  /* 0xfffffff810097812 */ /* 0x000fe400078ec0ff */
[----:B------:R-:W-:-:S02]  /*0c80*/  SHF.R.S32.HI R16, RZ, 0x3, R16 ;  /* 0x00000003ff107819 */ /* 0x000fc40000011410 */
[----:B------:R-:W-:Y:S01]  /*0c90*/  ISETP.NE.AND P5, PT, R3, 0x1, PT ;  /* 0x000000010300780c */ /* 0x000fe20003fa5270 */
[----:B------:R-:W-:-:S04]  /*0ca0*/  IMAD.IADD R9, R100, 0x1, -R9 ;  /* 0x0000000164097824 */ /* 0x000fc800078e0a09 */
[----:B------:R-:W-:-:S04]  /*0cb0*/  IMAD R224, R9, 0x20, R16 ;  /* 0x0000002009e07824 */ /* 0x000fc800078e0210 */
[----:B------:R-:W-:-:S05]  /*0cc0*/  IMAD.IADD R222, R224, 0x1, R103 ;  /* 0x00000001e0de7824 */ /* 0x000fca00078e0267 */
[C---:B------:R-:W-:Y:S01]  /*0cd0*/  ISETP.GE.AND P2, PT, R222.reuse, R217, PT ;  /* 0x000000d9de00720c */ /* 0x040fe20003f46270 */
[----:B------:R-:W-:-:S03]  /*0ce0*/  IMAD.IADD R222, R222, 0x1, R227 ;  /* 0x00000001dede7824 */ /* 0x000fc600078e02e3 */
[----:B------:R-:W-:Y:S01]  /*0cf0*/  ISETP.GT.OR P2, PT, R224, 0x5f, P2 ;  /* 0x0000005fe000780c */ /* 0x000fe20001744670 */
[----:B------:R-:W-:-:S04]  /*0d00*/  @P5 IMAD.HI.U32 R4, R222, c[0x0][0x2bc], RZ ;  /* 0x0000af00de045a27 */ /* 0x000fc800078e00ff */
[----:B------:R-:W-:Y:S01]  /*0d10*/  IMAD.MOV.U32 R3, RZ, RZ, R222 ;  /* 0x000000ffff037224 */ /* 0x000fe200078e00de */
[----:B------:R-:W-:Y:S01]  /*0d20*/  @P5 SHF.R.U32.HI R3, RZ, c[0x0][0x2c0], R4 ;  /* 0x0000b000ff035a19 */ /* 0x000fe20000011604 */
[----:B------:R-:W-:Y:S01]  /*0d30*/  BAR.SYNC.DEFER_BLOCKING 0x0 ;  /* 0x0000000000007b1d */ /* 0x000fe20000010000 */
[----:B------:R-:W-:-:S04]  /*0d40*/  IMAD.WIDE.U32 R6, R2, c[0x0][0x178], RZ ;  /* 0x00005e0002067a25 */ /* 0x000fc800078e00ff */
[----:B------:R-:W-:-:S05]  /*0d50*/  @!P0 IMAD.MOV.U32 R230, RZ, RZ, R228 ;  /* 0x000000ffffe68224 */ /* 0x000fca00078e00e4 */
[----:B--2---:R-:W-:-:S05]  /*0d60*/  SHF.R.S32.HI R215, RZ, 0x1f, R230 ;  /* 0x0000001fffd77819 */ /* 0x004fca00000114e6 */
[----:B------:R-:W-:-:S04]  /*0d70*/  IMAD R215, R215, c[0x0][0x2b0], RZ ;  /* 0x0000ac00d7d77a24 */ /* 0x000fc800078e02ff */
[C---:B------:R-:W-:Y:S02]  /*0d80*/  IMAD R215, R230.reuse, c[0x0][0x2b4], R215 ;  /* 0x0000ad00e6d77a24 */ /* 0x040fe400078e02d7 */
[----:B------:R-:W-:-:S04]  /*0d90*/  IMAD.WIDE.U32 R230, R230, c[0x0][0x2b0], RZ ;  /* 0x0000ac00e6e67a25 */ /* 0x000fc800078e00ff */
[----:B------:R-:W-:Y:S01]  /*0da0*/  IMAD.IADD R215, R231, 0x1, R215 ;  /* 0x00000001e7d77824 */ /* 0x000fe200078e02d7 */
[----:B------:R-:W-:-:S04]  /*0db0*/  @!P2 IADD3 R5, P0, R3, R230, RZ ;  /* 0x000000e60305a210 */ /* 0x000fc80007f1e0ff */
[----:B------:R-:W-:Y:S02]  /*0dc0*/  @!P2 LEA.HI.X.SX32 R4, R3, R215, 0x1, P0 ;  /* 0x000000d70304a211 */ /* 0x000fe400000f0eff */
[----:B------:R-:W-:-:S04]  /*0dd0*/  @!P2 LEA R18, P0, R5, c[0x0][0x2a0], 0x2 ;  /* 0x0000a8000512aa11 */ /* 0x000fc800078010ff */
[----:B------:R-:W-:-:S05]  /*0de0*/  @!P2 LEA.HI.X R19, R5, c[0x0][0x2a4], R4, 0x2, P0 ;  /* 0x0000a9000513aa11 */ /* 0x000fca00000f1404 */
[----:B------:R1:W2:Y:S01]  /*0df0*/  @!P2 LDG.E R221, [R18.64] ;  /* 0x0000000612dda981 */ /* 0x0002a2000c1e1900 */
[----:B------:R-:W-:Y:S01]  /*0e00*/  SHF.R.S32.HI R5, RZ, 0x1f, R2 ;  /* 0x0000001fff057819 */ /* 0x000fe20000011402 */
[----:B------:R-:W-:Y:S01]  /*0e10*/  IMAD.SHL.U32 R225, R9, 0x8, RZ ;  /* 0x0000000809e17824 */ /* 0x000fe200078e00ff */
[----:B------:R-:W-:Y:S01]  /*0e20*/  SHF.R.S32.HI R4, RZ, 0x1f, R228 ;  /* 0x0000001fff047819 */ /* 0x000fe200000114e4 */
[----:B------:R-:W-:Y:S01]  /*0e30*/  IMAD.WIDE.U32 R234, R220, c[0x0][0x1e8], RZ ;  /* 0x00007a00dcea7a25 */ /* 0x000fe200078e00ff */
[----:B------:R-:W-:Y:S02]  /*0e40*/  LEA.HI R102, R105, R100, RZ, 0x5 ;  /* 0x0000006469667211 */ /* 0x000fe400078f28ff */
[----:B------:R-:W-:Y:S01]  /*0e50*/  SEL R4, R4, RZ, !P1 ;  /* 0x000000ff04047207 */ /* 0x000fe20004800000 */
[----:B------:R-:W-:Y:S01]  /*0e60*/  IMAD R5, R5, c[0x0][0x178], RZ ;  /* 0x00005e0005057a24 */ /* 0x000fe200078e02ff */
[----:B------:R-:W-:Y:S01]  /*0e70*/  IADD3 R8, R225, 0x40, RZ ;  /* 0x00000040e1087810 */ /* 0x000fe20007ffe0ff */
[----:B------:R-:W-:Y:S01]  /*0e80*/  IMAD R12, R13, -0x60, R12 ;  /* 0xffffffa00d0c7824 */ /* 0x000fe200078e020c */
[----:B------:R-:W-:Y:S01]  /*0e90*/  ISETP.GE.AND P6, PT, R225, c[0x0][0x198], PT ;  /* 0x00006600e1007a0c */ /* 0x000fe20003fc6270 */
[----:B------:R-:W-:Y:S01]  /*0ea0*/  IMAD R5, R2, c[0x0][0x17c], R5 ;  /* 0x00005f0002057a24 */ /* 0x000fe200078e0205 */
[----:B------:R-:W-:Y:S01]  /*0eb0*/  ISETP.GE.AND P2, PT, R8, c[0x0][0x198], PT ;  /* 0x0000660008007a0c */ /* 0x000fe20003f46270 */
[----:B------:R-:W-:Y:S01]  /*0ec0*/  IMAD.IADD R2, R15, 0x1, R224 ;  /* 0x000000010f027824 */ /* 0x000fe200078e02e0 */
[----:B------:R-:W-:Y:S01]  /*0ed0*/  SHF.R.S32.HI R107, RZ, 0x5, R102 ;  /* 0x00000005ff6b7819 */ /* 0x000fe20000011466 */
[----:B------:R-:W-:-:S02]  /*0ee0*/  IMAD.IADD R7, R7, 0x1, R5 ;  /* 0x0000000107077824 */ /* 0x000fc400078e0205 */
[----:B------:R-:W-:Y:S02]  /*0ef0*/  IMAD R5, R0, c[0x0][0x1b8], RZ ;  /* 0x00006e0000057a24 */ /* 0x000fe400078e02ff */
[----:B------:R-:W-:-:S04]  /*0f00*/  IMAD.WIDE.U32 R10, R220, c[0x0][0x1b8], R6 ;  /* 0x00006e00dc0a7a25 */ /* 0x000fc800078e0006 */
[----:B------:R-:W-:Y:S02]  /*0f10*/  IMAD R5, R220, c[0x0][0x1bc], R5 ;  /* 0x00006f00dc057a24 */ /* 0x000fe400078e0205 */
[----:B------:R-:W-:-:S04]  /*0f20*/  @P4 IMAD.HI.U32 R6, R2, c[0x0][0x2c8], RZ ;  /* 0x0000b20002064a27 */ /* 0x000fc800078e00ff */
[----:B------:R-:W-:Y:S01]  /*0f30*/  IMAD.IADD R11, R11, 0x1, R5 ;  /* 0x000000010b0b7824 */ /* 0x000fe200078e0205 */
[----:B------:R-:W-:Y:S01]  /*0f40*/  SEL R5, R228, RZ, !P1 ;  /* 0x000000ffe4057207 */ /* 0x000fe20004800000 */
[----:B------:R-:W-:Y:S01]  /*0f50*/  IMAD.MOV.U32 R7, RZ, RZ, R2 ;  /* 0x000000ffff077224 */ /* 0x000fe200078e0002 */
[----:B------:R-:W-:Y:S01]  /*0f60*/  @P4 SHF.R.U32.HI R7, RZ, c[0x0][0x2cc], R6 ;  /* 0x0000b300ff074a19 */ /* 0x000fe20000011606 */
[----:B------:R-:W-:Y:S02]  /*0f70*/  IMAD R4, R4, c[0x0][0x1c0], RZ ;  /* 0x0000700004047a24 */ /* 0x000fe400078e02ff */
[----:B------:R-:W-:Y:S01]  /*0f80*/  IMAD.WIDE.U32 R10, R5, c[0x0][0x1c0], R10 ;  /* 0x00007000050a7a25 */ /* 0x000fe200078e000a */
[----:B------:R-:W-:-:S03]  /*0f90*/  SHF.R.S32.HI R6, RZ, 0x1f, R7 ;  /* 0x0000001fff067819 */ /* 0x000fc60000011407 */
[----:B------:R-:W-:Y:S02]  /*0fa0*/  IMAD R4, R5, c[0x0][0x1c4], R4 ;  /* 0x0000710005047a24 */ /* 0x000fe400078e0204 */
[----:B------:R-:W-:Y:S02]  /*0fb0*/  IMAD.MOV R5, RZ, RZ, -R7 ;  /* 0x000000ffff057224 */ /* 0x000fe400078e0a07 */
[----:B------:R-:W-:Y:S02]  /*0fc0*/  IMAD.IADD R11, R11, 0x1, R4 ;  /* 0x000000010b0b7824 */ /* 0x000fe400078e0204 */
[----:B------:R-:W-:Y:S02]  /*0fd0*/  IMAD R5, R5, c[0x0][0x2c4], R2 ;  /* 0x0000b10005057a24 */ /* 0x000fe400078e0202 */
[----:B------:R-:W-:Y:S02]  /*0fe0*/  IMAD R6, R6, c[0x0][0x1b0], RZ ;  /* 0x00006c0006067a24 */ /* 0x000fe400078e02ff */
[----:B------:R-:W-:Y:S01]  /*0ff0*/  IMAD.WIDE.U32 R10, R7, c[0x0][0x1b0], R10 ;  /* 0x00006c00070a7a25 */ /* 0x000fe200078e000a */
[----:B------:R-:W-:-:S03]  /*1000*/  SHF.R.S32.HI R2, RZ, 0x1f, R5 ;  /* 0x0000001fff027819 */ /* 0x000fc60000011405 */
[----:B------:R-:W-:Y:S02]  /*1010*/  IMAD R6, R7, c[0x0][0x1b4], R6 ;  /* 0x00006d0007067a24 */ /* 0x000fe400078e0206 */
[----:B------:R-:W-:Y:S02]  /*1020*/  IMAD R2, R2, c[0x0][0x1a8], RZ ;  /* 0x00006a0002027a24 */ /* 0x000fe400078e02ff */
[----:B------:R-:W-:Y:S02]  /*1030*/  IMAD.IADD R7, R11, 0x1, R6 ;  /* 0x000000010b077824 */ /* 0x000fe400078e0206 */
[----:B------:R-:W-:Y:S02]  /*1040*/  IMAD.MOV.U32 R6, RZ, RZ, R10 ;  /* 0x000000ffff067224 */ /* 0x000fe400078e000a */
[C---:B------:R-:W-:Y:S02]  /*1050*/  IMAD R11, R5.reuse, c[0x0][0x1ac], R2 ;  /* 0x00006b00050b7a24 */ /* 0x040fe400078e0202 */
[----:B------:R-:W-:-:S04]  /*1060*/  IMAD.WIDE.U32 R6, R5, c[0x0][0x1a8], R6 ;  /* 0x00006a0005067a25 */ /* 0x000fc800078e0006 */
[----:B------:R-:W-:Y:S01]  /*1070*/  IMAD.IADD R11, R7, 0x1, R11 ;  /* 0x00000001070b7824 */ /* 0x000fe200078e020b */
[----:B------:R-:W-:Y:S01]  /*1080*/  LEA R17, P0, R6, c[0x0][0x160], 0x1 ;  /* 0x0000580006117a11 */ /* 0x000fe200078008ff */
[----:B------:R-:W-:Y:S02]  /*1090*/  IMAD.SHL.U32 R4, R16, 0x40, RZ ;  /* 0x0000004010047824 */ /* 0x000fe400078e00ff */
[----:B------:R-:W-:Y:S01]  /*10a0*/  IMAD.IADD R7, R15, 0x1, R16 ;  /* 0x000000010f077824 */ /* 0x000fe200078e0210 */
[----:B------:R-:W-:Y:S01]  /*10b0*/  LEA.HI.X R11, R6, c[0x0][0x164], R11, 0x1, P0 ;  /* 0x00005900060b7a11 */ /* 0x000fe200000f0c0b */
[----:B------:R-:W-:Y:S01]  /*10c0*/  SHFL.IDX PT, R26, R17, RZ, 0x181f ;  /* 0x00181fff111a7589 */ /* 0x000fe200000e0000 */
[----:B------:R-:W-:Y:S01]  /*10d0*/  LOP3.LUT R4, R4, 0x1c0, RZ, 0xc0, !PT ;  /* 0x000001c004047812 */ /* 0x000fe200078ec0ff */
[----:B------:R-:W-:Y:S02]  /*10e0*/  IMAD R6, R226, c[0x0][0x2c4], RZ ;  /* 0x0000b100e2067a24 */ /* 0x000fe400078e02ff */
[----:B------:R-:W3:Y:S01]  /*10f0*/  SHFL.IDX PT, R27, R11, RZ, 0x181f ;  /* 0x00181fff0b1b7589 */ /* 0x000ee200000e0000 */
[----:B------:R-:W-:Y:S01]  /*1100*/  SHF.R.U32.HI R2, RZ, 0x3, R4 ;  /* 0x00000003ff027819 */ /* 0x000fe20000011604 */
[----:B------:R-:W-:Y:S01]  /*1110*/  IMAD.MOV R5, RZ, RZ, -R3 ;  /* 0x000000ffff057224 */ /* 0x000fe200078e0a03 */
[----:B-1----:R-:W-:Y:S01]  /*1120*/  LOP3.LUT R19, R4, 0x38, R225, 0xf8, !PT ;  /* 0x0000003804137812 */ /* 0x002fe200078ef8e1 */
[----:B------:R-:W-:Y:S01]  /*1130*/  SHFL.IDX PT, R22, R17, 0x1, 0x181f ;  /* 0x00381f0011167f89 */ /* 0x000fe200000e0000 */
[----:B------:R-:W-:Y:S01]  /*1140*/  ISETP.GE.AND P0, PT, R7, R6, PT ;  /* 0x000000060700720c */ /* 0x000fe20003f06270 */
[----:B------:R-:W-:Y:S01]  /*1150*/  IMAD R222, R5, c[0x0][0x2b8], R222 ;  /* 0x0000ae0005de7a24 */ /* 0x000fe200078e02de */
[----:B------:R-:W-:Y:S01]  /*1160*/  LOP3.LUT R19, R19, R2, RZ, 0x3c, !PT ;  /* 0x0000000213137212 */ /* 0x000fe200078e3cff */
[----:B------:R-:W1:Y:S01]  /*1170*/  SHFL.IDX PT, R23, R11, 0x1, 0x181f ;  /* 0x00381f000b177f89 */ /* 0x000e6200000e0000 */
[----:B------:R-:W-:Y:S01]  /*1180*/  LEA.HI R2, R105, R100, RZ, 0x6 ;  /* 0x0000006469027211 */ /* 0x000fe200078f30ff */
[----:B------:R-:W-:Y:S01]  /*1190*/  IMAD.WIDE.U32 R20, R222, c[0x0][0x1e0], RZ ;  /* 0x00007800de147a25 */ /* 0x000fe200078e00ff */
[----:B------:R-:W-:Y:S01]  /*11a0*/  SHF.R.S32.HI R3, RZ, 0x1f, R8 ;  /* 0x0000001fff037819 */ /* 0x000fe20000011408 */
[----:B------:R-:W-:Y:S01]  /*11b0*/  SHFL.IDX PT, R10, R17, 0x3, 0x181f ;  /* 0x00781f00110a7f89 */ /* 0x000fe200000e0000 */
[----:B------:R-:W-:Y:S01]  /*11c0*/  SHF.R.S32.HI R5, RZ, 0x1f, R222 ;  /* 0x0000001fff057819 */ /* 0x000fe200000114de */
[----:B------:R-:W-:Y:S01]  /*11d0*/  IMAD.SHL.U32 R2, R2, 0x8, RZ ;  /* 0x0000000802027824 */ /* 0x000fe200078e00ff */
[----:B------:R-:W-:Y:S01]  /*11e0*/  LEA.HI R3, R3, R8, RZ, 0x3 ;  /* 0x0000000803037211 */ /* 0x000fe200078f18ff */
[----:B------:R-:W-:-:S02]  /*11f0*/  IMAD.IADD R101, R217, 0x1, R12 ;  /* 0x00000001d9657824 */ /* 0x000fc400078e020c */
[----:B------:R-:W-:Y:S01]  /*1200*/  IMAD.WIDE.U32 R232, R220, c[0x0][0x210], RZ ;  /* 0x00008400dce87a25 */ /* 0x000fe200078e00ff */
[----:B------:R-:W-:Y:S02]  /*1210*/  LOP3.LUT R2, R19, 0xfffffe00, R2, 0xf8, !PT ;  /* 0xfffffe0013027812 */ /* 0x000fe400078ef802 */
[----:B------:R-:W-:Y:S01]  /*1220*/  LOP3.LUT R243, R3, 0xfffffff8, RZ, 0xc0, !PT ;  /* 0xfffffff803f37812 */ /* 0x000fe200078ec0ff */
[----:B------:R-:W-:Y:S01]  /*1230*/  IMAD R19, R5, c[0x0][0x1e0], RZ ;  /* 0x0000780005137a24 */ /* 0x000fe200078e02ff */
[----:B------:R-:W-:Y:S01]  /*1240*/  IADD3 R3, R7, 0x20, RZ ;  /* 0x0000002007037810 */ /* 0x000fe20007ffe0ff */
[----:B------:R-:W-:Y:S01]  /*1250*/  IMAD.SHL.U32 R223, R2, 0x2, RZ ;  /* 0x0000000202df7824 */ /* 0x000fe200078e00ff */
[----:B------:R-:W-:Y:S01]  /*1260*/  SHF.R.S32.HI R244, RZ, 0x1f, R243 ;  /* 0x0000001ffff47819 */ /* 0x000fe200000114f3 */
[----:B---3--:R-:W-:-:S03]  /*1270*/  @!P0 IMAD.WIDE R24, R225, 0x2, R26 ;  /* 0x00000002e1188825 */ /* 0x008fc600078e021a */
[----:B------:R-:W-:Y:S01]  /*1280*/  IADD3 R240, R223, 0x100, RZ ;  /* 0x00000100dff07810 */ /* 0x000fe20007ffe0ff */
[----:B------:R-:W-:Y:S01]  /*1290*/  @!P0 IMAD.WIDE R26, R243, 0x2, R26 ;  /* 0x00000002f31a8825 */ /* 0x000fe200078e021a */
[----:B------:R1:W-:Y:S01]  /*12a0*/  @!P0 LDGSTS.E.BYPASS.LTC128B.128 [R223+0x100], [R24.64], !P6 ;  /* 0x0010000018df8fae */ /* 0x0003e2000f101d46 */
[----:B------:R-:W-:Y:S02]  /*12b0*/  IADD3 R239, R223, 0x3100, RZ ;  /* 0x00003100dfef7810 */ /* 0x000fe40007ffe0ff */
[----:B------:R-:W-:Y:S01]  /*12c0*/  IMAD R18, R222, c[0x0][0x1e4], R19 ;  /* 0x00007900de127a24 */ /* 0x000fe200078e0213 */
[----:B------:R3:W-:Y:S01]  /*12d0*/  @!P0 LDGSTS.E.BYPASS.LTC128B.128 [R223+0x4100], [R26.64], !P2 ;  /* 0x041000001adf8fae */ /* 0x0007e2000d101d46 */
[-C--:B------:R-:W-:Y:S01]  /*12e0*/  ISETP.GE.AND P0, PT, R3, R6.reuse, PT ;  /* 0x000000060300720c */ /* 0x080fe20003f06270 */
[----:B------:R-:W-:Y:S01]  /*12f0*/  IMAD.IADD R76, R101, 0x1, -R16 ;  /* 0x00000001654c7824 */ /* 0x000fe200078e0a10 */
[----:B------:R-:W-:Y:S01]  /*1300*/  IADD3 R3, R7, 0x40, RZ ;  /* 0x0000004007037810 */ /* 0x000fe20007ffe0ff */
[----:B------:R-:W-:Y:S01]  /*1310*/  IMAD.IADD R19, R21, 0x1, R18 ;  /* 0x0000000115137824 */ /* 0x000fe200078e0212 */
[----:B------:R-:W-:Y:S01]  /*1320*/  IADD3 R7, R7, 0x60, RZ ;  /* 0x0000006007077810 */ /* 0x000fe20007ffe0ff */
[----:B------:R-:W-:Y:S01]  /*1330*/  IMAD.MOV.U32 R18, RZ, RZ, R20 ;  /* 0x000000ffff127224 */ /* 0x000fe200078e0014 */
[----:B------:R-:W-:Y:S01]  /*1340*/  ISETP.GE.AND P1, PT, R3, R6, PT ;  /* 0x000000060300720c */ /* 0x000fe20003f26270 */
[----:B------:R-:W-:Y:S01]  /*1350*/  IMAD R3, R0, c[0x0][0x1e8], RZ ;  /* 0x00007a0000037a24 */ /* 0x000fe200078e02ff */
[----:B------:R-:W-:Y:S01]  /*1360*/  SHFL.IDX PT, R20, R17, 0x2, 0x181f ;  /* 0x00581f0011147f89 */ /* 0x000fe200000e0000 */
[----:B------:R-:W-:Y:S01]  /*1370*/  IMAD R5, R5, c[0x0][0x208], RZ ;  /* 0x0000820005057a24 */ /* 0x000fe200078e02ff */
[C---:B------:R-:W-:Y:S01]  /*1380*/  IADD3 R238, R223.reuse, 0x1100, RZ ;  /* 0x00001100dfee7810 */ /* 0x040fe20007ffe0ff */
[----:B------:R-:W-:Y:S01]  /*1390*/  IMAD R3, R220, c[0x0][0x1ec], R3 ;  /* 0x00007b00dc037a24 */ /* 0x000fe200078e0203 */
[----:B------:R-:W4:Y:S01]  /*13a0*/  SHFL.IDX PT, R21, R11, 0x2, 0x181f ;  /* 0x00581f000b157f89 */ /* 0x000f2200000e0000 */
[----:B------:R-:W-:-:S02]  /*13b0*/  IADD3 R237, R223, 0x4100, RZ ;  /* 0x00004100dfed7810 */ /* 0x000fc40007ffe0ff */
[----:B------:R-:W-:Y:S01]  /*13c0*/  IMAD.IADD R218, R235, 0x1, R3 ;  /* 0x00000001ebda7824 */ /* 0x000fe200078e0203 */
[----:B------:R-:W5:Y:S01]  /*13d0*/  SHFL.IDX PT, R11, R11, 0x3, 0x181f ;  /* 0x00781f000b0b7f89 */ /* 0x000f6200000e0000 */
[----:B-1----:R-:W-:-:S04]  /*13e0*/  @!P0 IMAD.WIDE R24, R225, 0x2, R22 ;  /* 0x00000002e1188825 */ /* 0x002fc800078e0216 */
[----:B------:R-:W-:Y:S01]  /*13f0*/  @!P0 IMAD.WIDE R22, R243, 0x2, R22 ;  /* 0x00000002f3168825 */ /* 0x000fe200078e0216 */
[----:B------:R5:W-:Y:S04]  /*1400*/  @!P0 LDGSTS.E.BYPASS.LTC128B.128 [R223+0x1100], [R24.64], !P6 ;  /* 0x0110000018df8fae */ /* 0x000be8000f101d46 */
[----:B------:R1:W-:Y:S01]  /*1410*/  @!P0 LDGSTS.E.BYPASS.LTC128B.128 [R223+0x5100], [R22.64], !P2 ;  /* 0x0510000016df8fae */ /* 0x0003e2000d101d46 */
[----:B--2---:R-:W-:Y:S01]  /*1420*/  SHF.R.S32.HI R2, RZ, 0x1f, R221 ;  /* 0x0000001fff027819 */ /* 0x004fe200000114dd */
[----:B------:R-:W-:-:S04]  /*1430*/  IMAD.WIDE.U32 R18, R221, c[0x0][0x1f0], R18 ;  /* 0x00007c00dd127a25 */ /* 0x000fc800078e0012 */
[----:B------:R-:W-:Y:S01]  /*1440*/  IMAD R4, R2, c[0x0][0x1f0], RZ ;  /* 0x00007c0002047a24 */ /* 0x000fe200078e02ff */
[----:B------:R-:W-:Y:S01]  /*1450*/  IADD3 R18, P0, R234, R18, RZ ;  /* 0x00000012ea127210 */ /* 0x000fe20007f1e0ff */
[----:B------:R-:W-:Y:S02]  /*1460*/  IMAD R2, R2, c[0x0][0x218], RZ ;  /* 0x0000860002027a24 */ /* 0x000fe400078e02ff */
[C---:B------:R-:W-:Y:S02]  /*1470*/  IMAD R3, R221.reuse, c[0x0][0x1f4], R4 ;  /* 0x00007d00dd037a24 */ /* 0x040fe400078e0204 */
[----:B------:R-:W-:-:S03]  /*1480*/  IMAD R2, R221, c[0x0][0x21c], R2 ;  /* 0x00008700dd027a24 */ /* 0x000fc600078e0202 */
[----:B------:R-:W-:Y:S02]  /*1490*/  IADD3.X R3, R218, R19, R3, P0, !PT ;  /* 0x00000013da037210 */ /* 0x000fe400007fe403 */
[----:B------:R-:W-:-:S04]  /*14a0*/  LEA R4, P0, R18, c[0x0][0x1c8], 0x1 ;  /* 0x0000720012047a11 */ /* 0x000fc800078008ff */
[----:B------:R-:W-:Y:S01]  /*14b0*/  LEA.HI.X R3, R18, c[0x0][0x1cc], R3, 0x1, P0 ;  /* 0x0000730012037a11 */ /* 0x000fe200000f0c03 */
[--C-:B----4-:R-:W-:Y:S01]  /*14c0*/  @!P1 IMAD.WIDE R18, R225, 0x2, R20.reuse ;  /* 0x00000002e1129825 */ /* 0x110fe200078e0214 */
[----:B------:R-:W-:Y:S02]  /*14d0*/  ISETP.GE.AND P0, PT, R7, R6, PT ;  /* 0x000000060700720c */ /* 0x000fe40003f06270 */
[----:B------:R-:W-:Y:S01]  /*14e0*/  SHFL.IDX PT, R6, R4, RZ, 0x181f ;  /* 0x00181fff04067589 */ /* 0x000fe200000e0000 */
[----:B------:R-:W-:-:S03]  /*14f0*/  @!P1 IMAD.WIDE R20, R243, 0x2, R20 ;  /* 0x00000002f3149825 */ /* 0x000fc600078e0214 */
[----:B------:R-:W3:Y:S04]  /*1500*/  SHFL.IDX PT, R7, R3, RZ, 0x181f ;  /* 0x00181fff03077589 */ /* 0x000ee800000e0000 */
[----:B------:R2:W-:Y:S03]  /*1510*/  @!P1 LDGSTS.E.BYPASS.LTC128B.128 [R223+0x2100], [R18.64], !P6 ;  /* 0x0210000012df9fae */ /* 0x0005e6000f101d46 */
[--C-:B-----5:R-:W-:Y:S01]  /*1520*/  @!P0 IMAD.WIDE R24, R225, 0x2, R10.reuse ;  /* 0x00000002e1188825 */ /* 0x120fe200078e020a */
[----:B------:R4:W-:Y:S01]  /*1530*/  @!P1 LDGSTS.E.BYPASS.LTC128B.128 [R223+0x6100], [R20.64], !P2 ;  /* 0x0610000014df9fae */ /* 0x0009e2000d101d46 */
[----:B------:R-:W-:Y:S02]  /*1540*/  ISETP.GE.AND P1, PT, R76, 0x21, PT ;  /* 0x000000214c00780c */ /* 0x000fe40003f26270 */
[----:B-1----:R-:W-:Y:S01]  /*1550*/  @!P0 IMAD.WIDE R22, R243, 0x2, R10 ;  /* 0x00000002f3168825 */ /* 0x002fe200078e020a */
[----:B------:R1:W-:Y:S01]  /*1560*/  @!P0 LDGSTS.E.BYPASS.LTC128B.128 [R223+0x3100], [R24.64], !P6 ;  /* 0x0310000018df8fae */ /* 0x0003e2000f101d46 */
[----:B------:R-:W-:-:S02]  /*1570*/  ISETP.GE.AND P6, PT, R8, c[0x0][0x1d4], PT ;  /* 0x0000750008007a0c */ /* 0x000fc40003fc6270 */
[----:B------:R-:W-:Y:S01]  /*1580*/  IMAD R10, R222, c[0x0][0x20c], R5 ;  /* 0x00008300de0a7a24 */ /* 0x000fe200078e0205 */
[----:B------:R5:W-:Y:S01]  /*1590*/  @!P0 LDGSTS.E.BYPASS.LTC128B.128 [R223+0x7100], [R22.64], !P2 ;  /* 0x0710000016df8fae */ /* 0x000be2000d101d46 */
[----:B------:R-:W-:Y:S01]  /*15a0*/  ISETP.GE.AND P0, PT, R76, 0x1, PT ;  /* 0x000000014c00780c */ /* 0x000fe20003f06270 */
[----:B------:R-:W-:Y:S01]  /*15b0*/  IMAD R5, R0, c[0x0][0x210], RZ ;  /* 0x0000840000057a24 */ /* 0x000fe200078e02ff */
[----:B------:R-:W-:Y:S01]  /*15c0*/  ISETP.GE.AND P2, PT, R225, c[0x0][0x1d4], PT ;  /* 0x00007500e1007a0c */ /* 0x000fe20003f46270 */
[----:B------:R-:W-:Y:S01]  /*15d0*/  IMAD R0, R222, c[0x0][0x1e0], RZ ;  /* 0x00007800de007a24 */ /* 0x000fe200078e02ff */
[----:B------:R-:W0:Y:S01]  /*15e0*/  LDGDEPBAR ;  /* 0x00000000000079af */ /* 0x000e220000000000 */
[----:B------:R-:W-:Y:S01]  /*15f0*/  IMAD R5, R220, c[0x0][0x214], R5 ;  /* 0x00008500dc057a24 */ /* 0x000fe200078e0205 */
[----:B------:R-:W-:Y:S01]  /*1600*/  SEL R245, RZ, 0x10, P6 ;  /* 0x00000010fff57807 */ /* 0x000fe20003000000 */
[----:B------:R-:W-:Y:S02]  /*1610*/  IMAD R17, R221, c[0x0][0x1f0], R0 ;  /* 0x00007c00dd117a24 */ /* 0x000fe400078e0200 */
[----:B------:R-:W-:-:S02]  /*1620*/  IMAD.IADD R219, R233, 0x1, R5 ;  /* 0x00000001e9db7824 */ /* 0x000fc400078e0205 */
[----:B------:R-:W-:Y:S02]  /*1630*/  IMAD R17, R220, c[0x0][0x1e8], R17 ;  /* 0x00007a00dc117a24 */ /* 0x000fe400078e0211 */
[----:B---3--:R-:W-:-:S03]  /*1640*/  @P0 IMAD.WIDE R26, R243, 0x2, R6 ;  /* 0x00000002f31a0825 */ /* 0x008fc600078e0206 */
[----:B------:R-:W-:Y:S01]  /*1650*/  LEA R17, R17, c[0x0][0x1c8], 0x1 ;  /* 0x0000720011117a11 */ /* 0x000fe200078e08ff */
[----:B--2---:R-:W-:Y:S01]  /*1660*/  IMAD.WIDE.U32 R18, R222, c[0x0][0x208], RZ ;  /* 0x00008200de127a25 */ /* 0x004fe200078e00ff */
[----:B----4-:R-:W-:Y:S03]  /*1670*/  SHFL.IDX PT, R20, R4, 0x1, 0x181f ;  /* 0x00381f0004147f89 */ /* 0x010fe600000e0000 */
[----:B------:R-:W-:Y:S01]  /*1680*/  IMAD.IADD R11, R19, 0x1, R10 ;  /* 0x00000001130b7824 */ /* 0x000fe200078e020a */
[----:B------:R-:W2:Y:S01]  /*1690*/  SHFL.IDX PT, R21, R3, 0x1, 0x181f ;  /* 0x00381f0003157f89 */ /* 0x000ea200000e0000 */
[----:B------:R-:W-:Y:S02]  /*16a0*/  IMAD.MOV.U32 R10, RZ, RZ, R18 ;  /* 0x000000ffff0a7224 */ /* 0x000fe400078e0012 */
[----:B-----5:R-:W-:-:S04]  /*16b0*/  @P0 IMAD.WIDE R22, R225, 0x2, R6 ;  /* 0x00000002e1160825 */ /* 0x020fc800078e0206 */
[----:B------:R-:W-:Y:S01]  /*16c0*/  IMAD.WIDE.U32 R10, R221, c[0x0][0x218], R10 ;  /* 0x00008600dd0a7a25 */ /* 0x000fe200078e000a */
[----:B------:R3:W-:Y:S04]  /*16d0*/  @P0 LDGSTS.E.BYPASS.LTC128B.128 [R223+0x8100], [R22.64], !P2 ;  /* 0x0810000016df0fae */ /* 0x0007e8000d101d46 */
[----:B------:R4:W-:Y:S01]  /*16e0*/  @P0 LDGSTS.E.BYPASS.LTC128B.128 [R223+0xb100], [R26.64], !P6 ;  /* 0x0b1000001adf0fae */ /* 0x0009e2000f101d46 */
[----:B------:R-:W-:Y:S02]  /*16f0*/  IADD3 R5, P0, R232, R10, RZ ;  /* 0x0000000ae8057210 */ /* 0x000fe40007f1e0ff */
[----:B------:R-:W-:Y:S02]  /*1700*/  LEA.HI R10, R105, R100, RZ, 0x4 ;  /* 0x00000064690a7211 */ /* 0x000fe400078f20ff */
[----:B-1----:R-:W-:Y:S01]  /*1710*/  IADD3.X R24, R219, R11, R2, P0, !PT ;  /* 0x0000000bdb187210 */ /* 0x002fe200007fe402 */
[----:B------:R-:W-:Y:S01]  /*1720*/  IMAD.SHL.U32 R2, R16, 0x8, RZ ;  /* 0x0000000810027824 */ /* 0x000fe200078e00ff */
[----:B------:R-:W-:-:S02]  /*1730*/  LEA R7, P0, R5, c[0x0][0x1f8], 0x1 ;  /* 0x00007e0005077a11 */ /* 0x000fc400078008ff */
[----:B------:R-:W-:Y:S01]  /*1740*/  SHF.R.S32.HI R11, RZ, 0x4, R10 ;  /* 0x00000004ff0b7819 */ /* 0x000fe2000001140a */
[----:B--2---:R-:W-:Y:S01]  /*1750*/  @P1 IMAD.WIDE R18, R225, 0x2, R20 ;  /* 0x00000002e1121825 */ /* 0x004fe200078e0214 */
[----:B------:R-:W-:Y:S01]  /*1760*/  LEA.HI.X R24, R5, c[0x0][0x1fc], R24, 0x1, P0 ;  /* 0x00007f0005187a11 */ /* 0x000fe200000f0c18 */
[----:B------:R-:W1:Y:S01]  /*1770*/  SHFL.IDX PT, R51, R7, RZ, 0x181f ;  /* 0x00181fff07337589 */ /* 0x000e6200000e0000 */
[C---:B------:R-:W-:Y:S01]  /*1780*/  LOP3.LUT R5, R10.reuse, 0xfffffff0, RZ, 0xc0, !PT ;  /* 0xfffffff00a057812 */ /* 0x040fe200078ec0ff */
[----:B------:R-:W-:Y:S01]  /*1790*/  @P1 IMAD.WIDE R20, R243, 0x2, R20 ;  /* 0x00000002f3141825 */ /* 0x000fe200078e0214 */
[----:B------:R-:W-:Y:S01]  /*17a0*/  LEA.HI R10, R10, R11, RZ, 0x1 ;  /* 0x0000000b0a0a7211 */ /* 0x000fe200078f08ff */
[----:B------:R2:W-:Y:S02]  /*17b0*/  @P1 LDGSTS.E.BYPASS.LTC128B.128 [R223+0x9100], [R18.64], !P2 ;  /* 0x0910000012df1fae */ /* 0x0005e4000d101d46 */
[----:B------:R-:W-:Y:S01]  /*17c0*/  IMAD.IADD R16, R100, 0x1, -R5 ;  /* 0x0000000164107824 */ /* 0x000fe200078e0a05 */
[----:B------:R-:W-:Y:S01]  /*17d0*/  LOP3.LUT R10, R10, 0xfffffffe, RZ, 0xc0, !PT ;  /* 0xfffffffe0a0a7812 */ /* 0x000fe200078ec0ff */
[----:B------:R-:W5:Y:S01]  /*17e0*/  SHFL.IDX PT, R4, R24, RZ, 0x181f ;  /* 0x00181fff18047589 */ /* 0x000f6200000e0000 */
[----:B---3--:R-:W-:-:S02]  /*17f0*/  IMAD.WIDE R22, R225, 0x2, RZ ;  /* 0x00000002e1167825 */ /* 0x008fc400078e02ff */
[----:B------:R-:W-:Y:S01]  /*1800*/  SHF.R.S32.HI R5, RZ, 0x1f, R16 ;  /* 0x0000001fff057819 */ /* 0x000fe20000011410 */
[----:B------:R-:W3:Y:S01]  /*1810*/  SHFL.IDX PT, R78, R7, 0x1, 0x181f ;  /* 0x00381f00074e7f89 */ /* 0x000ee200000e0000 */
[----:B------:R-:W-:Y:S02]  /*1820*/  IMAD.IADD R10, R11, 0x1, -R10 ;  /* 0x000000010b0a7824 */ /* 0x000fe400078e0a0a */
[----:B------:R-:W-:Y:S01]  /*1830*/  LEA.HI R5, R5, R16, RZ, 0x3 ;  /* 0x0000001005057211 */ /* 0x000fe200078f18ff */
[----:B------:R1:W-:Y:S01]  /*1840*/  @P1 LDGSTS.E.BYPASS.LTC128B.128 [R223+0xc100], [R20.64], !P6 ;  /* 0x0c10000014df1fae */ /* 0x0003e2000f101d46 */
[----:B------:R-:W-:-:S03]  /*1850*/  ISETP.GT.AND P1, PT, R76, 0x40, PT ;  /* 0x000000404c00780c */ /* 0x000fc60003f24270 */
[----:B------:R-:W3:Y:S04]  /*1860*/  SHFL.IDX PT, R6, R24, 0x1, 0x181f ;  /* 0x00381f0018067f89 */ /* 0x000ee800000e0000 */
[----:B------:R3:W4:Y:S04]  /*1870*/  SHFL.IDX PT, R80, R7, 0x2, 0x181f ;  /* 0x00581f0007507f89 */ /* 0x00072800000e0000 */
[----:B------:R-:W-:Y:S04]  /*1880*/  SHFL.IDX PT, R0, R24, 0x2, 0x181f ;  /* 0x00581f0018007f89 */ /* 0x000fe800000e0000 */
[----:B--2---:R-:W-:Y:S04]  /*1890*/  SHFL.IDX PT, R18, R17, 0x2, 0x181f ;  /* 0x00581f0011127f89 */ /* 0x004fe800000e0000 */
[----:B------:R2:W2:Y:S01]  /*18a0*/  SHFL.IDX PT, R19, R3, 0x2, 0x181f ;  /* 0x00581f0003137f89 */ /* 0x0004a200000e0000 */
[----:B-1----:R-:W-:Y:S01]  /*18b0*/  IADD3 R20, P0, R51, R22, RZ ;  /* 0x0000001633147210 */ /* 0x002fe20007f1e0ff */
[----:B---3--:R-:W-:-:S04]  /*18c0*/  IMAD.SHL.U32 R7, R9, 0x40, RZ ;  /* 0x0000004009077824 */ /* 0x008fc800078e00ff */
[----:B-----5:R-:W-:Y:S01]  /*18d0*/  IMAD.X R21, R4, 0x1, R23, P0 ;  /* 0x0000000104157824 */ /* 0x020fe200000e0617 */
[----:B------:R-:W-:Y:S02]  /*18e0*/  IADD3 R48, P0, R22, R78, RZ ;  /* 0x0000004e16307210 */ /* 0x000fe40007f1e0ff */
[----:B------:R-:W-:-:S03]  /*18f0*/  LOP3.LUT R7, R7, 0x1c0, RZ, 0xc0, !PT ;  /* 0x000001c007077812 */ /* 0x000fc600078ec0ff */
[----:B------:R-:W-:Y:S01]  /*1900*/  IMAD.X R49, R23, 0x1, R6, P0 ;  /* 0x0000000117317824 */ /* 0x000fe200000e0606 */
[----:B------:R-:W-:Y:S02]  /*1910*/  LOP3.LUT R2, R7, 0x8, R2, 0xf8, !PT ;  /* 0x0000000807027812 */ /* 0x000fe400078ef802 */
[----:B------:R-:W-:Y:S02]  /*1920*/  SHF.R.U32.HI R7, RZ, 0x3, R7 ;  /* 0x00000003ff077819 */ /* 0x000fe40000011607 */
[C---:B--2---:R-:W-:Y:S01]  /*1930*/  LOP3.LUT R3, R5.reuse, 0xfffffff8, RZ, 0xc0, !PT ;  /* 0xfffffff805037812 */ /* 0x044fe200078ec0ff */
[----:B------:R-:W-:Y:S01]  /*1940*/  IMAD.SHL.U32 R5, R5, 0x40, RZ ;  /* 0x0000004005057824 */ /* 0x000fe200078e00ff */
[----:B------:R-:W-:Y:S02]  /*1950*/  LOP3.LUT R7, R2, R7, RZ, 0x3c, !PT ;  /* 0x0000000702077212 */ /* 0x000fe400078e3cff */
[----:B----4-:R-:W-:Y:S01]  /*1960*/  IADD3 R82, P0, R22, R80, RZ ;  /* 0x0000005016527210 */ /* 0x010fe20007f1e0ff */
[----:B------:R-:W-:-:S02]  /*1970*/  IMAD.IADD R3, R16, 0x1, -R3 ;  /* 0x0000000110037824 */ /* 0x000fc400078e0a03 */
[----:B------:R-:W-:-:S04]  /*1980*/  @P1 IMAD.WIDE R16, R225, 0x2, R18 ;  /* 0x00000002e1101825 */ /* 0x000fc800078e0212 */
[----:B------:R-:W-:Y:S01]  /*1990*/  @P1 IMAD.WIDE R18, R243, 0x2, R18 ;  /* 0x00000002f3121825 */ /* 0x000fe200078e0212 */
[----:B------:R1:W-:Y:S03]  /*19a0*/  @P1 LDGSTS.E.BYPASS.LTC128B.128 [R223+0xa100], [R16.64], !P2 ;  /* 0x0a10000010df1fae */ /* 0x0003e6000d101d46 */
[----:B------:R-:W-:Y:S01]  /*19b0*/  IMAD.SHL.U32 R2, R3, 0x40, RZ ;  /* 0x0000004003027824 */ /* 0x000fe200078e00ff */
[----:B------:R1:W-:Y:S01]  /*19c0*/  @P1 LDGSTS.E.BYPASS.LTC128B.128 [R223+0xd100], [R18.64], !P6 ;  /* 0x0d10000012df1fae */ /* 0x0003e2000f101d46 */
[C---:B------:R-:W-:Y:S01]  /*19d0*/  IMAD R214, R10.reuse, 0x200, R7 ;  /* 0x000002000ad67824 */ /* 0x040fe200078e0207 */
[----:B------:R-:W-:Y:S01]  /*19e0*/  LOP3.LUT P1, RZ, R9, 0x2, RZ, 0xc0, !PT ;  /* 0x0000000209ff7812 */ /* 0x000fe2000782c0ff */
[----:B------:R-:W-:Y:S01]  /*19f0*/  IMAD.SHL.U32 R7, R10, 0x8, RZ ;  /* 0x000000080a077824 */ /* 0x000fe200078e00ff */
[----:B------:R-:W0:Y:S01]  /*1a00*/  LDGDEPBAR ;  /* 0x00000000000079af */ /* 0x000e220000000000 */
[----:B------:R-:W-:Y:S01]  /*1a10*/  IMAD.WIDE R10, R243, 0x2, RZ ;  /* 0x00000002f30a7825 */ /* 0x000fe200078e02ff */
[----:B------:R-:W-:-:S03]  /*1a20*/  LOP3.LUT R2, R2, 0x1c0, RZ, 0xc0, !PT ;  /* 0x000001c002027812 */ /* 0x000fc600078ec0ff */
[----:B------:R-:W-:Y:S01]  /*1a30*/  IMAD.X R83, R23, 0x1, R0, P0 ;  /* 0x0000000117537824 */ /* 0x000fe200000e0600 */
[----:B------:R-:W-:Y:S01]  /*1a40*/  IADD3 R50, P0, R51, R10, RZ ;  /* 0x0000000a33327210 */ /* 0x000fe20007f1e0ff */
[----:B------:R-:W-:Y:S01]  /*1a50*/  IMAD.SHL.U32 R214, R214, 0x2, RZ ;  /* 0x00000002d6d67824 */ /* 0x000fe200078e00ff */
[----:B------:R-:W-:Y:S02]  /*1a60*/  LOP3.LUT R7, R2, 0x8, R7, 0xf8, !PT ;  /* 0x0000000802077812 */ /* 0x000fe400078ef807 */
[----:B------:R-:W-:Y:S01]  /*1a70*/  SHF.R.U32.HI R2, RZ, 0x3, R2 ;  /* 0x00000003ff027819 */ /* 0x000fe20000011602 */
[----:B------:R-:W-:Y:S01]  /*1a80*/  IMAD.X R51, R4, 0x1, R11, P0 ;  /* 0x0000000104337824 */ /* 0x000fe200000e060b */
[----:B------:R-:W-:Y:S02]  /*1a90*/  IADD3 R78, P0, R10, R78, RZ ;  /* 0x0000004e0a4e7210 */ /* 0x000fe40007f1e0ff */
[----:B------:R-:W-:Y:S02]  /*1aa0*/  LOP3.LUT R2, R7, R2, RZ, 0x3c, !PT ;  /* 0x0000000207027212 */ /* 0x000fe400078e3cff */
[----:B------:R-:W-:Y:S01]  /*1ab0*/  IADD3 R4, R214, 0x8100, RZ ;  /* 0x00008100d6047810 */ /* 0x000fe20007ffe0ff */
[----:B------:R-:W-:Y:S01]  /*1ac0*/  IMAD.X R79, R11, 0x1, R6, P0 ;  /* 0x000000010b4f7824 */ /* 0x000fe200000e0606 */
[----:B------:R-:W-:Y:S01]  /*1ad0*/  LOP3.LUT R2, R2, 0xfffffe00, R5, 0xf8, !PT ;  /* 0xfffffe0002027812 */ /* 0x000fe200078ef805 */
[----:B------:R-:W-:Y:S01]  /*1ae0*/  IMAD.MOV.U32 R5, RZ, RZ, 0x10 ;  /* 0x00000010ff057424 */ /* 0x000fe200078e00ff */
[----:B------:R-:W-:Y:S01]  /*1af0*/  IADD3 R80, P0, R10, R80, RZ ;  /* 0x000000500a507210 */ /* 0x000fe20007f1e0ff */
[----:B------:R-:W-:Y:S01]  /*1b00*/  IMAD.MOV.U32 R10, RZ, RZ, 0x20 ;  /* 0x00000020ff0a7424 */ /* 0x000fe200078e00ff */
[----:B------:R-:W-:Y:S01]  /*1b10*/  IADD3 R213, R214, 0x8120, RZ ;  /* 0x00008120d6d57810 */ /* 0x000fe20007ffe0ff */
[----:B------:R-:W-:Y:S01]  /*1b20*/  IMAD R7, R107, 0x400, R2 ;  /* 0x000004006b077824 */ /* 0x000fe200078e0202 */
[----:B------:R-:W-:-:S04]  /*1b30*/  DEPBAR.LE SB0, 0x1 ;  /* 0x000080400000791a */ /* 0x000fc80000000000 */
[----:B------:R-:W-:Y:S01]  /*1b40*/  @P1 IADD3 R213, R4, -0x20, RZ ;  /* 0xffffffe004d51810 */ /* 0x000fe20007ffe0ff */
[----:B------:R-:W-:Y:S01]  /*1b50*/  BAR.SYNC.DEFER_BLOCKING 0x0 ;  /* 0x0000000000007b1d */ /* 0x000fe20000010000 */
[----:B------:R-:W-:Y:S01]  /*1b60*/  R2P PR, R3, 0x6 ;  /* 0x0000000603007804 */ /* 0x000fe20000000000 */
[----:B------:R-:W-:Y:S01]  /*1b70*/  IMAD.X R81, R11, 0x1, R0, P0 ;  /* 0x000000010b517824 */ /* 0x000fe200000e0600 */
[C---:B------:R-:W-:Y:S01]  /*1b80*/  LEA R4, R7.reuse, 0x100, 0x1 ;  /* 0x0000010007047811 */ /* 0x040fe200078e08ff */
[----:B------:R-:W-:Y:S01]  /*1b90*/  IMAD.SHL.U32 R7, R7, 0x2, RZ ;  /* 0x0000000207077824 */ /* 0x000fe200078e00ff */
[----:B------:R-:W-:Y:S02]  /*1ba0*/  ISETP.GE.AND P0, PT, R225, c[0x0][0x1d4], PT ;  /* 0x00007500e1007a0c */ /* 0x000fe40003f06270 */
[----:B------:R-:W-:Y:S02]  /*1bb0*/  SEL R5, R5, 0xfffffff0, !P1 ;  /* 0xfffffff005057807 */ /* 0x000fe40004800000 */
[----:B------:R-:W-:-:S02]  /*1bc0*/  SEL R3, R10, 0xffffffe0, !P2 ;  /* 0xffffffe00a037807 */ /* 0x000fc40005000000 */
[----:B------:R-:W-:Y:S01]  /*1bd0*/  ISETP.LT.OR P1, PT, R76, 0x1, P0 ;  /* 0x000000014c00780c */ /* 0x000fe20000721670 */
[--C-:B------:R-:W-:Y:S01]  /*1be0*/  IMAD R6, R5, 0x2, R4.reuse ;  /* 0x0000000205067824 */ /* 0x100fe200078e0204 */
[----:B------:R-:W-:Y:S01]  /*1bf0*/  ISETP.GE.AND P2, PT, R8, c[0x0][0x1d4], PT ;  /* 0x0000750008007a0c */ /* 0x000fe20003f46270 */
[----:B------:R-:W-:Y:S01]  /*1c00*/  IMAD R4, R3, 0x2, R4 ;  /* 0x0000000203047824 */ /* 0x000fe200078e0204 */
[----:B------:R-:W-:Y:S01]  /*1c10*/  IADD3 R207, R213, 0x800, RZ ;  /* 0x00000800d5cf7810 */ /* 0x000fe20007ffe0ff */
[----:B------:R-:W-:Y:S01]  /*1c20*/  IMAD R0, R3, 0x2, R6 ;  /* 0x0000000203007824 */ /* 0x000fe200078e0206 */
[C---:B------:R-:W-:Y:S02]  /*1c30*/  IADD3 R206, R213.reuse, 0x1000, RZ ;  /* 0x00001000d5ce7810 */ /* 0x040fe40007ffe0ff */
[C---:B------:R-:W-:Y:S02]  /*1c40*/  IADD3 R205, R213.reuse, 0x1800, RZ ;  /* 0x00001800d5cd7810 */ /* 0x040fe40007ffe0ff */
[----:B------:R-:W-:-:S02]  /*1c50*/  IADD3 R204, R213, 0x2000, RZ ;  /* 0x00002000d5cc7810 */ /* 0x000fc40007ffe0ff */
[C---:B------:R-:W-:Y:S01]  /*1c60*/  IADD3 R203, R213.reuse, 0x2800, RZ ;  /* 0x00002800d5cb7810 */ /* 0x040fe20007ffe0ff */
[----:B------:R-:W-:Y:S01]  /*1c70*/  LDSM.16.M88.4 R124, [R7+0x100] ;  /* 0x00010000077c783b */ /* 0x000fe20000000200 */
[C---:B------:R-:W-:Y:S02]  /*1c80*/  IADD3 R201, R213.reuse, 0x3000, RZ ;  /* 0x00003000d5c97810 */ /* 0x040fe40007ffe0ff */
[C---:B------:R-:W-:Y:S01]  /*1c90*/  IADD3 R200, R213.reuse, 0x3800, RZ ;  /* 0x00003800d5c87810 */ /* 0x040fe20007ffe0ff */
[----:B------:R2:W-:Y:S01]  /*1ca0*/  LDSM.16.M88.4 R180, [R7+0x4100] ;  /* 0x0041000007b4783b */ /* 0x0005e20000000200 */
[C---:B------:R-:W-:Y:S02]  /*1cb0*/  IADD3 R199, R213.reuse, 0x4000, RZ ;  /* 0x00004000d5c77810 */ /* 0x040fe40007ffe0ff */
[C---:B------:R-:W-:Y:S01]  /*1cc0*/  IADD3 R198, R213.reuse, 0x4800, RZ ;  /* 0x00004800d5c67810 */ /* 0x040fe20007ffe0ff */
[----:B------:R-:W-:Y:S01]  /*1cd0*/  LDSM.16.M88.4 R144, [R6] ;  /* 0x000000000690783b */ /* 0x000fe20000000200 */
[----:B------:R-:W-:-:S02]  /*1ce0*/  IADD3 R197, R213, 0x5000, RZ ;  /* 0x00005000d5c57810 */ /* 0x000fc40007ffe0ff */
[----:B------:R-:W-:Y:S01]  /*1cf0*/  IADD3 R196, R213, 0x5800, RZ ;  /* 0x00005800d5c47810 */ /* 0x000fe20007ffe0ff */
[----:B------:R-:W-:Y:S04]  /*1d00*/  LDSM.16.M88.4 R184, [R6+0x4000] ;  /* 0x0040000006b8783b */ /* 0x000fe80000000200 */
[----:B------:R-:W-:Y:S04]  /*1d10*/  LDSM.16.M88.4 R172, [R4] ;  /* 0x0000000004ac783b */ /* 0x000fe80000000200 */
[----:B------:R-:W-:Y:S04]  /*1d20*/  LDSM.16.M88.4 R188, [R4+0x4000] ;  /* 0x0040000004bc783b */ /* 0x000fe80000000200 */
[----:B------:R-:W-:Y:S01]  /*1d30*/  LDSM.16.M88.4 R176, [R0] ;  /* 0x0000000000b0783b */ /* 0x000fe20000000200 */
[----:B--2---:R-:W-:-:S03]  /*1d40*/  IADD3 R7, R13, -0x1, RZ ;  /* 0xffffffff0d077810 */ /* 0x004fc60007ffe0ff */
[----:B------:R-:W-:Y:S04]  /*1d50*/  LDSM.16.M88.4 R192, [R0+0x4000] ;  /* 0x0040000000c0783b */ /* 0x000fe80000000200 */
[----:B------:R-:W-:Y:S06]  /*1d60*/  BAR.SYNC.DEFER_BLOCKING 0x0 ;  /* 0x0000000000007b1d */ /* 0x000fec0000010000 */
[----:B------:R-:W-:-:S04]  /*1d70*/  DEPBAR.LE SB0, 0x0 ;  /* 0x000080000000791a */ /* 0x000fc80000000000 */
[----:B------:R-:W-:Y:S06]  /*1d80*/  BAR.SYNC.DEFER_BLOCKING 0x0 ;  /* 0x0000000000007b1d */ /* 0x000fec0000010000 */
[----:B------:R-:W-:Y:S04]  /*1d90*/  LDSM.16.M88.4 R24, [R214+0x8100] ;  /* 0x00810000d618783b */ /* 0x000fe80000000200 */
[----:B-1----:R-:W-:Y:S04]  /*1da0*/  LDSM.16.M88.4 R16, [R214+0x8900] ;  /* 0x00890000d610783b */ /* 0x002fe80000000200 */
[----:B------:R-:W1:Y:S04]  /*1db0*/  LDSM.16.M88.4 R52, [R214+0x9100] ;  /* 0x00910000d634783b */ /* 0x000e680000000200 */
[----:B------:R-:W-:Y:S04]  /*1dc0*/  LDSM.16.M88.4 R44, [R214+0x9900] ;  /* 0x00990000d62c783b */ /* 0x000fe80000000200 */
[----:B------:R-:W-:Y:S04]  /*1dd0*/  LDSM.16.M88.4 R36, [R214+0xa100] ;  /* 0x00a10000d624783b */ /* 0x000fe80000000200 */
[----:B------:R-:W-:Y:S04]  /*1de0*/  LDSM.16.M88.4 R28, [R214+0xa900] ;  /* 0x00a90000d61c783b */ /* 0x000fe80000000200 */
[----:B------:R-:W-:Y:S04]  /*1df0*/  LDSM.16.M88.4 R64, [R213] ;  /* 0x00000000d540783b */ /* 0x000fe80000000200 */
[----:B------:R-:W-:Y:S04]  /*1e00*/  LDSM.16.M88.4 R40, [R213+0x800] ;  /* 0x00080000d528783b */ /* 0x000fe80000000200 */
[----:B------:R-:W2:Y:S04]  /*1e10*/  LDSM.16.M88.4 R32, [R213+0x1000] ;  /* 0x00100000d520783b */ /* 0x000ea80000000200 */
[----:B------:R-:W3:Y:S04]  /*1e20*/  LDSM.16.M88.4 R60, [R213+0x1800] ;  /* 0x00180000d53c783b */ /* 0x000ee80000000200 */
[----:B------:R-:W4:Y:S04]  /*1e30*/  LDSM.16.M88.4 R72, [R213+0x2000] ;  /* 0x00200000d548783b */ /* 0x000f280000000200 */
[----:B------:R-:W5:Y:S04]  /*1e40*/  LDSM.16.M88.4 R68, [R213+0x2800] ;  /* 0x00280000d544783b */ /* 0x000f680000000200 */
[----:B------:R-:W-:Y:S01]  /*1e50*/  @!PT LDS RZ, [RZ] ;  /* 0x00000000fffff984 */ /* 0x000fe20000000800 */
[----:B------:R-:W-:Y:S01]  /*1e60*/  @!PT LDS RZ, [RZ] ;  /* 0x00000000fffff984 */ /* 0x000fe20000000800 */
[----:B------:R-:W-:Y:S01]  /*1e70*/  @!PT LDS RZ, [RZ] ;  /* 0x00000000fffff984 */ /* 0x000fe20000000800 */
[----:B------:R3:W-:Y:S01]  /*1e80*/  LDGSTS.E.BYPASS.LTC128B.128 [R223+0x100], [R20.64], !P1 ;  /* 0x0010000014df7fae */ /* 0x0007e2000c901d46 */
[C---:B------:R-:W-:Y:S01]  /*1e90*/  ISETP.LT.OR P1, PT, R76.reuse, 0x1, P2 ;  /* 0x000000014c00780c */ /* 0x040fe20001721670 */
[C---:B-1----:R-:W-:Y:S08]  /*1ea0*/  HMMA.16816.F32.BF16 R56, R124.reuse, R52, RZ ;  /* 0x000000347c38723c */ /* 0x042ff000000418ff */
[----:B------:R-:W-:Y:S04]  /*1eb0*/  HMMA.16816.F32.BF16 R52, R124, R54, RZ ;  /* 0x000000367c34723c */ /* 0x000fe800000418ff */
[----:B------:R1:W-:Y:S01]  /*1ec0*/  LDGSTS.E.BYPASS.LTC128B.128 [R223+0x3100], [R50.64], !P1 ;  /* 0x0310000032df7fae */ /* 0x0003e2000c901d46 */
[----:B------:R-:W-:-:S02]  /*1ed0*/  ISETP.LT.OR P1, PT, R76, 0x21, P0 ;  /* 0x000000214c00780c */ /* 0x000fc40000721670 */
[----:B------:R-:W-:-:S09]  /*1ee0*/  ISETP.LT.OR P0, PT, R76, 0x41, P0 ;  /* 0x000000414c00780c */ /* 0x000fd20000701670 */
[----:B--2---:R-:W-:Y:S02]  /*1ef0*/  HMMA.16816.F32.BF16 R56, R144, R32, R56 ;  /* 0x000000209038723c */ /* 0x004fe40000041838 */
[----:B------:R1:W-:Y:S01]  /*1f00*/  LDGSTS.E.BYPASS.LTC128B.128 [R223+0x1100], [R48.64], !P1 ;  /* 0x0110000030df7fae */ /* 0x0003e2000c901d46 */
[C---:B------:R-:W-:Y:S02]  /*1f10*/  ISETP.LT.OR P1, PT, R76.reuse, 0x21, P2 ;  /* 0x000000214c00780c */ /* 0x040fe40001721670 */
[----:B------:R-:W-:-:S03]  /*1f20*/  ISETP.LT.OR P2, PT, R76, 0x41, P2 ;  /* 0x000000414c00780c */ /* 0x000fc60001741670 */
[C---:B---3--:R-:W-:Y:S08]  /*1f30*/  HMMA.16816.F32.BF16 R20, R124.reuse, R16, RZ ;  /* 0x000000107c14723c */ /* 0x048ff000000418ff */
[----:B------:R2:W-:Y:S01]  /*1f40*/  LDGSTS.E.BYPASS.LTC128B.128 [R223+0x4100], [R78.64], !P1 ;  /* 0x041000004edf7fae */ /* 0x0005e2000c901d46 */
[----:B------:R-:W-:Y:S01]  /*1f50*/  LOP3.LUT P1, RZ, R9, 0x4, RZ, 0xc0, !PT ;  /* 0x0000000409ff7812 */ /* 0x000fe2000782c0ff */
[----:B------:R-:W-:Y:S02]  /*1f60*/  HMMA.16816.F32.BF16 R16, R124, R18, RZ ;  /* 0x000000127c10723c */ /* 0x000fe400000418ff */
[----:B------:R3:W-:Y:S01]  /*1f70*/  LDGSTS.E.BYPASS.LTC128B.128 [R223+0x2100], [R82.64], !P0 ;  /* 0x0210000052df7fae */ /* 0x0007e2000c101d46 */
[----:B------:R-:W-:-:S02]  /*1f80*/  SEL R0, R10, 0xffffffe0, !P1 ;  /* 0xffffffe00a007807 */ /* 0x000fc40004800000 */
[----:B------:R-:W-:Y:S01]  /*1f90*/  ISETP.GT.AND P0, PT, R7, R216, PT ;  /* 0x000000d80700720c */ /* 0x000fe20003f04270 */
[----:B------:R3:W-:Y:S01]  /*1fa0*/  LDGSTS.E.BYPASS.LTC128B.128 [R223+0x5100], [R80.64], !P2 ;  /* 0x0510000050df7fae */ /* 0x0007e2000d101d46 */
[----:B------:R-:W-:Y:S01]  /*1fb0*/  ISETP.GT.AND P1, PT, R224, 0x5f, PT ;  /* 0x0000005fe000780c */ /* 0x000fe20003f24270 */
[----:B------:R-:W-:Y:S01]  /*1fc0*/  HMMA.16816.F32.BF16 R8, R124, R24, RZ ;  /* 0x000000187c08723c */ /* 0x000fe200000418ff */
[C---:B------:R-:W-:Y:S01]  /*1fd0*/  IMAD R211, R0.reuse, 0x2, R214 ;  /* 0x0000000200d37824 */ /* 0x040fe200078e02d6 */
[----:B------:R-:W-:Y:S01]  /*1fe0*/  LDSM.16.M88.4 R92, [R214+0xd100] ;  /* 0x00d10000d65c783b */ /* 0x000fe20000000200 */
[----:B------:R-:W-:-:S03]  /*1ff0*/  IMAD R202, R0, 0x2, R213 ;  /* 0x0000000200ca7824 */ /* 0x000fc600078e02d5 */
[----:B------:R-:W-:Y:S02]  /*2000*/  LDSM.16.M88.4 R88, [R213+0x3000] ;  /* 0x00300000d558783b */ /* 0x000fe40000000200 */
[C---:B-1----:R-:W-:Y:S02]  /*2010*/  HMMA.16816.F32.BF16 R48, R124.reuse, R44, RZ ;  /* 0x0000002c7c30723c */ /* 0x042fe400000418ff */
[----:B------:R-:W-:Y:S04]  /*2020*/  LDSM.16.M88.4 R84, [R213+0x3800] ;  /* 0x00380000d554783b */ /* 0x000fe80000000200 */
[----:B------:R-:W-:Y:S02]  /*2030*/  LDSM.16.M88.4 R96, [R211+0xc100] ;  /* 0x00c10000d360783b */ /* 0x000fe40000000200 */
[C---:B------:R-:W-:Y:S02]  /*2040*/  HMMA.16816.F32.BF16 R24, R124.reuse, R26, RZ ;  /* 0x0000001a7c18723c */ /* 0x040fe400000418ff */
[----:B--2---:R-:W-:Y:S04]  /*2050*/  LDSM.16.M88.4 R76, [R211+0x8900] ;  /* 0x00890000d34c783b */ /* 0x004fe80000000200 */
[----:B------:R-:W0:Y:S02]  /*2060*/  LDGDEPBAR ;  /* 0x00000000000079af */ /* 0x000e240000000000 */
[----:B------:R-:W-:Y:S02]  /*2070*/  HMMA.16816.F32.BF16 R44, R124, R46, RZ ;  /* 0x0000002e7c2c723c */ /* 0x000fe400000418ff */
[----:B---3--:R-:W-:Y:S06]  /*2080*/  LDSM.16.M88.4 R80, [R213+0x4000] ;  /* 0x00400000d550783b */ /* 0x008fec0000000200 */
[C---:B------:R-:W-:Y:S08]  /*2090*/  HMMA.16816.F32.BF16 R8, R144.reuse, R64, R8 ;  /* 0x000000409008723c */ /* 0x040ff00000041808 */
[C---:B------:R-:W-:Y:S01]  /*20a0*/  HMMA.16816.F32.BF16 R24, R144.reuse, R66, R24 ;  /* 0x000000429018723c */ /* 0x040fe20000041818 */
[----:B------:R-:W1:Y:S07]  /*20b0*/  LDSM.16.M88.4 R64, [R211+0x8100] ;  /* 0x00810000d340783b */ /* 0x000e6e0000000200 */
[C---:B------:R-:W-:Y:S08]  /*20c0*/  HMMA.16816.F32.BF16 R48, R144.reuse, R60, R48 ;  /* 0x0000003c9030723c */ /* 0x040ff00000041830 */
[C---:B------:R-:W-:Y:S01]  /*20d0*/  HMMA.16816.F32.BF16 R44, R144.reuse, R62, R44 ;  /* 0x0000003e902c723c */ /* 0x040fe2000004182c */
[----:B------:R-:W2:Y:S07]  /*20e0*/  LDSM.16.M88.4 R60, [R211+0x9100] ;  /* 0x00910000d33c783b */ /* 0x000eae0000000200 */
[C---:B------:R-:W-:Y:S08]  /*20f0*/  HMMA.16816.F32.BF16 R20, R144.reuse, R40, R20 ;  /* 0x000000289014723c */ /* 0x040ff00000041814 */
[C---:B------:R-:W-:Y:S08]  /*2100*/  HMMA.16816.F32.BF16 R16, R144.reuse, R42, R16 ;  /* 0x0000002a9010723c */ /* 0x040ff00000041810 */
[----:B------:R-:W-:Y:S08]  /*2110*/  HMMA.16816.F32.BF16 R52, R144, R34, R52 ;  /* 0x000000229034723c */ /* 0x000ff00000041834 */
[C---:B------:R-:W-:Y:S08]  /*2120*/  HMMA.16816.F32.BF16 R40, R124.reuse, R36, RZ ;  /* 0x000000247c28723c */ /* 0x040ff000000418ff */
[C---:B------:R-:W-:Y:S08]  /*2130*/  HMMA.16816.F32.BF16 R32, R124.reuse, R28, RZ ;  /* 0x0000001c7c20723c */ /* 0x040ff000000418ff */
[C---:B------:R-:W-:Y:S08]  /*2140*/  HMMA.16816.F32.BF16 R36, R124.reuse, R38, RZ ;  /* 0x000000267c24723c */ /* 0x040ff000000418ff */
[----:B------:R-:W-:Y:S08]  /*2150*/  HMMA.16816.F32.BF16 R28, R124, R30, RZ ;  /* 0x0000001e7c1c723c */ /* 0x000ff000000418ff */
[C---:B----4-:R-:W-:Y:S08]  /*2160*/  HMMA.16816.F32.BF16 R40, R144.reuse, R72, R40 ;  /* 0x000000489028723c */ /* 0x050ff00000041828 */
[C---:B------:R-:W-:Y:S01]  /*2170*/  HMMA.16816.F32.BF16 R36, R144.reuse, R74, R36 ;  /* 0x0000004a9024723c */ /* 0x040fe20000041824 */
[----:B------:R-:W3:Y:S07]  /*2180*/  LDSM.16.M88.4 R72, [R211+0x9900] ;  /* 0x00990000d348783b */ /* 0x000eee0000000200 */
[C---:B-----5:R-:W-:Y:S08]  /*2190*/  HMMA.16816.F32.BF16 R32, R144.reuse, R68, R32 ;  /* 0x000000449020723c */ /* 0x060ff00000041820 */
[----:B------:R-:W-:Y:S01]  /*21a0*/  HMMA.16816.F32.BF16 R28, R144, R70, R28 ;  /* 0x00000046901c723c */ /* 0x000fe2000004181c */
[----:B------:R-:W4:Y:S07]  /*21b0*/  LDSM.16.M88.4 R68, [R211+0xa100] ;  /* 0x00a10000d344783b */ /* 0x000f2e0000000200 */
[C---:B-1----:R-:W-:Y:S08]  /*21c0*/  HMMA.16816.F32.BF16 R8, R172.reuse, R64, R8 ;  /* 0x00000040ac08723c */ /* 0x042ff00000041808 */
[C---:B------:R-:W-:Y:S01]  /*21d0*/  HMMA.16816.F32.BF16 R24, R172.reuse, R66, R24 ;  /* 0x00000042ac18723c */ /* 0x040fe20000041818 */
[----:B------:R-:W1:Y:S07]  /*21e0*/  LDSM.16.M88.4 R64, [R211+0xa900] ;  /* 0x00a90000d340783b */ /* 0x000e6e0000000200 */
[C---:B--2---:R-:W-:Y:S08]  /*21f0*/  HMMA.16816.F32.BF16 R56, R172.reuse, R60, R56 ;  /* 0x0000003cac38723c */ /* 0x044ff00000041838 */
[C---:B------:R-:W-:Y:S01]  /*2200*/  HMMA.16816.F32.BF16 R52, R172.reuse, R62, R52 ;  /* 0x0000003eac34723c */ /* 0x040fe20000041834 */
[----:B------:R-:W2:Y:S07]  /*2210*/  LDSM.16.M88.4 R60, [R202+0x800] ;  /* 0x00080000ca3c783b */ /* 0x000eae0000000200 */
[C---:B------:R-:W-:Y:S08]  /*2220*/  HMMA.16816.F32.BF16 R20, R172.reuse, R76, R20 ;  /* 0x0000004cac14723c */ /* 0x040ff00000041814 */
[C---:B------:R-:W-:Y:S01]  /*2230*/  HMMA.16816.F32.BF16 R16, R172.reuse, R78, R16 ;  /* 0x0000004eac10723c */ /* 0x040fe20000041810 */
[----:B------:R-:W5:Y:S07]  /*2240*/  LDSM.16.M88.4 R76, [R202] ;  /* 0x00000000ca4c783b */ /* 0x000f6e0000000200 */
        /* <DEDUP_REMOVED lines=51> */
[C---:B-----5:R-:W-:Y:S08]  /*2580*/  HMMA.16816.F32.BF16 R48, R184.reuse, R76, R48 ;  /* 0x0000004cb830723c */ /* 0x060ff00000041830 */
[C---:B------:R-:W-:Y:S01]  /*2590*/  HMMA.16816.F32.BF16 R44, R184.reuse, R78, R44 ;  /* 0x0000004eb82c723c */ /* 0x040fe2000004182c */
[----:B------:R-:W-:Y:S07]  /*25a0*/  LDSM.16.M88.4 R76, [R202+0x3800] ;  /* 0x00380000ca4c783b */ /* 0x000fee0000000200 */
[C---:B------:R-:W-:Y:S08]  /*25b0*/  HMMA.16816.F32.BF16 R56, R184.reuse, R80, R56 ;  /* 0x00000050b838723c */ /* 0x040ff00000041838 */
[C---:B------:R-:W-:Y:S01]  /*25c0*/  HMMA.16816.F32.BF16 R52, R184.reuse, R82, R52 ;  /* 0x00000052b834723c */ /* 0x040fe20000041834 */
[----:B------:R-:W-:Y:S07]  /*25d0*/  LDSM.16.M88.4 R80, [R202+0x3000] ;  /* 0x00300000ca50783b */ /* 0x000fee0000000200 */
[C---:B---3--:R-:W-:Y:S08]  /*25e0*/  HMMA.16816.F32.BF16 R40, R184.reuse, R72, R40 ;  /* 0x00000048b828723c */ /* 0x048ff00000041828 */
[C---:B------:R-:W-:Y:S01]  /*25f0*/  HMMA.16816.F32.BF16 R36, R184.reuse, R74, R36 ;  /* 0x0000004ab824723c */ /* 0x040fe20000041824 */
[----:B------:R-:W-:Y:S07]  /*2600*/  LDSM.16.M88.4 R72, [R202+0x4000] ;  /* 0x00400000ca48783b */ /* 0x000fee0000000200 */
[C---:B----4-:R-:W-:Y:S08]  /*2610*/  HMMA.16816.F32.BF16 R32, R184.reuse, R68, R32 ;  /* 0x00000044b820723c */ /* 0x050ff00000041820 */
[----:B------:R-:W-:Y:S01]  /*2620*/  HMMA.16816.F32.BF16 R28, R184, R70, R28 ;  /* 0x00000046b81c723c */ /* 0x000fe2000004181c */
[----:B------:R-:W3:Y:S07]  /*2630*/  LDSM.16.M88.4 R68, [R202+0x4800] ;  /* 0x00480000ca44783b */ /* 0x000eee0000000200 */
[C---:B-1----:R-:W-:Y:S08]  /*2640*/  HMMA.16816.F32.BF16 R8, R188.reuse, R64, R8 ;  /* 0x00000040bc08723c */ /* 0x042ff00000041808 */
[C---:B------:R-:W-:Y:S01]  /*2650*/  HMMA.16816.F32.BF16 R24, R188.reuse, R66, R24 ;  /* 0x00000042bc18723c */ /* 0x040fe20000041818 */
[----:B------:R-:W1:Y:S07]  /*2660*/  LDSM.16.M88.4 R64, [R202+0x5000] ;  /* 0x00500000ca40783b */ /* 0x000e6e0000000200 */
[C---:B--2---:R-:W-:Y:S08]  /*2670*/  HMMA.16816.F32.BF16 R20, R188.reuse, R60, R20 ;  /* 0x0000003cbc14723c */ /* 0x044ff00000041814 */
[----:B------:R-:W-:Y:S01]  /*2680*/  HMMA.16816.F32.BF16 R16, R188, R62, R16 ;  /* 0x0000003ebc10723c */ /* 0x000fe20000041810 */
[----:B------:R-:W2:Y:S01]  /*2690*/  LDSM.16.M88.4 R60, [R202+0x5800] ;  /* 0x00580000ca3c783b */ /* 0x000ea20000000200 */
        /* <DEDUP_REMOVED lines=17> */
[C---:B-1----:R-:W-:Y:S07]  /*27b0*/  HMMA.16816.F32.BF16 R68, R192.reuse, R64, R40 ;  /* 0x00000040c044723c */ /* 0x042fee0000041828 */
[----:B------:R-:W-:Y:S01]  /*27c0*/  SHF.R.S32.HI R40, RZ, 0x1f, R225 ;  /* 0x0000001fff287819 */ /* 0x000fe200000114e1 */
[C---:B------:R-:W-:Y:S08]  /*27d0*/  HMMA.16816.F32.BF16 R36, R192.reuse, R66, R36 ;  /* 0x00000042c024723c */ /* 0x040ff00000041824 */
[C---:B--2---:R-:W-:Y:S08]  /*27e0*/  HMMA.16816.F32.BF16 R32, R192.reuse, R60, R32 ;  /* 0x0000003cc020723c */ /* 0x044ff00000041820 */
[----:B------:R-:W-:Y:S01]  /*27f0*/  HMMA.16816.F32.BF16 R28, R192, R62, R28 ;  /* 0x0000003ec01c723c */ /* 0x000fe2000004181c */
[----:B------:R-:W-:Y:S06]  /*2800*/  BAR.SYNC.DEFER_BLOCKING 0x0 ;  /* 0x0000000000007b1d */ /* 0x000fec0000010000 */
[----:B------:R-:W-:Y:S05]  /*2810*/  @!P0 BRA `(.L_x_242) ;  /* 0x000003f000008947 */ /* 0x000fea0003800000 */
[----:B------:R-:W-:Y:S01]  /*2820*/  IADD3 R222, R224, R103, R227 ;  /* 0x00000067e0de7210 */ /* 0x000fe20007ffe0e3 */
[----:B------:R-:W-:-:S03]  /*2830*/  IMAD.MOV.U32 R221, RZ, RZ, RZ ;  /* 0x000000ffffdd7224 */ /* 0x000fc600078e00ff */
[----:B------:R-:W-:-:S05]  /*2840*/  IADD3 R222, R222, -0x60, RZ ;  /* 0xffffffa0dede7810 */ /* 0x000fca0007ffe0ff */
[----:B------:R-:W-:-:S04]  /*2850*/  @P5 IMAD.HI.U32 R4, R222, c[0x0][0x2bc], RZ ;  /* 0x0000af00de045a27 */ /* 0x000fc800078e00ff */
[----:B------:R-:W-:Y:S01]  /*2860*/  IMAD.MOV.U32 R0, RZ, RZ, R222 ;  /* 0x000000ffff007224 */ /* 0x000fe200078e00de */
[----:B------:R-:W-:-:S04]  /*2870*/  @P5 SHF.R.U32.HI R0, RZ, c[0x0][0x2c0], R4 ;  /* 0x0000b000ff005a19 */ /* 0x000fc80000011604 */
[----:B------:R-:W-:-:S04]  /*2880*/  @!P1 IADD3 R7, P0, R0, R230, RZ ;  /* 0x000000e600079210 */ /* 0x000fc80007f1e0ff */
[----:B------:R-:W-:Y:S02]  /*2890*/  @!P1 LEA.HI.X.SX32 R4, R0, R215, 0x1, P0 ;  /* 0x000000d700049211 */ /* 0x000fe400000f0eff */
[----:B------:R-:W-:-:S04]  /*28a0*/  @!P1 LEA R60, P0, R7, c[0x0][0x2a0], 0x2 ;  /* 0x0000a800073c9a11 */ /* 0x000fc800078010ff */
[----:B------:R-:W-:-:S05]  /*28b0*/  @!P1 LEA.HI.X R61, R7, c[0x0][0x2a4], R4, 0x2, P0 ;  /* 0x0000a900073d9a11 */ /* 0x000fca00000f1404 */
[----:B------:R1:W2:Y:S01]  /*28c0*/  @!P1 LDG.E R221, [R60.64] ;  /* 0x000000063cdd9981 */ /* 0x0002a2000c1e1900 */
[----:B------:R-:W-:Y:S01]  /*28d0*/  IMAD.MOV R7, RZ, RZ, -R0 ;  /* 0x000000ffff077224 */ /* 0x000fe200078e0a00 */
[----:B------:R-:W-:Y:S02]  /*28e0*/  ISETP.GE.AND P2, PT, R225, c[0x0][0x1d4], PT ;  /* 0x00007500e1007a0c */ /* 0x000fe40003f46270 */
[----:B------:R-:W-:Y:S01]  /*28f0*/  SHF.L.U64.HI R4, R243, 0x1, R244 ;  /* 0x00000001f3047819 */ /* 0x000fe200000102f4 */
[----:B------:R-:W-:Y:S01]  /*2900*/  IMAD R222, R7, c[0x0][0x2b8], R222 ;  /* 0x0000ae0007de7a24 */ /* 0x000fe200078e02de */
[----:B------:R-:W-:-:S03]  /*2910*/  SEL R6, RZ, 0x10, P2 ;  /* 0x00000010ff067807 */ /* 0x000fc60001000000 */
[----:B------:R-:W-:Y:S01]  /*2920*/  IMAD.WIDE.U32 R42, R222, c[0x0][0x1e0], RZ ;  /* 0x00007800de2a7a25 */ /* 0x000fe200078e00ff */
[----:B------:R-:W-:Y:S02]  /*2930*/  SHF.R.S32.HI R7, RZ, 0x1f, R222 ;  /* 0x0000001fff077819 */ /* 0x000fe400000114de */
[----:B------:R-:W-:-:S03]  /*2940*/  IADD3 R64, -R6, 0x10, RZ ;  /* 0x0000001006407810 */ /* 0x000fc60007ffe1ff */
[----:B------:R-:W-:Y:S01]  /*2950*/  IMAD R7, R7, c[0x0][0x1e0], RZ ;  /* 0x0000780007077a24 */ /* 0x000fe200078e02ff */
[----:B------:R-:W-:-:S03]  /*2960*/  LOP3.LUT R64, R64, 0xf, RZ, 0xc0, !PT ;  /* 0x0000000f40407812 */ /* 0x000fc600078ec0ff */
[----:B------:R-:W-:-:S04]  /*2970*/  IMAD R0, R222, c[0x0][0x1e4], R7 ;  /* 0x00007900de007a24 */ /* 0x000fc800078e0207 */
[----:B------:R-:W-:Y:S01]  /*2980*/  IMAD.IADD R43, R43, 0x1, R0 ;  /* 0x000000012b2b7824 */ /* 0x000fe200078e0200 */
[----:B-1----:R-:W-:-:S04]  /*2990*/  IADD3 R61, -R245, 0x10, RZ ;  /* 0x00000010f53d7810 */ /* 0x002fc80007ffe1ff */
[----:B------:R-:W-:Y:S02]  /*29a0*/  LOP3.LUT R61, R61, 0xf, RZ, 0xc0, !PT ;  /* 0x0000000f3d3d7812 */ /* 0x000fe400078ec0ff */
[----:B--2---:R-:W-:Y:S01]  /*29b0*/  SHF.R.S32.HI R0, RZ, 0x1f, R221 ;  /* 0x0000001fff007819 */ /* 0x004fe200000114dd */
[----:B------:R-:W-:-:S04]  /*29c0*/  IMAD.WIDE.U32 R42, R221, c[0x0][0x1f0], R42 ;  /* 0x00007c00dd2a7a25 */ /* 0x000fc800078e002a */
[----:B------:R-:W-:Y:S01]  /*29d0*/  IMAD R0, R0, c[0x0][0x1f0], RZ ;  /* 0x00007c0000007a24 */ /* 0x000fe200078e02ff */
[----:B------:R-:W-:-:S03]  /*29e0*/  IADD3 R7, P0, R234, R42, RZ ;  /* 0x0000002aea077210 */ /* 0x000fc60007f1e0ff */
[----:B------:R-:W-:Y:S02]  /*29f0*/  IMAD R41, R221, c[0x0][0x1f4], R0 ;  /* 0x00007d00dd297a24 */ /* 0x000fe400078e0200 */
[----:B------:R-:W-:-:S03]  /*2a00*/  IMAD.SHL.U32 R0, R243, 0x2, RZ ;  /* 0x00000002f3007824 */ /* 0x000fc600078e00ff */
[----:B------:R-:W-:Y:S02]  /*2a10*/  IADD3.X R42, R218, R43, R41, P0, !PT ;  /* 0x0000002bda2a7210 */ /* 0x000fe400007fe429 */
[----:B------:R-:W-:Y:S02]  /*2a20*/  LEA R43, P0, R7, c[0x0][0x1c8], 0x1 ;  /* 0x00007200072b7a11 */ /* 0x000fe400078008ff */
[----:B------:R-:W-:Y:S02]  /*2a30*/  SHF.L.U64.HI R41, R225, 0x1, R40 ;  /* 0x00000001e1297819 */ /* 0x000fe40000010228 */
[----:B------:R-:W-:Y:S01]  /*2a40*/  LEA.HI.X R42, R7, c[0x0][0x1cc], R42, 0x1, P0 ;  /* 0x00007300072a7a11 */ /* 0x000fe200000f0c2a */
[----:B------:R-:W1:Y:S01]  /*2a50*/  SHFL.IDX PT, R60, R43, 0x2, 0x181f ;  /* 0x00581f002b3c7f89 */ /* 0x000e6200000e0000 */
[----:B------:R-:W-:-:S03]  /*2a60*/  IMAD.SHL.U32 R7, R225, 0x2, RZ ;  /* 0x00000002e1077824 */ /* 0x000fc600078e00ff */
[----:B------:R-:W2:Y:S04]  /*2a70*/  SHFL.IDX PT, R62, R42, 0x2, 0x181f ;  /* 0x00581f002a3e7f89 */ /* 0x000ea800000e0000 */
[----:B------:R-:W-:Y:S01]  /*2a80*/  SHFL.IDX PT, R63, R42, 0x1, 0x181f ;  /* 0x00381f002a3f7f89 */ /* 0x000fe200000e0000 */
[----:B-1----:R-:W-:-:S04]  /*2a90*/  IADD3 R64, P2, P0, R64, R60, R7 ;  /* 0x0000003c40407210 */ /* 0x002fc8000785e007 */
[----:B--2---:R-:W-:Y:S02]  /*2aa0*/  IADD3.X R65, RZ, R62, R41, P2, P0 ;  /* 0x0000003eff417210 */ /* 0x004fe400017e0429 */
[----:B------:R-:W-:Y:S02]  /*2ab0*/  IADD3 R66, P2, P0, R61, R60, R0 ;  /* 0x0000003c3d427210 */ /* 0x000fe4000785e000 */
[----:B------:R-:W1:Y:S02]  /*2ac0*/  SHFL.IDX PT, R60, R43, RZ, 0x181f ;  /* 0x00181fff2b3c7589 */ /* 0x000e6400000e0000 */
[----:B------:R-:W-:Y:S02]  /*2ad0*/  IADD3.X R67, RZ, R62, R4, P2, P0 ;  /* 0x0000003eff437210 */ /* 0x000fe400017e0404 */
[----:B------:R-:W2:Y:S01]  /*2ae0*/  SHFL.IDX PT, R61, R42, RZ, 0x181f ;  /* 0x00181fff2a3d7589 */ /* 0x000ea200000e0000 */
[----:B------:R-:W-:-:S03]  /*2af0*/  ISETP.GE.AND P2, PT, R225, c[0x0][0x1d4], PT ;  /* 0x00007500e1007a0c */ /* 0x000fc60003f46270 */
[----:B------:R-:W3:Y:S01]  /*2b00*/  SHFL.IDX PT, R62, R43, 0x1, 0x181f ;  /* 0x00381f002b3e7f89 */ /* 0x000ee200000e0000 */
[----:B-1----:R-:W-:-:S05]  /*2b10*/  IADD3 R72, P0, R60, R7, RZ ;  /* 0x000000073c487210 */ /* 0x002fca0007f1e0ff */
[----:B--2---:R-:W-:Y:S01]  /*2b20*/  IMAD.X R73, R61, 0x1, R41, P0 ;  /* 0x000000013d497824 */ /* 0x004fe200000e0629 */
[----:B------:R-:W-:-:S04]  /*2b30*/  IADD3 R60, P0, R60, R0, RZ ;  /* 0x000000003c3c7210 */ /* 0x000fc80007f1e0ff */
[----:B------:R1:W-:Y:S01]  /*2b40*/  LDGSTS.E.BYPASS.LTC128B.128 [R223+0x8100], [R72.64], !P2 ;  /* 0x0810000048df7fae */ /* 0x0003e2000d101d46 */
[----:B------:R-:W-:Y:S01]  /*2b50*/  IMAD.X R61, R61, 0x1, R4, P0 ;  /* 0x000000013d3d7824 */ /* 0x000fe200000e0604 */
[----:B---3--:R-:W-:-:S04]  /*2b60*/  IADD3 R74, P0, R62, R7, RZ ;  /* 0x000000073e4a7210 */ /* 0x008fc80007f1e0ff */
[----:B------:R1:W-:Y:S01]  /*2b70*/  LDGSTS.E.BYPASS.LTC128B.128 [R223+0xb100], [R60.64], !P6 ;  /* 0x0b1000003cdf7fae */ /* 0x0003e2000f101d46 */
[----:B------:R-:W-:Y:S01]  /*2b80*/  IMAD.X R75, R63, 0x1, R41, P0 ;  /* 0x000000013f4b7824 */ /* 0x000fe200000e0629 */
[----:B------:R-:W-:-:S04]  /*2b90*/  IADD3 R62, P0, R62, R0, RZ ;  /* 0x000000003e3e7210 */ /* 0x000fc80007f1e0ff */
[----:B------:R1:W-:Y:S01]  /*2ba0*/  LDGSTS.E.BYPASS.LTC128B.128 [R223+0x9100], [R74.64], !P2 ;  /* 0x091000004adf7fae */ /* 0x0003e2000d101d46 */
[----:B------:R-:W-:Y:S01]  /*2bb0*/  IMAD.X R63, R63, 0x1, R4, P0 ;  /* 0x000000013f3f7824 */ /* 0x000fe200000e0604 */
[----:B------:R-:W-:-:S04]  /*2bc0*/  ISETP.NE.U32.AND P0, PT, R6, RZ, PT ;  /* 0x000000ff0600720c */ /* 0x000fc80003f05070 */
[----:B------:R1:W-:Y:S09]  /*2bd0*/  LDGSTS.E.BYPASS.LTC128B.128 [R223+0xc100], [R62.64], !P6 ;  /* 0x0c1000003edf7fae */ /* 0x0003f2000f101d46 */
[----:B------:R1:W-:Y:S01]  /*2be0*/  LDGSTS.E.BYPASS.LTC128B.128.ZFILL [R223+0xa100], [R64.64], P0 ;  /* 0x0a10000040df7fae */ /* 0x0003e20008141d46 */
[----:B------:R-:W-:-:S13]  /*2bf0*/  ISETP.NE.U32.AND P0, PT, R245, RZ, PT ;  /* 0x000000fff500720c */ /* 0x000fda0003f05070 */
[----:B------:R1:W-:Y:S02]  /*2c00*/  LDGSTS.E.BYPASS.LTC128B.128.ZFILL [R223+0xd100], [R66.64], P0 ;  /* 0x0d10000042df7fae */ /* 0x0003e40008141d46 */
.L_x_242:
[----:B------:R-:W-:Y:S01]  /*2c10*/  LOP3.LUT R7, R102, 0xffffffe0, RZ, 0xc0, !PT ;  /* 0xffffffe066077812 */ /* 0x000fe200078ec0ff */
[----:B------:R-:W-:Y:S01]  /*2c20*/  ULDC UR4, c[0x0][0x324] ;  /* 0x0000c90000047ab9 */ /* 0x000fe20000000800 */
[----:B------:R-:W-:Y:S01]  /*2c30*/  LEA.HI R41, R105, R100, RZ, 0x2 ;  /* 0x0000006469297211 */ /* 0x000fe200078f10ff */
[----:B------:R-:W-:Y:S01]  /*2c40*/  ULOP3.LUT UR4, URZ, UR4, URZ, 0x33, !UPT ;  /* 0x000000043f047292 */ /* 0x000fe2000f8e333f */
[----:B------:R-:W-:Y:S01]  /*2c50*/  SHF.R.S32.HI R42, RZ, 0x1f, R107 ;  /* 0x0000001fff2a7819 */ /* 0x000fe2000001146b */
[----:B------:R-:W-:Y:S01]  /*2c60*/  IMAD.IADD R0, R100, 0x1, -R7 ;  /* 0x0000000164007824 */ /* 0x000fe200078e0a07 */
[----:B------:R-:W-:Y:S01]  /*2c70*/  LOP3.LUT R41, R41, 0xfffffffc, RZ, 0xc0, !PT ;  /* 0xfffffffc29297812 */ /* 0x000fe200078ec0ff */
[----:B------:R-:W0:Y:S01]  /*2c80*/  LDGDEPBAR ;  /* 0x00000000000079af */ /* 0x000e220000000000 */
[----:B------:R-:W-:Y:S02]  /*2c90*/  LEA.HI R42, R42, R107, RZ, 0x3 ;  /* 0x0000006b2a2a7211 */ /* 0x000fe400078f18ff */
[----:B------:R-:W-:Y:S01]  /*2ca0*/  SHF.R.S32.HI R7, RZ, 0x1f, R0 ;  /* 0x0000001fff077819 */ /* 0x000fe20000011400 */
[----:B------:R-:W-:Y:S01]  /*2cb0*/  IMAD.IADD R100, R100, 0x1, -R41 ;  /* 0x0000000164647824 */ /* 0x000fe200078e0a29 */
[----:B------:R-:W-:-:S02]  /*2cc0*/  LOP3.LUT R42, R42, 0xffffff8, RZ, 0xc0, !PT ;  /* 0x0ffffff82a2a7812 */ /* 0x000fc400078ec0ff */
[----:B------:R-:W-:Y:S02]  /*2cd0*/  LEA.HI R4, R7, R0, RZ, 0x2 ;  /* 0x0000000007047211 */ /* 0x000fe400078f10ff */
[----:B------:R-:W-:Y:S01]  /*2ce0*/  LEA.HI R6, R100, R100, RZ, 0x1 ;  /* 0x0000006464067211 */ /* 0x000fe200078f08ff */
[----:B------:R-:W-:Y:S01]  /*2cf0*/  IMAD.IADD R42, R107, 0x1, -R42 ;  /* 0x000000016b2a7824 */ /* 0x000fe200078e0a2a */
[----:B------:R-:W-:Y:S02]  /*2d00*/  LEA.HI.SX32 R7, R4, R15, 0x1e ;  /* 0x0000000f04077211 */ /* 0x000fe400078ff2ff */
[----:B------:R-:W-:-:S03]  /*2d10*/  LOP3.LUT R41, R6, 0x1ffffffe, RZ, 0xc0, !PT ;  /* 0x1ffffffe06297812 */ /* 0x000fc600078ec0ff */
[----:B------:R-:W-:Y:S02]  /*2d20*/  IMAD R7, R42, 0x10, R7 ;  /* 0x000000102a077824 */ /* 0x000fe400078e0207 */
[----:B------:R-:W-:Y:S01]  /*2d30*/  IMAD.IADD R100, R100, 0x1, -R41 ;  /* 0x0000000164647824 */ /* 0x000fe200078e0a29 */
[----:B------:R-:W-:-:S03]  /*2d40*/  LOP3.LUT R41, R4, 0x7ffffffc, RZ, 0xc0, !PT ;  /* 0x7ffffffc04297812 */ /* 0x000fc600078ec0ff */
[----:B------:R-:W-:Y:S02]  /*2d50*/  IMAD R229, R100, 0x8, R7 ;  /* 0x0000000864e57824 */ /* 0x000fe400078e0207 */
[----:B------:R-:W-:Y:S02]  /*2d60*/  IMAD.IADD R41, R0, 0x1, -R41 ;  /* 0x0000000100297824 */ /* 0x000fe400078e0a29 */
[----:B------:R-:W-:-:S04]  /*2d70*/  @P4 IMAD.HI.U32 R6, R229, c[0x0][0x2c8], RZ ;  /* 0x0000b200e5064a27 */ /* 0x000fc800078e00ff */
[----:B------:R-:W-:Y:S01]  /*2d80*/  IMAD.MOV.U32 R7, RZ, RZ, R229 ;  /* 0x000000ffff077224 */ /* 0x000fe200078e00e5 */
[----:B------:R-:W-:Y:S01]  /*2d90*/  @P4 SHF.R.U32.HI R7, RZ, c[0x0][0x2cc], R6 ;  /* 0x0000b300ff074a19 */ /* 0x000fe20000011606 */
[----:B------:R-:W-:-:S04]  /*2da0*/  IMAD.SHL.U32 R236, R41, 0x2, RZ ;  /* 0x0000000229ec7824 */ /* 0x000fc800078e00ff */
[----:B------:R-:W2:Y:S01]  /*2db0*/  SHFL.IDX PT, R4, R7, RZ, 0x1c1f ;  /* 0x001c1fff07047589 */ /* 0x000ea200000e0000 */
[----:B-1----:R-:W-:Y:S01]  /*2dc0*/  IADD3 R61, -R236, 0x1, R101 ;  /* 0x00000001ec3d7810 */ /* 0x002fe20007ffe165 */
[----:B------:R-:W-:Y:S01]  /*2dd0*/  IMAD.IADD R41, R12, 0x1, -R236 ;  /* 0x000000010c297824 */ /* 0x000fe200078e0aec */
[----:B------:R-:W-:-:S03]  /*2de0*/  IADD3 R43, -R236, R217, R12 ;  /* 0x000000d9ec2b7210 */ /* 0x000fc60007ffe10c */
[----:B------:R-:W-:-:S05]  /*2df0*/  IMAD.IADD R61, R61, 0x1, -R226 ;  /* 0x000000013d3d7824 */ /* 0x000fca00078e0ae2 */
[C---:B------:R-:W-:Y:S02]  /*2e00*/  IADD3 R62, R61.reuse, c[0x0][0x328], RZ ;  /* 0x0000ca003d3e7a10 */ /* 0x040fe40007ffe0ff */
[----:B------:R-:W-:-:S03]  /*2e10*/  IADD3 R61, R61, UR4, RZ ;  /* 0x000000043d3d7c10 */ /* 0x000fc6000fffe0ff */
[--C-:B--2---:R-:W-:Y:S02]  /*2e20*/  IMAD.IADD R64, R62, 0x1, R4.reuse ;  /* 0x000000013e407824 */ /* 0x104fe400078e0204 */
[----:B------:R-:W-:-:S03]  /*2e30*/  IMAD.IADD R63, R61, 0x1, R4 ;  /* 0x000000013d3f7824 */ /* 0x000fc600078e0204 */
[----:B------:R-:W-:Y:S01]  /*2e40*/  IMNMX R64, R64, R43, PT ;  /* 0x0000002b40407217 */ /* 0x000fe20003800200 */
[----:B------:R-:W-:Y:S05]  /*2e50*/  @!P3 BRA `(.L_x_243) ;  /* 0x000001400000b947 */ /* 0x000fea0003800000 */
[----:B------:R-:W-:Y:S01]  /*2e60*/  IADD3 R4, -R226, R217, R4 ;  /* 0x000000d9e2047210 */ /* 0x000fe20007ffe104 */
[----:B------:R-:W-:Y:S03]  /*2e70*/  BSSY B0, `(.L_x_244) ;  /* 0x000000e000007945 */ /* 0x000fe60003800000 */
        /* <DEDUP_REMOVED lines=9> */
.L_x_245:
[----:B------:R-:W-:-:S04]  /*2f10*/  MOV R0, c[0x0][0x32c] ;  /* 0x0000cb0000007a02 */ /* 0x000fc80000000f00 */
[----:B------:R-:W-:-:S13]  /*2f20*/  ISETP.NE.AND P0, PT, R0, 0x1, PT ;  /* 0x000000010000780c */ /* 0x000fda0003f05270 */
[----:B------:R-:W-:-:S05]  /*2f30*/  @P0 IMAD.HI.U32 R0, R4, c[0x0][0x330], RZ ;  /* 0x0000cc0004000a27 */ /* 0x000fca00078e00ff */
[----:B------:R-:W-:Y:S02]  /*2f40*/  @P0 SHF.R.U32.HI R4, RZ, c[0x0][0x334], R0 ;  /* 0x0000cd00ff040a19 */ /* 0x000fe40000011600 */
.L_x_246:
[----:B------:R-:W-:Y:S05]  /*2f50*/  BSYNC B0 ;  /* 0x0000000000007941 */ /* 0x000fea0003800000 */
.L_x_244:
[----:B------:R-:W-:-:S05]  /*2f60*/  IMAD R4, R4, c[0x0][0x32c], R41 ;  /* 0x0000cb0004047a24 */ /* 0x000fca00078e0229 */
[----:B------:R-:W-:Y:S02]  /*2f70*/  IADD3 R65, R4, c[0x0][0x32c], RZ ;  /* 0x0000cb0004417a10 */ /* 0x000fe40007ffe0ff */
[----:B------:R-:W-:Y:S02]  /*2f80*/  IMNMX R63, R63, R4, !PT ;  /* 0x000000043f3f7217 */ /* 0x000fe40007800200 */
[----:B------:R-:W-:Y:S02]  /*2f90*/  IMNMX R64, R64, R65, PT ;  /* 0x0000004140407217 */ /* 0x000fe40003800200 */
.L_x_243:
[C---:B------:R-:W-:Y:S01]  /*2fa0*/  ISETP.GE.AND P0, PT, R12.reuse, 0x2, PT ;  /* 0x000000020c00780c */ /* 0x040fe20003f06270 */
[----:B------:R-:W1:Y:S01]  /*2fb0*/  SHFL.IDX PT, R7, R7, 0x1, 0x1c1f ;  /* 0x003c1f0007077f89 */ /* 0x000e6200000e0000 */
[----:B------:R-:W-:Y:S02]  /*2fc0*/  ISETP.GE.AND P2, PT, R12, 0x9, PT ;  /* 0x000000090c00780c */ /* 0x000fe40003f46270 */
[----:B------:R-:W-:Y:S02]  /*2fd0*/  P2R R0, PR, RZ, 0x1 ;  /* 0x00000001ff007803 */ /* 0x000fe40000000000 */
[----:B------:R-:W-:-:S02]  /*2fe0*/  ISETP.GT.AND P0, PT, R63, 0x1, !P0 ;  /* 0x000000013f00780c */ /* 0x000fc40004704270 */
[----:B------:R-:W-:Y:S02]  /*2ff0*/  P2R R77, PR, RZ, 0x4 ;  /* 0x00000004ff4d7803 */ /* 0x000fe40000000000 */
[----:B------:R-:W-:-:S04]  /*3000*/  ISETP.LT.OR P0, PT, R64, 0x2, P0 ;  /* 0x000000024000780c */ /* 0x000fc80000701670 */
[----:B------:R-:W-:Y:S02]  /*3010*/  FSEL R60, R9, -INF , !P0 ;  /* 0xff800000093c7808 */ /* 0x000fe40004000000 */
[C---:B------:R-:W-:Y:S02]  /*3020*/  ISETP.GT.AND P0, PT, R63.reuse, 0x8, !P2 ;  /* 0x000000083f00780c */ /* 0x040fe40005704270 */
[----:B------:R-:W-:Y:S02]  /*3030*/  ISETP.GE.AND P2, PT, R12, 0xa, PT ;  /* 0x0000000a0c00780c */ /* 0x000fe40003f46270 */
[----:B------:R-:W-:Y:S02]  /*3040*/  ISETP.LT.OR P0, PT, R64, 0x9, P0 ;  /* 0x000000094000780c */ /* 0x000fe40000701670 */
[----:B------:R-:W-:Y:S02]  /*3050*/  P2R R76, PR, RZ, 0x4 ;  /* 0x00000004ff4c7803 */ /* 0x000fe40000000000 */
[----:B------:R-:W-:Y:S01]  /*3060*/  FSEL R42, R24, -INF , !P0 ;  /* 0xff800000182a7808 */ /* 0x000fe20004000000 */
[--C-:B-1----:R-:W-:Y:S01]  /*3070*/  IMAD.IADD R62, R62, 0x1, R7.reuse ;  /* 0x000000013e3e7824 */ /* 0x102fe200078e0207 */
[----:B------:R-:W-:Y:S01]  /*3080*/  ISETP.GT.AND P0, PT, R63, 0x9, !P2 ;  /* 0x000000093f00780c */ /* 0x000fe20005704270 */
[----:B------:R-:W-:Y:S01]  /*3090*/  IMAD.IADD R61, R61, 0x1, R7 ;  /* 0x000000013d3d7824 */ /* 0x000fe200078e0207 */
[----:B------:R-:W-:-:S02]  /*30a0*/  ISETP.GE.AND P2, PT, R12, 0x11, PT ;  /* 0x000000110c00780c */ /* 0x000fc40003f46270 */
[----:B------:R-:W-:Y:S02]  /*30b0*/  ISETP.LT.OR P0, PT, R64, 0xa, P0 ;  /* 0x0000000a4000780c */ /* 0x000fe40000701670 */
[----:B------:R-:W-:Y:S02]  /*30c0*/  P2R R75, PR, RZ, 0x4 ;  /* 0x00000004ff4b7803 */ /* 0x000fe40000000000 */
[----:B------:R-:W-:Y:S02]  /*30d0*/  FSEL R24, R25, -INF , !P0 ;  /* 0xff80000019187808 */ /* 0x000fe40004000000 */
[----:B------:R-:W-:Y:S02]  /*30e0*/  ISETP.GT.AND P0, PT, R63, 0x10, !P2 ;  /* 0x000000103f00780c */ /* 0x000fe40005704270 */
[----:B------:R-:W-:Y:S02]  /*30f0*/  ISETP.GE.AND P2, PT, R12, 0x12, PT ;  /* 0x000000120c00780c */ /* 0x000fe40003f46270 */
[----:B------:R-:W-:-:S02]  /*3100*/  ISETP.LT.OR P0, PT, R64, 0x11, P0 ;  /* 0x000000114000780c */ /* 0x000fc40000701670 */
[----:B------:R-:W-:Y:S02]  /*3110*/  P2R R74, PR, RZ, 0x4 ;  /* 0x00000004ff4a7803 */ /* 0x000fe40000000000 */
[----:B------:R-:W-:Y:S02]  /*3120*/  FSEL R20, R20, -INF , !P0 ;  /* 0xff80000014147808 */ /* 0x000fe40004000000 */
[----:B------:R-:W-:Y:S02]  /*3130*/  ISETP.GT.AND P0, PT, R63, 0x11, !P2 ;  /* 0x000000113f00780c */ /* 0x000fe40005704270 */
[----:B------:R-:W-:Y:S02]  /*3140*/  ISETP.GE.AND P2, PT, R12, 0x19, PT ;  /* 0x000000190c00780c */ /* 0x000fe40003f46270 */
[----:B------:R-:W-:Y:S02]  /*3150*/  ISETP.LT.OR P0, PT, R64, 0x12, P0 ;  /* 0x000000124000780c */ /* 0x000fe40000701670 */
[----:B------:R-:W-:-:S02]  /*3160*/  P2R R73, PR, RZ, 0x4 ;  /* 0x00000004ff497803 */ /* 0x000fc40000000000 */
[----:B------:R-:W-:Y:S02]  /*3170*/  FSEL R6, R21, -INF , !P0 ;  /* 0xff80000015067808 */ /* 0x000fe40004000000 */
[----:B------:R-:W-:Y:S02]  /*3180*/  ISETP.GT.AND P0, PT, R63, 0x18, !P2 ;  /* 0x000000183f00780c */ /* 0x000fe40005704270 */
[----:B------:R-:W-:Y:S02]  /*3190*/  ISETP.GE.AND P2, PT, R12, 0x1a, PT ;  /* 0x0000001a0c00780c */ /* 0x000fe40003f46270 */
[----:B------:R-:W-:Y:S02]  /*31a0*/  ISETP.LT.OR P0, PT, R64, 0x19, P0 ;  /* 0x000000194000780c */ /* 0x000fe40000701670 */
[----:B------:R-:W-:Y:S02]  /*31b0*/  P2R R9, PR, RZ, 0x4 ;  /* 0x00000004ff097803 */ /* 0x000fe40000000000 */
[----:B------:R-:W-:-:S02]  /*31c0*/  FSEL R4, R16, -INF , !P0 ;  /* 0xff80000010047808 */ /* 0x000fc40004000000 */
[----:B------:R-:W-:Y:S02]  /*31d0*/  ISETP.GT.AND P0, PT, R63, 0x19, !P2 ;  /* 0x000000193f00780c */ /* 0x000fe40005704270 */
[----:B------:R-:W-:Y:S02]  /*31e0*/  ISETP.GE.AND P2, PT, R12, 0x21, PT ;  /* 0x000000210c00780c */ /* 0x000fe40003f46270 */
[----:B------:R-:W-:Y:S02]  /*31f0*/  ISETP.LT.OR P0, PT, R64, 0x1a, P0 ;  /* 0x0000001a4000780c */ /* 0x000fe40000701670 */
[----:B------:R-:W-:Y:S02]  /*3200*/  P2R R72, PR, RZ, 0x4 ;  /* 0x00000004ff487803 */ /* 0x000fe40000000000 */
[----:B------:R-:W-:Y:S02]  /*3210*/  FSEL R16, R17, -INF , !P0 ;  /* 0xff80000011107808 */ /* 0x000fe40004000000 */
[----:B------:R-:W-:-:S02]  /*3220*/  ISETP.GT.AND P0, PT, R63, 0x20, !P2 ;  /* 0x000000203f00780c */ /* 0x000fc40005704270 */
[----:B------:R-:W-:Y:S02]  /*3230*/  ISETP.GE.AND P2, PT, R12, 0x22, PT ;  /* 0x000000220c00780c */ /* 0x000fe40003f46270 */
[----:B------:R-:W-:Y:S02]  /*3240*/  ISETP.LT.OR P0, PT, R64, 0x21, P0 ;  /* 0x000000214000780c */ /* 0x000fe40000701670 */
[----:B------:R-:W-:Y:S02]  /*3250*/  P2R R67, PR, RZ, 0x4 ;  /* 0x00000004ff437803 */ /* 0x000fe40000000000 */
[----:B------:R-:W-:Y:S02]  /*3260*/  FSEL R134, R56, -INF , !P0 ;  /* 0xff80000038867808 */ /* 0x000fe40004000000 */
[----:B------:R-:W-:Y:S02]  /*3270*/  ISETP.GT.AND P0, PT, R63, 0x21, !P2 ;  /* 0x000000213f00780c */ /* 0x000fe40005704270 */
        /* <DEDUP_REMOVED lines=57> */
[----:B------:R-:W-:Y:S02]  /*3610*/  IMNMX R43, R62, R43, PT ;  /* 0x0000002b3e2b7217 */ /* 0x000fe40003800200 */
[----:B------:R-:W-:Y:S02]  /*3620*/  FSEL R140, R32, -INF , !P0 ;  /* 0xff800000208c7808 */ /* 0x000fe40004000000 */
[----:B------:R-:W-:Y:S02]  /*3630*/  ISETP.GT.AND P0, PT, R63, 0x51, !P2 ;  /* 0x000000513f00780c */ /* 0x000fe40005704270 */
[----:B------:R-:W-:-:S02]  /*3640*/  P2R R32, PR, RZ, 0x4 ;  /* 0x00000004ff207803 */ /* 0x000fc40000000000 */
[----:B------:R-:W-:Y:S02]  /*3650*/  ISETP.LT.OR P0, PT, R64, 0x52, P0 ;  /* 0x000000524000780c */ /* 0x000fe40000701670 */
[----:B------:R-:W-:Y:S02]  /*3660*/  ISETP.GE.AND P2, PT, R12, 0x59, PT ;  /* 0x000000590c00780c */ /* 0x000fe40003f46270 */
[----:B------:R-:W-:Y:S02]  /*3670*/  FSEL R138, R33, -INF , !P0 ;  /* 0xff800000218a7808 */ /* 0x000fe40004000000 */
[----:B------:R-:W-:Y:S02]  /*3680*/  ISETP.GT.AND P0, PT, R63, 0x58, !P2 ;  /* 0x000000583f00780c */ /* 0x000fe40005704270 */
[----:B------:R-:W-:Y:S02]  /*3690*/  P2R R25, PR, RZ, 0x4 ;  /* 0x00000004ff197803 */ /* 0x000fe40000000000 */
[----:B------:R-:W-:-:S02]  /*36a0*/  ISETP.LT.OR P0, PT, R64, 0x59, P0 ;  /* 0x000000594000780c */ /* 0x000fc40000701670 */
[----:B------:R-:W-:Y:S02]  /*36b0*/  ISETP.GE.AND P2, PT, R12, 0x1, PT ;  /* 0x000000010c00780c */ /* 0x000fe40003f46270 */
[----:B------:R-:W-:Y:S02]  /*36c0*/  FSEL R136, R28, -INF , !P0 ;  /* 0xff8000001c887808 */ /* 0x000fe40004000000 */
[----:B------:R-:W-:Y:S02]  /*36d0*/  ISETP.GT.AND P0, PT, R63, RZ, !P2 ;  /* 0x000000ff3f00720c */ /* 0x000fe40005704270 */
[----:B------:R-:W-:Y:S02]  /*36e0*/  P2R R28, PR, RZ, 0x4 ;  /* 0x00000004ff1c7803 */ /* 0x000fe40000000000 */
[----:B------:R-:W-:Y:S02]  /*36f0*/  ISETP.LT.OR P0, PT, R64, 0x1, P0 ;  /* 0x000000014000780c */ /* 0x000fe40000701670 */
[----:B------:R-:W-:-:S02]  /*3700*/  ISETP.GE.AND P2, PT, R12, 0x5a, PT ;  /* 0x0000005a0c00780c */ /* 0x000fc40003f46270 */
[----:B------:R-:W-:Y:S02]  /*3710*/  FSEL R8, R8, -INF , !P0 ;  /* 0xff80000008087808 */ /* 0x000fe40004000000 */
[----:B------:R-:W-:-:S04]  /*3720*/  ISETP.GT.AND P0, PT, R63, 0x59, !P2 ;  /* 0x000000593f00780c */ /* 0x000fc80005704270 */
[----:B------:R-:W-:-:S04]  /*3730*/  ISETP.LT.OR P0, PT, R64, 0x5a, P0 ;  /* 0x0000005a4000780c */ /* 0x000fc80000701670 */
[----:B------:R-:W-:Y:S01]  /*3740*/  FSEL R135, R29, -INF , !P0 ;  /* 0xff8000001d877808 */ /* 0x000fe20004000000 */
        /* <DEDUP_REMOVED lines=12> */
.L_x_249:
[----:B------:R-:W-:-:S04]  /*3810*/  MOV R7, c[0x0][0x32c] ;  /* 0x0000cb0000077a02 */ /* 0x000fc80000000f00 */
[----:B------:R-:W-:-:S13]  /*3820*/  ISETP.NE.AND P0, PT, R7, 0x1, PT ;  /* 0x000000010700780c */ /* 0x000fda0003f05270 */
[----:B------:R-:W-:-:S05]  /*3830*/  @P0 IMAD.HI.U32 R7, R12, c[0x0][0x330], RZ ;  /* 0x0000cc000c070a27 */ /* 0x000fca00078e00ff */
[----:B------:R-:W-:Y:S02]  /*3840*/  @P0 SHF.R.U32.HI R12, RZ, c[0x0][0x334], R7 ;  /* 0x0000cd00ff0c0a19 */ /* 0x000fe40000011607 */
.L_x_250:
[----:B------:R-:W-:Y:S05]  /*3850*/  BSYNC B0 ;  /* 0x0000000000007941 */ /* 0x000fea0003800000 */
.L_x_248:
[----:B------:R-:W-:-:S05]  /*3860*/  IMAD R62, R12, c[0x0][0x32c], R41 ;  /* 0x0000cb000c3e7a24 */ /* 0x000fca00078e0229 */
[----:B------:R-:W-:Y:S02]  /*3870*/  IADD3 R12, R62, c[0x0][0x32c], RZ ;  /* 0x0000cb003e0c7a10 */ /* 0x000fe40007ffe0ff */
[----:B------:R-:W-:Y:S02]  /*3880*/  IMNMX R61, R61, R62, !PT ;  /* 0x0000003e3d3d7217 */ /* 0x000fe40007800200 */
[----:B------:R-:W-:Y:S02]  /*3890*/  IMNMX R43, R43, R12, PT ;  /* 0x0000000c2b2b7217 */ /* 0x000fe40003800200 */
.L_x_247:
[----:B------:R-:W-:Y:S01]  /*38a0*/  ISETP.NE.AND P0, PT, R77, RZ, PT ;  /* 0x000000ff4d00720c */ /* 0x000fe20003f05270 */
[----:B------:R-:W-:Y:S01]  /*38b0*/  IMAD.SHL.U32 R212, R2, 0x2, RZ ;  /* 0x0000000202d47824 */ /* 0x000fe200078e00ff */
[----:B------:R-:W-:Y:S02]  /*38c0*/  IADD3 R169, R13, -0x2, RZ ;  /* 0xfffffffe0da97810 */ /* 0x000fe40007ffe0ff */
[----:B------:R-:W-:Y:S01]  /*38d0*/  ISETP.GT.AND P0, PT, R61, 0x8, !P0 ;  /* 0x000000083d00780c */ /* 0x000fe20004704270 */
[--C-:B------:R-:W-:Y:S01]  /*38e0*/  IMAD R210, R5, 0x2, R212.reuse ;  /* 0x0000000205d27824 */ /* 0x100fe200078e02d4 */
[----:B------:R-:W-:Y:S01]  /*38f0*/  LDSM.16.MT88.4 R100, [R212+0x3100] ;  /* 0x00310000d464783b */ /* 0x000fe20000004200 */
[----:B------:R-:W-:Y:S01]  /*3900*/  IMAD R209, R3, 0x2, R212 ;  /* 0x0000000203d17824 */ /* 0x000fe200078e02d4 */
[----:B------:R-:W-:Y:S01]  /*3910*/  ISETP.LT.OR P0, PT, R43, 0x9, P0 ;  /* 0x000000092b00780c */ /* 0x000fe20000701670 */
[----:B------:R-:W-:Y:S01]  /*3920*/  IMAD R208, R3, 0x2, R210 ;  /* 0x0000000203d07824 */ /* 0x000fe200078e02d2 */
[----:B------:R-:W-:Y:S02]  /*3930*/  LDSM.16.MT88.4 R104, [R210+0x3100] ;  /* 0x00310000d268783b */ /* 0x000fe40000004200 */
[----:B------:R-:W-:-:S02]  /*3940*/  FSEL R7, R26, -INF , !P0 ;  /* 0xff8000001a077808 */ /* 0x000fc40004000000 */
[----:B------:R-:W-:Y:S01]  /*3950*/  ISETP.NE.AND P0, PT, R76, RZ, PT ;  /* 0x000000ff4c00720c */ /* 0x000fe20003f05270 */
[----:B------:R-:W-:Y:S03]  /*3960*/  LDSM.16.MT88.4 R92, [R208+0x100] ;  /* 0x00010000d05c783b */ /* 0x000fe60000004200 */
[----:B------:R-:W-:Y:S01]  /*3970*/  ISETP.GT.AND P0, PT, R61, 0x9, !P0 ;  /* 0x000000093d00780c */ /* 0x000fe20004704270 */
[----:B------:R-:W-:Y:S03]  /*3980*/  LDSM.16.MT88.4 R76, [R210+0x100] ;  /* 0x00010000d24c783b */ /* 0x000fe60000004200 */
[----:B------:R-:W-:Y:S01]  /*3990*/  ISETP.LT.OR P0, PT, R43, 0xa, P0 ;  /* 0x0000000a2b00780c */ /* 0x000fe20000701670 */
[----:B------:R-:W-:Y:S03]  /*39a0*/  LDSM.16.MT88.4 R84, [R209+0x100] ;  /* 0x00010000d154783b */ /* 0x000fe60000004200 */
[----:B------:R-:W-:-:S02]  /*39b0*/  FSEL R27, R27, -INF , !P0 ;  /* 0xff8000001b1b7808 */ /* 0x000fc40004000000 */
[----:B------:R-:W-:-:S04]  /*39c0*/  ISETP.NE.AND P0, PT, R75, RZ, PT ;  /* 0x000000ff4b00720c */ /* 0x000fc80003f05270 */
[----:B------:R-:W-:-:S04]  /*39d0*/  ISETP.GT.AND P0, PT, R61, 0x10, !P0 ;  /* 0x000000103d00780c */ /* 0x000fc80004704270 */
[----:B------:R-:W-:-:S04]  /*39e0*/  ISETP.LT.OR P0, PT, R43, 0x11, P0 ;  /* 0x000000112b00780c */ /* 0x000fc80000701670 */
[----:B------:R-:W-:Y:S02]  /*39f0*/  FSEL R21, R22, -INF , !P0 ;  /* 0xff80000016157808 */ /* 0x000fe40004000000 */
        /* <DEDUP_REMOVED lines=12> */
[----:B------:R-:W-:Y:S02]  /*3ac0*/  ISETP.NE.AND P0, PT, R72, RZ, PT ;  /* 0x000000ff4800720c */ /* 0x000fe40003f05270 */
[----:B------:R-:W-:Y:S02]  /*3ad0*/  FMNMX.FTZ R19, R8, R60, !PT ;  /* 0x0000003c08137209 */ /* 0x000fe40007810000 */
[----:B------:R-:W-:Y:S02]  /*3ae0*/  ISETP.GT.AND P0, PT, R61, 0x20, !P0 ;  /* 0x000000203d00780c */ /* 0x000fe40004704270 */
[----:B------:R-:W-:Y:S02]  /*3af0*/  FMNMX.FTZ R19, R42, R19, !PT ;  /* 0x000000132a137209 */ /* 0x000fe40007810000 */
[----:B------:R-:W-:-:S02]  /*3b00*/  ISETP.LT.OR P0, PT, R43, 0x21, P0 ;  /* 0x000000212b00780c */ /* 0x000fc40000701670 */
[----:B------:R-:W-:Y:S02]  /*3b10*/  FMNMX.FTZ R19, R24, R19, !PT ;  /* 0x0000001318137209 */ /* 0x000fe40007810000 */
[----:B------:R-:W-:Y:S02]  /*3b20*/  FSEL R123, R58, -INF , !P0 ;  /* 0xff8000003a7b7808 */ /* 0x000fe40004000000 */
[----:B------:R-:W-:Y:S02]  /*3b30*/  ISETP.NE.AND P0, PT, R67, RZ, PT ;  /* 0x000000ff4300720c */ /* 0x000fe40003f05270 */
[----:B------:R-:W-:Y:S02]  /*3b40*/  FMNMX.FTZ R19, R20, R19, !PT ;  /* 0x0000001314137209 */ /* 0x000fe40007810000 */
[----:B------:R-:W-:Y:S02]  /*3b50*/  ISETP.GT.AND P0, PT, R61, 0x21, !P0 ;  /* 0x000000213d00780c */ /* 0x000fe40004704270 */
[----:B------:R-:W-:-:S02]  /*3b60*/  FMNMX.FTZ R19, R6, R19, !PT ;  /* 0x0000001306137209 */ /* 0x000fc40007810000 */
[----:B------:R-:W-:Y:S02]  /*3b70*/  ISETP.LT.OR P0, PT, R43, 0x22, P0 ;  /* 0x000000222b00780c */ /* 0x000fe40000701670 */
[----:B------:R-:W-:Y:S02]  /*3b80*/  FMNMX.FTZ R19, R4, R19, !PT ;  /* 0x0000001304137209 */ /* 0x000fe40007810000 */
[----:B------:R-:W-:Y:S02]  /*3b90*/  FSEL R143, R59, -INF , !P0 ;  /* 0xff8000003b8f7808 */ /* 0x000fe40004000000 */
[----:B------:R-:W-:Y:S02]  /*3ba0*/  ISETP.NE.AND P0, PT, R66, RZ, PT ;  /* 0x000000ff4200720c */ /* 0x000fe40003f05270 */
[----:B------:R-:W-:Y:S02]  /*3bb0*/  FMNMX.FTZ R19, R16, R19, !PT ;  /* 0x0000001310137209 */ /* 0x000fe40007810000 */
[----:B------:R-:W-:-:S02]  /*3bc0*/  ISETP.GT.AND P0, PT, R61, 0x28, !P0 ;  /* 0x000000283d00780c */ /* 0x000fc40004704270 */
[----:B------:R-:W-:Y:S02]  /*3bd0*/  FMNMX.FTZ R19, R134, R19, !PT ;  /* 0x0000001386137209 */ /* 0x000fe40007810000 */
[----:B------:R-:W-:Y:S02]  /*3be0*/  ISETP.LT.OR P0, PT, R43, 0x29, P0 ;  /* 0x000000292b00780c */ /* 0x000fe40000701670 */
[----:B------:R-:W-:Y:S02]  /*3bf0*/  FMNMX.FTZ R19, R120, R19, !PT ;  /* 0x0000001378137209 */ /* 0x000fe40007810000 */
[----:B------:R-:W-:Y:S02]  /*3c00*/  FSEL R131, R54, -INF , !P0 ;  /* 0xff80000036837808 */ /* 0x000fe40004000000 */
[----:B------:R-:W-:Y:S02]  /*3c10*/  ISETP.NE.AND P0, PT, R65, RZ, PT ;  /* 0x000000ff4100720c */ /* 0x000fe40003f05270 */
[----:B------:R-:W-:-:S02]  /*3c20*/  FMNMX.FTZ R19, R122, R19, !PT ;  /* 0x000000137a137209 */ /* 0x000fc40007810000 */
[----:B------:R-:W-:Y:S02]  /*3c30*/  ISETP.GT.AND P0, PT, R61, 0x29, !P0 ;  /* 0x000000293d00780c */ /* 0x000fe40004704270 */
[----:B------:R-:W-:Y:S02]  /*3c40*/  FMNMX.FTZ R19, R132, R19, !PT ;  /* 0x0000001384137209 */ /* 0x000fe40007810000 */
[----:B------:R-:W-:Y:S02]  /*3c50*/  ISETP.LT.OR P0, PT, R43, 0x2a, P0 ;  /* 0x0000002a2b00780c */ /* 0x000fe40000701670 */
[----:B------:R-:W-:Y:S02]  /*3c60*/  FMNMX.FTZ R19, R160, R19, !PT ;  /* 0x00000013a0137209 */ /* 0x000fe40007810000 */
[----:B------:R-:W-:Y:S02]  /*3c70*/  FSEL R141, R55, -INF , !P0 ;  /* 0xff800000378d7808 */ /* 0x000fe40004000000 */
[----:B------:R-:W-:-:S02]  /*3c80*/  ISETP.NE.AND P0, PT, R57, RZ, PT ;  /* 0x000000ff3900720c */ /* 0x000fc40003f05270 */
[----:B------:R-:W-:Y:S02]  /*3c90*/  FMNMX.FTZ R19, R142, R19, !PT ;  /* 0x000000138e137209 */ /* 0x000fe40007810000 */
[----:B------:R-:W-:Y:S02]  /*3ca0*/  ISETP.GT.AND P0, PT, R61, 0x30, !P0 ;  /* 0x000000303d00780c */ /* 0x000fe40004704270 */
[----:B------:R-:W-:Y:S02]  /*3cb0*/  FMNMX.FTZ R19, R148, R19, !PT ;  /* 0x0000001394137209 */ /* 0x000fe40007810000 */
[----:B------:R-:W-:Y:S02]  /*3cc0*/  ISETP.LT.OR P0, PT, R43, 0x31, P0 ;  /* 0x000000312b00780c */ /* 0x000fe40000701670 */
[----:B------:R-:W-:Y:S02]  /*3cd0*/  FMNMX.FTZ R19, R152, R19, !PT ;  /* 0x0000001398137209 */ /* 0x000fe40007810000 */
[----:B------:R-:W-:-:S02]  /*3ce0*/  FSEL R163, R50, -INF , !P0 ;  /* 0xff80000032a37808 */ /* 0x000fc40004000000 */
[----:B------:R-:W-:Y:S02]  /*3cf0*/  ISETP.NE.AND P0, PT, R56, RZ, PT ;  /* 0x000000ff3800720c */ /* 0x000fe40003f05270 */
[----:B------:R-:W-:Y:S01]  /*3d00*/  FMNMX.FTZ R19, R158, R19, !PT ;  /* 0x000000139e137209 */ /* 0x000fe20007810000 */
[----:B------:R-:W-:Y:S01]  /*3d10*/  LDSM.16.MT88.4 R56, [R209+0x3100] ;  /* 0x00310000d138783b */ /* 0x000fe20000004200 */
[----:B------:R-:W-:Y:S02]  /*3d20*/  ISETP.GT.AND P0, PT, R61, 0x31, !P0 ;  /* 0x000000313d00780c */ /* 0x000fe40004704270 */
[----:B------:R-:W-:Y:S02]  /*3d30*/  FMNMX.FTZ R19, R154, R19, !PT ;  /* 0x000000139a137209 */ /* 0x000fe40007810000 */
[----:B------:R-:W-:Y:S02]  /*3d40*/  ISETP.LT.OR P0, PT, R43, 0x32, P0 ;  /* 0x000000322b00780c */ /* 0x000fe40000701670 */
[----:B------:R-:W-:-:S02]  /*3d50*/  FMNMX.FTZ R19, R156, R19, !PT ;  /* 0x000000139c137209 */ /* 0x000fc40007810000 */
        /* <DEDUP_REMOVED lines=20> */
[----:B------:R-:W-:Y:S01]  /*3ea0*/  ISETP.NE.AND P0, PT, R45, RZ, PT ;  /* 0x000000ff2d00720c */ /* 0x000fe20003f05270 */
[----:B------:R-:W-:Y:S03]  /*3eb0*/  LDSM.16.MT88.4 R68, [R212+0x100] ;  /* 0x00010000d444783b */ /* 0x000fe60000004200 */
        /* <DEDUP_REMOVED lines=8> */
[----:B------:R-:W-:Y:S02]  /*3f40*/  LDSM.16.MT88.4 R36, [R210+0x3900] ;  /* 0x00390000d224783b */ /* 0x000fe40000004200 */
        /* <DEDUP_REMOVED lines=8> */
[----:B------:R-:W-:Y:S01]  /*3fd0*/  LDSM.16.MT88.4 R32, [R209+0x3900] ;  /* 0x00390000d120783b */ /* 0x000fe20000004200 */
[----:B------:R-:W-:Y:S02]  /*3fe0*/  FMNMX.FTZ R0, R136, R19, !PT ;  /* 0x0000001388007209 */ /* 0x000fe40007810000 */
[----:B------:R-:W-:Y:S02]  /*3ff0*/  ISETP.GT.AND P0, PT, R61, 0x1, !P0 ;  /* 0x000000013d00780c */ /* 0x000fe40004704270 */
[----:B------:R-:W-:Y:S02]  /*4000*/  FMNMX.FTZ R0, R135, R0, !PT ;  /* 0x0000000087007209 */ /* 0x000fe40007810000 */
[----:B------:R-:W-:-:S03]  /*4010*/  ISETP.LT.OR P0, PT, R43, 0x2, P0 ;  /* 0x000000022b00780c */ /* 0x000fc60000701670 */
[----:B------:R-:W1:Y:S01]  /*4020*/  SHFL.BFLY PT, R19, R0, 0x2, 0x1f ;  /* 0x0c401f0000137f89 */ /* 0x000e6200000e0000 */
[----:B------:R-:W-:Y:S02]  /*4030*/  FSEL R11, R11, -INF , !P0 ;  /* 0xff8000000b0b7808 */ /* 0x000fe40004000000 */
[----:B------:R-:W-:-:S04]  /*4040*/  ISETP.NE.AND P0, PT, R28, RZ, PT ;  /* 0x000000ff1c00720c */ /* 0x000fc80003f05270 */
[----:B------:R-:W-:-:S04]  /*4050*/  ISETP.GT.AND P0, PT, R61, RZ, !P0 ;  /* 0x000000ff3d00720c */ /* 0x000fc80004704270 */
        /* <DEDUP_REMOVED lines=9> */
[----:B------:R-:W-:Y:S02]  /*40f0*/  FMNMX.FTZ R12, R21, R12, !PT ;  /* 0x0000000c150c7209 */ /* 0x000fe40007810000 */
[----:B------:R-:W-:Y:S02]  /*4100*/  ISETP.GT.AND P0, PT, R61, 0x59, !P2 ;  /* 0x000000593d00780c */ /* 0x000fe40005704270 */
[----:B------:R-:W-:Y:S02]  /*4110*/  FMNMX.FTZ R12, R23, R12, !PT ;  /* 0x0000000c170c7209 */ /* 0x000fe40007810000 */
[----:B------:R-:W-:-:S02]  /*4120*/  ISETP.LT.OR P0, PT, R43, 0x5a, P0 ;  /* 0x0000005a2b00780c */ /* 0x000fc40000701670 */
[----:B------:R-:W-:Y:S02]  /*4130*/  FMNMX.FTZ R12, R17, R12, !PT ;  /* 0x0000000c110c7209 */ /* 0x000fe40007810000 */
[----:B------:R-:W-:Y:S02]  /*4140*/  FSEL R128, R31, -INF , !P0 ;  /* 0xff8000001f807808 */ /* 0x000fe40004000000 */
[----:B------:R-:W-:Y:S01]  /*4150*/  FMNMX.FTZ R12, R9, R12, !PT ;  /* 0x0000000c090c7209 */ /* 0x000fe20007810000 */
[----:B------:R-:W-:Y:S01]  /*4160*/  LDSM.16.MT88.4 R28, [R212+0x900] ;  /* 0x00090000d41c783b */ /* 0x000fe20000004200 */
[----:B-1----:R-:W-:Y:S02]  /*4170*/  FMNMX.FTZ R22, R0, R19, !PT ;  /* 0x0000001300167209 */ /* 0x002fe40007810000 */
[----:B------:R-:W-:-:S04]  /*4180*/  FMNMX.FTZ R12, R123, R12, !PT ;  /* 0x0000000c7b0c7209 */ /* 0x000fc80007810000 */
        /* <DEDUP_REMOVED lines=14> */
[----:B------:R-:W-:Y:S02]  /*4270*/  FMNMX.FTZ R18, R128, R25, !PT ;  /* 0x0000001980127209 */ /* 0x000fe40007810000 */
        /* <DEDUP_REMOVED lines=15> */
[--C-:B------:R-:W-:Y:S02]  /*4370*/  FFMA.FTZ R3, R16, c[0x0][0x2d0], -R139.reuse ;  /* 0x0000b40010037a23 */ /* 0x100fe4000001088b */
[--C-:B------:R-:W-:Y:S01]  /*4380*/  FFMA.FTZ R46, R20, c[0x0][0x2d0], -R139.reuse ;  /* 0x0000b400142e7a23 */ /* 0x100fe2000001088b */
[----:B------:R-:W2:Y:S01]  /*4390*/  MUFU.EX2 R51, R51 ;  /* 0x0000003300337308 */ /* 0x000ea20000000800 */
[--C-:B------:R-:W-:Y:S01]  /*43a0*/  FFMA.FTZ R119, R134, c[0x0][0x2d0], -R139.reuse ;  /* 0x0000b40086777a23 */ /* 0x100fe2000001088b */
[----:B-1----:R-:W-:Y:S01]  /*43b0*/  FMNMX.FTZ R12, R12, R19, !PT ;  /* 0x000000130c0c7209 */ /* 0x002fe20007810000 */
[--C-:B------:R-:W-:Y:S02]  /*43c0*/  FFMA.FTZ R121, R132, c[0x0][0x2d0], -R139.reuse ;  /* 0x0000b40084797a23 */ /* 0x100fe4000001088b */
[--C-:B------:R-:W-:Y:S01]  /*43d0*/  FFMA.FTZ R120, R120, c[0x0][0x2d0], -R139.reuse ;  /* 0x0000b40078787a23 */ /* 0x100fe2000001088b */
[C---:B------:R-:W-:Y:S01]  /*43e0*/  FSETP.NEU.FTZ.AND P0, PT, R12.reuse, -INF , PT ;  /* 0xff8000000c00780b */ /* 0x040fe20003f1d000 */
[----:B------:R-:W-:Y:S01]  /*43f0*/  FMUL.FTZ R130, R12, c[0x0][0x2d0] ;  /* 0x0000b4000c827a20 */ /* 0x000fe20000410000 */
[----:B------:R-:W-:Y:S01]  /*4400*/  MUFU.EX2 R48, R48 ;  /* 0x0000003000307308 */ /* 0x000fe20000000800 */
[----:B------:R-:W-:-:S02]  /*4410*/  FFMA.FTZ R122, R122, c[0x0][0x2d0], -R139 ;  /* 0x0000b4007a7a7a23 */ /* 0x000fc4000001088b */
[--C-:B------:R-:W-:Y:S01]  /*4420*/  FFMA.FTZ R142, R142, c[0x0][0x2d0], -R139.reuse ;  /* 0x0000b4008e8e7a23 */ /* 0x100fe2000001088b */
[----:B------:R-:W-:Y:S01]  /*4430*/  FSEL R130, R130, RZ, P0 ;  /* 0x000000ff82827208 */ /* 0x000fe20000000000 */
[----:B------:R-:W-:Y:S01]  /*4440*/  FFMA.FTZ R148, R148, c[0x0][0x2d0], -R139 ;  /* 0x0000b40094947a23 */ /* 0x000fe2000001088b */
[----:B--2---:R-:W-:Y:S02]  /*4450*/  F2FP.BF16.PACK_AB R64, R51, R116 ;  /* 0x000000743340723e */ /* 0x004fe400000010ff */
[----:B------:R-:W1:Y:S01]  /*4460*/  MUFU.EX2 R47, R47 ;  /* 0x0000002f002f7308 */ /* 0x000e620000000800 */
[--C-:B------:R-:W-:Y:S02]  /*4470*/  FFMA.FTZ R117, R10, c[0x0][0x2d0], -R130.reuse ;  /* 0x0000b4000a757a23 */ /* 0x100fe40000010882 */
[--C-:B------:R-:W-:Y:S02]  /*4480*/  FFMA.FTZ R118, R11, c[0x0][0x2d0], -R130.reuse ;  /* 0x0000b4000b767a23 */ /* 0x100fe40000010882 */
[----:B------:R-:W-:-:S02]  /*4490*/  FFMA.FTZ R50, R7, c[0x0][0x2d0], -R130 ;  /* 0x0000b40007327a23 */ /* 0x000fc40000010882 */
[--C-:B------:R-:W-:Y:S01]  /*44a0*/  FFMA.FTZ R49, R27, c[0x0][0x2d0], -R130.reuse ;  /* 0x0000b4001b317a23 */ /* 0x100fe20000010882 */
[----:B------:R-:W2:Y:S01]  /*44b0*/  LDSM.16.MT88.4 R4, [R208+0x3100] ;  /* 0x00310000d004783b */ /* 0x000ea20000004200 */
[----:B------:R-:W-:Y:S01]  /*44c0*/  MUFU.EX2 R117, R117 ;  /* 0x0000007500757308 */ /* 0x000fe20000000800 */
[--C-:B------:R-:W-:Y:S02]  /*44d0*/  FFMA.FTZ R2, R17, c[0x0][0x2d0], -R130.reuse ;  /* 0x0000b40011027a23 */ /* 0x100fe40000010882 */
[----:B------:R-:W3:Y:S01]  /*44e0*/  LDSM.16.MT88.4 R16, [R208+0x900] ;  /* 0x00090000d010783b */ /* 0x000ee20000004200 */
[--C-:B------:R-:W-:Y:S02]  /*44f0*/  FFMA.FTZ R41, R9, c[0x0][0x2d0], -R130.reuse ;  /* 0x0000b40009297a23 */ /* 0x100fe40000010882 */
[--C-:B------:R-:W-:Y:S01]  /*4500*/  FFMA.FTZ R44, R21, c[0x0][0x2d0], -R130.reuse ;  /* 0x0000b400152c7a23 */ /* 0x100fe20000010882 */
[----:B-1----:R-:W-:Y:S01]  /*4510*/  F2FP.BF16.PACK_AB R66, R47, R48 ;  /* 0x000000302f42723e */ /* 0x002fe200000010ff */
[----:B------:R-:W1:Y:S01]  /*4520*/  MUFU.EX2 R118, R118 ;  /* 0x0000007600767308 */ /* 0x000e620000000800 */
[----:B------:R-:W4:Y:S01]  /*4530*/  LDSM.16.MT88.4 R8, [R212+0x3900] ;  /* 0x00390000d408783b */ /* 0x000f220000004200 */
[----:B------:R-:W-:-:S02]  /*4540*/  FFMA.FTZ R43, R23, c[0x0][0x2d0], -R130 ;  /* 0x0000b400172b7a23 */ /* 0x000fc40000010882 */
[--C-:B------:R-:W-:Y:S01]  /*4550*/  FFMA.FTZ R123, R123, c[0x0][0x2d0], -R130.reuse ;  /* 0x0000b4007b7b7a23 */ /* 0x100fe20000010882 */
[----:B------:R-:W5:Y:S01]  /*4560*/  LDSM.16.MT88.4 R24, [R210+0x900] ;  /* 0x00090000d218783b */ /* 0x000f620000004200 */
[--C-:B------:R-:W-:Y:S02]  /*4570*/  FFMA.FTZ R132, R143, c[0x0][0x2d0], -R130.reuse ;  /* 0x0000b4008f847a23 */ /* 0x100fe40000010882 */
[----:B------:R-:W-:Y:S01]  /*4580*/  MUFU.EX2 R50, R50 ;  /* 0x0000003200327308 */ /* 0x000fe20000000800 */
[----:B------:R-:W2:Y:S01]  /*4590*/  LDSM.16.MT88.4 R20, [R209+0x900] ;  /* 0x00090000d114783b */ /* 0x000ea20000004200 */
[--C-:B------:R-:W-:Y:S02]  /*45a0*/  FFMA.FTZ R131, R131, c[0x0][0x2d0], -R130.reuse ;  /* 0x0000b40083837a23 */ /* 0x100fe40000010882 */
[----:B------:R-:W-:Y:S02]  /*45b0*/  FFMA.FTZ R134, R141, c[0x0][0x2d0], -R130 ;  /* 0x0000b4008d867a23 */ /* 0x000fe40000010882 */
[----:B------:R-:W-:-:S02]  /*45c0*/  FFMA.FTZ R141, R160, c[0x0][0x2d0], -R139 ;  /* 0x0000b400a08d7a23 */ /* 0x000fc4000001088b */
[----:B------:R-:W3:Y:S01]  /*45d0*/  MUFU.EX2 R49, R49 ;  /* 0x0000003100317308 */ /* 0x000ee20000000800 */
[----:B-1----:R-:W-:Y:S01]  /*45e0*/  F2FP.BF16.PACK_AB R65, R118, R117 ;  /* 0x000000757641723e */ /* 0x002fe200000010ff */
[----:B------:R-:W-:Y:S02]  /*45f0*/  FFMA.FTZ R143, R152, c[0x0][0x2d0], -R139 ;  /* 0x0000b400988f7a23 */ /* 0x000fe4000001088b */
[--C-:B------:R-:W-:Y:S02]  /*4600*/  FFMA.FTZ R152, R163, c[0x0][0x2d0], -R130.reuse ;  /* 0x0000b400a3987a23 */ /* 0x100fe40000010882 */
[--C-:B------:R-:W-:Y:S02]  /*4610*/  FFMA.FTZ R153, R153, c[0x0][0x2d0], -R130.reuse ;  /* 0x0000b40099997a23 */ /* 0x100fe40000010882 */
[----:B------:R-:W-:Y:S01]  /*4620*/  MUFU.EX2 R46, R46 ;  /* 0x0000002e002e7308 */ /* 0x000fe20000000800 */
[--C-:B------:R-:W-:Y:S02]  /*4630*/  FFMA.FTZ R155, R155, c[0x0][0x2d0], -R130.reuse ;  /* 0x0000b4009b9b7a23 */ /* 0x100fe40000010882 */
[----:B------:R-:W-:-:S02]  /*4640*/  FFMA.FTZ R160, R161, c[0x0][0x2d0], -R130 ;  /* 0x0000b400a1a07a23 */ /* 0x000fc40000010882 */
[--C-:B------:R-:W-:Y:S02]  /*4650*/  FFMA.FTZ R161, R154, c[0x0][0x2d0], -R139.reuse ;  /* 0x0000b4009aa17a23 */ /* 0x100fe4000001088b */
[--C-:B------:R-:W-:Y:S01]  /*4660*/  FFMA.FTZ R163, R150, c[0x0][0x2d0], -R139.reuse ;  /* 0x0000b40096a37a23 */ /* 0x100fe2000001088b */
[----:B---3--:R-:W-:Y:S01]  /*4670*/  F2FP.BF16.PACK_AB R67, R49, R50 ;  /* 0x000000323143723e */ /* 0x008fe200000010ff */
[----:B------:R-:W1:Y:S01]  /*4680*/  MUFU.EX2 R45, R45 ;  /* 0x0000002d002d7308 */ /* 0x000e620000000800 */
[--C-:B------:R-:W-:Y:S02]  /*4690*/  FFMA.FTZ R154, R156, c[0x0][0x2d0], -R139.reuse ;  /* 0x0000b4009c9a7a23 */ /* 0x100fe4000001088b */
[--C-:B------:R-:W-:Y:S02]  /*46a0*/  FFMA.FTZ R150, R157, c[0x0][0x2d0], -R130.reuse ;  /* 0x0000b4009d967a23 */ /* 0x100fe40000010882 */
[----:B------:R-:W-:Y:S01]  /*46b0*/  FFMA.FTZ R158, R158, c[0x0][0x2d0], -R139 ;  /* 0x0000b4009e9e7a23 */ /* 0x000fe2000001088b */
[----:B------:R-:W-:Y:S01]  /*46c0*/  HMMA.16816.F32.BF16 R88, R64, R92, RZ ;  /* 0x0000005c4058723c */ /* 0x000fe200000418ff */
[--C-:B------:R-:W-:Y:S01]  /*46d0*/  FFMA.FTZ R157, R159, c[0x0][0x2d0], -R130.reuse ;  /* 0x0000b4009f9d7a23 */ /* 0x100fe20000010882 */
        /* <DEDUP_REMOVED lines=8> */
[----:B------:R-:W-:Y:S02]  /*4760*/  FFMA.FTZ R135, R135, c[0x0][0x2d0], -R139 ;  /* 0x0000b40087877a23 */ /* 0x000fe4000001088b */
[--C-:B------:R-:W-:Y:S01]  /*4770*/  FFMA.FTZ R137, R137, c[0x0][0x2d0], -R130.reuse ;  /* 0x0000b40089897a23 */ /* 0x100fe20000010882 */
[----:B------:R-:W-:Y:S01]  /*4780*/  HMMA.16816.F32.BF16 R96, R64, R100, RZ ;  /* 0x000000644060723c */ /* 0x000fe200000418ff */
[--C-:B------:R-:W-:Y:S01]  /*4790*/  FFMA.FTZ R138, R133, c[0x0][0x2d0], -R130.reuse ;  /* 0x0000b400858a7a23 */ /* 0x100fe20000010882 */
[----:B------:R-:W-:Y:S01]  /*47a0*/  MUFU.EX2 R44, R44 ;  /* 0x0000002c002c7308 */ /* 0x000fe20000000800 */
[----:B------:R-:W-:-:S02]  /*47b0*/  FFMA.FTZ R241, R128, c[0x0][0x2d0], -R130 ;  /* 0x0000b40080f17a23 */ /* 0x000fc40000010882 */
[----:B------:R-:W-:Y:S02]  /*47c0*/  FADD.FTZ R51, R116, R51 ;  /* 0x0000003374337221 */ /* 0x000fe40000010000 */
[----:B------:R-:W-:Y:S01]  /*47d0*/  FADD.FTZ R117, R117, R118 ;  /* 0x0000007675757221 */ /* 0x000fe20000010000 */
[C---:B------:R-:W-:Y:S01]  /*47e0*/  HMMA.16816.F32.BF16 R100, R64.reuse, R102, RZ ;  /* 0x000000664064723c */ /* 0x040fe200000418ff */
[----:B------:R-:W-:Y:S01]  /*47f0*/  FADD.FTZ R48, R48, R51 ;  /* 0x0000003330307221 */ /* 0x000fe20000010000 */
[----:B------:R-:W3:Y:S01]  /*4800*/  MUFU.EX2 R43, R43 ;  /* 0x0000002b002b7308 */ /* 0x000ee20000000800 */
[----:B------:R-:W-:Y:S02]  /*4810*/  FADD.FTZ R50, R50, R117 ;  /* 0x0000007532327221 */ /* 0x000fe40000010000 */
[----:B------:R-:W-:Y:S02]  /*4820*/  FADD.FTZ R47, R47, R48 ;  /* 0x000000302f2f7221 */ /* 0x000fe40000010000 */
[----:B------:R-:W-:Y:S01]  /*4830*/  FADD.FTZ R49, R49, R50 ;  /* 0x0000003231317221 */ /* 0x000fe20000010000 */
        /* <DEDUP_REMOVED lines=19> */
[----:B------:R-:W4:Y:S06]  /*4970*/  MUFU.EX2 R134, R134 ;  /* 0x0000008600867308 */ /* 0x000f2c0000000800 */
[C---:B--2---:R-:W-:Y:S02]  /*4980*/  HMMA.16816.F32.BF16 R60, R64.reuse, R4, RZ ;  /* 0x00000004403c723c */ /* 0x044fe400000418ff */
[----:B------:R-:W-:Y:S05]  /*4990*/  MUFU.EX2 R141, R141 ;  /* 0x0000008d008d7308 */ /* 0x000fea0000000800 */
[----:B-1----:R-:W-:Y:S01]  /*49a0*/  F2FP.BF16.PACK_AB R4, R45, R46 ;  /* 0x0000002e2d04723e */ /* 0x002fe200000010ff */
[----:B------:R-:W-:Y:S01]  /*49b0*/  HMMA.16816.F32.BF16 R64, R64, R6, RZ ;  /* 0x000000064040723c */ /* 0x000fe200000418ff */
[----:B---3--:R-:W-:Y:S01]  /*49c0*/  F2FP.BF16.PACK_AB R5, R43, R44 ;  /* 0x0000002c2b05723e */ /* 0x008fe200000010ff */
[----:B------:R-:W1:Y:S01]  /*49d0*/  MUFU.EX2 R142, R142 ;  /* 0x0000008e008e7308 */ /* 0x000e620000000800 */
[----:B------:R-:W-:-:S02]  /*49e0*/  FADD.FTZ R46, R46, R47 ;  /* 0x0000002f2e2e7221 */ /* 0x000fc40000010000 */
[----:B------:R-:W-:Y:S02]  /*49f0*/  FADD.FTZ R44, R44, R49 ;  /* 0x000000312c2c7221 */ /* 0x000fe40000010000 */
[----:B------:R-:W-:Y:S01]  /*4a00*/  F2FP.BF16.PACK_AB R6, R3, R42 ;  /* 0x0000002a0306723e */ /* 0x000fe200000010ff */
[----:B------:R-:W-:Y:S01]  /*4a10*/  FADD.FTZ R45, R45, R46 ;  /* 0x0000002e2d2d7221 */ /* 0x000fe20000010000 */
[----:B------:R-:W-:Y:S01]  /*4a20*/  F2FP.BF16.PACK_AB R7, R41, R2 ;  /* 0x000000022907723e */ /* 0x000fe200000010ff */
[----:B------:R-:W-:Y:S01]  /*4a30*/  MUFU.EX2 R148, R148 ;  /* 0x0000009400947308 */ /* 0x000fe20000000800 */
[----:B------:R-:W-:Y:S02]  /*4a40*/  FADD.FTZ R43, R43, R44 ;  /* 0x0000002c2b2b7221 */ /* 0x000fe40000010000 */
[----:B------:R-:W-:-:S03]  /*4a50*/  FADD.FTZ R42, R42, R45 ;  /* 0x0000002d2a2a7221 */ /* 0x000fc60000010000 */
[C---:B------:R-:W-:Y:S02]  /*4a60*/  HMMA.16816.F32.BF16 R88, R4.reuse, R16, R88 ;  /* 0x000000100458723c */ /* 0x040fe40000041858 */
[----:B------:R-:W2:Y:S06]  /*4a70*/  MUFU.EX2 R143, R143 ;  /* 0x0000008f008f7308 */ /* 0x000eac0000000800 */
[C---:B------:R-:W-:Y:S01]  /*4a80*/  HMMA.16816.F32.BF16 R92, R4.reuse, R18, R92 ;  /* 0x00000012045c723c */ /* 0x040fe2000004185c */
[----:B------:R-:W3:Y:S01]  /*4a90*/  LDSM.16.MT88.4 R16, [R208+0x3900] ;  /* 0x00390000d010783b */ /* 0x000ee20000004200 */
[----:B------:R-:W-:Y:S06]  /*4aa0*/  MUFU.EX2 R152, R152 ;  /* 0x0000009800987308 */ /* 0x000fec0000000800 */
[C---:B----4-:R-:W-:Y:S02]  /*4ab0*/  HMMA.16816.F32.BF16 R96, R4.reuse, R8, R96 ;  /* 0x000000080460723c */ /* 0x050fe40000041860 */
[----:B------:R-:W4:Y:S06]  /*4ac0*/  MUFU.EX2 R153, R153 ;  /* 0x0000009900997308 */ /* 0x000f2c0000000800 */
        /* <DEDUP_REMOVED lines=8> */
[C---:B-----5:R-:W-:Y:S02]  /*4b50*/  HMMA.16816.F32.BF16 R72, R4.reuse, R24, R72 ;  /* 0x000000180448723c */ /* 0x060fe40000041848 */
[----:B------:R-:W5:Y:S06]  /*4b60*/  MUFU.EX2 R161, R161 ;  /* 0x000000a100a17308 */ /* 0x000f6c0000000800 */
        /* <DEDUP_REMOVED lines=23> */
[----:B------:R-:W-:-:S02]  /*4ce0*/  F2FP.BF16.PACK_AB R4, R120, R119 ;  /* 0x000000777804723e */ /* 0x000fc400000010ff */
[----:B------:R-:W-:Y:S01]  /*4cf0*/  F2FP.BF16.PACK_AB R6, R121, R122 ;  /* 0x0000007a7906723e */ /* 0x000fe200000010ff */
[----:B------:R-:W2:Y:S01]  /*4d00*/  MUFU.EX2 R135, R135 ;  /* 0x0000008700877308 */ /* 0x000ea20000000800 */
[----:B------:R-:W-:Y:S02]  /*4d10*/  F2FP.BF16.PACK_AB R5, R132, R123 ;  /* 0x0000007b8405723e */ /* 0x000fe400000010ff */
[----:B------:R-:W-:-:S05]  /*4d20*/  F2FP.BF16.PACK_AB R7, R134, R131 ;  /* 0x000000838607723e */ /* 0x000fca00000010ff */
[----:B------:R-:W-:Y:S02]  /*4d30*/  MUFU.EX2 R137, R137 ;  /* 0x0000008900897308 */ /* 0x000fe40000000800 */
[C---:B-1----:R-:W-:Y:S06]  /*4d40*/  HMMA.16816.F32.BF16 R88, R4.reuse, R8, R88 ;  /* 0x000000080458723c */ /* 0x042fec0000041858 */
[----:B------:R-:W1:Y:S02]  /*4d50*/  MUFU.EX2 R138, R138 ;  /* 0x0000008a008a7308 */ /* 0x000e640000000800 */
[C---:B------:R-:W-:Y:S01]  /*4d60*/  HMMA.16816.F32.BF16 R92, R4.reuse, R10, R92 ;  /* 0x0000000a045c723c */ /* 0x040fe2000004185c */
[----:B------:R-:W1:Y:S05]  /*4d70*/  LDSM.16.MT88.4 R8, [R208+0x4100] ;  /* 0x00410000d008783b */ /* 0x000e6a0000004200 */
[----:B------:R-:W-:Y:S02]  /*4d80*/  MUFU.EX2 R241, R241 ;  /* 0x000000f100f17308 */ /* 0x000fe40000000800 */
[C---:B------:R-:W-:Y:S08]  /*4d90*/  HMMA.16816.F32.BF16 R72, R4.reuse, R24, R72 ;  /* 0x000000180448723c */ /* 0x040ff00000041848 */
[C---:B--2---:R-:W-:Y:S08]  /*4da0*/  HMMA.16816.F32.BF16 R96, R4.reuse, R16, R96 ;  /* 0x000000100460723c */ /* 0x044ff00000041860 */
[C---:B------:R-:W-:Y:S01]  /*4db0*/  HMMA.16816.F32.BF16 R100, R4.reuse, R18, R100 ;  /* 0x000000120464723c */ /* 0x040fe20000041864 */
[----:B------:R-:W2:Y:S07]  /*4dc0*/  LDSM.16.MT88.4 R16, [R208+0x1900] ;  /* 0x00190000d010783b */ /* 0x000eae0000004200 */
[C---:B------:R-:W-:Y:S01]  /*4dd0*/  HMMA.16816.F32.BF16 R76, R4.reuse, R26, R76 ;  /* 0x0000001a044c723c */ /* 0x040fe2000004184c */
[----:B------:R-:W-:Y:S07]  /*4de0*/  LDSM.16.MT88.4 R24, [R210+0x1900] ;  /* 0x00190000d218783b */ /* 0x000fee0000004200 */
[C---:B------:R-:W-:Y:S08]  /*4df0*/  HMMA.16816.F32.BF16 R112, R4.reuse, R28, R112 ;  /* 0x0000001c0470723c */ /* 0x040ff00000041870 */
[C---:B-1----:R-:W-:Y:S08]  /*4e00*/  HMMA.16816.F32.BF16 R60, R4.reuse, R8, R60 ;  /* 0x00000008043c723c */ /* 0x042ff0000004183c */
[C---:B------:R-:W-:Y:S01]  /*4e10*/  HMMA.16816.F32.BF16 R64, R4.reuse, R10, R64 ;  /* 0x0000000a0440723c */ /* 0x040fe20000041840 */
[----:B------:R-:W1:Y:S07]  /*4e20*/  LDSM.16.MT88.4 R8, [R212+0x4900] ;  /* 0x00490000d408783b */ /* 0x000e6e0000004200 */
[C---:B------:R-:W-:Y:S01]  /*4e30*/  HMMA.16816.F32.BF16 R68, R4.reuse, R30, R68 ;  /* 0x0000001e0444723c */ /* 0x040fe20000041844 */
[----:B------:R-:W-:Y:S07]  /*4e40*/  LDSM.16.MT88.4 R28, [R212+0x1900] ;  /* 0x00190000d41c783b */ /* 0x000fee0000004200 */
[C---:B------:R-:W-:Y:S08]  /*4e50*/  HMMA.16816.F32.BF16 R80, R4.reuse, R20, R80 ;  /* 0x000000140450723c */ /* 0x040ff00000041850 */
[C---:B------:R-:W-:Y:S01]  /*4e60*/  HMMA.16816.F32.BF16 R84, R4.reuse, R22, R84 ;  /* 0x000000160454723c */ /* 0x040fe20000041854 */
[----:B------:R-:W-:Y:S07]  /*4e70*/  LDSM.16.MT88.4 R20, [R209+0x1900] ;  /* 0x00190000d114783b */ /* 0x000fee0000004200 */
[C---:B------:R-:W-:Y:S08]  /*4e80*/  HMMA.16816.F32.BF16 R108, R4.reuse, R36, R108 ;  /* 0x00000024046c723c */ /* 0x040ff0000004186c */
[C---:B------:R-:W-:Y:S01]  /*4e90*/  HMMA.16816.F32.BF16 R104, R4.reuse, R38, R104 ;  /* 0x000000260468723c */ /* 0x040fe20000041868 */
[----:B------:R-:W1:Y:S07]  /*4ea0*/  LDSM.16.MT88.4 R36, [R210+0x4900] ;  /* 0x00490000d224783b */ /* 0x000e6e0000004200 */
[C---:B------:R-:W-:Y:S08]  /*4eb0*/  HMMA.16816.F32.BF16 R52, R4.reuse, R32, R52 ;  /* 0x000000200434723c */ /* 0x040ff00000041834 */
[----:B------:R-:W-:Y:S01]  /*4ec0*/  HMMA.16816.F32.BF16 R56, R4, R34, R56 ;  /* 0x000000220438723c */ /* 0x000fe20000041838 */
[----:B------:R-:W3:Y:S06]  /*4ed0*/  LDSM.16.MT88.4 R32, [R209+0x4900] ;  /* 0x00490000d120783b */ /* 0x000eec0000004200 */
[----:B------:R-:W-:-:S02]  /*4ee0*/  F2FP.BF16.PACK_AB R4, R142, R141 ;  /* 0x0000008d8e04723e */ /* 0x000fc400000010ff */
[----:B------:R-:W-:Y:S02]  /*4ef0*/  F2FP.BF16.PACK_AB R6, R143, R148 ;  /* 0x000000948f06723e */ /* 0x000fe400000010ff */
[----:B----4-:R-:W-:Y:S02]  /*4f00*/  F2FP.BF16.PACK_AB R5, R153, R152 ;  /* 0x000000989905723e */ /* 0x010fe400000010ff */
[----:B------:R-:W-:-:S07]  /*4f10*/  F2FP.BF16.PACK_AB R7, R160, R155 ;  /* 0x0000009ba007723e */ /* 0x000fce00000010ff */
[C---:B--2---:R-:W-:Y:S08]  /*4f20*/  HMMA.16816.F32.BF16 R88, R4.reuse, R16, R88 ;  /* 0x000000100458723c */ /* 0x044ff00000041858 */
[C---:B------:R-:W-:Y:S01]  /*4f30*/  HMMA.16816.F32.BF16 R92, R4.reuse, R18, R92 ;  /* 0x00000012045c723c */ /* 0x040fe2000004185c */
[----:B------:R-:W2:Y:S07]  /*4f40*/  LDSM.16.MT88.4 R16, [R208+0x4900] ;  /* 0x00490000d010783b */ /* 0x000eae0000004200 */
[C---:B-1----:R-:W-:Y:S08]  /*4f50*/  HMMA.16816.F32.BF16 R96, R4.reuse, R8, R96 ;  /* 0x000000080460723c */ /* 0x042ff00000041860 */
[C---:B------:R-:W-:Y:S01]  /*4f60*/  HMMA.16816.F32.BF16 R100, R4.reuse, R10, R100 ;  /* 0x0000000a0464723c */ /* 0x040fe20000041864 */
[----:B------:R-:W1:Y:S07]  /*4f70*/  LDSM.16.MT88.4 R8, [R208+0x2100] ;  /* 0x00210000d008783b */ /* 0x000e6e0000004200 */
[C---:B------:R-:W-:Y:S08]  /*4f80*/  HMMA.16816.F32.BF16 R72, R4.reuse, R24, R72 ;  /* 0x000000180448723c */ /* 0x040ff00000041848 */
[C---:B------:R-:W-:Y:S01]  /*4f90*/  HMMA.16816.F32.BF16 R76, R4.reuse, R26, R76 ;  /* 0x0000001a044c723c */ /* 0x040fe2000004184c */
[----:B------:R-:W4:Y:S07]  /*4fa0*/  LDSM.16.MT88.4 R24, [R210+0x2100] ;  /* 0x00210000d218783b */ /* 0x000f2e0000004200 */
[C---:B------:R-:W-:Y:S08]  /*4fb0*/  HMMA.16816.F32.BF16 R108, R4.reuse, R36, R108 ;  /* 0x00000024046c723c */ /* 0x040ff0000004186c */
[C---:B------:R-:W-:Y:S01]  /*4fc0*/  HMMA.16816.F32.BF16 R104, R4.reuse, R38, R104 ;  /* 0x000000260468723c */ /* 0x040fe20000041868 */
[----:B------:R-:W1:Y:S07]  /*4fd0*/  LDSM.16.MT88.4 R36, [R210+0x5100] ;  /* 0x00510000d224783b */ /* 0x000e6e0000004200 */
[C---:B------:R-:W-:Y:S08]  /*4fe0*/  HMMA.16816.F32.BF16 R112, R4.reuse, R28, R112 ;  /* 0x0000001c0470723c */ /* 0x040ff00000041870 */
[C---:B------:R-:W-:Y:S01]  /*4ff0*/  HMMA.16816.F32.BF16 R68, R4.reuse, R30, R68 ;  /* 0x0000001e0444723c */ /* 0x040fe20000041844 */
[----:B------:R-:W-:Y:S07]  /*5000*/  LDSM.16.MT88.4 R28, [R212+0x2100] ;  /* 0x00210000d41c783b */ /* 0x000fee0000004200 */
[C---:B------:R-:W-:Y:S08]  /*5010*/  HMMA.16816.F32.BF16 R80, R4.reuse, R20, R80 ;  /* 0x000000140450723c */ /* 0x040ff00000041850 */
[C---:B------:R-:W-:Y:S01]  /*5020*/  HMMA.16816.F32.BF16 R84, R4.reuse, R22, R84 ;  /* 0x000000160454723c */ /* 0x040fe20000041854 */
[----:B------:R-:W1:Y:S07]  /*5030*/  LDSM.16.MT88.4 R20, [R209+0x2100] ;  /* 0x00210000d114783b */ /* 0x000e6e0000004200 */
[C---:B---3--:R-:W-:Y:S08]  /*5040*/  HMMA.16816.F32.BF16 R52, R4.reuse, R32, R52 ;  /* 0x000000200434723c */ /* 0x048ff00000041834 */
[C---:B------:R-:W-:Y:S01]  /*5050*/  HMMA.16816.F32.BF16 R56, R4.reuse, R34, R56 ;  /* 0x000000220438723c */ /* 0x040fe20000041838 */
[----:B------:R-:W-:Y:S07]  /*5060*/  LDSM.16.MT88.4 R32, [R209+0x5100] ;  /* 0x00510000d120783b */ /* 0x000fee0000004200 */
[C---:B--2---:R-:W-:Y:S08]  /*5070*/  HMMA.16816.F32.BF16 R60, R4.reuse, R16, R60 ;  /* 0x00000010043c723c */ /* 0x044ff0000004183c */
[----:B------:R-:W-:Y:S01]  /*5080*/  HMMA.16816.F32.BF16 R64, R4, R18, R64 ;  /* 0x000000120440723c */ /* 0x000fe20000041840 */
[----:B------:R-:W2:Y:S06]  /*5090*/  LDSM.16.MT88.4 R16, [R212+0x5100] ;  /* 0x00510000d410783b */ /* 0x000eac0000004200 */
[----:B-----5:R-:W-:-:S02]  /*50a0*/  F2FP.BF16.PACK_AB R4, R161, R158 ;  /* 0x0000009ea104723e */ /* 0x020fc400000010ff */
[----:B------:R-:W-:Y:S02]  /*50b0*/  F2FP.BF16.PACK_AB R6, R163, R154 ;  /* 0x0000009aa306723e */ /* 0x000fe400000010ff */
[----:B------:R-:W-:Y:S02]  /*50c0*/  F2FP.BF16.PACK_AB R5, R157, R150 ;  /* 0x000000969d05723e */ /* 0x000fe400000010ff */
[----:B------:R-:W-:-:S07]  /*50d0*/  F2FP.BF16.PACK_AB R7, R156, R151 ;  /* 0x000000979c07723e */ /* 0x000fce00000010ff */
[C---:B-1----:R-:W-:Y:S08]  /*50e0*/  HMMA.16816.F32.BF16 R88, R4.reuse, R8, R88 ;  /* 0x000000080458723c */ /* 0x042ff00000041858 */
[C---:B------:R-:W-:Y:S01]  /*50f0*/  HMMA.16816.F32.BF16 R92, R4.reuse, R10, R92 ;  /* 0x0000000a045c723c */ /* 0x040fe2000004185c */
[----:B------:R-:W1:Y:S07]  /*5100*/  LDSM.16.MT88.4 R8, [R208+0x5100] ;  /* 0x00510000d008783b */ /* 0x000e6e0000004200 */
[C---:B----4-:R-:W-:Y:S08]  /*5110*/  HMMA.16816.F32.BF16 R72, R4.reuse, R24, R72 ;  /* 0x000000180448723c */ /* 0x050ff00000041848 */
[C---:B------:R-:W-:Y:S01]  /*5120*/  HMMA.16816.F32.BF16 R76, R4.reuse, R26, R76 ;  /* 0x0000001a044c723c */ /* 0x040fe2000004184c */
[----:B------:R-:W3:Y:S07]  /*5130*/  LDSM.16.MT88.4 R24, [R210+0x2900] ;  /* 0x00290000d218783b */ /* 0x000eee0000004200 */
[C---:B------:R-:W-:Y:S07]  /*5140*/  HMMA.16816.F32.BF16 R108, R4.reuse, R36, R108 ;  /* 0x00000024046c723c */ /* 0x040fee000004186c */
[----:B------:R-:W-:Y:S01]  /*5150*/  FFMA.FTZ R36, R129, c[0x0][0x2d0], -R130 ;  /* 0x0000b40081247a23 */ /* 0x000fe20000010882 */
[C---:B------:R-:W-:Y:S05]  /*5160*/  HMMA.16816.F32.BF16 R80, R4.reuse, R20, R80 ;  /* 0x000000140450723c */ /* 0x040fea0000041850 */
[----:B------:R-:W4:Y:S03]  /*5170*/  MUFU.EX2 R36, R36 ;  /* 0x0000002400247308 */ /* 0x000f260000000800 */
[C---:B------:R-:W-:Y:S01]  /*5180*/  HMMA.16816.F32.BF16 R84, R4.reuse, R22, R84 ;  /* 0x000000160454723c */ /* 0x040fe20000041854 */
[----:B------:R-:W5:Y:S07]  /*5190*/  LDSM.16.MT88.4 R20, [R209+0x2900] ;  /* 0x00290000d114783b */ /* 0x000f6e0000004200 */
        /* <DEDUP_REMOVED lines=8> */
[----:B------:R-:W1:Y:S07]  /*5220*/  LDSM.16.MT88.4 R28, [R212+0x2900] ;  /* 0x00290000d41c783b */ /* 0x000e6e0000004200 */
[C---:B------:R-:W-:Y:S08]  /*5230*/  HMMA.16816.F32.BF16 R104, R4.reuse, R38, R104 ;  /* 0x000000260468723c */ /* 0x040ff00000041868 */
[C---:B------:R-:W-:Y:S08]  /*5240*/  HMMA.16816.F32.BF16 R52, R4.reuse, R32, R52 ;  /* 0x000000200434723c */ /* 0x040ff00000041834 */
[----:B------:R-:W-:Y:S07]  /*5250*/  HMMA.16816.F32.BF16 R56, R4, R34, R56 ;  /* 0x000000220438723c */ /* 0x000fee0000041838 */
[----:B------:R-:W-:-:S02]  /*5260*/  F2FP.BF16.PACK_AB R4, R149, R140 ;  /* 0x0000008c9504723e */ /* 0x000fc400000010ff */
[----:B------:R-:W-:Y:S02]  /*5270*/  F2FP.BF16.PACK_AB R6, R135, R136 ;  /* 0x000000888706723e */ /* 0x000fe400000010ff */
[----:B------:R-:W-:Y:S02]  /*5280*/  F2FP.BF16.PACK_AB R5, R138, R137 ;  /* 0x000000898a05723e */ /* 0x000fe400000010ff */
[----:B----4-:R-:W-:-:S07]  /*5290*/  F2FP.BF16.PACK_AB R7, R241, R36 ;  /* 0x00000024f107723e */ /* 0x010fce00000010ff */
[C---:B---3--:R-:W-:Y:S07]  /*52a0*/  HMMA.16816.F32.BF16 R72, R4.reuse, R24, R72 ;  /* 0x000000180448723c */ /* 0x048fee0000041848 */
[----:B------:R-:W-:Y:S01]  /*52b0*/  FADD.FTZ R24, R2, R43 ;  /* 0x0000002b02187221 */ /* 0x000fe20000010000 */
[----:B-----5:R-:W-:Y:S01]  /*52c0*/  HMMA.16816.F32.BF16 R80, R4, R20, R80 ;  /* 0x000000140450723c */ /* 0x020fe20000041850 */
[----:B------:R-:W-:Y:S02]  /*52d0*/  FADD.FTZ R2, R3, R42 ;  /* 0x0000002a03027221 */ /* 0x000fe40000010000 */
[----:B------:R-:W-:-:S02]  /*52e0*/  FADD.FTZ R24, R41, R24 ;  /* 0x0000001829187221 */ /* 0x000fc40000010000 */
[----:B------:R-:W-:Y:S02]  /*52f0*/  FADD.FTZ R3, R119, R2 ;  /* 0x0000000277037221 */ /* 0x000fe40000010000 */
[----:B------:R-:W-:Y:S01]  /*5300*/  FADD.FTZ R123, R123, R24 ;  /* 0x000000187b7b7221 */ /* 0x000fe20000010000 */
[C---:B------:R-:W-:Y:S01]  /*5310*/  HMMA.16816.F32.BF16 R84, R4.reuse, R22, R84 ;  /* 0x000000160454723c */ /* 0x040fe20000041854 */
[----:B------:R-:W-:Y:S01]  /*5320*/  FADD.FTZ R3, R120, R3 ;  /* 0x0000000378037221 */ /* 0x000fe20000010000 */
[----:B------:R-:W3:Y:S01]  /*5330*/  LDSM.16.MT88.4 R20, [R210+0x5900] ;  /* 0x00590000d214783b */ /* 0x000ee20000004200 */
[----:B------:R-:W-:Y:S02]  /*5340*/  FADD.FTZ R132, R132, R123 ;  /* 0x0000007b84847221 */ /* 0x000fe40000010000 */
[----:B------:R-:W-:Y:S02]  /*5350*/  FADD.FTZ R2, R122, R3 ;  /* 0x000000037a027221 */ /* 0x000fe40000010000 */
[----:B------:R-:W-:Y:S01]  /*5360*/  FADD.FTZ R3, R131, R132 ;  /* 0x0000008483037221 */ /* 0x000fe20000010000 */
[----:B--2---:R-:W-:Y:S01]  /*5370*/  HMMA.16816.F32.BF16 R88, R4, R16, R88 ;  /* 0x000000100458723c */ /* 0x004fe20000041858 */
[----:B------:R-:W-:-:S02]  /*5380*/  FADD.FTZ R2, R121, R2 ;  /* 0x0000000279027221 */ /* 0x000fc40000010000 */
[----:B------:R-:W-:Y:S02]  /*5390*/  FADD.FTZ R3, R134, R3 ;  /* 0x0000000386037221 */ /* 0x000fe40000010000 */
[----:B------:R-:W-:Y:S02]  /*53a0*/  FADD.FTZ R141, R141, R2 ;  /* 0x000000028d8d7221 */ /* 0x000fe40000010000 */
[----:B------:R-:W-:Y:S01]  /*53b0*/  FADD.FTZ R2, R152, R3 ;  /* 0x0000000398027221 */ /* 0x000fe20000010000 */
[----:B------:R-:W-:Y:S01]  /*53c0*/  HMMA.16816.F32.BF16 R92, R4, R18, R92 ;  /* 0x00000012045c723c */ /* 0x000fe2000004185c */
[----:B------:R-:W2:Y:S01]  /*53d0*/  LDSM.16.MT88.4 R16, [R209+0x5900] ;  /* 0x00590000d110783b */ /* 0x000ea20000004200 */
[----:B------:R-:W-:Y:S02]  /*53e0*/  FADD.FTZ R3, R142, R141 ;  /* 0x0000008d8e037221 */ /* 0x000fe40000010000 */
[----:B------:R-:W-:Y:S02]  /*53f0*/  FADD.FTZ R2, R153, R2 ;  /* 0x0000000299027221 */ /* 0x000fe40000010000 */
[----:B------:R-:W-:-:S02]  /*5400*/  FADD.FTZ R148, R148, R3 ;  /* 0x0000000394947221 */ /* 0x000fc40000010000 */
[C---:B-1----:R-:W-:Y:S01]  /*5410*/  HMMA.16816.F32.BF16 R96, R4.reuse, R8, R96 ;  /* 0x000000080460723c */ /* 0x042fe20000041860 */
[----:B------:R-:W-:Y:S02]  /*5420*/  FADD.FTZ R3, R155, R2 ;  /* 0x000000029b037221 */ /* 0x000fe40000010000 */
[----:B------:R-:W-:Y:S02]  /*5430*/  FADD.FTZ R143, R143, R148 ;  /* 0x000000948f8f7221 */ /* 0x000fe40000010000 */
[----:B------:R-:W-:Y:S02]  /*5440*/  FADD.FTZ R3, R160, R3 ;  /* 0x00000003a0037221 */ /* 0x000fe40000010000 */
[----:B------:R-:W-:Y:S01]  /*5450*/  FADD.FTZ R158, R158, R143 ;  /* 0x0000008f9e9e7221 */ /* 0x000fe20000010000 */
[----:B------:R-:W-:Y:S01]  /*5460*/  HMMA.16816.F32.BF16 R100, R4, R10, R100 ;  /* 0x0000000a0464723c */ /* 0x000fe20000041864 */
[----:B------:R-:W1:Y:S01]  /*5470*/  LDSM.16.MT88.4 R8, [R208+0x5900] ;  /* 0x00590000d008783b */ /* 0x000e620000004200 */
[----:B------:R-:W-:-:S02]  /*5480*/  FADD.FTZ R2, R150, R3 ;  /* 0x0000000396027221 */ /* 0x000fc40000010000 */
[----:B------:R-:W-:Y:S02]  /*5490*/  FADD.FTZ R161, R161, R158 ;  /* 0x0000009ea1a17221 */ /* 0x000fe40000010000 */
[----:B------:R-:W-:Y:S02]  /*54a0*/  FADD.FTZ R2, R157, R2 ;  /* 0x000000029d027221 */ /* 0x000fe40000010000 */
[----:B------:R-:W-:Y:S01]  /*54b0*/  FADD.FTZ R154, R154, R161 ;  /* 0x000000a19a9a7221 */ /* 0x000fe20000010000 */
[----:B------:R-:W-:Y:S01]  /*54c0*/  HMMA.16816.F32.BF16 R112, R4, R28, R112 ;  /* 0x0000001c0470723c */ /* 0x000fe20000041870 */
[----:B------:R-:W-:Y:S02]  /*54d0*/  FADD.FTZ R151, R151, R2 ;  /* 0x0000000297977221 */ /* 0x000fe40000010000 */
[----:B------:R-:W-:Y:S02]  /*54e0*/  FADD.FTZ R163, R163, R154 ;  /* 0x0000009aa3a37221 */ /* 0x000fe40000010000 */
[----:B------:R-:W-:-:S02]  /*54f0*/  FADD.FTZ R156, R156, R151 ;  /* 0x000000979c9c7221 */ /* 0x000fc40000010000 */
[----:B------:R-:W-:Y:S01]  /*5500*/  @P4 IMAD.HI.U32 R2, R15, c[0x0][0x2c8], RZ ;  /* 0x0000b2000f024a27 */ /* 0x000fe200078e00ff */
[C---:B------:R-:W-:Y:S03]  /*5510*/  HMMA.16816.F32.BF16 R68, R4.reuse, R30, R68 ;  /* 0x0000001e0444723c */ /* 0x040fe60000041844 */
[----:B------:R-:W-:Y:S01]  /*5520*/  FADD.FTZ R140, R140, R163 ;  /* 0x000000a38c8c7221 */ /* 0x000fe20000010000 */
[----:B------:R-:W-:Y:S01]  /*5530*/  @P4 SHF.R.U32.HI R15, RZ, c[0x0][0x2cc], R2 ;  /* 0x0000b300ff0f4a19 */ /* 0x000fe20000011602 */
[----:B------:R-:W-:Y:S02]  /*5540*/  FADD.FTZ R137, R137, R156 ;  /* 0x0000009c89897221 */ /* 0x000fe40000010000 */
[----:B------:R-:W-:Y:S01]  /*5550*/  FADD.FTZ R149, R149, R140 ;  /* 0x0000008c95957221 */ /* 0x000fe20000010000 */
[----:B------:R-:W-:Y:S01]  /*5560*/  HMMA.16816.F32.BF16 R76, R4, R26, R76 ;  /* 0x0000001a044c723c */ /* 0x000fe2000004184c */
[----:B------:R-:W-:-:S02]  /*5570*/  FADD.FTZ R137, R138, R137 ;  /* 0x000000898a897221 */ /* 0x000fc40000010000 */
[----:B------:R-:W-:Y:S02]  /*5580*/  IMAD.IADD R14, R14, 0x1, R15 ;  /* 0x000000010e0e7824 */ /* 0x000fe400078e020f */
[----:B------:R-:W-:Y:S02]  /*5590*/  FADD.FTZ R136, R136, R149 ;  /* 0x0000009588887221 */ /* 0x000fe40000010000 */
[----:B------:R-:W-:Y:S01]  /*55a0*/  FADD.FTZ R36, R36, R137 ;  /* 0x0000008924247221 */ /* 0x000fe20000010000 */
[----:B---3--:R-:W-:Y:S01]  /*55b0*/  HMMA.16816.F32.BF16 R108, R4, R20, R108 ;  /* 0x00000014046c723c */ /* 0x008fe2000004186c */
[----:B------:R-:W-:Y:S01]  /*55c0*/  FADD.FTZ R242, R135, R136 ;  /* 0x0000008887f27221 */ /* 0x000fe20000010000 */
[----:B------:R-:W-:Y:S01]  /*55d0*/  IADD3 R3, R14, c[0x0][0x328], RZ ;  /* 0x0000ca000e037a10 */ /* 0x000fe20007ffe0ff */
[----:B------:R-:W-:-:S05]  /*55e0*/  FADD.FTZ R241, R241, R36 ;  /* 0x00000024f1f17221 */ /* 0x000fca0000010000 */
[C---:B------:R-:W-:Y:S08]  /*55f0*/  HMMA.16816.F32.BF16 R104, R4.reuse, R22, R104 ;  /* 0x000000160468723c */ /* 0x040ff00000041868 */
[C---:B--2---:R-:W-:Y:S08]  /*5600*/  HMMA.16816.F32.BF16 R52, R4.reuse, R16, R52 ;  /* 0x000000100434723c */ /* 0x044ff00000041834 */
[C---:B------:R-:W-:Y:S08]  /*5610*/  HMMA.16816.F32.BF16 R56, R4.reuse, R18, R56 ;  /* 0x000000120438723c */ /* 0x040ff00000041838 */
[C---:B-1----:R-:W-:Y:S08]  /*5620*/  HMMA.16816.F32.BF16 R60, R4.reuse, R8, R60 ;  /* 0x00000008043c723c */ /* 0x042ff0000004183c */
[----:B------:R-:W-:Y:S01]  /*5630*/  HMMA.16816.F32.BF16 R64, R4, R10, R64 ;  /* 0x0000000a0440723c */ /* 0x000fe20000041840 */
[----:B------:R-:W-:Y:S07]  /*5640*/  @!P3 BRA `(.L_x_251) ;  /* 0x000001100000b947 */ /* 0x000fee0003800000 */
[C---:B------:R-:W-:Y:S02]  /*5650*/  ISETP.GT.AND P0, PT, R14.reuse, RZ, PT ;  /* 0x000000ff0e00720c */ /* 0x040fe40003f04270 */
[----:B------:R-:W-:-:S11]  /*5660*/  IADD3 R2, R14, -0x1, RZ ;  /* 0xffffffff0e027810 */ /* 0x000fd60007ffe0ff */
[----:B------:R-:W-:Y:S05]  /*5670*/  @P0 BRA `(.L_x_252) ;  /* 0x0000007000000947 */ /* 0x000fea0003800000 */
[----:B------:R-:W-:Y:S02]  /*5680*/  IMAD.MOV.U32 R2, RZ, RZ, 0x1 ;  /* 0x00000001ff027424 */ /* 0x000fe400078e00ff */
[----:B------:R-:W-:-:S03]  /*5690*/  IMAD.MOV R14, RZ, RZ, -R14 ;  /* 0x000000ffff0e7224 */ /* 0x000fc600078e0a0e */
[----:B------:R-:W-:-:S13]  /*56a0*/  ISETP.NE.AND P0, PT, R2, c[0x0][0x32c], PT ;  /* 0x0000cb0002007a0c */ /* 0x000fda0003f05270 */
[----:B------:R-:W-:-:S05]  /*56b0*/  @P0 IMAD.HI.U32 R2, R14, c[0x0][0x330], RZ ;  /* 0x0000cc000e020a27 */ /* 0x000fca00078e00ff */
[----:B------:R-:W-:-:S04]  /*56c0*/  @P0 SHF.R.U32.HI R14, RZ, c[0x0][0x334], R2 ;  /* 0x0000cd00ff0e0a19 */ /* 0x000fc80000011602 */
[----:B------:R-:W-:Y:S01]  /*56d0*/  LOP3.LUT R2, RZ, R14, RZ, 0x33, !PT ;  /* 0x0000000eff027212 */ /* 0x000fe200078e33ff */
[----:B------:R-:W-:Y:S05]  /*56e0*/  BRA `(.L_x_253) ;  /* 0x0000004000007947 */ /* 0x000fea0003800000 */
.L_x_252:
[----:B------:R-:W-:-:S04]  /*56f0*/  MOV R4, 0x1 ;  /* 0x0000000100047802 */ /* 0x000fc80000000f00 */
[----:B------:R-:W-:-:S13]  /*5700*/  ISETP.NE.AND P0, PT, R4, c[0x0][0x32c], PT ;  /* 0x0000cb0004007a0c */ /* 0x000fda0003f05270 */
[----:B------:R-:W-:-:S05]  /*5710*/  @P0 IMAD.HI.U32 R4, R2, c[0x0][0x330], RZ ;  /* 0x0000cc0002040a27 */ /* 0x000fca00078e00ff */
[----:B------:R-:W-:Y:S02]  /*5720*/  @P0 SHF.R.U32.HI R2, RZ, c[0x0][0x334], R4 ;  /* 0x0000cd00ff020a19 */ /* 0x000fe40000011604 */
.L_x_253:
[----:B------:R-:W-:-:S05]  /*5730*/  MOV R5, c[0x0][0x32c] ;  /* 0x0000cb0000057a02 */ /* 0x000fca0000000f00 */
[----:B------:R-:W-:-:S05]  /*5740*/  IMAD R2, R2, R5, c[0x0][0x32c] ;  /* 0x0000cb0002027624 */ /* 0x000fca00078e0205 */
[----:B------:R-:W-:-:S05]  /*5750*/  IMNMX R3, R3, R2, PT ;  /* 0x0000000203037217 */ /* 0x000fca0003800200 */
.L_x_251:
[----:B------:R-:W-:-:S05]  /*5760*/  IMAD.HI R3, R3, 0x2aaaaaab, RZ ;  /* 0x2aaaaaab03037827 */ /* 0x000fca00078e02ff */
[----:B------:R-:W-:-:S04]  /*5770*/  SHF.R.U32.HI R2, RZ, 0x1f, R3 ;  /* 0x0000001fff027819 */ /* 0x000fc80000011603 */
[----:B------:R-:W-:-:S04]  /*5780*/  LEA.HI.SX32 R3, R3, R2, 0x1c ;  /* 0x0000000203037211 */ /* 0x000fc800078fe2ff */
[----:B------:R-:W-:-:S04]  /*5790*/  IMNMX R250, R216, R3, !PT ;  /* 0x00000003d8fa7217 */ /* 0x000fc80007800200 */
[----:B------:R-:W-:-:S13]  /*57a0*/  ISETP.GE.AND P0, PT, R169, R250, PT ;  /* 0x000000faa900720c */ /* 0x000fda0003f06270 */
        /* <DEDUP_REMOVED lines=8> */
.L_x_265:
[----:B------:R-:W-:Y:S04]  /*5830*/  DEPBAR.LE SB0, 0x0 ;  /* 0x000080000000791a */ /* 0x000fe80000000000 */
[----:B------:R-:W-:Y:S01]  /*5840*/  BAR.SYNC.DEFER_BLOCKING 0x0 ;  /* 0x0000000000007b1d */ /* 0x000fe20000010000 */
[----:B------:R-:W-:Y:S05]  /*5850*/  ISETP.GT.AND P0, PT, R216, R251, PT ;  /* 0x000000fbd800720c */ /* 0x000fea0003f04270 */
        /* <DEDUP_REMOVED lines=15> */
[----:B------:R-:W-:Y:S02]  /*5950*/  SHF.R.S32.HI R8, RZ, 0x1f, R221 ;  /* 0x0000001fff087819 */ /* 0x000fe400000114dd */
[----:B------:R-:W-:Y:S01]  /*5960*/  IADD3 R12, -R245, 0x10, RZ ;  /* 0x00000010f50c7810 */ /* 0x000fe20007ffe1ff */
[----:B------:R-:W-:Y:S02]  /*5970*/  IMAD R0, R0, c[0x0][0x208], RZ ;  /* 0x0000820000007a24 */ /* 0x000fe400078e02ff */
[----:B------:R-:W-:Y:S01]  /*5980*/  IMAD R8, R8, c[0x0][0x218], RZ ;  /* 0x0000860008087a24 */ /* 0x000fe200078e02ff */
[----:B------:R-:W-:Y:S01]  /*5990*/  LOP3.LUT R12, R12, 0xf, RZ, 0xc0, !PT ;  /* 0x0000000f0c0c7812 */ /* 0x000fe200078ec0ff */
[----:B------:R-:W-:Y:S02]  /*59a0*/  IMAD R0, R222, c[0x0][0x20c], R0 ;  /* 0x00008300de007a24 */ /* 0x000fe400078e0200 */
[----:B------:R-:W-:Y:S02]  /*59b0*/  IMAD R8, R221, c[0x0][0x21c], R8 ;  /* 0x00008700dd087a24 */ /* 0x000fe400078e0208 */
[----:B------:R-:W-:Y:S04]  /*59c0*/  IMAD.IADD R5, R5, 0x1, R0 ;  /* 0x0000000105057824 */ /* 0x000fe800078e0200 */
[----:B------:R-:W-:Y:S05]  /*59d0*/  IMAD.WIDE.U32 R4, R221, c[0x0][0x218], R4 ;  /* 0x00008600dd047a25 */ /* 0x000fea00078e0004 */
[----:B------:R-:W-:Y:S04]  /*59e0*/  IADD3 R6, P0, R232, R4, RZ ;  /* 0x00000004e8067210 */ /* 0x000fe80007f1e0ff */
[----:B------:R-:W-:Y:S02]  /*59f0*/  IADD3.X R5, R219, R5, R8, P0, !PT ;  /* 0x00000005db057210 */ /* 0x000fe400007fe408 */
[C---:B------:R-:W-:Y:S04]  /*5a00*/  LEA R4, P0, R6.reuse, c[0x0][0x1f8], 0x1 ;  /* 0x00007e0006047a11 */ /* 0x040fe800078008ff */
[----:B------:R-:W-:Y:S01]  /*5a10*/  LEA.HI.X R0, R6, c[0x0][0x1fc], R5, 0x1, P0 ;  /* 0x00007f0006007a11 */ /* 0x000fe200000f0c05 */
[----:B------:R-:W-:Y:S04]  /*5a20*/  SHFL.IDX PT, R7, R4, RZ, 0x181f ;  /* 0x00181fff04077589 */ /* 0x000fe800000e0000 */
[----:B------:R-:W2:Y:S04]  /*5a30*/  SHFL.IDX PT, R5, R4, 0x2, 0x181f ;  /* 0x00581f0004057f89 */ /* 0x000ea800000e0000 */
[----:B------:R-:W3:Y:S04]  /*5a40*/  SHFL.IDX PT, R6, R0, 0x2, 0x181f ;  /* 0x00581f0000067f89 */ /* 0x000ee800000e0000 */
[----:B------:R-:W5:Y:S04]  /*5a50*/  SHFL.IDX PT, R8, R0, RZ, 0x181f ;  /* 0x00181fff00087589 */ /* 0x000f6800000e0000 */
[----:B------:R-:W4:Y:S04]  /*5a60*/  SHFL.IDX PT, R9, R4, 0x1, 0x181f ;  /* 0x00381f0004097f89 */ /* 0x000f2800000e0000 */
[----:B------:R-:W1:Y:S01]  /*5a70*/  SHFL.IDX PT, R10, R0, 0x1, 0x181f ;  /* 0x00381f00000a7f89 */ /* 0x000e6200000e0000 */
[----:B--2---:R-:W-:Y:S04]  /*5a80*/  IADD3 R12, P2, P0, R12, R5, R246 ;  /* 0x000000050c0c7210 */ /* 0x004fe8000785e0f6 */
[----:B---3--:R-:W-:Y:S02]  /*5a90*/  IADD3.X R13, RZ, R6, R247, P2, P0 ;  /* 0x00000006ff0d7210 */ /* 0x008fe400017e04f7 */
[----:B------:R-:W-:Y:S02]  /*5aa0*/  IADD3 R14, P0, R7, R248, RZ ;  /* 0x000000f8070e7210 */ /* 0x000fe40007f1e0ff */
[----:B------:R-:W-:Y:S03]  /*5ab0*/  ISETP.GE.AND P2, PT, R225, c[0x0][0x1d4], PT ;  /* 0x00007500e1007a0c */ /* 0x000fe60003f46270 */
[C---:B-----5:R-:W-:Y:S01]  /*5ac0*/  IMAD.X R15, R8.reuse, 0x1, R249, P0 ;  /* 0x00000001080f7824 */ /* 0x060fe200000e06f9 */
[----:B------:R-:W-:Y:S05]  /*5ad0*/  IADD3 R16, P0, R7, R246, RZ ;  /* 0x000000f607107210 */ /* 0x000fea0007f1e0ff */
[----:B------:R-:W-:Y:S01]  /*5ae0*/  IMAD.X R17, R8, 0x1, R247, P0 ;  /* 0x0000000108117824 */ /* 0x000fe200000e06f7 */
[C---:B----4-:R-:W-:Y:S03]  /*5af0*/  IADD3 R18, P0, R9.reuse, R248, RZ ;  /* 0x000000f809127210 */ /* 0x050fe60007f1e0ff */
[----:B------:R2:W-:Y:S02]  /*5b00*/  LDGSTS.E.BYPASS.LTC128B.128 [R240], [R14.64], !P2 ;  /* 0x000000000ef07fae */ /* 0x0005e4000d101d46 */
[C---:B-1----:R-:W-:Y:S01]  /*5b10*/  IMAD.X R19, R10.reuse, 0x1, R249, P0 ;  /* 0x000000010a137824 */ /* 0x042fe200000e06f9 */
[----:B------:R-:W-:Y:S01]  /*5b20*/  IADD3 R8, P0, R9, R246, RZ ;  /* 0x000000f609087210 */ /* 0x000fe20007f1e0ff */
[----:B------:R2:W-:Y:S04]  /*5b30*/  LDGSTS.E.BYPASS.LTC128B.128 [R239], [R16.64], !P6 ;  /* 0x0000000010ef7fae */ /* 0x0005e8000f101d46 */
[----:B------:R2:W-:Y:S01]  /*5b40*/  LDGSTS.E.BYPASS.LTC128B.128 [R238], [R18.64], !P2 ;  /* 0x0000000012ee7fae */ /* 0x0005e2000d101d46 */
[----:B------:R-:W-:Y:S01]  /*5b50*/  IMAD.X R9, R10, 0x1, R247, P0 ;  /* 0x000000010a097824 */ /* 0x000fe200000e06f7 */
[----:B------:R-:W-:Y:S04]  /*5b60*/  IADD3 R10, P0, R5, R248, RZ ;  /* 0x000000f8050a7210 */ /* 0x000fe80007f1e0ff */
[----:B------:R2:W-:Y:S01]  /*5b70*/  LDGSTS.E.BYPASS.LTC128B.128 [R237], [R8.64], !P6 ;  /* 0x0000000008ed7fae */ /* 0x0005e2000f101d46 */
[----:B------:R-:W-:Y:S01]  /*5b80*/  IMAD.X R11, R6, 0x1, R249, P0 ;  /* 0x00000001060b7824 */ /* 0x000fe200000e06f9 */
[----:B------:R-:W-:Y:S04]  /*5b90*/  ISETP.NE.U32.AND P0, PT, R245, RZ, PT ;  /* 0x000000fff500720c */ /* 0x000fe80003f05070 */
[----:B------:R2:W-:Y:S09]  /*5ba0*/  LDGSTS.E.BYPASS.LTC128B.128 [R240+0x2000], [R10.64], !P2 ;  /* 0x020000000af07fae */ /* 0x0005f2000d101d46 */
[----:B------:R2:W-:Y:S02]  /*5bb0*/  LDGSTS.E.BYPASS.LTC128B.128.ZFILL [R240+0x5000], [R12.64], P0 ;  /* 0x050000000cf07fae */ /* 0x0005e40008141d46 */
.L_x_255:
[C---:B--23--:R-:W-:Y:S01]  /*5bc0*/  HMMA.16816.F32.BF16 R4, R124.reuse, R116, RZ ;  /* 0x000000747c04723c */ /* 0x04cfe200000418ff */
[----:B------:R-:W0:Y:S02]  /*5bd0*/  LDGDEPBAR ;  /* 0x00000000000079af */ /* 0x000e240000000000 */
[----:B------:R-:W-:Y:S05]  /*5be0*/  ISETP.GT.AND P0, PT, R251, R216, PT ;  /* 0x000000d8fb00720c */ /* 0x000fea0003f04270 */
        /* <DEDUP_REMOVED lines=134> */
[----:B------:R-:W-:Y:S01]  /*6450*/  IMAD R117, R251, 0x60, R227 ;  /* 0x00000060fb757824 */ /* 0x000fe200078e02e3 */
[----:B------:R-:W-:Y:S01]  /*6460*/  IADD3 R128, -R245, 0x10, RZ ;  /* 0x00000010f5807810 */ /* 0x000fe20007ffe1ff */
[----:B------:R-:W-:Y:S03]  /*6470*/  IMAD.MOV.U32 R221, RZ, RZ, RZ ;  /* 0x000000ffffdd7224 */ /* 0x000fe600078e00ff */
[----:B------:R-:W-:Y:S02]  /*6480*/  IADD3 R222, R117, -0x60, R224 ;  /* 0xffffffa075de7810 */ /* 0x000fe40007ffe0e0 */
[----:B------:R-:W-:Y:S03]  /*6490*/  LOP3.LUT R128, R128, 0xf, RZ, 0xc0, !PT ;  /* 0x0000000f80807812 */ /* 0x000fe600078ec0ff */
[----:B------:R-:W-:Y:S04]  /*64a0*/  @P5 IMAD.HI.U32 R116, R222, c[0x0][0x2bc], RZ ;  /* 0x0000af00de745a27 */ /* 0x000fe800078e00ff */
[----:B------:R-:W-:Y:S01]  /*64b0*/  IMAD.MOV.U32 R0, RZ, RZ, R222 ;  /* 0x000000ffff007224 */ /* 0x000fe200078e00de */
[----:B------:R-:W-:Y:S04]  /*64c0*/  @P5 SHF.R.U32.HI R0, RZ, c[0x0][0x2c0], R116 ;  /* 0x0000b000ff005a19 */ /* 0x000fe80000011674 */
[C---:B------:R-:W-:Y:S04]  /*64d0*/  @!P1 IADD3 R117, P0, R0.reuse, R230, RZ ;  /* 0x000000e600759210 */ /* 0x040fe80007f1e0ff */
[----:B------:R-:W-:Y:S02]  /*64e0*/  @!P1 LEA.HI.X.SX32 R116, R0, R215, 0x1, P0 ;  /* 0x000000d700749211 */ /* 0x000fe400000f0eff */
        /* <DEDUP_REMOVED lines=11> */
[----:B------:R-:W-:Y:S04]  /*65a0*/  IMAD.WIDE.U32 R118, R221, c[0x0][0x1f0], R118 ;  /* 0x00007c00dd767a25 */ /* 0x000fe800078e0076 */
[----:B------:R-:W-:Y:S01]  /*65b0*/  IMAD R117, R117, c[0x0][0x1f0], RZ ;  /* 0x00007c0075757a24 */ /* 0x000fe200078e02ff */
[----:B------:R-:W-:Y:S03]  /*65c0*/  IADD3 R118, P0, R234, R118, RZ ;  /* 0x00000076ea767210 */ /* 0x000fe60007f1e0ff */
[----:B------:R-:W-:Y:S05]  /*65d0*/  IMAD R117, R221, c[0x0][0x1f4], R117 ;  /* 0x00007d00dd757a24 */ /* 0x000fea00078e0275 */
[----:B------:R-:W-:Y:S02]  /*65e0*/  IADD3.X R117, R218, R119, R117, P0, !PT ;  /* 0x00000077da757210 */ /* 0x000fe400007fe475 */
[C---:B------:R-:W-:Y:S04]  /*65f0*/  LEA R116, P0, R118.reuse, c[0x0][0x1c8], 0x1 ;  /* 0x0000720076747a11 */ /* 0x040fe800078008ff */
[----:B------:R-:W-:Y:S01]  /*6600*/  LEA.HI.X R0, R118, c[0x0][0x1cc], R117, 0x1, P0 ;  /* 0x0000730076007a11 */ /* 0x000fe200000f0c75 */
[----:B------:R-:W-:Y:S04]  /*6610*/  SHFL.IDX PT, R119, R116, RZ, 0x181f ;  /* 0x00181fff74777589 */ /* 0x000fe800000e0000 */
[----:B------:R-:W1:Y:S04]  /*6620*/  SHFL.IDX PT, R117, R116, 0x2, 0x181f ;  /* 0x00581f0074757f89 */ /* 0x000e6800000e0000 */
[----:B------:R-:W2:Y:S04]  /*6630*/  SHFL.IDX PT, R118, R0, 0x2, 0x181f ;  /* 0x00581f0000767f89 */ /* 0x000ea800000e0000 */
[----:B------:R-:W3:Y:S04]  /*6640*/  SHFL.IDX PT, R120, R0, RZ, 0x181f ;  /* 0x00181fff00787589 */ /* 0x000ee800000e0000 */
[----:B------:R-:W4:Y:S04]  /*6650*/  SHFL.IDX PT, R121, R116, 0x1, 0x181f ;  /* 0x00381f0074797f89 */ /* 0x000f2800000e0000 */
[----:B------:R-:W5:Y:S01]  /*6660*/  SHFL.IDX PT, R122, R0, 0x1, 0x181f ;  /* 0x00381f00007a7f89 */ /* 0x000f6200000e0000 */
[----:B-1----:R-:W-:Y:S04]  /*6670*/  IADD3 R128, P2, P0, R128, R117, R246 ;  /* 0x0000007580807210 */ /* 0x002fe8000785e0f6 */
[----:B--2---:R-:W-:Y:S02]  /*6680*/  IADD3.X R129, RZ, R118, R247, P2, P0 ;  /* 0x00000076ff817210 */ /* 0x004fe400017e04f7 */
[----:B------:R-:W-:Y:S02]  /*6690*/  IADD3 R130, P0, R119, R248, RZ ;  /* 0x000000f877827210 */ /* 0x000fe40007f1e0ff */
[----:B------:R-:W-:Y:S03]  /*66a0*/  ISETP.GE.AND P2, PT, R225, c[0x0][0x1d4], PT ;  /* 0x00007500e1007a0c */ /* 0x000fe60003f46270 */
[C---:B---3--:R-:W-:Y:S01]  /*66b0*/  IMAD.X R131, R120.reuse, 0x1, R249, P0 ;  /* 0x0000000178837824 */ /* 0x048fe200000e06f9 */
[----:B------:R-:W-:Y:S05]  /*66c0*/  IADD3 R132, P0, R119, R246, RZ ;  /* 0x000000f677847210 */ /* 0x000fea0007f1e0ff */
[----:B------:R-:W-:Y:S01]  /*66d0*/  IMAD.X R133, R120, 0x1, R247, P0 ;  /* 0x0000000178857824 */ /* 0x000fe200000e06f7 */
[C---:B----4-:R-:W-:Y:S03]  /*66e0*/  IADD3 R134, P0, R121.reuse, R248, RZ ;  /* 0x000000f879867210 */ /* 0x050fe60007f1e0ff */
[----:B------:R1:W-:Y:S02]  /*66f0*/  LDGSTS.E.BYPASS.LTC128B.128 [R223+0x8100], [R130.64], !P2 ;  /* 0x0810000082df7fae */ /* 0x0003e4000d101d46 */
[C---:B-----5:R-:W-:Y:S01]  /*6700*/  IMAD.X R135, R122.reuse, 0x1, R249, P0 ;  /* 0x000000017a877824 */ /* 0x060fe200000e06f9 */
[----:B------:R-:W-:Y:S01]  /*6710*/  IADD3 R120, P0, R121, R246, RZ ;  /* 0x000000f679787210 */ /* 0x000fe20007f1e0ff */
[----:B------:R1:W-:Y:S04]  /*6720*/  LDGSTS.E.BYPASS.LTC128B.128 [R223+0xb100], [R132.64], !P6 ;  /* 0x0b10000084df7fae */ /* 0x0003e8000f101d46 */
[----:B------:R1:W-:Y:S01]  /*6730*/  LDGSTS.E.BYPASS.LTC128B.128 [R223+0x9100], [R134.64], !P2 ;  /* 0x0910000086df7fae */ /* 0x0003e2000d101d46 */
[----:B------:R-:W-:Y:S01]  /*6740*/  IMAD.X R121, R122, 0x1, R247, P0 ;  /* 0x000000017a797824 */ /* 0x000fe200000e06f7 */
[----:B------:R-:W-:Y:S04]  /*6750*/  IADD3 R122, P0, R117, R248, RZ ;  /* 0x000000f8757a7210 */ /* 0x000fe80007f1e0ff */
[----:B------:R1:W-:Y:S01]  /*6760*/  LDGSTS.E.BYPASS.LTC128B.128 [R223+0xc100], [R120.64], !P6 ;  /* 0x0c10000078df7fae */ /* 0x0003e2000f101d46 */
[----:B------:R-:W-:Y:S01]  /*6770*/  IMAD.X R123, R118, 0x1, R249, P0 ;  /* 0x00000001767b7824 */ /* 0x000fe200000e06f9 */
[----:B------:R-:W-:Y:S04]  /*6780*/  ISETP.NE.U32.AND P0, PT, R245, RZ, PT ;  /* 0x000000fff500720c */ /* 0x000fe80003f05070 */
[----:B------:R1:W-:Y:S09]  /*6790*/  LDGSTS.E.BYPASS.LTC128B.128 [R223+0xa100], [R122.64], !P2 ;  /* 0x0a1000007adf7fae */ /* 0x0003f2000d101d46 */
[----:B------:R1:W-:Y:S02]  /*67a0*/  LDGSTS.E.BYPASS.LTC128B.128.ZFILL [R223+0xd100], [R128.64], P0 ;  /* 0x0d10000080df7fae */ /* 0x0003e40008141d46 */
.L_x_256:
[----:B------:R-:W-:Y:S01]  /*67b0*/  @P4 IMAD.HI.U32 R0, R229, c[0x0][0x2c8], RZ ;  /* 0x0000b200e5004a27 */ /* 0x000fe200078e00ff */
[----:B------:R-:W0:Y:S03]  /*67c0*/  LDGDEPBAR ;  /* 0x00000000000079af */ /* 0x000e260000000000 */
[----:B-1----:R-:W-:Y:S01]  /*67d0*/  IMAD.MOV.U32 R121, RZ, RZ, R229 ;  /* 0x000000ffff797224 */ /* 0x002fe200078e00e5 */
[----:B------:R-:W-:Y:S01]  /*67e0*/  @P4 SHF.R.U32.HI R121, RZ, c[0x0][0x2cc], R0 ;  /* 0x0000b300ff794a19 */ /* 0x000fe20000011600 */
[----:B------:R-:W-:Y:S04]  /*67f0*/  IMAD R119, R251, -0x60, RZ ;  /* 0xffffffa0fb777824 */ /* 0x000fe800078e02ff */
[----:B------:R-:W1:Y:S01]  /*6800*/  SHFL.IDX PT, R118, R121, RZ, 0x1c1f ;  /* 0x001c1fff79767589 */ /* 0x000e6200000e0000 */
[----:B------:R-:W-:Y:S04]  /*6810*/  IADD3 R0, -R236, 0x1, R119 ;  /* 0x00000001ec007810 */ /* 0x000fe80007ffe177 */
[----:B------:R-:W-:Y:S04]  /*6820*/  IADD3 R0, -R226, R0, R217 ;  /* 0x00000000e2007210 */ /* 0x000fe80007ffe1d9 */
[C---:B------:R-:W-:Y:S02]  /*6830*/  IADD3 R117, R0.reuse, c[0x0][0x328], RZ ;  /* 0x0000ca0000757a10 */ /* 0x040fe40007ffe0ff */
[----:B------:R-:W-:Y:S03]  /*6840*/  IADD3 R0, R0, UR4, RZ ;  /* 0x0000000400007c10 */ /* 0x000fe6000fffe0ff */
[--C-:B-1----:R-:W-:Y:S02]  /*6850*/  IMAD.IADD R153, R117, 0x1, R118.reuse ;  /* 0x0000000175997824 */ /* 0x102fe400078e0276 */
[----:B------:R-:W-:Y:S01]  /*6860*/  IMAD.IADD R136, R0, 0x1, R118 ;  /* 0x0000000100887824 */ /* 0x000fe200078e0276 */
[----:B------:R-:W-:-:S05]  /*6870*/  @!P3 BRA `(.L_x_257) ;  /* 0x000001800000b947 */ /* 0x000fca0003800000 */
[----:B------:R-:W-:Y:S01]  /*6880*/  IADD3 R118, -R226, R217, R118 ;  /* 0x000000d9e2767210 */ /* 0x000fe20007ffe176 */
[----:B------:R-:W-:Y:S03]  /*6890*/  BSSY B0, `(.L_x_258) ;  /* 0x0000011000007945 */ /* 0x000fe60003800000 */
        /* <DEDUP_REMOVED lines=11> */
.L_x_259:
[----:B------:R-:W-:Y:S04]  /*6950*/  MOV R116, c[0x0][0x32c] ;  /* 0x0000cb0000747a02 */ /* 0x000fe80000000f00 */
[----:B------:R-:W-:Y:S11]  /*6960*/  ISETP.NE.AND P0, PT, R116, 0x1, PT ;  /* 0x000000017400780c */ /* 0x000ff60003f05270 */
[----:B------:R-:W-:Y:S02]  /*6970*/  @!UPT UIADD3 URZ, URZ, URZ, URZ ;  /* 0x0000003f3f3ff290 */ /* 0x000fe4000fffe03f */
[----:B------:R-:W-:Y:S05]  /*6980*/  @P0 IMAD.HI.U32 R116, R118, c[0x0][0x330], RZ ;  /* 0x0000cc0076740a27 */ /* 0x000fea00078e00ff */
[----:B------:R-:W-:Y:S02]  /*6990*/  @P0 SHF.R.U32.HI R118, RZ, c[0x0][0x334], R116 ;  /* 0x0000cd00ff760a19 */ /* 0x000fe40000011674 */
.L_x_260:
[----:B------:R-:W-:Y:S05]  /*69a0*/  BSYNC B0 ;  /* 0x0000000000007941 */ /* 0x000fea0003800000 */
.L_x_258:
[----:B------:R-:W-:Y:S04]  /*69b0*/  IMAD.IADD R123, R119, 0x1, -R236 ;  /* 0x00000001777b7824 */ /* 0x000fe800078e0aec */
[----:B------:R-:W-:Y:S05]  /*69c0*/  IMAD R123, R118, c[0x0][0x32c], R123 ;  /* 0x0000cb00767b7a24 */ /* 0x000fea00078e027b */
[----:B------:R-:W-:Y:S02]  /*69d0*/  IADD3 R116, R123, c[0x0][0x32c], RZ ;  /* 0x0000cb007b747a10 */ /* 0x000fe40007ffe0ff */
[----:B------:R-:W-:Y:S02]  /*69e0*/  IMNMX R136, R136, R123, !PT ;  /* 0x0000007b88887217 */ /* 0x000fe40007800200 */
[----:B------:R-:W-:Y:S02]  /*69f0*/  IMNMX R153, R153, R116, PT ;  /* 0x0000007499997217 */ /* 0x000fe40003800200 */
.L_x_257:
[C---:B------:R-:W-:Y:S02]  /*6a00*/  ISETP.GE.AND P0, PT, R119.reuse, 0x1, PT ;  /* 0x000000017700780c */ /* 0x040fe40003f06270 */
[----:B------:R-:W-:Y:S02]  /*6a10*/  ISETP.GE.AND P2, PT, R119, 0x2, PT ;  /* 0x000000027700780c */ /* 0x000fe40003f46270 */
[----:B------:R-:W-:Y:S02]  /*6a20*/  P2R R151, PR, RZ, 0x1 ;  /* 0x00000001ff977803 */ /* 0x000fe40000000000 */
[----:B------:R-:W-:Y:S02]  /*6a30*/  ISETP.GT.AND P0, PT, R136, RZ, !P0 ;  /* 0x000000ff8800720c */ /* 0x000fe40004704270 */
[----:B------:R-:W-:Y:S02]  /*6a40*/  P2R R149, PR, RZ, 0x4 ;  /* 0x00000004ff957803 */ /* 0x000fe40000000000 */
[----:B------:R-:W-:Y:S04]  /*6a50*/  ISETP.LT.OR P0, PT, R153, 0x1, P0 ;  /* 0x000000019900780c */ /* 0x000fe80000701670 */
[----:B------:R-:W-:Y:S02]  /*6a60*/  FSEL R120, R4, -INF , !P0 ;  /* 0xff80000004787808 */ /* 0x000fe40004000000 */
[C---:B------:R-:W-:Y:S02]  /*6a70*/  ISETP.GT.AND P0, PT, R136.reuse, 0x1, !P2 ;  /* 0x000000018800780c */ /* 0x040fe40005704270 */
[----:B------:R-:W-:Y:S02]  /*6a80*/  ISETP.GE.AND P2, PT, R119, 0x9, PT ;  /* 0x000000097700780c */ /* 0x000fe40003f46270 */
[----:B------:R-:W-:Y:S02]  /*6a90*/  ISETP.LT.OR P0, PT, R153, 0x2, P0 ;  /* 0x000000029900780c */ /* 0x000fe40000701670 */
[----:B------:R-:W-:Y:S02]  /*6aa0*/  P2R R148, PR, RZ, 0x4 ;  /* 0x00000004ff947803 */ /* 0x000fe40000000000 */
[----:B------:R-:W-:Y:S02]  /*6ab0*/  FSEL R118, R5, -INF , !P0 ;  /* 0xff80000005767808 */ /* 0x000fe40004000000 */
[----:B------:R-:W-:Y:S02]  /*6ac0*/  ISETP.GT.AND P0, PT, R136, 0x8, !P2 ;  /* 0x000000088800780c */ /* 0x000fe40005704270 */
[----:B------:R-:W-:Y:S02]  /*6ad0*/  ISETP.GE.AND P2, PT, R119, 0xa, PT ;  /* 0x0000000a7700780c */ /* 0x000fe40003f46270 */
[----:B------:R-:W-:Y:S02]  /*6ae0*/  ISETP.LT.OR P0, PT, R153, 0x9, P0 ;  /* 0x000000099900780c */ /* 0x000fe40000701670 */
[----:B------:R-:W-:Y:S02]  /*6af0*/  P2R R139, PR, RZ, 0x4 ;  /* 0x00000004ff8b7803 */ /* 0x000fe40000000000 */
[----:B------:R-:W-:Y:S02]  /*6b00*/  FSEL R116, R8, -INF , !P0 ;  /* 0xff80000008747808 */ /* 0x000fe40004000000 */
[C---:B------:R-:W-:Y:S02]  /*6b10*/  ISETP.GT.AND P0, PT, R136.reuse, 0x9, !P2 ;  /* 0x000000098800780c */ /* 0x040fe40005704270 */
[----:B------:R-:W-:Y:S02]  /*6b20*/  ISETP.GE.AND P2, PT, R119, 0x11, PT ;  /* 0x000000117700780c */ /* 0x000fe40003f46270 */
[----:B------:R-:W-:Y:S02]  /*6b30*/  ISETP.LT.OR P0, PT, R153, 0xa, P0 ;  /* 0x0000000a9900780c */ /* 0x000fe40000701670 */
[----:B------:R-:W-:Y:S02]  /*6b40*/  P2R R135, PR, RZ, 0x4 ;  /* 0x00000004ff877803 */ /* 0x000fe40000000000 */
[----:B------:R-:W-:Y:S02]  /*6b50*/  FSEL R8, R9, -INF , !P0 ;  /* 0xff80000009087808 */ /* 0x000fe40004000000 */
[----:B------:R-:W-:Y:S01]  /*6b60*/  ISETP.GT.AND P0, PT, R136, 0x10, !P2 ;  /* 0x000000108800780c */ /* 0x000fe20005704270 */
[----:B------:R-:W1:Y:S01]  /*6b70*/  SHFL.IDX PT, R9, R121, 0x1, 0x1c1f ;  /* 0x003c1f0079097f89 */ /* 0x000e6200000e0000 */
        /* <DEDUP_REMOVED lines=11> */
[----:B------:R-:W-:Y:S01]  /*6c30*/  ISETP.LT.OR P0, PT, R153, 0x19, P0 ;  /* 0x000000199900780c */ /* 0x000fe20000701670 */
[--C-:B-1----:R-:W-:Y:S01]  /*6c40*/  IMAD.IADD R117, R117, 0x1, R9.reuse ;  /* 0x0000000175757824 */ /* 0x102fe200078e0209 */
[----:B------:R-:W-:Y:S01]  /*6c50*/  P2R R132, PR, RZ, 0x4 ;  /* 0x00000004ff847803 */ /* 0x000fe20000000000 */
[----:B------:R-:W-:Y:S01]  /*6c60*/  IMAD.IADD R0, R0, 0x1, R9 ;  /* 0x0000000100007824 */ /* 0x000fe200078e0209 */
        /* <DEDUP_REMOVED lines=78> */
[C---:B------:R-:W-:Y:S04]  /*7150*/  ISETP.LT.OR P0, PT, R153.reuse, 0x59, P0 ;  /* 0x000000599900780c */ /* 0x040fe80000701670 */
[----:B------:R-:W-:Y:S02]  /*7160*/  FSEL R138, R48, -INF , !P0 ;  /* 0xff800000308a7808 */ /* 0x000fe40004000000 */
[----:B------:R-:W-:Y:S04]  /*7170*/  ISETP.GT.AND P0, PT, R136, 0x59, !P2 ;  /* 0x000000598800780c */ /* 0x000fe80005704270 */
[----:B------:R-:W-:Y:S04]  /*7180*/  ISETP.LT.OR P0, PT, R153, 0x5a, P0 ;  /* 0x0000005a9900780c */ /* 0x000fe80000701670 */
[----:B------:R-:W-:Y:S01]  /*7190*/  FSEL R136, R49, -INF , !P0 ;  /* 0xff80000031887808 */ /* 0x000fe20004000000 */
        /* <DEDUP_REMOVED lines=14> */
.L_x_263:
[----:B------:R-:W-:Y:S04]  /*7280*/  MOV R9, c[0x0][0x32c] ;  /* 0x0000cb0000097a02 */ /* 0x000fe80000000f00 */
[----:B------:R-:W-:Y:S11]  /*7290*/  ISETP.NE.AND P0, PT, R9, 0x1, PT ;  /* 0x000000010900780c */ /* 0x000ff60003f05270 */
[----:B------:R-:W-:Y:S02]  /*72a0*/  @!UPT UIADD3 URZ, URZ, URZ, URZ ;  /* 0x0000003f3f3ff290 */ /* 0x000fe4000fffe03f */
[----:B------:R-:W-:Y:S05]  /*72b0*/  @P0 IMAD.HI.U32 R9, R13, c[0x0][0x330], RZ ;  /* 0x0000cc000d090a27 */ /* 0x000fea00078e00ff */
[----:B------:R-:W-:Y:S02]  /*72c0*/  @P0 SHF.R.U32.HI R13, RZ, c[0x0][0x334], R9 ;  /* 0x0000cd00ff0d0a19 */ /* 0x000fe40000011609 */
.L_x_264:
[----:B------:R-:W-:Y:S05]  /*72d0*/  BSYNC B0 ;  /* 0x0000000000007941 */ /* 0x000fea0003800000 */
.L_x_262:
[----:B------:R-:W-:Y:S04]  /*72e0*/  IMAD.IADD R32, R119, 0x1, -R236 ;  /* 0x0000000177207824 */ /* 0x000fe800078e0aec */
[----:B------:R-:W-:Y:S05]  /*72f0*/  IMAD R32, R13, c[0x0][0x32c], R32 ;  /* 0x0000cb000d207a24 */ /* 0x000fea00078e0220 */
[----:B------:R-:W-:Y:S02]  /*7300*/  IADD3 R36, R32, c[0x0][0x32c], RZ ;  /* 0x0000cb0020247a10 */ /* 0x000fe40007ffe0ff */
[----:B------:R-:W-:Y:S02]  /*7310*/  IMNMX R0, R0, R32, !PT ;  /* 0x0000002000007217 */ /* 0x000fe40007800200 */
[----:B------:R-:W-:Y:S02]  /*7320*/  IMNMX R117, R117, R36, PT ;  /* 0x0000002475757217 */ /* 0x000fe40003800200 */
.L_x_261:
[----:B------:R-:W-:Y:S01]  /*7330*/  ISETP.NE.AND P0, PT, R151, RZ, PT ;  /* 0x000000ff9700720c */ /* 0x000fe20003f05270 */
[----:B------:R-:W-:Y:S03]  /*7340*/  IMAD.MOV.U32 R48, RZ, RZ, R17 ;  /* 0x000000ffff307224 */ /* 0x000fe600078e0011 */
[----:B------:R-:W-:Y:S04]  /*7350*/  ISETP.GT.AND P0, PT, R0, RZ, !P0 ;  /* 0x000000ff0000720c */ /* 0x000fe80004704270 */
[----:B------:R-:W-:Y:S04]  /*7360*/  ISETP.LT.OR P0, PT, R117, 0x1, P0 ;  /* 0x000000017500780c */ /* 0x000fe80000701670 */
[----:B------:R-:W-:Y:S02]  /*7370*/  FSEL R17, R6, -INF , !P0 ;  /* 0xff80000006117808 */ /* 0x000fe40004000000 */
[----:B------:R-:W-:Y:S02]  /*7380*/  ISETP.NE.AND P0, PT, R149, RZ, PT ;  /* 0x000000ff9500720c */ /* 0x000fe40003f05270 */
[----:B------:R-:W-:Y:S02]  /*7390*/  FMNMX.FTZ R6, R17, R2, !PT ;  /* 0x0000000211067209 */ /* 0x000fe40007810000 */
[----:B------:R-:W-:Y:S04]  /*73a0*/  ISETP.GT.AND P0, PT, R0, 0x1, !P0 ;  /* 0x000000010000780c */ /* 0x000fe80004704270 */
        /* <DEDUP_REMOVED lines=9> */
[C---:B------:R-:W-:Y:S04]  /*7440*/  ISETP.GT.AND P0, PT, R0.reuse, 0x9, !P0 ;  /* 0x000000090000780c */ /* 0x040fe80004704270 */
[----:B------:R-:W-:Y:S04]  /*7450*/  ISETP.LT.OR P0, PT, R117, 0xa, P0 ;  /* 0x0000000a7500780c */ /* 0x000fe80000701670 */
[----:B------:R-:W-:Y:S02]  /*7460*/  FSEL R11, R11, -INF , !P0 ;  /* 0xff8000000b0b7808 */ /* 0x000fe40004000000 */
[----:B------:R-:W-:Y:S02]  /*7470*/  ISETP.NE.AND P0, PT, R135, RZ, PT ;  /* 0x000000ff8700720c */ /* 0x000fe40003f05270 */
[----:B------:R-:W-:Y:S02]  /*7480*/  FMNMX.FTZ R7, R11, R6, !PT ;  /* 0x000000060b077209 */ /* 0x000fe40007810000 */
[----:B------:R-:W-:Y:S04]  /*7490*/  ISETP.GT.AND P0, PT, R0, 0x10, !P0 ;  /* 0x000000100000780c */ /* 0x000fe80004704270 */
[C---:B------:R-:W-:Y:S04]  /*74a0*/  ISETP.LT.OR P0, PT, R117.reuse, 0x11, P0 ;  /* 0x000000117500780c */ /* 0x040fe80000701670 */
        /* <DEDUP_REMOVED lines=11> */
[----:B------:R-:W-:Y:S04]  /*7560*/  ISETP.NE.AND P0, PT, R132, RZ, PT ;  /* 0x000000ff8400720c */ /* 0x000fe80003f05270 */
[C---:B------:R-:W-:Y:S04]  /*7570*/  ISETP.GT.AND P0, PT, R0.reuse, 0x19, !P0 ;  /* 0x000000190000780c */ /* 0x040fe80004704270 */
[----:B------:R-:W-:Y:S04]  /*7580*/  ISETP.LT.OR P0, PT, R117, 0x1a, P0 ;  /* 0x0000001a7500780c */ /* 0x000fe80000701670 */
[----:B------:R-:W-:Y:S02]  /*7590*/  FSEL R161, R19, -INF , !P0 ;  /* 0xff80000013a17808 */ /* 0x000fe40004000000 */
[----:B------:R-:W-:Y:S04]  /*75a0*/  ISETP.NE.AND P0, PT, R131, RZ, PT ;  /* 0x000000ff8300720c */ /* 0x000fe80003f05270 */
        /* <DEDUP_REMOVED lines=20> */
[----:B------:R-:W-:Y:S04]  /*76f0*/  ISETP.GT.AND P0, PT, R0, 0x31, !P0 ;  /* 0x000000310000780c */ /* 0x000fe80004704270 */
[----:B------:R-:W-:Y:S04]  /*7700*/  ISETP.LT.OR P0, PT, R117, 0x32, P0 ;  /* 0x000000327500780c */ /* 0x000fe80000701670 */
        /* <DEDUP_REMOVED lines=17> */
[----:B------:R-:W-:Y:S01]  /*7820*/  ISETP.NE.AND P0, PT, R20, RZ, PT ;  /* 0x000000ff1400720c */ /* 0x000fe20003f05270 */
[----:B------:R-:W-:Y:S03]  /*7830*/  LDSM.16.MT88.4 R36, [R208+0x100] ;  /* 0x00010000d024783b */ /* 0x000fe60000004200 */
[----:B------:R-:W-:Y:S04]  /*7840*/  ISETP.GT.AND P0, PT, R0, 0x48, !P0 ;  /* 0x000000480000780c */ /* 0x000fe80004704270 */
[C---:B------:R-:W-:Y:S01]  /*7850*/  ISETP.LT.OR P0, PT, R117.reuse, 0x49, P0 ;  /* 0x000000497500780c */ /* 0x040fe20000701670 */
[----:B------:R-:W-:Y:S03]  /*7860*/  LDSM.16.MT88.4 R20, [R210+0x100] ;  /* 0x00010000d214783b */ /* 0x000fe60000004200 */
        /* <DEDUP_REMOVED lines=9> */
[----:B------:R-:W-:Y:S02]  /*7900*/  ISETP.NE.AND P0, PT, R5, RZ, PT ;  /* 0x000000ff0500720c */ /* 0x000fe40003f05270 */
[----:B------:R-:W-:Y:S02]  /*7910*/  FMNMX.FTZ R5, R120, R3, !PT ;  /* 0x0000000378057209 */ /* 0x000fe40007810000 */
[----:B------:R-:W-:Y:S02]  /*7920*/  ISETP.GT.AND P0, PT, R0, 0x51, !P0 ;  /* 0x000000510000780c */ /* 0x000fe40004704270 */
[----:B------:R-:W-:Y:S02]  /*7930*/  FMNMX.FTZ R5, R118, R5, !PT ;  /* 0x0000000576057209 */ /* 0x000fe40007810000 */
[----:B------:R-:W-:Y:S02]  /*7940*/  ISETP.LT.OR P0, PT, R117, 0x52, P0 ;  /* 0x000000527500780c */ /* 0x000fe40000701670 */
[----:B------:R-:W-:Y:S02]  /*7950*/  FMNMX.FTZ R5, R116, R5, !PT ;  /* 0x0000000574057209 */ /* 0x000fe40007810000 */
[----:B------:R-:W-:Y:S02]  /*7960*/  FSEL R139, R47, -INF , !P0 ;  /* 0xff8000002f8b7808 */ /* 0x000fe40004000000 */
[----:B------:R-:W-:Y:S01]  /*7970*/  ISETP.NE.AND P0, PT, R4, RZ, PT ;  /* 0x000000ff0400720c */ /* 0x000fe20003f05270 */
[----:B------:R-:W-:Y:S01]  /*7980*/  LDSM.16.MT88.4 R44, [R212+0x3100] ;  /* 0x00310000d42c783b */ /* 0x000fe20000004200 */
[----:B------:R-:W-:Y:S02]  /*7990*/  FMNMX.FTZ R4, R8, R5, !PT ;  /* 0x0000000508047209 */ /* 0x000fe40007810000 */
[----:B------:R-:W-:Y:S02]  /*79a0*/  ISETP.GT.AND P0, PT, R0, 0x58, !P0 ;  /* 0x000000580000780c */ /* 0x000fe40004704270 */
[----:B------:R-:W-:Y:S02]  /*79b0*/  FMNMX.FTZ R5, R137, R4, !PT ;  /* 0x0000000489057209 */ /* 0x000fe40007810000 */
[----:B------:R-:W-:Y:S02]  /*79c0*/  ISETP.LT.OR P0, PT, R117, 0x59, P0 ;  /* 0x000000597500780c */ /* 0x000fe40000701670 */
[----:B------:R-:W-:Y:S02]  /*79d0*/  FMNMX.FTZ R4, R140, R5, !PT ;  /* 0x000000058c047209 */ /* 0x000fe40007810000 */
[----:B------:R-:W-:Y:S02]  /*79e0*/  FSEL R135, R50, -INF , !P0 ;  /* 0xff80000032877808 */ /* 0x000fe40004000000 */
[----:B------:R-:W-:Y:S02]  /*79f0*/  FMNMX.FTZ R4, R143, R4, !PT ;  /* 0x000000048f047209 */ /* 0x000fe40007810000 */
[----:B------:R-:W-:Y:S02]  /*7a00*/  ISETP.GT.AND P0, PT, R0, 0x59, !P2 ;  /* 0x000000590000780c */ /* 0x000fe40005704270 */
[----:B------:R-:W-:Y:S02]  /*7a10*/  FMNMX.FTZ R4, R48, R4, !PT ;  /* 0x0000000430047209 */ /* 0x000fe40007810000 */
[----:B------:R-:W-:Y:S02]  /*7a20*/  ISETP.LT.OR P0, PT, R117, 0x5a, P0 ;  /* 0x0000005a7500780c */ /* 0x000fe40000701670 */
[----:B------:R-:W-:Y:S02]  /*7a30*/  FMNMX.FTZ R5, R159, R4, !PT ;  /* 0x000000049f057209 */ /* 0x000fe40007810000 */
[----:B------:R-:W-:Y:S02]  /*7a40*/  FSEL R117, R51, -INF , !P0 ;  /* 0xff80000033757808 */ /* 0x000fe40004000000 */
[----:B------:R-:W-:Y:S04]  /*7a50*/  FMNMX.FTZ R5, R154, R5, !PT ;  /* 0x000000059a057209 */ /* 0x000fe80007810000 */
[----:B------:R-:W-:Y:S04]  /*7a60*/  FMNMX.FTZ R5, R158, R5, !PT ;  /* 0x000000059e057209 */ /* 0x000fe80007810000 */
[----:B------:R-:W-:Y:S04]  /*7a70*/  FMNMX.FTZ R5, R162, R5, !PT ;  /* 0x00000005a2057209 */ /* 0x000fe80007810000 */
[----:B------:R-:W-:Y:S04]  /*7a80*/  FMNMX.FTZ R4, R166, R5, !PT ;  /* 0x00000005a6047209 */ /* 0x000fe80007810000 */
        /* <DEDUP_REMOVED lines=19> */
[----:B------:R-:W-:Y:S03]  /*7bc0*/  FMNMX.FTZ R12, R252, R5, !PT ;  /* 0x00000005fc0c7209 */ /* 0x000fe60007810000 */
[----:B------:R-:W1:Y:S01]  /*7bd0*/  SHFL.BFLY PT, R5, R4, 0x2, 0x1f ;  /* 0x0c401f0004057f89 */ /* 0x000e6200000e0000 */
[----:B------:R-:W-:Y:S04]  /*7be0*/  FMNMX.FTZ R12, R171, R12, !PT ;  /* 0x0000000cab0c7209 */ /* 0x000fe80007810000 */
[----:B------:R-:W-:Y:S04]  /*7bf0*/  FMNMX.FTZ R12, R163, R12, !PT ;  /* 0x0000000ca30c7209 */ /* 0x000fe80007810000 */
[----:B------:R-:W-:Y:S04]  /*7c00*/  FMNMX.FTZ R12, R157, R12, !PT ;  /* 0x0000000c9d0c7209 */ /* 0x000fe80007810000 */
[----:B------:R-:W-:Y:S04]  /*7c10*/  FMNMX.FTZ R12, R155, R12, !PT ;  /* 0x0000000c9b0c7209 */ /* 0x000fe80007810000 */
[----:B------:R-:W-:Y:S04]  /*7c20*/  FMNMX.FTZ R12, R153, R12, !PT ;  /* 0x0000000c990c7209 */ /* 0x000fe80007810000 */
[----:B------:R-:W-:Y:S02]  /*7c30*/  FMNMX.FTZ R0, R149, R12, !PT ;  /* 0x0000000c95007209 */ /* 0x000fe40007810000 */
[----:B-1----:R-:W-:Y:S02]  /*7c40*/  FMNMX.FTZ R10, R4, R5, !PT ;  /* 0x00000005040a7209 */ /* 0x002fe40007810000 */
[----:B------:R-:W-:Y:S03]  /*7c50*/  FMNMX.FTZ R0, R139, R0, !PT ;  /* 0x000000008b007209 */ /* 0x000fe60007810000 */
[----:B------:R-:W1:Y:S01]  /*7c60*/  SHFL.BFLY PT, R15, R10, 0x1, 0x1f ;  /* 0x0c201f000a0f7f89 */ /* 0x000e6200000e0000 */
[----:B------:R-:W-:Y:S04]  /*7c70*/  FMNMX.FTZ R0, R135, R0, !PT ;  /* 0x0000000087007209 */ /* 0x000fe80007810000 */
[----:B------:R-:W-:Y:S05]  /*7c80*/  FMNMX.FTZ R6, R117, R0, !PT ;  /* 0x0000000075067209 */ /* 0x000fea0007810000 */
[----:B------:R-:W2:Y:S01]  /*7c90*/  SHFL.BFLY PT, R7, R6, 0x2, 0x1f ;  /* 0x0c401f0006077f89 */ /* 0x000ea200000e0000 */
[----:B-1----:R-:W-:Y:S04]  /*7ca0*/  FMNMX.FTZ R0, R10, R15, !PT ;  /* 0x0000000f0a007209 */ /* 0x002fe80007810000 */
[C---:B------:R-:W-:Y:S01]  /*7cb0*/  FSETP.NEU.FTZ.AND P0, PT, R0.reuse, -INF , PT ;  /* 0xff8000000000780b */ /* 0x040fe20003f1d000 */
[----:B------:R-:W-:Y:S01]  /*7cc0*/  FMUL.FTZ R151, R0, c[0x0][0x2d0] ;  /* 0x0000b40000977a20 */ /* 0x000fe20000410000 */
[----:B--2---:R-:W-:Y:S04]  /*7cd0*/  FMNMX.FTZ R5, R6, R7, !PT ;  /* 0x0000000706057209 */ /* 0x004fe80007810000 */
[----:B------:R-:W-:Y:S02]  /*7ce0*/  FSEL R151, R151, RZ, P0 ;  /* 0x000000ff97977208 */ /* 0x000fe40000000000 */
[----:B------:R-:W-:Y:S01]  /*7cf0*/  FSEL R6, R0, RZ, P0 ;  /* 0x000000ff00067208 */ /* 0x000fe20000000000 */
[----:B------:R-:W1:Y:S02]  /*7d00*/  SHFL.BFLY PT, R4, R5, 0x1, 0x1f ;  /* 0x0c201f0005047f89 */ /* 0x000e6400000e0000 */
[--C-:B------:R-:W-:Y:S02]  /*7d10*/  FFMA.FTZ R119, R118, c[0x0][0x2d0], -R151.reuse ;  /* 0x0000b40076777a23 */ /* 0x100fe40000010897 */
[----:B------:R-:W-:Y:S02]  /*7d20*/  FFMA.FTZ R118, R116, c[0x0][0x2d0], -R151 ;  /* 0x0000b40074767a23 */ /* 0x000fe40000010897 */
[----:B------:R-:W-:Y:S02]  /*7d30*/  FADD.FTZ R3, -R6, R3 ;  /* 0x0000000306037221 */ /* 0x000fe40000010100 */
[--C-:B------:R-:W-:Y:S01]  /*7d40*/  FFMA.FTZ R129, R8, c[0x0][0x2d0], -R151.reuse ;  /* 0x0000b40008817a23 */ /* 0x100fe20000010897 */
[----:B------:R-:W-:Y:S01]  /*7d50*/  MUFU.EX2 R119, R119 ;  /* 0x0000007700777308 */ /* 0x000fe20000000800 */
[--C-:B------:R-:W-:Y:S02]  /*7d60*/  FFMA.FTZ R128, R120, c[0x0][0x2d0], -R151.reuse ;  /* 0x0000b40078807a23 */ /* 0x100fe40000010897 */
[--C-:B------:R-:W-:Y:S02]  /*7d70*/  FFMA.FTZ R137, R137, c[0x0][0x2d0], -R151.reuse ;  /* 0x0000b40089897a23 */ /* 0x100fe40000010897 */
[--C-:B------:R-:W-:Y:S02]  /*7d80*/  FFMA.FTZ R140, R140, c[0x0][0x2d0], -R151.reuse ;  /* 0x0000b4008c8c7a23 */ /* 0x100fe40000010897 */
[--C-:B------:R-:W-:Y:S02]  /*7d90*/  FFMA.FTZ R143, R143, c[0x0][0x2d0], -R151.reuse ;  /* 0x0000b4008f8f7a23 */ /* 0x100fe40000010897 */
[--C-:B------:R-:W-:Y:S01]  /*7da0*/  FFMA.FTZ R159, R159, c[0x0][0x2d0], -R151.reuse ;  /* 0x0000b4009f9f7a23 */ /* 0x100fe20000010897 */
[----:B------:R-:W2:Y:S01]  /*7db0*/  MUFU.EX2 R128, R128 ;  /* 0x0000008000807308 */ /* 0x000ea20000000800 */
[--C-:B------:R-:W-:Y:S02]  /*7dc0*/  FFMA.FTZ R154, R154, c[0x0][0x2d0], -R151.reuse ;  /* 0x0000b4009a9a7a23 */ /* 0x100fe40000010897 */
[--C-:B------:R-:W-:Y:S01]  /*7dd0*/  FFMA.FTZ R158, R158, c[0x0][0x2d0], -R151.reuse ;  /* 0x0000b4009e9e7a23 */ /* 0x100fe20000010897 */
[----:B-1----:R-:W-:Y:S01]  /*7de0*/  FMNMX.FTZ R116, R4, R5, !PT ;  /* 0x0000000504747209 */ /* 0x002fe20007810000 */
[----:B------:R-:W-:Y:S02]  /*7df0*/  FMUL.FTZ R4, R3, c[0x0][0x2d0] ;  /* 0x0000b40003047a20 */ /* 0x000fe40000410000 */
[--C-:B------:R-:W-:Y:S01]  /*7e00*/  FFMA.FTZ R166, R166, c[0x0][0x2d0], -R151.reuse ;  /* 0x0000b400a6a67a23 */ /* 0x100fe20000010897 */
[C---:B------:R-:W-:Y:S01]  /*7e10*/  FSETP.NEU.FTZ.AND P0, PT, R116.reuse, -INF , PT ;  /* 0xff8000007400780b */ /* 0x040fe20003f1d000 */
[C---:B------:R-:W-:Y:S01]  /*7e20*/  FMUL.FTZ R134, R116.reuse, c[0x0][0x2d0] ;  /* 0x0000b40074867a20 */ /* 0x040fe20000410000 */
[----:B------:R-:W1:Y:S01]  /*7e30*/  MUFU.EX2 R3, R4 ;  /* 0x0000000400037308 */ /* 0x000e620000000800 */
[--C-:B------:R-:W-:Y:S01]  /*7e40*/  FFMA.FTZ R169, R169, c[0x0][0x2d0], -R151.reuse ;  /* 0x0000b400a9a97a23 */ /* 0x100fe20000010897 */
[----:B------:R-:W-:Y:S01]  /*7e50*/  FSEL R5, R116, RZ, P0 ;  /* 0x000000ff74057208 */ /* 0x000fe20000000000 */
[--C-:B------:R-:W-:Y:S01]  /*7e60*/  FFMA.FTZ R168, R168, c[0x0][0x2d0], -R151.reuse ;  /* 0x0000b400a8a87a23 */ /* 0x100fe20000010897 */
[----:B------:R-:W-:Y:S01]  /*7e70*/  FSEL R134, R134, RZ, P0 ;  /* 0x000000ff86867208 */ /* 0x000fe20000000000 */
[----:B------:R-:W-:Y:S01]  /*7e80*/  FFMA.FTZ R170, R170, c[0x0][0x2d0], -R151 ;  /* 0x0000b400aaaa7a23 */ /* 0x000fe20000010897 */
[----:B------:R-:W-:Y:S01]  /*7e90*/  ISETP.GT.AND P0, PT, R251, R250, PT ;  /* 0x000000fafb00720c */ /* 0x000fe20003f04270 */
[----:B------:R-:W-:Y:S02]  /*7ea0*/  FADD.FTZ R5, -R5, R2 ;  /* 0x0000000205057221 */ /* 0x000fe40000010100 */
[--C-:B------:R-:W-:Y:S01]  /*7eb0*/  FFMA.FTZ R132, R13, c[0x0][0x2d0], -R134.reuse ;  /* 0x0000b4000d847a23 */ /* 0x100fe20000010886 */
[----:B------:R-:W-:Y:S01]  /*7ec0*/  MUFU.EX2 R118, R118 ;  /* 0x0000007600767308 */ /* 0x000fe20000000800 */
[----:B------:R-:W3:Y:S01]  /*7ed0*/  LDSM.16.MT88.4 R12, [R212+0x100] ;  /* 0x00010000d40c783b */ /* 0x000ee20000004200 */
[--C-:B------:R-:W-:Y:S01]  /*7ee0*/  FFMA.FTZ R133, R17, c[0x0][0x2d0], -R134.reuse ;  /* 0x0000b40011857a23 */ /* 0x100fe20000010886 */
[----:B--2---:R-:W-:Y:S01]  /*7ef0*/  F2FP.BF16.PACK_AB R120, R119, R128 ;  /* 0x000000807778723e */ /* 0x004fe200000010ff */
[--C-:B------:R-:W-:Y:S02]  /*7f00*/  FFMA.FTZ R131, R9, c[0x0][0x2d0], -R134.reuse ;  /* 0x0000b40009837a23 */ /* 0x100fe40000010886 */
[--C-:B------:R-:W-:Y:S02]  /*7f10*/  FFMA.FTZ R130, R11, c[0x0][0x2d0], -R134.reuse ;  /* 0x0000b4000b827a23 */ /* 0x100fe40000010886 */
[----:B------:R-:W-:Y:S02]  /*7f20*/  FMUL.FTZ R2, R5, c[0x0][0x2d0] ;  /* 0x0000b40005027a20 */ /* 0x000fe40000410000 */
[----:B------:R-:W2:Y:S01]  /*7f30*/  MUFU.EX2 R129, R129 ;  /* 0x0000008100817308 */ /* 0x000ea20000000800 */
[--C-:B------:R-:W-:Y:S02]  /*7f40*/  FFMA.FTZ R165, R165, c[0x0][0x2d0], -R134.reuse ;  /* 0x0000b400a5a57a23 */ /* 0x100fe40000010886 */
[----:B------:R-:W-:Y:S02]  /*7f50*/  FFMA.FTZ R164, R164, c[0x0][0x2d0], -R134 ;  /* 0x0000b400a4a47a23 */ /* 0x000fe40000010886 */
[C---:B-1----:R-:W-:Y:S02]  /*7f60*/  FMUL.FTZ R4, R3.reuse, R112 ;  /* 0x0000007003047220 */ /* 0x042fe40000410000 */
[C---:B------:R-:W-:Y:S02]  /*7f70*/  FMUL.FTZ R5, R3.reuse, R113 ;  /* 0x0000007103057220 */ /* 0x040fe40000410000 */
[C---:B------:R-:W-:Y:S01]  /*7f80*/  FMUL.FTZ R8, R3.reuse, R68 ;  /* 0x0000004403087220 */ /* 0x040fe20000410000 */
[----:B------:R-:W1:Y:S01]  /*7f90*/  MUFU.EX2 R2, R2 ;  /* 0x0000000200027308 */ /* 0x000e620000000800 */
[C---:B------:R-:W-:Y:S02]  /*7fa0*/  FMUL.FTZ R9, R3.reuse, R69 ;  /* 0x0000004503097220 */ /* 0x040fe40000410000 */
[----:B------:R-:W-:Y:S02]  /*7fb0*/  IMAD.MOV.U32 R112, RZ, RZ, R31 ;  /* 0x000000ffff707224 */ /* 0x000fe400078e001f */
[----:B------:R-:W-:Y:S02]  /*7fc0*/  IMAD.MOV.U32 R113, RZ, RZ, R30 ;  /* 0x000000ffff717224 */ /* 0x000fe400078e001e */
[C---:B------:R-:W-:Y:S02]  /*7fd0*/  FMUL.FTZ R17, R3.reuse, R77 ;  /* 0x0000004d03117220 */ /* 0x040fe40000410000 */
[C---:B------:R-:W-:Y:S01]  /*7fe0*/  FMUL.FTZ R16, R3.reuse, R76 ;  /* 0x0000004c03107220 */ /* 0x040fe20000410000 */
[----:B------:R-:W-:Y:S01]  /*7ff0*/  MUFU.EX2 R133, R133 ;  /* 0x0000008500857308 */ /* 0x000fe20000000800 */
[C---:B------:R-:W-:Y:S02]  /*8000*/  FMUL.FTZ R24, R3.reuse, R84 ;  /* 0x0000005403187220 */ /* 0x040fe40000410000 */
[----:B------:R-:W-:Y:S01]  /*8010*/  FMUL.FTZ R25, R3, R85 ;  /* 0x0000005503197220 */ /* 0x000fe20000410000 */
[----:B--2---:R-:W-:Y:S01]  /*8020*/  F2FP.BF16.PACK_AB R122, R129, R118 ;  /* 0x00000076817a723e */ /* 0x004fe200000010ff */
[----:B------:R-:W-:Y:S02]  /*8030*/  IMAD.MOV.U32 R76, RZ, RZ, R32 ;  /* 0x000000ffff4c7224 */ /* 0x000fe400078e0020 */
[C---:B------:R-:W-:Y:S02]  /*8040*/  FMUL.FTZ R41, R3.reuse, R101 ;  /* 0x0000006503297220 */ /* 0x040fe40000410000 */
[C---:B------:R-:W-:Y:S01]  /*8050*/  FMUL.FTZ R49, R3.reuse, R105 ;  /* 0x0000006903317220 */ /* 0x040fe20000410000 */
[----:B------:R-:W2:Y:S01]  /*8060*/  MUFU.EX2 R132, R132 ;  /* 0x0000008400847308 */ /* 0x000ea20000000800 */
[C---:B------:R-:W-:Y:S02]  /*8070*/  FMUL.FTZ R32, R3.reuse, R92 ;  /* 0x0000005c03207220 */ /* 0x040fe40000410000 */
[--C-:B------:R-:W-:Y:S02]  /*8080*/  FFMA.FTZ R92, R112, c[0x0][0x2d0], -R134.reuse ;  /* 0x0000b400705c7a23 */ /* 0x100fe40000010886 */
[C---:B-1----:R-:W-:Y:S02]  /*8090*/  FMUL.FTZ R7, R2.reuse, R115 ;  /* 0x0000007302077220 */ /* 0x042fe40000410000 */
[C---:B------:R-:W-:Y:S02]  /*80a0*/  FMUL.FTZ R6, R2.reuse, R114 ;  /* 0x0000007202067220 */ /* 0x040fe40000410000 */
[C---:B------:R-:W-:Y:S01]  /*80b0*/  FMUL.FTZ R10, R2.reuse, R70 ;  /* 0x00000046020a7220 */ /* 0x040fe20000410000 */
[----:B------:R-:W-:Y:S01]  /*80c0*/  MUFU.EX2 R131, R131 ;  /* 0x0000008300837308 */ /* 0x000fe20000000800 */
[C---:B------:R-:W-:Y:S02]  /*80d0*/  FMUL.FTZ R11, R2.reuse, R71 ;  /* 0x00000047020b7220 */ /* 0x040fe40000410000 */
[----:B------:R-:W-:Y:S01]  /*80e0*/  IMAD.MOV.U32 R115, RZ, RZ, R29 ;  /* 0x000000ffff737224 */ /* 0x000fe200078e001d */
[----:B------:R-:W-:Y:S01]  /*80f0*/  LDSM.16.MT88.4 R68, [R210+0x3100] ;  /* 0x00310000d244783b */ /* 0x000fe20000004200 */
[C---:B------:R-:W-:Y:S02]  /*8100*/  FMUL.FTZ R18, R2.reuse, R78 ;  /* 0x0000004e02127220 */ /* 0x040fe40000410000 */
[C---:B------:R-:W-:Y:S02]  /*8110*/  FMUL.FTZ R19, R2.reuse, R79 ;  /* 0x0000004f02137220 */ /* 0x040fe40000410000 */
[C---:B------:R-:W-:Y:S01]  /*8120*/  FMUL.FTZ R26, R2.reuse, R86 ;  /* 0x00000056021a7220 */ /* 0x040fe20000410000 */
[----:B------:R-:W1:Y:S01]  /*8130*/  MUFU.EX2 R130, R130 ;  /* 0x0000008200827308 */ /* 0x000e620000000800 */
[C---:B------:R-:W-:Y:S01]  /*8140*/  FMUL.FTZ R27, R2.reuse, R87 ;  /* 0x00000057021b7220 */ /* 0x040fe20000410000 */
[----:B------:R-:W4:Y:S01]  /*8150*/  LDSM.16.MT88.4 R28, [R209+0x100] ;  /* 0x00010000d11c783b */ /* 0x000f220000004200 */
[----:B------:R-:W-:Y:S01]  /*8160*/  FMUL.FTZ R34, R2, R94 ;  /* 0x0000005e02227220 */ /* 0x000fe20000410000 */
[----:B--2---:R-:W-:Y:S01]  /*8170*/  F2FP.BF16.PACK_AB R121, R132, R133 ;  /* 0x000000858479723e */ /* 0x004fe200000010ff */
[C---:B------:R-:W-:Y:S02]  /*8180*/  FMUL.FTZ R35, R2.reuse, R95 ;  /* 0x0000005f02237220 */ /* 0x040fe40000410000 */
[C---:B------:R-:W-:Y:S02]  /*8190*/  FMUL.FTZ R42, R2.reuse, R102 ;  /* 0x00000066022a7220 */ /* 0x040fe40000410000 */
[C---:B------:R-:W-:Y:S01]  /*81a0*/  FMUL.FTZ R43, R2.reuse, R103 ;  /* 0x00000067022b7220 */ /* 0x040fe20000410000 */
[----:B------:R-:W-:Y:S01]  /*81b0*/  LDSM.16.MT88.4 R84, [R209+0x900] ;  /* 0x00090000d154783b */ /* 0x000fe20000004200 */
[C---:B------:R-:W-:Y:S01]  /*81c0*/  FMUL.FTZ R50, R2.reuse, R106 ;  /* 0x0000006a02327220 */ /* 0x040fe20000410000 */
[----:B------:R-:W-:Y:S01]  /*81d0*/  MUFU.EX2 R137, R137 ;  /* 0x0000008900897308 */ /* 0x000fe20000000800 */
[----:B------:R-:W-:Y:S02]  /*81e0*/  FMUL.FTZ R51, R2, R107 ;  /* 0x0000006b02337220 */ /* 0x000fe40000410000 */
[----:B------:R-:W-:Y:S02]  /*81f0*/  IMAD.MOV.U32 R114, RZ, RZ, R33 ;  /* 0x000000ffff727224 */ /* 0x000fe400078e0021 */
[----:B------:R-:W-:Y:S02]  /*8200*/  FMUL.FTZ R33, R3, R93 ;  /* 0x0000005d03217220 */ /* 0x000fe40000410000 */
[--C-:B------:R-:W-:Y:S02]  /*8210*/  FFMA.FTZ R93, R113, c[0x0][0x2d0], -R134.reuse ;  /* 0x0000b400715d7a23 */ /* 0x100fe40000010886 */
[C---:B------:R-:W-:Y:S01]  /*8220*/  FMUL.FTZ R40, R3.reuse, R100 ;  /* 0x0000006403287220 */ /* 0x040fe20000410000 */
[----:B------:R-:W2:Y:S01]  /*8230*/  MUFU.EX2 R140, R140 ;  /* 0x0000008c008c7308 */ /* 0x000ea20000000800 */
[C---:B------:R-:W-:Y:S01]  /*8240*/  FMUL.FTZ R52, R3.reuse, R52 ;  /* 0x0000003403347220 */ /* 0x040fe20000410000 */
[----:B-1----:R-:W-:Y:S01]  /*8250*/  F2FP.BF16.PACK_AB R123, R130, R131 ;  /* 0x00000083827b723e */ /* 0x002fe200000010ff */
[C---:B------:R-:W-:Y:S02]  /*8260*/  FMUL.FTZ R53, R3.reuse, R53 ;  /* 0x0000003503357220 */ /* 0x040fe40000410000 */
[C---:B------:R-:W-:Y:S02]  /*8270*/  FMUL.FTZ R54, R2.reuse, R54 ;  /* 0x0000003602367220 */ /* 0x040fe40000410000 */
[C---:B------:R-:W-:Y:S02]  /*8280*/  FMUL.FTZ R55, R2.reuse, R55 ;  /* 0x0000003702377220 */ /* 0x040fe40000410000 */
[C---:B---3--:R-:W-:Y:S01]  /*8290*/  HMMA.16816.F32.BF16 R4, R120.reuse, R12, R4 ;  /* 0x0000000c7804723c */ /* 0x048fe20000041804 */
[----:B------:R-:W-:Y:S04]  /*82a0*/  MUFU.EX2 R100, R93 ;  /* 0x0000005d00647308 */ /* 0x000fe80000000800 */
[C---:B------:R-:W-:Y:S02]  /*82b0*/  FMUL.FTZ R56, R3.reuse, R56 ;  /* 0x0000003803387220 */ /* 0x040fe40000410000 */
[C---:B------:R-:W-:Y:S01]  /*82c0*/  FMUL.FTZ R12, R3.reuse, R72 ;  /* 0x00000048030c7220 */ /* 0x040fe20000410000 */
[C---:B------:R-:W-:Y:S03]  /*82d0*/  HMMA.16816.F32.BF16 R8, R120.reuse, R14, R8 ;  /* 0x0000000e7808723c */ /* 0x040fe60000041808 */
[----:B------:R-:W-:Y:S01]  /*82e0*/  MUFU.EX2 R143, R143 ;  /* 0x0000008f008f7308 */ /* 0x000fe20000000800 */
[C---:B------:R-:W-:Y:S02]  /*82f0*/  FMUL.FTZ R13, R3.reuse, R73 ;  /* 0x00000049030d7220 */ /* 0x040fe40000410000 */
[C---:B------:R-:W-:Y:S02]  /*8300*/  FMUL.FTZ R57, R3.reuse, R57 ;  /* 0x0000003903397220 */ /* 0x040fe40000410000 */
[C---:B------:R-:W-:Y:S04]  /*8310*/  FMUL.FTZ R14, R2.reuse, R74 ;  /* 0x0000004a020e7220 */ /* 0x040fe80000410000 */
[C---:B------:R-:W-:Y:S01]  /*8320*/  FMUL.FTZ R15, R2.reuse, R75 ;  /* 0x0000004b020f7220 */ /* 0x040fe20000410000 */
[----:B------:R-:W-:Y:S01]  /*8330*/  MUFU.EX2 R159, R159 ;  /* 0x0000009f009f7308 */ /* 0x000fe20000000800 */
[----:B------:R-:W1:Y:S01]  /*8340*/  LDSM.16.MT88.4 R72, [R209+0x3100] ;  /* 0x00310000d148783b */ /* 0x000e620000004200 */
[C---:B------:R-:W-:Y:S02]  /*8350*/  FMUL.FTZ R58, R2.reuse, R58 ;  /* 0x0000003a023a7220 */ /* 0x040fe40000410000 */
[C---:B------:R-:W-:Y:S02]  /*8360*/  FMUL.FTZ R59, R2.reuse, R59 ;  /* 0x0000003b023b7220 */ /* 0x040fe40000410000 */
        /* <DEDUP_REMOVED lines=11> */
[----:B------:R-:W-:Y:S01]  /*8420*/  LDSM.16.MT88.4 R80, [R212+0x900] ;  /* 0x00090000d450783b */ /* 0x000fe20000004200 */
[C---:B------:R-:W-:Y:S02]  /*8430*/  FMUL.FTZ R63, R2.reuse, R63 ;  /* 0x0000003f023f7220 */ /* 0x040fe40000410000 */
[C---:B------:R-:W-:Y:S01]  /*8440*/  FMUL.FTZ R64, R3.reuse, R64 ;  /* 0x0000004003407220 */ /* 0x040fe20000410000 */
[----:B------:R-:W-:Y:S01]  /*8450*/  MUFU.EX2 R165, R165 ;  /* 0x000000a500a57308 */ /* 0x000fe20000000800 */
[C---:B----4-:R-:W-:Y:S03]  /*8460*/  HMMA.16816.F32.BF16 R20, R120.reuse, R28, R20 ;  /* 0x0000001c7814723c */ /* 0x050fe60000041814 */
[C---:B------:R-:W-:Y:S02]  /*8470*/  FMUL.FTZ R65, R3.reuse, R65 ;  /* 0x0000004103417220 */ /* 0x040fe40000410000 */
[C---:B------:R-:W-:Y:S02]  /*8480*/  FMUL.FTZ R66, R2.reuse, R66 ;  /* 0x0000004202427220 */ /* 0x040fe40000410000 */
[C---:B------:R-:W-:Y:S01]  /*8490*/  FMUL.FTZ R28, R3.reuse, R88 ;  /* 0x00000058031c7220 */ /* 0x040fe20000410000 */
[C---:B------:R-:W-:Y:S01]  /*84a0*/  HMMA.16816.F32.BF16 R24, R120.reuse, R30, R24 ;  /* 0x0000001e7818723c */ /* 0x040fe20000041818 */
[----:B------:R-:W-:Y:S03]  /*84b0*/  MUFU.EX2 R164, R164 ;  /* 0x000000a400a47308 */ /* 0x000fe60000000800 */
[----:B------:R-:W-:Y:S02]  /*84c0*/  FMUL.FTZ R29, R3, R89 ;  /* 0x00000059031d7220 */ /* 0x000fe40000410000 */
[C---:B------:R-:W-:Y:S02]  /*84d0*/  FMUL.FTZ R67, R2.reuse, R67 ;  /* 0x0000004302437220 */ /* 0x040fe40000410000 */
[C---:B------:R-:W-:Y:S03]  /*84e0*/  FMUL.FTZ R30, R2.reuse, R90 ;  /* 0x0000005a021e7220 */ /* 0x040fe60000410000 */
[----:B------:R-:W-:Y:S01]  /*84f0*/  MUFU.EX2 R166, R166 ;  /* 0x000000a600a67308 */ /* 0x000fe20000000800 */
[----:B------:R-:W-:Y:S02]  /*8500*/  FMUL.FTZ R31, R2, R91 ;  /* 0x0000005b021f7220 */ /* 0x000fe40000410000 */
[----:B------:R-:W-:Y:S01]  /*8510*/  LDSM.16.MT88.4 R88, [R208+0x900] ;  /* 0x00090000d058783b */ /* 0x000fe20000004200 */
[--C-:B------:R-:W-:Y:S02]  /*8520*/  FFMA.FTZ R167, R167, c[0x0][0x2d0], -R134.reuse ;  /* 0x0000b400a7a77a23 */ /* 0x100fe40000010886 */
[--C-:B------:R-:W-:Y:S02]  /*8530*/  FFMA.FTZ R252, R252, c[0x0][0x2d0], -R134.reuse ;  /* 0x0000b400fcfc7a23 */ /* 0x100fe40000010886 */
[C---:B------:R-:W-:Y:S02]  /*8540*/  HMMA.16816.F32.BF16 R28, R120.reuse, R36, R28 ;  /* 0x00000024781c723c */ /* 0x040fe4000004181c */
[----:B------:R-:W-:Y:S01]  /*8550*/  MUFU.EX2 R167, R167 ;  /* 0x000000a700a77308 */ /* 0x000fe20000000800 */
[--C-:B------:R-:W-:Y:S02]  /*8560*/  FFMA.FTZ R171, R171, c[0x0][0x2d0], -R134.reuse ;  /* 0x0000b400abab7a23 */ /* 0x100fe40000010886 */
[--C-:B------:R-:W-:Y:S02]  /*8570*/  FFMA.FTZ R163, R163, c[0x0][0x2d0], -R134.reuse ;  /* 0x0000b400a3a37a23 */ /* 0x100fe40000010886 */
[C---:B------:R-:W-:Y:S01]  /*8580*/  FMUL.FTZ R37, R3.reuse, R97 ;  /* 0x0000006103257220 */ /* 0x040fe20000410000 */
[C---:B------:R-:W-:Y:S04]  /*8590*/  HMMA.16816.F32.BF16 R32, R120.reuse, R38, R32 ;  /* 0x000000267820723c */ /* 0x040fe80000041820 */
[----:B------:R-:W-:Y:S01]  /*85a0*/  FMUL.FTZ R36, R3, R96 ;  /* 0x0000006003247220 */ /* 0x000fe20000410000 */
[----:B------:R-:W-:Y:S01]  /*85b0*/  MUFU.EX2 R169, R169 ;  /* 0x000000a900a97308 */ /* 0x000fe20000000800 */
[--C-:B------:R-:W-:Y:S02]  /*85c0*/  FFMA.FTZ R157, R157, c[0x0][0x2d0], -R134.reuse ;  /* 0x0000b4009d9d7a23 */ /* 0x100fe40000010886 */
[C---:B------:R-:W-:Y:S04]  /*85d0*/  FMUL.FTZ R38, R2.reuse, R98 ;  /* 0x0000006202267220 */ /* 0x040fe80000410000 */
[----:B------:R-:W-:Y:S02]  /*85e0*/  FMUL.FTZ R39, R2, R99 ;  /* 0x0000006302277220 */ /* 0x000fe40000410000 */
[--C-:B------:R-:W-:Y:S01]  /*85f0*/  FFMA.FTZ R155, R155, c[0x0][0x2d0], -R134.reuse ;  /* 0x0000b4009b9b7a23 */ /* 0x100fe20000010886 */
[----:B------:R3:W-:Y:S01]  /*8600*/  MUFU.EX2 R96, R92 ;  /* 0x0000005c00607308 */ /* 0x0007e20000000800 */
[--C-:B------:R-:W-:Y:S02]  /*8610*/  FFMA.FTZ R153, R153, c[0x0][0x2d0], -R134.reuse ;  /* 0x0000b40099997a23 */ /* 0x100fe40000010886 */
[--C-:B------:R-:W-:Y:S01]  /*8620*/  FFMA.FTZ R139, R139, c[0x0][0x2d0], -R134.reuse ;  /* 0x0000b4008b8b7a23 */ /* 0x100fe20000010886 */
[C---:B------:R-:W-:Y:S03]  /*8630*/  HMMA.16816.F32.BF16 R36, R120.reuse, R44, R36 ;  /* 0x0000002c7824723c */ /* 0x040fe60000041824 */
[--C-:B------:R-:W-:Y:S02]  /*8640*/  FFMA.FTZ R135, R135, c[0x0][0x2d0], -R134.reuse ;  /* 0x0000b40087877a23 */ /* 0x100fe40000010886 */
[--C-:B------:R-:W-:Y:S01]  /*8650*/  FFMA.FTZ R160, R160, c[0x0][0x2d0], -R151.reuse ;  /* 0x0000b400a0a07a23 */ /* 0x100fe20000010897 */
[----:B------:R-:W-:Y:S01]  /*8660*/  MUFU.EX2 R168, R168 ;  /* 0x000000a800a87308 */ /* 0x000fe20000000800 */
[C---:B------:R-:W-:Y:S01]  /*8670*/  FMUL.FTZ R45, R3.reuse, R109 ;  /* 0x0000006d032d7220 */ /* 0x040fe20000410000 */
[C---:B------:R-:W-:Y:S04]  /*8680*/  HMMA.16816.F32.BF16 R40, R120.reuse, R46, R40 ;  /* 0x0000002e7828723c */ /* 0x040fe80000041828 */
[--C-:B------:R-:W-:Y:S02]  /*8690*/  FFMA.FTZ R109, R76, c[0x0][0x2d0], -R134.reuse ;  /* 0x0000b4004c6d7a23 */ /* 0x100fe40000010886 */
[----:B------:R-:W4:Y:S01]  /*86a0*/  LDSM.16.MT88.4 R76, [R208+0x3100] ;  /* 0x00310000d04c783b */ /* 0x000f220000004200 */
[C---:B------:R-:W-:Y:S01]  /*86b0*/  FMUL.FTZ R44, R3.reuse, R108 ;  /* 0x0000006c032c7220 */ /* 0x040fe20000410000 */
[----:B------:R-:W-:Y:S01]  /*86c0*/  MUFU.EX2 R170, R170 ;  /* 0x000000aa00aa7308 */ /* 0x000fe20000000800 */
[C---:B------:R-:W-:Y:S03]  /*86d0*/  FMUL.FTZ R46, R2.reuse, R110 ;  /* 0x0000006e022e7220 */ /* 0x040fe60000410000 */
[----:B------:R-:W-:Y:S02]  /*86e0*/  FMUL.FTZ R47, R2, R111 ;  /* 0x0000006f022f7220 */ /* 0x000fe40000410000 */
[----:B---3--:R-:W-:Y:S01]  /*86f0*/  LDSM.16.MT88.4 R92, [R208+0x4900] ;  /* 0x00490000d05c783b */ /* 0x008fe20000004200 */
[--C-:B------:R-:W-:Y:S02]  /*8700*/  FFMA.FTZ R108, R48, c[0x0][0x2d0], -R151.reuse ;  /* 0x0000b400306c7a23 */ /* 0x100fe40000010897 */
[----:B------:R-:W-:Y:S01]  /*8710*/  FMUL.FTZ R48, R3, R104 ;  /* 0x0000006803307220 */ /* 0x000fe20000410000 */
[----:B------:R-:W-:Y:S01]  /*8720*/  MUFU.EX2 R109, R109 ;  /* 0x0000006d006d7308 */ /* 0x000fe20000000800 */
[C---:B------:R-:W-:Y:S03]  /*8730*/  HMMA.16816.F32.BF16 R44, R120.reuse, R68, R44 ;  /* 0x00000044782c723c */ /* 0x040fe6000004182c */
[----:B------:R-:W-:Y:S01]  /*8740*/  LDSM.16.MT88.4 R104, [R212+0x5900] ;  /* 0x00590000d468783b */ /* 0x000fe20000004200 */
[--C-:B------:R-:W-:Y:S02]  /*8750*/  FFMA.FTZ R110, R115, c[0x0][0x2d0], -R134.reuse ;  /* 0x0000b400736e7a23 */ /* 0x100fe40000010886 */
[--C-:B------:R-:W-:Y:S01]  /*8760*/  FFMA.FTZ R111, R148, c[0x0][0x2d0], -R134.reuse ;  /* 0x0000b400946f7a23 */ /* 0x100fe20000010886 */
[----:B--2---:R-:W-:Y:S01]  /*8770*/  F2FP.BF16.PACK_AB R68, R140, R137 ;  /* 0x000000898c44723e */ /* 0x004fe200000010ff */
[C---:B------:R-:W-:Y:S01]  /*8780*/  HMMA.16816.F32.BF16 R48, R120.reuse, R70, R48 ;  /* 0x000000467830723c */ /* 0x040fe20000041830 */
[----:B------:R-:W2:Y:S03]  /*8790*/  MUFU.EX2 R108, R108 ;  /* 0x0000006c006c7308 */ /* 0x000ea60000000800 */
[--C-:B------:R-:W-:Y:S02]  /*87a0*/  FFMA.FTZ R148, R161, c[0x0][0x2d0], -R134.reuse ;  /* 0x0000b400a1947a23 */ /* 0x100fe40000010886 */
[--C-:B------:R-:W-:Y:S02]  /*87b0*/  FFMA.FTZ R161, R162, c[0x0][0x2d0], -R151.reuse ;  /* 0x0000b400a2a17a23 */ /* 0x100fe40000010897 */
[C---:B-1----:R-:W-:Y:S03]  /*87c0*/  HMMA.16816.F32.BF16 R52, R120.reuse, R72, R52 ;  /* 0x000000487834723c */ /* 0x042fe60000041834 */
[----:B------:R-:W1:Y:S01]  /*87d0*/  MUFU.EX2 R110, R110 ;  /* 0x0000006e006e7308 */ /* 0x000e620000000800 */
[--C-:B------:R-:W-:Y:S02]  /*87e0*/  FFMA.FTZ R162, R114, c[0x0][0x2d0], -R134.reuse ;  /* 0x0000b40072a27a23 */ /* 0x100fe40000010886 */
[--C-:B------:R-:W-:Y:S02]  /*87f0*/  FFMA.FTZ R156, R156, c[0x0][0x2d0], -R151.reuse ;  /* 0x0000b4009c9c7a23 */ /* 0x100fe40000010897 */
[C---:B------:R-:W-:Y:S01]  /*8800*/  HMMA.16816.F32.BF16 R56, R120.reuse, R74, R56 ;  /* 0x0000004a7838723c */ /* 0x040fe20000041838 */
[----:B------:R-:W3:Y:S03]  /*8810*/  LDSM.16.MT88.4 R72, [R210+0x900] ;  /* 0x00090000d248783b */ /* 0x000ee60000004200 */
[--C-:B------:R-:W-:Y:S01]  /*8820*/  FFMA.FTZ R152, R152, c[0x0][0x2d0], -R151.reuse ;  /* 0x0000b40098987a23 */ /* 0x100fe20000010897 */
[----:B------:R-:W-:Y:S01]  /*8830*/  MUFU.EX2 R111, R111 ;  /* 0x0000006f006f7308 */ /* 0x000fe20000000800 */
[--C-:B------:R-:W-:Y:S02]  /*8840*/  FFMA.FTZ R150, R150, c[0x0][0x2d0], -R151.reuse ;  /* 0x0000b40096967a23 */ /* 0x100fe40000010897 */
[C---:B----4-:R-:W-:Y:S04]  /*8850*/  HMMA.16816.F32.BF16 R60, R120.reuse, R76, R60 ;  /* 0x0000004c783c723c */ /* 0x050fe8000004183c */
[----:B--2---:R-:W-:Y:S01]  /*8860*/  F2FP.BF16.PACK_AB R70, R108, R143 ;  /* 0x0000008f6c46723e */ /* 0x004fe200000010ff */
[--C-:B------:R-:W-:Y:S02]  /*8870*/  FFMA.FTZ R142, R142, c[0x0][0x2d0], -R151.reuse ;  /* 0x0000b4008e8e7a23 */ /* 0x100fe40000010897 */
[----:B------:R-:W2:Y:S01]  /*8880*/  MUFU.EX2 R148, R148 ;  /* 0x0000009400947308 */ /* 0x000ea20000000800 */
[----:B------:R-:W-:Y:S01]  /*8890*/  HMMA.16816.F32.BF16 R64, R120, R78, R64 ;  /* 0x0000004e7840723c */ /* 0x000fe20000041840 */
[----:B------:R-:W4:Y:S03]  /*88a0*/  LDSM.16.MT88.4 R76, [R212+0x3900] ;  /* 0x00390000d44c783b */ /* 0x000f260000004200 */
[----:B-1----:R-:W-:Y:S01]  /*88b0*/  F2FP.BF16.PACK_AB R69, R110, R109 ;  /* 0x0000006d6e45723e */ /* 0x002fe200000010ff */
[--C-:B------:R-:W-:Y:S02]  /*88c0*/  FFMA.FTZ R141, R141, c[0x0][0x2d0], -R151.reuse ;  /* 0x0000b4008d8d7a23 */ /* 0x100fe40000010897 */
[--C-:B------:R-:W-:Y:S02]  /*88d0*/  FFMA.FTZ R138, R138, c[0x0][0x2d0], -R151.reuse ;  /* 0x0000b4008a8a7a23 */ /* 0x100fe40000010897 */
[----:B------:R-:W1:Y:S03]  /*88e0*/  MUFU.EX2 R161, R161 ;  /* 0x000000a100a17308 */ /* 0x000e660000000800 */
[----:B------:R-:W-:Y:S02]  /*88f0*/  FFMA.FTZ R151, R136, c[0x0][0x2d0], -R151 ;  /* 0x0000b40088977a23 */ /* 0x000fe40000010897 */
[----:B------:R-:W-:Y:S02]  /*8900*/  FFMA.FTZ R136, R149, c[0x0][0x2d0], -R134 ;  /* 0x0000b40095887a23 */ /* 0x000fe40000010886 */
[----:B------:R-:W-:Y:S02]  /*8910*/  IMAD.MOV.U32 R149, RZ, RZ, R96 ;  /* 0x000000ffff957224 */ /* 0x000fe400078e0060 */
[----:B------:R-:W-:Y:S01]  /*8920*/  FFMA.FTZ R134, R117, c[0x0][0x2d0], -R134 ;  /* 0x0000b40075867a23 */ /* 0x000fe20000010886 */
[----:B------:R-:W5:Y:S01]  /*8930*/  MUFU.EX2 R162, R162 ;  /* 0x000000a200a27308 */ /* 0x000f620000000800 */
[----:B------:R-:W-:Y:S02]  /*8940*/  IMAD.MOV.U32 R117, RZ, RZ, R100 ;  /* 0x000000ffff757224 */ /* 0x000fe400078e0064 */
[----:B------:R-:W-:Y:S01]  /*8950*/  FFMA.FTZ R128, R3, R242, R128 ;  /* 0x000000f203807223 */ /* 0x000fe20000010080 */
[----:B--2---:R-:W-:Y:S01]  /*8960*/  F2FP.BF16.PACK_AB R71, R148, R111 ;  /* 0x0000006f9447723e */ /* 0x004fe200000010ff */
[----:B------:R-:W-:Y:S02]  /*8970*/  FFMA.FTZ R133, R2, R241, R133 ;  /* 0x000000f102857223 */ /* 0x000fe40000010085 */
[----:B------:R-:W-:Y:S02]  /*8980*/  FADD.FTZ R119, R119, R128 ;  /* 0x0000008077777221 */ /* 0x000fe40000010000 */
[----:B------:R-:W-:Y:S01]  /*8990*/  FADD.FTZ R132, R132, R133 ;  /* 0x0000008584847221 */ /* 0x000fe20000010000 */
[----:B------:R-:W-:Y:S01]  /*89a0*/  MUFU.EX2 R252, R252 ;  /* 0x000000fc00fc7308 */ /* 0x000fe20000000800 */
[C---:B------:R-:W-:Y:S05]  /*89b0*/  HMMA.16816.F32.BF16 R4, R68.reuse, R80, R4 ;  /* 0x000000504404723c */ /* 0x040fea0000041804 */
[----:B------:R-:W-:Y:S02]  /*89c0*/  FADD.FTZ R118, R118, R119 ;  /* 0x0000007776767221 */ /* 0x000fe40000010000 */
[----:B------:R-:W-:Y:S01]  /*89d0*/  FADD.FTZ R131, R131, R132 ;  /* 0x0000008483837221 */ /* 0x000fe20000010000 */
[C---:B------:R-:W-:Y:S01]  /*89e0*/  HMMA.16816.F32.BF16 R8, R68.reuse, R82, R8 ;  /* 0x000000524408723c */ /* 0x040fe20000041808 */
[----:B------:R-:W-:Y:S01]  /*89f0*/  LDSM.16.MT88.4 R80, [R209+0x3900] ;  /* 0x00390000d150783b */ /* 0x000fe20000004200 */
[----:B------:R-:W-:Y:S02]  /*8a00*/  MUFU.EX2 R171, R171 ;  /* 0x000000ab00ab7308 */ /* 0x000fe40000000800 */
[----:B------:R-:W-:Y:S02]  /*8a10*/  FADD.FTZ R118, R129, R118 ;  /* 0x0000007681767221 */ /* 0x000fe40000010000 */
[----:B------:R-:W-:Y:S02]  /*8a20*/  FADD.FTZ R130, R130, R131 ;  /* 0x0000008382827221 */ /* 0x000fe40000010000 */
[C---:B---3--:R-:W-:Y:S04]  /*8a30*/  HMMA.16816.F32.BF16 R12, R68.reuse, R72, R12 ;  /* 0x00000048440c723c */ /* 0x048fe8000004180c */
[----:B------:R-:W-:Y:S01]  /*8a40*/  MUFU.EX2 R160, R160 ;  /* 0x000000a000a07308 */ /* 0x000fe20000000800 */
[----:B------:R-:W-:Y:S02]  /*8a50*/  FADD.FTZ R137, R137, R118 ;  /* 0x0000007689897221 */ /* 0x000fe40000010000 */
[----:B------:R-:W-:Y:S01]  /*8a60*/  FADD.FTZ R109, R109, R130 ;  /* 0x000000826d6d7221 */ /* 0x000fe20000010000 */
[C---:B------:R-:W-:Y:S01]  /*8a70*/  HMMA.16816.F32.BF16 R16, R68.reuse, R74, R16 ;  /* 0x0000004a4410723c */ /* 0x040fe20000041810 */
[----:B------:R-:W2:Y:S03]  /*8a80*/  LDSM.16.MT88.4 R72, [R210+0x3900] ;  /* 0x00390000d248783b */ /* 0x000ea60000004200 */
[----:B------:R-:W-:Y:S02]  /*8a90*/  FADD.FTZ R140, R140, R137 ;  /* 0x000000898c8c7221 */ /* 0x000fe40000010000 */
[----:B------:R-:W-:Y:S01]  /*8aa0*/  MUFU.EX2 R156, R156 ;  /* 0x0000009c009c7308 */ /* 0x000fe20000000800 */
[----:B------:R-:W-:Y:S01]  /*8ab0*/  FADD.FTZ R110, R110, R109 ;  /* 0x0000006d6e6e7221 */ /* 0x000fe20000010000 */
[C---:B------:R-:W-:Y:S04]  /*8ac0*/  HMMA.16816.F32.BF16 R20, R68.reuse, R84, R20 ;  /* 0x000000544414723c */ /* 0x040fe80000041814 */
[----:B------:R-:W-:Y:S02]  /*8ad0*/  FADD.FTZ R143, R143, R140 ;  /* 0x0000008c8f8f7221 */ /* 0x000fe40000010000 */
[----:B------:R-:W-:Y:S02]  /*8ae0*/  FADD.FTZ R3, R111, R110 ;  /* 0x0000006e6f037221 */ /* 0x000fe40000010000 */
[C---:B------:R-:W-:Y:S01]  /*8af0*/  HMMA.16816.F32.BF16 R24, R68.reuse, R86, R24 ;  /* 0x000000564418723c */ /* 0x040fe20000041818 */
[----:B------:R-:W3:Y:S01]  /*8b00*/  LDSM.16.MT88.4 R84, [R208+0x3900] ;  /* 0x00390000d054783b */ /* 0x000ee20000004200 */
[----:B------:R-:W-:Y:S02]  /*8b10*/  MUFU.EX2 R152, R152 ;  /* 0x0000009800987308 */ /* 0x000fe40000000800 */
[----:B------:R-:W-:Y:S02]  /*8b20*/  FADD.FTZ R108, R108, R143 ;  /* 0x0000008f6c6c7221 */ /* 0x000fe40000010000 */
[----:B------:R-:W-:Y:S02]  /*8b30*/  FADD.FTZ R3, R148, R3 ;  /* 0x0000000394037221 */ /* 0x000fe40000010000 */
[C---:B------:R-:W-:Y:S04]  /*8b40*/  HMMA.16816.F32.BF16 R28, R68.reuse, R88, R28 ;  /* 0x00000058441c723c */ /* 0x040fe8000004181c */
[----:B------:R-:W-:Y:S04]  /*8b50*/  MUFU.EX2 R150, R150 ;  /* 0x0000009600967308 */ /* 0x000fe80000000800 */
[C---:B------:R-:W-:Y:S01]  /*8b60*/  HMMA.16816.F32.BF16 R32, R68.reuse, R90, R32 ;  /* 0x0000005a4420723c */ /* 0x040fe20000041820 */
[----:B------:R-:W-:Y:S05]  /*8b70*/  LDSM.16.MT88.4 R88, [R208+0x4100] ;  /* 0x00410000d058783b */ /* 0x000fea0000004200 */
[----:B------:R-:W-:Y:S02]  /*8b80*/  MUFU.EX2 R163, R163 ;  /* 0x000000a300a37308 */ /* 0x000fe40000000800 */
[C---:B----4-:R-:W-:Y:S08]  /*8b90*/  HMMA.16816.F32.BF16 R36, R68.reuse, R76, R36 ;  /* 0x0000004c4424723c */ /* 0x050ff00000041824 */
[C---:B------:R-:W-:Y:S01]  /*8ba0*/  HMMA.16816.F32.BF16 R40, R68.reuse, R78, R40 ;  /* 0x0000004e4428723c */ /* 0x040fe20000041828 */
[----:B------:R-:W-:Y:S01]  /*8bb0*/  LDSM.16.MT88.4 R76, [R210+0x1100] ;  /* 0x00110000d24c783b */ /* 0x000fe20000004200 */
[----:B------:R-:W-:Y:S06]  /*8bc0*/  MUFU.EX2 R157, R157 ;  /* 0x0000009d009d7308 */ /* 0x000fec0000000800 */
[C---:B--2---:R-:W-:Y:S04]  /*8bd0*/  HMMA.16816.F32.BF16 R44, R68.reuse, R72, R44 ;  /* 0x00000048442c723c */ /* 0x044fe8000004182c */
[----:B------:R-:W-:Y:S04]  /*8be0*/  MUFU.EX2 R155, R155 ;  /* 0x0000009b009b7308 */ /* 0x000fe80000000800 */
[C---:B------:R-:W-:Y:S01]  /*8bf0*/  HMMA.16816.F32.BF16 R48, R68.reuse, R74, R48 ;  /* 0x0000004a4430723c */ /* 0x040fe20000041830 */
[----:B------:R-:W2:Y:S05]  /*8c00*/  LDSM.16.MT88.4 R72, [R212+0x1100] ;  /* 0x00110000d448783b */ /* 0x000eaa0000004200 */
[----:B------:R-:W-:Y:S02]  /*8c10*/  MUFU.EX2 R153, R153 ;  /* 0x0000009900997308 */ /* 0x000fe40000000800 */
[C---:B------:R-:W-:Y:S08]  /*8c20*/  HMMA.16816.F32.BF16 R52, R68.reuse, R80, R52 ;  /* 0x000000504434723c */ /* 0x040ff00000041834 */
[C---:B------:R-:W-:Y:S01]  /*8c30*/  HMMA.16816.F32.BF16 R56, R68.reuse, R82, R56 ;  /* 0x000000524438723c */ /* 0x040fe20000041838 */
[----:B------:R-:W4:Y:S01]  /*8c40*/  LDSM.16.MT88.4 R80, [R209+0x1100] ;  /* 0x00110000d150783b */ /* 0x000f220000004200 */
[----:B------:R-:W-:Y:S06]  /*8c50*/  MUFU.EX2 R142, R142 ;  /* 0x0000008e008e7308 */ /* 0x000fec0000000800 */
[C---:B---3--:R-:W-:Y:S04]  /*8c60*/  HMMA.16816.F32.BF16 R60, R68.reuse, R84, R60 ;  /* 0x00000054443c723c */ /* 0x048fe8000004183c */
[----:B------:R-:W3:Y:S04]  /*8c70*/  MUFU.EX2 R141, R141 ;  /* 0x0000008d008d7308 */ /* 0x000ee80000000800 */
[----:B------:R-:W-:Y:S01]  /*8c80*/  HMMA.16816.F32.BF16 R64, R68, R86, R64 ;  /* 0x000000564440723c */ /* 0x000fe20000041840 */
[----:B------:R-:W4:Y:S05]  /*8c90*/  LDSM.16.MT88.4 R84, [R208+0x1100] ;  /* 0x00110000d054783b */ /* 0x000f2a0000004200 */
[----:B------:R-:W-:Y:S01]  /*8ca0*/  MUFU.EX2 R138, R138 ;  /* 0x0000008a008a7308 */ /* 0x000fe20000000800 */
[----:B------:R-:W-:Y:S01]  /*8cb0*/  F2FP.BF16.PACK_AB R68, R154, R159 ;  /* 0x0000009f9a44723e */ /* 0x000fe200000010ff */
[----:B------:R-:W-:Y:S01]  /*8cc0*/  FADD.FTZ R159, R159, R108 ;  /* 0x0000006c9f9f7221 */ /* 0x000fe20000010000 */
[----:B-1----:R-:W-:Y:S03]  /*8cd0*/  F2FP.BF16.PACK_AB R70, R161, R158 ;  /* 0x0000009ea146723e */ /* 0x002fe600000010ff */
[----:B-----5:R-:W-:Y:S01]  /*8ce0*/  F2FP.BF16.PACK_AB R69, R165, R162 ;  /* 0x000000a2a545723e */ /* 0x020fe200000010ff */
[----:B------:R-:W-:Y:S01]  /*8cf0*/  FADD.FTZ R162, R162, R3 ;  /* 0x00000003a2a27221 */ /* 0x000fe20000010000 */
[----:B------:R-:W-:Y:S01]  /*8d00*/  F2FP.BF16.PACK_AB R71, R167, R164 ;  /* 0x000000a4a747723e */ /* 0x000fe200000010ff */
[----:B------:R-:W-:Y:S01]  /*8d10*/  FADD.FTZ R159, R154, R159 ;  /* 0x0000009f9a9f7221 */ /* 0x000fe20000010000 */
[----:B------:R-:W1:Y:S01]  /*8d20*/  MUFU.EX2 R151, R151 ;  /* 0x0000009700977308 */ /* 0x000e620000000800 */
[----:B------:R-:W-:Y:S02]  /*8d30*/  FADD.FTZ R165, R165, R162 ;  /* 0x000000a2a5a57221 */ /* 0x000fe40000010000 */
[----:B------:R-:W-:Y:S01]  /*8d40*/  FADD.FTZ R158, R158, R159 ;  /* 0x0000009f9e9e7221 */ /* 0x000fe20000010000 */
[----:B---3--:R-:W-:Y:S01]  /*8d50*/  F2FP.BF16.PACK_AB R120, R141, R142 ;  /* 0x0000008e8d78723e */ /* 0x008fe200000010ff */
[C---:B--2---:R-:W-:Y:S03]  /*8d60*/  HMMA.16816.F32.BF16 R4, R68.reuse, R72, R4 ;  /* 0x000000484404723c */ /* 0x044fe60000041804 */
[----:B------:R-:W-:Y:S02]  /*8d70*/  FADD.FTZ R164, R164, R165 ;  /* 0x000000a5a4a47221 */ /* 0x000fe40000010000 */
[----:B------:R-:W-:Y:S01]  /*8d80*/  MUFU.EX2 R136, R136 ;  /* 0x0000008800887308 */ /* 0x000fe20000000800 */
[----:B------:R-:W-:Y:S02]  /*8d90*/  FADD.FTZ R161, R161, R158 ;  /* 0x0000009ea1a17221 */ /* 0x000fe40000010000 */
[C---:B------:R-:W-:Y:S01]  /*8da0*/  HMMA.16816.F32.BF16 R8, R68.reuse, R74, R8 ;  /* 0x0000004a4408723c */ /* 0x040fe20000041808 */
[----:B------:R-:W2:Y:S03]  /*8db0*/  LDSM.16.MT88.4 R72, [R212+0x4100] ;  /* 0x00410000d448783b */ /* 0x000ea60000004200 */
[----:B------:R-:W-:Y:S03]  /*8dc0*/  FADD.FTZ R167, R167, R164 ;  /* 0x000000a4a7a77221 */ /* 0x000fe60000010000 */
[----:B------:R-:W3:Y:S01]  /*8dd0*/  MUFU.EX2 R139, R139 ;  /* 0x0000008b008b7308 */ /* 0x000ee20000000800 */
[C---:B------:R-:W-:Y:S04]  /*8de0*/  HMMA.16816.F32.BF16 R12, R68.reuse, R76, R12 ;  /* 0x0000004c440c723c */ /* 0x040fe8000004180c */
[----:B-1----:R-:W-:Y:S01]  /*8df0*/  F2FP.BF16.PACK_AB R122, R151, R138 ;  /* 0x0000008a977a723e */ /* 0x002fe200000010ff */
[----:B------:R-:W-:Y:S03]  /*8e00*/  FADD.FTZ R3, R117, R167 ;  /* 0x000000a775037221 */ /* 0x000fe60000010000 */
[C---:B------:R-:W-:Y:S01]  /*8e10*/  HMMA.16816.F32.BF16 R16, R68.reuse, R78, R16 ;  /* 0x0000004e4410723c */ /* 0x040fe20000041810 */
[----:B------:R-:W1:Y:S01]  /*8e20*/  LDSM.16.MT88.4 R76, [R210+0x4100] ;  /* 0x00410000d24c783b */ /* 0x000e620000004200 */
[----:B------:R-:W-:Y:S02]  /*8e30*/  MUFU.EX2 R135, R135 ;  /* 0x0000008700877308 */ /* 0x000fe40000000800 */
[----:B------:R-:W-:Y:S04]  /*8e40*/  FADD.FTZ R3, R149, R3 ;  /* 0x0000000395037221 */ /* 0x000fe80000010000 */
[C---:B----4-:R-:W-:Y:S04]  /*8e50*/  HMMA.16816.F32.BF16 R20, R68.reuse, R80, R20 ;  /* 0x000000504414723c */ /* 0x050fe80000041814 */
[----:B------:R-:W4:Y:S01]  /*8e60*/  MUFU.EX2 R134, R134 ;  /* 0x0000008600867308 */ /* 0x000f220000000800 */
[----:B------:R-:W-:Y:S01]  /*8e70*/  FADD.FTZ R2, R252, R3 ;  /* 0x00000003fc027221 */ /* 0x000fe20000010000 */
[----:B---3--:R-:W-:Y:S02]  /*8e80*/  F2FP.BF16.PACK_AB R121, R139, R136 ;  /* 0x000000888b79723e */ /* 0x008fe400000010ff */
[C---:B------:R-:W-:Y:S01]  /*8e90*/  HMMA.16816.F32.BF16 R24, R68.reuse, R82, R24 ;  /* 0x000000524418723c */ /* 0x040fe20000041818 */
[----:B------:R-:W3:Y:S03]  /*8ea0*/  LDSM.16.MT88.4 R80, [R209+0x4100] ;  /* 0x00410000d150783b */ /* 0x000ee60000004200 */
[----:B------:R-:W-:Y:S04]  /*8eb0*/  FADD.FTZ R2, R171, R2 ;  /* 0x00000002ab027221 */ /* 0x000fe80000010000 */
[C---:B------:R-:W-:Y:S04]  /*8ec0*/  HMMA.16816.F32.BF16 R28, R68.reuse, R84, R28 ;  /* 0x00000054441c723c */ /* 0x040fe8000004181c */
[----:B------:R-:W-:Y:S04]  /*8ed0*/  FADD.FTZ R2, R163, R2 ;  /* 0x00000002a3027221 */ /* 0x000fe80000010000 */
[C---:B------:R-:W-:Y:S01]  /*8ee0*/  HMMA.16816.F32.BF16 R32, R68.reuse, R86, R32 ;  /* 0x000000564420723c */ /* 0x040fe20000041820 */
[----:B------:R-:W5:Y:S03]  /*8ef0*/  LDSM.16.MT88.4 R84, [R212+0x1900] ;  /* 0x00190000d454783b */ /* 0x000f660000004200 */
[----:B----4-:R-:W-:Y:S01]  /*8f00*/  F2FP.BF16.PACK_AB R123, R134, R135 ;  /* 0x00000087867b723e */ /* 0x010fe200000010ff */
[----:B------:R-:W-:Y:S03]  /*8f10*/  FADD.FTZ R2, R157, R2 ;  /* 0x000000029d027221 */ /* 0x000fe60000010000 */
[C---:B--2---:R-:W-:Y:S04]  /*8f20*/  HMMA.16816.F32.BF16 R36, R68.reuse, R72, R36 ;  /* 0x000000484424723c */ /* 0x044fe80000041824 */
[----:B------:R-:W-:Y:S04]  /*8f30*/  FADD.FTZ R2, R155, R2 ;  /* 0x000000029b027221 */ /* 0x000fe80000010000 */
        /* <DEDUP_REMOVED lines=9> */
[----:B------:R-:W-:Y:S01]  /*8fd0*/  HMMA.16816.F32.BF16 R64, R68, R90, R64 ;  /* 0x0000005a4440723c */ /* 0x000fe20000041840 */
[----:B------:R-:W-:Y:S06]  /*8fe0*/  LDSM.16.MT88.4 R88, [R209+0x4900] ;  /* 0x00490000d158783b */ /* 0x000fec0000004200 */
[----:B------:R-:W-:Y:S02]  /*8ff0*/  F2FP.BF16.PACK_AB R69, R96, R100 ;  /* 0x000000646045723e */ /* 0x000fe400000010ff */
[----:B------:R-:W-:Y:S01]  /*9000*/  F2FP.BF16.PACK_AB R68, R169, R166 ;  /* 0x000000a6a944723e */ /* 0x000fe200000010ff */
[----:B------:R-:W-:Y:S02]  /*9010*/  LDSM.16.MT88.4 R96, [R209+0x2900] ;  /* 0x00290000d160783b */ /* 0x000fe40000004200 */
[----:B------:R-:W-:Y:S01]  /*9020*/  F2FP.BF16.PACK_AB R70, R170, R168 ;  /* 0x000000a8aa46723e */ /* 0x000fe200000010ff */
[----:B------:R-:W-:Y:S01]  /*9030*/  FADD.FTZ R166, R166, R161 ;  /* 0x000000a1a6a67221 */ /* 0x000fe20000010000 */
[----:B------:R-:W-:Y:S04]  /*9040*/  F2FP.BF16.PACK_AB R71, R171, R252 ;  /* 0x000000fcab47723e */ /* 0x000fe800000010ff */
[----:B------:R-:W-:Y:S03]  /*9050*/  LDSM.16.MT88.4 R100, [R208+0x2900] ;  /* 0x00290000d064783b */ /* 0x000fe60000004200 */
[C---:B-----5:R-:W-:Y:S08]  /*9060*/  HMMA.16816.F32.BF16 R4, R68.reuse, R84, R4 ;  /* 0x000000544404723c */ /* 0x060ff00000041804 */
[C---:B------:R-:W-:Y:S01]  /*9070*/  HMMA.16816.F32.BF16 R8, R68.reuse, R86, R8 ;  /* 0x000000564408723c */ /* 0x040fe20000041808 */
[----:B------:R-:W4:Y:S07]  /*9080*/  LDSM.16.MT88.4 R84, [R212+0x4900] ;  /* 0x00490000d454783b */ /* 0x000f2e0000004200 */
        /* <DEDUP_REMOVED lines=9> */
[C---:B----4-:R-:W-:Y:S08]  /*9120*/  HMMA.16816.F32.BF16 R36, R68.reuse, R84, R36 ;  /* 0x000000544424723c */ /* 0x050ff00000041824 */
[C---:B------:R-:W-:Y:S01]  /*9130*/  HMMA.16816.F32.BF16 R40, R68.reuse, R86, R40 ;  /* 0x000000564428723c */ /* 0x040fe20000041828 */
[----:B------:R-:W-:Y:S07]  /*9140*/  LDSM.16.MT88.4 R84, [R208+0x2100] ;  /* 0x00210000d054783b */ /* 0x000fee0000004200 */
[C---:B--2---:R-:W-:Y:S08]  /*9150*/  HMMA.16816.F32.BF16 R44, R68.reuse, R72, R44 ;  /* 0x00000048442c723c */ /* 0x044ff0000004182c */
[C---:B------:R-:W-:Y:S01]  /*9160*/  HMMA.16816.F32.BF16 R48, R68.reuse, R74, R48 ;  /* 0x0000004a4430723c */ /* 0x040fe20000041830 */
[----:B------:R-:W2:Y:S07]  /*9170*/  LDSM.16.MT88.4 R72, [R209+0x2100] ;  /* 0x00210000d148783b */ /* 0x000eae0000004200 */
[C---:B------:R-:W-:Y:S08]  /*9180*/  HMMA.16816.F32.BF16 R52, R68.reuse, R88, R52 ;  /* 0x000000584434723c */ /* 0x040ff00000041834 */
[C---:B------:R-:W-:Y:S01]  /*9190*/  HMMA.16816.F32.BF16 R56, R68.reuse, R90, R56 ;  /* 0x0000005a4438723c */ /* 0x040fe20000041838 */
[----:B------:R-:W-:Y:S07]  /*91a0*/  LDSM.16.MT88.4 R88, [R209+0x5100] ;  /* 0x00510000d158783b */ /* 0x000fee0000004200 */
[C---:B------:R-:W-:Y:S08]  /*91b0*/  HMMA.16816.F32.BF16 R60, R68.reuse, R92, R60 ;  /* 0x0000005c443c723c */ /* 0x040ff0000004183c */
[----:B------:R-:W-:Y:S01]  /*91c0*/  HMMA.16816.F32.BF16 R64, R68, R94, R64 ;  /* 0x0000005e4440723c */ /* 0x000fe20000041840 */
[----:B------:R-:W-:Y:S06]  /*91d0*/  LDSM.16.MT88.4 R92, [R210+0x2900] ;  /* 0x00290000d25c783b */ /* 0x000fec0000004200 */
[----:B------:R-:W-:Y:S02]  /*91e0*/  F2FP.BF16.PACK_AB R68, R156, R160 ;  /* 0x000000a09c44723e */ /* 0x000fe400000010ff */
[----:B------:R-:W-:Y:S03]  /*91f0*/  F2FP.BF16.PACK_AB R70, R150, R152 ;  /* 0x000000989646723e */ /* 0x000fe600000010ff */
[----:B------:R-:W-:Y:S02]  /*9200*/  F2FP.BF16.PACK_AB R69, R157, R163 ;  /* 0x000000a39d45723e */ /* 0x000fe400000010ff */
[C---:B------:R-:W-:Y:S01]  /*9210*/  F2FP.BF16.PACK_AB R71, R153.reuse, R155 ;  /* 0x0000009b9947723e */ /* 0x040fe200000010ff */
[----:B------:R-:W-:Y:S02]  /*9220*/  FADD.FTZ R153, R153, R2 ;  /* 0x0000000299997221 */ /* 0x000fe40000010000 */
[----:B------:R-:W-:Y:S02]  /*9230*/  IMAD.MOV.U32 R2, RZ, RZ, R116 ;  /* 0x000000ffff027224 */ /* 0x000fe400078e0074 */
[----:B------:R-:W-:Y:S02]  /*9240*/  FADD.FTZ R136, R136, R153 ;  /* 0x0000009988887221 */ /* 0x000fe40000010000 */
[C---:B-1----:R-:W-:Y:S03]  /*9250*/  HMMA.16816.F32.BF16 R4, R68.reuse, R76, R4 ;  /* 0x0000004c4404723c */ /* 0x042fe60000041804 */
[----:B------:R-:W-:Y:S04]  /*9260*/  FADD.FTZ R136, R139, R136 ;  /* 0x000000888b887221 */ /* 0x000fe80000010000 */
[----:B------:R-:W-:Y:S01]  /*9270*/  FADD.FTZ R135, R135, R136 ;  /* 0x0000008887877221 */ /* 0x000fe20000010000 */
[C---:B------:R-:W-:Y:S01]  /*9280*/  HMMA.16816.F32.BF16 R8, R68.reuse, R78, R8 ;  /* 0x0000004e4408723c */ /* 0x040fe20000041808 */
[----:B------:R-:W1:Y:S03]  /*9290*/  LDSM.16.MT88.4 R76, [R212+0x5100] ;  /* 0x00510000d44c783b */ /* 0x000e660000004200 */
[----:B------:R-:W-:Y:S04]  /*92a0*/  FADD.FTZ R241, R134, R135 ;  /* 0x0000008786f17221 */ /* 0x000fe80000010000 */
[C---:B---3--:R-:W-:Y:S08]  /*92b0*/  HMMA.16816.F32.BF16 R12, R68.reuse, R80, R12 ;  /* 0x00000050440c723c */ /* 0x048ff0000004180c */
[C---:B------:R-:W-:Y:S01]  /*92c0*/  HMMA.16816.F32.BF16 R16, R68.reuse, R82, R16 ;  /* 0x000000524410723c */ /* 0x040fe20000041810 */
[----:B------:R-:W3:Y:S07]  /*92d0*/  LDSM.16.MT88.4 R80, [R210+0x5100] ;  /* 0x00510000d250783b */ /* 0x000eee0000004200 */
[C---:B--2---:R-:W-:Y:S08]  /*92e0*/  HMMA.16816.F32.BF16 R20, R68.reuse, R72, R20 ;  /* 0x000000484414723c */ /* 0x044ff00000041814 */
[C---:B------:R-:W-:Y:S01]  /*92f0*/  HMMA.16816.F32.BF16 R24, R68.reuse, R74, R24 ;  /* 0x0000004a4418723c */ /* 0x040fe20000041818 */
[----:B------:R-:W2:Y:S07]  /*9300*/  LDSM.16.MT88.4 R72, [R208+0x5100] ;  /* 0x00510000d048783b */ /* 0x000eae0000004200 */
[C---:B------:R-:W-:Y:S08]  /*9310*/  HMMA.16816.F32.BF16 R28, R68.reuse, R84, R28 ;  /* 0x00000054441c723c */ /* 0x040ff0000004181c */
[C---:B------:R-:W-:Y:S01]  /*9320*/  HMMA.16816.F32.BF16 R32, R68.reuse, R86, R32 ;  /* 0x000000564420723c */ /* 0x040fe20000041820 */
[----:B------:R-:W4:Y:S07]  /*9330*/  LDSM.16.MT88.4 R84, [R212+0x2900] ;  /* 0x00290000d454783b */ /* 0x000f2e0000004200 */
[C---:B-1----:R-:W-:Y:S08]  /*9340*/  HMMA.16816.F32.BF16 R36, R68.reuse, R76, R36 ;  /* 0x0000004c4424723c */ /* 0x042ff00000041824 */
[C---:B------:R-:W-:Y:S08]  /*9350*/  HMMA.16816.F32.BF16 R40, R68.reuse, R78, R40 ;  /* 0x0000004e4428723c */ /* 0x040ff00000041828 */
[C---:B---3--:R-:W-:Y:S08]  /*9360*/  HMMA.16816.F32.BF16 R44, R68.reuse, R80, R44 ;  /* 0x00000050442c723c */ /* 0x048ff0000004182c */
[C---:B------:R-:W-:Y:S08]  /*9370*/  HMMA.16816.F32.BF16 R48, R68.reuse, R82, R48 ;  /* 0x000000524430723c */ /* 0x040ff00000041830 */
[C---:B------:R-:W-:Y:S08]  /*9380*/  HMMA.16816.F32.BF16 R52, R68.reuse, R88, R52 ;  /* 0x000000584434723c */ /* 0x040ff00000041834 */
[C---:B------:R-:W-:Y:S08]  /*9390*/  HMMA.16816.F32.BF16 R56, R68.reuse, R90, R56 ;  /* 0x0000005a4438723c */ /* 0x040ff00000041838 */
[C---:B--2---:R-:W-:Y:S08]  /*93a0*/  HMMA.16816.F32.BF16 R60, R68.reuse, R72, R60 ;  /* 0x00000048443c723c */ /* 0x044ff0000004183c */
        /* <DEDUP_REMOVED lines=15> */
[----:B------:R-:W-:Y:S01]  /*94a0*/  FADD.FTZ R5, R169, R166 ;  /* 0x000000a6a9057221 */ /* 0x000fe20000010000 */
[C---:B------:R-:W-:Y:S04]  /*94b0*/  HMMA.16816.F32.BF16 R104, R120.reuse, R6, R48 ;  /* 0x000000067868723c */ /* 0x040fe80000041830 */
[----:B------:R-:W-:Y:S01]  /*94c0*/  IADD3 R169, R251, -0x1, RZ ;  /* 0xfffffffffba97810 */ /* 0x000fe20007ffe0ff */
[----:B------:R-:W-:Y:S03]  /*94d0*/  FADD.FTZ R5, R168, R5 ;  /* 0x00000005a8057221 */ /* 0x000fe60000010000 */
[C---:B--2---:R-:W-:Y:S04]  /*94e0*/  HMMA.16816.F32.BF16 R52, R120.reuse, R8, R52 ;  /* 0x000000087834723c */ /* 0x044fe80000041834 */
[----:B------:R-:W-:Y:S02]  /*94f0*/  FADD.FTZ R3, R170, R5 ;  /* 0x00000005aa037221 */ /* 0x000fe40000010000 */
[----:B------:R-:W-:Y:S02]  /*9500*/  IMAD.MOV.U32 R251, RZ, RZ, R169 ;  /* 0x000000fffffb7224 */ /* 0x000fe400078e00a9 */
[C---:B------:R-:W-:Y:S04]  /*9510*/  HMMA.16816.F32.BF16 R56, R120.reuse, R10, R56 ;  /* 0x0000000a7838723c */ /* 0x040fe80000041838 */
[----:B------:R-:W-:Y:S04]  /*9520*/  FADD.FTZ R3, R160, R3 ;  /* 0x00000003a0037221 */ /* 0x000fe80000010000 */
[----:B------:R-:W-:Y:S01]  /*9530*/  FADD.FTZ R3, R156, R3 ;  /* 0x000000039c037221 */ /* 0x000fe20000010000 */
[C---:B---3--:R-:W-:Y:S03]  /*9540*/  HMMA.16816.F32.BF16 R60, R120.reuse, R12, R60 ;  /* 0x0000000c783c723c */ /* 0x048fe6000004183c */
[----:B------:R-:W-:Y:S04]  /*9550*/  FADD.FTZ R3, R152, R3 ;  /* 0x0000000398037221 */ /* 0x000fe80000010000 */
[----:B------:R-:W-:Y:S01]  /*9560*/  FADD.FTZ R3, R150, R3 ;  /* 0x0000000396037221 */ /* 0x000fe20000010000 */
[----:B------:R-:W-:Y:S04]  /*9570*/  HMMA.16816.F32.BF16 R64, R120, R14, R64 ;  /* 0x0000000e7840723c */ /* 0x000fe80000041840 */
[----:B------:R-:W-:Y:S02]  /*9580*/  FADD.FTZ R142, R142, R3 ;  /* 0x000000038e8e7221 */ /* 0x000fe40000010000 */
[----:B------:R-:W-:Y:S02]  /*9590*/  IMAD.MOV.U32 R12, RZ, RZ, R116 ;  /* 0x000000ffff0c7224 */ /* 0x000fe400078e0074 */
[----:B------:R-:W-:Y:S04]  /*95a0*/  FADD.FTZ R141, R141, R142 ;  /* 0x0000008e8d8d7221 */ /* 0x000fe80000010000 */
[----:B------:R-:W-:Y:S02]  /*95b0*/  FADD.FTZ R138, R138, R141 ;  /* 0x0000008d8a8a7221 */ /* 0x000fe40000010000 */
[----:B------:R-:W-:Y:S02]  /*95c0*/  IMAD.MOV.U32 R3, RZ, RZ, R0 ;  /* 0x000000ffff037224 */ /* 0x000fe400078e0000 */
[----:B------:R-:W-:Y:S01]  /*95d0*/  FADD.FTZ R242, R151, R138 ;  /* 0x0000008a97f27221 */ /* 0x000fe20000010000 */
[----:B------:R-:W-:-:S05]  /*95e0*/  @P0 BRA `(.L_x_265) ;  /* 0xffffc24000000947 */ /* 0x000fca000383ffff */
.L_x_254:
[----:B------:R-:W1:Y:S01]  /*95f0*/  S2R R5, SR_CTAID.X ;  /* 0x0000000000057919 */ /* 0x000e620000002500 */
[----:B------:R-:W-:-:S02]  /*9600*/  IADD3 R2, R217, 0x1, -R226 ;  /* 0x00000001d9027810 */ /* 0x000fc40007ffe8e2 */
[----:B-1----:R-:W-:-:S05]  /*9610*/  LEA R5, R5, 0x7f, 0x7 ;  /* 0x0000007f05057811 */ /* 0x002fca00078e38ff */
[----:B------:R-:W-:-:S05]  /*9620*/  @P4 IMAD.HI.U32 R3, R5, c[0x0][0x2c8], RZ ;  /* 0x0000b20005034a27 */ /* 0x000fca00078e00ff */
[----:B------:R-:W-:-:S05]  /*9630*/  @P4 SHF.R.U32.HI R5, RZ, c[0x0][0x2cc], R3 ;  /* 0x0000b300ff054a19 */ /* 0x000fca0000011603 */
[----:B------:R-:W-:-:S05]  /*9640*/  IMAD.IADD R4, R2, 0x1, R5 ;  /* 0x0000000102047824 */ /* 0x000fca00078e0205 */
[----:B------:R-:W-:Y:S01]  /*9650*/  IADD3 R3, R4, -c[0x0][0x324], RZ ;  /* 0x8000c90004037a10 */ /* 0x000fe20007ffe0ff */
[----:B------:R-:W-:Y:S05]  /*9660*/  @!P3 BRA `(.L_x_266) ;  /* 0x000000f00000b947 */ /* 0x000fea0003800000 */
[----:B------:R-:W-:-:S13]  /*9670*/  ISETP.GT.AND P0, PT, R4, -0x1, PT ;  /* 0xffffffff0400780c */ /* 0x000fda0003f04270 */
[----:B------:R-:W-:Y:S05]  /*9680*/  @P0 BRA `(.L_x_267) ;  /* 0x0000007000000947 */ /* 0x000fea0003800000 */
[----:B------:R-:W-:Y:S01]  /*9690*/  IMAD.MOV.U32 R2, RZ, RZ, 0x1 ;  /* 0x00000001ff027424 */ /* 0x000fe200078e00ff */
[----:B------:R-:W-:-:S04]  /*96a0*/  LOP3.LUT R4, RZ, R4, RZ, 0x33, !PT ;  /* 0x00000004ff047212 */ /* 0x000fc800078e33ff */
[----:B------:R-:W-:-:S13]  /*96b0*/  ISETP.NE.AND P0, PT, R2, c[0x0][0x32c], PT ;  /* 0x0000cb0002007a0c */ /* 0x000fda0003f05270 */
[----:B------:R-:W-:-:S05]  /*96c0*/  @P0 IMAD.HI.U32 R2, R4, c[0x0][0x330], RZ ;  /* 0x0000cc0004020a27 */ /* 0x000fca00078e00ff */
[----:B------:R-:W-:-:S04]  /*96d0*/  @P0 SHF.R.U32.HI R4, RZ, c[0x0][0x334], R2 ;  /* 0x0000cd00ff040a19 */ /* 0x000fc80000011602 */
[----:B------:R-:W-:Y:S01]  /*96e0*/  LOP3.LUT R4, RZ, R4, RZ, 0x33, !PT ;  /* 0x00000004ff047212 */ /* 0x000fe200078e33ff */
[----:B------:R-:W-:Y:S05]  /*96f0*/  BRA `(.L_x_268) ;  /* 0x0000004000007947 */ /* 0x000fea0003800000 */
.L_x_267:
[----:B------:R-:W-:-:S04]  /*9700*/  MOV R2, 0x1 ;  /* 0x0000000100027802 */ /* 0x000fc80000000f00 */
[----:B------:R-:W-:-:S13]  /*9710*/  ISETP.NE.AND P0, PT, R2, c[0x0][0x32c], PT ;  /* 0x0000cb0002007a0c */ /* 0x000fda0003f05270 */
[----:B------:R-:W-:-:S05]  /*9720*/  @P0 IMAD.HI.U32 R2, R4, c[0x0][0x330], RZ ;  /* 0x0000cc0004020a27 */ /* 0x000fca00078e00ff */
[----:B------:R-:W-:-:S05]  /*9730*/  @P0 SHF.R.U32.HI R4, RZ, c[0x0][0x334], R2 ;  /* 0x0000cd00ff040a19 */ /* 0x000fca0000011602 */
.L_x_268:
[----:B------:R-:W-:-:S05]  /*9740*/  IMAD R4, R4, c[0x0][0x32c], RZ ;  /* 0x0000cb0004047a24 */ /* 0x000fca00078e02ff */
[----:B------:R-:W-:-:S04]  /*9750*/  IMNMX R3, R3, R4, !PT ;  /* 0x0000000403037217 */ /* 0x000fc80007800200 */
.L_x_266:
[----:B------:R-:W-:-:S05]  /*9760*/  IADD3 R3, R3, 0x5f, RZ ;  /* 0x0000005f03037810 */ /* 0x000fca0007ffe0ff */
[----:B------:R-:W-:-:S05]  /*9770*/  IMAD.HI R3, R3, 0x2aaaaaab, RZ ;  /* 0x2aaaaaab03037827 */ /* 0x000fca00078e02ff */
[----:B------:R-:W-:-:S04]  /*9780*/  SHF.R.U32.HI R2, RZ, 0x1f, R3 ;  /* 0x0000001fff027819 */ /* 0x000fc80000011603 */
[----:B------:R-:W-:-:S04]  /*9790*/  LEA.HI.SX32 R3, R3, R2, 0x1c ;  /* 0x0000000203037211 */ /* 0x000fc800078fe2ff */
[----:B------:R-:W-:-:S04]  /*97a0*/  IMNMX R250, R216, R3, !PT ;  /* 0x00000003d8fa7217 */ /* 0x000fc80007800200 */
[----:B------:R-:W-:-:S13]  /*97b0*/  ISETP.GE.AND P0, PT, R169, R250, PT ;  /* 0x000000faa900720c */ /* 0x000fda0003f06270 */
[----:B------:R-:W-:Y:S05]  /*97c0*/  @!P0 BRA `(.L_x_269) ;  /* 0x00002c0000008947 */ /* 0x000fea0003800000 */
[----:B------:R-:W-:Y:S01]  /*97d0*/  IMAD.MOV.U32 R3, RZ, RZ, R0 ;  /* 0x000000ffff037224 */ /* 0x000fe200078e0000 */
[----:B------:R-:W-:Y:S01]  /*97e0*/  SHF.R.S32.HI R0, RZ, 0x1f, R225 ;  /* 0x0000001fff007819 */ /* 0x000fe200000114e1 */
[----:B------:R-:W-:Y:S01]  /*97f0*/  IMAD.MOV.U32 R117, RZ, RZ, R12 ;  /* 0x000000ffff757224 */ /* 0x000fe200078e000c */
[----:B------:R-:W-:Y:S01]  /*9800*/  MOV R251, R169 ;  /* 0x000000a900fb7202 */ /* 0x000fe20000000f00 */
[----:B------:R-:W-:Y:S01]  /*9810*/  IMAD.SHL.U32 R248, R225, 0x2, RZ ;  /* 0x00000002e1f87824 */ /* 0x000fe200078e00ff */
[C---:B------:R-:W-:Y:S02]  /*9820*/  SHF.L.U64.HI R247, R243.reuse, 0x1, R244 ;  /* 0x00000001f3f77819 */ /* 0x040fe400000102f4 */
[----:B------:R-:W-:Y:S02]  /*9830*/  SHF.L.U32 R246, R243, 0x1, RZ ;  /* 0x00000001f3f67819 */ /* 0x000fe400000006ff */
[----:B------:R-:W-:Y:S02]  /*9840*/  SHF.L.U64.HI R249, R225, 0x1, R0 ;  /* 0x00000001e1f97819 */ /* 0x000fe40000010200 */
.L_x_272:
        /* <DEDUP_REMOVED lines=57> */
.L_x_270:
[C---:B--23--:R-:W-:Y:S01]  /*9be0*/  HMMA.16816.F32.BF16 R4, R124.reuse, R120, RZ ;  /* 0x000000787c04723c */ /* 0x04cfe200000418ff */
[----:B------:R-:W-:Y:S02]  /*9bf0*/  LDSM.16.M88.4 R156, [R202+0x1000] ;  /* 0x00100000ca9c783b */ /* 0x000fe40000000200 */
[----:B------:R-:W-:Y:S05]  /*9c00*/  ISETP.GT.AND P0, PT, R251, R216, PT ;  /* 0x000000d8fb00720c */ /* 0x000fea0003f04270 */
        /* <DEDUP_REMOVED lines=145> */
[----:B------:R1:W2:Y:S01]  /*a520*/  @!P1 LDG.E R221, [R128.64] ;  /* 0x0000000680dd9981 */ /* 0x0002a2000c1e1900 */
[----:B------:R-:W-:Y:S04]  /*a530*/  IMAD R222, R119, c[0x0][0x2b8], R222 ;  /* 0x0000ae0077de7a24 */ /* 0x000fe800078e02de */
[C---:B------:R-:W-:Y:S01]  /*a540*/  IMAD.WIDE.U32 R122, R222.reuse, c[0x0][0x1e0], RZ ;  /* 0x00007800de7a7a25 */ /* 0x040fe200078e00ff */
[----:B------:R-:W-:Y:S05]  /*a550*/  SHF.R.S32.HI R119, RZ, 0x1f, R222 ;  /* 0x0000001fff777819 */ /* 0x000fea00000114de */
[----:B------:R-:W-:Y:S04]  /*a560*/  IMAD R119, R119, c[0x0][0x1e0], RZ ;  /* 0x0000780077777a24 */ /* 0x000fe800078e02ff */
[----:B------:R-:W-:Y:S04]  /*a570*/  IMAD R119, R222, c[0x0][0x1e4], R119 ;  /* 0x00007900de777a24 */ /* 0x000fe800078e0277 */
[----:B------:R-:W-:Y:S01]  /*a580*/  IMAD.IADD R123, R123, 0x1, R119 ;  /* 0x000000017b7b7824 */ /* 0x000fe200078e0277 */
[----:B-1----:R-:W-:Y:S04]  /*a590*/  IADD3 R128, -R245, 0x10, RZ ;  /* 0x00000010f5807810 */ /* 0x002fe80007ffe1ff */
[----:B------:R-:W-:Y:S02]  /*a5a0*/  LOP3.LUT R128, R128, 0xf, RZ, 0xc0, !PT ;  /* 0x0000000f80807812 */ /* 0x000fe400078ec0ff */
[----:B--2---:R-:W-:Y:S01]  /*a5b0*/  SHF.R.S32.HI R121, RZ, 0x1f, R221 ;  /* 0x0000001fff797819 */ /* 0x004fe200000114dd */
        /* <DEDUP_REMOVED lines=33> */
.L_x_271:
        /* <DEDUP_REMOVED lines=49> */
[----:B------:R-:W-:Y:S02]  /*aae0*/  ISETP.GT.AND P0, PT, R251, R250, PT ;  /* 0x000000fafb00720c */ /* 0x000fe40003f04270 */
[----:B------:R-:W-:Y:S02]  /*aaf0*/  FMNMX.FTZ R122, R49, R0, !PT ;  /* 0x00000000317a7209 */ /* 0x000fe40007810000 */
[----:B------:R-:W-:Y:S02]  /*ab00*/  FMNMX.FTZ R0, R50, R121, !PT ;  /* 0x0000007932007209 */ /* 0x000fe40007810000 */
[----:B------:R-:W-:Y:S01]  /*ab10*/  IADD3 R169, R251, -0x1, RZ ;  /* 0xfffffffffba97810 */ /* 0x000fe20007ffe0ff */
[----:B------:R-:W-:Y:S01]  /*ab20*/  SHFL.BFLY PT, R123, R122, 0x2, 0x1f ;  /* 0x0c401f007a7b7f89 */ /* 0x000fe200000e0000 */
[----:B------:R-:W-:Y:S02]  /*ab30*/  FMNMX.FTZ R118, R51, R0, !PT ;  /* 0x0000000033767209 */ /* 0x000fe40007810000 */
[----:B------:R-:W-:Y:S05]  /*ab40*/  MOV R251, R169 ;  /* 0x000000a900fb7202 */ /* 0x000fea0000000f00 */
[----:B------:R-:W1:Y:S02]  /*ab50*/  SHFL.BFLY PT, R121, R118, 0x2, 0x1f ;  /* 0x0c401f0076797f89 */ /* 0x000e6400000e0000 */
[----:B-1----:R-:W-:Y:S02]  /*ab60*/  FMNMX.FTZ R119, R118, R121, !PT ;  /* 0x0000007976777209 */ /* 0x002fe40007810000 */
[----:B------:R-:W-:Y:S04]  /*ab70*/  FMNMX.FTZ R120, R122, R123, !PT ;  /* 0x0000007b7a787209 */ /* 0x000fe80007810000 */
[----:B------:R-:W1:Y:S08]  /*ab80*/  SHFL.BFLY PT, R116, R119, 0x1, 0x1f ;  /* 0x0c201f0077747f89 */ /* 0x000e7000000e0000 */
[----:B------:R-:W2:Y:S01]  /*ab90*/  SHFL.BFLY PT, R123, R120, 0x1, 0x1f ;  /* 0x0c201f00787b7f89 */ /* 0x000ea200000e0000 */
[----:B-1----:R-:W-:Y:S05]  /*aba0*/  FMNMX.FTZ R116, R116, R119, !PT ;  /* 0x0000007774747209 */ /* 0x002fea0007810000 */
[----:B------:R-:W-:Y:S01]  /*abb0*/  FMUL.FTZ R143, R116, c[0x0][0x2d0] ;  /* 0x0000b400748f7a20 */ /* 0x000fe20000410000 */
[----:B--2---:R-:W-:Y:S03]  /*abc0*/  FMNMX.FTZ R0, R120, R123, !PT ;  /* 0x0000007b78007209 */ /* 0x004fe60007810000 */
[--C-:B------:R-:W-:Y:S01]  /*abd0*/  FFMA.FTZ R6, R6, c[0x0][0x2d0], -R143.reuse ;  /* 0x0000b40006067a23 */ /* 0x100fe2000001088f */
[----:B------:R-:W1:Y:S01]  /*abe0*/  LDSM.16.MT88.4 R120, [R212+0x100] ;  /* 0x00010000d478783b */ /* 0x000e620000004200 */
[----:B------:R-:W-:Y:S02]  /*abf0*/  FFMA.FTZ R7, R7, c[0x0][0x2d0], -R143 ;  /* 0x0000b40007077a23 */ /* 0x000fe4000001088f */
[C---:B------:R-:W-:Y:S02]  /*ac00*/  FADD.FTZ R2, -R0.reuse, R3 ;  /* 0x0000000300027221 */ /* 0x040fe40000010100 */
[----:B------:R-:W-:Y:S01]  /*ac10*/  FMUL.FTZ R150, R0, c[0x0][0x2d0] ;  /* 0x0000b40000967a20 */ /* 0x000fe20000410000 */
[----:B------:R-:W-:Y:S01]  /*ac20*/  MUFU.EX2 R6, R6 ;  /* 0x0000000600067308 */ /* 0x000fe20000000800 */
[----:B------:R-:W-:Y:S02]  /*ac30*/  FMUL.FTZ R3, R2, c[0x0][0x2d0] ;  /* 0x0000b40002037a20 */ /* 0x000fe40000410000 */
[----:B------:R-:W-:Y:S02]  /*ac40*/  FADD.FTZ R2, -R116, R117 ;  /* 0x0000007574027221 */ /* 0x000fe40000010100 */
[--C-:B------:R-:W-:Y:S02]  /*ac50*/  FFMA.FTZ R140, R4, c[0x0][0x2d0], -R150.reuse ;  /* 0x0000b400048c7a23 */ /* 0x100fe40000010896 */
[----:B------:R-:W-:Y:S02]  /*ac60*/  FMUL.FTZ R117, R2, c[0x0][0x2d0] ;  /* 0x0000b40002757a20 */ /* 0x000fe40000410000 */
[--C-:B------:R-:W-:Y:S01]  /*ac70*/  FFMA.FTZ R5, R5, c[0x0][0x2d0], -R150.reuse ;  /* 0x0000b40005057a23 */ /* 0x100fe20000010896 */
[----:B------:R-:W2:Y:S01]  /*ac80*/  MUFU.EX2 R3, R3 ;  /* 0x0000000300037308 */ /* 0x000ea20000000800 */
[--C-:B------:R-:W-:Y:S02]  /*ac90*/  FFMA.FTZ R118, R8, c[0x0][0x2d0], -R150.reuse ;  /* 0x0000b40008767a23 */ /* 0x100fe40000010896 */
[--C-:B------:R-:W-:Y:S02]  /*aca0*/  FFMA.FTZ R119, R9, c[0x0][0x2d0], -R150.reuse ;  /* 0x0000b40009777a23 */ /* 0x100fe40000010896 */
[--C-:B------:R-:W-:Y:S02]  /*acb0*/  FFMA.FTZ R142, R11, c[0x0][0x2d0], -R143.reuse ;  /* 0x0000b4000b8e7a23 */ /* 0x100fe4000001088f */
[--C-:B------:R-:W-:Y:S02]  /*acc0*/  FFMA.FTZ R155, R36, c[0x0][0x2d0], -R150.reuse ;  /* 0x0000b400249b7a23 */ /* 0x100fe40000010896 */
[--C-:B------:R-:W-:Y:S01]  /*acd0*/  FFMA.FTZ R158, R37, c[0x0][0x2d0], -R150.reuse ;  /* 0x0000b400259e7a23 */ /* 0x100fe20000010896 */
[----:B------:R3:W4:Y:S01]  /*ace0*/  MUFU.EX2 R2, R117 ;  /* 0x0000007500027308 */ /* 0x0007220000000800 */
[--C-:B------:R-:W-:Y:S02]  /*acf0*/  FFMA.FTZ R157, R38, c[0x0][0x2d0], -R143.reuse ;  /* 0x0000b400269d7a23 */ /* 0x100fe4000001088f */
[--C-:B------:R-:W-:Y:S02]  /*ad00*/  FFMA.FTZ R160, R39, c[0x0][0x2d0], -R143.reuse ;  /* 0x0000b40027a07a23 */ /* 0x100fe4000001088f */
[----:B------:R-:W-:Y:S01]  /*ad10*/  LDSM.16.MT88.4 R36, [R209+0x4900] ;  /* 0x00490000d124783b */ /* 0x000fe20000004200 */
[--C-:B------:R-:W-:Y:S02]  /*ad20*/  FFMA.FTZ R159, R40, c[0x0][0x2d0], -R150.reuse ;  /* 0x0000b400289f7a23 */ /* 0x100fe40000010896 */
[--C-:B------:R-:W-:Y:S02]  /*ad30*/  FFMA.FTZ R162, R41, c[0x0][0x2d0], -R150.reuse ;  /* 0x0000b40029a27a23 */ /* 0x100fe40000010896 */
[----:B------:R-:W-:Y:S01]  /*ad40*/  MUFU.EX2 R140, R140 ;  /* 0x0000008c008c7308 */ /* 0x000fe20000000800 */
[--C-:B------:R-:W-:Y:S02]  /*ad50*/  FFMA.FTZ R161, R42, c[0x0][0x2d0], -R143.reuse ;  /* 0x0000b4002aa17a23 */ /* 0x100fe4000001088f */
[--C-:B------:R-:W-:Y:S02]  /*ad60*/  FFMA.FTZ R164, R43, c[0x0][0x2d0], -R143.reuse ;  /* 0x0000b4002ba47a23 */ /* 0x100fe4000001088f */
[C---:B--2---:R-:W-:Y:S01]  /*ad70*/  FMUL.FTZ R8, R3.reuse, R112 ;  /* 0x0000007003087220 */ /* 0x044fe20000410000 */
[----:B------:R-:W-:Y:S01]  /*ad80*/  LDSM.16.MT88.4 R40, [R210+0x2900] ;  /* 0x00290000d228783b */ /* 0x000fe20000004200 */
[C---:B------:R-:W-:Y:S02]  /*ad90*/  FMUL.FTZ R9, R3.reuse, R113 ;  /* 0x0000007103097220 */ /* 0x040fe40000410000 */
[C---:B------:R-:W-:Y:S01]  /*ada0*/  FMUL.FTZ R68, R3.reuse, R68 ;  /* 0x0000004403447220 */ /* 0x040fe20000410000 */
[----:B------:R-:W2:Y:S01]  /*adb0*/  MUFU.EX2 R5, R5 ;  /* 0x0000000500057308 */ /* 0x000ea20000000800 */
[C---:B------:R-:W-:Y:S02]  /*adc0*/  FMUL.FTZ R69, R3.reuse, R69 ;  /* 0x0000004503457220 */ /* 0x040fe40000410000 */
[C---:B------:R-:W-:Y:S02]  /*add0*/  FMUL.FTZ R72, R3.reuse, R72 ;  /* 0x0000004803487220 */ /* 0x040fe40000410000 */
[--C-:B---3--:R-:W-:Y:S02]  /*ade0*/  FFMA.FTZ R117, R10, c[0x0][0x2d0], -R143.reuse ;  /* 0x0000b4000a757a23 */ /* 0x108fe4000001088f */
        /* <DEDUP_REMOVED lines=15> */
[----:B------:R-:W2:Y:S01]  /*aee0*/  MUFU.EX2 R7, R7 ;  /* 0x0000000700077308 */ /* 0x000ea20000000800 */
[C---:B------:R-:W-:Y:S02]  /*aef0*/  FMUL.FTZ R81, R3.reuse, R81 ;  /* 0x0000005103517220 */ /* 0x040fe40000410000 */
[C---:B------:R-:W-:Y:S02]  /*af00*/  FMUL.FTZ R82, R2.reuse, R82 ;  /* 0x0000005202527220 */ /* 0x040fe40000410000 */
[C---:B------:R-:W-:Y:S02]  /*af10*/  FMUL.FTZ R83, R2.reuse, R83 ;  /* 0x0000005302537220 */ /* 0x040fe40000410000 */
[C---:B------:R-:W-:Y:S02]  /*af20*/  FMUL.FTZ R84, R3.reuse, R84 ;  /* 0x0000005403547220 */ /* 0x040fe40000410000 */
[----:B------:R-:W-:Y:S01]  /*af30*/  FMUL.FTZ R85, R3, R85 ;  /* 0x0000005503557220 */ /* 0x000fe20000410000 */
[----:B------:R-:W-:Y:S01]  /*af40*/  MUFU.EX2 R117, R117 ;  /* 0x0000007500757308 */ /* 0x000fe20000000800 */
[C---:B------:R-:W-:Y:S02]  /*af50*/  FMUL.FTZ R86, R2.reuse, R86 ;  /* 0x0000005602567220 */ /* 0x040fe40000410000 */
[----:B------:R-:W-:Y:S01]  /*af60*/  FMUL.FTZ R87, R2, R87 ;  /* 0x0000005702577220 */ /* 0x000fe20000410000 */
[----:B---3--:R-:W-:Y:S01]  /*af70*/  F2FP.BF16.PACK_AB R114, R119, R118 ;  /* 0x000000767772723e */ /* 0x008fe200000010ff */
[--C-:B------:R-:W-:Y:S02]  /*af80*/  FFMA.FTZ R163, R44, c[0x0][0x2d0], -R150.reuse ;  /* 0x0000b4002ca37a23 */ /* 0x100fe40000010896 */
[--C-:B------:R-:W-:Y:S02]  /*af90*/  FFMA.FTZ R166, R45, c[0x0][0x2d0], -R150.reuse ;  /* 0x0000b4002da67a23 */ /* 0x100fe40000010896 */
[--C-:B------:R-:W-:Y:S01]  /*afa0*/  FFMA.FTZ R165, R46, c[0x0][0x2d0], -R143.reuse ;  /* 0x0000b4002ea57a23 */ /* 0x100fe2000001088f */
[----:B------:R-:W3:Y:S01]  /*afb0*/  MUFU.EX2 R142, R142 ;  /* 0x0000008e008e7308 */ /* 0x000ee20000000800 */
[--C-:B------:R-:W-:Y:S02]  /*afc0*/  FFMA.FTZ R168, R47, c[0x0][0x2d0], -R143.reuse ;  /* 0x0000b4002fa87a23 */ /* 0x100fe4000001088f */
        /* <DEDUP_REMOVED lines=19> */
[C---:B-1----:R-:W-:Y:S05]  /*b100*/  HMMA.16816.F32.BF16 R8, R112.reuse, R120, R8 ;  /* 0x000000787008723c */ /* 0x042fea0000041808 */
[C---:B------:R-:W-:Y:S02]  /*b110*/  FMUL.FTZ R101, R3.reuse, R101 ;  /* 0x0000006503657220 */ /* 0x040fe40000410000 */
[C---:B------:R-:W-:Y:S01]  /*b120*/  FMUL.FTZ R102, R2.reuse, R102 ;  /* 0x0000006602667220 */ /* 0x040fe20000410000 */
[C---:B------:R-:W-:Y:S01]  /*b130*/  HMMA.16816.F32.BF16 R68, R112.reuse, R122, R68 ;  /* 0x0000007a7044723c */ /* 0x040fe20000041844 */
[----:B------:R-:W1:Y:S01]  /*b140*/  LDSM.16.MT88.4 R120, [R208+0x100] ;  /* 0x00010000d078783b */ /* 0x000e620000004200 */
[----:B------:R-:W-:Y:S02]  /*b150*/  MUFU.EX2 R160, R160 ;  /* 0x000000a000a07308 */ /* 0x000fe40000000800 */
[----:B------:R-:W-:Y:S02]  /*b160*/  FMUL.FTZ R103, R2, R103 ;  /* 0x0000006702677220 */ /* 0x000fe40000410000 */
[--C-:B------:R-:W-:Y:S02]  /*b170*/  FFMA.FTZ R141, R12, c[0x0][0x2d0], -R150.reuse ;  /* 0x0000b4000c8d7a23 */ /* 0x100fe40000010896 */
[C---:B------:R-:W-:Y:S04]  /*b180*/  HMMA.16816.F32.BF16 R72, R112.reuse, R128, R72 ;  /* 0x000000807048723c */ /* 0x040fe80000041848 */
[----:B------:R-:W-:Y:S01]  /*b190*/  FMUL.FTZ R12, R3, R108 ;  /* 0x0000006c030c7220 */ /* 0x000fe20000410000 */
[----:B------:R-:W-:Y:S01]  /*b1a0*/  MUFU.EX2 R141, R141 ;  /* 0x0000008d008d7308 */ /* 0x000fe20000000800 */
[--C-:B------:R-:W-:Y:S02]  /*b1b0*/  FFMA.FTZ R148, R13, c[0x0][0x2d0], -R150.reuse ;  /* 0x0000b4000d947a23 */ /* 0x100fe40000010896 */
[C---:B------:R-:W-:Y:S01]  /*b1c0*/  HMMA.16816.F32.BF16 R76, R112.reuse, R130, R76 ;  /* 0x00000082704c723c */ /* 0x040fe2000004184c */
[----:B------:R-:W2:Y:S03]  /*b1d0*/  LDSM.16.MT88.4 R128, [R212+0x3100] ;  /* 0x00310000d480783b */ /* 0x000ea60000004200 */
[----:B------:R-:W-:Y:S02]  /*b1e0*/  FMUL.FTZ R13, R3, R109 ;  /* 0x0000006d030d7220 */ /* 0x000fe40000410000 */
[--C-:B------:R-:W-:Y:S01]  /*b1f0*/  FFMA.FTZ R149, R14, c[0x0][0x2d0], -R143.reuse ;  /* 0x0000b4000e957a23 */ /* 0x100fe2000001088f */
[----:B------:R-:W3:Y:S01]  /*b200*/  MUFU.EX2 R148, R148 ;  /* 0x0000009400947308 */ /* 0x000ee20000000800 */
[C---:B------:R-:W-:Y:S04]  /*b210*/  HMMA.16816.F32.BF16 R80, R112.reuse, R132, R80 ;  /* 0x000000847050723c */ /* 0x040fe80000041850 */
[C---:B------:R-:W-:Y:S02]  /*b220*/  FMUL.FTZ R14, R2.reuse, R110 ;  /* 0x0000006e020e7220 */ /* 0x040fe40000410000 */
[--C-:B------:R-:W-:Y:S02]  /*b230*/  FFMA.FTZ R152, R15, c[0x0][0x2d0], -R143.reuse ;  /* 0x0000b4000f987a23 */ /* 0x100fe4000001088f */
[C---:B------:R-:W-:Y:S01]  /*b240*/  HMMA.16816.F32.BF16 R84, R112.reuse, R134, R84 ;  /* 0x000000867054723c */ /* 0x040fe20000041854 */
[----:B------:R-:W4:Y:S01]  /*b250*/  LDSM.16.MT88.4 R132, [R210+0x3100] ;  /* 0x00310000d284783b */ /* 0x000f220000004200 */
[----:B------:R-:W-:Y:S02]  /*b260*/  MUFU.EX2 R149, R149 ;  /* 0x0000009500957308 */ /* 0x000fe40000000800 */
[C---:B------:R-:W-:Y:S02]  /*b270*/  FMUL.FTZ R15, R2.reuse, R111 ;  /* 0x0000006f020f7220 */ /* 0x040fe40000410000 */
[C---:B------:R-:W-:Y:S02]  /*b280*/  FMUL.FTZ R104, R3.reuse, R104 ;  /* 0x0000006803687220 */ /* 0x040fe40000410000 */
[C---:B------:R-:W-:Y:S01]  /*b290*/  FMUL.FTZ R105, R3.reuse, R105 ;  /* 0x0000006903697220 */ /* 0x040fe20000410000 */
[C---:B-1----:R-:W-:Y:S01]  /*b2a0*/  HMMA.16816.F32.BF16 R88, R112.reuse, R120, R88 ;  /* 0x000000787058723c */ /* 0x042fe20000041858 */
[----:B------:R-:W-:Y:S02]  /*b2b0*/  LDSM.16.MT88.4 R108, [R208+0x3100] ;  /* 0x00310000d06c783b */ /* 0x000fe40000004200 */
[C---:B------:R-:W-:Y:S01]  /*b2c0*/  FMUL.FTZ R106, R2.reuse, R106 ;  /* 0x0000006a026a7220 */ /* 0x040fe20000410000 */
[----:B------:R-:W1:Y:S01]  /*b2d0*/  MUFU.EX2 R152, R152 ;  /* 0x0000009800987308 */ /* 0x000e620000000800 */
[C---:B------:R-:W-:Y:S02]  /*b2e0*/  FMUL.FTZ R107, R2.reuse, R107 ;  /* 0x0000006b026b7220 */ /* 0x040fe40000410000 */
[C---:B------:R-:W-:Y:S01]  /*b2f0*/  FMUL.FTZ R52, R3.reuse, R52 ;  /* 0x0000003403347220 */ /* 0x040fe20000410000 */
[C---:B------:R-:W-:Y:S01]  /*b300*/  HMMA.16816.F32.BF16 R92, R112.reuse, R122, R92 ;  /* 0x0000007a705c723c */ /* 0x040fe2000004185c */
[----:B------:R-:W5:Y:S03]  /*b310*/  LDSM.16.MT88.4 R120, [R209+0x3100] ;  /* 0x00310000d178783b */ /* 0x000f660000004200 */
[C---:B------:R-:W-:Y:S02]  /*b320*/  FMUL.FTZ R53, R3.reuse, R53 ;  /* 0x0000003503357220 */ /* 0x040fe40000410000 */
[C---:B------:R-:W-:Y:S01]  /*b330*/  FMUL.FTZ R54, R2.reuse, R54 ;  /* 0x0000003602367220 */ /* 0x040fe20000410000 */
[----:B------:R-:W-:Y:S01]  /*b340*/  MUFU.EX2 R159, R159 ;  /* 0x0000009f009f7308 */ /* 0x000fe20000000800 */
[C---:B--2---:R-:W-:Y:S04]  /*b350*/  HMMA.16816.F32.BF16 R96, R112.reuse, R128, R96 ;  /* 0x000000807060723c */ /* 0x044fe80000041860 */
[C---:B------:R-:W-:Y:S02]  /*b360*/  FMUL.FTZ R55, R2.reuse, R55 ;  /* 0x0000003702377220 */ /* 0x040fe40000410000 */
[C---:B------:R-:W-:Y:S02]  /*b370*/  FMUL.FTZ R56, R3.reuse, R56 ;  /* 0x0000003803387220 */ /* 0x040fe40000410000 */
[C---:B------:R-:W-:Y:S01]  /*b380*/  HMMA.16816.F32.BF16 R100, R112.reuse, R130, R100 ;  /* 0x000000827064723c */ /* 0x040fe20000041864 */
[----:B------:R-:W2:Y:S01]  /*b390*/  LDSM.16.MT88.4 R128, [R212+0x900] ;  /* 0x00090000d480783b */ /* 0x000ea20000004200 */
        /* <DEDUP_REMOVED lines=11> */
[--C-:B------:R-:W-:Y:S01]  /*b450*/  FFMA.FTZ R154, R17, c[0x0][0x2d0], -R150.reuse ;  /* 0x0000b400119a7a23 */ /* 0x100fe20000010896 */
[----:B-1----:R-:W-:Y:S01]  /*b460*/  F2FP.BF16.PACK_AB R17, R152, R149 ;  /* 0x000000959811723e */ /* 0x002fe200000010ff */
[--C-:B------:R-:W-:Y:S01]  /*b470*/  FFMA.FTZ R153, R18, c[0x0][0x2d0], -R143.reuse ;  /* 0x0000b40012997a23 */ /* 0x100fe2000001088f */
[C---:B-----5:R-:W-:Y:S01]  /*b480*/  HMMA.16816.F32.BF16 R52, R112.reuse, R120, R52 ;  /* 0x000000787034723c */ /* 0x060fe20000041834 */
[----:B------:R-:W-:Y:S02]  /*b490*/  MUFU.EX2 R151, R151 ;  /* 0x0000009700977308 */ /* 0x000fe40000000800 */
[--C-:B------:R-:W-:Y:S02]  /*b4a0*/  FFMA.FTZ R156, R19, c[0x0][0x2d0], -R143.reuse ;  /* 0x0000b400139c7a23 */ /* 0x100fe4000001088f */
[C---:B------:R-:W-:Y:S02]  /*b4b0*/  FMUL.FTZ R61, R3.reuse, R61 ;  /* 0x0000003d033d7220 */ /* 0x040fe40000410000 */
[C---:B------:R-:W-:Y:S01]  /*b4c0*/  FMUL.FTZ R62, R2.reuse, R62 ;  /* 0x0000003e023e7220 */ /* 0x040fe20000410000 */
[C---:B------:R-:W-:Y:S01]  /*b4d0*/  HMMA.16816.F32.BF16 R56, R112.reuse, R122, R56 ;  /* 0x0000007a7038723c */ /* 0x040fe20000041838 */
[----:B------:R-:W1:Y:S02]  /*b4e0*/  LDSM.16.MT88.4 R120, [R209+0x900] ;  /* 0x00090000d178783b */ /* 0x000e640000004200 */
        /* <DEDUP_REMOVED lines=9> */
[----:B------:R-:W-:Y:S03]  /*b580*/  FFMA.FTZ R50, R50, c[0x0][0x2d0], -R143 ;  /* 0x0000b40032327a23 */ /* 0x000fe6000001088f */
[----:B------:R-:W-:Y:S01]  /*b590*/  HMMA.16816.F32.BF16 R64, R112, R110, R64 ;  /* 0x0000006e7040723c */ /* 0x000fe20000041840 */
[----:B------:R-:W5:Y:S01]  /*b5a0*/  MUFU.EX2 R156, R156 ;  /* 0x0000009c009c7308 */ /* 0x000f620000000800 */
[----:B------:R-:W1:Y:S01]  /*b5b0*/  LDSM.16.MT88.4 R108, [R212+0x3900] ;  /* 0x00390000d46c783b */ /* 0x000e620000004200 */
[----:B------:R-:W-:Y:S01]  /*b5c0*/  FFMA.FTZ R140, R3, R242, R140 ;  /* 0x000000f2038c7223 */ /* 0x000fe2000001008c */
[----:B---3--:R-:W-:Y:S01]  /*b5d0*/  F2FP.BF16.PACK_AB R18, R154, R151 ;  /* 0x000000979a12723e */ /* 0x008fe200000010ff */
[----:B------:R-:W-:Y:S01]  /*b5e0*/  FFMA.FTZ R6, R2, R241, R6 ;  /* 0x000000f102067223 */ /* 0x000fe20000010006 */
[----:B------:R-:W-:Y:S01]  /*b5f0*/  MOV R3, R0 ;  /* 0x0000000000037202 */ /* 0x000fe20000000f00 */
[----:B------:R-:W-:Y:S02]  /*b600*/  FADD.FTZ R5, R5, R140 ;  /* 0x0000008c05057221 */ /* 0x000fe40000010000 */
[----:B------:R-:W-:Y:S01]  /*b610*/  FADD.FTZ R6, R7, R6 ;  /* 0x0000000607067221 */ /* 0x000fe20000010000 */
        /* <DEDUP_REMOVED lines=16> */
[C---:B--2---:R-:W-:Y:S05]  /*b720*/  HMMA.16816.F32.BF16 R8, R16.reuse, R128, R8 ;  /* 0x000000801008723c */ /* 0x044fea0000041808 */
[----:B------:R-:W-:Y:S02]  /*b730*/  FADD.FTZ R154, R154, R151 ;  /* 0x000000979a9a7221 */ /* 0x000fe40000010000 */
[--C-:B------:R-:W-:Y:S01]  /*b740*/  FFMA.FTZ R129, R20, c[0x0][0x2d0], -R150.reuse ;  /* 0x0000b40014817a23 */ /* 0x100fe20000010896 */
[C---:B------:R-:W-:Y:S01]  /*b750*/  HMMA.16816.F32.BF16 R68, R16.reuse, R130, R68 ;  /* 0x000000821044723c */ /* 0x040fe20000041844 */
[----:B------:R-:W-:Y:S03]  /*b760*/  MUFU.EX2 R165, R165 ;  /* 0x000000a500a57308 */ /* 0x000fe60000000800 */
[--C-:B------:R-:W-:Y:S02]  /*b770*/  FFMA.FTZ R128, R21, c[0x0][0x2d0], -R150.reuse ;  /* 0x0000b40015807a23 */ /* 0x100fe40000010896 */
[----:B------:R-:W-:Y:S02]  /*b780*/  FADD.FTZ R5, R156, R5 ;  /* 0x000000059c057221 */ /* 0x000fe40000010000 */
[C---:B----4-:R-:W-:Y:S03]  /*b790*/  HMMA.16816.F32.BF16 R72, R16.reuse, R132, R72 ;  /* 0x000000841048723c */ /* 0x050fe60000041848 */
[----:B------:R-:W-:Y:S01]  /*b7a0*/  MUFU.EX2 R129, R129 ;  /* 0x0000008100817308 */ /* 0x000fe20000000800 */
[--C-:B------:R-:W-:Y:S02]  /*b7b0*/  FFMA.FTZ R130, R22, c[0x0][0x2d0], -R143.reuse ;  /* 0x0000b40016827a23 */ /* 0x100fe4000001088f */
[--C-:B------:R-:W-:Y:S02]  /*b7c0*/  FFMA.FTZ R131, R23, c[0x0][0x2d0], -R143.reuse ;  /* 0x0000b40017837a23 */ /* 0x100fe4000001088f */
[C---:B------:R-:W-:Y:S01]  /*b7d0*/  HMMA.16816.F32.BF16 R76, R16.reuse, R134, R76 ;  /* 0x00000086104c723c */ /* 0x040fe2000004184c */
[----:B------:R-:W-:Y:S03]  /*b7e0*/  LDSM.16.MT88.4 R20, [R208+0x3900] ;  /* 0x00390000d014783b */ /* 0x000fe60000004200 */
[--C-:B------:R-:W-:Y:S01]  /*b7f0*/  FFMA.FTZ R132, R24, c[0x0][0x2d0], -R150.reuse ;  /* 0x0000b40018847a23 */ /* 0x100fe20000010896 */
[----:B------:R-:W2:Y:S01]  /*b800*/  MUFU.EX2 R128, R128 ;  /* 0x0000008000807308 */ /* 0x000ea20000000800 */
[--C-:B------:R-:W-:Y:S02]  /*b810*/  FFMA.FTZ R133, R25, c[0x0][0x2d0], -R150.reuse ;  /* 0x0000b40019857a23 */ /* 0x100fe40000010896 */
[C---:B-1----:R-:W-:Y:S04]  /*b820*/  HMMA.16816.F32.BF16 R80, R16.reuse, R120, R80 ;  /* 0x000000781050723c */ /* 0x042fe80000041850 */
[--C-:B------:R-:W-:Y:S02]  /*b830*/  FFMA.FTZ R134, R26, c[0x0][0x2d0], -R143.reuse ;  /* 0x0000b4001a867a23 */ /* 0x100fe4000001088f */
[--C-:B------:R-:W-:Y:S01]  /*b840*/  FFMA.FTZ R135, R27, c[0x0][0x2d0], -R143.reuse ;  /* 0x0000b4001b877a23 */ /* 0x100fe2000001088f */
[----:B------:R-:W-:Y:S01]  /*b850*/  MUFU.EX2 R130, R130 ;  /* 0x0000008200827308 */ /* 0x000fe20000000800 */
[C---:B------:R-:W-:Y:S01]  /*b860*/  HMMA.16816.F32.BF16 R84, R16.reuse, R122, R84 ;  /* 0x0000007a1054723c */ /* 0x040fe20000041854 */
[----:B------:R-:W1:Y:S07]  /*b870*/  LDSM.16.MT88.4 R120, [R209+0x3900] ;  /* 0x00390000d178783b */ /* 0x000e6e0000004200 */
[C---:B------:R-:W-:Y:S01]  /*b880*/  HMMA.16816.F32.BF16 R88, R16.reuse, R136, R88 ;  /* 0x000000881058723c */ /* 0x040fe20000041858 */
[----:B------:R-:W-:Y:S01]  /*b890*/  LDSM.16.MT88.4 R24, [R210+0x1100] ;  /* 0x00110000d218783b */ /* 0x000fe20000004200 */
[----:B------:R-:W4:Y:S05]  /*b8a0*/  MUFU.EX2 R131, R131 ;  /* 0x0000008300837308 */ /* 0x000f2a0000000800 */
[--C-:B------:R-:W-:Y:S01]  /*b8b0*/  FFMA.FTZ R136, R32, c[0x0][0x2d0], -R150.reuse ;  /* 0x0000b40020887a23 */ /* 0x100fe20000010896 */
[C---:B------:R-:W-:Y:S04]  /*b8c0*/  HMMA.16816.F32.BF16 R92, R16.reuse, R138, R92 ;  /* 0x0000008a105c723c */ /* 0x040fe8000004185c */
[--C-:B------:R-:W-:Y:S01]  /*b8d0*/  FFMA.FTZ R137, R33, c[0x0][0x2d0], -R150.reuse ;  /* 0x0000b40021897a23 */ /* 0x100fe20000010896 */
[----:B------:R-:W-:Y:S02]  /*b8e0*/  MUFU.EX2 R132, R132 ;  /* 0x0000008400847308 */ /* 0x000fe40000000800 */
[--C-:B------:R-:W-:Y:S01]  /*b8f0*/  FFMA.FTZ R138, R34, c[0x0][0x2d0], -R143.reuse ;  /* 0x0000b400228a7a23 */ /* 0x100fe2000001088f */
[C---:B------:R-:W-:Y:S04]  /*b900*/  HMMA.16816.F32.BF16 R96, R16.reuse, R108, R96 ;  /* 0x0000006c1060723c */ /* 0x040fe80000041860 */
[--C-:B------:R-:W-:Y:S02]  /*b910*/  FFMA.FTZ R139, R35, c[0x0][0x2d0], -R143.reuse ;  /* 0x0000b400238b7a23 */ /* 0x100fe4000001088f */
[----:B------:R-:W-:Y:S01]  /*b920*/  LDSM.16.MT88.4 R32, [R210+0x1900] ;  /* 0x00190000d220783b */ /* 0x000fe20000004200 */
[----:B------:R-:W5:Y:S01]  /*b930*/  MUFU.EX2 R133, R133 ;  /* 0x0000008500857308 */ /* 0x000f620000000800 */
[C---:B------:R-:W-:Y:S06]  /*b940*/  HMMA.16816.F32.BF16 R100, R16.reuse, R110, R100 ;  /* 0x0000006e1064723c */ /* 0x040fec0000041864 */
[----:B------:R-:W2:Y:S02]  /*b950*/  LDSM.16.MT88.4 R108, [R212+0x1100] ;  /* 0x00110000d46c783b */ /* 0x000ea40000004200 */
[C---:B---3--:R-:W-:Y:S01]  /*b960*/  HMMA.16816.F32.BF16 R12, R16.reuse, R112, R12 ;  /* 0x00000070100c723c */ /* 0x048fe2000004180c */
[----:B------:R-:W-:Y:S07]  /*b970*/  MUFU.EX2 R134, R134 ;  /* 0x0000008600867308 */ /* 0x000fee0000000800 */
[C---:B------:R-:W-:Y:S01]  /*b980*/  HMMA.16816.F32.BF16 R104, R16.reuse, R114, R104 ;  /* 0x000000721068723c */ /* 0x040fe20000041868 */
[----:B------:R-:W3:Y:S02]  /*b990*/  LDSM.16.MT88.4 R112, [R209+0x1100] ;  /* 0x00110000d170783b */ /* 0x000ee40000004200 */
[----:B------:R-:W-:Y:S05]  /*b9a0*/  MUFU.EX2 R136, R136 ;  /* 0x0000008800887308 */ /* 0x000fea0000000800 */
[C---:B-1----:R-:W-:Y:S05]  /*b9b0*/  HMMA.16816.F32.BF16 R52, R16.reuse, R120, R52 ;  /* 0x000000781034723c */ /* 0x042fea0000041834 */
[----:B------:R1:W1:Y:S02]  /*b9c0*/  MUFU.EX2 R121, R135 ;  /* 0x0000008700797308 */ /* 0x0002640000000800 */
[--C-:B------:R-:W-:Y:S01]  /*b9d0*/  FFMA.FTZ R120, R28, c[0x0][0x2d0], -R150.reuse ;  /* 0x0000b4001c787a23 */ /* 0x100fe20000010896 */
[C---:B------:R-:W-:Y:S07]  /*b9e0*/  HMMA.16816.F32.BF16 R56, R16.reuse, R122, R56 ;  /* 0x0000007a1038723c */ /* 0x040fee0000041838 */
[--C-:B------:R-:W-:Y:S01]  /*b9f0*/  FFMA.FTZ R123, R29, c[0x0][0x2d0], -R150.reuse ;  /* 0x0000b4001d7b7a23 */ /* 0x100fe20000010896 */
[C---:B------:R-:W-:Y:S01]  /*ba00*/  HMMA.16816.F32.BF16 R60, R16.reuse, R20, R60 ;  /* 0x00000014103c723c */ /* 0x040fe2000004183c */
[----:B------:R-:W-:Y:S03]  /*ba10*/  MUFU.EX2 R120, R120 ;  /* 0x0000007800787308 */ /* 0x000fe60000000800 */
[--C-:B------:R-:W-:Y:S02]  /*ba20*/  FFMA.FTZ R122, R30, c[0x0][0x2d0], -R143.reuse ;  /* 0x0000b4001e7a7a23 */ /* 0x100fe4000001088f */
[----:B------:R-:W-:Y:S02]  /*ba30*/  FFMA.FTZ R150, R49, c[0x0][0x2d0], -R150 ;  /* 0x0000b40031967a23 */ /* 0x000fe40000010896 */
[----:B------:R-:W-:Y:S01]  /*ba40*/  HMMA.16816.F32.BF16 R64, R16, R22, R64 ;  /* 0x000000161040723c */ /* 0x000fe20000041840 */
[----:B------:R-:W3:Y:S02]  /*ba50*/  LDSM.16.MT88.4 R20, [R208+0x1100] ;  /* 0x00110000d014783b */ /* 0x000ee40000004200 */
[----:B------:R-:W3:Y:S01]  /*ba60*/  MUFU.EX2 R123, R123 ;  /* 0x0000007b007b7308 */ /* 0x000ee20000000800 */
[--C-:B-1----:R-:W-:Y:S03]  /*ba70*/  FFMA.FTZ R135, R31, c[0x0][0x2d0], -R143.reuse ;  /* 0x0000b4001f877a23 */ /* 0x102fe6000001088f */
[----:B--2---:R-:W-:Y:S01]  /*ba80*/  F2FP.BF16.PACK_AB R16, R128, R129 ;  /* 0x000000818010723e */ /* 0x004fe200000010ff */
        /* <DEDUP_REMOVED lines=148> */
.L_x_269:
[----:B------:R-:W-:-:S13]  /*c3d0*/  ISETP.GE.AND P0, PT, R169, R216, PT ;  /* 0x000000d8a900720c */ /* 0x000fda0003f06270 */
[----:B------:R-:W-:Y:S05]  /*c3e0*/  @!P0 BRA `(.L_x_273) ;  /* 0x00003d3000008947 */ /* 0x000fea0003800000 */
[----:B------:R-:W-:Y:S01]  /*c3f0*/  SHF.R.S32.HI R170, RZ, 0x1f, R225 ;  /* 0x0000001fffaa7819 */ /* 0x000fe200000114e1 */
[----:B------:R-:W-:Y:S01]  /*c400*/  IMAD.MOV.U32 R2, RZ, RZ, R12 ;  /* 0x000000ffff027224 */ /* 0x000fe200078e000c */
[----:B------:R-:W-:Y:S01]  /*c410*/  SHF.L.U64.HI R244, R243, 0x1, R244 ;  /* 0x00000001f3f47819 */ /* 0x000fe200000102f4 */
[----:B------:R-:W-:Y:S01]  /*c420*/  IMAD.MOV.U32 R3, RZ, RZ, R0 ;  /* 0x000000ffff037224 */ /* 0x000fe200078e0000 */
[----:B------:R-:W-:Y:S01]  /*c430*/  SHF.L.U64.HI R170, R225, 0x1, R170 ;  /* 0x00000001e1aa7819 */ /* 0x000fe200000102aa */
[----:B------:R-:W-:Y:S01]  /*c440*/  IMAD.SHL.U32 R243, R243, 0x2, RZ ;  /* 0x00000002f3f37824 */ /* 0x000fe200078e00ff */
[----:B------:R-:W-:Y:S02]  /*c450*/  SHF.L.U32 R168, R225, 0x1, RZ ;  /* 0x00000001e1a87819 */ /* 0x000fe400000006ff */
.L_x_283:
[----:B------:R-:W-:Y:S04]  /*c460*/  DEPBAR.LE SB0, 0x0 ;  /* 0x000080000000791a */ /* 0x000fe80000000000 */
[----:B------:R-:W-:Y:S01]  /*c470*/  BAR.SYNC.DEFER_BLOCKING 0x0 ;  /* 0x0000000000007b1d */ /* 0x000fe20000010000 */
[----:B------:R-:W-:Y:S01]  /*c480*/  ISETP.GE.AND P2, PT, R225, c[0x0][0x1d4], PT ;  /* 0x00007500e1007a0c */ /* 0x000fe20003f46270 */
[----:B------:R-:W-:Y:S01]  /*c490*/  IMAD.WIDE.U32 R46, R222, c[0x0][0x208], RZ ;  /* 0x00008200de2e7a25 */ /* 0x000fe200078e00ff */
[----:B------:R-:W-:Y:S02]  /*c4a0*/  SHF.R.S32.HI R37, RZ, 0x1f, R222 ;  /* 0x0000001fff257819 */ /* 0x000fe400000114de */
[----:B------:R-:W-:Y:S03]  /*c4b0*/  SHF.R.S32.HI R44, RZ, 0x1f, R221 ;  /* 0x0000001fff2c7819 */ /* 0x000fe600000114dd */
[----:B------:R-:W-:Y:S02]  /*c4c0*/  IMAD R37, R37, c[0x0][0x208], RZ ;  /* 0x0000820025257a24 */ /* 0x000fe400078e02ff */
[----:B------:R-:W-:Y:S02]  /*c4d0*/  IMAD R44, R44, c[0x0][0x218], RZ ;  /* 0x000086002c2c7a24 */ /* 0x000fe400078e02ff */
[----:B------:R-:W-:Y:S02]  /*c4e0*/  IMAD R37, R222, c[0x0][0x20c], R37 ;  /* 0x00008300de257a24 */ /* 0x000fe400078e0225 */
[----:B------:R-:W-:Y:S02]  /*c4f0*/  IMAD R44, R221, c[0x0][0x21c], R44 ;  /* 0x00008700dd2c7a24 */ /* 0x000fe400078e022c */
[----:B------:R-:W-:Y:S04]  /*c500*/  IMAD.IADD R47, R47, 0x1, R37 ;  /* 0x000000012f2f7824 */ /* 0x000fe800078e0225 */
[----:B------:R-:W-:Y:S01]  /*c510*/  IMAD.WIDE.U32 R46, R221, c[0x0][0x218], R46 ;  /* 0x00008600dd2e7a25 */ /* 0x000fe200078e002e */
[----:B------:R-:W1:Y:S04]  /*c520*/  LDSM.16.M88.4 R8, [R214+0x8100] ;  /* 0x00810000d608783b */ /* 0x000e680000000200 */
[----:B------:R-:W-:Y:S01]  /*c530*/  IADD3 R0, P0, R232, R46, RZ ;  /* 0x0000002ee8007210 */ /* 0x000fe20007f1e0ff */
[----:B------:R-:W2:Y:S03]  /*c540*/  LDSM.16.M88.4 R16, [R214+0x8900] ;  /* 0x00890000d610783b */ /* 0x000ea60000000200 */
[----:B------:R-:W-:Y:S02]  /*c550*/  IADD3.X R45, R219, R47, R44, P0, !PT ;  /* 0x0000002fdb2d7210 */ /* 0x000fe400007fe42c */
[C---:B------:R-:W-:Y:S01]  /*c560*/  LEA R150, P0, R0.reuse, c[0x0][0x1f8], 0x1 ;  /* 0x00007e0000967a11 */ /* 0x040fe200078008ff */
[----:B------:R-:W-:Y:S03]  /*c570*/  LDSM.16.M88.4 R24, [R214+0x9100] ;  /* 0x00910000d618783b */ /* 0x000fe60000000200 */
[----:B------:R-:W-:Y:S02]  /*c580*/  LEA.HI.X R138, R0, c[0x0][0x1fc], R45, 0x1, P0 ;  /* 0x00007f00008a7a11 */ /* 0x000fe400000f0c2d */
[----:B------:R-:W-:Y:S05]  /*c590*/  LDSM.16.M88.4 R32, [R214+0x9900] ;  /* 0x00990000d620783b */ /* 0x000fea0000000200 */
[----:B------:R-:W-:Y:S05]  /*c5a0*/  LDSM.16.M88.4 R40, [R214+0xa100] ;  /* 0x00a10000d628783b */ /* 0x000fea0000000200 */
[----:B------:R-:W-:Y:S05]  /*c5b0*/  LDSM.16.M88.4 R48, [R214+0xa900] ;  /* 0x00a90000d630783b */ /* 0x000fea0000000200 */
[----:B------:R-:W-:Y:S05]  /*c5c0*/  LDSM.16.M88.4 R116, [R213] ;  /* 0x00000000d574783b */ /* 0x000fea0000000200 */
[----:B------:R-:W-:Y:S01]  /*c5d0*/  LDSM.16.M88.4 R120, [R207] ;  /* 0x00000000cf78783b */ /* 0x000fe20000000200 */
[C---:B-1----:R-:W-:Y:S04]  /*c5e0*/  HMMA.16816.F32.BF16 R4, R124.reuse, R8, RZ ;  /* 0x000000087c04723c */ /* 0x042fe800000418ff */
[----:B------:R-:W-:Y:S05]  /*c5f0*/  LDSM.16.M88.4 R128, [R206] ;  /* 0x00000000ce80783b */ /* 0x000fea0000000200 */
[----:B------:R-:W1:Y:S01]  /*c600*/  SHFL.IDX PT, R132, R150, RZ, 0x181f ;  /* 0x00181fff96847589 */ /* 0x000e6200000e0000 */
[C---:B------:R-:W-:Y:S04]  /*c610*/  HMMA.16816.F32.BF16 R8, R124.reuse, R10, RZ ;  /* 0x0000000a7c08723c */ /* 0x040fe800000418ff */
[----:B------:R-:W3:Y:S04]  /*c620*/  SHFL.IDX PT, R133, R138, RZ, 0x181f ;  /* 0x00181fff8a857589 */ /* 0x000ee800000e0000 */
[C---:B--2---:R-:W-:Y:S01]  /*c630*/  HMMA.16816.F32.BF16 R12, R124.reuse, R16, RZ ;  /* 0x000000107c0c723c */ /* 0x044fe200000418ff */
[----:B------:R-:W2:Y:S05]  /*c640*/  SHFL.IDX PT, R136, R150, 0x1, 0x181f ;  /* 0x00381f0096887f89 */ /* 0x000eaa00000e0000 */
[----:B------:R-:W4:Y:S02]  /*c650*/  SHFL.IDX PT, R139, R138, 0x1, 0x181f ;  /* 0x00381f008a8b7f89 */ /* 0x000f2400000e0000 */
[C---:B------:R-:W-:Y:S03]  /*c660*/  HMMA.16816.F32.BF16 R16, R124.reuse, R18, RZ ;  /* 0x000000127c10723c */ /* 0x040fe600000418ff */
[----:B------:R-:W-:Y:S01]  /*c670*/  SHFL.IDX PT, R137, R138, 0x2, 0x181f ;  /* 0x00581f008a897f89 */ /* 0x000fe200000e0000 */
[CC--:B-1----:R-:W-:Y:S04]  /*c680*/  IADD3 R140, P0, R132.reuse, R168.reuse, RZ ;  /* 0x000000a8848c7210 */ /* 0x0c2fe80007f1e0ff */
[C---:B------:R-:W-:Y:S01]  /*c690*/  HMMA.16816.F32.BF16 R20, R124.reuse, R24, RZ ;  /* 0x000000187c14723c */ /* 0x040fe200000418ff */
[----:B------:R1:W5:Y:S03]  /*c6a0*/  SHFL.IDX PT, R0, R150, 0x2, 0x181f ;  /* 0x00581f0096007f89 */ /* 0x00036600000e0000 */
[C---:B---3--:R-:W-:Y:S01]  /*c6b0*/  IMAD.X R141, R133.reuse, 0x1, R170, P0 ;  /* 0x00000001858d7824 */ /* 0x048fe200000e06aa */
[-C--:B------:R-:W-:Y:S03]  /*c6c0*/  IADD3 R142, P0, R132, R243.reuse, RZ ;  /* 0x000000f3848e7210 */ /* 0x080fe60007f1e0ff */
[C---:B------:R-:W-:Y:S04]  /*c6d0*/  HMMA.16816.F32.BF16 R24, R124.reuse, R26, RZ ;  /* 0x0000001a7c18723c */ /* 0x040fe800000418ff */
[----:B------:R-:W-:Y:S01]  /*c6e0*/  IMAD.X R143, R133, 0x1, R244, P0 ;  /* 0x00000001858f7824 */ /* 0x000fe200000e06f4 */
[CC--:B--2---:R-:W-:Y:S01]  /*c6f0*/  IADD3 R148, P0, R136.reuse, R168.reuse, RZ ;  /* 0x000000a888947210 */ /* 0x0c4fe20007f1e0ff */
[----:B------:R-:W-:Y:S02]  /*c700*/  LDSM.16.M88.4 R132, [R204] ;  /* 0x00000000cc84783b */ /* 0x000fe40000000200 */
[C---:B------:R-:W-:Y:S04]  /*c710*/  HMMA.16816.F32.BF16 R28, R124.reuse, R32, RZ ;  /* 0x000000207c1c723c */ /* 0x040fe800000418ff */
[C---:B----4-:R-:W-:Y:S04]  /*c720*/  IMAD.X R149, R139.reuse, 0x1, R170, P0 ;  /* 0x000000018b957824 */ /* 0x050fe800000e06aa */
[C---:B------:R-:W-:Y:S01]  /*c730*/  HMMA.16816.F32.BF16 R32, R124.reuse, R34, RZ ;  /* 0x000000227c20723c */ /* 0x040fe200000418ff */
[-C--:B-1----:R-:W-:Y:S05]  /*c740*/  IADD3 R150, P0, R136, R243.reuse, RZ ;  /* 0x000000f388967210 */ /* 0x082fea0007f1e0ff */
[----:B------:R-:W-:Y:S01]  /*c750*/  IMAD.X R151, R139, 0x1, R244, P0 ;  /* 0x000000018b977824 */ /* 0x000fe200000e06f4 */
[C---:B-----5:R-:W-:Y:S01]  /*c760*/  IADD3 R154, P0, R0.reuse, R168, RZ ;  /* 0x000000a8009a7210 */ /* 0x060fe20007f1e0ff */
[C---:B------:R-:W-:Y:S04]  /*c770*/  HMMA.16816.F32.BF16 R36, R124.reuse, R40, RZ ;  /* 0x000000287c24723c */ /* 0x040fe800000418ff */
[C---:B------:R-:W-:Y:S01]  /*c780*/  IMAD.X R155, R137.reuse, 0x1, R170, P0 ;  /* 0x00000001899b7824 */ /* 0x040fe200000e06aa */
[----:B------:R-:W-:Y:S03]  /*c790*/  IADD3 R152, P0, R0, R243, RZ ;  /* 0x000000f300987210 */ /* 0x000fe60007f1e0ff */
[C---:B------:R-:W-:Y:S04]  /*c7a0*/  HMMA.16816.F32.BF16 R40, R124.reuse, R42, RZ ;  /* 0x0000002a7c28723c */ /* 0x040fe800000418ff */
[----:B------:R-:W-:Y:S01]  /*c7b0*/  IMAD.X R153, R137, 0x1, R244, P0 ;  /* 0x0000000189997824 */ /* 0x000fe200000e06f4 */
[----:B------:R-:W-:Y:S03]  /*c7c0*/  ISETP.GT.AND P0, PT, R169, R216, PT ;  /* 0x000000d8a900720c */ /* 0x000fe60003f04270 */
[C---:B------:R-:W-:Y:S08]  /*c7d0*/  HMMA.16816.F32.BF16 R44, R124.reuse, R48, RZ ;  /* 0x000000307c2c723c */ /* 0x040ff000000418ff */
[----:B------:R-:W-:Y:S08]  /*c7e0*/  HMMA.16816.F32.BF16 R48, R124, R50, RZ ;  /* 0x000000327c30723c */ /* 0x000ff000000418ff */
[C---:B------:R-:W-:Y:S08]  /*c7f0*/  HMMA.16816.F32.BF16 R4, R144.reuse, R116, R4 ;  /* 0x000000749004723c */ /* 0x040ff00000041804 */
[C---:B------:R-:W-:Y:S01]  /*c800*/  HMMA.16816.F32.BF16 R8, R144.reuse, R118, R8 ;  /* 0x000000769008723c */ /* 0x040fe20000041808 */
[----:B------:R-:W1:Y:S07]  /*c810*/  LDSM.16.M88.4 R116, [R205] ;  /* 0x00000000cd74783b */ /* 0x000e6e0000000200 */
[C---:B------:R-:W-:Y:S08]  /*c820*/  HMMA.16816.F32.BF16 R12, R144.reuse, R120, R12 ;  /* 0x00000078900c723c */ /* 0x040ff0000004180c */
[C---:B------:R-:W-:Y:S01]  /*c830*/  HMMA.16816.F32.BF16 R16, R144.reuse, R122, R16 ;  /* 0x0000007a9010723c */ /* 0x040fe20000041810 */
[----:B------:R-:W2:Y:S05]  /*c840*/  LDSM.16.M88.4 R120, [R203] ;  /* 0x00000000cb78783b */ /* 0x000eaa0000000200 */
[----:B------:R-:W-:Y:S01]  /*c850*/  @!PT LDS RZ, [RZ] ;  /* 0x00000000fffff984 */ /* 0x000fe20000000800 */
[----:B------:R-:W-:Y:S01]  /*c860*/  @!PT LDS RZ, [RZ] ;  /* 0x00000000fffff984 */ /* 0x000fe20000000800 */
[----:B------:R-:W-:Y:S01]  /*c870*/  @!PT LDS RZ, [RZ] ;  /* 0x00000000fffff984 */ /* 0x000fe20000000800 */
[----:B------:R3:W-:Y:S02]  /*c880*/  LDGSTS.E.BYPASS.LTC128B.128 [R240], [R140.64], !P2 ;  /* 0x000000008cf07fae */ /* 0x0007e4000d101d46 */
[C---:B------:R-:W-:Y:S03]  /*c890*/  HMMA.16816.F32.BF16 R20, R144.reuse, R128, R20 ;  /* 0x000000809014723c */ /* 0x040fe60000041814 */
[----:B------:R3:W-:Y:S05]  /*c8a0*/  LDGSTS.E.BYPASS.LTC128B.128 [R239], [R142.64], !P6 ;  /* 0x000000008eef7fae */ /* 0x0007ea000f101d46 */
[C---:B------:R-:W-:Y:S01]  /*c8b0*/  HMMA.16816.F32.BF16 R24, R144.reuse, R130, R24 ;  /* 0x000000829018723c */ /* 0x040fe20000041818 */
[----:B------:R4:W-:Y:S05]  /*c8c0*/  LDGSTS.E.BYPASS.LTC128B.128 [R238], [R148.64], !P2 ;  /* 0x0000000094ee7fae */ /* 0x0009ea000d101d46 */
[----:B------:R4:W-:Y:S02]  /*c8d0*/  LDGSTS.E.BYPASS.LTC128B.128 [R237], [R150.64], !P6 ;  /* 0x0000000096ed7fae */ /* 0x0009e4000f101d46 */
[C---:B-1----:R-:W-:Y:S03]  /*c8e0*/  HMMA.16816.F32.BF16 R28, R144.reuse, R116, R28 ;  /* 0x00000074901c723c */ /* 0x042fe6000004181c */
[----:B------:R1:W-:Y:S05]  /*c8f0*/  LDGSTS.E.BYPASS.LTC128B.128 [R240+0x2000], [R154.64], !P2 ;  /* 0x020000009af07fae */ /* 0x0003ea000d101d46 */
[----:B------:R1:W-:Y:S01]  /*c900*/  LDGSTS.E.BYPASS.LTC128B.128 [R240+0x5000], [R152.64], !P6 ;  /* 0x0500000098f07fae */ /* 0x0003e2000f101d46 */
[C---:B------:R-:W-:Y:S04]  /*c910*/  HMMA.16816.F32.BF16 R32, R144.reuse, R118, R32 ;  /* 0x000000769020723c */ /* 0x040fe80000041820 */
[----:B------:R-:W5:Y:S04]  /*c920*/  LDSM.16.M88.4 R128, [R211+0x8100] ;  /* 0x00810000d380783b */ /* 0x000f680000000200 */
[C---:B------:R-:W-:Y:S01]  /*c930*/  HMMA.16816.F32.BF16 R36, R144.reuse, R132, R36 ;  /* 0x000000849024723c */ /* 0x040fe20000041824 */
[----:B------:R-:W0:Y:S05]  /*c940*/  LDGDEPBAR ;  /* 0x00000000000079af */ /* 0x000e2a0000000000 */
[----:B------:R-:W1:Y:S02]  /*c950*/  LDSM.16.M88.4 R136, [R211+0x8900] ;  /* 0x00890000d388783b */ /* 0x000e640000000200 */
[C---:B------:R-:W-:Y:S03]  /*c960*/  HMMA.16816.F32.BF16 R40, R144.reuse, R134, R40 ;  /* 0x000000869028723c */ /* 0x040fe60000041828 */
[----:B------:R-:W1:Y:S05]  /*c970*/  LDSM.16.M88.4 R116, [R211+0x9100] ;  /* 0x00910000d374783b */ /* 0x000e6a0000000200 */
[C---:B--2---:R-:W-:Y:S01]  /*c980*/  HMMA.16816.F32.BF16 R44, R144.reuse, R120, R44 ;  /* 0x00000078902c723c */ /* 0x044fe2000004182c */
[----:B------:R-:W2:Y:S05]  /*c990*/  LDSM.16.M88.4 R132, [R211+0x9900] ;  /* 0x00990000d384783b */ /* 0x000eaa0000000200 */
[----:B---3--:R-:W3:Y:S02]  /*c9a0*/  LDSM.16.M88.4 R140, [R211+0xa100] ;  /* 0x00a10000d38c783b */ /* 0x008ee40000000200 */
[----:B------:R-:W-:Y:S03]  /*c9b0*/  HMMA.16816.F32.BF16 R48, R144, R122, R48 ;  /* 0x0000007a9030723c */ /* 0x000fe60000041830 */
[----:B----4-:R-:W4:Y:S05]  /*c9c0*/  LDSM.16.M88.4 R148, [R211+0xa900] ;  /* 0x00a90000d394783b */ /* 0x010f2a0000000200 */
[----:B------:R-:W2:Y:S01]  /*c9d0*/  LDSM.16.M88.4 R120, [R202] ;  /* 0x00000000ca78783b */ /* 0x000ea20000000200 */
[C---:B-----5:R-:W-:Y:S04]  /*c9e0*/  HMMA.16816.F32.BF16 R4, R172.reuse, R128, R4 ;  /* 0x00000080ac04723c */ /* 0x060fe80000041804 */
[----:B-1----:R-:W-:Y:S05]  /*c9f0*/  LDSM.16.M88.4 R152, [R202+0x1000] ;  /* 0x00100000ca98783b */ /* 0x002fea0000000200 */
[----:B------:R-:W-:Y:S01]  /*ca00*/  LDSM.16.M88.4 R156, [R202+0x1800] ;  /* 0x00180000ca9c783b */ /* 0x000fe20000000200 */
[C---:B------:R-:W-:Y:S04]  /*ca10*/  HMMA.16816.F32.BF16 R8, R172.reuse, R130, R8 ;  /* 0x00000082ac08723c */ /* 0x040fe80000041808 */
[----:B------:R-:W1:Y:S04]  /*ca20*/  LDSM.16.M88.4 R128, [R202+0x800] ;  /* 0x00080000ca80783b */ /* 0x000e680000000200 */
[C---:B------:R-:W-:Y:S01]  /*ca30*/  HMMA.16816.F32.BF16 R12, R172.reuse, R136, R12 ;  /* 0x00000088ac0c723c */ /* 0x040fe2000004180c */
[----:B------:R-:W5:Y:S05]  /*ca40*/  LDSM.16.M88.4 R160, [R202+0x2000] ;  /* 0x00200000caa0783b */ /* 0x000f6a0000000200 */
[----:B------:R-:W-:Y:S02]  /*ca50*/  LDSM.16.M88.4 R164, [R202+0x5000] ;  /* 0x00500000caa4783b */ /* 0x000fe40000000200 */
[C---:B------:R-:W-:Y:S03]  /*ca60*/  HMMA.16816.F32.BF16 R16, R172.reuse, R138, R16 ;  /* 0x0000008aac10723c */ /* 0x040fe60000041810 */
[----:B------:R-:W-:Y:S05]  /*ca70*/  LDSM.16.M88.4 R136, [R214+0xb900] ;  /* 0x00b90000d688783b */ /* 0x000fea0000000200 */
[C---:B------:R-:W-:Y:S08]  /*ca80*/  HMMA.16816.F32.BF16 R20, R172.reuse, R116, R20 ;  /* 0x00000074ac14723c */ /* 0x040ff00000041814 */
        /* <DEDUP_REMOVED lines=13> */
[----:B------:R-:W2:Y:S07]  /*cb60*/  LDSM.16.M88.4 R120, [R214+0xd100] ;  /* 0x00d10000d678783b */ /* 0x000eae0000000200 */
        /* <DEDUP_REMOVED lines=9> */
[C---:B-----5:R-:W-:Y:S08]  /*cc00*/  HMMA.16816.F32.BF16 R36, R176.reuse, R160, R36 ;  /* 0x000000a0b024723c */ /* 0x060ff00000041824 */
[C---:B------:R-:W-:Y:S01]  /*cc10*/  HMMA.16816.F32.BF16 R40, R176.reuse, R162, R40 ;  /* 0x000000a2b028723c */ /* 0x040fe20000041828 */
[----:B------:R-:W5:Y:S07]  /*cc20*/  LDSM.16.M88.4 R160, [R199] ;  /* 0x00000000c7a0783b */ /* 0x000f6e0000000200 */
[C---:B------:R-:W-:Y:S08]  /*cc30*/  HMMA.16816.F32.BF16 R44, R176.reuse, R116, R44 ;  /* 0x00000074b02c723c */ /* 0x040ff0000004182c */
[----:B------:R-:W-:Y:S01]  /*cc40*/  HMMA.16816.F32.BF16 R48, R176, R118, R48 ;  /* 0x00000076b030723c */ /* 0x000fe20000041830 */
[----:B------:R-:W1:Y:S07]  /*cc50*/  LDSM.16.M88.4 R116, [R198] ;  /* 0x00000000c674783b */ /* 0x000e6e0000000200 */
[C---:B--2---:R-:W-:Y:S08]  /*cc60*/  HMMA.16816.F32.BF16 R4, R180.reuse, R132, R4 ;  /* 0x00000084b404723c */ /* 0x044ff00000041804 */
[C---:B------:R-:W-:Y:S01]  /*cc70*/  HMMA.16816.F32.BF16 R8, R180.reuse, R134, R8 ;  /* 0x00000086b408723c */ /* 0x040fe20000041808 */
[----:B------:R-:W2:Y:S07]  /*cc80*/  LDSM.16.M88.4 R132, [R197] ;  /* 0x00000000c584783b */ /* 0x000eae0000000200 */
[C---:B------:R-:W-:Y:S08]  /*cc90*/  HMMA.16816.F32.BF16 R12, R180.reuse, R136, R12 ;  /* 0x00000088b40c723c */ /* 0x040ff0000004180c */
[C---:B------:R-:W-:Y:S01]  /*cca0*/  HMMA.16816.F32.BF16 R16, R180.reuse, R138, R16 ;  /* 0x0000008ab410723c */ /* 0x040fe20000041810 */
[----:B------:R-:W1:Y:S07]  /*ccb0*/  LDSM.16.M88.4 R136, [R196] ;  /* 0x00000000c488783b */ /* 0x000e6e0000000200 */
[C---:B---3--:R-:W-:Y:S08]  /*ccc0*/  HMMA.16816.F32.BF16 R20, R180.reuse, R140, R20 ;  /* 0x0000008cb414723c */ /* 0x048ff00000041814 */
[C---:B------:R-:W-:Y:S01]  /*ccd0*/  HMMA.16816.F32.BF16 R24, R180.reuse, R142, R24 ;  /* 0x0000008eb418723c */ /* 0x040fe20000041818 */
[----:B------:R-:W3:Y:S07]  /*cce0*/  LDSM.16.M88.4 R140, [R211+0xb100] ;  /* 0x00b10000d38c783b */ /* 0x000eee0000000200 */
[C---:B----4-:R-:W-:Y:S08]  /*ccf0*/  HMMA.16816.F32.BF16 R28, R180.reuse, R148, R28 ;  /* 0x00000094b41c723c */ /* 0x050ff0000004181c */
[C---:B------:R-:W-:Y:S01]  /*cd00*/  HMMA.16816.F32.BF16 R32, R180.reuse, R150, R32 ;  /* 0x00000096b420723c */ /* 0x040fe20000041820 */
[----:B------:R-:W-:Y:S07]  /*cd10*/  LDSM.16.M88.4 R148, [R211+0xc900] ;  /* 0x00c90000d394783b */ /* 0x000fee0000000200 */
[C---:B------:R-:W-:Y:S08]  /*cd20*/  HMMA.16816.F32.BF16 R36, R180.reuse, R120, R36 ;  /* 0x00000078b424723c */ /* 0x040ff00000041824 */
[C---:B------:R-:W-:Y:S01]  /*cd30*/  HMMA.16816.F32.BF16 R40, R180.reuse, R122, R40 ;  /* 0x0000007ab428723c */ /* 0x040fe20000041828 */
[----:B------:R-:W4:Y:S07]  /*cd40*/  LDSM.16.M88.4 R120, [R211+0xb900] ;  /* 0x00b90000d378783b */ /* 0x000f2e0000000200 */
[C---:B-1----:R-:W-:Y:S08]  /*cd50*/  HMMA.16816.F32.BF16 R44, R180.reuse, R128, R44 ;  /* 0x00000080b42c723c */ /* 0x042ff0000004182c */
        /* <DEDUP_REMOVED lines=13> */
[----:B------:R-:W5:Y:S07]  /*ce30*/  LDSM.16.M88.4 R116, [R202+0x3000] ;  /* 0x00300000ca74783b */ /* 0x000f6e0000000200 */
[C---:B--2---:R-:W-:Y:S08]  /*ce40*/  HMMA.16816.F32.BF16 R36, R184.reuse, R132, R36 ;  /* 0x00000084b824723c */ /* 0x044ff00000041824 */
[C---:B------:R-:W-:Y:S01]  /*ce50*/  HMMA.16816.F32.BF16 R40, R184.reuse, R134, R40 ;  /* 0x00000086b828723c */ /* 0x040fe20000041828 */
[----:B------:R-:W2:Y:S07]  /*ce60*/  LDSM.16.M88.4 R132, [R202+0x3800] ;  /* 0x00380000ca84783b */ /* 0x000eae0000000200 */
[C---:B------:R-:W-:Y:S08]  /*ce70*/  HMMA.16816.F32.BF16 R44, R184.reuse, R136, R44 ;  /* 0x00000088b82c723c */ /* 0x040ff0000004182c */
[----:B------:R-:W-:Y:S01]  /*ce80*/  HMMA.16816.F32.BF16 R48, R184, R138, R48 ;  /* 0x0000008ab830723c */ /* 0x000fe20000041830 */
[----:B------:R-:W2:Y:S07]  /*ce90*/  LDSM.16.M88.4 R136, [R202+0x4000] ;  /* 0x00400000ca88783b */ /* 0x000eae0000000200 */
[C---:B---3--:R-:W-:Y:S08]  /*cea0*/  HMMA.16816.F32.BF16 R4, R188.reuse, R140, R4 ;  /* 0x0000008cbc04723c */ /* 0x048ff00000041804 */
[C---:B------:R-:W-:Y:S01]  /*ceb0*/  HMMA.16816.F32.BF16 R8, R188.reuse, R142, R8 ;  /* 0x0000008ebc08723c */ /* 0x040fe20000041808 */
[----:B------:R-:W3:Y:S01]  /*cec0*/  LDSM.16.M88.4 R140, [R202+0x5800] ;  /* 0x00580000ca8c783b */ /* 0x000ee20000000200 */
[----:B------:R-:W-:Y:S04]  /*ced0*/  DEPBAR.LE SB0, 0x0 ;  /* 0x000080000000791a */ /* 0x000fe80000000000 */
[----:B------:R-:W-:Y:S02]  /*cee0*/  BAR.SYNC.DEFER_BLOCKING 0x0 ;  /* 0x0000000000007b1d */ /* 0x000fe40000010000 */
        /* <DEDUP_REMOVED lines=9> */
[----:B------:R-:W-:Y:S08]  /*cf80*/  HMMA.16816.F32.BF16 R48, R188, R158, R48 ;  /* 0x0000009ebc30723c */ /* 0x000ff00000041830 */
[C---:B-----5:R-:W-:Y:S08]  /*cf90*/  HMMA.16816.F32.BF16 R4, R192.reuse, R116, R4 ;  /* 0x00000074c004723c */ /* 0x060ff00000041804 */
[C---:B------:R-:W-:Y:S08]  /*cfa0*/  HMMA.16816.F32.BF16 R8, R192.reuse, R118, R8 ;  /* 0x00000076c008723c */ /* 0x040ff00000041808 */
        /* <DEDUP_REMOVED lines=37> */
[----:B------:R-:W-:Y:S04]  /*d200*/  SHFL.IDX PT, R120, R116, 0x2, 0x181f ;  /* 0x00581f0074787f89 */ /* 0x000fe800000e0000 */
[----:B------:R-:W1:Y:S04]  /*d210*/  SHFL.IDX PT, R118, R116, RZ, 0x181f ;  /* 0x00181fff74767589 */ /* 0x000e6800000e0000 */
[----:B------:R-:W2:Y:S04]  /*d220*/  SHFL.IDX PT, R121, R0, RZ, 0x181f ;  /* 0x00181fff00797589 */ /* 0x000ea800000e0000 */
[----:B------:R-:W3:Y:S04]  /*d230*/  SHFL.IDX PT, R117, R116, 0x1, 0x181f ;  /* 0x00381f0074757f89 */ /* 0x000ee800000e0000 */
[----:B------:R-:W4:Y:S04]  /*d240*/  SHFL.IDX PT, R119, R0, 0x1, 0x181f ;  /* 0x00381f0000777f89 */ /* 0x000f2800000e0000 */
[----:B------:R-:W5:Y:S01]  /*d250*/  SHFL.IDX PT, R123, R0, 0x2, 0x181f ;  /* 0x00581f00007b7f89 */ /* 0x000f6200000e0000 */
[C---:B-1----:R-:W-:Y:S05]  /*d260*/  IADD3 R128, P0, R118.reuse, R168, RZ ;  /* 0x000000a876807210 */ /* 0x042fea0007f1e0ff */
[C-C-:B--2---:R-:W-:Y:S01]  /*d270*/  IMAD.X R129, R121.reuse, 0x1, R170.reuse, P0 ;  /* 0x0000000179817824 */ /* 0x144fe200000e06aa */
[-C--:B------:R-:W-:Y:S04]  /*d280*/  IADD3 R130, P0, R118, R243.reuse, RZ ;  /* 0x000000f376827210 */ /* 0x080fe80007f1e0ff */
[----:B------:R1:W-:Y:S01]  /*d290*/  LDGSTS.E.BYPASS.LTC128B.128 [R223+0x8100], [R128.64], !P2 ;  /* 0x0810000080df7fae */ /* 0x0003e2000d101d46 */
[----:B------:R-:W-:Y:S02]  /*d2a0*/  IADD3.X R131, R121, R244, RZ, P0, !PT ;  /* 0x000000f479837210 */ /* 0x000fe400007fe4ff */
[-C--:B---3--:R-:W-:Y:S03]  /*d2b0*/  IADD3 R132, P0, R117, R168.reuse, RZ ;  /* 0x000000a875847210 */ /* 0x088fe60007f1e0ff */
[----:B------:R1:W-:Y:S02]  /*d2c0*/  LDGSTS.E.BYPASS.LTC128B.128 [R223+0xb100], [R130.64], !P6 ;  /* 0x0b10000082df7fae */ /* 0x0003e4000f101d46 */
[----:B----4-:R-:W-:Y:S01]  /*d2d0*/  IMAD.X R133, R119, 0x1, R170, P0 ;  /* 0x0000000177857824 */ /* 0x010fe200000e06aa */
[-C--:B------:R-:W-:Y:S04]  /*d2e0*/  IADD3 R118, P0, R117, R243.reuse, RZ ;  /* 0x000000f375767210 */ /* 0x080fe80007f1e0ff */
[----:B------:R1:W-:Y:S01]  /*d2f0*/  LDGSTS.E.BYPASS.LTC128B.128 [R223+0x9100], [R132.64], !P2 ;  /* 0x0910000084df7fae */ /* 0x0003e2000d101d46 */
[--C-:B------:R-:W-:Y:S01]  /*d300*/  IMAD.X R119, R119, 0x1, R244.reuse, P0 ;  /* 0x0000000177777824 */ /* 0x100fe200000e06f4 */
[C---:B------:R-:W-:Y:S04]  /*d310*/  IADD3 R134, P0, R120.reuse, R168, RZ ;  /* 0x000000a878867210 */ /* 0x040fe80007f1e0ff */
[----:B------:R1:W-:Y:S01]  /*d320*/  LDGSTS.E.BYPASS.LTC128B.128 [R223+0xc100], [R118.64], !P6 ;  /* 0x0c10000076df7fae */ /* 0x0003e2000f101d46 */
[C---:B-----5:R-:W-:Y:S02]  /*d330*/  IADD3.X R135, R123.reuse, R170, RZ, P0, !PT ;  /* 0x000000aa7b877210 */ /* 0x060fe400007fe4ff */
[----:B------:R-:W-:Y:S03]  /*d340*/  IADD3 R120, P0, R120, R243, RZ ;  /* 0x000000f378787210 */ /* 0x000fe60007f1e0ff */
[----:B------:R1:W-:Y:S02]  /*d350*/  LDGSTS.E.BYPASS.LTC128B.128 [R223+0xa100], [R134.64], !P2 ;  /* 0x0a10000086df7fae */ /* 0x0003e4000d101d46 */
[----:B------:R-:W-:Y:S05]  /*d360*/  IMAD.X R121, R123, 0x1, R244, P0 ;  /* 0x000000017b797824 */ /* 0x000fea00000e06f4 */
[----:B------:R1:W-:Y:S03]  /*d370*/  LDGSTS.E.BYPASS.LTC128B.128 [R223+0xd100], [R120.64], !P6 ;  /* 0x0d10000078df7fae */ /* 0x0003e6000f101d46 */
.L_x_274:
[----:B------:R-:W-:Y:S01]  /*d380*/  @P4 IMAD.HI.U32 R0, R229, c[0x0][0x2c8], RZ ;  /* 0x0000b200e5004a27 */ /* 0x000fe200078e00ff */
[----:B------:R-:W0:Y:S03]  /*d390*/  LDGDEPBAR ;  /* 0x00000000000079af */ /* 0x000e260000000000 */
[----:B------:R-:W-:Y:S01]  /*d3a0*/  IMAD.MOV.U32 R156, RZ, RZ, R229 ;  /* 0x000000ffff9c7224 */ /* 0x000fe200078e00e5 */
[----:B------:R-:W-:Y:S01]  /*d3b0*/  @P4 SHF.R.U32.HI R156, RZ, c[0x0][0x2cc], R0 ;  /* 0x0000b300ff9c4a19 */ /* 0x000fe20000011600 */
[----:B------:R-:W-:Y:S04]  /*d3c0*/  IMAD R157, R169, -0x60, RZ ;  /* 0xffffffa0a99d7824 */ /* 0x000fe800078e02ff */
[----:B------:R-:W2:Y:S01]  /*d3d0*/  SHFL.IDX PT, R117, R156, RZ, 0x1c1f ;  /* 0x001c1fff9c757589 */ /* 0x000ea200000e0000 */
[----:B------:R-:W-:Y:S01]  /*d3e0*/  IADD3 R152, -R236, 0x1, R157 ;  /* 0x00000001ec987810 */ /* 0x000fe20007ffe19d */
[----:B------:R-:W-:Y:S03]  /*d3f0*/  IMAD.IADD R151, R157, 0x1, -R236 ;  /* 0x000000019d977824 */ /* 0x000fe600078e0aec */
[----:B------:R-:W-:Y:S04]  /*d400*/  IADD3 R152, -R226, R152, R217 ;  /* 0x00000098e2987210 */ /* 0x000fe80007ffe1d9 */
[C---:B------:R-:W-:Y:S02]  /*d410*/  IADD3 R154, R152.reuse, c[0x0][0x328], RZ ;  /* 0x0000ca00989a7a10 */ /* 0x040fe40007ffe0ff */
[----:B------:R-:W-:Y:S02]  /*d420*/  IADD3 R152, R152, UR4, RZ ;  /* 0x0000000498987c10 */ /* 0x000fe4000fffe0ff */
[----:B--2---:R-:W-:Y:S03]  /*d430*/  IADD3 R160, R154, R117, RZ ;  /* 0x000000759aa07210 */ /* 0x004fe60007ffe0ff */
        /* <DEDUP_REMOVED lines=15> */
.L_x_277:
[----:B------:R-:W-:Y:S04]  /*d530*/  MOV R0, c[0x0][0x32c] ;  /* 0x0000cb0000007a02 */ /* 0x000fe80000000f00 */
[----:B------:R-:W-:Y:S11]  /*d540*/  ISETP.NE.AND P0, PT, R0, 0x1, PT ;  /* 0x000000010000780c */ /* 0x000ff60003f05270 */
[----:B------:R-:W-:Y:S02]  /*d550*/  @!UPT UIADD3 URZ, URZ, URZ, URZ ;  /* 0x0000003f3f3ff290 */ /* 0x000fe4000fffe03f */
[----:B------:R-:W-:Y:S05]  /*d560*/  @P0 IMAD.HI.U32 R0, R116, c[0x0][0x330], RZ ;  /* 0x0000cc0074000a27 */ /* 0x000fea00078e00ff */
[----:B------:R-:W-:Y:S02]  /*d570*/  @P0 SHF.R.U32.HI R116, RZ, c[0x0][0x334], R0 ;  /* 0x0000cd00ff740a19 */ /* 0x000fe40000011600 */
.L_x_278:
[----:B------:R-:W-:Y:S05]  /*d580*/  BSYNC B0 ;  /* 0x0000000000007941 */ /* 0x000fea0003800000 */
.L_x_276:
[----:B-1----:R-:W-:Y:S05]  /*d590*/  IMAD R119, R116, c[0x0][0x32c], R151 ;  /* 0x0000cb0074777a24 */ /* 0x002fea00078e0297 */
[----:B------:R-:W-:Y:S02]  /*d5a0*/  IADD3 R117, R119, c[0x0][0x32c], RZ ;  /* 0x0000cb0077757a10 */ /* 0x000fe40007ffe0ff */
[----:B------:R-:W-:Y:S02]  /*d5b0*/  IMNMX R158, R158, R119, !PT ;  /* 0x000000779e9e7217 */ /* 0x000fe40007800200 */
[----:B------:R-:W-:Y:S02]  /*d5c0*/  IMNMX R160, R160, R117, PT ;  /* 0x00000075a0a07217 */ /* 0x000fe40003800200 */
.L_x_275:
[C---:B------:R-:W-:Y:S02]  /*d5d0*/  ISETP.GE.AND P0, PT, R157.reuse, 0x2, PT ;  /* 0x000000029d00780c */ /* 0x040fe40003f06270 */
[----:B------:R-:W-:Y:S02]  /*d5e0*/  ISETP.GE.AND P2, PT, R157, 0x9, PT ;  /* 0x000000099d00780c */ /* 0x000fe40003f46270 */
[----:B------:R-:W-:Y:S02]  /*d5f0*/  P2R R150, PR, RZ, 0x1 ;  /* 0x00000001ff967803 */ /* 0x000fe40000000000 */
[----:B------:R-:W-:Y:S02]  /*d600*/  ISETP.GT.AND P0, PT, R158, 0x1, !P0 ;  /* 0x000000019e00780c */ /* 0x000fe40004704270 */
[----:B------:R-:W-:Y:S02]  /*d610*/  P2R R148, PR, RZ, 0x4 ;  /* 0x00000004ff947803 */ /* 0x000fe40000000000 */
[----:B------:R-:W-:Y:S04]  /*d620*/  ISETP.LT.OR P0, PT, R160, 0x2, P0 ;  /* 0x00000002a000780c */ /* 0x000fe80000701670 */
[----:B------:R-:W-:Y:S02]  /*d630*/  FSEL R116, R5, -INF , !P0 ;  /* 0xff80000005747808 */ /* 0x000fe40004000000 */
[----:B------:R-:W-:Y:S02]  /*d640*/  ISETP.GT.AND P0, PT, R158, 0x8, !P2 ;  /* 0x000000089e00780c */ /* 0x000fe40005704270 */
[C---:B------:R-:W-:Y:S02]  /*d650*/  ISETP.GE.AND P2, PT, R157.reuse, 0xa, PT ;  /* 0x0000000a9d00780c */ /* 0x040fe40003f46270 */
        /* <DEDUP_REMOVED lines=8> */
[----:B------:R-:W-:Y:S02]  /*d6e0*/  ISETP.GT.AND P0, PT, R158, 0x10, !P2 ;  /* 0x000000109e00780c */ /* 0x000fe40005704270 */
[C---:B------:R-:W-:Y:S02]  /*d6f0*/  ISETP.GE.AND P2, PT, R157.reuse, 0x12, PT ;  /* 0x000000129d00780c */ /* 0x040fe40003f46270 */
[----:B------:R-:W-:Y:S02]  /*d700*/  ISETP.LT.OR P0, PT, R160, 0x11, P0 ;  /* 0x00000011a000780c */ /* 0x000fe40000701670 */
[----:B------:R-:W-:Y:S02]  /*d710*/  P2R R138, PR, RZ, 0x4 ;  /* 0x00000004ff8a7803 */ /* 0x000fe40000000000 */
[----:B-1----:R-:W-:Y:S02]  /*d720*/  FSEL R119, R12, -INF , !P0 ;  /* 0xff8000000c777808 */ /* 0x002fe40004000000 */
        /* <DEDUP_REMOVED lines=25> */
[----:B------:R-:W-:Y:S01]  /*d8c0*/  ISETP.GT.AND P0, PT, R158, 0x28, !P2 ;  /* 0x000000289e00780c */ /* 0x000fe20005704270 */
[----:B------:R-:W1:Y:S01]  /*d8d0*/  SHFL.IDX PT, R21, R156, 0x1, 0x1c1f ;  /* 0x003c1f009c157f89 */ /* 0x000e6200000e0000 */
        /* <DEDUP_REMOVED lines=11> */
[----:B------:R-:W-:Y:S01]  /*d990*/  ISETP.LT.OR P0, PT, R160, 0x31, P0 ;  /* 0x00000031a000780c */ /* 0x000fe20000701670 */
[--C-:B-1----:R-:W-:Y:S01]  /*d9a0*/  IMAD.IADD R154, R154, 0x1, R21.reuse ;  /* 0x000000019a9a7824 */ /* 0x102fe200078e0215 */
[----:B------:R-:W-:Y:S01]  /*d9b0*/  P2R R118, PR, RZ, 0x4 ;  /* 0x00000004ff767803 */ /* 0x000fe20000000000 */
[----:B------:R-:W-:Y:S01]  /*d9c0*/  IMAD.IADD R152, R152, 0x1, R21 ;  /* 0x0000000198987824 */ /* 0x000fe200078e0215 */
        /* <DEDUP_REMOVED lines=51> */
[----:B------:R-:W-:Y:S02]  /*dd00*/  ISETP.GT.AND P0, PT, R158, RZ, !P2 ;  /* 0x000000ff9e00720c */ /* 0x000fe40005704270 */
[----:B------:R-:W-:Y:S02]  /*dd10*/  ISETP.GE.AND P2, PT, R157, 0x5a, PT ;  /* 0x0000005a9d00780c */ /* 0x000fe40003f46270 */
[----:B------:R-:W-:Y:S04]  /*dd20*/  ISETP.LT.OR P0, PT, R160, 0x1, P0 ;  /* 0x00000001a000780c */ /* 0x000fe80000701670 */
        /* <DEDUP_REMOVED lines=18> */
.L_x_281:
[----:B------:R-:W-:Y:S04]  /*de50*/  MOV R4, c[0x0][0x32c] ;  /* 0x0000cb0000047a02 */ /* 0x000fe80000000f00 */
[----:B------:R-:W-:Y:S11]  /*de60*/  ISETP.NE.AND P0, PT, R4, 0x1, PT ;  /* 0x000000010400780c */ /* 0x000ff60003f05270 */
[----:B------:R-:W-:Y:S02]  /*de70*/  @!UPT UIADD3 URZ, URZ, URZ, URZ ;  /* 0x0000003f3f3ff290 */ /* 0x000fe4000fffe03f */
[----:B------:R-:W-:Y:S05]  /*de80*/  @P0 IMAD.HI.U32 R4, R32, c[0x0][0x330], RZ ;  /* 0x0000cc0020040a27 */ /* 0x000fea00078e00ff */
[----:B------:R-:W-:Y:S02]  /*de90*/  @P0 SHF.R.U32.HI R32, RZ, c[0x0][0x334], R4 ;  /* 0x0000cd00ff200a19 */ /* 0x000fe40000011604 */
.L_x_282:
[----:B------:R-:W-:Y:S05]  /*dea0*/  BSYNC B0 ;  /* 0x0000000000007941 */ /* 0x000fea0003800000 */
.L_x_280:
[----:B------:R-:W-:Y:S05]  /*deb0*/  IMAD R151, R32, c[0x0][0x32c], R151 ;  /* 0x0000cb0020977a24 */ /* 0x000fea00078e0297 */
[----:B------:R-:W-:Y:S02]  /*dec0*/  IADD3 R21, R151, c[0x0][0x32c], RZ ;  /* 0x0000cb0097157a10 */ /* 0x000fe40007ffe0ff */
[----:B------:R-:W-:Y:S02]  /*ded0*/  IMNMX R152, R152, R151, !PT ;  /* 0x0000009798987217 */ /* 0x000fe40007800200 */
[----:B------:R-:W-:Y:S02]  /*dee0*/  IMNMX R154, R154, R21, PT ;  /* 0x000000159a9a7217 */ /* 0x000fe40003800200 */
.L_x_279:
[----:B------:R-:W-:Y:S04]  /*def0*/  ISETP.NE.AND P0, PT, R17, RZ, PT ;  /* 0x000000ff1100720c */ /* 0x000fe80003f05270 */
[----:B------:R-:W-:Y:S04]  /*df00*/  ISETP.GT.AND P0, PT, R152, RZ, !P0 ;  /* 0x000000ff9800720c */ /* 0x000fe80004704270 */
        /* <DEDUP_REMOVED lines=55> */
[----:B------:R-:W-:Y:S02]  /*e280*/  LDSM.16.MT88.4 R28, [R209+0x3100] ;  /* 0x00310000d11c783b */ /* 0x000fe40000004200 */
        /* <DEDUP_REMOVED lines=89> */
[----:B------:R-:W-:Y:S07]  /*e820*/  FMNMX.FTZ R4, R13, R0, !PT ;  /* 0x000000000d047209 */ /* 0x000fee0007810000 */
        /* <DEDUP_REMOVED lines=9> */
[--C-:B------:R-:W-:Y:S02]  /*e8c0*/  FFMA.FTZ R49, R9, c[0x0][0x2d0], -R46.reuse ;  /* 0x0000b40009317a23 */ /* 0x100fe4000001082e */
        /* <DEDUP_REMOVED lines=16> */
[----:B------:R-:W-:Y:S01]  /*e9d0*/  MUFU.EX2 R14, R14 ;  /* 0x0000000e000e7308 */ /* 0x000fe20000000800 */
        /* <DEDUP_REMOVED lines=8> */
[----:B------:R-:W1:Y:S01]  /*ea60*/  MUFU.EX2 R49, R49 ;  /* 0x0000003100317308 */ /* 0x000e620000000800 */
[----:B------:R-:W3:Y:S01]  /*ea70*/  LDSM.16.MT88.4 R8, [R212+0x100] ;  /* 0x00010000d408783b */ /* 0x000ee20000004200 */
[--C-:B------:R-:W-:Y:S01]  /*ea80*/  FFMA.FTZ R117, R21, c[0x0][0x2d0], -R118.reuse ;  /* 0x0000b40015757a23 */ /* 0x100fe20000010876 */
[----:B--2---:R-:W-:Y:S01]  /*ea90*/  F2FP.BF16.PACK_AB R16, R15, R48 ;  /* 0x000000300f10723e */ /* 0x004fe200000010ff */
[--C-:B------:R-:W-:Y:S02]  /*eaa0*/  FFMA.FTZ R116, R17, c[0x0][0x2d0], -R118.reuse ;  /* 0x0000b40011747a23 */ /* 0x100fe40000010876 */
[--C-:B------:R-:W-:Y:S02]  /*eab0*/  FFMA.FTZ R51, R7, c[0x0][0x2d0], -R118.reuse ;  /* 0x0000b40007337a23 */ /* 0x100fe40000010876 */
[----:B------:R-:W-:Y:S01]  /*eac0*/  FMUL.FTZ R2, R5, c[0x0][0x2d0] ;  /* 0x0000b40005027a20 */ /* 0x000fe20000410000 */
[----:B------:R-:W2:Y:S01]  /*ead0*/  LDSM.16.MT88.4 R20, [R210+0x100] ;  /* 0x00010000d214783b */ /* 0x000ea20000004200 */
[----:B------:R-:W4:Y:S01]  /*eae0*/  MUFU.EX2 R3, R6 ;  /* 0x0000000600037308 */ /* 0x000f220000000800 */
[--C-:B------:R-:W-:Y:S02]  /*eaf0*/  FFMA.FTZ R134, R40, c[0x0][0x2d0], -R118.reuse ;  /* 0x0000b40028867a23 */ /* 0x100fe40000010876 */
[----:B------:R-:W-:Y:S02]  /*eb00*/  FFMA.FTZ R160, R47, c[0x0][0x2d0], -R118 ;  /* 0x0000b4002fa07a23 */ /* 0x000fe40000010876 */
[--C-:B------:R-:W-:Y:S02]  /*eb10*/  FFMA.FTZ R140, R171, c[0x0][0x2d0], -R46.reuse ;  /* 0x0000b400ab8c7a23 */ /* 0x100fe4000001082e */
[----:B------:R-:W-:Y:S01]  /*eb20*/  LDSM.16.MT88.4 R40, [R208+0x4900] ;  /* 0x00490000d028783b */ /* 0x000fe20000004200 */
[--C-:B------:R-:W-:Y:S02]  /*eb30*/  FFMA.FTZ R163, R163, c[0x0][0x2d0], -R46.reuse ;  /* 0x0000b400a3a37a23 */ /* 0x100fe4000001082e */
[----:B------:R-:W-:Y:S01]  /*eb40*/  MUFU.EX2 R117, R117 ;  /* 0x0000007500757308 */ /* 0x000fe20000000800 */
[--C-:B------:R-:W-:Y:S02]  /*eb50*/  FFMA.FTZ R150, R153, c[0x0][0x2d0], -R46.reuse ;  /* 0x0000b40099967a23 */ /* 0x100fe4000001082e */
[--C-:B------:R-:W-:Y:S01]  /*eb60*/  FFMA.FTZ R143, R143, c[0x0][0x2d0], -R46.reuse ;  /* 0x0000b4008f8f7a23 */ /* 0x100fe2000001082e */
[----:B-1----:R-:W-:Y:S01]  /*eb70*/  F2FP.BF16.PACK_AB R18, R49, R14 ;  /* 0x0000000e3112723e */ /* 0x002fe200000010ff */
[----:B------:R-:W-:Y:S02]  /*eb80*/  FFMA.FTZ R139, R139, c[0x0][0x2d0], -R46 ;  /* 0x0000b4008b8b7a23 */ /* 0x000fe4000001082e */
[--C-:B------:R-:W-:Y:S02]  /*eb90*/  FFMA.FTZ R156, R133, c[0x0][0x2d0], -R118.reuse ;  /* 0x0000b400859c7a23 */ /* 0x100fe40000010876 */
[----:B------:R-:W-:Y:S01]  /*eba0*/  FFMA.FTZ R133, R45, c[0x0][0x2d0], -R118 ;  /* 0x0000b4002d857a23 */ /* 0x000fe20000010876 */
[----:B------:R-:W1:Y:S01]  /*ebb0*/  MUFU.EX2 R116, R116 ;  /* 0x0000007400747308 */ /* 0x000e620000000800 */
[--C-:B------:R-:W-:Y:S02]  /*ebc0*/  FFMA.FTZ R123, R123, c[0x0][0x2d0], -R46.reuse ;  /* 0x0000b4007b7b7a23 */ /* 0x100fe4000001082e */
[----:B------:R-:W-:Y:S02]  /*ebd0*/  FFMA.FTZ R158, R121, c[0x0][0x2d0], -R46 ;  /* 0x0000b400799e7a23 */ /* 0x000fe4000001082e */
[C---:B----4-:R-:W-:Y:S02]  /*ebe0*/  FMUL.FTZ R4, R3.reuse, R112 ;  /* 0x0000007003047220 */ /* 0x050fe40000410000 */
        /* <DEDUP_REMOVED lines=8> */
[----:B------:R-:W4:Y:S01]  /*ec70*/  MUFU.EX2 R50, R50 ;  /* 0x0000003200327308 */ /* 0x000f220000000800 */
[C---:B------:R-:W-:Y:S02]  /*ec80*/  FMUL.FTZ R80, R3.reuse, R80 ;  /* 0x0000005003507220 */ /* 0x040fe40000410000 */
[C---:B------:R-:W-:Y:S01]  /*ec90*/  FMUL.FTZ R81, R3.reuse, R81 ;  /* 0x0000005103517220 */ /* 0x040fe20000410000 */
[----:B-1----:R-:W-:Y:S01]  /*eca0*/  F2FP.BF16.PACK_AB R17, R116, R117 ;  /* 0x000000757411723e */ /* 0x002fe200000010ff */
        /* <DEDUP_REMOVED lines=9> */
[----:B------:R-:W-:Y:S01]  /*ed40*/  MUFU.EX2 R119, R119 ;  /* 0x0000007700777308 */ /* 0x000fe20000000800 */
[C---:B------:R-:W-:Y:S02]  /*ed50*/  FMUL.FTZ R104, R3.reuse, R104 ;  /* 0x0000006803687220 */ /* 0x040fe40000410000 */
[C---:B------:R-:W-:Y:S01]  /*ed60*/  FMUL.FTZ R105, R3.reuse, R105 ;  /* 0x0000006903697220 */ /* 0x040fe20000410000 */
[----:B----4-:R-:W-:Y:S01]  /*ed70*/  F2FP.BF16.PACK_AB R19, R50, R51 ;  /* 0x000000333213723e */ /* 0x010fe200000010ff */
[C---:B------:R-:W-:Y:S02]  /*ed80*/  FMUL.FTZ R52, R3.reuse, R52 ;  /* 0x0000003403347220 */ /* 0x040fe40000410000 */
[C---:B------:R-:W-:Y:S02]  /*ed90*/  FMUL.FTZ R53, R3.reuse, R53 ;  /* 0x0000003503357220 */ /* 0x040fe40000410000 */
[C---:B------:R-:W-:Y:S01]  /*eda0*/  FMUL.FTZ R56, R3.reuse, R56 ;  /* 0x0000003803387220 */ /* 0x040fe20000410000 */
[----:B------:R-:W4:Y:S01]  /*edb0*/  MUFU.EX2 R122, R122 ;  /* 0x0000007a007a7308 */ /* 0x000f220000000800 */
[C---:B------:R-:W-:Y:S02]  /*edc0*/  FMUL.FTZ R57, R3.reuse, R57 ;  /* 0x0000003903397220 */ /* 0x040fe40000410000 */
[C---:B------:R-:W-:Y:S02]  /*edd0*/  FMUL.FTZ R60, R3.reuse, R60 ;  /* 0x0000003c033c7220 */ /* 0x040fe40000410000 */
[C---:B-1----:R-:W-:Y:S02]  /*ede0*/  FMUL.FTZ R6, R2.reuse, R114 ;  /* 0x0000007202067220 */ /* 0x042fe40000410000 */
[C---:B------:R-:W-:Y:S02]  /*edf0*/  FMUL.FTZ R7, R2.reuse, R115 ;  /* 0x0000007302077220 */ /* 0x040fe40000410000 */
[C---:B------:R-:W-:Y:S01]  /*ee00*/  FMUL.FTZ R70, R2.reuse, R70 ;  /* 0x0000004602467220 */ /* 0x040fe20000410000 */
[----:B------:R-:W-:Y:S01]  /*ee10*/  MUFU.EX2 R128, R128 ;  /* 0x0000008000807308 */ /* 0x000fe20000000800 */
[C---:B------:R-:W-:Y:S02]  /*ee20*/  FMUL.FTZ R71, R2.reuse, R71 ;  /* 0x0000004702477220 */ /* 0x040fe40000410000 */
[C---:B------:R-:W-:Y:S01]  /*ee30*/  FMUL.FTZ R74, R2.reuse, R74 ;  /* 0x0000004a024a7220 */ /* 0x040fe20000410000 */
[C---:B---3--:R-:W-:Y:S05]  /*ee40*/  HMMA.16816.F32.BF16 R4, R16.reuse, R8, R4 ;  /* 0x000000081004723c */ /* 0x048fea0000041804 */
[C---:B------:R-:W-:Y:S01]  /*ee50*/  FMUL.FTZ R75, R2.reuse, R75 ;  /* 0x0000004b024b7220 */ /* 0x040fe20000410000 */
[----:B------:R-:W-:Y:S01]  /*ee60*/  MUFU.EX2 R141, R141 ;  /* 0x0000008d008d7308 */ /* 0x000fe20000000800 */
[C---:B------:R-:W-:Y:S01]  /*ee70*/  FMUL.FTZ R78, R2.reuse, R78 ;  /* 0x0000004e024e7220 */ /* 0x040fe20000410000 */
[C---:B------:R-:W-:Y:S01]  /*ee80*/  HMMA.16816.F32.BF16 R68, R16.reuse, R10, R68 ;  /* 0x0000000a1044723c */ /* 0x040fe20000041844 */
[----:B------:R-:W1:Y:S03]  /*ee90*/  LDSM.16.MT88.4 R8, [R208+0x100] ;  /* 0x00010000d008783b */ /* 0x000e660000004200 */
[C---:B------:R-:W-:Y:S02]  /*eea0*/  FMUL.FTZ R79, R2.reuse, R79 ;  /* 0x0000004f024f7220 */ /* 0x040fe40000410000 */
[C---:B------:R-:W-:Y:S02]  /*eeb0*/  FMUL.FTZ R82, R2.reuse, R82 ;  /* 0x0000005202527220 */ /* 0x040fe40000410000 */
[C---:B--2---:R-:W-:Y:S01]  /*eec0*/  HMMA.16816.F32.BF16 R72, R16.reuse, R20, R72 ;  /* 0x000000141048723c */ /* 0x044fe20000041848 */
[----:B------:R-:W-:Y:S03]  /*eed0*/  MUFU.EX2 R130, R130 ;  /* 0x0000008200827308 */ /* 0x000fe60000000800 */
[C---:B------:R-:W-:Y:S02]  /*eee0*/  FMUL.FTZ R83, R2.reuse, R83 ;  /* 0x0000005302537220 */ /* 0x040fe40000410000 */
[C---:B------:R-:W-:Y:S02]  /*eef0*/  FMUL.FTZ R86, R2.reuse, R86 ;  /* 0x0000005602567220 */ /* 0x040fe40000410000 */
[C---:B------:R-:W-:Y:S01]  /*ef00*/  HMMA.16816.F32.BF16 R76, R16.reuse, R22, R76 ;  /* 0x00000016104c723c */ /* 0x040fe2000004184c */
[----:B------:R-:W2:Y:S02]  /*ef10*/  LDSM.16.MT88.4 R20, [R212+0x3100] ;  /* 0x00310000d414783b */ /* 0x000ea40000004200 */
[----:B------:R-:W-:Y:S01]  /*ef20*/  MUFU.EX2 R132, R132 ;  /* 0x0000008400847308 */ /* 0x000fe20000000800 */
[C---:B------:R-:W-:Y:S02]  /*ef30*/  FMUL.FTZ R87, R2.reuse, R87 ;  /* 0x0000005702577220 */ /* 0x040fe40000410000 */
[C---:B------:R-:W-:Y:S02]  /*ef40*/  FMUL.FTZ R98, R2.reuse, R98 ;  /* 0x0000006202627220 */ /* 0x040fe40000410000 */
[C---:B------:R-:W-:Y:S04]  /*ef50*/  HMMA.16816.F32.BF16 R80, R16.reuse, R24, R80 ;  /* 0x000000181050723c */ /* 0x040fe80000041850 */
[C---:B------:R-:W-:Y:S01]  /*ef60*/  FMUL.FTZ R99, R2.reuse, R99 ;  /* 0x0000006302637220 */ /* 0x040fe20000410000 */
[----:B------:R-:W-:Y:S01]  /*ef70*/  MUFU.EX2 R149, R149 ;  /* 0x0000009500957308 */ /* 0x000fe20000000800 */
[C---:B------:R-:W-:Y:S02]  /*ef80*/  FMUL.FTZ R102, R2.reuse, R102 ;  /* 0x0000006602667220 */ /* 0x040fe40000410000 */
[C---:B------:R-:W-:Y:S01]  /*ef90*/  HMMA.16816.F32.BF16 R84, R16.reuse, R26, R84 ;  /* 0x0000001a1054723c */ /* 0x040fe20000041854 */
[----:B------:R-:W3:Y:S03]  /*efa0*/  LDSM.16.MT88.4 R24, [R210+0x3100] ;  /* 0x00310000d218783b */ /* 0x000ee60000004200 */
[C---:B------:R-:W-:Y:S02]  /*efb0*/  FMUL.FTZ R90, R2.reuse, R90 ;  /* 0x0000005a025a7220 */ /* 0x040fe40000410000 */
[C---:B------:R-:W-:Y:S01]  /*efc0*/  FMUL.FTZ R91, R2.reuse, R91 ;  /* 0x0000005b025b7220 */ /* 0x040fe20000410000 */
[----:B------:R-:W-:Y:S01]  /*efd0*/  MUFU.EX2 R134, R134 ;  /* 0x0000008600867308 */ /* 0x000fe20000000800 */
[C---:B------:R-:W-:Y:S04]  /*efe0*/  FMUL.FTZ R103, R2.reuse, R103 ;  /* 0x0000006702677220 */ /* 0x040fe80000410000 */
[C---:B------:R-:W-:Y:S01]  /*eff0*/  FMUL.FTZ R106, R2.reuse, R106 ;  /* 0x0000006a026a7220 */ /* 0x040fe20000410000 */
[C---:B-1----:R-:W-:Y:S03]  /*f000*/  HMMA.16816.F32.BF16 R88, R16.reuse, R8, R88 ;  /* 0x000000081058723c */ /* 0x042fe60000041858 */
[C---:B------:R-:W-:Y:S01]  /*f010*/  FMUL.FTZ R92, R3.reuse, R92 ;  /* 0x0000005c035c7220 */ /* 0x040fe20000410000 */
[----:B------:R-:W-:Y:S01]  /*f020*/  MUFU.EX2 R138, R138 ;  /* 0x0000008a008a7308 */ /* 0x000fe20000000800 */
[C---:B------:R-:W-:Y:S02]  /*f030*/  FMUL.FTZ R93, R3.reuse, R93 ;  /* 0x0000005d035d7220 */ /* 0x040fe40000410000 */
[C---:B------:R-:W-:Y:S02]  /*f040*/  FMUL.FTZ R94, R2.reuse, R94 ;  /* 0x0000005e025e7220 */ /* 0x040fe40000410000 */
[----:B------:R-:W-:Y:S03]  /*f050*/  FMUL.FTZ R95, R2, R95 ;  /* 0x0000005f025f7220 */ /* 0x000fe60000410000 */
[C---:B------:R-:W-:Y:S02]  /*f060*/  FMUL.FTZ R8, R3.reuse, R108 ;  /* 0x0000006c03087220 */ /* 0x040fe40000410000 */
[--C-:B------:R-:W-:Y:S01]  /*f070*/  FFMA.FTZ R108, R36, c[0x0][0x2d0], -R118.reuse ;  /* 0x0000b400246c7a23 */ /* 0x100fe20000010876 */
[----:B------:R-:W-:Y:S01]  /*f080*/  MUFU.EX2 R159, R159 ;  /* 0x0000009f009f7308 */ /* 0x000fe20000000800 */
[C---:B------:R-:W-:Y:S03]  /*f090*/  HMMA.16816.F32.BF16 R92, R16.reuse, R10, R92 ;  /* 0x0000000a105c723c */ /* 0x040fe6000004185c */
[----:B------:R-:W-:Y:S02]  /*f0a0*/  FMUL.FTZ R9, R3, R109 ;  /* 0x0000006d03097220 */ /* 0x000fe40000410000 */
[C---:B------:R-:W-:Y:S02]  /*f0b0*/  FMUL.FTZ R107, R2.reuse, R107 ;  /* 0x0000006b026b7220 */ /* 0x040fe40000410000 */
[C---:B------:R-:W-:Y:S01]  /*f0c0*/  FMUL.FTZ R10, R2.reuse, R110 ;  /* 0x0000006e020a7220 */ /* 0x040fe20000410000 */
[C---:B--2---:R-:W-:Y:S01]  /*f0d0*/  HMMA.16816.F32.BF16 R96, R16.reuse, R20, R96 ;  /* 0x000000141060723c */ /* 0x044fe20000041860 */
[----:B------:R-:W-:Y:S03]  /*f0e0*/  MUFU.EX2 R108, R108 ;  /* 0x0000006c006c7308 */ /* 0x000fe60000000800 */
[--C-:B------:R-:W-:Y:S02]  /*f0f0*/  FFMA.FTZ R110, R37, c[0x0][0x2d0], -R118.reuse ;  /* 0x0000b400256e7a23 */ /* 0x100fe40000010876 */
[----:B------:R-:W-:Y:S01]  /*f100*/  LDSM.16.MT88.4 R36, [R208+0x900] ;  /* 0x00090000d024783b */ /* 0x000fe20000004200 */
[----:B------:R-:W-:Y:S01]  /*f110*/  FMUL.FTZ R11, R2, R111 ;  /* 0x0000006f020b7220 */ /* 0x000fe20000410000 */
[C---:B------:R-:W-:Y:S03]  /*f120*/  HMMA.16816.F32.BF16 R100, R16.reuse, R22, R100 ;  /* 0x000000161064723c */ /* 0x040fe60000041864 */
[----:B------:R-:W-:Y:S01]  /*f130*/  MUFU.EX2 R110, R110 ;  /* 0x0000006e006e7308 */ /* 0x000fe20000000800 */
[----:B------:R-:W-:Y:S02]  /*f140*/  FFMA.FTZ R111, R32, c[0x0][0x2d0], -R118 ;  /* 0x0000b400206f7a23 */ /* 0x000fe40000010876 */
[----:B------:R-:W1:Y:S01]  /*f150*/  LDSM.16.MT88.4 R20, [R208+0x3100] ;  /* 0x00310000d014783b */ /* 0x000e620000004200 */
[C---:B------:R-:W-:Y:S01]  /*f160*/  FMUL.FTZ R54, R2.reuse, R54 ;  /* 0x0000003602367220 */ /* 0x040fe20000410000 */
[C---:B---3--:R-:W-:Y:S04]  /*f170*/  HMMA.16816.F32.BF16 R8, R16.reuse, R24, R8 ;  /* 0x000000181008723c */ /* 0x048fe80000041808 */
[C---:B------:R-:W-:Y:S01]  /*f180*/  FMUL.FTZ R55, R2.reuse, R55 ;  /* 0x0000003702377220 */ /* 0x040fe20000410000 */
[----:B------:R-:W-:Y:S01]  /*f190*/  MUFU.EX2 R111, R111 ;  /* 0x0000006f006f7308 */ /* 0x000fe20000000800 */
[----:B------:R-:W-:Y:S02]  /*f1a0*/  FFMA.FTZ R109, R131, c[0x0][0x2d0], -R46 ;  /* 0x0000b400836d7a23 */ /* 0x000fe4000001082e */
[C---:B------:R-:W-:Y:S01]  /*f1b0*/  HMMA.16816.F32.BF16 R104, R16.reuse, R26, R104 ;  /* 0x0000001a1068723c */ /* 0x040fe20000041868 */
[----:B------:R-:W2:Y:S03]  /*f1c0*/  LDSM.16.MT88.4 R24, [R212+0x900] ;  /* 0x00090000d418783b */ /* 0x000ea60000004200 */
[----:B------:R-:W-:Y:S02]  /*f1d0*/  FFMA.FTZ R131, R33, c[0x0][0x2d0], -R118 ;  /* 0x0000b40021837a23 */ /* 0x000fe40000010876 */
[C---:B------:R-:W-:Y:S01]  /*f1e0*/  FMUL.FTZ R58, R2.reuse, R58 ;  /* 0x0000003a023a7220 */ /* 0x040fe20000410000 */
[----:B------:R-:W3:Y:S01]  /*f1f0*/  MUFU.EX2 R109, R109 ;  /* 0x0000006d006d7308 */ /* 0x000ee20000000800 */
[C---:B------:R-:W-:Y:S01]  /*f200*/  HMMA.16816.F32.BF16 R52, R16.reuse, R28, R52 ;  /* 0x0000001c1034723c */ /* 0x040fe20000041834 */
[----:B------:R-:W-:Y:S03]  /*f210*/  LDSM.16.MT88.4 R32, [R209+0x900] ;  /* 0x00090000d120783b */ /* 0x000fe60000004200 */
[C---:B------:R-:W-:Y:S02]  /*f220*/  FMUL.FTZ R59, R2.reuse, R59 ;  /* 0x0000003b023b7220 */ /* 0x040fe40000410000 */
[C---:B------:R-:W-:Y:S02]  /*f230*/  FMUL.FTZ R61, R3.reuse, R61 ;  /* 0x0000003d033d7220 */ /* 0x040fe40000410000 */
[C---:B------:R-:W-:Y:S01]  /*f240*/  FMUL.FTZ R62, R2.reuse, R62 ;  /* 0x0000003e023e7220 */ /* 0x040fe20000410000 */
[----:B------:R-:W5:Y:S02]  /*f250*/  MUFU.EX2 R131, R131 ;  /* 0x0000008300837308 */ /* 0x000f640000000800 */
[C---:B------:R-:W-:Y:S01]  /*f260*/  HMMA.16816.F32.BF16 R56, R16.reuse, R30, R56 ;  /* 0x0000001e1038723c */ /* 0x040fe20000041838 */
[----:B------:R-:W2:Y:S02]  /*f270*/  LDSM.16.MT88.4 R28, [R210+0x900] ;  /* 0x00090000d21c783b */ /* 0x000ea40000004200 */
[C---:B------:R-:W-:Y:S02]  /*f280*/  FMUL.FTZ R63, R2.reuse, R63 ;  /* 0x0000003f023f7220 */ /* 0x040fe40000410000 */
[C---:B------:R-:W-:Y:S02]  /*f290*/  FMUL.FTZ R64, R3.reuse, R64 ;  /* 0x0000004003407220 */ /* 0x040fe40000410000 */
[----:B------:R-:W-:Y:S01]  /*f2a0*/  FMUL.FTZ R65, R3, R65 ;  /* 0x0000004103417220 */ /* 0x000fe20000410000 */
[----:B------:R-:W-:Y:S01]  /*f2b0*/  MUFU.EX2 R140, R140 ;  /* 0x0000008c008c7308 */ /* 0x000fe20000000800 */
[C---:B------:R-:W-:Y:S01]  /*f2c0*/  FMUL.FTZ R66, R2.reuse, R66 ;  /* 0x0000004202427220 */ /* 0x040fe20000410000 */
[C---:B-1----:R-:W-:Y:S03]  /*f2d0*/  HMMA.16816.F32.BF16 R60, R16.reuse, R20, R60 ;  /* 0x00000014103c723c */ /* 0x042fe6000004183c */
[----:B------:R-:W-:Y:S02]  /*f2e0*/  FMUL.FTZ R67, R2, R67 ;  /* 0x0000004302437220 */ /* 0x000fe40000410000 */
[--C-:B------:R-:W-:Y:S02]  /*f2f0*/  FFMA.FTZ R120, R120, c[0x0][0x2d0], -R46.reuse ;  /* 0x0000b40078787a23 */ /* 0x100fe4000001082e */
[----:B------:R-:W-:Y:S01]  /*f300*/  FFMA.FTZ R46, R44, c[0x0][0x2d0], -R46 ;  /* 0x0000b4002c2e7a23 */ /* 0x000fe2000001082e */
[----:B------:R-:W-:Y:S01]  /*f310*/  MUFU.EX2 R163, R163 ;  /* 0x000000a300a37308 */ /* 0x000fe20000000800 */
[--C-:B------:R-:W-:Y:S01]  /*f320*/  FFMA.FTZ R155, R251, c[0x0][0x2d0], -R118.reuse ;  /* 0x0000b400fb9b7a23 */ /* 0x100fe20000010876 */
[----:B------:R-:W-:Y:S01]  /*f330*/  HMMA.16816.F32.BF16 R64, R16, R22, R64 ;  /* 0x000000161040723c */ /* 0x000fe20000041840 */
[----:B------:R-:W1:Y:S02]  /*f340*/  LDSM.16.MT88.4 R20, [R212+0x3900] ;  /* 0x00390000d414783b */ /* 0x000e640000004200 */
[--C-:B------:R-:W-:Y:S02]  /*f350*/  FFMA.FTZ R136, R249, c[0x0][0x2d0], -R118.reuse ;  /* 0x0000b400f9887a23 */ /* 0x100fe40000010876 */
[--C-:B------:R-:W-:Y:S02]  /*f360*/  FFMA.FTZ R157, R157, c[0x0][0x2d0], -R118.reuse ;  /* 0x0000b4009d9d7a23 */ /* 0x100fe40000010876 */
[----:B----4-:R-:W-:Y:S01]  /*f370*/  F2FP.BF16.PACK_AB R16, R122, R119 ;  /* 0x000000777a10723e */ /* 0x010fe200000010ff */
[----:B------:R4:W-:Y:S01]  /*f380*/  MUFU.EX2 R121, R46 ;  /* 0x0000002e00797308 */ /* 0x0009e20000000800 */
[----:B---3--:R-:W-:Y:S03]  /*f390*/  F2FP.BF16.PACK_AB R18, R109, R128 ;  /* 0x000000806d12723e */ /* 0x008fe600000010ff */
[----:B------:R-:W-:Y:S01]  /*f3a0*/  F2FP.BF16.PACK_AB R17, R111, R108 ;  /* 0x0000006c6f11723e */ /* 0x000fe200000010ff */
[--C-:B------:R-:W-:Y:S01]  /*f3b0*/  FFMA.FTZ R142, R245, c[0x0][0x2d0], -R118.reuse ;  /* 0x0000b400f58e7a23 */ /* 0x100fe20000010876 */
[----:B-----5:R-:W-:Y:S01]  /*f3c0*/  F2FP.BF16.PACK_AB R19, R131, R110 ;  /* 0x0000006e8313723e */ /* 0x020fe200000010ff */
[--C-:B------:R-:W-:Y:S02]  /*f3d0*/  FFMA.FTZ R167, R167, c[0x0][0x2d0], -R118.reuse ;  /* 0x0000b400a7a77a23 */ /* 0x100fe40000010876 */
[--C-:B------:R-:W-:Y:S01]  /*f3e0*/  FFMA.FTZ R148, R165, c[0x0][0x2d0], -R118.reuse ;  /* 0x0000b400a5947a23 */ /* 0x100fe20000010876 */
[----:B------:R-:W3:Y:S01]  /*f3f0*/  MUFU.EX2 R155, R155 ;  /* 0x0000009b009b7308 */ /* 0x000ee20000000800 */
[--C-:B------:R-:W-:Y:S02]  /*f400*/  FFMA.FTZ R161, R161, c[0x0][0x2d0], -R118.reuse ;  /* 0x0000b400a1a17a23 */ /* 0x100fe40000010876 */
[C---:B--2---:R-:W-:Y:S03]  /*f410*/  HMMA.16816.F32.BF16 R4, R16.reuse, R24, R4 ;  /* 0x000000181004723c */ /* 0x044fe60000041804 */
[--C-:B------:R-:W-:Y:S02]  /*f420*/  FFMA.FTZ R151, R151, c[0x0][0x2d0], -R118.reuse ;  /* 0x0000b40097977a23 */ /* 0x100fe40000010876 */
[--C-:B------:R-:W-:Y:S02]  /*f430*/  FFMA.FTZ R154, R137, c[0x0][0x2d0], -R118.reuse ;  /* 0x0000b400899a7a23 */ /* 0x100fe40000010876 */
[----:B------:R-:W-:Y:S01]  /*f440*/  MUFU.EX2 R136, R136 ;  /* 0x0000008800887308 */ /* 0x000fe20000000800 */
[C---:B------:R-:W-:Y:S01]  /*f450*/  HMMA.16816.F32.BF16 R68, R16.reuse, R26, R68 ;  /* 0x0000001a1044723c */ /* 0x040fe20000041844 */
[----:B------:R-:W2:Y:S03]  /*f460*/  LDSM.16.MT88.4 R24, [R210+0x3900] ;  /* 0x00390000d218783b */ /* 0x000ea60000004200 */
[--C-:B------:R-:W-:Y:S02]  /*f470*/  FFMA.FTZ R135, R135, c[0x0][0x2d0], -R118.reuse ;  /* 0x0000b40087877a23 */ /* 0x100fe40000010876 */
[--C-:B------:R-:W-:Y:S02]  /*f480*/  FFMA.FTZ R129, R129, c[0x0][0x2d0], -R118.reuse ;  /* 0x0000b40081817a23 */ /* 0x100fe40000010876 */
[C---:B------:R-:W-:Y:S01]  /*f490*/  HMMA.16816.F32.BF16 R72, R16.reuse, R28, R72 ;  /* 0x0000001c1048723c */ /* 0x040fe20000041848 */
[----:B----4-:R-:W-:Y:S01]  /*f4a0*/  LDSM.16.MT88.4 R44, [R209+0x2900] ;  /* 0x00290000d12c783b */ /* 0x010fe20000004200 */
[----:B------:R-:W4:Y:S02]  /*f4b0*/  MUFU.EX2 R157, R157 ;  /* 0x0000009d009d7308 */ /* 0x000f240000000800 */
[----:B------:R-:W-:Y:S02]  /*f4c0*/  FFMA.FTZ R118, R13, c[0x0][0x2d0], -R118 ;  /* 0x0000b4000d767a23 */ /* 0x000fe40000010876 */
[----:B------:R-:W-:Y:S02]  /*f4d0*/  FFMA.FTZ R48, R3, R242, R48 ;  /* 0x000000f203307223 */ /* 0x000fe40000010030 */
[C---:B------:R-:W-:Y:S01]  /*f4e0*/  HMMA.16816.F32.BF16 R76, R16.reuse, R30, R76 ;  /* 0x0000001e104c723c */ /* 0x040fe2000004184c */
[----:B------:R-:W5:Y:S03]  /*f4f0*/  LDSM.16.MT88.4 R28, [R209+0x3900] ;  /* 0x00390000d11c783b */ /* 0x000f660000004200 */
[----:B------:R-:W-:Y:S01]  /*f500*/  MUFU.EX2 R142, R142 ;  /* 0x0000008e008e7308 */ /* 0x000fe20000000800 */
[----:B------:R-:W-:Y:S02]  /*f510*/  FFMA.FTZ R117, R2, R241, R117 ;  /* 0x000000f102757223 */ /* 0x000fe40000010075 */
[----:B------:R-:W-:Y:S01]  /*f520*/  FADD.FTZ R15, R15, R48 ;  /* 0x000000300f0f7221 */ /* 0x000fe20000010000 */
[C---:B------:R-:W-:Y:S04]  /*f530*/  HMMA.16816.F32.BF16 R80, R16.reuse, R32, R80 ;  /* 0x000000201050723c */ /* 0x040fe80000041850 */
[----:B------:R-:W-:Y:S02]  /*f540*/  FADD.FTZ R116, R116, R117 ;  /* 0x0000007574747221 */ /* 0x000fe40000010000 */
[----:B------:R-:W1:Y:S01]  /*f550*/  MUFU.EX2 R167, R167 ;  /* 0x000000a700a77308 */ /* 0x000e620000000800 */
[----:B------:R-:W-:Y:S01]  /*f560*/  FADD.FTZ R14, R14, R15 ;  /* 0x0000000f0e0e7221 */ /* 0x000fe20000010000 */
[C---:B------:R-:W-:Y:S01]  /*f570*/  HMMA.16816.F32.BF16 R84, R16.reuse, R34, R84 ;  /* 0x000000221054723c */ /* 0x040fe20000041854 */
[----:B------:R-:W3:Y:S03]  /*f580*/  LDSM.16.MT88.4 R32, [R208+0x3900] ;  /* 0x00390000d020783b */ /* 0x000ee60000004200 */
[----:B------:R-:W-:Y:S02]  /*f590*/  FADD.FTZ R3, R51, R116 ;  /* 0x0000007433037221 */ /* 0x000fe40000010000 */
[----:B------:R-:W-:Y:S02]  /*f5a0*/  FADD.FTZ R14, R49, R14 ;  /* 0x0000000e310e7221 */ /* 0x000fe40000010000 */
[C---:B------:R-:W-:Y:S01]  /*f5b0*/  HMMA.16816.F32.BF16 R88, R16.reuse, R36, R88 ;  /* 0x000000241058723c */ /* 0x040fe20000041858 */
[----:B------:R-:W-:Y:S03]  /*f5c0*/  MUFU.EX2 R148, R148 ;  /* 0x0000009400947308 */ /* 0x000fe60000000800 */
[----:B------:R-:W-:Y:S02]  /*f5d0*/  FADD.FTZ R3, R50, R3 ;  /* 0x0000000332037221 */ /* 0x000fe40000010000 */
[----:B------:R-:W-:Y:S02]  /*f5e0*/  FADD.FTZ R119, R119, R14 ;  /* 0x0000000e77777221 */ /* 0x000fe40000010000 */
[C---:B------:R-:W-:Y:S01]  /*f5f0*/  HMMA.16816.F32.BF16 R92, R16.reuse, R38, R92 ;  /* 0x00000026105c723c */ /* 0x040fe2000004185c */
[----:B------:R-:W-:Y:S02]  /*f600*/  LDSM.16.MT88.4 R36, [R208+0x4100] ;  /* 0x00410000d024783b */ /* 0x000fe40000004200 */
[----:B------:R-:W3:Y:S01]  /*f610*/  MUFU.EX2 R161, R161 ;  /* 0x000000a100a17308 */ /* 0x000ee20000000800 */
[----:B------:R-:W-:Y:S02]  /*f620*/  FADD.FTZ R108, R108, R3 ;  /* 0x000000036c6c7221 */ /* 0x000fe40000010000 */
[----:B------:R-:W-:Y:S02]  /*f630*/  FADD.FTZ R119, R122, R119 ;  /* 0x000000777a777221 */ /* 0x000fe40000010000 */
[C---:B-1----:R-:W-:Y:S04]  /*f640*/  HMMA.16816.F32.BF16 R96, R16.reuse, R20, R96 ;  /* 0x000000141060723c */ /* 0x042fe80000041860 */
[----:B------:R-:W-:Y:S01]  /*f650*/  FADD.FTZ R111, R111, R108 ;  /* 0x0000006c6f6f7221 */ /* 0x000fe20000010000 */
[----:B------:R-:W-:Y:S01]  /*f660*/  MUFU.EX2 R150, R150 ;  /* 0x0000009600967308 */ /* 0x000fe20000000800 */
[----:B------:R-:W-:Y:S02]  /*f670*/  FADD.FTZ R128, R128, R119 ;  /* 0x0000007780807221 */ /* 0x000fe40000010000 */
[C---:B------:R-:W-:Y:S01]  /*f680*/  HMMA.16816.F32.BF16 R100, R16.reuse, R22, R100 ;  /* 0x000000161064723c */ /* 0x040fe20000041864 */
[----:B------:R-:W1:Y:S03]  /*f690*/  LDSM.16.MT88.4 R20, [R212+0x1100] ;  /* 0x00110000d414783b */ /* 0x000e660000004200 */
[----:B------:R-:W-:Y:S02]  /*f6a0*/  FADD.FTZ R110, R110, R111 ;  /* 0x0000006f6e6e7221 */ /* 0x000fe40000010000 */
[----:B------:R-:W-:Y:S01]  /*f6b0*/  FADD.FTZ R128, R109, R128 ;  /* 0x000000806d807221 */ /* 0x000fe20000010000 */
[----:B------:R-:W1:Y:S01]  /*f6c0*/  MUFU.EX2 R143, R143 ;  /* 0x0000008f008f7308 */ /* 0x000e620000000800 */
[C---:B--2---:R-:W-:Y:S04]  /*f6d0*/  HMMA.16816.F32.BF16 R8, R16.reuse, R24, R8 ;  /* 0x000000181008723c */ /* 0x044fe80000041808 */
[----:B------:R-:W-:Y:S02]  /*f6e0*/  FADD.FTZ R131, R131, R110 ;  /* 0x0000006e83837221 */ /* 0x000fe40000010000 */
[----:B------:R-:W-:Y:S02]  /*f6f0*/  IMAD.MOV.U32 R3, RZ, RZ, R0 ;  /* 0x000000ffff037224 */ /* 0x000fe400078e0000 */
[C---:B------:R-:W-:Y:S01]  /*f700*/  HMMA.16816.F32.BF16 R104, R16.reuse, R26, R104 ;  /* 0x0000001a1068723c */ /* 0x040fe20000041868 */
[----:B------:R-:W2:Y:S01]  /*f710*/  LDSM.16.MT88.4 R24, [R210+0x1100] ;  /* 0x00110000d218783b */ /* 0x000ea20000004200 */
[----:B------:R-:W-:Y:S06]  /*f720*/  MUFU.EX2 R139, R139 ;  /* 0x0000008b008b7308 */ /* 0x000fec0000000800 */
[C---:B-----5:R-:W-:Y:S04]  /*f730*/  HMMA.16816.F32.BF16 R52, R16.reuse, R28, R52 ;  /* 0x0000001c1034723c */ /* 0x060fe80000041834 */
[----:B------:R-:W5:Y:S04]  /*f740*/  MUFU.EX2 R152, R152 ;  /* 0x0000009800987308 */ /* 0x000f680000000800 */
[C---:B------:R-:W-:Y:S01]  /*f750*/  HMMA.16816.F32.BF16 R56, R16.reuse, R30, R56 ;  /* 0x0000001e1038723c */ /* 0x040fe20000041838 */
[----:B------:R-:W2:Y:S05]  /*f760*/  LDSM.16.MT88.4 R28, [R209+0x1100] ;  /* 0x00110000d11c783b */ /* 0x000eaa0000004200 */
[----:B------:R-:W-:Y:S02]  /*f770*/  MUFU.EX2 R151, R151 ;  /* 0x0000009700977308 */ /* 0x000fe40000000800 */
[C---:B---3--:R-:W-:Y:S08]  /*f780*/  HMMA.16816.F32.BF16 R60, R16.reuse, R32, R60 ;  /* 0x00000020103c723c */ /* 0x048ff0000004183c */
[----:B------:R-:W-:Y:S01]  /*f790*/  HMMA.16816.F32.BF16 R64, R16, R34, R64 ;  /* 0x000000221040723c */ /* 0x000fe20000041840 */
[----:B------:R-:W3:Y:S01]  /*f7a0*/  LDSM.16.MT88.4 R32, [R208+0x1100] ;  /* 0x00110000d020783b */ /* 0x000ee20000004200 */
[----:B------:R-:W2:Y:S05]  /*f7b0*/  MUFU.EX2 R154, R154 ;  /* 0x0000009a009a7308 */ /* 0x000eaa0000000800 */
[----:B------:R-:W-:Y:S01]  /*f7c0*/  F2FP.BF16.PACK_AB R16, R130, R141 ;  /* 0x0000008d8210723e */ /* 0x000fe200000010ff */
[----:B------:R-:W-:Y:S01]  /*f7d0*/  FADD.FTZ R141, R141, R128 ;  /* 0x000000808d8d7221 */ /* 0x000fe20000010000 */
[----:B------:R-:W-:Y:S03]  /*f7e0*/  F2FP.BF16.PACK_AB R18, R149, R132 ;  /* 0x000000849512723e */ /* 0x000fe600000010ff */
[----:B------:R-:W-:Y:S01]  /*f7f0*/  F2FP.BF16.PACK_AB R17, R155, R134 ;  /* 0x000000869b11723e */ /* 0x000fe200000010ff */
[----:B------:R-:W-:Y:S01]  /*f800*/  MUFU.EX2 R135, R135 ;  /* 0x0000008700877308 */ /* 0x000fe20000000800 */
[----:B----4-:R-:W-:Y:S01]  /*f810*/  F2FP.BF16.PACK_AB R19, R157, R136 ;  /* 0x000000889d13723e */ /* 0x010fe200000010ff */
[----:B------:R-:W-:Y:S02]  /*f820*/  FADD.FTZ R134, R134, R131 ;  /* 0x0000008386867221 */ /* 0x000fe40000010000 */
[----:B------:R-:W-:Y:S02]  /*f830*/  FADD.FTZ R141, R130, R141 ;  /* 0x0000008d828d7221 */ /* 0x000fe40000010000 */
[----:B------:R-:W-:Y:S02]  /*f840*/  FADD.FTZ R155, R155, R134 ;  /* 0x000000869b9b7221 */ /* 0x000fe40000010000 */
[C---:B-1----:R-:W-:Y:S02]  /*f850*/  HMMA.16816.F32.BF16 R4, R16.reuse, R20, R4 ;  /* 0x000000141004723c */ /* 0x042fe40000041804 */
[----:B------:R-:W1:Y:S01]  /*f860*/  MUFU.EX2 R156, R156 ;  /* 0x0000009c009c7308 */ /* 0x000e620000000800 */
[----:B------:R-:W-:Y:S02]  /*f870*/  FADD.FTZ R132, R132, R141 ;  /* 0x0000008d84847221 */ /* 0x000fe40000010000 */
[----:B------:R-:W-:Y:S02]  /*f880*/  FADD.FTZ R136, R136, R155 ;  /* 0x0000009b88887221 */ /* 0x000fe40000010000 */
[----:B------:R-:W-:Y:S01]  /*f890*/  FADD.FTZ R149, R149, R132 ;  /* 0x0000008495957221 */ /* 0x000fe20000010000 */
[C---:B------:R-:W-:Y:S01]  /*f8a0*/  HMMA.16816.F32.BF16 R68, R16.reuse, R22, R68 ;  /* 0x000000161044723c */ /* 0x040fe20000041844 */
[----:B------:R-:W4:Y:S03]  /*f8b0*/  LDSM.16.MT88.4 R20, [R212+0x4100] ;  /* 0x00410000d414783b */ /* 0x000f260000004200 */
[----:B------:R-:W-:Y:S01]  /*f8c0*/  MUFU.EX2 R123, R123 ;  /* 0x0000007b007b7308 */ /* 0x000fe20000000800 */
[----:B------:R-:W-:Y:S03]  /*f8d0*/  FADD.FTZ R157, R157, R136 ;  /* 0x000000889d9d7221 */ /* 0x000fe60000010000 */
[C---:B--2---:R-:W-:Y:S06]  /*f8e0*/  HMMA.16816.F32.BF16 R72, R16.reuse, R24, R72 ;  /* 0x000000181048723c */ /* 0x044fec0000041848 */
[----:B------:R-:W2:Y:S02]  /*f8f0*/  MUFU.EX2 R158, R158 ;  /* 0x0000009e009e7308 */ /* 0x000ea40000000800 */
[C---:B------:R-:W-:Y:S01]  /*f900*/  HMMA.16816.F32.BF16 R76, R16.reuse, R26, R76 ;  /* 0x0000001a104c723c */ /* 0x040fe2000004184c */
[----:B------:R-:W1:Y:S07]  /*f910*/  LDSM.16.MT88.4 R24, [R210+0x4100] ;  /* 0x00410000d218783b */ /* 0x000e6e0000004200 */
[C---:B------:R-:W-:Y:S01]  /*f920*/  HMMA.16816.F32.BF16 R80, R16.reuse, R28, R80 ;  /* 0x0000001c1050723c */ /* 0x040fe20000041850 */
[----:B------:R-:W1:Y:S07]  /*f930*/  MUFU.EX2 R120, R120 ;  /* 0x0000007800787308 */ /* 0x000e6e0000000800 */
[C---:B------:R-:W-:Y:S01]  /*f940*/  HMMA.16816.F32.BF16 R84, R16.reuse, R30, R84 ;  /* 0x0000001e1054723c */ /* 0x040fe20000041854 */
[----:B------:R-:W2:Y:S02]  /*f950*/  LDSM.16.MT88.4 R28, [R209+0x4100] ;  /* 0x00410000d11c783b */ /* 0x000ea40000004200 */
[----:B------:R-:W-:Y:S05]  /*f960*/  MUFU.EX2 R129, R129 ;  /* 0x0000008100817308 */ /* 0x000fea0000000800 */
[C---:B---3--:R-:W-:Y:S05]  /*f970*/  HMMA.16816.F32.BF16 R88, R16.reuse, R32, R88 ;  /* 0x000000201058723c */ /* 0x048fea0000041858 */
[----:B------:R-:W3:Y:S03]  /*f980*/  MUFU.EX2 R160, R160 ;  /* 0x000000a000a07308 */ /* 0x000ee60000000800 */
[C---:B------:R-:W-:Y:S01]  /*f990*/  HMMA.16816.F32.BF16 R92, R16.reuse, R34, R92 ;  /* 0x00000022105c723c */ /* 0x040fe2000004185c */
[----:B------:R-:W3:Y:S06]  /*f9a0*/  LDSM.16.MT88.4 R32, [R212+0x1900] ;  /* 0x00190000d420783b */ /* 0x000eec0000004200 */
[----:B------:R-:W-:Y:S01]  /*f9b0*/  MUFU.EX2 R133, R133 ;  /* 0x0000008500857308 */ /* 0x000fe20000000800 */
[C---:B----4-:R-:W-:Y:S08]  /*f9c0*/  HMMA.16816.F32.BF16 R96, R16.reuse, R20, R96 ;  /* 0x000000141060723c */ /* 0x050ff00000041860 */
[C---:B------:R-:W-:Y:S01]  /*f9d0*/  HMMA.16816.F32.BF16 R100, R16.reuse, R22, R100 ;  /* 0x000000161064723c */ /* 0x040fe20000041864 */
[----:B------:R-:W4:Y:S01]  /*f9e0*/  LDSM.16.MT88.4 R20, [R210+0x1900] ;  /* 0x00190000d214783b */ /* 0x000f220000004200 */
[----:B------:R-:W3:Y:S06]  /*f9f0*/  MUFU.EX2 R118, R118 ;  /* 0x0000007600767308 */ /* 0x000eec0000000800 */
[C---:B-1----:R-:W-:Y:S08]  /*fa00*/  HMMA.16816.F32.BF16 R8, R16.reuse, R24, R8 ;  /* 0x000000181008723c */ /* 0x042ff00000041808 */
[C---:B------:R-:W-:Y:S01]  /*fa10*/  HMMA.16816.F32.BF16 R104, R16.reuse, R26, R104 ;  /* 0x0000001a1068723c */ /* 0x040fe20000041868 */
[----:B------:R-:W1:Y:S07]  /*fa20*/  LDSM.16.MT88.4 R24, [R209+0x1900] ;  /* 0x00190000d118783b */ /* 0x000e6e0000004200 */
[C---:B--2---:R-:W-:Y:S08]  /*fa30*/  HMMA.16816.F32.BF16 R52, R16.reuse, R28, R52 ;  /* 0x0000001c1034723c */ /* 0x044ff00000041834 */
        /* <DEDUP_REMOVED lines=14> */
[C---:B---3--:R-:W-:Y:S03]  /*fb20*/  HMMA.16816.F32.BF16 R4, R16.reuse, R32, R4 ;  /* 0x000000201004723c */ /* 0x048fe60000041804 */
[----:B------:R-:W-:Y:S02]  /*fb30*/  FADD.FTZ R2, R148, R167 ;  /* 0x000000a794027221 */ /* 0x000fe40000010000 */
[----:B------:R-:W-:Y:S02]  /*fb40*/  FADD.FTZ R163, R163, R140 ;  /* 0x0000008ca3a37221 */ /* 0x000fe40000010000 */
[----:B------:R-:W-:Y:S01]  /*fb50*/  FADD.FTZ R2, R161, R2 ;  /* 0x00000002a1027221 */ /* 0x000fe20000010000 */
[C---:B------:R-:W-:Y:S01]  /*fb60*/  HMMA.16816.F32.BF16 R68, R16.reuse, R34, R68 ;  /* 0x000000221044723c */ /* 0x040fe20000041844 */
[----:B------:R-:W3:Y:S07]  /*fb70*/  LDSM.16.MT88.4 R32, [R212+0x4900] ;  /* 0x00490000d420783b */ /* 0x000eee0000004200 */
[C---:B----4-:R-:W-:Y:S08]  /*fb80*/  HMMA.16816.F32.BF16 R72, R16.reuse, R20, R72 ;  /* 0x000000141048723c */ /* 0x050ff00000041848 */
        /* <DEDUP_REMOVED lines=10> */
[----:B------:R-:W-:Y:S07]  /*fc30*/  LDSM.16.MT88.4 R32, [R208+0x2100] ;  /* 0x00210000d020783b */ /* 0x000fee0000004200 */
[C---:B----4-:R-:W-:Y:S08]  /*fc40*/  HMMA.16816.F32.BF16 R8, R16.reuse, R20, R8 ;  /* 0x000000141008723c */ /* 0x050ff00000041808 */
[C---:B------:R-:W-:Y:S01]  /*fc50*/  HMMA.16816.F32.BF16 R104, R16.reuse, R22, R104 ;  /* 0x000000161068723c */ /* 0x040fe20000041868 */
[----:B------:R-:W3:Y:S07]  /*fc60*/  LDSM.16.MT88.4 R20, [R209+0x2100] ;  /* 0x00210000d114783b */ /* 0x000eee0000004200 */
        /* <DEDUP_REMOVED lines=8> */
[----:B-----5:R-:W-:Y:S03]  /*fcf0*/  F2FP.BF16.PACK_AB R18, R152, R139 ;  /* 0x0000008b9812723e */ /* 0x020fe600000010ff */
[----:B------:R-:W-:Y:S01]  /*fd00*/  F2FP.BF16.PACK_AB R17, R154, R151 ;  /* 0x000000979a11723e */ /* 0x000fe200000010ff */
[----:B------:R-:W-:Y:S01]  /*fd10*/  FADD.FTZ R151, R151, R2 ;  /* 0x0000000297977221 */ /* 0x000fe20000010000 */
[----:B------:R-:W-:Y:S01]  /*fd20*/  F2FP.BF16.PACK_AB R19, R156, R135 ;  /* 0x000000879c13723e */ /* 0x000fe200000010ff */
[----:B------:R-:W-:Y:S01]  /*fd30*/  FADD.FTZ R150, R143, R150 ;  /* 0x000000968f967221 */ /* 0x000fe20000010000 */
[----:B------:R-:W-:Y:S01]  /*fd40*/  IADD3 R2, R169, -0x1, RZ ;  /* 0xffffffffa9027810 */ /* 0x000fe20007ffe0ff */
[----:B------:R-:W-:Y:S02]  /*fd50*/  FADD.FTZ R154, R154, R151 ;  /* 0x000000979a9a7221 */ /* 0x000fe40000010000 */
[----:B------:R-:W-:Y:S02]  /*fd60*/  FADD.FTZ R139, R139, R150 ;  /* 0x000000968b8b7221 */ /* 0x000fe40000010000 */
[C---:B-1----:R-:W-:Y:S03]  /*fd70*/  HMMA.16816.F32.BF16 R4, R16.reuse, R24, R4 ;  /* 0x000000181004723c */ /* 0x042fe60000041804 */
[----:B------:R-:W-:Y:S02]  /*fd80*/  FADD.FTZ R135, R135, R154 ;  /* 0x0000009a87877221 */ /* 0x000fe40000010000 */
[----:B------:R-:W-:Y:S02]  /*fd90*/  FADD.FTZ R152, R152, R139 ;  /* 0x0000008b98987221 */ /* 0x000fe40000010000 */
[----:B------:R-:W-:Y:S01]  /*fda0*/  FADD.FTZ R156, R156, R135 ;  /* 0x000000879c9c7221 */ /* 0x000fe20000010000 */
[C---:B------:R-:W-:Y:S01]  /*fdb0*/  HMMA.16816.F32.BF16 R68, R16.reuse, R26, R68 ;  /* 0x0000001a1044723c */ /* 0x040fe20000041844 */
[----:B------:R-:W1:Y:S03]  /*fdc0*/  LDSM.16.MT88.4 R24, [R212+0x5100] ;  /* 0x00510000d418783b */ /* 0x000e660000004200 */
[----:B------:R-:W-:Y:S02]  /*fdd0*/  IMAD.MOV.U32 R169, RZ, RZ, R2 ;  /* 0x000000ffffa97224 */ /* 0x000fe400078e0002 */
[----:B------:R-:W-:Y:S02]  /*fde0*/  IMAD.MOV.U32 R2, RZ, RZ, R12 ;  /* 0x000000ffff027224 */ /* 0x000fe400078e000c */
[C---:B--2---:R-:W-:Y:S08]  /*fdf0*/  HMMA.16816.F32.BF16 R72, R16.reuse, R28, R72 ;  /* 0x0000001c1048723c */ /* 0x044ff00000041848 */
[C---:B------:R-:W-:Y:S01]  /*fe00*/  HMMA.16816.F32.BF16 R76, R16.reuse, R30, R76 ;  /* 0x0000001e104c723c */ /* 0x040fe2000004184c */
[----:B------:R-:W2:Y:S07]  /*fe10*/  LDSM.16.MT88.4 R28, [R210+0x5100] ;  /* 0x00510000d21c783b */ /* 0x000eae0000004200 */
[C---:B---3--:R-:W-:Y:S08]  /*fe20*/  HMMA.16816.F32.BF16 R80, R16.reuse, R20, R80 ;  /* 0x000000141050723c */ /* 0x048ff00000041850 */
        /* <DEDUP_REMOVED lines=9> */
[C---:B------:R-:W-:Y:S08]  /*fec0*/  HMMA.16816.F32.BF16 R104, R16.reuse, R30, R104 ;  /* 0x0000001e1068723c */ /* 0x040ff00000041868 */
[C---:B------:R-:W-:Y:S08]  /*fed0*/  HMMA.16816.F32.BF16 R52, R16.reuse, R36, R52 ;  /* 0x000000241034723c */ /* 0x040ff00000041834 */
[C---:B------:R-:W-:Y:S08]  /*fee0*/  HMMA.16816.F32.BF16 R56, R16.reuse, R38, R56 ;  /* 0x000000261038723c */ /* 0x040ff00000041838 */
[C---:B---3--:R-:W-:Y:S08]  /*fef0*/  HMMA.16816.F32.BF16 R60, R16.reuse, R20, R60 ;  /* 0x00000014103c723c */ /* 0x048ff0000004183c */
[----:B------:R-:W-:Y:S01]  /*ff00*/  HMMA.16816.F32.BF16 R64, R16, R22, R64 ;  /* 0x000000161040723c */ /* 0x000fe20000041840 */
[----:B------:R-:W2:Y:S06]  /*ff10*/  LDSM.16.MT88.4 R20, [R212+0x5900] ;  /* 0x00590000d414783b */ /* 0x000eac0000004200 */
        /* <DEDUP_REMOVED lines=19> */
[C---:B-1----:R-:W-:Y:S08]  /*10050*/  HMMA.16816.F32.BF16 R88, R16.reuse, R24, R88 ;  /* 0x000000181058723c */ /* 0x042ff00000041858 */
[C---:B------:R-:W-:Y:S01]  /*10060*/  HMMA.16816.F32.BF16 R92, R16.reuse, R26, R92 ;  /* 0x0000001a105c723c */ /* 0x040fe2000004185c */
[----:B------:R-:W1:Y:S07]  /*10070*/  LDSM.16.MT88.4 R24, [R209+0x5900] ;  /* 0x00590000d118783b */ /* 0x000e6e0000004200 */
[C---:B--2---:R-:W-:Y:S08]  /*10080*/  HMMA.16816.F32.BF16 R96, R16.reuse, R20, R96 ;  /* 0x000000141060723c */ /* 0x044ff00000041860 */
[C---:B------:R-:W-:Y:S01]  /*10090*/  HMMA.16816.F32.BF16 R100, R16.reuse, R22, R100 ;  /* 0x000000161064723c */ /* 0x040fe20000041864 */
[----:B------:R-:W2:Y:S07]  /*100a0*/  LDSM.16.MT88.4 R20, [R208+0x5900] ;  /* 0x00590000d014783b */ /* 0x000eae0000004200 */
[C---:B---3--:R-:W-:Y:S08]  /*100b0*/  HMMA.16816.F32.BF16 R108, R16.reuse, R4, R8 ;  /* 0x00000004106c723c */ /* 0x048ff00000041808 */
[C---:B------:R-:W-:Y:S08]  /*100c0*/  HMMA.16816.F32.BF16 R104, R16.reuse, R6, R104 ;  /* 0x000000061068723c */ /* 0x040ff00000041868 */
[C---:B-1----:R-:W-:Y:S08]  /*100d0*/  HMMA.16816.F32.BF16 R52, R16.reuse, R24, R52 ;  /* 0x000000181034723c */ /* 0x042ff00000041834 */
[C---:B------:R-:W-:Y:S08]  /*100e0*/  HMMA.16816.F32.BF16 R56, R16.reuse, R26, R56 ;  /* 0x0000001a1038723c */ /* 0x040ff00000041838 */
[C---:B--2---:R-:W-:Y:S08]  /*100f0*/  HMMA.16816.F32.BF16 R60, R16.reuse, R20, R60 ;  /* 0x00000014103c723c */ /* 0x044ff0000004183c */
[----:B------:R-:W-:Y:S01]  /*10100*/  HMMA.16816.F32.BF16 R64, R16, R22, R64 ;  /* 0x000000161040723c */ /* 0x000fe20000041840 */
[----:B------:R-:W-:-:S07]  /*10110*/  @P0 BRA `(.L_x_283) ;  /* 0xffffc34000000947 */ /* 0x000fce000383ffff */
.L_x_273:
[----:B------:R-:W1:Y:S01]  /*10120*/  SHFL.BFLY PT, R3, R242, 0x2, 0x1f ;  /* 0x0c401f00f2037f89 */ /* 0x000e6200000e0000 */
[----:B------:R-:W-:-:S02]  /*10130*/  MOV R4, RZ ;  /* 0x000000ff00047202 */ /* 0x000fc40000000f00 */
[----:B------:R-:W-:Y:S01]  /*10140*/  PLOP3.LUT P2, PT, PT, PT, PT, 0x8, 0x0 ;  /* 0x000000000000781c */ /* 0x000fe20003f4e170 */
[----:B------:R-:W2:Y:S01]  /*10150*/  SHFL.BFLY PT, R2, R241, 0x2, 0x1f ;  /* 0x0c401f00f1027f89 */ /* 0x000ea200000e0000 */
[----:B-1----:R-:W-:Y:S01]  /*10160*/  FADD.FTZ R6, R3, R242 ;  /* 0x000000f203067221 */ /* 0x002fe20000010000 */
[----:B------:R-:W-:Y:S01]  /*10170*/  MOV R3, RZ ;  /* 0x000000ff00037202 */ /* 0x000fe20000000f00 */
        /* <DEDUP_REMOVED lines=49> */
[----:B------:R-:W-:Y:S01]  /*10490*/  FMUL.FTZ R65, R4, R65 ;  /* 0x0000004104417220 */ /* 0x000fe20000410000 */
[----:B------:R-:W-:Y:S01]  /*104a0*/  MOV R4, 0xff800000 ;  /* 0xff80000000047802 */ /* 0x000fe20000000f00 */
        /* <DEDUP_REMOVED lines=34> */
.L_x_241:
[----:B------:R-:W-:Y:S01]  /*106d0*/  SHF.R.S32.HI R0, RZ, 0x1f, R220 ;  /* 0x0000001fff007819 */ /* 0x000fe200000114dc */
[----:B------:R-:W-:Y:S05]  /*106e0*/  @P2 BRA `(.L_x_284) ;  /* 0x0000125000002947 */ /* 0x000fea0003800000 */
[----:B------:R-:W1:Y:S01]  /*106f0*/  S2R R2, SR_TID.X ;  /* 0x0000000000027919 */ /* 0x000e620000002100 */
[----:B------:R-:W-:Y:S02]  /*10700*/  F2FP.BF16.PACK_AB R112, R113, R112 ;  /* 0x000000707170723e */ /* 0x000fe400000010ff */
[----:B------:R-:W-:Y:S01]  /*10710*/  F2FP.BF16.PACK_AB R114, R115, R114 ;  /* 0x000000727372723e */ /* 0x000fe200000010ff */
[----:B------:R-:W-:Y:S01]  /*10720*/  BAR.SYNC.DEFER_BLOCKING 0x1, 0x100 ;  /* 0x0044000000007b1d */ /* 0x000fe20000010000 */
[----:B------:R-:W-:Y:S02]  /*10730*/  F2FP.BF16.PACK_AB R68, R69, R68 ;  /* 0x000000444544723e */ /* 0x000fe400000010ff */
[----:B------:R-:W-:-:S02]  /*10740*/  F2FP.BF16.PACK_AB R70, R71, R70 ;  /* 0x000000464746723e */ /* 0x000fc400000010ff */
[----:B------:R-:W-:Y:S02]  /*10750*/  F2FP.BF16.PACK_AB R72, R73, R72 ;  /* 0x000000484948723e */ /* 0x000fe400000010ff */
[----:B------:R-:W-:Y:S02]  /*10760*/  F2FP.BF16.PACK_AB R74, R75, R74 ;  /* 0x0000004a4b4a723e */ /* 0x000fe400000010ff */
[----:B------:R-:W-:Y:S02]  /*10770*/  F2FP.BF16.PACK_AB R76, R77, R76 ;  /* 0x0000004c4d4c723e */ /* 0x000fe400000010ff */
[----:B------:R-:W-:Y:S02]  /*10780*/  F2FP.BF16.PACK_AB R78, R79, R78 ;  /* 0x0000004e4f4e723e */ /* 0x000fe400000010ff */
[----:B------:R-:W-:Y:S02]  /*10790*/  F2FP.BF16.PACK_AB R80, R81, R80 ;  /* 0x000000505150723e */ /* 0x000fe400000010ff */
[----:B------:R-:W-:-:S02]  /*107a0*/  F2FP.BF16.PACK_AB R82, R83, R82 ;  /* 0x000000525352723e */ /* 0x000fc400000010ff */
[----:B------:R-:W-:Y:S02]  /*107b0*/  F2FP.BF16.PACK_AB R84, R85, R84 ;  /* 0x000000545554723e */ /* 0x000fe400000010ff */
[----:B------:R-:W-:Y:S02]  /*107c0*/  F2FP.BF16.PACK_AB R86, R87, R86 ;  /* 0x000000565756723e */ /* 0x000fe400000010ff */
[----:B-1----:R-:W-:Y:S02]  /*107d0*/  SHF.R.S32.HI R5, RZ, 0x1f, R2 ;  /* 0x0000001fff057819 */ /* 0x002fe40000011402 */
[----:B------:R-:W-:Y:S02]  /*107e0*/  F2FP.BF16.PACK_AB R88, R89, R88 ;  /* 0x000000585958723e */ /* 0x000fe400000010ff */
[----:B------:R-:W-:Y:S02]  /*107f0*/  LEA.HI R8, R5, R2, RZ, 0x2 ;  /* 0x0000000205087211 */ /* 0x000fe400078f10ff */
[----:B------:R-:W-:-:S02]  /*10800*/  F2FP.BF16.PACK_AB R90, R91, R90 ;  /* 0x0000005a5b5a723e */ /* 0x000fc400000010ff */
[--C-:B------:R-:W-:Y:S02]  /*10810*/  SHF.R.S32.HI R10, RZ, 0x2, R8.reuse ;  /* 0x00000002ff0a7819 */ /* 0x100fe40000011408 */
[----:B------:R-:W-:Y:S02]  /*10820*/  SHF.R.S32.HI R9, RZ, 0x1f, R8 ;  /* 0x0000001fff097819 */ /* 0x000fe40000011408 */
[----:B------:R-:W-:Y:S02]  /*10830*/  LOP3.LUT R11, R8, 0xfffffffc, RZ, 0xc0, !PT ;  /* 0xfffffffc080b7812 */ /* 0x000fe400078ec0ff */
[----:B------:R-:W-:Y:S02]  /*10840*/  LEA.HI R9, R9, R10, RZ, 0x3 ;  /* 0x0000000a09097211 */ /* 0x000fe400078f18ff */
[----:B------:R-:W-:Y:S01]  /*10850*/  F2FP.BF16.PACK_AB R92, R93, R92 ;  /* 0x0000005c5d5c723e */ /* 0x000fe200000010ff */
[----:B------:R-:W-:Y:S01]  /*10860*/  IMAD.IADD R11, R2, 0x1, -R11 ;  /* 0x00000001020b7824 */ /* 0x000fe200078e0a0b */
[----:B------:R-:W-:-:S02]  /*10870*/  LOP3.LUT R9, R9, 0xfffffff8, RZ, 0xc0, !PT ;  /* 0xfffffff809097812 */ /* 0x000fc400078ec0ff */
[----:B------:R-:W-:Y:S02]  /*10880*/  F2FP.BF16.PACK_AB R94, R95, R94 ;  /* 0x0000005e5f5e723e */ /* 0x000fe400000010ff */
[----:B------:R-:W-:Y:S01]  /*10890*/  F2FP.BF16.PACK_AB R96, R97, R96 ;  /* 0x000000606160723e */ /* 0x000fe200000010ff */
[----:B------:R-:W-:Y:S01]  /*108a0*/  IMAD.IADD R10, R10, 0x1, -R9 ;  /* 0x000000010a0a7824 */ /* 0x000fe200078e0a09 */
[----:B------:R-:W-:Y:S02]  /*108b0*/  LEA.HI R9, R5, R2, RZ, 0x5 ;  /* 0x0000000205097211 */ /* 0x000fe400078f28ff */
[----:B------:R-:W-:Y:S01]  /*108c0*/  F2FP.BF16.PACK_AB R98, R99, R98 ;  /* 0x000000626362723e */ /* 0x000fe200000010ff */
[C---:B------:R-:W-:Y:S01]  /*108d0*/  IMAD.SHL.U32 R12, R10.reuse, 0x40, RZ ;  /* 0x000000400a0c7824 */ /* 0x040fe200078e00ff */
[----:B------:R-:W-:Y:S02]  /*108e0*/  SHF.R.S32.HI R8, RZ, 0x5, R9 ;  /* 0x00000005ff087819 */ /* 0x000fe40000011409 */
[----:B------:R-:W-:-:S02]  /*108f0*/  LOP3.LUT R14, R10, 0x1, RZ, 0xc0, !PT ;  /* 0x000000010a0e7812 */ /* 0x000fc400078ec0ff */
[----:B------:R-:W-:Y:S01]  /*10900*/  LOP3.LUT R12, R12, 0x1c0, RZ, 0xc0, !PT ;  /* 0x000001c00c0c7812 */ /* 0x000fe200078ec0ff */
[----:B------:R-:W-:Y:S01]  /*10910*/  IMAD R13, R8, 0x200, R11 ;  /* 0x00000200080d7824 */ /* 0x000fe200078e020b */
[----:B------:R-:W-:Y:S02]  /*10920*/  ISETP.NE.U32.AND P0, PT, R14, 0x1, PT ;  /* 0x000000010e00780c */ /* 0x000fe40003f05070 */
[----:B------:R-:W-:Y:S02]  /*10930*/  LEA.HI R12, R12, R12, RZ, 0x1d ;  /* 0x0000000c0c0c7211 */ /* 0x000fe400078fe8ff */
[----:B------:R-:W-:Y:S01]  /*10940*/  R2P PR, R10, 0x6 ;  /* 0x000000060a007804 */ /* 0x000fe20000000000 */
[----:B------:R-:W-:Y:S01]  /*10950*/  IMAD.MOV.U32 R10, RZ, RZ, 0x20 ;  /* 0x00000020ff0a7424 */ /* 0x000fe200078e00ff */
[----:B------:R-:W-:Y:S01]  /*10960*/  F2FP.BF16.PACK_AB R6, R101, R6 ;  /* 0x000000066506723e */ /* 0x000fe200000010ff */
[----:B------:R-:W-:Y:S01]  /*10970*/  IMAD.U32 R12, R13, 0x2, R12 ;  /* 0x000000020d0c7824 */ /* 0x000fe200078e000c */
[----:B------:R-:W-:-:S02]  /*10980*/  F2FP.BF16.PACK_AB R102, R103, R102 ;  /* 0x000000666766723e */ /* 0x000fc400000010ff */
[----:B------:R-:W-:Y:S01]  /*10990*/  SEL R10, R10, 0xffffffe0, !P1 ;  /* 0xffffffe00a0a7807 */ /* 0x000fe20004800000 */
[----:B------:R-:W-:Y:S01]  /*109a0*/  IMAD.SHL.U32 R13, R12, 0x2, RZ ;  /* 0x000000020c0d7824 */ /* 0x000fe200078e00ff */
[----:B------:R-:W-:Y:S02]  /*109b0*/  F2FP.BF16.PACK_AB R108, R109, R108 ;  /* 0x0000006c6d6c723e */ /* 0x000fe400000010ff */
[----:B------:R-:W-:Y:S01]  /*109c0*/  F2FP.BF16.PACK_AB R110, R111, R110 ;  /* 0x0000006e6f6e723e */ /* 0x000fe200000010ff */
[C---:B------:R-:W-:Y:S01]  /*109d0*/  IMAD.IADD R17, R13.reuse, 0x1, R10 ;  /* 0x000000010d117824 */ /* 0x040fe200078e020a */
[C---:B------:R-:W-:Y:S01]  /*109e0*/  IADD3 R12, R13.reuse, 0x80, RZ ;  /* 0x000000800d0c7810 */ /* 0x040fe20007ffe0ff */
[----:B------:R-:W-:Y:S01]  /*109f0*/  STS [R13+0x80], R112 ;  /* 0x000080700d007388 */ /* 0x000fe20000000800 */
[----:B------:R-:W-:Y:S02]  /*10a00*/  IADD3 R15, R13, 0x70, RZ ;  /* 0x000000700d0f7810 */ /* 0x000fe40007ffe0ff */
[----:B------:R-:W-:Y:S01]  /*10a10*/  @P0 IADD3 R15, R12, 0x10, RZ ;  /* 0x000000100c0f0810 */ /* 0x000fe20007ffe0ff */
[----:B------:R-:W-:Y:S01]  /*10a20*/  IMAD.MOV.U32 R12, RZ, RZ, 0x40 ;  /* 0x00000040ff0c7424 */ /* 0x000fe200078e00ff */
[----:B------:R-:W-:Y:S01]  /*10a30*/  STS [R13+0x480], R114 ;  /* 0x000480720d007388 */ /* 0x000fe20000000800 */
[----:B------:R-:W-:-:S02]  /*10a40*/  F2FP.BF16.PACK_AB R104, R105, R104 ;  /* 0x000000686968723e */ /* 0x000fc400000010ff */
[--C-:B------:R-:W-:Y:S01]  /*10a50*/  IMAD.IADD R19, R10, 0x1, R15.reuse ;  /* 0x000000010a137824 */ /* 0x100fe200078e020f */
[----:B------:R-:W-:Y:S01]  /*10a60*/  SEL R12, R12, 0xffffffc0, !P2 ;  /* 0xffffffc00c0c7807 */ /* 0x000fe20005000000 */
[----:B------:R-:W-:Y:S01]  /*10a70*/  STS [R15], R68 ;  /* 0x000000440f007388 */ /* 0x000fe20000000800 */
[----:B------:R-:W-:Y:S02]  /*10a80*/  F2FP.BF16.PACK_AB R106, R107, R106 ;  /* 0x0000006a6b6a723e */ /* 0x000fe400000010ff */
[----:B------:R-:W-:Y:S01]  /*10a90*/  F2FP.BF16.PACK_AB R52, R53, R52 ;  /* 0x000000343534723e */ /* 0x000fe200000010ff */
[--C-:B------:R-:W-:Y:S01]  /*10aa0*/  IMAD.IADD R21, R13, 0x1, R12.reuse ;  /* 0x000000010d157824 */ /* 0x100fe200078e020c */
[----:B------:R-:W-:Y:S01]  /*10ab0*/  STS [R15+0x400], R70 ;  /* 0x000400460f007388 */ /* 0x000fe20000000800 */
        /* <DEDUP_REMOVED lines=13> */
[----:B------:R-:W-:Y:S02]  /*10b90*/  F2FP.BF16.PACK_AB R3, R3, R66 ;  /* 0x000000420303723e */ /* 0x000fe400000010ff */
[----:B------:R-:W-:Y:S01]  /*10ba0*/  ISETP.NE.U32.AND P1, PT, RZ, c[0x0][0x508], PT ;  /* 0x00014200ff007a0c */ /* 0x000fe20003f25070 */
[----:B------:R-:W-:Y:S01]  /*10bb0*/  STS [R21+0x80], R80 ;  /* 0x0000805015007388 */ /* 0x000fe20000000800 */
[----:B------:R-:W-:-:S02]  /*10bc0*/  ISETP.NE.U32.AND P0, PT, RZ, c[0x0][0x500], PT ;  /* 0x00014000ff007a0c */ /* 0x000fc40003f05070 */
[----:B------:R-:W-:Y:S01]  /*10bd0*/  ISETP.NE.AND.EX P1, PT, RZ, c[0x0][0x50c], PT, P1 ;  /* 0x00014300ff007a0c */ /* 0x000fe20003f25310 */
[----:B------:R-:W-:Y:S01]  /*10be0*/  STS [R21+0x480], R82 ;  /* 0x0004805215007388 */ /* 0x000fe20000000800 */
[----:B------:R-:W-:-:S03]  /*10bf0*/  ISETP.NE.AND.EX P0, PT, RZ, c[0x0][0x504], PT, P0 ;  /* 0x00014100ff007a0c */ /* 0x000fc60003f05300 */
[----:B------:R-:W-:Y:S04]  /*10c00*/  STS [R23], R84 ;  /* 0x0000005417007388 */ /* 0x000fe80000000800 */
[----:B------:R-:W-:Y:S04]  /*10c10*/  STS [R23+0x400], R86 ;  /* 0x0004005617007388 */ /* 0x000fe80000000800 */
[----:B------:R-:W-:Y:S04]  /*10c20*/  STS [R25+0x80], R88 ;  /* 0x0000805819007388 */ /* 0x000fe80000000800 */
[----:B------:R-:W-:Y:S04]  /*10c30*/  STS [R25+0x480], R90 ;  /* 0x0004805a19007388 */ /* 0x000fe80000000800 */
[----:B------:R-:W-:Y:S04]  /*10c40*/  STS [R27], R92 ;  /* 0x0000005c1b007388 */ /* 0x000fe80000000800 */
[----:B------:R-:W-:Y:S04]  /*10c50*/  STS [R27+0x400], R94 ;  /* 0x0004005e1b007388 */ /* 0x000fe80000000800 */
[----:B------:R-:W-:Y:S04]  /*10c60*/  STS [R13+0x4080], R96 ;  /* 0x004080600d007388 */ /* 0x000fe80000000800 */
[----:B------:R1:W-:Y:S04]  /*10c70*/  STS [R13+0x4480], R98 ;  /* 0x004480620d007388 */ /* 0x0003e80000000800 */
[----:B------:R-:W-:Y:S04]  /*10c80*/  STS [R15+0x4000], R6 ;  /* 0x004000060f007388 */ /* 0x000fe80000000800 */
[----:B------:R2:W-:Y:S04]  /*10c90*/  STS [R15+0x4400], R102 ;  /* 0x004400660f007388 */ /* 0x0005e80000000800 */
[----:B------:R-:W-:Y:S04]  /*10ca0*/  STS [R17+0x4080], R108 ;  /* 0x0040806c11007388 */ /* 0x000fe80000000800 */
[----:B------:R3:W-:Y:S04]  /*10cb0*/  STS [R17+0x4480], R110 ;  /* 0x0044806e11007388 */ /* 0x0007e80000000800 */
[----:B------:R-:W-:Y:S04]  /*10cc0*/  STS [R19+0x4000], R104 ;  /* 0x0040006813007388 */ /* 0x000fe80000000800 */
[----:B------:R4:W-:Y:S01]  /*10cd0*/  STS [R19+0x4400], R106 ;  /* 0x0044006a13007388 */ /* 0x0009e20000000800 */
[----:B-1----:R-:W-:-:S03]  /*10ce0*/  IMAD.MOV.U32 R13, RZ, RZ, 0x4 ;  /* 0x00000004ff0d7424 */ /* 0x002fc600078e00ff */
[----:B------:R1:W-:Y:S04]  /*10cf0*/  STS [R21+0x4080], R52 ;  /* 0x0040803415007388 */ /* 0x0003e80000000800 */
[----:B------:R1:W-:Y:S01]  /*10d00*/  STS [R21+0x4480], R54 ;  /* 0x0044803615007388 */ /* 0x0003e20000000800 */
[----:B--2---:R-:W-:-:S03]  /*10d10*/  IMAD.WIDE R14, R228, R13, c[0x0][0x500] ;  /* 0x00014000e40e7625 */ /* 0x004fc600078e020d */
[----:B------:R1:W-:Y:S04]  /*10d20*/  STS [R23+0x4000], R56 ;  /* 0x0040003817007388 */ /* 0x0003e80000000800 */
[----:B------:R1:W-:Y:S04]  /*10d30*/  STS [R23+0x4400], R58 ;  /* 0x0044003a17007388 */ /* 0x0003e80000000800 */
[----:B------:R1:W-:Y:S04]  /*10d40*/  STS [R25+0x4080], R60 ;  /* 0x0040803c19007388 */ /* 0x0003e80000000800 */
[----:B------:R1:W-:Y:S04]  /*10d50*/  STS [R25+0x4480], R62 ;  /* 0x0044803e19007388 */ /* 0x0003e80000000800 */
[----:B------:R1:W-:Y:S04]  /*10d60*/  STS [R27+0x4000], R64 ;  /* 0x004000401b007388 */ /* 0x0003e80000000800 */
[----:B------:R1:W-:Y:S04]  /*10d70*/  STS [R27+0x4400], R3 ;  /* 0x004400031b007388 */ /* 0x0003e80000000800 */
[----:B------:R-:W-:Y:S01]  /*10d80*/  BAR.SYNC.DEFER_BLOCKING 0x1, 0x100 ;  /* 0x0044000000007b1d */ /* 0x000fe20000010000 */
[----:B------:R-:W-:-:S02]  /*10d90*/  IMAD.MOV.U32 R10, RZ, RZ, c[0x0][0x388] ;  /* 0x0000e200ff0a7624 */ /* 0x000fc400078e00ff */
[----:B------:R-:W-:-:S03]  /*10da0*/  @P1 IMAD.WIDE R12, R228, R13, c[0x0][0x508] ;  /* 0x00014200e40c1625 */ /* 0x000fc600078e020d */
[----:B---3--:R-:W2:Y:S04]  /*10db0*/  @P0 LDG.E R17, [R14.64] ;  /* 0x000000060e110981 */ /* 0x008ea8000c1e1900 */
[----:B------:R1:W5:Y:S01]  /*10dc0*/  @P1 LDG.E R10, [R12.64] ;  /* 0x000000060c0a1981 */ /* 0x000362000c1e1900 */
[----:B----4-:R-:W-:Y:S02]  /*10dd0*/  CS2R R18, SRZ ;  /* 0x0000000000127805 */ /* 0x010fe4000001ff00 */
[--C-:B--2---:R-:W-:Y:S01]  /*10de0*/  @P0 SHF.R.S32.HI R19, RZ, 0x1f, R17.reuse ;  /* 0x0000001fff130819 */ /* 0x104fe20000011411 */
[----:B------:R-:W-:Y:S01]  /*10df0*/  @P0 IMAD.MOV.U32 R18, RZ, RZ, R17 ;  /* 0x000000ffff120224 */ /* 0x000fe200078e0011 */
[----:B------:R-:W-:Y:S05]  /*10e00*/  @P1 BRA `(.L_x_285) ;  /* 0x0000004000001947 */ /* 0x000fea0003800000 */
[----:B-1----:R-:W-:Y:S05]  /*10e10*/  @!P0 BRA `(.L_x_285) ;  /* 0x0000003000008947 */ /* 0x002fea0003800000 */
[----:B-----5:R-:W2:Y:S04]  /*10e20*/  LDG.E R10, [R14.64] ;  /* 0x000000060e0a7981 */ /* 0x020ea8000c1e1900 */
[----:B------:R-:W2:Y:S02]  /*10e30*/  LDG.E R3, [R14.64+0x4] ;  /* 0x000004060e037981 */ /* 0x000ea4000c1e1900 */
[----:B--2---:R-:W-:-:S02]  /*10e40*/  IADD3 R10, -R10, R3, RZ ;  /* 0x000000030a0a7210 */ /* 0x004fc40007ffe1ff */
.L_x_285:
[----:B-1----:R-:W-:Y:S01]  /*10e50*/  LOP3.LUT R3, R9, 0xffffffe0, RZ, 0xc0, !PT ;  /* 0xffffffe009037812 */ /* 0x002fe200078ec0ff */
[----:B------:R-:W1:Y:S01]  /*10e60*/  S2R R39, SR_CTAID.X ;  /* 0x0000000000277919 */ /* 0x000e620000002500 */
[----:B------:R-:W-:Y:S01]  /*10e70*/  SHF.R.S32.HI R9, RZ, 0x1f, R8 ;  /* 0x0000001fff097819 */ /* 0x000fe20000011408 */
[----:B------:R-:W-:Y:S01]  /*10e80*/  IMAD.MOV.U32 R13, RZ, RZ, c[0x0][0x4e8] ;  /* 0x00013a00ff0d7624 */ /* 0x000fe200078e00ff */
[----:B------:R-:W-:Y:S01]  /*10e90*/  MOV R22, R18 ;  /* 0x0000001200167202 */ /* 0x000fe20000000f00 */
[----:B------:R-:W-:Y:S01]  /*10ea0*/  IMAD.IADD R12, R2, 0x1, -R3 ;  /* 0x00000001020c7824 */ /* 0x000fe200078e0a03 */
[----:B------:R-:W-:Y:S01]  /*10eb0*/  LEA.HI R9, R9, R8, RZ, 0x3 ;  /* 0x0000000809097211 */ /* 0x000fe200078f18ff */
[----:B------:R-:W-:Y:S01]  /*10ec0*/  IMAD.MOV.U32 R23, RZ, RZ, R19 ;  /* 0x000000ffff177224 */ /* 0x000fe200078e0013 */
[----:B------:R-:W-:Y:S01]  /*10ed0*/  LEA.HI R3, R11, R11, RZ, 0x1 ;  /* 0x0000000b0b037211 */ /* 0x000fe200078f08ff */
[----:B------:R-:W-:Y:S01]  /*10ee0*/  BSSY B0, `(.L_x_286) ;  /* 0x0000075000007945 */ /* 0x000fe20003800000 */
[----:B------:R-:W-:Y:S01]  /*10ef0*/  SHF.R.S32.HI R15, RZ, 0x1f, R12 ;  /* 0x0000001fff0f7819 */ /* 0x000fe2000001140c */
[----:B------:R-:W-:Y:S01]  /*10f00*/  IMAD.WIDE.U32 R22, R220, c[0x0][0x490], R22 ;  /* 0x00012400dc167a25 */ /* 0x000fe200078e0016 */
[----:B------:R-:W-:-:S02]  /*10f10*/  LOP3.LUT R9, R9, 0xffffff8, RZ, 0xc0, !PT ;  /* 0x0ffffff809097812 */ /* 0x000fc400078ec0ff */
[----:B------:R-:W-:Y:S02]  /*10f20*/  LEA.HI R6, R15, R12, RZ, 0x2 ;  /* 0x0000000c0f067211 */ /* 0x000fe400078f10ff */
[----:B------:R-:W-:Y:S02]  /*10f30*/  LOP3.LUT R14, R3, 0x1ffffffe, RZ, 0xc0, !PT ;  /* 0x1ffffffe030e7812 */ /* 0x000fe400078ec0ff */
[----:B------:R-:W-:Y:S01]  /*10f40*/  IADD3 R8, R8, -R9, RZ ;  /* 0x8000000908087210 */ /* 0x000fe20007ffe0ff */
[----:B------:R-:W-:Y:S01]  /*10f50*/  IMAD R9, R0, c[0x0][0x490], RZ ;  /* 0x0001240000097a24 */ /* 0x000fe200078e02ff */
[----:B------:R-:W-:Y:S01]  /*10f60*/  SHF.R.S32.HI R3, RZ, 0x2, R6 ;  /* 0x00000002ff037819 */ /* 0x000fe20000011406 */
[----:B------:R-:W-:Y:S01]  /*10f70*/  IMAD.IADD R15, R11, 0x1, -R14 ;  /* 0x000000010b0f7824 */ /* 0x000fe200078e0a0e */
[----:B------:R-:W-:Y:S01]  /*10f80*/  ISETP.NE.AND P1, PT, R13, 0x1, PT ;  /* 0x000000010d00780c */ /* 0x000fe20003f25270 */
[----:B------:R-:W-:Y:S01]  /*10f90*/  IMAD R13, R19, c[0x0][0x3a0], RZ ;  /* 0x0000e800130d7a24 */ /* 0x000fe200078e02ff */
[CC--:B------:R-:W-:Y:S01]  /*10fa0*/  LEA.HI R6, R5.reuse, R2.reuse, RZ, 0x3 ;  /* 0x0000000205067211 */ /* 0x0c0fe200078f18ff */
[----:B------:R-:W-:Y:S01]  /*10fb0*/  IMAD R8, R8, 0x10, R3 ;  /* 0x0000001008087824 */ /* 0x000fe200078e0203 */
[----:B------:R-:W-:Y:S01]  /*10fc0*/  LEA.HI R5, R5, R2, RZ, 0x6 ;  /* 0x0000000205057211 */ /* 0x000fe200078f30ff */
[----:B------:R-:W-:Y:S01]  /*10fd0*/  IMAD R3, R0, c[0x0][0x3e8], RZ ;  /* 0x0000fa0000037a24 */ /* 0x000fe200078e02ff */
[----:B------:R-:W-:Y:S01]  /*10fe0*/  LOP3.LUT R11, R6, 0xfffffff8, RZ, 0xc0, !PT ;  /* 0xfffffff8060b7812 */ /* 0x000fe200078ec0ff */
[----:B------:R-:W-:Y:S01]  /*10ff0*/  IMAD R0, R15, 0x8, R8 ;  /* 0x000000080f007824 */ /* 0x000fe200078e0208 */
[----:B------:R-:W-:Y:S01]  /*11000*/  SHF.R.S32.HI R6, RZ, 0x3, R6 ;  /* 0x00000003ff067819 */ /* 0x000fe20000011406 */
[----:B------:R-:W-:Y:S01]  /*11010*/  IMAD R13, R18, c[0x0][0x3a4], R13 ;  /* 0x0000e900120d7a24 */ /* 0x000fe200078e020d */
[----:B------:R-:W-:Y:S01]  /*11020*/  SHF.R.S32.HI R15, RZ, 0x1f, R228 ;  /* 0x0000001fff0f7819 */ /* 0x000fe200000114e4 */
[----:B-1----:R-:W-:Y:S01]  /*11030*/  IMAD R0, R39, 0x80, R0 ;  /* 0x0000008027007824 */ /* 0x002fe200078e0200 */
[----:B------:R-:W-:Y:S01]  /*11040*/  SEL R14, R228, RZ, !P0 ;  /* 0x000000ffe40e7207 */ /* 0x000fe20004000000 */
[----:B------:R-:W-:Y:S01]  /*11050*/  IMAD.WIDE.U32 R18, R18, c[0x0][0x3a0], RZ ;  /* 0x0000e80012127a25 */ /* 0x000fe200078e00ff */
[----:B------:R-:W-:-:S02]  /*11060*/  SEL R15, R15, RZ, !P0 ;  /* 0x000000ff0f0f7207 */ /* 0x000fc40004000000 */
[----:B------:R-:W-:Y:S01]  /*11070*/  LOP3.LUT P2, RZ, R12, 0x3, RZ, 0xc0, !PT ;  /* 0x000000030cff7812 */ /* 0x000fe2000784c0ff */
[----:B------:R-:W-:Y:S01]  /*11080*/  IMAD.IADD R11, R2, 0x1, -R11 ;  /* 0x00000001020b7824 */ /* 0x000fe200078e0a0b */
[----:B------:R-:W-:Y:S01]  /*11090*/  IADD3 R19, R19, R13, RZ ;  /* 0x0000000d13137210 */ /* 0x000fe20007ffe0ff */
[----:B------:R-:W-:-:S04]  /*110a0*/  @P1 IMAD.HI.U32 R2, R0, c[0x0][0x4ec], RZ ;  /* 0x00013b0000021a27 */ /* 0x000fc800078e00ff */
[C---:B------:R-:W-:Y:S02]  /*110b0*/  IMAD R9, R220.reuse, c[0x0][0x494], R9 ;  /* 0x00012500dc097a24 */ /* 0x040fe400078e0209 */
[----:B------:R-:W-:Y:S01]  /*110c0*/  IMAD.MOV.U32 R16, RZ, RZ, R0 ;  /* 0x000000ffff107224 */ /* 0x000fe200078e0000 */
[----:B------:R-:W-:Y:S01]  /*110d0*/  @P1 SHF.R.U32.HI R16, RZ, c[0x0][0x4f0], R2 ;  /* 0x00013c00ff101a19 */ /* 0x000fe20000011602 */
[C---:B------:R-:W-:Y:S01]  /*110e0*/  IMAD R3, R220.reuse, c[0x0][0x3ec], R3 ;  /* 0x0000fb00dc037a24 */ /* 0x040fe200078e0203 */
[----:B------:R-:W-:Y:S01]  /*110f0*/  LEA R2, R11, R6, 0x5 ;  /* 0x000000060b027211 */ /* 0x000fe200078e28ff */
[----:B------:R-:W-:Y:S01]  /*11100*/  IMAD.WIDE.U32 R18, R220, c[0x0][0x3e8], R18 ;  /* 0x0000fa00dc127a25 */ /* 0x000fe200078e0012 */
[----:B------:R-:W-:Y:S02]  /*11110*/  IADD3 R23, R23, R9, RZ ;  /* 0x0000000917177210 */ /* 0x000fe40007ffe0ff */
[--C-:B------:R-:W-:Y:S01]  /*11120*/  SHF.R.S32.HI R20, RZ, 0x1f, R16.reuse ;  /* 0x0000001fff147819 */ /* 0x100fe20000011410 */
[----:B------:R-:W-:-:S02]  /*11130*/  IMAD.MOV R9, RZ, RZ, -R16 ;  /* 0x000000ffff097224 */ /* 0x000fc400078e0a10 */
[----:B------:R-:W-:Y:S02]  /*11140*/  IMAD.IADD R19, R19, 0x1, R3 ;  /* 0x0000000113137824 */ /* 0x000fe400078e0203 */
[----:B------:R-:W-:Y:S02]  /*11150*/  IMAD R13, R39, 0x80, R2 ;  /* 0x00000080270d7824 */ /* 0x000fe400078e0202 */
[----:B------:R-:W-:Y:S02]  /*11160*/  IMAD R3, R15, c[0x0][0x498], RZ ;  /* 0x000126000f037a24 */ /* 0x000fe400078e02ff */
[----:B------:R-:W-:-:S04]  /*11170*/  IMAD.WIDE.U32 R22, R14, c[0x0][0x498], R22 ;  /* 0x000126000e167a25 */ /* 0x000fc800078e0016 */
[----:B------:R-:W-:Y:S01]  /*11180*/  IMAD R2, R9, c[0x0][0x4e8], R0 ;  /* 0x00013a0009027a24 */ /* 0x000fe200078e0200 */
[----:B------:R-:W-:Y:S01]  /*11190*/  IADD3 R16, P0, R16, R22, RZ ;  /* 0x0000001610107210 */ /* 0x000fe20007f1e0ff */
[----:B------:R-:W-:Y:S01]  /*111a0*/  @P1 IMAD.HI.U32 R0, R13, c[0x0][0x4ec], RZ ;  /* 0x00013b000d001a27 */ /* 0x000fe200078e00ff */
[----:B------:R-:W-:Y:S02]  /*111b0*/  MOV R9, R13 ;  /* 0x0000000d00097202 */ /* 0x000fe40000000f00 */
[----:B------:R-:W-:Y:S01]  /*111c0*/  SHF.R.S32.HI R12, RZ, 0x1f, R2 ;  /* 0x0000001fff0c7819 */ /* 0x000fe20000011402 */
[----:B------:R-:W-:Y:S01]  /*111d0*/  IMAD R3, R14, c[0x0][0x49c], R3 ;  /* 0x000127000e037a24 */ /* 0x000fe200078e0203 */
[----:B------:R-:W-:Y:S01]  /*111e0*/  @P1 SHF.R.U32.HI R9, RZ, c[0x0][0x4f0], R0 ;  /* 0x00013c00ff091a19 */ /* 0x000fe20000011600 */
[----:B------:R-:W-:Y:S02]  /*111f0*/  IMAD.SHL.U32 R0, R11, 0x8, RZ ;  /* 0x000000080b007824 */ /* 0x000fe400078e00ff */
[----:B------:R-:W-:Y:S01]  /*11200*/  IMAD R11, R12, c[0x0][0x488], RZ ;  /* 0x000122000c0b7a24 */ /* 0x000fe200078e02ff */
[----:B------:R-:W-:Y:S01]  /*11210*/  IADD3.X R17, R20, R23, R3, P0, !PT ;  /* 0x0000001714117210 */ /* 0x000fe200007fe403 */
[----:B------:R-:W-:Y:S01]  /*11220*/  IMAD.SHL.U32 R3, R6, 0x40, RZ ;  /* 0x0000004006037824 */ /* 0x000fe200078e00ff */
[----:B------:R-:W-:Y:S01]  /*11230*/  IADD3 R36, R0, 0x40, RZ ;  /* 0x0000004000247810 */ /* 0x000fe20007ffe0ff */
[----:B------:R-:W-:-:S02]  /*11240*/  IMAD R11, R2, c[0x0][0x48c], R11 ;  /* 0x00012300020b7a24 */ /* 0x000fc400078e020b */
[----:B------:R-:W-:Y:S01]  /*11250*/  IMAD.WIDE.U32 R16, R2, c[0x0][0x488], R16 ;  /* 0x0001220002107a25 */ /* 0x000fe200078e0010 */
[----:B------:R-:W-:-:S03]  /*11260*/  LOP3.LUT R3, R3, 0x1c0, RZ, 0xc0, !PT ;  /* 0x000001c003037812 */ /* 0x000fc600078ec0ff */
[----:B------:R-:W-:Y:S01]  /*11270*/  IMAD R15, R15, c[0x0][0x3f0], RZ ;  /* 0x0000fc000f0f7a24 */ /* 0x000fe200078e02ff */
[----:B------:R-:W-:Y:S01]  /*11280*/  LEA R12, P0, R16, c[0x0][0x450], 0x2 ;  /* 0x00011400100c7a11 */ /* 0x000fe200078010ff */
[----:B------:R-:W-:Y:S01]  /*11290*/  IMAD.MOV R32, RZ, RZ, -R9 ;  /* 0x000000ffff207224 */ /* 0x000fe200078e0a09 */
[----:B------:R-:W-:Y:S01]  /*112a0*/  IADD3 R11, R17, R11, RZ ;  /* 0x0000000b110b7210 */ /* 0x000fe20007ffe0ff */
[C---:B------:R-:W-:Y:S01]  /*112b0*/  IMAD R17, R14.reuse, c[0x0][0x3f4], R15 ;  /* 0x0000fd000e117a24 */ /* 0x040fe200078e020f */
[----:B------:R-:W-:Y:S01]  /*112c0*/  LOP3.LUT R2, R3, 0x38, R0, 0xf8, !PT ;  /* 0x0000003803027812 */ /* 0x000fe200078ef800 */
[----:B------:R-:W-:Y:S01]  /*112d0*/  SHFL.IDX PT, R42, R12, RZ, 0x1c1f ;  /* 0x001c1fff0c2a7589 */ /* 0x000fe200000e0000 */
[----:B------:R-:W-:Y:S01]  /*112e0*/  SHF.R.U32.HI R3, RZ, 0x3, R3 ;  /* 0x00000003ff037819 */ /* 0x000fe20000011603 */
[----:B------:R-:W-:Y:S01]  /*112f0*/  IMAD.WIDE.U32 R14, R14, c[0x0][0x3f0], R18 ;  /* 0x0000fc000e0e7a25 */ /* 0x000fe200078e0012 */
[----:B------:R-:W-:Y:S01]  /*11300*/  LEA.HI.X R11, R16, c[0x0][0x454], R11, 0x2, P0 ;  /* 0x00011500100b7a11 */ /* 0x000fe200000f140b */
[----:B------:R-:W-:Y:S01]  /*11310*/  SHFL.IDX PT, R34, R12, 0x1, 0x1c1f ;  /* 0x003c1f000c227f89 */ /* 0x000fe200000e0000 */
[----:B------:R-:W-:Y:S01]  /*11320*/  LOP3.LUT R3, R2, R3, RZ, 0x3c, !PT ;  /* 0x0000000302037212 */ /* 0x000fe200078e3cff */
[----:B------:R-:W-:Y:S01]  /*11330*/  IMAD R32, R32, c[0x0][0x4e8], R13 ;  /* 0x00013a0020207a24 */ /* 0x000fe200078e020d */
[----:B------:R-:W-:Y:S01]  /*11340*/  SHF.R.S32.HI R2, RZ, 0x1f, R9 ;  /* 0x0000001fff027819 */ /* 0x000fe20000011409 */
[----:B------:R-:W1:Y:S01]  /*11350*/  SHFL.IDX PT, R43, R11, RZ, 0x1c1f ;  /* 0x001c1fff0b2b7589 */ /* 0x000e6200000e0000 */
[----:B------:R-:W-:Y:S01]  /*11360*/  LEA R13, R39, R8, 0x7 ;  /* 0x00000008270d7211 */ /* 0x000fe200078e38ff */
[----:B------:R-:W-:Y:S01]  /*11370*/  IMAD.IADD R15, R15, 0x1, R17 ;  /* 0x000000010f0f7824 */ /* 0x000fe200078e0211 */
[----:B------:R-:W-:Y:S01]  /*11380*/  LEA R39, R39, R6, 0x7 ;  /* 0x0000000627277211 */ /* 0x000fe200078e38ff */
[----:B------:R-:W2:Y:S01]  /*11390*/  SHFL.IDX PT, R35, R11, 0x1, 0x1c1f ;  /* 0x003c1f000b237f89 */ /* 0x000ea200000e0000 */
[----:B------:R-:W-:Y:S01]  /*113a0*/  IMAD R8, R2, c[0x0][0x3e0], RZ ;  /* 0x0000f80002087a24 */ /* 0x000fe200078e02ff */
[----:B------:R-:W-:Y:S01]  /*113b0*/  IADD3 R17, R13, 0x8, RZ ;  /* 0x000000080d117810 */ /* 0x000fe20007ffe0ff */
[----:B-----5:R-:W-:-:S02]  /*113c0*/  IMAD R2, R10, c[0x0][0x4e8], RZ ;  /* 0x00013a000a027a24 */ /* 0x020fc400078e02ff */
[----:B------:R-:W-:Y:S02]  /*113d0*/  IMAD.SHL.U32 R10, R5, 0x8, RZ ;  /* 0x00000008050a7824 */ /* 0x000fe400078e00ff */
[----:B------:R-:W-:Y:S01]  /*113e0*/  IMAD R8, R9, c[0x0][0x3e4], R8 ;  /* 0x0000f90009087a24 */ /* 0x000fe200078e0208 */
[-C--:B------:R-:W-:Y:S01]  /*113f0*/  ISETP.GE.OR P0, PT, R13, R2.reuse, P2 ;  /* 0x000000020d00720c */ /* 0x080fe20001706670 */
[----:B------:R-:W-:Y:S01]  /*11400*/  IMAD.WIDE.U32 R14, R9, c[0x0][0x3e0], R14 ;  /* 0x0000f800090e7a25 */ /* 0x000fe200078e000e */
[----:B------:R-:W-:Y:S02]  /*11410*/  ISETP.GE.OR P2, PT, R17, R2, P2 ;  /* 0x000000021100720c */ /* 0x000fe40001746670 */
[----:B------:R-:W-:Y:S01]  /*11420*/  SHF.R.S32.HI R9, RZ, 0x1f, R32 ;  /* 0x0000001fff097819 */ /* 0x000fe20000011420 */
[----:B------:R-:W-:Y:S01]  /*11430*/  IMAD.IADD R15, R15, 0x1, R8 ;  /* 0x000000010f0f7824 */ /* 0x000fe200078e0208 */
[----:B------:R-:W-:-:S03]  /*11440*/  LOP3.LUT R10, R3, 0x7ffffe00, R10, 0xf8, !PT ;  /* 0x7ffffe00030a7812 */ /* 0x000fc600078ef80a */
[----:B------:R-:W-:Y:S01]  /*11450*/  IMAD R9, R9, c[0x0][0x3d8], RZ ;  /* 0x0000f60009097a24 */ /* 0x000fe200078e02ff */
[----:B------:R-:W-:-:S03]  /*11460*/  SHF.L.U32 R40, R10, 0x1, RZ ;  /* 0x000000010a287819 */ /* 0x000fc600000006ff */
[C---:B------:R-:W-:Y:S01]  /*11470*/  IMAD R3, R32.reuse, c[0x0][0x3dc], R9 ;  /* 0x0000f70020037a24 */ /* 0x040fe200078e0209 */
[----:B-1----:R1:W-:Y:S01]  /*11480*/  @!P0 ST.E [R42.64], R4 ;  /* 0x000000042a008985 */ /* 0x0023e2000c101906 */
[----:B------:R-:W-:-:S03]  /*11490*/  IMAD.WIDE.U32 R32, R32, c[0x0][0x3d8], R14 ;  /* 0x0000f60020207a25 */ /* 0x000fc600078e000e */
[----:B--2---:R1:W-:Y:S01]  /*114a0*/  @!P2 ST.E [R34.64], R7 ;  /* 0x000000072200a985 */ /* 0x0043e2000c101906 */
[----:B------:R-:W-:Y:S01]  /*114b0*/  IMAD.IADD R3, R33, 0x1, R3 ;  /* 0x0000000121037824 */ /* 0x000fe200078e0203 */
[C---:B------:R-:W-:Y:S02]  /*114c0*/  LEA R38, P0, R32.reuse, c[0x0][0x380], 0x1 ;  /* 0x0000e00020267a11 */ /* 0x040fe400078008ff */
[----:B------:R1:W2:Y:S02]  /*114d0*/  LDS.128 R28, [R40+0x1080] ;  /* 0x00108000281c7984 */ /* 0x0002a40000000c00 */
[----:B------:R-:W-:Y:S02]  /*114e0*/  LEA.HI.X R37, R32, c[0x0][0x384], R3, 0x1, P0 ;  /* 0x0000e10020257a11 */ /* 0x000fe400000f0c03 */
        /* <DEDUP_REMOVED lines=9> */
[----:B-1----:R-:W1:Y:S01]  /*11580*/  LDS.128 R32, [R40+0x80] ;  /* 0x0000800028207984 */ /* 0x002e620000000c00 */
[----:B------:R-:W-:-:S02]  /*11590*/  ISETP.GE.AND P0, PT, R36, c[0x0][0x3c8], PT ;  /* 0x0000f20024007a0c */ /* 0x000fc40003f06270 */
[----:B------:R-:W-:Y:S01]  /*115a0*/  ISETP.GE.AND P1, PT, R0, c[0x0][0x3c8], PT ;  /* 0x0000f20000007a0c */ /* 0x000fe20003f26270 */
[----:B------:R-:W5:Y:S10]  /*115b0*/  LDS.128 R4, [R40+0x4080] ;  /* 0x0040800028047984 */ /* 0x000f740000000c00 */
[----:B------:R-:W-:-:S02]  /*115c0*/  @!P0 SHF.R.S32.HI R3, RZ, 0x1f, R36 ;  /* 0x0000001fff038819 */ /* 0x000fc40000011424 */
[----:B------:R-:W-:Y:S02]  /*115d0*/  @!P1 IMAD.WIDE R44, R0, 0x2, R42 ;  /* 0x00000002002c9825 */ /* 0x000fe400078e022a */
[----:B------:R-:W-:-:S04]  /*115e0*/  @!P0 LEA.HI R3, R3, R36, RZ, 0x3 ;  /* 0x0000002403038211 */ /* 0x000fc800078f18ff */
[----:B------:R-:W-:-:S05]  /*115f0*/  @!P0 LOP3.LUT R3, R3, 0xfffffff8, RZ, 0xc0, !PT ;  /* 0xfffffff803038812 */ /* 0x000fca00078ec0ff */
[----:B------:R-:W-:Y:S01]  /*11600*/  @!P0 IMAD.WIDE R42, R3, 0x2, R42 ;  /* 0x00000002032a8825 */ /* 0x000fe200078e022a */
[----:B-1----:R1:W-:Y:S04]  /*11610*/  @!P1 ST.E.128 [R44.64], R32 ;  /* 0x000000202c009985 */ /* 0x0023e8000c101d06 */
[----:B-----5:R1:W-:Y:S02]  /*11620*/  @!P0 ST.E.128 [R42.64], R4 ;  /* 0x000000042a008985 */ /* 0x0203e4000c101d06 */
.L_x_287:
[----:B------:R-:W-:Y:S05]  /*11630*/  BSYNC B0 ;  /* 0x0000000000007941 */ /* 0x000fea0003800000 */
.L_x_286:
        /* <DEDUP_REMOVED lines=11> */
[----:B--2---:R2:W-:Y:S01]  /*116f0*/  @!P1 ST.E.128 [R6.64], R28 ;  /* 0x0000001c06009985 */ /* 0x0045e2000c101d06 */
[----:B------:R-:W-:-:S05]  /*11700*/  @!P0 LOP3.LUT R3, R3, 0xfffffff8, RZ, 0xc0, !PT ;  /* 0xfffffff803038812 */ /* 0x000fca00078ec0ff */
[----:B------:R-:W-:-:S05]  /*11710*/  @!P0 IMAD.WIDE R4, R3, 0x2, R4 ;  /* 0x0000000203048825 */ /* 0x000fca00078e0204 */
[----:B------:R2:W-:Y:S02]  /*11720*/  @!P0 ST.E.128 [R4.64], R16 ;  /* 0x0000001004008985 */ /* 0x0005e4000c101d06 */
.L_x_289:
[----:B------:R-:W-:Y:S05]  /*11730*/  BSYNC B0 ;  /* 0x0000000000007941 */ /* 0x000fea0003800000 */
.L_x_288:
[----:B------:R-:W-:Y:S01]  /*11740*/  IADD3 R3, R39, 0x40, RZ ;  /* 0x0000004027037810 */ /* 0x000fe20007ffe0ff */
[----:B--2-4-:R2:W4:Y:S01]  /*11750*/  SHFL.IDX PT, R5, R37, 0x2, 0x181f ;  /* 0x00581f0025057f89 */ /* 0x01452200000e0000 */
[----:B------:R-:W-:Y:S02]  /*11760*/  BSSY B0, `(.L_x_290) ;  /* 0x000000d000007945 */ /* 0x000fe40003800000 */
[----:B------:R-:W-:Y:S01]  /*11770*/  ISETP.GE.AND P0, PT, R3, R2, PT ;  /* 0x000000020300720c */ /* 0x000fe20003f06270 */
[----:B---3--:R2:W3:-:S12]  /*11780*/  SHFL.IDX PT, R4, R38, 0x2, 0x181f ;  /* 0x00581f0026047f89 */ /* 0x0084d800000e0000 */
        /* <DEDUP_REMOVED lines=10> */
.L_x_291:
[----:B------:R-:W-:Y:S05]  /*11830*/  BSYNC B0 ;  /* 0x0000000000007941 */ /* 0x000fea0003800000 */
.L_x_290:
[----:B------:R-:W-:Y:S01]  /*11840*/  IADD3 R39, R39, 0x60, RZ ;  /* 0x0000006027277810 */ /* 0x000fe20007ffe0ff */
[----:B---34-:R3:W4:Y:S03]  /*11850*/  SHFL.IDX PT, R5, R37, 0x3, 0x181f ;  /* 0x00781f0025057f89 */ /* 0x01872600000e0000 */
[----:B------:R-:W-:Y:S01]  /*11860*/  ISETP.GE.AND P0, PT, R39, R2, PT ;  /* 0x000000022700720c */ /* 0x000fe20003f06270 */
[----:B------:R3:W1:-:S12]  /*11870*/  SHFL.IDX PT, R4, R38, 0x3, 0x181f ;  /* 0x00781f0026047f89 */ /* 0x00065800000e0000 */
[----:B------:R-:W-:Y:S05]  /*11880*/  @P0 EXIT ;  /* 0x000000000000094d */ /* 0x000fea0003800000 */
[----:B------:R-:W-:-:S13]  /*11890*/  ISETP.GE.AND P0, PT, R0, c[0x0][0x3c8], PT ;  /* 0x0000f20000007a0c */ /* 0x000fda0003f06270 */
[----:B-1--4-:R-:W-:-:S05]  /*118a0*/  @!P0 IMAD.WIDE R2, R0, 0x2, R4 ;  /* 0x0000000200028825 */ /* 0x012fca00078e0204 */
        /* <DEDUP_REMOVED lines=9> */
.L_x_284:
[----:B------:R-:W-:Y:S01]  /*11940*/  ISETP.NE.U32.AND P0, PT, RZ, c[0x0][0x508], PT ;  /* 0x00014200ff007a0c */ /* 0x000fe20003f05070 */
[----:B------:R-:W-:Y:S01]  /*11950*/  IMAD.MOV.U32 R9, RZ, RZ, 0x4 ;  /* 0x00000004ff097424 */ /* 0x000fe200078e00ff */
[----:B------:R-:W-:Y:S02]  /*11960*/  ISETP.NE.U32.AND P1, PT, RZ, c[0x0][0x500], PT ;  /* 0x00014000ff007a0c */ /* 0x000fe40003f25070 */
[----:B------:R-:W-:Y:S01]  /*11970*/  ISETP.NE.AND.EX P0, PT, RZ, c[0x0][0x50c], PT, P0 ;  /* 0x00014300ff007a0c */ /* 0x000fe20003f05300 */
[----:B------:R-:W-:Y:S01]  /*11980*/  IMAD.WIDE R6, R228, R9, c[0x0][0x500] ;  /* 0x00014000e4067625 */ /* 0x000fe200078e0209 */
[----:B------:R-:W-:-:S03]  /*11990*/  ISETP.NE.AND.EX P1, PT, RZ, c[0x0][0x504], PT, P1 ;  /* 0x00014100ff007a0c */ /* 0x000fc60003f25310 */
[----:B------:R-:W-:-:S08]  /*119a0*/  IMAD.MOV.U32 R3, RZ, RZ, c[0x0][0x388] ;  /* 0x0000e200ff037624 */ /* 0x000fd000078e00ff */
[----:B------:R-:W-:Y:S02]  /*119b0*/  @P0 IMAD.WIDE R8, R228, R9, c[0x0][0x508] ;  /* 0x00014200e4080625 */ /* 0x000fe400078e0209 */
[----:B------:R-:W2:Y:S04]  /*119c0*/  @P1 LDG.E R5, [R6.64] ;  /* 0x0000000606051981 */ /* 0x000ea8000c1e1900 */
[----:B------:R1:W5:Y:S01]  /*119d0*/  @P0 LDG.E R3, [R8.64] ;  /* 0x0000000608030981 */ /* 0x000362000c1e1900 */
[----:B------:R-:W-:Y:S02]  /*119e0*/  CS2R R10, SRZ ;  /* 0x00000000000a7805 */ /* 0x000fe4000001ff00 */
[--C-:B--2---:R-:W-:Y:S01]  /*119f0*/  @P1 SHF.R.S32.HI R11, RZ, 0x1f, R5.reuse ;  /* 0x0000001fff0b1819 */ /* 0x104fe20000011405 */
[----:B------:R-:W-:Y:S01]  /*11a00*/  @P1 IMAD.MOV.U32 R10, RZ, RZ, R5 ;  /* 0x000000ffff0a1224 */ /* 0x000fe200078e0005 */
[----:B------:R-:W-:Y:S05]  /*11a10*/  @P0 BRA `(.L_x_292) ;  /* 0x0000004000000947 */ /* 0x000fea0003800000 */
[----:B-1----:R-:W-:Y:S05]  /*11a20*/  @!P1 BRA `(.L_x_292) ;  /* 0x0000003000009947 */ /* 0x002fea0003800000 */
[----:B-----5:R-:W2:Y:S04]  /*11a30*/  LDG.E R3, [R6.64] ;  /* 0x0000000606037981 */ /* 0x020ea8000c1e1900 */
[----:B------:R-:W2:Y:S02]  /*11a40*/  LDG.E R2, [R6.64+0x4] ;  /* 0x0000040606027981 */ /* 0x000ea4000c1e1900 */
[----:B--2---:R-:W-:-:S02]  /*11a50*/  IADD3 R3, -R3, R2, RZ ;  /* 0x0000000203037210 */ /* 0x004fc40007ffe1ff */
.L_x_292:
[----:B-1----:R-:W1:Y:S01]  /*11a60*/  S2R R2, SR_TID.X ;  /* 0x0000000000027919 */ /* 0x002e620000002100 */
[----:B------:R-:W-:Y:S01]  /*11a70*/  SHF.R.S32.HI R5, RZ, 0x1f, R228 ;  /* 0x0000001fff057819 */ /* 0x000fe200000114e4 */
[----:B------:R-:W-:Y:S01]  /*11a80*/  BSSY B0, `(.L_x_293) ;  /* 0x0000027000007945 */ /* 0x000fe20003800000 */
[----:B------:R-:W-:-:S02]  /*11a90*/  SEL R228, R228, RZ, !P1 ;  /* 0x000000ffe4e47207 */ /* 0x000fc40004800000 */
[----:B------:R-:W-:Y:S02]  /*11aa0*/  SEL R5, R5, RZ, !P1 ;  /* 0x000000ff05057207 */ /* 0x000fe40004800000 */
[----:B-1----:R-:W-:-:S13]  /*11ab0*/  ISETP.GT.AND P0, PT, R2, 0x7f, PT ;  /* 0x0000007f0200780c */ /* 0x002fda0003f04270 */
[----:B------:R-:W-:Y:S05]  /*11ac0*/  @P0 BRA `(.L_x_294) ;  /* 0x0000022000000947 */ /* 0x000fea0003800000 */
[----:B------:R-:W1:Y:S01]  /*11ad0*/  S2R R9, SR_CTAID.X ;  /* 0x0000000000097919 */ /* 0x000e620000002500 */
[----:B-----5:R-:W-:Y:S01]  /*11ae0*/  IMAD R7, R3, c[0x0][0x4e8], RZ ;  /* 0x00013a0003077a24 */ /* 0x020fe200078e02ff */
[----:B-1----:R-:W-:-:S04]  /*11af0*/  LEA R8, R9, R2, 0x7 ;  /* 0x0000000209087211 */ /* 0x002fc800078e38ff */
[----:B------:R-:W-:-:S13]  /*11b00*/  ISETP.GE.AND P0, PT, R8, R7, PT ;  /* 0x000000070800720c */ /* 0x000fda0003f06270 */
[----:B------:R-:W-:Y:S05]  /*11b10*/  @P0 BRA `(.L_x_294) ;  /* 0x000001d000000947 */ /* 0x000fea0003800000 */
[----:B------:R-:W-:Y:S01]  /*11b20*/  MOV R4, c[0x0][0x4e8] ;  /* 0x00013a0000047a02 */ /* 0x000fe20000000f00 */
[----:B------:R-:W-:Y:S01]  /*11b30*/  IMAD R9, R0, c[0x0][0x490], RZ ;  /* 0x0001240000097a24 */ /* 0x000fe200078e02ff */
[----:B------:R-:W-:Y:S01]  /*11b40*/  MOV R13, R11 ;  /* 0x0000000b000d7202 */ /* 0x000fe20000000f00 */
[----:B------:R-:W-:Y:S01]  /*11b50*/  IMAD.MOV.U32 R12, RZ, RZ, R10 ;  /* 0x000000ffff0c7224 */ /* 0x000fe200078e000a */
[----:B------:R-:W-:Y:S01]  /*11b60*/  ISETP.NE.AND P0, PT, R4, 0x1, PT ;  /* 0x000000010400780c */ /* 0x000fe20003f05270 */
[C---:B------:R-:W-:Y:S01]  /*11b70*/  IMAD R4, R220.reuse, c[0x0][0x494], R9 ;  /* 0x00012500dc047a24 */ /* 0x040fe200078e0209 */
[----:B------:R-:W-:Y:S01]  /*11b80*/  MOV R7, R8 ;  /* 0x0000000800077202 */ /* 0x000fe20000000f00 */
[----:B------:R-:W-:-:S04]  /*11b90*/  IMAD.WIDE.U32 R12, R220, c[0x0][0x490], R12 ;  /* 0x00012400dc0c7a25 */ /* 0x000fc800078e000c */
[----:B------:R-:W-:Y:S02]  /*11ba0*/  IMAD.IADD R15, R4, 0x1, R13 ;  /* 0x00000001040f7824 */ /* 0x000fe400078e020d */
[----:B------:R-:W-:Y:S02]  /*11bb0*/  IMAD.MOV.U32 R14, RZ, RZ, R12 ;  /* 0x000000ffff0e7224 */ /* 0x000fe400078e000c */
[----:B------:R-:W-:Y:S02]  /*11bc0*/  IMAD R13, R5, c[0x0][0x498], RZ ;  /* 0x00012600050d7a24 */ /* 0x000fe400078e02ff */
[----:B------:R-:W-:-:S04]  /*11bd0*/  @P0 IMAD.HI.U32 R6, R8, c[0x0][0x4ec], RZ ;  /* 0x00013b0008060a27 */ /* 0x000fc800078e00ff */
[----:B------:R-:W-:Y:S01]  /*11be0*/  IMAD.WIDE.U32 R14, R228, c[0x0][0x498], R14 ;  /* 0x00012600e40e7a25 */ /* 0x000fe200078e000e */
[----:B------:R-:W-:-:S03]  /*11bf0*/  @P0 SHF.R.U32.HI R7, RZ, c[0x0][0x4f0], R6 ;  /* 0x00013c00ff070a19 */ /* 0x000fc60000011606 */
[----:B------:R-:W-:Y:S01]  /*11c00*/  IMAD R13, R228, c[0x0][0x49c], R13 ;  /* 0x00012700e40d7a24 */ /* 0x000fe200078e020d */
[C---:B------:R-:W-:Y:S02]  /*11c10*/  IADD3 R9, -R7.reuse, RZ, RZ ;  /* 0x000000ff07097210 */ /* 0x040fe40007ffe1ff */
[----:B------:R-:W-:Y:S02]  /*11c20*/  SHF.R.S32.HI R4, RZ, 0x1f, R7 ;  /* 0x0000001fff047819 */ /* 0x000fe40000011407 */
[----:B------:R-:W-:Y:S01]  /*11c30*/  IADD3 R12, P0, R7, R14, RZ ;  /* 0x0000000e070c7210 */ /* 0x000fe20007f1e0ff */
[----:B------:R-:W-:-:S03]  /*11c40*/  IMAD R9, R9, c[0x0][0x4e8], R8 ;  /* 0x00013a0009097a24 */ /* 0x000fc600078e0208 */
[----:B------:R-:W-:Y:S02]  /*11c50*/  IADD3.X R13, R4, R15, R13, P0, !PT ;  /* 0x0000000f040d7210 */ /* 0x000fe400007fe40d */
[----:B------:R-:W-:Y:S02]  /*11c60*/  SHF.R.S32.HI R6, RZ, 0x1f, R9 ;  /* 0x0000001fff067819 */ /* 0x000fe40000011409 */
[----:B------:R-:W-:Y:S01]  /*11c70*/  MOV R4, 0xff800000 ;  /* 0xff80000000047802 */ /* 0x000fe20000000f00 */
[----:B------:R-:W-:-:S04]  /*11c80*/  IMAD.WIDE.U32 R12, R9, c[0x0][0x488], R12 ;  /* 0x00012200090c7a25 */ /* 0x000fc800078e000c */
[----:B------:R-:W-:-:S04]  /*11c90*/  IMAD R6, R6, c[0x0][0x488], RZ ;  /* 0x0001220006067a24 */ /* 0x000fc800078e02ff */
[----:B------:R-:W-:Y:S01]  /*11ca0*/  IMAD R7, R9, c[0x0][0x48c], R6 ;  /* 0x0001230009077a24 */ /* 0x000fe200078e0206 */
[----:B------:R-:W-:-:S04]  /*11cb0*/  LEA R6, P0, R12, c[0x0][0x450], 0x2 ;  /* 0x000114000c067a11 */ /* 0x000fc800078010ff */
[----:B------:R-:W-:-:S04]  /*11cc0*/  IADD3 R7, R13, R7, RZ ;  /* 0x000000070d077210 */ /* 0x000fc80007ffe0ff */
[----:B------:R-:W-:-:S05]  /*11cd0*/  LEA.HI.X R7, R12, c[0x0][0x454], R7, 0x2, P0 ;  /* 0x000115000c077a11 */ /* 0x000fca00000f1407 */
[----:B------:R1:W-:Y:S02]  /*11ce0*/  STG.E [R6.64], R4 ;  /* 0x0000000406007986 */ /* 0x0003e4000c101906 */
.L_x_294:
[----:B------:R-:W-:Y:S05]  /*11cf0*/  BSYNC B0 ;  /* 0x0000000000007941 */ /* 0x000fea0003800000 */
.L_x_293:
[----:B-1----:R-:W1:Y:S01]  /*11d00*/  S2R R6, SR_CTAID.X ;  /* 0x0000000000067919 */ /* 0x002e620000002500 */
[----:B------:R-:W-:Y:S01]  /*11d10*/  SHF.R.S32.HI R9, RZ, 0x1f, R2 ;  /* 0x0000001fff097819 */ /* 0x000fe20000011402 */
[----:B------:R-:W-:Y:S01]  /*11d20*/  IMAD R7, R11, c[0x0][0x3a0], RZ ;  /* 0x0000e8000b077a24 */ /* 0x000fe200078e02ff */
[----:B------:R-:W-:Y:S01]  /*11d30*/  MOV R8, c[0x0][0x4e8] ;  /* 0x00013a0000087a02 */ /* 0x000fe20000000f00 */
[----:B------:R-:W-:Y:S01]  /*11d40*/  IMAD R5, R5, c[0x0][0x3f0], RZ ;  /* 0x0000fc0005057a24 */ /* 0x000fe200078e02ff */
[-C--:B------:R-:W-:Y:S01]  /*11d50*/  LEA.HI R4, R9, R2.reuse, RZ, 0x3 ;  /* 0x0000000209047211 */ /* 0x080fe200078f18ff */
[----:B------:R-:W-:Y:S01]  /*11d60*/  IMAD R7, R10, c[0x0][0x3a4], R7 ;  /* 0x0000e9000a077a24 */ /* 0x000fe200078e0207 */
[----:B------:R-:W-:Y:S01]  /*11d70*/  ISETP.NE.AND P0, PT, R8, 0x1, PT ;  /* 0x000000010800780c */ /* 0x000fe20003f05270 */
[----:B------:R-:W-:Y:S01]  /*11d80*/  IMAD.WIDE.U32 R10, R10, c[0x0][0x3a0], RZ ;  /* 0x0000e8000a0a7a25 */ /* 0x000fe200078e00ff */
[----:B------:R-:W-:Y:S01]  /*11d90*/  LOP3.LUT R9, R4, 0xfffffff8, RZ, 0xc0, !PT ;  /* 0xfffffff804097812 */ /* 0x000fe200078ec0ff */
[----:B------:R-:W-:Y:S01]  /*11da0*/  BSSY B0, `(.L_x_295) ;  /* 0x000002f000007945 */ /* 0x000fe20003800000 */
[----:B------:R-:W-:Y:S01]  /*11db0*/  SHF.R.S32.HI R4, RZ, 0x3, R4 ;  /* 0x00000003ff047819 */ /* 0x000fe20000011404 */
[----:B------:R-:W-:Y:S01]  /*11dc0*/  IMAD R5, R228, c[0x0][0x3f4], R5 ;  /* 0x0000fd00e4057a24 */ /* 0x000fe200078e0205 */
[----:B------:R-:W-:Y:S01]  /*11dd0*/  IADD3 R9, -R9, R2, RZ ;  /* 0x0000000209097210 */ /* 0x000fe20007ffe1ff */
[----:B-----5:R-:W-:Y:S01]  /*11de0*/  IMAD R3, R3, c[0x0][0x4e8], RZ ;  /* 0x00013a0003037a24 */ /* 0x020fe200078e02ff */
[----:B------:R-:W-:Y:S01]  /*11df0*/  IADD3 R11, R11, R7, RZ ;  /* 0x000000070b0b7210 */ /* 0x000fe20007ffe0ff */
[----:B------:R-:W-:-:S02]  /*11e00*/  IMAD R7, R0, c[0x0][0x3e8], RZ ;  /* 0x0000fa0000077a24 */ /* 0x000fc400078e02ff */
[C---:B------:R-:W-:Y:S01]  /*11e10*/  IMAD R13, R9.reuse, 0x20, R4 ;  /* 0x00000020090d7824 */ /* 0x040fe200078e0204 */
[----:B------:R-:W-:Y:S01]  /*11e20*/  SHF.L.U32 R9, R9, 0x3, RZ ;  /* 0x0000000309097819 */ /* 0x000fe200000006ff */
[C---:B------:R-:W-:Y:S02]  /*11e30*/  IMAD R7, R220.reuse, c[0x0][0x3ec], R7 ;  /* 0x0000fb00dc077a24 */ /* 0x040fe400078e0207 */
[----:B------:R-:W-:Y:S01]  /*11e40*/  IMAD.WIDE.U32 R10, R220, c[0x0][0x3e8], R10 ;  /* 0x0000fa00dc0a7a25 */ /* 0x000fe200078e000a */
[C---:B-1----:R-:W-:Y:S02]  /*11e50*/  LEA R13, R6.reuse, R13, 0x7 ;  /* 0x0000000d060d7211 */ /* 0x042fe400078e38ff */
[----:B------:R-:W-:Y:S02]  /*11e60*/  LEA R4, R6, R4, 0x7 ;  /* 0x0000000406047211 */ /* 0x000fe400078e38ff */
[----:B------:R-:W-:Y:S01]  /*11e70*/  IADD3 R11, R7, R11, RZ ;  /* 0x0000000b070b7210 */ /* 0x000fe20007ffe0ff */
[----:B------:R-:W-:-:S04]  /*11e80*/  @P0 IMAD.HI.U32 R0, R13, c[0x0][0x4ec], RZ ;  /* 0x00013b000d000a27 */ /* 0x000fc800078e00ff */
[----:B------:R-:W-:Y:S01]  /*11e90*/  IMAD.MOV.U32 R2, RZ, RZ, R13 ;  /* 0x000000ffff027224 */ /* 0x000fe200078e000d */
[----:B------:R-:W-:Y:S01]  /*11ea0*/  @P0 SHF.R.U32.HI R2, RZ, c[0x0][0x4f0], R0 ;  /* 0x00013c00ff020a19 */ /* 0x000fe20000011600 */
[----:B------:R-:W-:-:S03]  /*11eb0*/  IMAD.WIDE.U32 R10, R228, c[0x0][0x3f0], R10 ;  /* 0x0000fc00e40a7a25 */ /* 0x000fc600078e000a */
[----:B------:R-:W-:Y:S02]  /*11ec0*/  SHF.R.S32.HI R7, RZ, 0x1f, R2 ;  /* 0x0000001fff077819 */ /* 0x000fe40000011402 */
[----:B------:R-:W-:Y:S02]  /*11ed0*/  IADD3 R0, -R2, RZ, RZ ;  /* 0x000000ff02007210 */ /* 0x000fe40007ffe1ff */
[----:B------:R-:W-:Y:S01]  /*11ee0*/  IADD3 R11, R11, R5, RZ ;  /* 0x000000050b0b7210 */ /* 0x000fe20007ffe0ff */
[----:B------:R-:W-:Y:S02]  /*11ef0*/  IMAD R7, R7, c[0x0][0x3e0], RZ ;  /* 0x0000f80007077a24 */ /* 0x000fe400078e02ff */
[----:B------:R-:W-:Y:S02]  /*11f00*/  IMAD R0, R0, c[0x0][0x4e8], R13 ;  /* 0x00013a0000007a24 */ /* 0x000fe400078e020d */
[----:B------:R-:W-:-:S04]  /*11f10*/  IMAD.WIDE.U32 R10, R2, c[0x0][0x3e0], R10 ;  /* 0x0000f800020a7a25 */ /* 0x000fc800078e000a */
[----:B------:R-:W-:Y:S01]  /*11f20*/  IMAD R7, R2, c[0x0][0x3e4], R7 ;  /* 0x0000f90002077a24 */ /* 0x000fe200078e0207 */
[----:B------:R-:W-:-:S03]  /*11f30*/  SHF.R.S32.HI R2, RZ, 0x1f, R0 ;  /* 0x0000001fff027819 */ /* 0x000fc60000011400 */
[----:B------:R-:W-:Y:S02]  /*11f40*/  IMAD.IADD R11, R11, 0x1, R7 ;  /* 0x000000010b0b7824 */ /* 0x000fe400078e0207 */
[----:B------:R-:W-:Y:S02]  /*11f50*/  IMAD R5, R2, c[0x0][0x3d8], RZ ;  /* 0x0000f60002057a24 */ /* 0x000fe400078e02ff */
[----:B------:R-:W-:-:S04]  /*11f60*/  IMAD.WIDE.U32 R10, R0, c[0x0][0x3d8], R10 ;  /* 0x0000f600000a7a25 */ /* 0x000fc800078e000a */
[----:B------:R-:W-:Y:S01]  /*11f70*/  IMAD R5, R0, c[0x0][0x3dc], R5 ;  /* 0x0000f70000057a24 */ /* 0x000fe200078e0205 */
[----:B------:R-:W-:-:S04]  /*11f80*/  LEA R2, P0, R10, c[0x0][0x380], 0x1 ;  /* 0x0000e0000a027a11 */ /* 0x000fc800078008ff */
[----:B------:R-:W-:-:S04]  /*11f90*/  IADD3 R5, R11, R5, RZ ;  /* 0x000000050b057210 */ /* 0x000fc80007ffe0ff */
[----:B------:R-:W-:Y:S02]  /*11fa0*/  LEA.HI.X R0, R10, c[0x0][0x384], R5, 0x1, P0 ;  /* 0x0000e1000a007a11 */ /* 0x000fe400000f0c05 */
[----:B------:R-:W-:Y:S01]  /*11fb0*/  ISETP.GE.AND P0, PT, R4, R3, PT ;  /* 0x000000030400720c */ /* 0x000fe20003f06270 */
[----:B------:R1:W2:Y:S01]  /*11fc0*/  SHFL.IDX PT, R10, R2, RZ, 0x181f ;  /* 0x00181fff020a7589 */ /* 0x0002a200000e0000 */
[----:B------:R-:W-:-:S03]  /*11fd0*/  IADD3 R5, R9, 0x40, RZ ;  /* 0x0000004009057810 */ /* 0x000fc60007ffe0ff */
        /* <DEDUP_REMOVED lines=11> */
.L_x_296:
[----:B------:R-:W-:Y:S05]  /*12090*/  BSYNC B0 ;  /* 0x0000000000007941 */ /* 0x000fea0003800000 */
.L_x_295:
[----:B------:R-:W-:Y:S01]  /*120a0*/  IADD3 R6, R4, 0x20, RZ ;  /* 0x0000002004067810 */ /* 0x000fe20007ffe0ff */
[----:B--23--:R2:W3:Y:S01]  /*120b0*/  SHFL.IDX PT, R11, R0, 0x1, 0x181f ;  /* 0x00381f00000b7f89 */ /* 0x00c4e200000e0000 */
        /* <DEDUP_REMOVED lines=13> */
.L_x_298:
[----:B------:R-:W-:Y:S05]  /*12190*/  BSYNC B0 ;  /* 0x0000000000007941 */ /* 0x000fea0003800000 */
.L_x_297:
        /* <DEDUP_REMOVED lines=15> */
.L_x_300:
[----:B------:R-:W-:Y:S05]  /*12290*/  BSYNC B0 ;  /* 0x0000000000007941 */ /* 0x000fea0003800000 */
.L_x_299:
[----:B------:R-:W-:Y:S01]  /*122a0*/  IADD3 R4, R4, 0x60, RZ ;  /* 0x0000006004047810 */ /* 0x000fe20007ffe0ff */
[----:B-1----:R1:W2:Y:S03]  /*122b0*/  SHFL.IDX PT, R7, R0, 0x3, 0x181f ;  /* 0x00781f0000077f89 */ /* 0x0022a600000e0000 */
[----:B------:R-:W-:Y:S01]  /*122c0*/  ISETP.GE.AND P0, PT, R4, R3, PT ;  /* 0x000000030400720c */ /* 0x000fe20003f06270 */
[----:B------:R1:W3:-:S12]  /*122d0*/  SHFL.IDX PT, R6, R2, 0x3, 0x181f ;  /* 0x00781f0002067f89 */ /* 0x0002d800000e0000 */
[----:B------:R-:W-:Y:S05]  /*122e0*/  @P0 EXIT ;  /* 0x000000000000094d */ /* 0x000fea0003800000 */
[----:B------:R-:W-:-:S13]  /*122f0*/  ISETP.GE.AND P0, PT, R9, c[0x0][0x3c8], PT ;  /* 0x0000f20009007a0c */ /* 0x000fda0003f06270 */
[----:B-123--:R-:W-:-:S05]  /*12300*/  @!P0 IMAD.WIDE R2, R9, 0x2, R6 ;  /* 0x0000000209028825 */ /* 0x00efca00078e0206 */
[----:B------:R1:W-:Y:S01]  /*12310*/  @!P0 ST.E.128 [R2.64], RZ ;  /* 0x000000ff02008985 */ /* 0x0003e2000c101d06 */
[----:B------:R-:W-:-:S13]  /*12320*/  ISETP.GE.AND P0, PT, R5, c[0x0][0x3c8], PT ;  /* 0x0000f20005007a0c */ /* 0x000fda0003f06270 */
[----:B------:R-:W-:Y:S05]  /*12330*/  @P0 EXIT ;  /* 0x000000000000094d */ /* 0x000fea0003800000 */
[----:B------:R-:W-:-:S04]  /*12340*/  SHF.R.S32.HI R0, RZ, 0x1f, R5 ;  /* 0x0000001fff007819 */ /* 0x000fc80000011405 */
[----:B------:R-:W-:-:S04]  /*12350*/  LEA.HI R0, R0, R5, RZ, 0x3 ;  /* 0x0000000500007211 */ /* 0x000fc800078f18ff */
[----:B-1----:R-:W-:-:S05]  /*12360*/  LOP3.LUT R3, R0, 0xfffffff8, RZ, 0xc0, !PT ;  /* 0xfffffff800037812 */ /* 0x002fca00078ec0ff */
[----:B------:R-:W-:-:S05]  /*12370*/  IMAD.WIDE R6, R3, 0x2, R6 ;  /* 0x0000000203067825 */ /* 0x000fca00078e0206 */
[----:B------:R-:W-:Y:S01]  /*12380*/  ST.E.128 [R6.64], RZ ;  /* 0x000000ff06007985 */ /* 0x000fe2000c101d06 */
[----:B------:R-:W-:Y:S05]  /*12390*/  EXIT ;  /* 0x000000000000794d */ /* 0x000fea0003800000 */
.L_x_301:
        /* <DEDUP_REMOVED lines=14> */
.L_x_2169:


//--------------------- .text._ZN7cutlass13device_kernelIN5flash19enable_sm80_to_sm89INS1_16FlashAttnFwdSm80INS1_25CollectiveMainloopFwdSm80ILi8ELi1ELb1EN4cute5tupleIJNS5_1CILi128EEENS7_ILi96EEES8_EEELi128ENS_10bfloat16_tEfNS_4arch4Sm80ELb0ELb1ELb0ELb1ELb1ELb1ELb1ELb0EEENS1_21CollectiveEpilogueFwdINS6_IJS8_S8_S9_EEENS6_IJNS7_ILi1EEESH_SH_EEESB_SD_Li256ELb1ELb1ELb0ELb0EEENS1_19SingleTileSchedulerILb1ELb0ELb1ELi128EEEEEEEEEvNT_6ParamsE --------------------------
	.section	.text._ZN7cutlass13device_kernelIN5flash19enable_sm80_to_sm89INS1_16FlashAttnFwdSm80INS1_25CollectiveMainloopFwdSm80ILi8ELi1ELb1EN4cute5tupleIJNS5_1CILi128EEENS7_ILi96EEES8_EEELi128ENS_10bfloat16_tEfNS_4arch4Sm80ELb0ELb1ELb0ELb1ELb1ELb1ELb1ELb0EEENS1_21CollectiveEpilogueFwdINS6_IJS8_S8_S9_EEENS6_IJNS7_ILi1EEESH_SH_EEESB_SD_Li256ELb1ELb1ELb0ELb0EEENS1_19SingleTileSchedulerILb1ELb0ELb1ELi128EEEEEEEEEvNT_6ParamsE,"ax",@progbits
	.sectioninfo	@"SHI_REGISTERS=255"
	.align	128
.text._ZN7cutlass13device_kernelIN5flash19enable_sm80_to_sm89INS1_16FlashAttnFwdSm80INS1_25CollectiveMainloopFwdSm80ILi8ELi1ELb1EN4cute5tupleIJNS5_1CILi128EEENS7_ILi96EEES8_EEELi128ENS_10bfloat16_tEfNS_4arch4Sm80ELb0ELb1ELb0ELb1ELb1ELb1ELb1ELb0EEENS1_21CollectiveEpilogueFwdINS6_IJS8_S8_S9_EEENS6_IJNS7_ILi1EEESH_SH_EEESB_SD_Li256ELb1ELb1ELb0ELb0EEENS1_19SingleTileSchedulerILb1ELb0ELb1ELi128EEEEEEEEEvNT_6ParamsE:
        .type           _ZN7cutlass13device_kernelIN5flash19enable_sm80_to_sm89INS1_16FlashAttnFwdSm80INS1_25CollectiveMainloopFwdSm80ILi8ELi1ELb1EN4cute5tupleIJNS5_1CILi128EEENS7_ILi96EEES8_EEELi128ENS_10bfloat16_tEfNS_4arch4Sm80ELb0ELb1ELb0ELb1ELb1ELb1ELb1ELb0EEENS1_21CollectiveEpilogueFwdINS6_IJS8_S8_S9_EEENS6_IJNS7_ILi1EEESH_SH_EEESB_SD_Li256ELb1ELb1ELb0ELb0EEENS1_19SingleTileSchedulerILb1ELb0ELb1ELi128EEEEEEEEEvNT_6ParamsE,@function
        .size           _ZN7cutlass13device_kernelIN5flash19enable_sm80_to_sm89INS1_16FlashAttnFwdSm80INS1_25CollectiveMainloopFwdSm80ILi8ELi1ELb1EN4cute5tupleIJNS5_1CILi128EEENS7_ILi96EEES8_EEELi128ENS_10bfloat16_tEfNS_4arch4Sm80ELb0ELb1ELb0ELb1ELb1ELb1ELb1ELb0EEENS1_21CollectiveEpilogueFwdINS6_IJS8_S8_S9_EEENS6_IJNS7_ILi1EEESH_SH_EEESB_SD_Li256ELb1ELb1ELb0ELb0EEENS1_19SingleTileSchedulerILb1ELb0ELb1ELi128EEEEEEEEEvNT_6ParamsE,(.L_x_2170 - _ZN7cutlass13device_kernelIN5flash19enable_sm80_to_sm89INS1_16FlashAttnFwdSm80INS1_25CollectiveMainloopFwdSm80ILi8ELi1ELb1EN4cute5tupleIJNS5_1CILi128EEENS7_ILi96EEES8_EEELi128ENS_10bfloat16_tEfNS_4arch4Sm80ELb0ELb1ELb0ELb1ELb1ELb1ELb1ELb0EEENS1_21CollectiveEpilogueFwdINS6_IJS8_S8_S9_EEENS6_IJNS7_ILi1EEESH_SH_EEESB_SD_Li256ELb1ELb1ELb0ELb0EEENS1_19SingleTileSchedulerILb1ELb0ELb1ELi128EEEEEEEEEvNT_6ParamsE)
        .other          _ZN7cutlass13device_kernelIN5flash19enable_sm80_to_sm89INS1_16FlashAttnFwdSm80INS1_25CollectiveMainloopFwdSm80ILi8ELi1ELb1EN4cute5tupleIJNS5_1CILi128EEENS7_ILi96EEES8_EEELi128ENS_10bfloat16_tEfNS_4arch4Sm80ELb0ELb1ELb0ELb1ELb1ELb1ELb1ELb0EEENS1_21CollectiveEpilogueFwdINS6_IJS8_S8_S9_EEENS6_IJNS7_ILi1EEESH_SH_EEESB_SD_Li256ELb1ELb1ELb0ELb0EEENS1_19SingleTileSchedulerILb1ELb0ELb1ELi128EEEEEEEEEvNT_6ParamsE,@"STO_CUDA_ENTRY STV_DEFAULT"
_ZN7cutlass13device_kernelIN5flash19enable_sm80_to_sm89INS1_16FlashAttnFwdSm80INS1_25CollectiveMainloopFwdSm80ILi8ELi1ELb1EN4cute5tupleIJNS5_1CILi128EEENS7_ILi96EEES8_EEELi128ENS_10bfloat16_tEfNS_4arch4Sm80ELb0ELb1ELb0ELb1ELb1ELb1ELb1ELb0EEENS1_21CollectiveEpilogueFwdINS6_IJS8_S8_S9_EEENS6_IJNS7_ILi1EEESH_SH_EEESB_SD_Li256ELb1ELb1ELb0ELb0EEENS1_19SingleTileSchedulerILb1ELb0ELb1ELi128EEEEEEEEEvNT_6ParamsE:
[----:B------:R-:W-:Y:S02]  /*0000*/  MOV R1, c[0x0][0x28] ;  /* 0x00000a0000017a02 */ /* 0x000fe40000000f00 */
[----:B------:R-:W1:Y:S01]  /*0010*/  S2R R73, SR_TID.X ;  /* 0x0000000000497919 */ /* 0x000e620000002100 */
[----:B------:R-:W2:Y:S01]  /*0020*/  S2UR UR4, SR_CTAID.X ;  /* 0x00000000000479c3 */ /* 0x000ea20000002500 */
[----:B------:R-:W-:Y:S02]  /*0030*/  ULDC.64 UR18, c[0x0][0x118] ;  /* 0x0000460000127ab9 */ /* 0x000fe40000000a00 */
[----:B------:R-:W3:Y:S01]  /*0040*/  S2R R217, SR_CTAID.Z ;  /* 0x0000000000d97919 */ /* 0x000ee20000002700 */
[----:B-1----:R-:W-:-:S06]  /*0050*/  SHF.R.U32.HI R0, RZ, 0x5, R73 ;  /* 0x00000005ff007819 */ /* 0x002fcc0000011649 */
[----:B------:R-:W1:Y:S02]  /*0060*/  SHFL.IDX PT, R0, R0, RZ, 0x1f ;  /* 0x00001fff00007589 */ /* 0x000e6400000e0000 */
[----:B-1----:R-:W-:Y:S02]  /*0070*/  ISETP.NE.AND P0, PT, R0, RZ, PT ;  /* 0x000000ff0000720c */ /* 0x002fe40003f05270 */
[----:B------:R-:W-:-:S05]  /*0080*/  MOV R0, 0x4 ;  /* 0x0000000400007802 */ /* 0x000fca0000000f00 */
[----:B---3--:R-:W-:-:S06]  /*0090*/  IMAD.WIDE R2, R217, R0, c[0x0][0x568] ;  /* 0x00015a00d9027625 */ /* 0x008fcc00078e0200 */
[----:B--2---:R-:W-:Y:S05]  /*00a0*/  @!P0 BRA `(.L_x_302) ;  /* 0x0000014000008947 */ /* 0x004fea0003800000 */
[----:B------:R-:W-:-:S04]  /*00b0*/  ISETP.NE.U32.AND P0, PT, RZ, c[0x0][0x568], PT ;  /* 0x00015a00ff007a0c */ /* 0x000fc80003f05070 */
[----:B------:R-:W-:-:S13]  /*00c0*/  ISETP.NE.AND.EX P0, PT, RZ, c[0x0][0x56c], PT, P0 ;  /* 0x00015b00ff007a0c */ /* 0x000fda0003f05300 */
[----:B------:R-:W-:Y:S05]  /*00d0*/  @!P0 BRA `(.L_x_303) ;  /* 0x0000002000008947 */ /* 0x000fea0003800000 */
[----:B------:R1:W5:Y:S01]  /*00e0*/  LDG.E R2, [R2.64] ;  /* 0x0000001202027981 */ /* 0x000362000c1e1900 */
[----:B------:R-:W-:Y:S05]  /*00f0*/  BRA `(.L_x_304) ;  /* 0x0000009000007947 */ /* 0x000fea0003800000 */
.L_x_303:
        /* <DEDUP_REMOVED lines=8> */
.L_x_305:
[----:B------:R-:W-:-:S04]  /*0180*/  MOV R2, c[0x0][0x54c] ;  /* 0x0001530000027a02 */ /* 0x000fc80000000f00 */
.L_x_304:
[----:B------:R-:W-:Y:S01]  /*0190*/  USHF.L.U32 UR4, UR4, 0x7, URZ ;  /* 0x0000000704047899 */ /* 0x000fe2000800063f */
[----:B-----5:R-:W-:-:S05]  /*01a0*/  IMAD R2, R2, c[0x0][0x548], RZ ;  /* 0x0001520002027a24 */ /* 0x020fca00078e02ff */
[----:B------:R-:W-:-:S04]  /*01b0*/  MOV R7, UR4 ;  /* 0x0000000400077c02 */ /* 0x000fc80008000f00 */
[----:B------:R-:W-:-:S04]  /*01c0*/  ISETP.GE.AND P0, PT, R7, R2, PT ;  /* 0x000000020700720c */ /* 0x000fc80003f06270 */
[----:B------:R-:W-:Y:S01]  /*01d0*/  SEL R217, R217, 0xffffffff, !P0 ;  /* 0xffffffffd9d97807 */ /* 0x000fe20004000000 */
[----:B------:R-:W-:Y:S05]  /*01e0*/  BRA `(.L_x_306) ;  /* 0x0000013000007947 */ /* 0x000fea0003800000 */
.L_x_302:
[----:B------:R-:W-:-:S04]  /*01f0*/  ISETP.NE.U32.AND P0, PT, RZ, c[0x0][0x568], PT ;  /* 0x00015a00ff007a0c */ /* 0x000fc80003f05070 */
[----:B------:R-:W-:-:S13]  /*0200*/  ISETP.NE.AND.EX P0, PT, RZ, c[0x0][0x56c], PT, P0 ;  /* 0x00015b00ff007a0c */ /* 0x000fda0003f05300 */
[----:B------:R-:W-:Y:S05]  /*0210*/  @!P0 BRA `(.L_x_307) ;  /* 0x0000002000008947 */ /* 0x000fea0003800000 */
[----:B------:R1:W5:Y:S01]  /*0220*/  LDG.E R2, [R2.64] ;  /* 0x0000001202027981 */ /* 0x000362000c1e1900 */
[----:B------:R-:W-:Y:S05]  /*0230*/  BRA `(.L_x_308) ;  /* 0x0000009000007947 */ /* 0x000fea0003800000 */
.L_x_307:
        /* <DEDUP_REMOVED lines=8> */
.L_x_309:
[----:B------:R-:W-:-:S04]  /*02c0*/  MOV R2, c[0x0][0x54c] ;  /* 0x0001530000027a02 */ /* 0x000fc80000000f00 */
.L_x_308:
[----:B------:R-:W-:Y:S01]  /*02d0*/  USHF.L.U32 UR4, UR4, 0x7, URZ ;  /* 0x0000000704047899 */ /* 0x000fe2000800063f */
[----:B-----5:R-:W-:-:S05]  /*02e0*/  IMAD R2, R2, c[0x0][0x548], RZ ;  /* 0x0001520002027a24 */ /* 0x020fca00078e02ff */
[----:B------:R-:W-:-:S04]  /*02f0*/  MOV R7, UR4 ;  /* 0x0000000400077c02 */ /* 0x000fc80008000f00 */
[----:B------:R-:W-:-:S04]  /*0300*/  ISETP.GE.AND P0, PT, R7, R2, PT ;  /* 0x000000020700720c */ /* 0x000fc80003f06270 */
[----:B------:R-:W-:-:S04]  /*0310*/  SEL R217, R217, 0xffffffff, !P0 ;  /* 0xffffffffd9d97807 */ /* 0x000fc80004000000 */
.L_x_306:
[----:B------:R-:W-:-:S13]  /*0320*/  ISETP.GE.AND P0, PT, R217, RZ, PT ;  /* 0x000000ffd900720c */ /* 0x000fda0003f06270 */
[----:B------:R-:W-:Y:S05]  /*0330*/  @!P0 EXIT ;  /* 0x000000000000894d */ /* 0x000fea0003800000 */
[----:B------:R-:W-:Y:S01]  /*0340*/  ISETP.NE.U32.AND P0, PT, RZ, c[0x0][0x370], PT ;  /* 0x0000dc00ff007a0c */ /* 0x000fe20003f05070 */
[----:B------:R-:W-:Y:S01]  /*0350*/  IMAD.MOV.U32 R215, RZ, RZ, RZ ;  /* 0x000000ffffd77224 */ /* 0x000fe200078e00ff */
[----:B------:R-:W-:Y:S01]  /*0360*/  ISETP.NE.U32.AND P1, PT, RZ, c[0x0][0x360], PT ;  /* 0x0000d800ff007a0c */ /* 0x000fe20003f25070 */
[----:B------:R-:W-:Y:S01]  /*0370*/  IMAD.MOV.U32 R76, RZ, RZ, RZ ;  /* 0x000000ffff4c7224 */ /* 0x000fe200078e00ff */
[----:B------:R-:W-:Y:S01]  /*0380*/  ISETP.NE.AND.EX P2, PT, RZ, c[0x0][0x374], PT, P0 ;  /* 0x0000dd00ff007a0c */ /* 0x000fe20003f45300 */
[----:B------:R-:W-:Y:S01]  /*0390*/  IMAD.MOV.U32 R4, RZ, RZ, RZ ;  /* 0x000000ffff047224 */ /* 0x000fe200078e00ff */
[----:B------:R-:W-:Y:S01]  /*03a0*/  ISETP.NE.AND.EX P0, PT, RZ, c[0x0][0x364], PT, P1 ;  /* 0x0000d900ff007a0c */ /* 0x000fe20003f05310 */
[CC--:B------:R-:W-:Y:S01]  /*03b0*/  IMAD.WIDE R12, R217.reuse, R0.reuse, c[0x0][0x348] ;  /* 0x0000d200d90c7625 */ /* 0x0c0fe200078e0200 */
[----:B------:R-:W-:Y:S02]  /*03c0*/  ISETP.NE.U32.AND P1, PT, RZ, c[0x0][0x348], PT ;  /* 0x0000d200ff007a0c */ /* 0x000fe40003f25070 */
[----:B------:R-:W-:Y:S01]  /*03d0*/  ISETP.NE.U32.AND P3, PT, RZ, c[0x0][0x350], PT ;  /* 0x0000d400ff007a0c */ /* 0x000fe20003f65070 */
[----:B------:R-:W-:Y:S01]  /*03e0*/  IMAD.WIDE R10, R217, R0, c[0x0][0x350] ;  /* 0x0000d400d90a7625 */ /* 0x000fe200078e0200 */
[----:B------:R-:W-:-:S02]  /*03f0*/  ISETP.NE.U32.AND P4, PT, RZ, c[0x0][0x358], PT ;  /* 0x0000d600ff007a0c */ /* 0x000fc40003f85070 */
[----:B------:R-:W-:Y:S01]  /*0400*/  ISETP.NE.AND.EX P1, PT, RZ, c[0x0][0x34c], PT, P1 ;  /* 0x0000d300ff007a0c */ /* 0x000fe20003f25310 */
[CC--:B------:R-:W-:Y:S01]  /*0410*/  IMAD.WIDE R8, R217.reuse, R0.reuse, c[0x0][0x358] ;  /* 0x0000d600d9087625 */ /* 0x0c0fe200078e0200 */
[----:B------:R-:W-:Y:S02]  /*0420*/  ISETP.NE.AND.EX P3, PT, RZ, c[0x0][0x354], PT, P3 ;  /* 0x0000d500ff007a0c */ /* 0x000fe40003f65330 */
[----:B------:R-:W-:Y:S01]  /*0430*/  ISETP.NE.AND.EX P4, PT, RZ, c[0x0][0x35c], PT, P4 ;  /* 0x0000d700ff007a0c */ /* 0x000fe20003f85340 */
[CC--:B------:R-:W-:Y:S01]  /*0440*/  @P2 IMAD.WIDE R14, R217.reuse, R0.reuse, c[0x0][0x370] ;  /* 0x0000dc00d90e2625 */ /* 0x0c0fe200078e0200 */
[----:B------:R-:W-:Y:S01]  /*0450*/  MOV R82, RZ ;  /* 0x000000ff00527202 */ /* 0x000fe20000000f00 */
[----:B------:R-:W2:Y:S02]  /*0460*/  S2R R214, SR_CTAID.Y ;  /* 0x0000000000d67919 */ /* 0x000ea40000002600 */
[----:B------:R-:W-:Y:S02]  /*0470*/  IMAD.MOV.U32 R216, RZ, RZ, c[0x0][0x168] ;  /* 0x00005a00ffd87624 */ /* 0x000fe400078e00ff */
[----:B------:R3:W5:Y:S01]  /*0480*/  @P2 LDG.E R215, [R14.64] ;  /* 0x000000120ed72981 */ /* 0x000762000c1e1900 */
[----:B-1----:R-:W-:-:S03]  /*0490*/  @P0 IMAD.WIDE R2, R217, R0, c[0x0][0x360] ;  /* 0x0000d800d9020625 */ /* 0x002fc600078e0200 */
[----:B------:R3:W5:Y:S04]  /*04a0*/  @P1 LDG.E R76, [R12.64] ;  /* 0x000000120c4c1981 */ /* 0x000768000c1e1900 */
[----:B------:R3:W5:Y:S04]  /*04b0*/  @P3 LDG.E R82, [R10.64] ;  /* 0x000000120a523981 */ /* 0x000768000c1e1900 */
[----:B------:R3:W5:Y:S01]  /*04c0*/  @P4 LDG.E R4, [R8.64] ;  /* 0x0000001208044981 */ /* 0x000762000c1e1900 */
[----:B------:R-:W-:-:S03]  /*04d0*/  IMAD.MOV.U32 R6, RZ, RZ, c[0x0][0x2ac] ;  /* 0x0000ab00ff067624 */ /* 0x000fc600078e00ff */
[----:B------:R1:W5:Y:S01]  /*04e0*/  @P0 LDG.E R216, [R2.64] ;  /* 0x0000001202d80981 */ /* 0x000362000c1e1900 */
[----:B------:R-:W-:Y:S01]  /*04f0*/  IMAD R6, R6, c[0x0][0x1d0], RZ ;  /* 0x0000740006067a24 */ /* 0x000fe200078e02ff */
[----:B--2---:R-:W-:Y:S02]  /*0500*/  SHF.R.S32.HI R75, RZ, 0x1f, R214 ;  /* 0x0000001fff4b7819 */ /* 0x004fe400000114d6 */
[----:B-1----:R-:W-:Y:S01]  /*0510*/  MOV R2, c[0x0][0x228] ;  /* 0x00008a0000027a02 */ /* 0x002fe20000000f00 */
[----:B------:R-:W-:Y:S05]  /*0520*/  @P0 BRA `(.L_x_310) ;  /* 0x0000004000000947 */ /* 0x000fea0003800000 */
[----:B---3--:R-:W-:Y:S05]  /*0530*/  @!P1 BRA `(.L_x_310) ;  /* 0x0000003000009947 */ /* 0x008fea0003800000 */
[----:B-----5:R1:W2:Y:S04]  /*0540*/  LDG.E R216, [R12.64] ;  /* 0x000000120cd87981 */ /* 0x0202a8000c1e1900 */
[----:B-1----:R-:W2:Y:S02]  /*0550*/  LDG.E R12, [R12.64+0x4] ;  /* 0x000004120c0c7981 */ /* 0x002ea4000c1e1900 */
[----:B--2---:R-:W-:-:S02]  /*0560*/  IADD3 R216, -R216, R12, RZ ;  /* 0x0000000cd8d87210 */ /* 0x004fc40007ffe1ff */
.L_x_310:
[----:B---3--:R-:W-:-:S04]  /*0570*/  ISETP.NE.U32.AND P0, PT, RZ, c[0x0][0x368], PT ;  /* 0x0000da00ff007a0c */ /* 0x008fc80003f05070 */
[----:B------:R-:W-:-:S13]  /*0580*/  ISETP.NE.AND.EX P0, PT, RZ, c[0x0][0x36c], PT, P0 ;  /* 0x0000db00ff007a0c */ /* 0x000fda0003f05300 */
[----:B------:R-:W-:Y:S05]  /*0590*/  @!P0 BRA `(.L_x_311) ;  /* 0x0000003000008947 */ /* 0x000fea0003800000 */
[----:B------:R-:W-:-:S05]  /*05a0*/  IMAD.WIDE R10, R217, R0, c[0x0][0x368] ;  /* 0x0000da00d90a7625 */ /* 0x000fca00078e0200 */
[----:B------:R1:W5:Y:S01]  /*05b0*/  LDG.E R6, [R10.64] ;  /* 0x000000120a067981 */ /* 0x000362000c1e1900 */
[----:B------:R-:W-:Y:S05]  /*05c0*/  BRA `(.L_x_312) ;  /* 0x0000004000007947 */ /* 0x000fea0003800000 */
.L_x_311:
[----:B------:R-:W-:Y:S05]  /*05d0*/  @!P3 BRA `(.L_x_312) ;  /* 0x000000300000b947 */ /* 0x000fea0003800000 */
[----:B------:R1:W2:Y:S04]  /*05e0*/  LDG.E R6, [R10.64] ;  /* 0x000000120a067981 */ /* 0x0002a8000c1e1900 */
[----:B-1----:R-:W2:Y:S02]  /*05f0*/  LDG.E R10, [R10.64+0x4] ;  /* 0x000004120a0a7981 */ /* 0x002ea4000c1e1900 */
[----:B--2---:R-:W-:Y:S02]  /*0600*/  IADD3 R6, -R6, R10, RZ ;  /* 0x0000000a06067210 */ /* 0x004fe40007ffe1ff */
.L_x_312:
[----:B------:R2:W3:Y:S01]  /*0610*/  @P4 LDG.E R3, [R8.64] ;  /* 0x0000001208034981 */ /* 0x0004e2000c1e1900 */
[----:B------:R-:W-:-:S04]  /*0620*/  ISETP.NE.U32.AND P0, PT, RZ, c[0x0][0x378], PT ;  /* 0x0000de00ff007a0c */ /* 0x000fc80003f05070 */
[----:B------:R-:W-:Y:S01]  /*0630*/  ISETP.NE.AND.EX P0, PT, RZ, c[0x0][0x37c], PT, P0 ;  /* 0x0000df00ff007a0c */ /* 0x000fe20003f05300 */
[----:B-----5:R-:W-:Y:S01]  /*0640*/  IMAD.MOV.U32 R74, RZ, RZ, R6 ;  /* 0x000000ffff4a7224 */ /* 0x020fe200078e0006 */
[----:B--2---:R-:W3:Y:S11]  /*0650*/  @P4 LDG.E R8, [R8.64+0x4] ;  /* 0x0000041208084981 */ /* 0x004ef6000c1e1900 */
[----:B-1----:R-:W-:-:S05]  /*0660*/  @P0 IMAD.WIDE R10, R217, R0, c[0x0][0x378] ;  /* 0x0000de00d90a0625 */ /* 0x002fca00078e0200 */
[----:B------:R1:W5:Y:S01]  /*0670*/  @P0 LDG.E R74, [R10.64] ;  /* 0x000000120a4a0981 */ /* 0x000362000c1e1900 */
[----:B------:R-:W-:Y:S01]  /*0680*/  IMAD.MOV.U32 R213, RZ, RZ, c[0x0][0x2c4] ;  /* 0x0000b100ffd57624 */ /* 0x000fe200078e00ff */
[----:B------:R-:W-:Y:S01]  /*0690*/  LOP3.LUT R218, R218, 0xffbfffff, RZ, 0xc0, !PT ;  /* 0xffbfffffdada7812 */ /* 0x000fe200078ec0ff */
[----:B------:R-:W-:Y:S01]  /*06a0*/  IMAD.MOV.U32 R117, RZ, RZ, R7 ;  /* 0x000000ffff757224 */ /* 0x000fe200078e0007 */
[----:B------:R-:W-:Y:S01]  /*06b0*/  IADD3 R7, R7, 0x7f, RZ ;  /* 0x0000007f07077810 */ /* 0x000fe20007ffe0ff */
[----:B------:R-:W-:Y:S01]  /*06c0*/  IMAD.MOV.U32 R212, RZ, RZ, c[0x0][0x32c] ;  /* 0x0000cb00ffd47624 */ /* 0x000fe200078e00ff */
[----:B------:R-:W-:-:S04]  /*06d0*/  ISETP.NE.AND P2, PT, R213, 0x1, PT ;  /* 0x00000001d500780c */ /* 0x000fc80003f45270 */
[----:B------:R-:W-:-:S09]  /*06e0*/  ISETP.GE.AND P1, PT, R212, 0x1, PT ;  /* 0x00000001d400780c */ /* 0x000fd20003f26270 */
[----:B------:R-:W-:Y:S02]  /*06f0*/  @P2 IADD3 R5, R117, 0x7f, RZ ;  /* 0x0000007f75052810 */ /* 0x000fe40007ffe0ff */
[----:B------:R-:W-:-:S03]  /*0700*/  @P2 LOP3.LUT R218, R218, 0x400000, RZ, 0xfc, !PT ;  /* 0x00400000dada2812 */ /* 0x000fc600078efcff */
[----:B------:R-:W-:Y:S01]  /*0710*/  @P2 IMAD.HI.U32 R5, R5, c[0x0][0x2c8], RZ ;  /* 0x0000b20005052a27 */ /* 0x000fe200078e00ff */
[----:B------:R-:W-:-:S04]  /*0720*/  LOP3.LUT R218, R218, 0xff7fffff, RZ, 0xc0, !PT ;  /* 0xff7fffffdada7812 */ /* 0x000fc800078ec0ff */
[----:B------:R-:W-:Y:S02]  /*0730*/  @P2 SHF.R.U32.HI R7, RZ, c[0x0][0x2cc], R5 ;  /* 0x0000b300ff072a19 */ /* 0x000fe40000011605 */
[----:B------:R-:W-:Y:S01]  /*0740*/  @P1 LOP3.LUT R218, R218, 0x800000, RZ, 0xfc, !PT ;  /* 0x00800000dada1812 */ /* 0x000fe200078efcff */
[----:B---3--:R-:W-:Y:S02]  /*0750*/  @P4 IMAD.IADD R2, R8, 0x1, -R3 ;  /* 0x0000000108024824 */ /* 0x008fe400078e0a03 */
[----:B------:R-:W-:-:S04]  /*0760*/  IMAD.IADD R3, R6, 0x1, -R215 ;  /* 0x0000000106037824 */ /* 0x000fc800078e0ad7 */
[----:B------:R-:W-:-:S05]  /*0770*/  IMAD.IADD R211, R3, 0x1, R2 ;  /* 0x0000000103d37824 */ /* 0x000fca00078e0202 */
[----:B------:R-:W-:-:S05]  /*0780*/  IADD3 R80, R211, 0x1, -R216 ;  /* 0x00000001d3507810 */ /* 0x000fca0007ffe8d8 */
[----:B------:R-:W-:-:S05]  /*0790*/  IMAD.IADD R7, R80, 0x1, R7 ;  /* 0x0000000150077824 */ /* 0x000fca00078e0207 */
[----:B------:R-:W-:Y:S01]  /*07a0*/  IADD3 R9, R7, c[0x0][0x328], RZ ;  /* 0x0000ca0007097a10 */ /* 0x000fe20007ffe0ff */
[----:B------:R-:W-:Y:S05]  /*07b0*/  @!P1 BRA `(.L_x_313) ;  /* 0x000000e000009947 */ /* 0x000fea0003800000 */
[C---:B-1----:R-:W-:Y:S02]  /*07c0*/  ISETP.GT.AND P0, PT, R7.reuse, RZ, PT ;  /* 0x000000ff0700720c */ /* 0x042fe40003f04270 */
        /* <DEDUP_REMOVED lines=8> */
.L_x_314:
[----:B------:R-:W-:-:S13]  /*0850*/  ISETP.NE.AND P0, PT, R212, 0x1, PT ;  /* 0x00000001d400780c */ /* 0x000fda0003f05270 */
[----:B------:R-:W-:-:S05]  /*0860*/  @P0 IMAD.HI.U32 R7, R5, c[0x0][0x330], RZ ;  /* 0x0000cc0005070a27 */ /* 0x000fca00078e00ff */
[----:B------:R-:W-:-:S05]  /*0870*/  @P0 SHF.R.U32.HI R5, RZ, c[0x0][0x334], R7 ;  /* 0x0000cd00ff050a19 */ /* 0x000fca0000011607 */
.L_x_315:
[----:B------:R-:W-:-:S05]  /*0880*/  IMAD R5, R5, R212, c[0x0][0x32c] ;  /* 0x0000cb0005057624 */ /* 0x000fca00078e02d4 */
[----:B------:R-:W-:Y:S02]  /*0890*/  IMNMX R9, R9, R5, PT ;  /* 0x0000000509097217 */ /* 0x000fe40003800200 */
.L_x_313:
[----:B-1----:R-:W-:Y:S01]  /*08a0*/  @P2 IMAD.HI.U32 R8, R117, c[0x0][0x2c8], RZ ;  /* 0x0000b20075082a27 */ /* 0x002fe200078e00ff */
[----:B------:R-:W-:-:S03]  /*08b0*/  IADD3 R5, R211, 0x5f, RZ ;  /* 0x0000005fd3057810 */ /* 0x000fc60007ffe0ff */
[----:B------:R-:W-:Y:S01]  /*08c0*/  IMAD.MOV.U32 R7, RZ, RZ, R117 ;  /* 0x000000ffff077224 */ /* 0x000fe200078e0075 */
[----:B------:R-:W-:Y:S01]  /*08d0*/  @P2 SHF.R.U32.HI R7, RZ, c[0x0][0x2cc], R8 ;  /* 0x0000b300ff072a19 */ /* 0x000fe20000011608 */
[----:B------:R-:W-:-:S04]  /*08e0*/  IMAD.HI R5, R5, 0x2aaaaaab, RZ ;  /* 0x2aaaaaab05057827 */ /* 0x000fc800078e02ff */
[----:B------:R-:W-:Y:S01]  /*08f0*/  IMAD.IADD R116, R211, 0x1, -R216 ;  /* 0x00000001d3747824 */ /* 0x000fe200078e0ad8 */
[----:B------:R-:W-:-:S03]  /*0900*/  SHF.R.U32.HI R79, RZ, 0x1f, R5 ;  /* 0x0000001fff4f7819 */ /* 0x000fc60000011605 */
[----:B------:R-:W-:Y:S01]  /*0910*/  IMAD.IADD R7, R116, 0x1, R7 ;  /* 0x0000000174077824 */ /* 0x000fe200078e0207 */
[----:B------:R-:W-:-:S04]  /*0920*/  LEA.HI.SX32 R79, R5, R79, 0x1c ;  /* 0x0000004f054f7211 */ /* 0x000fc800078fe2ff */
[----:B------:R-:W-:Y:S01]  /*0930*/  IADD3 R8, R7, -c[0x0][0x324], RZ ;  /* 0x8000c90007087a10 */ /* 0x000fe20007ffe0ff */
        /* <DEDUP_REMOVED lines=9> */
.L_x_317:
[----:B------:R-:W-:-:S13]  /*09d0*/  ISETP.NE.AND P0, PT, R212, 0x1, PT ;  /* 0x00000001d400780c */ /* 0x000fda0003f05270 */
[----:B------:R-:W-:-:S05]  /*09e0*/  @P0 IMAD.HI.U32 R5, R7, c[0x0][0x330], RZ ;  /* 0x0000cc0007050a27 */ /* 0x000fca00078e00ff */
[----:B------:R-:W-:-:S05]  /*09f0*/  @P0 SHF.R.U32.HI R7, RZ, c[0x0][0x334], R5 ;  /* 0x0000cd00ff070a19 */ /* 0x000fca0000011605 */
.L_x_318:
[----:B------:R-:W-:-:S05]  /*0a00*/  IMAD R7, R7, c[0x0][0x32c], RZ ;  /* 0x0000cb0007077a24 */ /* 0x000fca00078e02ff */
[----:B------:R-:W-:-:S04]  /*0a10*/  IMNMX R8, R8, R7, !PT ;  /* 0x0000000708087217 */ /* 0x000fc80007800200 */
.L_x_316:
[----:B------:R-:W-:Y:S01]  /*0a20*/  IADD3 R9, R9, 0x5f, RZ ;  /* 0x0000005f09097810 */ /* 0x000fe20007ffe0ff */
[----:B------:R-:W-:-:S04]  /*0a30*/  IMAD.HI R7, R8, 0x2aaaaaab, RZ ;  /* 0x2aaaaaab08077827 */ /* 0x000fc800078e02ff */
[----:B------:R-:W-:Y:S01]  /*0a40*/  IMAD.HI R9, R9, 0x2aaaaaab, RZ ;  /* 0x2aaaaaab09097827 */ /* 0x000fe200078e02ff */
[----:B------:R-:W-:-:S04]  /*0a50*/  SHF.R.U32.HI R5, RZ, 0x1f, R7 ;  /* 0x0000001fff057819 */ /* 0x000fc80000011607 */
[----:B------:R-:W-:Y:S02]  /*0a60*/  SHF.R.U32.HI R8, RZ, 0x1f, R9 ;  /* 0x0000001fff087819 */ /* 0x000fe40000011609 */
[----:B------:R-:W-:Y:S02]  /*0a70*/  LEA.HI.SX32 R5, R7, R5, 0x1c ;  /* 0x0000000507057211 */ /* 0x000fe400078fe2ff */
[----:B------:R-:W-:Y:S02]  /*0a80*/  LEA.HI.SX32 R8, R9, R8, 0x1c ;  /* 0x0000000809087211 */ /* 0x000fe400078fe2ff */
[----:B------:R-:W-:Y:S02]  /*0a90*/  IMNMX R5, RZ, R5, !PT ;  /* 0x00000005ff057217 */ /* 0x000fe40007800200 */
[----:B------:R-:W-:-:S03]  /*0aa0*/  IMNMX R8, R8, R79, PT ;  /* 0x0000004f08087217 */ /* 0x000fc60003800200 */
[--C-:B------:R-:W-:Y:S02]  /*0ab0*/  IMAD R5, R5, 0x60, -R3.reuse ;  /* 0x0000006005057824 */ /* 0x100fe400078e0a03 */
[----:B------:R-:W-:-:S03]  /*0ac0*/  IMAD R7, R8, 0x60, -R3 ;  /* 0x0000006008077824 */ /* 0x000fc600078e0a03 */
[----:B------:R-:W-:Y:S02]  /*0ad0*/  IMNMX R5, RZ, R5, !PT ;  /* 0x00000005ff057217 */ /* 0x000fe40007800200 */
[----:B------:R-:W-:-:S03]  /*0ae0*/  IMNMX R7, R7, R2, PT ;  /* 0x0000000207077217 */ /* 0x000fc60003800200 */
[----:B------:R-:W-:Y:S01]  /*0af0*/  IMAD.WIDE.U32 R8, R5, -0x55555555, RZ ;  /* 0xaaaaaaab05087825 */ /* 0x000fe200078e00ff */
[----:B------:R-:W-:-:S04]  /*0b00*/  ISETP.GT.AND P0, PT, R7, R5, PT ;  /* 0x000000050700720c */ /* 0x000fc80003f04270 */
[----:B------:R-:W-:-:S05]  /*0b10*/  SHF.R.U32.HI R78, RZ, 0x6, R9 ;  /* 0x00000006ff4e7819 */ /* 0x000fca0000011609 */
[----:B------:R-:W-:-:S04]  /*0b20*/  IMAD.MOV.U32 R3, RZ, RZ, R78 ;  /* 0x000000ffff037224 */ /* 0x000fc800078e004e */
[----:B------:R-:W-:-:S05]  /*0b30*/  @P0 IADD3 R7, R7, 0x5f, RZ ;  /* 0x0000005f07070810 */ /* 0x000fca0007ffe0ff */
[----:B------:R-:W-:-:S05]  /*0b40*/  @P0 IMAD.HI R7, R7, 0x2aaaaaab, RZ ;  /* 0x2aaaaaab07070827 */ /* 0x000fca00078e02ff */
[----:B------:R-:W-:-:S04]  /*0b50*/  @P0 SHF.R.U32.HI R5, RZ, 0x1f, R7 ;  /* 0x0000001fff050819 */ /* 0x000fc80000011607 */
[----:B------:R-:W-:-:S04]  /*0b60*/  @P0 LEA.HI.SX32 R3, R7, R5, 0x1c ;  /* 0x0000000507030211 */ /* 0x000fc800078fe2ff */
[----:B------:R-:W-:-:S13]  /*0b70*/  ISETP.GT.AND P0, PT, R3, R78, PT ;  /* 0x0000004e0300720c */ /* 0x000fda0003f04270 */
[----:B------:R-:W-:Y:S05]  /*0b80*/  @!P0 BRA `(.L_x_319) ;  /* 0x000056c000008947 */ /* 0x000fea0003800000 */
[----:B------:R-:W-:Y:S02]  /*0b90*/  ISETP.NE.U32.AND P0, PT, RZ, c[0x0][0x340], PT ;  /* 0x0000d000ff007a0c */ /* 0x000fe40003f05070 */
[----:B------:R-:W-:Y:S01]  /*0ba0*/  SHF.R.S32.HI R7, RZ, 0x1f, R73 ;  /* 0x0000001fff077819 */ /* 0x000fe20000011449 */
[----:B------:R-:W-:Y:S01]  /*0bb0*/  IMAD R122, R75, c[0x0][0x240], RZ ;  /* 0x000090004b7a7a24 */ /* 0x000fe200078e02ff */
[----:B------:R-:W-:Y:S01]  /*0bc0*/  ISETP.NE.AND.EX P2, PT, RZ, c[0x0][0x344], PT, P0 ;  /* 0x0000d100ff007a0c */ /* 0x000fe20003f45300 */
[----:B------:R-:W-:Y:S01]  /*0bd0*/  IMAD.MOV.U32 R128, RZ, RZ, 0x60 ;  /* 0x00000060ff807424 */ /* 0x000fe200078e00ff */
[----:B------:R-:W-:Y:S02]  /*0be0*/  IADD3 R39, R3, -0x1, RZ ;  /* 0xffffffff03277810 */ /* 0x000fe40007ffe0ff */
[----:B------:R-:W-:Y:S02]  /*0bf0*/  SEL R130, R217, RZ, !P4 ;  /* 0x000000ffd9827207 */ /* 0x000fe40006000000 */
[----:B------:R-:W-:Y:S01]  /*0c00*/  MOV R96, c[0x0][0x238] ;  /* 0x00008e0000607a02 */ /* 0x000fe20000000f00 */
[----:B------:R-:W-:Y:S01]  /*0c10*/  IMAD.MOV.U32 R95, RZ, RZ, c[0x0][0x23c] ;  /* 0x00008f00ff5f7624 */ /* 0x000fe200078e00ff */
[----:B------:R-:W-:-:S02]  /*0c20*/  UMOV UR12, 0x6 ;  /* 0x00000006000c7882 */ /* 0x000fc40000000000 */
[----:B------:R-:W-:-:S03]  /*0c30*/  ULDC.64 UR4, c[0x0][0x290] ;  /* 0x0000a40000047ab9 */ /* 0x000fc60000000a00 */
[----:B------:R-:W-:-:S06]  /*0c40*/  @P2 IMAD.WIDE R140, R217, R0, c[0x0][0x340] ;  /* 0x0000d000d98c2625 */ /* 0x000fcc00078e0200 */
[----:B------:R-:W2:Y:S01]  /*0c50*/  @P2 LDG.E R140, [R140.64] ;  /* 0x000000128c8c2981 */ /* 0x000ea2000c1e1900 */
[CC--:B------:R-:W-:Y:S01]  /*0c60*/  LEA.HI R0, R7.reuse, R73.reuse, RZ, 0x3 ;  /* 0x0000004907007211 */ /* 0x0c0fe200078f18ff */
[----:B------:R-:W-:Y:S01]  /*0c70*/  IMAD R122, R214, c[0x0][0x244], R122 ;  /* 0x00009100d67a7a24 */ /* 0x000fe200078e027a */
[----:B------:R-:W-:Y:S01]  /*0c80*/  LEA.HI R7, R7, R73, RZ, 0x6 ;  /* 0x0000004907077211 */ /* 0x000fe200078f30ff */
[C---:B------:R-:W-:Y:S01]  /*0c90*/  IMAD R81, R128.reuse, c[0x0][0x23c], RZ ;  /* 0x00008f0080517a24 */ /* 0x040fe200078e02ff */
[----:B------:R-:W-:Y:S01]  /*0ca0*/  SHF.R.S32.HI R15, RZ, 0x3, R0 ;  /* 0x00000003ff0f7819 */ /* 0x000fe20000011400 */
[----:B------:R-:W-:Y:S01]  /*0cb0*/  IMAD.WIDE.U32 R128, R128, c[0x0][0x238], RZ ;  /* 0x00008e0080807a25 */ /* 0x000fe200078e00ff */
[----:B------:R-:W-:Y:S01]  /*0cc0*/  LOP3.LUT R0, R0, 0xfffffff8, RZ, 0xc0, !PT ;  /* 0xfffffff800007812 */ /* 0x000fe200078ec0ff */
[----:B------:R-:W-:Y:S01]  /*0cd0*/  USHF.L.U64.HI UR7, UR4, UR12, UR5 ;  /* 0x0000000c04077299 */ /* 0x000fe20008010205 */
[--C-:B------:R-:W-:Y:S01]  /*0ce0*/  SHF.R.S32.HI R136, RZ, 0x1f, R15.reuse ;  /* 0x0000001fff887819 */ /* 0x100fe2000001140f */
[----:B------:R-:W-:Y:S01]  /*0cf0*/  IMAD.IADD R77, R2, 0x1, -R15 ;  /* 0x00000001024d7824 */ /* 0x000fe200078e0a0f */
[----:B------:R-:W-:Y:S01]  /*0d00*/  IADD3 R124, P0, R15, R4, RZ ;  /* 0x000000040f7c7210 */ /* 0x000fe20007f1e0ff */
[----:B------:R-:W-:Y:S01]  /*0d10*/  IMAD.IADD R0, R73, 0x1, -R0 ;  /* 0x0000000149007824 */ /* 0x000fe200078e0a00 */
[----:B------:R-:W-:Y:S01]  /*0d20*/  SHF.L.U32 R91, R15, 0x6, RZ ;  /* 0x000000060f5b7819 */ /* 0x000fe200000006ff */
[----:B------:R-:W-:Y:S01]  /*0d30*/  IMAD.IADD R81, R129, 0x1, R81 ;  /* 0x0000000181517824 */ /* 0x000fe200078e0251 */
[----:B------:R-:W-:Y:S01]  /*0d40*/  LEA.HI.X.SX32 R125, R4, R136, 0x1, P0 ;  /* 0x00000088047d7211 */ /* 0x000fe200000f0eff */
[----:B------:R-:W-:Y:S01]  /*0d50*/  IMAD.SHL.U32 R16, R0, 0x8, RZ ;  /* 0x0000000800107824 */ /* 0x000fe200078e00ff */
[----:B------:R-:W-:Y:S01]  /*0d60*/  LOP3.LUT R91, R91, 0x1c0, RZ, 0xc0, !PT ;  /* 0x000001c05b5b7812 */ /* 0x000fe200078ec0ff */
[----:B------:R-:W-:Y:S01]  /*0d70*/  IMAD R3, R81, R39, RZ ;  /* 0x0000002751037224 */ /* 0x000fe200078e02ff */
[----:B------:R-:W-:Y:S01]  /*0d80*/  SHF.L.U32 R98, R95, 0x6, RZ ;  /* 0x000000065f627819 */ /* 0x000fe200000006ff */
[----:B------:R-:W-:Y:S01]  /*0d90*/  IMAD R8, R125, c[0x0][0x238], RZ ;  /* 0x00008e007d087a24 */ /* 0x000fe200078e02ff */
[----:B------:R-:W-:Y:S01]  /*0da0*/  SHF.R.S32.HI R17, RZ, 0x1f, R16 ;  /* 0x0000001fff117819 */ /* 0x000fe20000011410 */
[----:B------:R-:W-:Y:S01]  /*0db0*/  IMAD.SHL.U32 R7, R7, 0x8, RZ ;  /* 0x0000000807077824 */ /* 0x000fe200078e00ff */
[----:B------:R-:W-:Y:S01]  /*0dc0*/  IADD3 R92, R16, 0x40, RZ ;  /* 0x00000040105c7810 */ /* 0x000fe20007ffe0ff */
[C---:B------:R-:W-:Y:S01]  /*0dd0*/  IMAD R8, R124.reuse, c[0x0][0x23c], R8 ;  /* 0x00008f007c087a24 */ /* 0x040fe200078e0208 */
[--C-:B------:R-:W-:Y:S01]  /*0de0*/  LOP3.LUT R89, R91, 0x38, R16.reuse, 0xf8, !PT ;  /* 0x000000385b597812 */ /* 0x100fe200078ef810 */
[----:B------:R-:W-:Y:S01]  /*0df0*/  IMAD.WIDE.U32 R4, R124, c[0x0][0x238], R16 ;  /* 0x00008e007c047a25 */ /* 0x000fe200078e0010 */
[----:B------:R-:W-:Y:S01]  /*0e00*/  LOP3.LUT R7, R7, 0xfffffe00, RZ, 0xc0, !PT ;  /* 0xfffffe0007077812 */ /* 0x000fe200078ec0ff */
[----:B------:R-:W-:Y:S01]  /*0e10*/  USHF.L.U32 UR8, UR4, 0x6, URZ ;  /* 0x0000000604087899 */ /* 0x000fe2000800063f */
[----:B------:R-:W-:Y:S01]  /*0e20*/  SHF.R.U32.HI R90, RZ, 0x3, R91 ;  /* 0x00000003ff5a7819 */ /* 0x000fe2000001165b */
[----:B------:R-:W-:Y:S01]  /*0e30*/  IMAD.IADD R9, R5, 0x1, R8 ;  /* 0x0000000105097824 */ /* 0x000fe200078e0208 */
[----:B------:R-:W-:Y:S01]  /*0e40*/  MOV R8, R4 ;  /* 0x0000000400087202 */ /* 0x000fe20000000f00 */
[----:B------:R-:W-:Y:S01]  /*0e50*/  IMAD R5, R39, -0x60, R77 ;  /* 0xffffffa027057824 */ /* 0x000fe200078e024d */
[----:B------:R-:W-:Y:S01]  /*0e60*/  SHF.R.S32.HI R4, RZ, 0x1f, R217 ;  /* 0x0000001fff047819 */ /* 0x000fe200000114d9 */
[----:B------:R-:W-:Y:S01]  /*0e70*/  IMAD.SHL.U32 R18, R0, 0x4, RZ ;  /* 0x0000000400127824 */ /* 0x000fe200078e00ff */
[----:B------:R-:W-:Y:S01]  /*0e80*/  ISETP.GE.AND P6, PT, R16, c[0x0][0x1d4], PT ;  /* 0x0000750010007a0c */ /* 0x000fe20003fc6270 */
[----:B------:R-:W-:Y:S01]  /*0e90*/  IMAD.WIDE.U32 R8, R214, c[0x0][0x240], R8 ;  /* 0x00009000d6087a25 */ /* 0x000fe200078e0008 */
[----:B------:R-:W-:Y:S01]  /*0ea0*/  SEL R107, R4, RZ, !P4 ;  /* 0x000000ff046b7207 */ /* 0x000fe20006000000 */
[----:B------:R-:W-:Y:S01]  /*0eb0*/  UIMAD.WIDE.U32 UR10, UR4, 0x60, URZ ;  /* 0x00000060040a78a5 */ /* 0x000fe2000f8e003f */
[----:B------:R-:W-:Y:S01]  /*0ec0*/  ISETP.GE.AND P0, PT, R5, 0x1, PT ;  /* 0x000000010500780c */ /* 0x000fe20003f06270 */
[----:B------:R-:W-:Y:S01]  /*0ed0*/  IMAD.IADD R123, R9, 0x1, R122 ;  /* 0x00000001097b7824 */ /* 0x000fe200078e027a */
[----:B------:R-:W-:Y:S01]  /*0ee0*/  MOV R122, R8 ;  /* 0x00000008007a7202 */ /* 0x000fe20000000f00 */
[----:B------:R-:W-:Y:S01]  /*0ef0*/  IMAD R126, R107, c[0x0][0x248], RZ ;  /* 0x000092006b7e7a24 */ /* 0x000fe200078e02ff */
[----:B------:R-:W-:Y:S01]  /*0f00*/  SHF.R.S32.HI R8, RZ, 0x1f, R39 ;  /* 0x0000001fff087819 */ /* 0x000fe20000011427 */
[----:B------:R-:W-:Y:S01]  /*0f10*/  IMAD R138, R136, c[0x0][0x280], RZ ;  /* 0x0000a000888a7a24 */ /* 0x000fe200078e02ff */
[----:B------:R-:W-:Y:S01]  /*0f20*/  ISETP.GE.AND P5, PT, R92, c[0x0][0x1d4], PT ;  /* 0x000075005c007a0c */ /* 0x000fe20003fa6270 */
[C---:B------:R-:W-:Y:S01]  /*0f30*/  IMAD R126, R130.reuse, c[0x0][0x24c], R126 ;  /* 0x00009300827e7a24 */ /* 0x040fe200078e027e */
[----:B------:R-:W-:Y:S01]  /*0f40*/  LOP3.LUT R89, R7, R89, R90, 0xf6, !PT ;  /* 0x0000005907597212 */ /* 0x000fe200078ef65a */
[----:B------:R-:W-:Y:S01]  /*0f50*/  IMAD.WIDE.U32 R122, R130, c[0x0][0x248], R122 ;  /* 0x00009200827a7a25 */ /* 0x000fe200078e007a */
[----:B------:R-:W-:Y:S01]  /*0f60*/  SHF.R.S32.HI R19, RZ, 0x1f, R18 ;  /* 0x0000001fff137819 */ /* 0x000fe20000011412 */
[----:B------:R-:W-:Y:S01]  /*0f70*/  UIMAD UR6, UR5, 0x60, URZ ;  /* 0x00000060050678a4 */ /* 0x000fe2000f8e023f */
[----:B------:R-:W-:Y:S01]  /*0f80*/  IADD3 R88, R15, 0x20, RZ ;  /* 0x000000200f587810 */ /* 0x000fe20007ffe0ff */
[----:B------:R-:W-:Y:S01]  /*0f90*/  IMAD.IADD R127, R123, 0x1, R126 ;  /* 0x000000017b7f7824 */ /* 0x000fe200078e027e */
[----:B------:R-:W-:Y:S01]  /*0fa0*/  IADD3 R85, R15, 0x40, RZ ;  /* 0x000000400f557810 */ /* 0x000fe20007ffe0ff */
[----:B------:R-:W-:Y:S01]  /*0fb0*/  IMAD.MOV.U32 R126, RZ, RZ, R122 ;  /* 0x000000ffff7e7224 */ /* 0x000fe200078e007a */
[----:B-----5:R-:W-:Y:S01]  /*0fc0*/  SHF.R.S32.HI R105, RZ, 0x1f, R74 ;  /* 0x0000001fff697819 */ /* 0x020fe2000001144a */
[-C--:B------:R-:W-:Y:S01]  /*0fd0*/  IMAD R3, R8, R128.reuse, R3 ;  /* 0x0000008008037224 */ /* 0x080fe200078e0203 */
[----:B------:R-:W-:Y:S01]  /*0fe0*/  SHF.L.U32 R84, R85, 0x6, RZ ;  /* 0x0000000655547819 */ /* 0x000fe200000006ff */
[----:B------:R-:W-:Y:S01]  /*0ff0*/  IMAD.WIDE.U32 R8, R39, R128, R126 ;  /* 0x0000008027087225 */ /* 0x000fe200078e007e */
[----:B------:R-:W-:Y:S01]  /*1000*/  SHF.R.S32.HI R103, RZ, 0x1f, R92 ;  /* 0x0000001fff677819 */ /* 0x000fe2000001145c */
[----:B------:R-:W-:Y:S01]  /*1010*/  USHF.L.U64.HI UR9, UR4, 0x5, UR5 ;  /* 0x0000000504097899 */ /* 0x000fe20008010205 */
[----:B------:R-:W-:Y:S01]  /*1020*/  LOP3.LUT R84, R84, 0x1c0, RZ, 0xc0, !PT ;  /* 0x000001c054547812 */ /* 0x000fe200078ec0ff */
[----:B------:R-:W-:Y:S01]  /*1030*/  IMAD.IADD R3, R9, 0x1, R3 ;  /* 0x0000000109037824 */ /* 0x000fe200078e0203 */
[----:B------:R-:W-:Y:S01]  /*1040*/  @P0 LEA R10, P1, R8, c[0x0][0x220], 0x1 ;  /* 0x00008800080a0a11 */ /* 0x000fe200078208ff */
[----:B------:R-:W-:Y:S01]  /*1050*/  IMAD.SHL.U32 R89, R89, 0x2, RZ ;  /* 0x0000000259597824 */ /* 0x000fe200078e00ff */
[----:B------:R-:W-:Y:S01]  /*1060*/  SHF.R.U32.HI R97, RZ, 0x3, R84 ;  /* 0x00000003ff617819 */ /* 0x000fe20000011654 */
[----:B------:R-:W-:Y:S01]  /*1070*/  IMAD R136, R136, c[0x0][0x290], RZ ;  /* 0x0000a40088887a24 */ /* 0x000fe200078e02ff */
[----:B------:R-:W-:Y:S01]  /*1080*/  @P0 LEA.HI.X R11, R8, c[0x0][0x224], R3, 0x1, P1 ;  /* 0x00008900080b0a11 */ /* 0x000fe200008f0c03 */
[----:B------:R-:W-:Y:S01]  /*1090*/  IMAD.WIDE.U32 R142, R15, c[0x0][0x290], R18 ;  /* 0x0000a4000f8e7a25 */ /* 0x000fe200078e0012 */
[----:B------:R-:W-:Y:S01]  /*10a0*/  ISETP.GE.AND P1, PT, R5, 0x21, PT ;  /* 0x000000210500780c */ /* 0x000fe20003f26270 */
[----:B------:R-:W-:Y:S01]  /*10b0*/  USHF.L.U32 UR16, UR4, 0x5, URZ ;  /* 0x0000000504107899 */ /* 0x000fe2000800063f */
[----:B------:R-:W-:Y:S01]  /*10c0*/  LEA.HI R103, R103, R92, RZ, 0x3 ;  /* 0x0000005c67677211 */ /* 0x000fe200078f18ff */
[----:B------:R-:W-:Y:S01]  /*10d0*/  @!PT LDS RZ, [RZ] ;  /* 0x00000000fffff984 */ /* 0x000fe20000000800 */
[----:B------:R-:W-:Y:S01]  /*10e0*/  @!PT LDS RZ, [RZ] ;  /* 0x00000000fffff984 */ /* 0x000fe20000000800 */
[----:B------:R-:W-:Y:S01]  /*10f0*/  @!PT LDS RZ, [RZ] ;  /* 0x00000000fffff984 */ /* 0x000fe20000000800 */
[----:B------:R1:W-:Y:S01]  /*1100*/  @P0 LDGSTS.E.BYPASS.LTC128B.128 [R89+0x8100], [R10.64], !P6 ;  /* 0x081000000a590fae */ /* 0x0003e2000f101d52 */
[----:B------:R-:W-:Y:S01]  /*1110*/  IMAD R136, R15, c[0x0][0x294], R136 ;  /* 0x0000a5000f887a24 */ /* 0x000fe200078e0288 */
[----:B------:R-:W-:Y:S01]  /*1120*/  UMOV UR14, 0x5 ;  /* 0x00000005000e7882 */ /* 0x000fe20000000000 */
[----:B------:R-:W-:Y:S01]  /*1130*/  IMAD.SHL.U32 R87, R88, 0x40, RZ ;  /* 0x0000004058577824 */ /* 0x000fe200078e00ff */
[----:B------:R1:W-:Y:S01]  /*1140*/  @P0 LDGSTS.E.BYPASS.LTC128B.128 [R89+0xb100], [R10.64+0x80], !P5 ;  /* 0x0b1000800a590fae */ /* 0x0003e2000e901d52 */
[----:B------:R-:W-:Y:S01]  /*1150*/  IMAD.IADD R143, R143, 0x1, R136 ;  /* 0x000000018f8f7824 */ /* 0x000fe200078e0288 */
[----:B------:R-:W-:Y:S01]  /*1160*/  ULDC.64 UR4, c[0x0][0x280] ;  /* 0x0000a00000047ab9 */ /* 0x000fe20000000a00 */
[----:B------:R-:W-:Y:S01]  /*1170*/  IMAD.WIDE.U32 R20, R214, c[0x0][0x260], R16 ;  /* 0x00009800d6147a25 */ /* 0x000fe200078e0010 */
[----:B------:R-:W-:Y:S01]  /*1180*/  LOP3.LUT R87, R87, 0x1c0, RZ, 0xc0, !PT ;  /* 0x000001c057577812 */ /* 0x000fe200078ec0ff */
[----:B------:R-:W-:Y:S01]  /*1190*/  USHF.L.U64.HI UR12, UR4, UR12, UR5 ;  /* 0x0000000c040c7299 */ /* 0x000fe20008010205 */
[----:B------:R-:W-:Y:S01]  /*11a0*/  LOP3.LUT R103, R103, 0xfffffff8, RZ, 0xc0, !PT ;  /* 0xfffffff867677812 */ /* 0x000fe200078ec0ff */
[C---:B------:R-:W-:Y:S01]  /*11b0*/  IMAD R138, R15.reuse, c[0x0][0x284], R138 ;  /* 0x0000a1000f8a7a24 */ /* 0x040fe200078e028a */
[----:B------:R-:W-:Y:S01]  /*11c0*/  SHF.R.U32.HI R86, RZ, 0x3, R87 ;  /* 0x00000003ff567819 */ /* 0x000fe20000011657 */
[----:B------:R-:W-:Y:S01]  /*11d0*/  IMAD.WIDE.U32 R144, R15, c[0x0][0x280], R18 ;  /* 0x0000a0000f907a25 */ /* 0x000fe200078e0012 */
[----:B------:R-:W-:Y:S01]  /*11e0*/  MOV R110, c[0x0][0x2b8] ;  /* 0x0000ae00006e7a02 */ /* 0x000fe20000000f00 */
[----:B------:R-:W-:Y:S01]  /*11f0*/  USHF.L.U64.HI UR14, UR4, UR14, UR5 ;  /* 0x0000000e040e7299 */ /* 0x000fe20008010205 */
[----:B------:R-:W-:Y:S01]  /*1200*/  P2R R93, PR, RZ, 0x20 ;  /* 0x00000020ff5d7803 */ /* 0x000fe20000000000 */
[----:B------:R-:W-:Y:S01]  /*1210*/  IMAD R106, R105, c[0x0][0x280], RZ ;  /* 0x0000a000696a7a24 */ /* 0x000fe200078e02ff */
[----:B------:R-:W-:Y:S01]  /*1220*/  IADD3 R145, R145, R138, RZ ;  /* 0x0000008a91917210 */ /* 0x000fe20007ffe0ff */
[----:B------:R-:W-:Y:S01]  /*1230*/  IMAD R107, R107, c[0x0][0x268], RZ ;  /* 0x00009a006b6b7a24 */ /* 0x000fe200078e02ff */
[----:B------:R-:W-:Y:S01]  /*1240*/  UIMAD.WIDE.U32 UR20, UR4, 0x60, URZ ;  /* 0x00000060041478a5 */ /* 0x000fe2000f8e003f */
[----:B------:R-:W-:Y:S01]  /*1250*/  IMAD R100, R75, c[0x0][0x1e8], RZ ;  /* 0x00007a004b647a24 */ /* 0x000fe200078e02ff */
[----:B------:R-:W-:Y:S01]  /*1260*/  UIMAD UR5, UR5, 0x60, URZ ;  /* 0x00000060050578a4 */ /* 0x000fe2000f8e023f */
[----:B------:R-:W-:Y:S01]  /*1270*/  IMAD R105, R105, c[0x0][0x290], RZ ;  /* 0x0000a40069697a24 */ /* 0x000fe200078e02ff */
[----:B------:R-:W-:Y:S01]  /*1280*/  P2R R94, PR, RZ, 0x40 ;  /* 0x00000040ff5e7803 */ /* 0x000fe20000000000 */
[----:B------:R-:W-:Y:S01]  /*1290*/  IMAD R99, R75, c[0x0][0x210], RZ ;  /* 0x000084004b637a24 */ /* 0x000fe200078e02ff */
[----:B------:R-:W-:Y:S01]  /*12a0*/  IADD3 R14, R18, 0x20, RZ ;  /* 0x00000020120e7810 */ /* 0x000fe20007ffe0ff */
[----:B------:R-:W-:Y:S01]  /*12b0*/  IMAD R107, R130, c[0x0][0x26c], R107 ;  /* 0x00009b00826b7a24 */ /* 0x000fe200078e026b */
[----:B------:R-:W-:Y:S01]  /*12c0*/  SHF.R.S32.HI R102, RZ, 0x1f, R103 ;  /* 0x0000001fff667819 */ /* 0x000fe20000011467 */
[----:B------:R-:W-:Y:S01]  /*12d0*/  IMAD.WIDE.U32 R132, R214, c[0x0][0x1e8], RZ ;  /* 0x00007a00d6847a25 */ /* 0x000fe200078e00ff */
[----:B------:R-:W-:Y:S01]  /*12e0*/  USHF.L.U32 UR13, UR4, 0x6, URZ ;  /* 0x00000006040d7899 */ /* 0x000fe2000800063f */
[----:B-1----:R-:W-:Y:S01]  /*12f0*/  @P1 LEA R10, P0, R96, R8, 0x5 ;  /* 0x00000008600a1211 */ /* 0x002fe200078028ff */
[----:B------:R-:W-:Y:S01]  /*1300*/  USHF.L.U32 UR15, UR4, 0x5, URZ ;  /* 0x00000005040f7899 */ /* 0x000fe2000800063f */
[----:B------:R-:W-:Y:S01]  /*1310*/  IMAD R100, R214, c[0x0][0x1ec], R100 ;  /* 0x00007b00d6647a24 */ /* 0x000fe200078e0264 */
[----:B------:R-:W-:Y:S01]  /*1320*/  UIADD3 UR6, UR11, UR6, URZ ;  /* 0x000000060b067290 */ /* 0x000fe2000fffe03f */
[----:B------:R-:W-:Y:S01]  /*1330*/  @P1 LEA.HI.X R9, R96, R3, R95, 0x5, P0 ;  /* 0x0000000360091211 */ /* 0x000fe200000f2c5f */
[----:B------:R-:W-:Y:S01]  /*1340*/  IMAD R106, R74, c[0x0][0x284], R106 ;  /* 0x0000a1004a6a7a24 */ /* 0x000fe200078e026a */
[----:B------:R-:W-:Y:S01]  /*1350*/  @P1 LEA R12, P0, R10, c[0x0][0x220], 0x1 ;  /* 0x000088000a0c1a11 */ /* 0x000fe200078008ff */
[----:B------:R-:W-:Y:S01]  /*1360*/  IMAD R105, R74, c[0x0][0x294], R105 ;  /* 0x0000a5004a697a24 */ /* 0x000fe200078e0269 */
[----:B------:R-:W-:Y:S01]  /*1370*/  SHF.L.U64.HI R95, R96, 0x6, R95 ;  /* 0x00000006605f7819 */ /* 0x000fe2000001025f */
[----:B------:R-:W-:Y:S01]  /*1380*/  IMAD.WIDE.U32 R144, R74, c[0x0][0x280], R144 ;  /* 0x0000a0004a907a25 */ /* 0x000fe200078e0090 */
[----:B------:R-:W-:Y:S01]  /*1390*/  @P1 LEA.HI.X R13, R10, c[0x0][0x224], R9, 0x1, P0 ;  /* 0x000089000a0d1a11 */ /* 0x000fe200000f0c09 */
[----:B------:R-:W-:Y:S01]  /*13a0*/  UIADD3 UR5, UR21, UR5, URZ ;  /* 0x0000000515057290 */ /* 0x000fe2000fffe03f */
[----:B------:R-:W-:Y:S01]  /*13b0*/  ISETP.GT.AND P0, PT, R5, 0x40, PT ;  /* 0x000000400500780c */ /* 0x000fe20003f04270 */
[----:B------:R-:W-:Y:S01]  /*13c0*/  IMAD R10, R75, c[0x0][0x260], RZ ;  /* 0x000098004b0a7a24 */ /* 0x000fe200078e02ff */
[----:B------:R-:W-:Y:S01]  /*13d0*/  IADD3 R100, R133, R100, RZ ;  /* 0x0000006485647210 */ /* 0x000fe20007ffe0ff */
[----:B------:R1:W-:Y:S01]  /*13e0*/  @P1 LDGSTS.E.BYPASS.LTC128B.128 [R89+0x9100], [R12.64], !P6 ;  /* 0x091000000c591fae */ /* 0x0003e2000f101d52 */
[----:B------:R-:W-:Y:S01]  /*13f0*/  IMAD.WIDE.U32 R142, R74, c[0x0][0x290], R142 ;  /* 0x0000a4004a8e7a25 */ /* 0x000fe200078e008e */
[----:B------:R-:W-:-:S02]  /*1400*/  ULDC.U8 UR4, c[0x0][0x298] ;  /* 0x0000a60000047ab9 */ /* 0x000fc40000000000 */
[----:B------:R1:W-:Y:S01]  /*1410*/  @P1 LDGSTS.E.BYPASS.LTC128B.128 [R89+0xc100], [R12.64+0x80], !P5 ;  /* 0x0c1000800c591fae */ /* 0x0003e2000e901d52 */
[----:B------:R-:W-:Y:S02]  /*1420*/  IMAD R10, R214, c[0x0][0x264], R10 ;  /* 0x00009900d60a7a24 */ /* 0x000fe400078e020a */
[----:B------:R-:W-:Y:S02]  /*1430*/  IMAD.MOV.U32 R104, RZ, RZ, c[0x0][0x27c] ;  /* 0x00009f00ff687624 */ /* 0x000fe400078e00ff */
[----:B------:R-:W-:Y:S02]  /*1440*/  IMAD.IADD R11, R21, 0x1, R10 ;  /* 0x00000001150b7824 */ /* 0x000fe400078e020a */
[----:B------:R-:W-:Y:S02]  /*1450*/  IMAD.MOV.U32 R10, RZ, RZ, R20 ;  /* 0x000000ffff0a7224 */ /* 0x000fe400078e0014 */
[----:B------:R-:W-:-:S04]  /*1460*/  IMAD.WIDE.U32 R20, R15, c[0x0][0x280], R16 ;  /* 0x0000a0000f147a25 */ /* 0x000fc800078e0010 */
[----:B------:R-:W-:Y:S02]  /*1470*/  IMAD.IADD R139, R138, 0x1, R21 ;  /* 0x000000018a8b7824 */ /* 0x000fe400078e0215 */
[----:B------:R-:W-:Y:S02]  /*1480*/  IMAD.MOV.U32 R138, RZ, RZ, R20 ;  /* 0x000000ffff8a7224 */ /* 0x000fe400078e0014 */
[----:B------:R-:W-:-:S04]  /*1490*/  IMAD.WIDE.U32 R130, R130, c[0x0][0x268], R10 ;  /* 0x00009a0082827a25 */ /* 0x000fc800078e000a */
[----:B------:R-:W-:-:S04]  /*14a0*/  IMAD.WIDE.U32 R138, R74, c[0x0][0x280], R138 ;  /* 0x0000a0004a8a7a25 */ /* 0x000fc800078e008a */
[----:B------:R-:W-:Y:S02]  /*14b0*/  IMAD.MOV.U32 R54, RZ, RZ, c[0x0][0x27c] ;  /* 0x00009f00ff367624 */ /* 0x000fe400078e00ff */
[C---:B-1----:R-:W-:Y:S01]  /*14c0*/  IMAD.WIDE.U32 R12, R96.reuse, 0x40, RZ ;  /* 0x00000040600c7825 */ /* 0x042fe200078e00ff */
[----:B------:R-:W-:-:S03]  /*14d0*/  SHF.L.U32 R96, R96, 0x6, RZ ;  /* 0x0000000660607819 */ /* 0x000fc600000006ff */
[----:B------:R-:W-:Y:S01]  /*14e0*/  IMAD.IADD R98, R13, 0x1, R98 ;  /* 0x000000010d627824 */ /* 0x000fe200078e0262 */
[----:B------:R-:W-:Y:S01]  /*14f0*/  IADD3 R83, P3, R12, 0x80, RZ ;  /* 0x000000800c537810 */ /* 0x000fe20007f7e0ff */
[----:B------:R-:W-:-:S04]  /*1500*/  IMAD.WIDE.U32 R134, R214, c[0x0][0x210], RZ ;  /* 0x00008400d6867a25 */ /* 0x000fc800078e00ff */
[----:B------:R-:W-:Y:S02]  /*1510*/  IMAD R99, R214, c[0x0][0x214], R99 ;  /* 0x00008500d6637a24 */ /* 0x000fe400078e0263 */
[----:B------:R-:W-:Y:S01]  /*1520*/  IMAD.IADD R109, R145, 0x1, R106 ;  /* 0x00000001916d7824 */ /* 0x000fe200078e026a */
[----:B------:R-:W-:Y:S01]  /*1530*/  IADD3 R106, R106, R139, RZ ;  /* 0x0000008b6a6a7210 */ /* 0x000fe20007ffe0ff */
[----:B------:R-:W-:Y:S02]  /*1540*/  IMAD.IADD R108, R143, 0x1, R105 ;  /* 0x000000018f6c7824 */ /* 0x000fe400078e0269 */
[----:B------:R-:W-:Y:S02]  /*1550*/  IMAD.IADD R82, R82, 0x1, R6 ;  /* 0x0000000152527824 */ /* 0x000fe400078e0206 */
[----:B------:R-:W-:Y:S02]  /*1560*/  IMAD.SHL.U32 R54, R54, 0x2, RZ ;  /* 0x0000000236367824 */ /* 0x000fe400078e00ff */
[----:B------:R-:W-:-:S02]  /*1570*/  IMAD.IADD R99, R135, 0x1, R99 ;  /* 0x0000000187637824 */ /* 0x000fc400078e0263 */
[----:B------:R-:W-:Y:S02]  /*1580*/  IMAD R0, R0, 0x20, R15 ;  /* 0x0000002000007824 */ /* 0x000fe400078e020f */
[----:B------:R-:W-:Y:S01]  /*1590*/  IMAD.IADD R107, R131, 0x1, R107 ;  /* 0x00000001836b7824 */ /* 0x000fe200078e026b */
[----:B--2---:R-:W-:Y:S01]  /*15a0*/  @P2 SHF.R.S32.HI R141, RZ, 0x1f, R140 ;  /* 0x0000001fff8d2819 */ /* 0x004fe2000001148c */
[----:B------:R-:W-:Y:S02]  /*15b0*/  @!P2 IMAD.MOV.U32 R140, RZ, RZ, R217 ;  /* 0x000000ffff8ca224 */ /* 0x000fe400078e00d9 */
[----:B------:R-:W-:Y:S01]  /*15c0*/  @!P2 IMAD.MOV.U32 R141, RZ, RZ, R4 ;  /* 0x000000ffff8da224 */ /* 0x000fe200078e0004 */
[----:B------:R-:W-:Y:S02]  /*15d0*/  ISETP.GE.AND P2, PT, R16, c[0x0][0x27c], PT ;  /* 0x00009f0010007a0c */ /* 0x000fe40003f46270 */
[----:B------:R-:W-:Y:S01]  /*15e0*/  @P0 IADD3 R4, P1, R8, R12, RZ ;  /* 0x0000000c08040210 */ /* 0x000fe20007f3e0ff */
[----:B------:R-:W-:Y:S01]  /*15f0*/  IMAD.WIDE.U32 R12, R15, c[0x0][0x290], R16 ;  /* 0x0000a4000f0c7a25 */ /* 0x000fe200078e0010 */
[----:B------:R-:W-:-:S02]  /*1600*/  SEL R5, RZ, c[0x0][0x27c], !P2 ;  /* 0x00009f00ff057a07 */ /* 0x000fc40005000000 */
[----:B------:R-:W-:Y:S01]  /*1610*/  @P0 IADD3.X R3, R98, R3, RZ, P1, !PT ;  /* 0x0000000362030210 */ /* 0x000fe20000ffe4ff */
[----:B------:R-:W-:Y:S01]  /*1620*/  IMAD.IADD R137, R136, 0x1, R13 ;  /* 0x0000000188897824 */ /* 0x000fe200078e020d */
[----:B------:R-:W-:Y:S01]  /*1630*/  @P0 LEA R8, P1, R4, c[0x0][0x220], 0x1 ;  /* 0x0000880004080a11 */ /* 0x000fe200078208ff */
[----:B------:R-:W-:Y:S01]  /*1640*/  IMAD R101, R141, c[0x0][0x2b0], RZ ;  /* 0x0000ac008d657a24 */ /* 0x000fe200078e02ff */
[----:B------:R-:W-:Y:S01]  /*1650*/  IADD3 R5, R16, R5, RZ ;  /* 0x0000000510057210 */ /* 0x000fe20007ffe0ff */
[----:B------:R-:W-:Y:S01]  /*1660*/  IMAD.X R98, RZ, RZ, R98, P3 ;  /* 0x000000ffff627224 */ /* 0x000fe200018e0662 */
[----:B------:R-:W-:Y:S01]  /*1670*/  @P0 LEA.HI.X R9, R4, c[0x0][0x224], R3, 0x1, P1 ;  /* 0x0000890004090a11 */ /* 0x000fe200008f0c03 */
[C---:B------:R-:W-:Y:S01]  /*1680*/  IMAD R101, R140.reuse, c[0x0][0x2b4], R101 ;  /* 0x0000ad008c657a24 */ /* 0x040fe200078e0265 */
[----:B------:R-:W-:Y:S01]  /*1690*/  MOV R136, R12 ;  /* 0x0000000c00887202 */ /* 0x000fe20000000f00 */
[----:B------:R-:W-:Y:S01]  /*16a0*/  IMAD.WIDE.U32 R140, R140, c[0x0][0x2b0], RZ ;  /* 0x0000ac008c8c7a25 */ /* 0x000fe200078e00ff */
[----:B------:R-:W-:Y:S01]  /*16b0*/  SHF.R.S32.HI R3, RZ, 0x1f, R5 ;  /* 0x0000001fff037819 */ /* 0x000fe20000011405 */
[----:B------:R1:W-:Y:S01]  /*16c0*/  @P0 LDGSTS.E.BYPASS.LTC128B.128 [R89+0xa100], [R8.64], !P6 ;  /* 0x0a10000008590fae */ /* 0x0003e2000f101d52 */
[----:B------:R-:W-:Y:S01]  /*16d0*/  SHF.R.S32.HI R12, RZ, 0x1f, R88 ;  /* 0x0000001fff0c7819 */ /* 0x000fe20000011458 */
[----:B------:R-:W-:Y:S01]  /*16e0*/  IMAD.WIDE.U32 R136, R74, c[0x0][0x290], R136 ;  /* 0x0000a4004a887a25 */ /* 0x000fe200078e0088 */
[----:B------:R-:W-:Y:S01]  /*16f0*/  SHF.R.S32.HI R13, RZ, 0x1f, R85 ;  /* 0x0000001fff0d7819 */ /* 0x000fe20000011455 */
[----:B------:R1:W-:Y:S01]  /*1700*/  @P0 LDGSTS.E.BYPASS.LTC128B.128 [R89+0xd100], [R8.64+0x80], !P5 ;  /* 0x0d10008008590fae */ /* 0x0003e2000e901d52 */
[-C--:B------:R-:W-:Y:S01]  /*1710*/  LEA.HI R4, R3, R5.reuse, RZ, 0x6 ;  /* 0x0000000503047211 */ /* 0x080fe200078f30ff */
[----:B------:R-:W-:Y:S01]  /*1720*/  IMAD.IADD R105, R105, 0x1, R137 ;  /* 0x0000000169697824 */ /* 0x000fe200078e0289 */
[----:B------:R-:W-:Y:S01]  /*1730*/  LEA.HI R12, R12, R88, RZ, 0x3 ;  /* 0x000000580c0c7211 */ /* 0x000fe200078f18ff */
[----:B------:R-:W0:Y:S01]  /*1740*/  LDGDEPBAR ;  /* 0x00000000000079af */ /* 0x000e220000000000 */
[----:B------:R-:W-:-:S02]  /*1750*/  LEA.HI R3, R3, R5, RZ, 0x3 ;  /* 0x0000000503037211 */ /* 0x000fc400078f18ff */
[----:B------:R-:W-:Y:S01]  /*1760*/  LEA.HI R13, R13, R85, RZ, 0x3 ;  /* 0x000000550d0d7211 */ /* 0x000fe200078f18ff */
[----:B------:R-:W-:Y:S01]  /*1770*/  IMAD.SHL.U32 R12, R12, 0x40, RZ ;  /* 0x000000400c0c7824 */ /* 0x000fe200078e00ff */
[----:B------:R-:W-:Y:S02]  /*1780*/  SHF.R.S32.HI R4, RZ, 0x6, R4 ;  /* 0x00000006ff047819 */ /* 0x000fe40000011404 */
[----:B------:R-:W-:Y:S01]  /*1790*/  LOP3.LUT R114, R91, 0x38, R3, 0xf8, !PT ;  /* 0x000000385b727812 */ /* 0x000fe200078ef803 */
[----:B------:R-:W-:Y:S01]  /*17a0*/  IMAD.SHL.U32 R13, R13, 0x40, RZ ;  /* 0x000000400d0d7824 */ /* 0x000fe200078e00ff */
[----:B------:R-:W-:Y:S01]  /*17b0*/  LOP3.LUT R12, R12, 0xfffffe00, RZ, 0xc0, !PT ;  /* 0xfffffe000c0c7812 */ /* 0x000fe200078ec0ff */
[----:B------:R-:W-:Y:S01]  /*17c0*/  IMAD R5, R4, 0x1800, R7 ;  /* 0x0000180004057824 */ /* 0x000fe200078e0207 */
[----:B------:R-:W-:Y:S02]  /*17d0*/  LOP3.LUT R114, R114, R90, RZ, 0x3c, !PT ;  /* 0x0000005a72727212 */ /* 0x000fe400078e3cff */
[----:B------:R-:W-:-:S02]  /*17e0*/  LOP3.LUT R13, R13, 0xfffffe00, RZ, 0xc0, !PT ;  /* 0xfffffe000d0d7812 */ /* 0x000fc400078ec0ff */
[--C-:B------:R-:W-:Y:S01]  /*17f0*/  LOP3.LUT R113, R87, 0x38, R3.reuse, 0xf8, !PT ;  /* 0x0000003857717812 */ /* 0x100fe200078ef803 */
[----:B------:R-:W-:Y:S01]  /*1800*/  IMAD.IADD R114, R5, 0x1, R114 ;  /* 0x0000000105727824 */ /* 0x000fe200078e0272 */
[----:B------:R-:W-:Y:S01]  /*1810*/  LOP3.LUT R112, R84, 0x38, R3, 0xf8, !PT ;  /* 0x0000003854707812 */ /* 0x000fe200078ef803 */
[C---:B------:R-:W-:Y:S01]  /*1820*/  IMAD R5, R4.reuse, 0x1800, R12 ;  /* 0x0000180004057824 */ /* 0x040fe200078e020c */
[----:B------:R-:W-:Y:S01]  /*1830*/  LOP3.LUT R113, R113, R86, RZ, 0x3c, !PT ;  /* 0x0000005671717212 */ /* 0x000fe200078e3cff */
[----:B------:R-:W-:Y:S01]  /*1840*/  IMAD R4, R4, 0x1800, R13 ;  /* 0x0000180004047824 */ /* 0x000fe200078e020d */
[----:B------:R-:W-:Y:S02]  /*1850*/  LOP3.LUT R112, R112, R97, RZ, 0x3c, !PT ;  /* 0x0000006170707212 */ /* 0x000fe400078e3cff */
[----:B------:R-:W-:Y:S02]  /*1860*/  IADD3 R113, R5, R113, RZ ;  /* 0x0000007105717210 */ /* 0x000fe40007ffe0ff */
[----:B------:R-:W-:Y:S01]  /*1870*/  LOP3.LUT R115, R3, 0xfffffff8, RZ, 0xc0, !PT ;  /* 0xfffffff803737812 */ /* 0x000fe200078ec0ff */
[----:B------:R-:W-:Y:S01]  /*1880*/  IMAD.IADD R112, R4, 0x1, R112 ;  /* 0x0000000104707824 */ /* 0x000fe200078e0270 */
[----:B------:R-:W-:Y:S01]  /*1890*/  ISETP.GE.AND P5, PT, R16, c[0x0][0x1d4], PT ;  /* 0x0000750010007a0c */ /* 0x000fe20003fa6270 */
[----:B------:R-:W-:Y:S01]  /*18a0*/  IMAD.SHL.U32 R113, R113, 0x2, RZ ;  /* 0x0000000271717824 */ /* 0x000fe200078e00ff */
[----:B------:R-:W-:Y:S01]  /*18b0*/  IADD3 R101, R141, R101, RZ ;  /* 0x000000658d657210 */ /* 0x000fe20007ffe0ff */
[----:B------:R-:W-:Y:S01]  /*18c0*/  IMAD.SHL.U32 R112, R112, 0x2, RZ ;  /* 0x0000000270707824 */ /* 0x000fe200078e00ff */
[----:B------:R-:W-:-:S02]  /*18d0*/  SHF.R.S32.HI R55, RZ, 0x3, R3 ;  /* 0x00000003ff377819 */ /* 0x000fc40000011403 */
[----:B------:R-:W-:Y:S02]  /*18e0*/  SHF.R.S32.HI R111, RZ, 0x1f, R115 ;  /* 0x0000001fff6f7819 */ /* 0x000fe40000011473 */
[----:B------:R-:W-:Y:S01]  /*18f0*/  SHF.L.U32 R114, R114, 0x1, RZ ;  /* 0x0000000172727819 */ /* 0x000fe200000006ff */
[----:B------:R-:W-:Y:S01]  /*1900*/  BAR.SYNC.DEFER_BLOCKING 0x0 ;  /* 0x0000000000007b1d */ /* 0x000fe20000010000 */
[----:B------:R-:W-:Y:S02]  /*1910*/  ISETP.NE.AND P1, PT, R110, 0x1, PT ;  /* 0x000000016e00780c */ /* 0x000fe40003f25270 */
[----:B-1----:R-:W-:-:S03]  /*1920*/  ISETP.GE.AND P0, PT, R104, 0x1, PT ;  /* 0x000000016800780c */ /* 0x002fc60003f06270 */
.L_x_354:
[----:B------:R-:W-:Y:S01]  /*1930*/  IMAD R3, R39, 0x60, R0 ;  /* 0x0000006027037824 */ /* 0x000fe200078e0200 */
[----:B------:R-:W-:Y:S01]  /*1940*/  ISETP.NE.AND P1, PT, R110, 0x1, PT ;  /* 0x000000016e00780c */ /* 0x000fe20003f25270 */
[----:B------:R-:W-:Y:S01]  /*1950*/  IMAD.MOV.U32 R121, RZ, RZ, RZ ;  /* 0x000000ffff797224 */ /* 0x000fe200078e00ff */
[----:B------:R-:W-:Y:S04]  /*1960*/  DEPBAR.LE SB0, 0x0 ;  /* 0x000080000000791a */ /* 0x000fe80000000000 */
[----:B------:R-:W-:Y:S01]  /*1970*/  IMAD.IADD R120, R82, 0x1, R3 ;  /* 0x0000000152787824 */ /* 0x000fe200078e0203 */
[----:B------:R-:W-:Y:S01]  /*1980*/  ISETP.GE.AND P0, PT, R3, R2, PT ;  /* 0x000000020300720c */ /* 0x000fe20003f06270 */
[----:B------:R-:W-:Y:S01]  /*1990*/  BSSY B2, `(.L_x_320) ;  /* 0x00003fd000027945 */ /* 0x000fe20003800000 */
[----:B------:R-:W-:Y:S01]  /*19a0*/  ISETP.GE.AND P3, PT, R104, 0x1, PT ;  /* 0x000000016800780c */ /* 0x000fe20003f66270 */
[----:B------:R-:W-:Y:S01]  /*19b0*/  IMAD.MOV.U32 R3, RZ, RZ, R120 ;  /* 0x000000ffff037224 */ /* 0x000fe200078e0078 */
[----:B------:R-:W-:Y:S02]  /*19c0*/  ISETP.GT.OR P0, PT, R0, 0x5f, P0 ;  /* 0x0000005f0000780c */ /* 0x000fe40000704670 */
[----:B-1----:R-:W-:Y:S05]  /*19d0*/  @P1 IMAD.HI.U32 R4, R120, c[0x0][0x2bc], RZ ;  /* 0x0000af0078041a27 */ /* 0x002fea00078e00ff */
[----:B------:R-:W-:Y:S06]  /*19e0*/  @P1 SHF.R.U32.HI R3, RZ, c[0x0][0x2c0], R4 ;  /* 0x0000b000ff031a19 */ /* 0x000fec0000011604 */
[C---:B------:R-:W-:Y:S04]  /*19f0*/  @!P0 IADD3 R5, P1, R3.reuse, R140, RZ ;  /* 0x0000008c03058210 */ /* 0x040fe80007f3e0ff */
[----:B------:R-:W-:Y:S01]  /*1a00*/  @!P0 LEA.HI.X.SX32 R4, R3, R101, 0x1, P1 ;  /* 0x0000006503048211 */ /* 0x000fe200008f0eff */
[----:B------:R-:W-:Y:S01]  /*1a10*/  IMAD.MOV R3, RZ, RZ, -R3 ;  /* 0x000000ffff037224 */ /* 0x000fe200078e0a03 */
[----:B------:R-:W-:Y:S03]  /*1a20*/  @!P0 LEA R8, P1, R5, c[0x0][0x2a0], 0x2 ;  /* 0x0000a80005088a11 */ /* 0x000fe600078210ff */
[----:B------:R-:W-:Y:S01]  /*1a30*/  IMAD R120, R3, c[0x0][0x2b8], R120 ;  /* 0x0000ae0003787a24 */ /* 0x000fe200078e0278 */
[----:B------:R-:W-:Y:S03]  /*1a40*/  @!P0 LEA.HI.X R9, R5, c[0x0][0x2a4], R4, 0x2, P1 ;  /* 0x0000a90005098a11 */ /* 0x000fe600008f1404 */
[C---:B------:R-:W-:Y:S01]  /*1a50*/  IMAD.WIDE.U32 R4, R120.reuse, c[0x0][0x1e0], RZ ;  /* 0x0000780078047a25 */ /* 0x040fe200078e00ff */
[----:B------:R-:W-:Y:S01]  /*1a60*/  SHF.R.S32.HI R119, RZ, 0x1f, R120 ;  /* 0x0000001fff777819 */ /* 0x000fe20000011478 */
[----:B------:R-:W2:Y:S04]  /*1a70*/  @!P0 LDG.E R121, [R8.64] ;  /* 0x0000001208798981 */ /* 0x000ea8000c1e1900 */
[----:B------:R-:W-:Y:S01]  /*1a80*/  IMAD R3, R119, c[0x0][0x1e0], RZ ;  /* 0x0000780077037a24 */ /* 0x000fe200078e02ff */
[----:B------:R-:W-:Y:S03]  /*1a90*/  BAR.SYNC.DEFER_BLOCKING 0x0 ;  /* 0x0000000000007b1d */ /* 0x000fe60000010000 */
[----:B------:R-:W-:Y:S04]  /*1aa0*/  IMAD R3, R120, c[0x0][0x1e4], R3 ;  /* 0x0000790078037a24 */ /* 0x000fe800078e0203 */
[----:B------:R-:W-:Y:S01]  /*1ab0*/  IMAD.IADD R5, R5, 0x1, R3 ;  /* 0x0000000105057824 */ /* 0x000fe200078e0203 */
[----:B--2---:R-:W-:Y:S03]  /*1ac0*/  SHF.R.S32.HI R118, RZ, 0x1f, R121 ;  /* 0x0000001fff767819 */ /* 0x004fe60000011479 */
[C---:B------:R-:W-:Y:S04]  /*1ad0*/  IMAD.WIDE.U32 R4, R121.reuse, c[0x0][0x1f0], R4 ;  /* 0x00007c0079047a25 */ /* 0x040fe800078e0004 */
[----:B------:R-:W-:Y:S01]  /*1ae0*/  IMAD R146, R118, c[0x0][0x1f0], RZ ;  /* 0x00007c0076927a24 */ /* 0x000fe200078e02ff */
[----:B------:R-:W-:Y:S03]  /*1af0*/  IADD3 R3, P0, R132, R4, RZ ;  /* 0x0000000484037210 */ /* 0x000fe60007f1e0ff */
[----:B------:R-:W-:Y:S05]  /*1b00*/  IMAD R146, R121, c[0x0][0x1f4], R146 ;  /* 0x00007d0079927a24 */ /* 0x000fea00078e0292 */
[----:B------:R-:W-:Y:S02]  /*1b10*/  IADD3.X R146, R100, R5, R146, P0, !PT ;  /* 0x0000000564927210 */ /* 0x000fe400007fe492 */
[C---:B------:R-:W-:Y:S04]  /*1b20*/  LEA R147, P0, R3.reuse, c[0x0][0x1c8], 0x1 ;  /* 0x0000720003937a11 */ /* 0x040fe800078008ff */
[----:B------:R-:W-:Y:S01]  /*1b30*/  LEA.HI.X R146, R3, c[0x0][0x1cc], R146, 0x1, P0 ;  /* 0x0000730003927a11 */ /* 0x000fe200000f0c92 */
[----:B---3--:R-:W-:-:S05]  /*1b40*/  @!P3 BRA `(.L_x_321) ;  /* 0x00003af00000b947 */ /* 0x008fca0003800000 */
[C---:B------:R-:W-:Y:S01]  /*1b50*/  IMAD R38, R39.reuse, UR5, RZ ;  /* 0x0000000527267c24 */ /* 0x040fe2000f8e02ff */
[----:B------:R-:W-:Y:S01]  /*1b60*/  ISETP.NE.AND P0, PT, RZ, UR4, PT ;  /* 0x00000004ff007c0c */ /* 0x000fe2000bf05270 */
[C---:B------:R-:W-:Y:S01]  /*1b70*/  IMAD R9, R39.reuse, UR6, RZ ;  /* 0x0000000627097c24 */ /* 0x040fe2000f8e02ff */
[----:B------:R-:W-:Y:S01]  /*1b80*/  SHF.R.S32.HI R4, RZ, 0x1f, R39 ;  /* 0x0000001fff047819 */ /* 0x000fe20000011427 */
[C---:B------:R-:W-:Y:S02]  /*1b90*/  IMAD R3, R39.reuse, -0x60, R2 ;  /* 0xffffffa027037824 */ /* 0x040fe400078e0202 */
[----:B------:R-:W-:Y:S03]  /*1ba0*/  IMAD.WIDE.U32 R64, R39, UR20, RZ ;  /* 0x0000001427407c25 */ /* 0x000fe6000f8e00ff */
[----:B------:R-:W-:Y:S01]  /*1bb0*/  IMNMX R148, R3, 0x60, PT ;  /* 0x0000006003947817 */ /* 0x000fe20003800200 */
[C---:B------:R-:W-:Y:S02]  /*1bc0*/  IMAD R38, R4.reuse, UR20, R38 ;  /* 0x0000001404267c24 */ /* 0x040fe4000f8e0226 */
[----:B------:R-:W-:Y:S02]  /*1bd0*/  IMAD R9, R4, UR10, R9 ;  /* 0x0000000a04097c24 */ /* 0x000fe4000f8e0209 */
[----:B------:R-:W-:Y:S01]  /*1be0*/  IMAD.WIDE.U32 R44, R39, UR10, RZ ;  /* 0x0000000a272c7c25 */ /* 0x000fe2000f8e00ff */
        /* <DEDUP_REMOVED lines=31> */
.L_x_324:
[----:B------:R-:W-:Y:S05]  /*1de0*/  BSYNC B0 ;  /* 0x0000000000007941 */ /* 0x000fea0003800000 */
.L_x_323:
        /* <DEDUP_REMOVED lines=20> */
[----:B------:R-:W-:Y:S01]  /*1f30*/  IADD3 R4, P1, P0, R144, UR15, R64 ;  /* 0x0000000f90047c10 */ /* 0x000fe2000f83e040 */
[----:B------:R-:W-:Y:S01]  /*1f40*/  CS2R R32, SRZ ;  /* 0x0000000000207805 */ /* 0x000fe2000001ff00 */
[----:B------:R-:W-:Y:S01]  /*1f50*/  CS2R R56, SRZ ;  /* 0x0000000000387805 */ /* 0x000fe2000001ff00 */
[----:B------:R-:W-:Y:S01]  /*1f60*/  CS2R R28, SRZ ;  /* 0x00000000001c7805 */ /* 0x000fe2000001ff00 */
[----:B------:R-:W-:Y:S01]  /*1f70*/  IADD3.X R3, R109, UR14, R38, P1, P0 ;  /* 0x0000000e6d037c10 */ /* 0x000fe20008fe0426 */
[----:B------:R-:W-:Y:S01]  /*1f80*/  CS2R R52, SRZ ;  /* 0x0000000000347805 */ /* 0x000fe2000001ff00 */
[----:B------:R-:W-:Y:S04]  /*1f90*/  IADD3 R8, P1, P0, R142, UR16, R44 ;  /* 0x000000108e087c10 */ /* 0x000fe8000f83e02c */
[----:B------:R-:W-:Y:S02]  /*1fa0*/  IADD3.X R6, R108, UR9, R9, P1, P0 ;  /* 0x000000096c067c10 */ /* 0x000fe40008fe0409 */
        /* <DEDUP_REMOVED lines=12> */
.L_x_326:
[----:B------:R-:W-:Y:S05]  /*2070*/  BSYNC B0 ;  /* 0x0000000000007941 */ /* 0x000fea0003800000 */
.L_x_325:
[----:B------:R-:W-:Y:S01]  /*2080*/  ISETP.GE.AND P3, PT, R85, R148, PT ;  /* 0x000000945500720c */ /* 0x000fe20003f66270 */
[----:B-----5:R-:W-:Y:S01]  /*2090*/  IMAD.MOV.U32 R8, RZ, RZ, R28 ;  /* 0x000000ffff087224 */ /* 0x020fe200078e001c */
[----:B------:R-:W-:Y:S01]  /*20a0*/  MOV R4, R32 ;  /* 0x0000002000047202 */ /* 0x000fe20000000f00 */
[----:B------:R-:W-:Y:S01]  /*20b0*/  IMAD.MOV.U32 R6, RZ, RZ, R29 ;  /* 0x000000ffff067224 */ /* 0x000fe200078e001d */
[----:B------:R-:W-:Y:S01]  /*20c0*/  BSSY B0, `(.L_x_327) ;  /* 0x0000021000007945 */ /* 0x000fe20003800000 */
[----:B------:R-:W-:Y:S01]  /*20d0*/  IMAD.MOV.U32 R3, RZ, RZ, R33 ;  /* 0x000000ffff037224 */ /* 0x000fe200078e0021 */
[----:B------:R-:W-:Y:S01]  /*20e0*/  CS2R R24, SRZ ;  /* 0x0000000000187805 */ /* 0x000fe2000001ff00 */
[----:B------:R-:W-:Y:S01]  /*20f0*/  CS2R R26, SRZ ;  /* 0x00000000001a7805 */ /* 0x000fe2000001ff00 */
[----:B-1----:R-:W-:Y:S01]  /*2100*/  PRMT R10, R6, 0x5410, R8 ;  /* 0x00005410060a7816 */ /* 0x002fe20000000008 */
[----:B------:R-:W-:Y:S01]  /*2110*/  IMAD.MOV.U32 R8, RZ, RZ, R52 ;  /* 0x000000ffff087224 */ /* 0x000fe200078e0034 */
[----:B------:R-:W-:Y:S01]  /*2120*/  PRMT R11, R3, 0x5410, R4 ;  /* 0x00005410030b7816 */ /* 0x000fe20000000004 */
[----:B------:R-:W-:Y:S01]  /*2130*/  IMAD.MOV.U32 R4, RZ, RZ, R56 ;  /* 0x000000ffff047224 */ /* 0x000fe200078e0038 */
[----:B------:R-:W-:Y:S01]  /*2140*/  MOV R6, R53 ;  /* 0x0000003500067202 */ /* 0x000fe20000000f00 */
[----:B------:R-:W-:Y:S01]  /*2150*/  CS2R R46, SRZ ;  /* 0x00000000002e7805 */ /* 0x000fe2000001ff00 */
[----:B------:R-:W-:Y:S01]  /*2160*/  MOV R3, R57 ;  /* 0x0000003900037202 */ /* 0x000fe20000000f00 */
[----:B------:R-:W-:Y:S01]  /*2170*/  CS2R R48, SRZ ;  /* 0x0000000000307805 */ /* 0x000fe2000001ff00 */
[----:B------:R-:W-:Y:S02]  /*2180*/  PRMT R50, R6, 0x5410, R8 ;  /* 0x0000541006327816 */ /* 0x000fe40000000008 */
[----:B------:R-:W-:Y:S01]  /*2190*/  PRMT R51, R3, 0x5410, R4 ;  /* 0x0000541003337816 */ /* 0x000fe20000000004 */
[----:B------:R-:W-:-:S05]  /*21a0*/  @P3 BRA `(.L_x_328) ;  /* 0x0000012000003947 */ /* 0x000fca0003800000 */
[----:B------:R-:W-:Y:S01]  /*21b0*/  IADD3 R64, P1, P0, R144, UR13, R64 ;  /* 0x0000000d90407c10 */ /* 0x000fe2000f83e040 */
[----:B------:R-:W-:Y:S01]  /*21c0*/  CS2R R24, SRZ ;  /* 0x0000000000187805 */ /* 0x000fe2000001ff00 */
[----:B------:R-:W-:Y:S02]  /*21d0*/  CS2R R46, SRZ ;  /* 0x00000000002e7805 */ /* 0x000fe4000001ff00 */
[----:B------:R-:W-:Y:S02]  /*21e0*/  IADD3.X R38, R109, UR12, R38, P1, P0 ;  /* 0x0000000c6d267c10 */ /* 0x000fe40008fe0426 */
        /* <DEDUP_REMOVED lines=14> */
.L_x_328:
[----:B------:R-:W-:Y:S05]  /*22d0*/  BSYNC B0 ;  /* 0x0000000000007941 */ /* 0x000fea0003800000 */
.L_x_327:
        /* <DEDUP_REMOVED lines=28> */
[----:B------:R-:W-:Y:S01]  /*24a0*/  @!P0 IMAD.U32 R34, R38, 0x10000, RZ ;  /* 0x0001000026228824 */ /* 0x000fe200078e00ff */
[----:B------:R-:W-:Y:S02]  /*24b0*/  @!P0 PRMT R5, R5, 0x5410, R4 ;  /* 0x0000541005058816 */ /* 0x000fe40000000004 */
[----:B------:R-:W-:Y:S02]  /*24c0*/  @!P0 PRMT R42, R42, 0x5410, R6 ;  /* 0x000054102a2a8816 */ /* 0x000fe40000000006 */
        /* <DEDUP_REMOVED lines=10> */
[C---:B------:R-:W-:Y:S02]  /*2570*/  @!P0 FMUL.FTZ R63, R3.reuse, R34 ;  /* 0x00000022033f8220 */ /* 0x040fe40000410000 */
[C---:B------:R-:W-:Y:S02]  /*2580*/  @!P0 FMUL.FTZ R64, R6.reuse, R38 ;  /* 0x0000002606408220 */ /* 0x040fe40000410000 */
        /* <DEDUP_REMOVED lines=12> */
[----:B------:R-:W-:Y:S01]  /*2650*/  @!P0 FMUL.FTZ R65, R5, R35 ;  /* 0x0000002305418220 */ /* 0x000fe20000410000 */
[----:B------:R-:W-:Y:S01]  /*2660*/  @!P0 F2FP.BF16.PACK_AB R3, R3, R63 ;  /* 0x0000003f0303823e */ /* 0x000fe200000010ff */
        /* <DEDUP_REMOVED lines=15> */
.L_x_332:
[----:B------:R-:W-:Y:S05]  /*2760*/  BSYNC B0 ;  /* 0x0000000000007941 */ /* 0x000fea0003800000 */
.L_x_331:
        /* <DEDUP_REMOVED lines=26> */
[C---:B------:R-:W-:Y:S01]  /*2910*/  @!P0 FMUL.FTZ R41, R3.reuse, R31 ;  /* 0x0000001f03298220 */ /* 0x040fe20000410000 */
        /* <DEDUP_REMOVED lines=30> */
.L_x_330:
[----:B------:R-:W-:Y:S05]  /*2b00*/  BSYNC B1 ;  /* 0x0000000000017941 */ /* 0x000fea0003800000 */
.L_x_329:
        /* <DEDUP_REMOVED lines=60> */
.L_x_336:
[----:B------:R-:W-:Y:S05]  /*2ed0*/  BSYNC B0 ;  /* 0x0000000000007941 */ /* 0x000fea0003800000 */
.L_x_335:
        /* <DEDUP_REMOVED lines=57> */
.L_x_334:
[----:B------:R-:W-:Y:S05]  /*3270*/  BSYNC B1 ;  /* 0x0000000000017941 */ /* 0x000fea0003800000 */
.L_x_333:
        /* <DEDUP_REMOVED lines=59> */
.L_x_339:
[----:B------:R-:W-:Y:S05]  /*3630*/  BSYNC B0 ;  /* 0x0000000000007941 */ /* 0x000fea0003800000 */
.L_x_338:
[----:B------:R-:W-:Y:S11]  /*3640*/  ISETP.GE.AND P0, PT, R92, c[0x0][0x1d4], PT ;  /* 0x000075005c007a0c */ /* 0x000ff60003f06270 */
[----:B------:R-:W-:Y:S02]  /*3650*/  @!UPT UIADD3 URZ, URZ, URZ, URZ ;  /* 0x0000003f3f3ff290 */ /* 0x000fe4000fffe03f */
[----:B------:R-:W-:-:S05]  /*3660*/  @P0 BRA `(.L_x_337) ;  /* 0x000022f000000947 */ /* 0x000fca0003800000 */
[C---:B----4-:R-:W-:Y:S01]  /*3670*/  LEA R30, P0, R103.reuse, R147, 0x1 ;  /* 0x00000093671e7211 */ /* 0x050fe200078008ff */
[----:B-1----:R-:W1:Y:S03]  /*3680*/  LDS.128 R20, [R89+0xd100] ;  /* 0x00d1000059147984 */ /* 0x002e660000000c00 */
[----:B--2---:R-:W-:Y:S02]  /*3690*/  LEA.HI.X R31, R103, R146, R102, 0x1, P0 ;  /* 0x00000092671f7211 */ /* 0x004fe400000f0c66 */
        /* <DEDUP_REMOVED lines=52> */
.L_x_322:
[-C--:B------:R-:W-:Y:S01]  /*39e0*/  ISETP.GE.AND P1, PT, R88, R148.reuse, PT ;  /* 0x000000945800720c */ /* 0x080fe20003f26270 */
[----:B------:R-:W-:Y:S01]  /*39f0*/  CS2R R30, SRZ ;  /* 0x00000000001e7805 */ /* 0x000fe2000001ff00 */
[----:B------:R-:W-:Y:S01]  /*3a00*/  IADD3 R70, -R54, c[0x0][0x1d4], RZ ;  /* 0x0000750036467a10 */ /* 0x000fe20007ffe1ff */
        /* <DEDUP_REMOVED lines=8> */
[----:B------:R1:W2:Y:S01]  /*3a90*/  SHFL.IDX PT, R159, R146, RZ, 0x181f ;  /* 0x00181fff929f7589 */ /* 0x0002a200000e0000 */
[----:B------:R-:W-:Y:S05]  /*3aa0*/  BSSY B0, `(.L_x_340) ;  /* 0x00000c2000007945 */ /* 0x000fea0003800000 */
[----:B------:R-:W-:Y:S01]  /*3ab0*/  @!P1 IADD3 R4, P3, P0, R138, UR15, R64 ;  /* 0x0000000f8a049c10 */ /* 0x000fe2000f87e040 */
[----:B------:R1:W3:Y:S03]  /*3ac0*/  SHFL.IDX PT, R158, R147, RZ, 0x181f ;  /* 0x00181fff939e7589 */ /* 0x0002e600000e0000 */
[----:B------:R-:W-:Y:S02]  /*3ad0*/  @!P1 IADD3.X R3, R106, UR14, R38, P3, P0 ;  /* 0x0000000e6a039c10 */ /* 0x000fe40009fe0426 */
[----:B------:R-:W-:Y:S04]  /*3ae0*/  @!P1 IADD3 R6, P3, P0, R136, UR16, R44 ;  /* 0x0000001088069c10 */ /* 0x000fe8000f87e02c */
[--C-:B------:R-:W-:Y:S02]  /*3af0*/  @!P1 IADD3.X R5, R105, UR9, R9.reuse, P3, P0 ;  /* 0x0000000969059c10 */ /* 0x100fe40009fe0409 */
[-C--:B------:R-:W-:Y:S04]  /*3b00*/  ISETP.GE.AND P0, PT, R85, R148.reuse, PT ;  /* 0x000000945500720c */ /* 0x080fe80003f06270 */
[----:B------:R-:W-:Y:S11]  /*3b10*/  ISETP.GE.OR P0, PT, R16, c[0x0][0x27c], P0 ;  /* 0x00009f0010007a0c */ /* 0x000ff60000706670 */
[----:B------:R-:W-:Y:S02]  /*3b20*/  @!UPT UIADD3 URZ, URZ, URZ, URZ ;  /* 0x0000003f3f3ff290 */ /* 0x000fe4000fffe03f */
[----:B------:R-:W-:Y:S04]  /*3b30*/  @!P0 IADD3 R10, P4, P3, R138, UR13, R64 ;  /* 0x0000000d8a0a8c10 */ /* 0x000fe8000fb9e040 */
[----:B------:R-:W-:Y:S02]  /*3b40*/  @!P0 IADD3.X R8, R106, UR12, R38, P4, P3 ;  /* 0x0000000c6a088c10 */ /* 0x000fe4000a7e6426 */
[----:B------:R-:W-:Y:S04]  /*3b50*/  @!P0 IADD3 R20, P4, P3, R136, UR8, R44 ;  /* 0x0000000888148c10 */ /* 0x000fe8000fb9e02c */
[----:B------:R-:W-:Y:S02]  /*3b60*/  @!P0 IADD3.X R11, R105, UR7, R9, P4, P3 ;  /* 0x00000007690b8c10 */ /* 0x000fe4000a7e6409 */
        /* <DEDUP_REMOVED lines=10> */
[----:B------:R-:W-:Y:S03]  /*3c10*/  CS2R R20, SRZ ;  /* 0x0000000000147805 */ /* 0x000fe6000001ff00 */
[----:B------:R1:W3:Y:S01]  /*3c20*/  @!P0 LDG.E.128 R56, [R10.64] ;  /* 0x000000120a388981 */ /* 0x0002e2000c1e1d00 */
[----:B----4-:R-:W-:Y:S06]  /*3c30*/  CS2R R22, SRZ ;  /* 0x0000000000167805 */ /* 0x010fec000001ff00 */
[----:B------:R4:W3:Y:S01]  /*3c40*/  @!P0 LDG.E.128 R20, [R4.64] ;  /* 0x0000001204148981 */ /* 0x0008e2000c1e1d00 */
[----:B------:R-:W-:Y:S04]  /*3c50*/  ISETP.GE.AND P0, PT, R15, R148, PT ;  /* 0x000000940f00720c */ /* 0x000fe80003f06270 */
[----:B------:R-:W-:Y:S01]  /*3c60*/  ISETP.GE.OR P0, PT, R16, c[0x0][0x27c], P0 ;  /* 0x00009f0010007a0c */ /* 0x000fe20000706670 */
[----:B-1----:R-:W-:Y:S11]  /*3c70*/  CS2R R10, SRZ ;  /* 0x00000000000a7805 */ /* 0x002ff6000001ff00 */
[----:B------:R-:W-:Y:S01]  /*3c80*/  @!UPT UIADD3 URZ, URZ, URZ, URZ ;  /* 0x0000003f3f3ff290 */ /* 0x000fe2000fffe03f */
[----:B------:R-:W-:Y:S05]  /*3c90*/  @!P0 IADD3 R64, P1, R138, R64, RZ ;  /* 0x000000408a408210 */ /* 0x000fea0007f3e0ff */
[----:B------:R-:W-:Y:S01]  /*3ca0*/  @!P0 IMAD.X R38, R106, 0x1, R38, P1 ;  /* 0x000000016a268824 */ /* 0x000fe200008e0626 */
[C---:B----4-:R-:W-:Y:S04]  /*3cb0*/  @!P0 LEA R4, P1, R64.reuse, c[0x0][0x270], 0x1 ;  /* 0x00009c0040048a11 */ /* 0x050fe800078208ff */
[----:B------:R-:W-:Y:S02]  /*3cc0*/  @!P0 LEA.HI.X R5, R64, c[0x0][0x274], R38, 0x1, P1 ;  /* 0x00009d0040058a11 */ /* 0x000fe400008f0c26 */
[----:B------:R-:W-:Y:S05]  /*3cd0*/  @!P0 IADD3 R44, P1, R136, R44, RZ ;  /* 0x0000002c882c8210 */ /* 0x000fea0007f3e0ff */
[----:B------:R-:W-:Y:S01]  /*3ce0*/  @!P0 IMAD.X R9, R105, 0x1, R9, P1 ;  /* 0x0000000169098824 */ /* 0x000fe200008e0609 */
[C---:B------:R-:W-:Y:S04]  /*3cf0*/  @!P0 LEA R24, P1, R44.reuse, c[0x0][0x288], 0x1 ;  /* 0x0000a2002c188a11 */ /* 0x040fe800078208ff */
[----:B------:R-:W-:Y:S02]  /*3d00*/  @!P0 LEA.HI.X R25, R44, c[0x0][0x28c], R9, 0x1, P1 ;  /* 0x0000a3002c198a11 */ /* 0x000fe400008f0c09 */
[----:B------:R-:W-:Y:S01]  /*3d10*/  CS2R R8, SRZ ;  /* 0x0000000000087805 */ /* 0x000fe2000001ff00 */
[----:B------:R-:W-:Y:S02]  /*3d20*/  ISETP.GE.AND P1, PT, R16, c[0x0][0x27c], PT ;  /* 0x00009f0010007a0c */ /* 0x000fe40003f26270 */
[----:B------:R1:W5:Y:S07]  /*3d30*/  @!P0 LDG.E.128 R40, [R24.64] ;  /* 0x0000001218288981 */ /* 0x00036e000c1e1d00 */
[----:B------:R4:W5:Y:S01]  /*3d40*/  @!P0 LDG.E.128 R8, [R4.64] ;  /* 0x0000001204088981 */ /* 0x000962000c1e1d00 */
[----:B------:R-:W-:Y:S01]  /*3d50*/  ISETP.GE.OR P0, PT, R15, R148, P5 ;  /* 0x000000940f00720c */ /* 0x000fe20002f06670 */
[----:B--2---:R-:W-:Y:S02]  /*3d60*/  IMAD.MOV.U32 R6, RZ, RZ, R30 ;  /* 0x000000ffff067224 */ /* 0x004fe400078e001e */
[----:B----4-:R-:W-:Y:S02]  /*3d70*/  IMAD.MOV.U32 R5, RZ, RZ, R31 ;  /* 0x000000ffff057224 */ /* 0x010fe400078e001f */
[----:B------:R-:W-:Y:S02]  /*3d80*/  IMAD.MOV.U32 R4, RZ, RZ, R28 ;  /* 0x000000ffff047224 */ /* 0x000fe400078e001c */
[----:B------:R-:W-:Y:S01]  /*3d90*/  IMAD.MOV.U32 R3, RZ, RZ, R29 ;  /* 0x000000ffff037224 */ /* 0x000fe200078e001d */
[----:B------:R-:W-:Y:S01]  /*3da0*/  PRMT R35, R5, 0x5410, R6 ;  /* 0x0000541005237816 */ /* 0x000fe20000000006 */
[----:B---3--:R-:W-:Y:S02]  /*3db0*/  IMAD.MOV.U32 R6, RZ, RZ, R62 ;  /* 0x000000ffff067224 */ /* 0x008fe400078e003e */
[----:B------:R-:W-:Y:S01]  /*3dc0*/  IMAD.MOV.U32 R5, RZ, RZ, R63 ;  /* 0x000000ffff057224 */ /* 0x000fe200078e003f */
[----:B------:R-:W-:Y:S01]  /*3dd0*/  PRMT R34, R3, 0x5410, R4 ;  /* 0x0000541003227816 */ /* 0x000fe20000000004 */
[----:B------:R-:W-:Y:S02]  /*3de0*/  IMAD.MOV.U32 R4, RZ, RZ, R60 ;  /* 0x000000ffff047224 */ /* 0x000fe400078e003c */
[----:B------:R-:W-:Y:S01]  /*3df0*/  IMAD.MOV.U32 R3, RZ, RZ, R61 ;  /* 0x000000ffff037224 */ /* 0x000fe200078e003d */
[----:B------:R-:W-:Y:S04]  /*3e00*/  PRMT R71, R6, 0x5410, R5 ;  /* 0x0000541006477816 */ /* 0x000fe80000000005 */
[----:B------:R-:W-:Y:S01]  /*3e10*/  PRMT R72, R3, 0x5410, R4 ;  /* 0x0000541003487816 */ /* 0x000fe20000000004 */
[----:B------:R-:W-:Y:S02]  /*3e20*/  IMAD.MOV.U32 R6, RZ, RZ, R22 ;  /* 0x000000ffff067224 */ /* 0x000fe400078e0016 */
[----:B------:R-:W-:Y:S02]  /*3e30*/  IMAD.MOV.U32 R5, RZ, RZ, R23 ;  /* 0x000000ffff057224 */ /* 0x000fe400078e0017 */
[----:B------:R-:W-:Y:S02]  /*3e40*/  IMAD.MOV.U32 R4, RZ, RZ, R20 ;  /* 0x000000ffff047224 */ /* 0x000fe400078e0014 */
[----:B------:R-:W-:Y:S01]  /*3e50*/  IMAD.MOV.U32 R3, RZ, RZ, R21 ;  /* 0x000000ffff037224 */ /* 0x000fe200078e0015 */
[----:B------:R-:W-:Y:S01]  /*3e60*/  PRMT R33, R5, 0x5410, R6 ;  /* 0x0000541005217816 */ /* 0x000fe20000000006 */
[----:B------:R-:W-:Y:S02]  /*3e70*/  IMAD.MOV.U32 R6, RZ, RZ, R58 ;  /* 0x000000ffff067224 */ /* 0x000fe400078e003a */
[----:B------:R-:W-:Y:S01]  /*3e80*/  IMAD.MOV.U32 R5, RZ, RZ, R59 ;  /* 0x000000ffff057224 */ /* 0x000fe200078e003b */
[----:B------:R-:W-:Y:S01]  /*3e90*/  PRMT R32, R3, 0x5410, R4 ;  /* 0x0000541003207816 */ /* 0x000fe20000000004 */
[----:B------:R-:W-:Y:S02]  /*3ea0*/  IMAD.MOV.U32 R4, RZ, RZ, R56 ;  /* 0x000000ffff047224 */ /* 0x000fe400078e0038 */
[----:B------:R-:W-:Y:S01]  /*3eb0*/  IMAD.MOV.U32 R3, RZ, RZ, R57 ;  /* 0x000000ffff037224 */ /* 0x000fe200078e0039 */
[----:B------:R-:W-:Y:S04]  /*3ec0*/  PRMT R68, R6, 0x5410, R5 ;  /* 0x0000541006447816 */ /* 0x000fe80000000005 */
[----:B------:R-:W-:Y:S01]  /*3ed0*/  PRMT R69, R3, 0x5410, R4 ;  /* 0x0000541003457816 */ /* 0x000fe20000000004 */
[----:B------:R-:W-:-:S05]  /*3ee0*/  @P0 BRA `(.L_x_341) ;  /* 0x000007d000000947 */ /* 0x000fca0003800000 */
[----:B-1----:R-:W-:Y:S01]  /*3ef0*/  SEL R4, R54, R70, !P2 ;  /* 0x0000004636047207 */ /* 0x002fe20005000000 */
[----:B------:R-:W1:Y:S01]  /*3f00*/  LDS.128 R64, [R114+0x8100] ;  /* 0x0081000072407984 */ /* 0x000e620000000c00 */
[----:B-----5:R-:W-:Y:S01]  /*3f10*/  MOV R36, R40 ;  /* 0x0000002800247202 */ /* 0x020fe20000000f00 */
[----:B------:R-:W-:Y:S01]  /*3f20*/  IMAD.MOV.U32 R52, RZ, RZ, R43 ;  /* 0x000000ffff347224 */ /* 0x000fe200078e002b */
[----:B------:R-:W-:Y:S01]  /*3f30*/  SHF.R.S32.HI R3, RZ, 0x1f, R4 ;  /* 0x0000001fff037819 */ /* 0x000fe20000011404 */
[--C-:B------:R-:W-:Y:S01]  /*3f40*/  IMAD.MOV.U32 R44, RZ, RZ, R41.reuse ;  /* 0x000000ffff2c7224 */ /* 0x100fe200078e0029 */
[----:B------:R-:W-:Y:S01]  /*3f50*/  @!P1 SHF.R.U64 R40, R40, 0x10, R41 ;  /* 0x0000001028289819 */ /* 0x000fe20000001229 */
[----:B------:R-:W-:Y:S01]  /*3f60*/  IMAD.MOV.U32 R6, RZ, RZ, R11 ;  /* 0x000000ffff067224 */ /* 0x000fe200078e000b */
[----:B------:R-:W-:Y:S02]  /*3f70*/  LEA.HI R4, R3, R4, RZ, 0x4 ;  /* 0x0000000403047211 */ /* 0x000fe400078f20ff */
[----:B------:R-:W-:Y:S02]  /*3f80*/  @!P1 SHF.R.U64 R5, R8, 0x10, R9 ;  /* 0x0000001008059819 */ /* 0x000fe40000001209 */
[----:B------:R-:W-:Y:S02]  /*3f90*/  LEA.HI.SX32 R4, R4, R55, 0x1c ;  /* 0x0000003704047211 */ /* 0x000fe400078fe2ff */
[C---:B------:R-:W-:Y:S02]  /*3fa0*/  LEA R150, P0, R115.reuse, R158, 0x1 ;  /* 0x0000009e73967211 */ /* 0x040fe400078008ff */
[----:B------:R-:W-:Y:S01]  /*3fb0*/  SHF.R.S32.HI R3, RZ, 0x1f, R4 ;  /* 0x0000001fff037819 */ /* 0x000fe20000011404 */
[----:B------:R-:W-:Y:S01]  /*3fc0*/  IMAD.SHL.U32 R45, R4, 0x8, RZ ;  /* 0x00000008042d7824 */ /* 0x000fe200078e00ff */
[----:B------:R-:W-:Y:S02]  /*3fd0*/  LEA.HI.X R151, R115, R159, R111, 0x1, P0 ;  /* 0x0000009f73977211 */ /* 0x000fe400000f0c6f */
[----:B------:R-:W-:Y:S02]  /*3fe0*/  LEA.HI R3, R3, R4, RZ, 0x3 ;  /* 0x0000000403037211 */ /* 0x000fe400078f18ff */
[----:B------:R-:W-:Y:S02]  /*3ff0*/  LOP3.LUT R4, R91, 0x38, R45, 0xf8, !PT ;  /* 0x000000385b047812 */ /* 0x000fe400078ef82d */
[----:B------:R-:W-:Y:S02]  /*4000*/  SHF.R.S32.HI R3, RZ, 0x3, R3 ;  /* 0x00000003ff037819 */ /* 0x000fe40000011403 */
[----:B------:R-:W-:Y:S02]  /*4010*/  LOP3.LUT R4, R4, R90, RZ, 0x3c, !PT ;  /* 0x0000005a04047212 */ /* 0x000fe400078e3cff */
[----:B------:R-:W-:Y:S01]  /*4020*/  ISETP.GE.AND P0, PT, R45, c[0x0][0x1d4], PT ;  /* 0x000075002d007a0c */ /* 0x000fe20003f06270 */
[----:B------:R-:W-:Y:S01]  /*4030*/  IMAD R3, R3, 0x1800, R7 ;  /* 0x0000180003037824 */ /* 0x000fe200078e0207 */
[----:B------:R-:W-:Y:S02]  /*4040*/  @!P1 SHF.R.U32.HI R37, RZ, 0x10, R41 ;  /* 0x00000010ff259819 */ /* 0x000fe40000011629 */
[--C-:B------:R-:W-:Y:S01]  /*4050*/  @!P1 SHF.R.U32.HI R41, RZ, 0x10, R43.reuse ;  /* 0x00000010ff299819 */ /* 0x100fe2000001162b */
[----:B------:R-:W-:Y:S01]  /*4060*/  IMAD.IADD R3, R3, 0x1, R4 ;  /* 0x0000000103037824 */ /* 0x000fe200078e0204 */
[----:B------:R-:W-:Y:S01]  /*4070*/  @!P1 SHF.R.U64 R38, R42, 0x10, R43 ;  /* 0x000000102a269819 */ /* 0x000fe2000000122b */
[----:B------:R-:W-:Y:S01]  /*4080*/  IMAD.MOV.U32 R4, RZ, RZ, R8 ;  /* 0x000000ffff047224 */ /* 0x000fe200078e0008 */
[----:B------:R-:W-:Y:S01]  /*4090*/  @!P1 PRMT R52, R52, 0x5410, R41 ;  /* 0x0000541034349816 */ /* 0x000fe20000000029 */
[----:B------:R-:W-:Y:S01]  /*40a0*/  IMAD.SHL.U32 R24, R3, 0x2, RZ ;  /* 0x0000000203187824 */ /* 0x000fe200078e00ff */
[----:B------:R-:W-:Y:S01]  /*40b0*/  @!P1 PRMT R44, R44, 0x5410, R37 ;  /* 0x000054102c2c9816 */ /* 0x000fe20000000025 */
[----:B------:R-:W-:Y:S01]  /*40c0*/  IMAD.MOV.U32 R8, RZ, RZ, R10 ;  /* 0x000000ffff087224 */ /* 0x000fe200078e000a */
[----:B------:R-:W-:Y:S01]  /*40d0*/  @!P1 SHF.R.U64 R10, R10, 0x10, R11 ;  /* 0x000000100a0a9819 */ /* 0x000fe2000000120b */
[----:B------:R-:W-:Y:S01]  /*40e0*/  IMAD.MOV.U32 R3, RZ, RZ, R9 ;  /* 0x000000ffff037224 */ /* 0x000fe200078e0009 */
[C---:B-1----:R-:W-:Y:S01]  /*40f0*/  @!P1 LOP3.LUT R41, R64.reuse, 0xffff0000, RZ, 0xc0, !PT ;  /* 0xffff000040299812 */ /* 0x042fe200078ec0ff */
[----:B------:R-:W-:Y:S01]  /*4100*/  @!P0 IMAD.WIDE R158, R45, 0x2, R158 ;  /* 0x000000022d9e8825 */ /* 0x000fe200078e029e */
[----:B------:R-:W1:Y:S01]  /*4110*/  LDS.128 R24, [R24+0x8100] ;  /* 0x0081000018187984 */ /* 0x000e620000000c00 */
[----:B------:R-:W-:Y:S02]  /*4120*/  @!P1 SHF.L.U32 R37, R64, 0x10, RZ ;  /* 0x0000001040259819 */ /* 0x000fe400000006ff */
[C---:B------:R-:W-:Y:S01]  /*4130*/  @!P1 IMAD.U32 R47, R66.reuse, 0x10000, RZ ;  /* 0x00010000422f9824 */ /* 0x040fe200078e00ff */
[----:B------:R-:W-:Y:S01]  /*4140*/  @!P1 SHF.L.U32 R43, R65, 0x10, RZ ;  /* 0x00000010412b9819 */ /* 0x000fe200000006ff */
[----:B------:R-:W-:Y:S01]  /*4150*/  @!P1 IMAD.U32 R51, R67, 0x10000, RZ ;  /* 0x0001000043339824 */ /* 0x000fe200078e00ff */
[----:B------:R-:W-:Y:S02]  /*4160*/  @!P1 LOP3.LUT R45, R65, 0xffff0000, RZ, 0xc0, !PT ;  /* 0xffff0000412d9812 */ /* 0x000fe400078ec0ff */
[----:B------:R-:W-:Y:S02]  /*4170*/  @!P1 LOP3.LUT R49, R66, 0xffff0000, RZ, 0xc0, !PT ;  /* 0xffff000042319812 */ /* 0x000fe400078ec0ff */
[----:B------:R-:W-:Y:S02]  /*4180*/  @!P1 LOP3.LUT R53, R67, 0xffff0000, RZ, 0xc0, !PT ;  /* 0xffff000043359812 */ /* 0x000fe400078ec0ff */
[----:B------:R-:W-:Y:S02]  /*4190*/  @!P1 PRMT R8, R8, 0x5410, R10 ;  /* 0x0000541008089816 */ /* 0x000fe4000000000a */
[----:B------:R-:W-:Y:S02]  /*41a0*/  @!P1 PRMT R40, R36, 0x5410, R40 ;  /* 0x0000541024289816 */ /* 0x000fe40000000028 */
[----:B------:R-:W-:Y:S02]  /*41b0*/  @!P1 PRMT R4, R4, 0x5410, R5 ;  /* 0x0000541004049816 */ /* 0x000fe40000000005 */
[----:B------:R-:W-:Y:S01]  /*41c0*/  @!P1 SHF.R.U32.HI R9, RZ, 0x10, R9 ;  /* 0x00000010ff099819 */ /* 0x000fe20000011609 */
[C---:B------:R-:W-:Y:S01]  /*41d0*/  @!P1 IMAD.U32 R36, R40.reuse, 0x10000, RZ ;  /* 0x0001000028249824 */ /* 0x040fe200078e00ff */
[----:B------:R-:W-:Y:S02]  /*41e0*/  @!P1 LOP3.LUT R40, R40, 0xffff0000, RZ, 0xc0, !PT ;  /* 0xffff000028289812 */ /* 0x000fe400078ec0ff */
[----:B------:R-:W-:Y:S01]  /*41f0*/  @!P1 PRMT R5, R3, 0x5410, R9 ;  /* 0x0000541003059816 */ /* 0x000fe20000000009 */
[----:B------:R-:W-:Y:S01]  /*4200*/  @!P1 IMAD.U32 R9, R4, 0x10000, RZ ;  /* 0x0001000004099824 */ /* 0x000fe200078e00ff */
[----:B------:R-:W-:Y:S01]  /*4210*/  MOV R48, R42 ;  /* 0x0000002a00307202 */ /* 0x000fe20000000f00 */
[C---:B------:R-:W-:Y:S01]  /*4220*/  @!P1 IMAD.U32 R42, R44.reuse, 0x10000, RZ ;  /* 0x000100002c2a9824 */ /* 0x040fe200078e00ff */
[----:B------:R-:W-:Y:S02]  /*4230*/  @!P1 LOP3.LUT R44, R44, 0xffff0000, RZ, 0xc0, !PT ;  /* 0xffff00002c2c9812 */ /* 0x000fe400078ec0ff */
[----:B------:R-:W-:Y:S02]  /*4240*/  @!P1 PRMT R48, R48, 0x5410, R38 ;  /* 0x0000541030309816 */ /* 0x000fe40000000026 */
[C---:B------:R-:W-:Y:S02]  /*4250*/  @!P1 SHF.L.U32 R50, R52.reuse, 0x10, RZ ;  /* 0x0000001034329819 */ /* 0x040fe400000006ff */
[----:B------:R-:W-:Y:S01]  /*4260*/  @!P1 LOP3.LUT R52, R52, 0xffff0000, RZ, 0xc0, !PT ;  /* 0xffff000034349812 */ /* 0x000fe200078ec0ff */
[C---:B------:R-:W-:Y:S01]  /*4270*/  @!P1 IMAD.U32 R46, R48.reuse, 0x10000, RZ ;  /* 0x00010000302e9824 */ /* 0x040fe200078e00ff */
[----:B------:R-:W-:Y:S02]  /*4280*/  @!P1 LOP3.LUT R48, R48, 0xffff0000, RZ, 0xc0, !PT ;  /* 0xffff000030309812 */ /* 0x000fe400078ec0ff */
[----:B------:R-:W-:Y:S01]  /*4290*/  @!P1 SHF.R.U32.HI R11, RZ, 0x10, R11 ;  /* 0x00000010ff0b9819 */ /* 0x000fe2000001160b */
[C---:B-1----:R-:W-:Y:S01]  /*42a0*/  @!P1 IMAD.U32 R3, R24.reuse, 0x10000, RZ ;  /* 0x0001000018039824 */ /* 0x042fe200078e00ff */
[----:B------:R-:W-:Y:S02]  /*42b0*/  @!P1 LOP3.LUT R10, R24, 0xffff0000, RZ, 0xc0, !PT ;  /* 0xffff0000180a9812 */ /* 0x000fe400078ec0ff */
[----:B------:R-:W-:Y:S01]  /*42c0*/  @!P1 LOP3.LUT R38, R27, 0xffff0000, RZ, 0xc0, !PT ;  /* 0xffff00001b269812 */ /* 0x000fe200078ec0ff */
[C---:B------:R-:W-:Y:S01]  /*42d0*/  @!P1 FMUL.FTZ R149, R3.reuse, R36 ;  /* 0x0000002403959220 */ /* 0x040fe20000410000 */
[----:B------:R-:W-:Y:S01]  /*42e0*/  @!P1 PRMT R11, R6, 0x5410, R11 ;  /* 0x00005410060b9816 */ /* 0x000fe2000000000b */
[----:B------:R-:W-:Y:S01]  /*42f0*/  @!P1 FMUL.FTZ R152, R10, R40 ;  /* 0x000000280a989220 */ /* 0x000fe20000410000 */
[----:B------:R-:W-:Y:S01]  /*4300*/  @!P1 LOP3.LUT R6, R4, 0xffff0000, RZ, 0xc0, !PT ;  /* 0xffff000004069812 */ /* 0x000fe200078ec0ff */
[-C--:B------:R-:W-:Y:S02]  /*4310*/  @!P1 FMUL.FTZ R3, R3, R9.reuse ;  /* 0x0000000903039220 */ /* 0x080fe40000410000 */
[----:B------:R-:W-:Y:S01]  /*4320*/  @!P1 FFMA.FTZ R149, R37, R9, -R149 ;  /* 0x0000000925959223 */ /* 0x000fe20000010895 */
[----:B------:R-:W-:Y:S01]  /*4330*/  @!P1 LOP3.LUT R9, R5, 0xffff0000, RZ, 0xc0, !PT ;  /* 0xffff000005099812 */ /* 0x000fe200078ec0ff */
[-C--:B------:R-:W-:Y:S01]  /*4340*/  @!P1 FMUL.FTZ R4, R10, R6.reuse ;  /* 0x000000060a049220 */ /* 0x080fe20000410000 */
[----:B------:R-:W-:Y:S01]  /*4350*/  @!P1 LOP3.LUT R10, R25, 0xffff0000, RZ, 0xc0, !PT ;  /* 0xffff0000190a9812 */ /* 0x000fe200078ec0ff */
[----:B------:R-:W-:Y:S01]  /*4360*/  @!P1 FFMA.FTZ R152, R41, R6, -R152 ;  /* 0x0000000629989223 */ /* 0x000fe20000010898 */
[----:B------:R-:W-:Y:S01]  /*4370*/  @!P1 SHF.L.U32 R6, R5, 0x10, RZ ;  /* 0x0000001005069819 */ /* 0x000fe200000006ff */
[----:B------:R-:W-:Y:S01]  /*4380*/  @!P1 FFMA.FTZ R3, R36, R37, R3 ;  /* 0x0000002524039223 */ /* 0x000fe20000010003 */
[----:B------:R-:W-:Y:S01]  /*4390*/  @!P1 SHF.L.U32 R37, R26, 0x10, RZ ;  /* 0x000000101a259819 */ /* 0x000fe200000006ff */
[----:B------:R-:W-:Y:S01]  /*43a0*/  @!P1 IMAD.U32 R36, R25, 0x10000, RZ ;  /* 0x0001000019249824 */ /* 0x000fe200078e00ff */
[----:B------:R-:W-:Y:S01]  /*43b0*/  @!P1 F2FP.BF16.PACK_AB R149, R152, R149 ;  /* 0x000000959895923e */ /* 0x000fe200000010ff */
[----:B------:R-:W-:Y:S02]  /*43c0*/  @!P1 FMUL.FTZ R154, R10, R44 ;  /* 0x0000002c0a9a9220 */ /* 0x000fe40000410000 */
[C---:B------:R-:W-:Y:S01]  /*43d0*/  @!P1 FMUL.FTZ R153, R36.reuse, R42 ;  /* 0x0000002a24999220 */ /* 0x040fe20000410000 */
[----:B------:R-:W-:Y:S01]  /*43e0*/  @!P1 MOV R64, R149 ;  /* 0x0000009500409202 */ /* 0x000fe20000000f00 */
[-C--:B------:R-:W-:Y:S01]  /*43f0*/  @!P1 FMUL.FTZ R5, R36, R6.reuse ;  /* 0x0000000624059220 */ /* 0x080fe20000410000 */
[----:B------:R-:W-:Y:S01]  /*4400*/  @!P1 LOP3.LUT R36, R26, 0xffff0000, RZ, 0xc0, !PT ;  /* 0xffff00001a249812 */ /* 0x000fe200078ec0ff */
[----:B------:R-:W-:Y:S02]  /*4410*/  @!P1 FFMA.FTZ R153, R43, R6, -R153 ;  /* 0x000000062b999223 */ /* 0x000fe40000010899 */
[-C--:B------:R-:W-:Y:S01]  /*4420*/  @!P1 FMUL.FTZ R6, R10, R9.reuse ;  /* 0x000000090a069220 */ /* 0x080fe20000410000 */
[C---:B------:R-:W-:Y:S01]  /*4430*/  @!P1 LOP3.LUT R10, R8.reuse, 0xffff0000, RZ, 0xc0, !PT ;  /* 0xffff0000080a9812 */ /* 0x040fe200078ec0ff */
[----:B------:R-:W-:Y:S02]  /*4440*/  @!P1 FFMA.FTZ R154, R45, R9, -R154 ;  /* 0x000000092d9a9223 */ /* 0x000fe4000001089a */
[----:B------:R-:W-:Y:S02]  /*4450*/  @!P1 IMAD.U32 R9, R8, 0x10000, RZ ;  /* 0x0001000008099824 */ /* 0x000fe400078e00ff */
[C---:B------:R-:W-:Y:S01]  /*4460*/  @!P1 FMUL.FTZ R155, R37.reuse, R46 ;  /* 0x0000002e259b9220 */ /* 0x040fe20000410000 */
[----:B------:R-:W-:Y:S01]  /*4470*/  @!P1 F2FP.BF16.PACK_AB R153, R154, R153 ;  /* 0x000000999a99923e */ /* 0x000fe200000010ff */
[C---:B------:R-:W-:Y:S02]  /*4480*/  @!P1 FMUL.FTZ R156, R36.reuse, R48 ;  /* 0x00000030249c9220 */ /* 0x040fe40000410000 */
[-C--:B------:R-:W-:Y:S02]  /*4490*/  @!P1 FMUL.FTZ R8, R37, R9.reuse ;  /* 0x0000000925089220 */ /* 0x080fe40000410000 */
[----:B------:R-:W-:Y:S02]  /*44a0*/  @!P1 FFMA.FTZ R155, R47, R9, -R155 ;  /* 0x000000092f9b9223 */ /* 0x000fe4000001089b */
[-C--:B------:R-:W-:Y:S01]  /*44b0*/  @!P1 FMUL.FTZ R9, R36, R10.reuse ;  /* 0x0000000a24099220 */ /* 0x080fe20000410000 */
[----:B------:R-:W-:Y:S01]  /*44c0*/  @!P1 LOP3.LUT R36, R11, 0xffff0000, RZ, 0xc0, !PT ;  /* 0xffff00000b249812 */ /* 0x000fe200078ec0ff */
[----:B------:R-:W-:Y:S02]  /*44d0*/  @!P1 FFMA.FTZ R156, R49, R10, -R156 ;  /* 0x0000000a319c9223 */ /* 0x000fe4000001089c */
[----:B------:R-:W-:Y:S02]  /*44e0*/  @!P1 IMAD.U32 R10, R27, 0x10000, RZ ;  /* 0x000100001b0a9824 */ /* 0x000fe400078e00ff */
[----:B------:R-:W-:Y:S01]  /*44f0*/  @!P1 FFMA.FTZ R4, R40, R41, R4 ;  /* 0x0000002928049223 */ /* 0x000fe20000010004 */
[----:B------:R-:W-:Y:S01]  /*4500*/  @!P1 F2FP.BF16.PACK_AB R155, R156, R155 ;  /* 0x0000009b9c9b923e */ /* 0x000fe200000010ff */
[----:B------:R-:W-:Y:S02]  /*4510*/  @!P1 IMAD.U32 R37, R11, 0x10000, RZ ;  /* 0x000100000b259824 */ /* 0x000fe400078e00ff */
        /* <DEDUP_REMOVED lines=8> */
[-C--:B------:R-:W-:Y:S02]  /*45a0*/  @!P1 FFMA.FTZ R157, R53, R36.reuse, -R157 ;  /* 0x00000024359d9223 */ /* 0x080fe4000001089d */
        /* <DEDUP_REMOVED lines=17> */
.L_x_341:
[----:B-1----:R-:W-:Y:S05]  /*46c0*/  BSYNC B0 ;  /* 0x0000000000007941 */ /* 0x002fea0003800000 */
.L_x_340:
[----:B------:R1:W2:Y:S01]  /*46d0*/  SHFL.IDX PT, R65, R146, 0x1, 0x181f ;  /* 0x00381f0092417f89 */ /* 0x0002a200000e0000 */
[----:B------:R-:W-:Y:S01]  /*46e0*/  ISETP.GE.OR P0, PT, R88, R148, P5 ;  /* 0x000000945800720c */ /* 0x000fe20002f06670 */
[----:B------:R-:W-:Y:S02]  /*46f0*/  BSSY B0, `(.L_x_342) ;  /* 0x0000078000007945 */ /* 0x000fe40003800000 */
[----:B------:R1:W3:Y:S10]  /*4700*/  SHFL.IDX PT, R64, R147, 0x1, 0x181f ;  /* 0x00381f0093407f89 */ /* 0x0002f400000e0000 */
[----:B------:R-:W-:-:S05]  /*4710*/  @P0 BRA `(.L_x_343) ;  /* 0x0000075000000947 */ /* 0x000fca0003800000 */
[----:B------:R-:W-:Y:S01]  /*4720*/  SEL R4, R54, R70, !P2 ;  /* 0x0000004636047207 */ /* 0x000fe20005000000 */
[----:B------:R-:W4:Y:S01]  /*4730*/  LDS.128 R48, [R113+0x8100] ;  /* 0x0081000071307984 */ /* 0x000f220000000c00 */
[C---:B---3--:R-:W-:Y:S02]  /*4740*/  LEA R52, P0, R115.reuse, R64, 0x1 ;  /* 0x0000004073347211 */ /* 0x048fe400078008ff */
[----:B------:R-:W-:Y:S02]  /*4750*/  SHF.R.S32.HI R3, RZ, 0x1f, R4 ;  /* 0x0000001fff037819 */ /* 0x000fe40000011404 */
[----:B--2---:R-:W-:Y:S02]  /*4760*/  LEA.HI.X R53, R115, R65, R111, 0x1, P0 ;  /* 0x0000004173357211 */ /* 0x004fe400000f0c6f */
[----:B------:R-:W-:Y:S02]  /*4770*/  LEA.HI R4, R3, R4, RZ, 0x4 ;  /* 0x0000000403047211 */ /* 0x000fe400078f20ff */
[--C-:B------:R-:W-:Y:S02]  /*4780*/  @!P1 SHF.R.U64 R6, R30, 0x10, R31.reuse ;  /* 0x000000101e069819 */ /* 0x100fe4000000121f */
[----:B------:R-:W-:Y:S02]  /*4790*/  LEA.HI.SX32 R4, R4, R55, 0x1c ;  /* 0x0000003704047211 */ /* 0x000fe400078fe2ff */
[----:B------:R-:W-:Y:S02]  /*47a0*/  @!P1 SHF.R.U32.HI R5, RZ, 0x10, R31 ;  /* 0x00000010ff059819 */ /* 0x000fe4000001161f */
[----:B------:R-:W-:Y:S01]  /*47b0*/  SHF.R.S32.HI R3, RZ, 0x1f, R4 ;  /* 0x0000001fff037819 */ /* 0x000fe20000011404 */
[----:B-----5:R-:W-:Y:S01]  /*47c0*/  IMAD.SHL.U32 R10, R4, 0x8, RZ ;  /* 0x00000008040a7824 */ /* 0x020fe200078e00ff */
[----:B------:R-:W-:Y:S02]  /*47d0*/  @!P1 PRMT R9, R35, 0x5410, R5 ;  /* 0x0000541023099816 */ /* 0x000fe40000000005 */
[----:B------:R-:W-:Y:S02]  /*47e0*/  LEA.HI R3, R3, R4, RZ, 0x3 ;  /* 0x0000000403037211 */ /* 0x000fe400078f18ff */
[----:B------:R-:W-:Y:S02]  /*47f0*/  LOP3.LUT R4, R87, 0x38, R10, 0xf8, !PT ;  /* 0x0000003857047812 */ /* 0x000fe400078ef80a */
[----:B------:R-:W-:Y:S02]  /*4800*/  SHF.R.S32.HI R3, RZ, 0x3, R3 ;  /* 0x00000003ff037819 */ /* 0x000fe40000011403 */
[----:B------:R-:W-:Y:S02]  /*4810*/  LOP3.LUT R4, R4, R86, RZ, 0x3c, !PT ;  /* 0x0000005604047212 */ /* 0x000fe400078e3cff */
[----:B------:R-:W-:Y:S01]  /*4820*/  ISETP.GE.AND P0, PT, R10, c[0x0][0x1d4], PT ;  /* 0x000075000a007a0c */ /* 0x000fe20003f06270 */
[----:B------:R-:W-:Y:S01]  /*4830*/  IMAD R3, R3, 0x1800, R12 ;  /* 0x0000180003037824 */ /* 0x000fe200078e020c */
[--C-:B------:R-:W-:Y:S02]  /*4840*/  @!P1 SHF.R.U64 R8, R60, 0x10, R61.reuse ;  /* 0x000000103c089819 */ /* 0x100fe4000000123d */
[----:B------:R-:W-:Y:S01]  /*4850*/  @!P1 SHF.R.U32.HI R60, RZ, 0x10, R61 ;  /* 0x00000010ff3c9819 */ /* 0x000fe2000001163d */
[----:B------:R-:W-:Y:S01]  /*4860*/  IMAD.IADD R3, R3, 0x1, R4 ;  /* 0x0000000103037824 */ /* 0x000fe200078e0204 */
[--C-:B------:R-:W-:Y:S02]  /*4870*/  @!P1 SHF.R.U32.HI R4, RZ, 0x10, R29.reuse ;  /* 0x00000010ff049819 */ /* 0x100fe4000001161d */
[----:B------:R-:W-:Y:S01]  /*4880*/  @!P1 PRMT R30, R72, 0x5432, R8 ;  /* 0x00005432481e9816 */ /* 0x000fe20000000008 */
[----:B------:R-:W-:Y:S01]  /*4890*/  IMAD.SHL.U32 R24, R3, 0x2, RZ ;  /* 0x0000000203187824 */ /* 0x000fe200078e00ff */
[----:B------:R-:W-:Y:S02]  /*48a0*/  @!P1 SHF.R.U64 R3, R28, 0x10, R29 ;  /* 0x000000101c039819 */ /* 0x000fe4000000121d */
[----:B------:R-:W-:Y:S01]  /*48b0*/  @!P1 SHF.L.U32 R11, R30, 0x10, RZ ;  /* 0x000000101e0b9819 */ /* 0x000fe200000006ff */
[----:B------:R-:W-:Y:S01]  /*48c0*/  @!P0 IMAD.WIDE R64, R10, 0x2, R64 ;  /* 0x000000020a408825 */ /* 0x000fe200078e0240 */
[----:B----4-:R-:W-:Y:S01]  /*48d0*/  @!P1 LOP3.LUT R37, R49, 0xffff0000, RZ, 0xc0, !PT ;  /* 0xffff000031259812 */ /* 0x010fe200078ec0ff */
[----:B------:R-:W2:Y:S01]  /*48e0*/  LDS.128 R24, [R24+0x8100] ;  /* 0x0081000018187984 */ /* 0x000ea20000000c00 */
[C---:B------:R-:W-:Y:S01]  /*48f0*/  @!P1 LOP3.LUT R31, R48.reuse, 0xffff0000, RZ, 0xc0, !PT ;  /* 0xffff0000301f9812 */ /* 0x040fe200078ec0ff */
[----:B------:R-:W-:Y:S01]  /*4900*/  @!P1 IMAD.U32 R29, R48, 0x10000, RZ ;  /* 0x00010000301d9824 */ /* 0x000fe200078e00ff */
[C---:B------:R-:W-:Y:S01]  /*4910*/  @!P1 LOP3.LUT R46, R51.reuse, 0xffff0000, RZ, 0xc0, !PT ;  /* 0xffff0000332e9812 */ /* 0x040fe200078ec0ff */
[----:B------:R-:W-:Y:S01]  /*4920*/  @!P1 IMAD.U32 R44, R51, 0x10000, RZ ;  /* 0x00010000332c9824 */ /* 0x000fe200078e00ff */
[C---:B------:R-:W-:Y:S01]  /*4930*/  @!P1 LOP3.LUT R42, R50.reuse, 0xffff0000, RZ, 0xc0, !PT ;  /* 0xffff0000322a9812 */ /* 0x040fe200078ec0ff */
[----:B------:R-:W-:Y:S01]  /*4940*/  @!P1 IMAD.U32 R40, R50, 0x10000, RZ ;  /* 0x0001000032289824 */ /* 0x000fe200078e00ff */
[----:B------:R-:W-:Y:S02]  /*4950*/  @!P1 PRMT R8, R34, 0x5432, R3 ;  /* 0x0000543222089816 */ /* 0x000fe40000000003 */
[----:B------:R-:W-:Y:S01]  /*4960*/  @!P1 PRMT R28, R35, 0x5432, R6 ;  /* 0x00005432231c9816 */ /* 0x000fe20000000006 */
[----:B------:R-:W-:Y:S01]  /*4970*/  @!P1 IMAD.U32 R35, R49, 0x10000, RZ ;  /* 0x0001000031239824 */ /* 0x000fe200078e00ff */
[----:B------:R-:W-:Y:S01]  /*4980*/  @!P1 PRMT R72, R72, 0x5410, R60 ;  /* 0x0000541048489816 */ /* 0x000fe2000000003c */
[----:B------:R-:W-:Y:S01]  /*4990*/  @!P1 IMAD.U32 R5, R8, 0x10000, RZ ;  /* 0x0001000008059824 */ /* 0x000fe200078e00ff */
[----:B------:R-:W-:Y:S02]  /*49a0*/  @!P1 PRMT R4, R34, 0x5410, R4 ;  /* 0x0000541022049816 */ /* 0x000fe40000000004 */
[C---:B------:R-:W-:Y:S01]  /*49b0*/  @!P1 LOP3.LUT R36, R72.reuse, 0xffff0000, RZ, 0xc0, !PT ;  /* 0xffff000048249812 */ /* 0x040fe200078ec0ff */
[----:B------:R-:W-:Y:S01]  /*49c0*/  @!P1 IMAD.U32 R34, R72, 0x10000, RZ ;  /* 0x0001000048229824 */ /* 0x000fe200078e00ff */
[----:B------:R-:W-:Y:S01]  /*49d0*/  @!P1 LOP3.LUT R30, R30, 0xffff0000, RZ, 0xc0, !PT ;  /* 0xffff00001e1e9812 */ /* 0x000fe200078ec0ff */
[C---:B------:R-:W-:Y:S01]  /*49e0*/  @!P1 IMAD.U32 R6, R4.reuse, 0x10000, RZ ;  /* 0x0001000004069824 */ /* 0x040fe200078e00ff */
[----:B------:R-:W-:Y:S02]  /*49f0*/  @!P1 LOP3.LUT R4, R4, 0xffff0000, RZ, 0xc0, !PT ;  /* 0xffff000004049812 */ /* 0x000fe400078ec0ff */
[----:B------:R-:W-:Y:S02]  /*4a00*/  @!P1 LOP3.LUT R8, R8, 0xffff0000, RZ, 0xc0, !PT ;  /* 0xffff000008089812 */ /* 0x000fe400078ec0ff */
[--C-:B------:R-:W-:Y:S02]  /*4a10*/  @!P1 SHF.R.U64 R62, R62, 0x10, R63.reuse ;  /* 0x000000103e3e9819 */ /* 0x100fe4000000123f */
[----:B------:R-:W-:Y:S04]  /*4a20*/  @!P1 SHF.R.U32.HI R45, RZ, 0x10, R63 ;  /* 0x00000010ff2d9819 */ /* 0x000fe8000001163f */
[C---:B------:R-:W-:Y:S02]  /*4a30*/  @!P1 PRMT R45, R71.reuse, 0x5432, R45 ;  /* 0x00005432472d9816 */ /* 0x040fe4000000002d */
[----:B------:R-:W-:Y:S02]  /*4a40*/  @!P1 PRMT R71, R71, 0x5410, R62 ;  /* 0x0000541047479816 */ /* 0x000fe4000000003e */
[C---:B------:R-:W-:Y:S02]  /*4a50*/  @!P1 SHF.L.U32 R43, R45.reuse, 0x10, RZ ;  /* 0x000000102d2b9819 */ /* 0x040fe400000006ff */
[----:B------:R-:W-:Y:S02]  /*4a60*/  @!P1 LOP3.LUT R45, R45, 0xffff0000, RZ, 0xc0, !PT ;  /* 0xffff00002d2d9812 */ /* 0x000fe400078ec0ff */
[C---:B------:R-:W-:Y:S02]  /*4a70*/  @!P1 SHF.L.U32 R38, R71.reuse, 0x10, RZ ;  /* 0x0000001047269819 */ /* 0x040fe400000006ff */
[----:B------:R-:W-:Y:S01]  /*4a80*/  @!P1 LOP3.LUT R41, R71, 0xffff0000, RZ, 0xc0, !PT ;  /* 0xffff000047299812 */ /* 0x000fe200078ec0ff */
[----:B--2---:R-:W-:Y:S01]  /*4a90*/  @!P1 IMAD.U32 R3, R24, 0x10000, RZ ;  /* 0x0001000018039824 */ /* 0x004fe200078e00ff */
[----:B------:R-:W-:Y:S03]  /*4aa0*/  @!P1 SHF.L.U32 R10, R25, 0x10, RZ ;  /* 0x00000010190a9819 */ /* 0x000fe600000006ff */
[C---:B------:R-:W-:Y:S02]  /*4ab0*/  @!P1 FMUL.FTZ R47, R3.reuse, R11 ;  /* 0x0000000b032f9220 */ /* 0x040fe40000410000 */
[C---:B------:R-:W-:Y:S02]  /*4ac0*/  @!P1 FMUL.FTZ R60, R10.reuse, R34 ;  /* 0x000000220a3c9220 */ /* 0x040fe40000410000 */
        /* <DEDUP_REMOVED lines=16> */
[----:B------:R-:W-:Y:S02]  /*4bd0*/  @!P1 FFMA.FTZ R62, R31, R8, -R62 ;  /* 0x000000081f3e9223 */ /* 0x000fe4000001083e */
[C---:B------:R-:W-:Y:S01]  /*4be0*/  @!P1 IMAD.U32 R8, R9.reuse, 0x10000, RZ ;  /* 0x0001000009089824 */ /* 0x040fe200078e00ff */
[----:B------:R-:W-:Y:S01]  /*4bf0*/  @!P1 MOV R49, R60 ;  /* 0x0000003c00319202 */ /* 0x000fe20000000f00 */
[----:B------:R-:W-:Y:S01]  /*4c00*/  @!P1 FMUL.FTZ R63, R10, R43 ;  /* 0x0000002b0a3f9220 */ /* 0x000fe20000410000 */
[----:B------:R-:W-:Y:S01]  /*4c10*/  @!P1 LOP3.LUT R9, R9, 0xffff0000, RZ, 0xc0, !PT ;  /* 0xffff000009099812 */ /* 0x000fe200078ec0ff */
[C---:B------:R-:W-:Y:S01]  /*4c20*/  @!P1 FMUL.FTZ R66, R11.reuse, R45 ;  /* 0x0000002d0b429220 */ /* 0x040fe20000410000 */
[----:B------:R-:W-:Y:S01]  /*4c30*/  @!P1 F2FP.BF16.PACK_AB R47, R62, R47 ;  /* 0x0000002f3e2f923e */ /* 0x000fe200000010ff */
[-C--:B------:R-:W-:Y:S02]  /*4c40*/  @!P1 FMUL.FTZ R10, R10, R8.reuse ;  /* 0x000000080a0a9220 */ /* 0x080fe40000410000 */
[----:B------:R-:W-:Y:S02]  /*4c50*/  @!P1 FFMA.FTZ R63, R44, R8, -R63 ;  /* 0x000000082c3f9223 */ /* 0x000fe4000001083f */
[----:B------:R-:W-:Y:S02]  /*4c60*/  @!P1 IMAD.U32 R8, R26, 0x10000, RZ ;  /* 0x000100001a089824 */ /* 0x000fe400078e00ff */
[-C--:B------:R-:W-:Y:S02]  /*4c70*/  @!P1 FMUL.FTZ R11, R11, R9.reuse ;  /* 0x000000090b0b9220 */ /* 0x080fe40000410000 */
[----:B------:R-:W-:Y:S02]  /*4c80*/  @!P1 FFMA.FTZ R66, R46, R9, -R66 ;  /* 0x000000092e429223 */ /* 0x000fe40000010842 */
[C---:B------:R-:W-:Y:S01]  /*4c90*/  @!P1 IMAD.U32 R9, R28.reuse, 0x10000, RZ ;  /* 0x000100001c099824 */ /* 0x040fe200078e00ff */
[----:B------:R-:W-:Y:S01]  /*4ca0*/  @!P1 LOP3.LUT R28, R28, 0xffff0000, RZ, 0xc0, !PT ;  /* 0xffff00001c1c9812 */ /* 0x000fe200078ec0ff */
[----:B------:R-:W-:Y:S01]  /*4cb0*/  @!P1 FMUL.FTZ R71, R8, R38 ;  /* 0x0000002608479220 */ /* 0x000fe20000410000 */
[----:B------:R-:W-:Y:S01]  /*4cc0*/  @!P1 F2FP.BF16.PACK_AB R63, R66, R63 ;  /* 0x0000003f423f923e */ /* 0x000fe200000010ff */
[C---:B------:R-:W-:Y:S02]  /*4cd0*/  @!P1 FMUL.FTZ R67, R29.reuse, R41 ;  /* 0x000000291d439220 */ /* 0x040fe40000410000 */
        /* <DEDUP_REMOVED lines=25> */
.L_x_343:
[----:B------:R-:W-:Y:S05]  /*4e70*/  BSYNC B0 ;  /* 0x0000000000007941 */ /* 0x000fea0003800000 */
.L_x_342:
[----:B-----5:R4:W1:Y:S01]  /*4e80*/  SHFL.IDX PT, R43, R146, 0x2, 0x181f ;  /* 0x00581f00922b7f89 */ /* 0x02086200000e0000 */
[----:B------:R-:W-:Y:S03]  /*4e90*/  ISETP.GE.OR P0, PT, R85, R148, P5 ;  /* 0x000000945500720c */ /* 0x000fe60002f06670 */
[----:B------:R4:W3:Y:S10]  /*4ea0*/  SHFL.IDX PT, R42, R147, 0x2, 0x181f ;  /* 0x00581f00932a7f89 */ /* 0x0008f400000e0000 */
[----:B------:R-:W-:-:S05]  /*4eb0*/  @P0 BRA `(.L_x_337) ;  /* 0x00000aa000000947 */ /* 0x000fca0003800000 */
[----:B------:R-:W-:Y:S01]  /*4ec0*/  SEL R70, R54, R70, !P2 ;  /* 0x0000004636467207 */ /* 0x000fe20005000000 */
[----:B------:R-:W5:Y:S01]  /*4ed0*/  LDS.128 R44, [R112+0x8100] ;  /* 0x00810000702c7984 */ /* 0x000f620000000c00 */
[----:B------:R-:W-:Y:S02]  /*4ee0*/  @!P1 SHF.R.U64 R8, R56, 0x10, R57 ;  /* 0x0000001038089819 */ /* 0x000fe40000001239 */
[----:B------:R-:W-:Y:S02]  /*4ef0*/  SHF.R.S32.HI R3, RZ, 0x1f, R70 ;  /* 0x0000001fff037819 */ /* 0x000fe40000011446 */
[----:B--23--:R-:W-:Y:S02]  /*4f00*/  LEA R48, P0, R115, R42, 0x1 ;  /* 0x0000002a73307211 */ /* 0x00cfe400078008ff */
[----:B------:R-:W-:Y:S02]  /*4f10*/  LEA.HI R3, R3, R70, RZ, 0x4 ;  /* 0x0000004603037211 */ /* 0x000fe400078f20ff */
[----:B-1----:R-:W-:Y:S02]  /*4f20*/  LEA.HI.X R49, R115, R43, R111, 0x1, P0 ;  /* 0x0000002b73317211 */ /* 0x002fe400000f0c6f */
[----:B------:R-:W-:Y:S02]  /*4f30*/  LEA.HI.SX32 R4, R3, R55, 0x1c ;  /* 0x0000003703047211 */ /* 0x000fe400078fe2ff */
[--C-:B------:R-:W-:Y:S02]  /*4f40*/  @!P1 SHF.R.U64 R6, R22, 0x10, R23.reuse ;  /* 0x0000001016069819 */ /* 0x100fe40000001217 */
[----:B------:R-:W-:Y:S01]  /*4f50*/  SHF.R.S32.HI R3, RZ, 0x1f, R4 ;  /* 0x0000001fff037819 */ /* 0x000fe20000011404 */
[----:B------:R-:W-:Y:S01]  /*4f60*/  IMAD.SHL.U32 R41, R4, 0x8, RZ ;  /* 0x0000000804297824 */ /* 0x000fe200078e00ff */
[----:B------:R-:W-:Y:S02]  /*4f70*/  @!P1 SHF.R.U32.HI R5, RZ, 0x10, R23 ;  /* 0x00000010ff059819 */ /* 0x000fe40000011617 */
[----:B------:R-:W-:Y:S02]  /*4f80*/  LEA.HI R3, R3, R4, RZ, 0x3 ;  /* 0x0000000403037211 */ /* 0x000fe400078f18ff */
[----:B------:R-:W-:Y:S02]  /*4f90*/  LOP3.LUT R4, R84, 0x38, R41, 0xf8, !PT ;  /* 0x0000003854047812 */ /* 0x000fe400078ef829 */
[----:B------:R-:W-:Y:S02]  /*4fa0*/  SHF.R.S32.HI R3, RZ, 0x3, R3 ;  /* 0x00000003ff037819 */ /* 0x000fe40000011403 */
[----:B------:R-:W-:Y:S02]  /*4fb0*/  LOP3.LUT R4, R4, R97, RZ, 0x3c, !PT ;  /* 0x0000006104047212 */ /* 0x000fe400078e3cff */
[----:B------:R-:W-:Y:S01]  /*4fc0*/  @!P1 PRMT R9, R33, 0x5410, R5 ;  /* 0x0000541021099816 */ /* 0x000fe20000000005 */
[----:B------:R-:W-:Y:S01]  /*4fd0*/  IMAD R3, R3, 0x1800, R13 ;  /* 0x0000180003037824 */ /* 0x000fe200078e020d */
[----:B------:R-:W-:Y:S02]  /*4fe0*/  @!P1 SHF.R.U32.HI R56, RZ, 0x10, R57 ;  /* 0x00000010ff389819 */ /* 0x000fe40000011639 */
[----:B------:R-:W-:Y:S01]  /*4ff0*/  @!P1 SHF.R.U32.HI R38, RZ, 0x10, R59 ;  /* 0x00000010ff269819 */ /* 0x000fe2000001163b */
[----:B------:R-:W-:Y:S01]  /*5000*/  IMAD.IADD R3, R3, 0x1, R4 ;  /* 0x0000000103037824 */ /* 0x000fe200078e0204 */
[----:B------:R-:W-:Y:S02]  /*5010*/  @!P1 SHF.R.U32.HI R4, RZ, 0x10, R21 ;  /* 0x00000010ff049819 */ /* 0x000fe40000011615 */
[----:B------:R-:W-:Y:S01]  /*5020*/  @!P1 SHF.R.U64 R58, R58, 0x10, R59 ;  /* 0x000000103a3a9819 */ /* 0x000fe2000000123b */
[----:B------:R-:W-:Y:S01]  /*5030*/  IMAD.SHL.U32 R24, R3, 0x2, RZ ;  /* 0x0000000203187824 */ /* 0x000fe200078e00ff */
[----:B------:R-:W-:Y:S02]  /*5040*/  @!P1 SHF.R.U64 R3, R20, 0x10, R21 ;  /* 0x0000001014039819 */ /* 0x000fe40000001215 */
[----:B------:R-:W-:Y:S01]  /*5050*/  @!P1 PRMT R20, R33, 0x5432, R6 ;  /* 0x0000543221149816 */ /* 0x000fe20000000006 */
[C---:B-----5:R-:W-:Y:S01]  /*5060*/  @!P1 IMAD.U32 R21, R44.reuse, 0x10000, RZ ;  /* 0x000100002c159824 */ /* 0x060fe200078e00ff */
[----:B------:R-:W-:Y:S01]  /*5070*/  @!P1 SHF.L.U32 R29, R45, 0x10, RZ ;  /* 0x000000102d1d9819 */ /* 0x000fe200000006ff */
[----:B------:R-:W-:Y:S01]  /*5080*/  @!P1 IMAD.U32 R37, R47, 0x10000, RZ ;  /* 0x000100002f259824 */ /* 0x000fe200078e00ff */
[----:B------:R-:W1:Y:S01]  /*5090*/  LDS.128 R24, [R24+0x8100] ;  /* 0x0081000018187984 */ /* 0x000e620000000c00 */
[----:B------:R-:W-:Y:S02]  /*50a0*/  @!P1 LOP3.LUT R31, R45, 0xffff0000, RZ, 0xc0, !PT ;  /* 0xffff00002d1f9812 */ /* 0x000fe400078ec0ff */
[----:B------:R-:W-:Y:S02]  /*50b0*/  @!P1 LOP3.LUT R23, R44, 0xffff0000, RZ, 0xc0, !PT ;  /* 0xffff00002c179812 */ /* 0x000fe400078ec0ff */
[----:B------:R-:W-:Y:S02]  /*50c0*/  @!P1 LOP3.LUT R40, R47, 0xffff0000, RZ, 0xc0, !PT ;  /* 0xffff00002f289812 */ /* 0x000fe400078ec0ff */
[C---:B------:R-:W-:Y:S02]  /*50d0*/  @!P1 SHF.L.U32 R33, R46.reuse, 0x10, RZ ;  /* 0x000000102e219819 */ /* 0x040fe400000006ff */
[----:B------:R-:W-:Y:S02]  /*50e0*/  @!P1 LOP3.LUT R35, R46, 0xffff0000, RZ, 0xc0, !PT ;  /* 0xffff00002e239812 */ /* 0x000fe400078ec0ff */
[----:B------:R-:W-:Y:S02]  /*50f0*/  @!P1 PRMT R4, R32, 0x5410, R4 ;  /* 0x0000541020049816 */ /* 0x000fe40000000004 */
[C---:B------:R-:W-:Y:S02]  /*5100*/  @!P1 PRMT R22, R69.reuse, 0x5432, R8 ;  /* 0x0000543245169816 */ /* 0x040fe40000000008 */
[----:B------:R-:W-:Y:S01]  /*5110*/  @!P1 PRMT R69, R69, 0x5410, R56 ;  /* 0x0000541045459816 */ /* 0x000fe20000000038 */
[C---:B------:R-:W-:Y:S01]  /*5120*/  @!P1 IMAD.U32 R6, R4.reuse, 0x10000, RZ ;  /* 0x0001000004069824 */ /* 0x040fe200078e00ff */
[----:B------:R-:W-:Y:S01]  /*5130*/  @!P1 LOP3.LUT R4, R4, 0xffff0000, RZ, 0xc0, !PT ;  /* 0xffff000004049812 */ /* 0x000fe200078ec0ff */
[----:B------:R-:W-:Y:S01]  /*5140*/  @!P1 IMAD.U32 R11, R22, 0x10000, RZ ;  /* 0x00010000160b9824 */ /* 0x000fe200078e00ff */
[----:B------:R-:W-:Y:S01]  /*5150*/  @!P1 PRMT R8, R32, 0x5432, R3 ;  /* 0x0000543220089816 */ /* 0x000fe20000000003 */
[C---:B------:R-:W-:Y:S01]  /*5160*/  @!P1 IMAD.U32 R28, R69.reuse, 0x10000, RZ ;  /* 0x00010000451c9824 */ /* 0x040fe200078e00ff */
[----:B------:R-:W-:Y:S02]  /*5170*/  @!P1 LOP3.LUT R30, R69, 0xffff0000, RZ, 0xc0, !PT ;  /* 0xffff0000451e9812 */ /* 0x000fe400078ec0ff */
[----:B------:R-:W-:Y:S01]  /*5180*/  @!P1 LOP3.LUT R22, R22, 0xffff0000, RZ, 0xc0, !PT ;  /* 0xffff000016169812 */ /* 0x000fe200078ec0ff */
[C---:B------:R-:W-:Y:S01]  /*5190*/  @!P1 IMAD.U32 R5, R8.reuse, 0x10000, RZ ;  /* 0x0001000008059824 */ /* 0x040fe200078e00ff */
[----:B------:R-:W-:Y:S02]  /*51a0*/  @!P1 LOP3.LUT R8, R8, 0xffff0000, RZ, 0xc0, !PT ;  /* 0xffff000008089812 */ /* 0x000fe400078ec0ff */
[C---:B------:R-:W-:Y:S02]  /*51b0*/  @!P1 PRMT R38, R68.reuse, 0x5432, R38 ;  /* 0x0000543244269816 */ /* 0x040fe40000000026 */
[----:B------:R-:W-:Y:S02]  /*51c0*/  @!P1 PRMT R68, R68, 0x5410, R58 ;  /* 0x0000541044449816 */ /* 0x000fe4000000003a */
[----:B------:R-:W-:Y:S01]  /*51d0*/  ISETP.GE.AND P0, PT, R41, c[0x0][0x1d4], PT ;  /* 0x0000750029007a0c */ /* 0x000fe20003f06270 */
[C---:B------:R-:W-:Y:S01]  /*51e0*/  @!P1 IMAD.U32 R36, R38.reuse, 0x10000, RZ ;  /* 0x0001000026249824 */ /* 0x040fe200078e00ff */
[----:B------:R-:W-:Y:S01]  /*51f0*/  @!P1 LOP3.LUT R38, R38, 0xffff0000, RZ, 0xc0, !PT ;  /* 0xffff000026269812 */ /* 0x000fe200078ec0ff */
[C---:B------:R-:W-:Y:S01]  /*5200*/  @!P1 IMAD.U32 R32, R68.reuse, 0x10000, RZ ;  /* 0x0001000044209824 */ /* 0x040fe200078e00ff */
[----:B------:R-:W-:Y:S01]  /*5210*/  @!P1 LOP3.LUT R34, R68, 0xffff0000, RZ, 0xc0, !PT ;  /* 0xffff000044229812 */ /* 0x000fe200078ec0ff */
[----:B-1----:R-:W-:Y:S01]  /*5220*/  @!P1 IMAD.U32 R10, R25, 0x10000, RZ ;  /* 0x00010000190a9824 */ /* 0x002fe200078e00ff */
        /* <DEDUP_REMOVED lines=19> */
[----:B------:R-:W-:Y:S02]  /*5360*/  @!P1 FFMA.FTZ R53, R23, R8, -R53 ;  /* 0x0000000817359223 */ /* 0x000fe40000010835 */
[----:B------:R-:W-:Y:S01]  /*5370*/  @!P1 IMAD.U32 R8, R9, 0x10000, RZ ;  /* 0x0001000009089824 */ /* 0x000fe200078e00ff */
[----:B------:R-:W-:Y:S01]  /*5380*/  @!P1 MOV R45, R51 ;  /* 0x00000033002d9202 */ /* 0x000fe20000000f00 */
[C---:B------:R-:W-:Y:S01]  /*5390*/  @!P1 FMUL.FTZ R56, R10.reuse, R36 ;  /* 0x000000240a389220 */ /* 0x040fe20000410000 */
[----:B------:R-:W-:Y:S01]  /*53a0*/  @!P1 F2FP.BF16.PACK_AB R50, R53, R50 ;  /* 0x000000323532923e */ /* 0x000fe200000010ff */
[----:B------:R-:W-:Y:S01]  /*53b0*/  @!P1 FMUL.FTZ R58, R11, R38 ;  /* 0x000000260b3a9220 */ /* 0x000fe20000410000 */
[----:B------:R-:W-:Y:S01]  /*53c0*/  @!P1 LOP3.LUT R9, R9, 0xffff0000, RZ, 0xc0, !PT ;  /* 0xffff000009099812 */ /* 0x000fe200078ec0ff */
        /* <DEDUP_REMOVED lines=10> */
[-C--:B------:R-:W-:Y:S02]  /*5470*/  @!P1 FMUL.FTZ R8, R8, R9.reuse ;  /* 0x0000000908089220 */ /* 0x080fe40000410000 */
[----:B------:R-:W-:Y:S02]  /*5480*/  @!P1 FFMA.FTZ R57, R33, R9, -R57 ;  /* 0x0000000921399223 */ /* 0x000fe40000010839 */
[-C--:B------:R-:W-:Y:S02]  /*5490*/  @!P1 FMUL.FTZ R9, R21, R20.reuse ;  /* 0x0000001415099220 */ /* 0x080fe40000410000 */
[----:B------:R-:W-:Y:S02]  /*54a0*/  @!P1 FFMA.FTZ R20, R35, R20, -R59 ;  /* 0x0000001423149223 */ /* 0x000fe4000001083b */
[----:B------:R-:W-:Y:S02]  /*54b0*/  @!P1 IMAD.MOV.U32 R44, RZ, RZ, R50 ;  /* 0x000000ffff2c9224 */ /* 0x000fe400078e0032 */
[----:B------:R-:W-:Y:S01]  /*54c0*/  @!P1 IMAD.MOV.U32 R47, RZ, RZ, R56 ;  /* 0x000000ffff2f9224 */ /* 0x000fe200078e0038 */
[----:B------:R-:W-:Y:S01]  /*54d0*/  @!P1 F2FP.BF16.PACK_AB R20, R20, R57 ;  /* 0x000000391414923e */ /* 0x000fe200000010ff */
[----:B------:R-:W-:Y:S02]  /*54e0*/  @!P1 FFMA.FTZ R4, R22, R23, R4 ;  /* 0x0000001716049223 */ /* 0x000fe40000010004 */
[----:B------:R-:W-:Y:S02]  /*54f0*/  @!P1 FFMA.FTZ R5, R28, R29, R5 ;  /* 0x0000001d1c059223 */ /* 0x000fe40000010005 */
[----:B------:R-:W-:Y:S01]  /*5500*/  @!P1 IMAD.MOV.U32 R46, RZ, RZ, R20 ;  /* 0x000000ffff2e9224 */ /* 0x000fe200078e0014 */
[----:B------:R-:W-:Y:S01]  /*5510*/  @!P1 F2FP.BF16.PACK_AB R3, R4, R3 ;  /* 0x000000030403923e */ /* 0x000fe200000010ff */
[----:B------:R-:W-:Y:S02]  /*5520*/  @!P1 FFMA.FTZ R6, R30, R31, R6 ;  /* 0x0000001f1e069223 */ /* 0x000fe40000010006 */
[----:B------:R-:W-:Y:S01]  /*5530*/  @!P1 FFMA.FTZ R8, R32, R33, R8 ;  /* 0x0000002120089223 */ /* 0x000fe20000010008 */
[----:B------:R1:W-:Y:S01]  /*5540*/  ST.E.128 [R48.64], R44 ;  /* 0x0000002c30007985 */ /* 0x0003e2000c101d12 */
[----:B------:R-:W-:Y:S01]  /*5550*/  @!P1 FFMA.FTZ R9, R34, R35, R9 ;  /* 0x0000002322099223 */ /* 0x000fe20000010009 */
[----:B------:R-:W-:Y:S01]  /*5560*/  @!P1 F2FP.BF16.PACK_AB R5, R6, R5 ;  /* 0x000000050605923e */ /* 0x000fe200000010ff */
[----:B------:R-:W-:Y:S02]  /*5570*/  @!P1 FFMA.FTZ R10, R36, R37, R10 ;  /* 0x00000025240a9223 */ /* 0x000fe4000001000a */
[----:B------:R-:W-:Y:S01]  /*5580*/  @!P1 FFMA.FTZ R11, R38, R40, R11 ;  /* 0x00000028260b9223 */ /* 0x000fe2000001000b */
[----:B------:R-:W-:Y:S01]  /*5590*/  @!P1 F2FP.BF16.PACK_AB R8, R9, R8 ;  /* 0x000000080908923e */ /* 0x000fe200000010ff */
[----:B------:R-:W-:Y:S01]  /*55a0*/  @!P1 IMAD.MOV.U32 R24, RZ, RZ, R3 ;  /* 0x000000ffff189224 */ /* 0x000fe200078e0003 */
[----:B------:R-:W-:Y:S02]  /*55b0*/  @!P1 MOV R25, R5 ;  /* 0x0000000500199202 */ /* 0x000fe40000000f00 */
        /* <DEDUP_REMOVED lines=8> */
.L_x_321:
[----:B------:R1:W2:Y:S01]  /*5640*/  SHFL.IDX PT, R5, R146, RZ, 0x181f ;  /* 0x00181fff92057589 */ /* 0x0002a200000e0000 */
[----:B------:R-:W-:Y:S01]  /*5650*/  IMAD R3, R39, -0x60, R2 ;  /* 0xffffffa027037824 */ /* 0x000fe200078e0202 */
[----:B------:R-:W-:Y:S02]  /*5660*/  BSSY B0, `(.L_x_344) ;  /* 0x0000011000007945 */ /* 0x000fe40003800000 */
[----:B------:R1:W3:Y:S02]  /*5670*/  SHFL.IDX PT, R4, R147, RZ, 0x181f ;  /* 0x00181fff93047589 */ /* 0x0002e400000e0000 */
[----:B------:R-:W-:Y:S04]  /*5680*/  IMNMX R3, R3, 0x60, PT ;  /* 0x0000006003037817 */ /* 0x000fe80003800200 */
[----:B------:R-:W-:Y:S04]  /*5690*/  IADD3 R3, -R15, R3, RZ ;  /* 0x000000030f037210 */ /* 0x000fe80007ffe1ff */
[----:B------:R-:W-:Y:S11]  /*56a0*/  ISETP.GE.AND P0, PT, R3, 0x1, PT ;  /* 0x000000010300780c */ /* 0x000ff60003f06270 */
[----:B------:R-:W-:Y:S02]  /*56b0*/  @!UPT UIADD3 URZ, URZ, URZ, URZ ;  /* 0x0000003f3f3ff290 */ /* 0x000fe4000fffe03f */
[----:B------:R-:W-:-:S05]  /*56c0*/  @!P0 BRA `(.L_x_345) ;  /* 0x000000a000008947 */ /* 0x000fca0003800000 */
[----:B-12---:R-:W1:Y:S01]  /*56d0*/  @!P5 LDS.128 R8, [R89+0x8100] ;  /* 0x008100005908d984 */ /* 0x006e620000000c00 */
[CC--:B---3--:R-:W-:Y:S04]  /*56e0*/  @!P5 LEA R20, P0, R16.reuse, R4.reuse, 0x1 ;  /* 0x000000041014d211 */ /* 0x0c8fe800078008ff */
        /* <DEDUP_REMOVED lines=8> */
.L_x_345:
[----:B-12---:R-:W-:Y:S05]  /*5770*/  BSYNC B0 ;  /* 0x0000000000007941 */ /* 0x006fea0003800000 */
.L_x_344:
[----:B------:R1:W2:Y:S01]  /*5780*/  SHFL.IDX PT, R5, R146, 0x1, 0x181f ;  /* 0x00381f0092057f89 */ /* 0x0002a200000e0000 */
[----:B------:R-:W-:Y:S01]  /*5790*/  ISETP.GE.AND P0, PT, R3, 0x21, PT ;  /* 0x000000210300780c */ /* 0x000fe20003f06270 */
[----:B------:R-:W-:Y:S02]  /*57a0*/  BSSY B0, `(.L_x_346) ;  /* 0x000000d000007945 */ /* 0x000fe40003800000 */
[----:B---3--:R1:W3:Y:S10]  /*57b0*/  SHFL.IDX PT, R4, R147, 0x1, 0x181f ;  /* 0x00381f0093047f89 */ /* 0x0082f400000e0000 */
        /* <DEDUP_REMOVED lines=11> */
.L_x_347:
[----:B------:R-:W-:Y:S05]  /*5870*/  BSYNC B0 ;  /* 0x0000000000007941 */ /* 0x000fea0003800000 */
.L_x_346:
[----:B-1----:R-:W1:Y:S01]  /*5880*/  SHFL.IDX PT, R146, R146, 0x2, 0x181f ;  /* 0x00581f0092927f89 */ /* 0x002e6200000e0000 */
[----:B------:R-:W-:Y:S03]  /*5890*/  ISETP.GE.AND P0, PT, R3, 0x41, PT ;  /* 0x000000410300780c */ /* 0x000fe60003f06270 */
[----:B------:R-:W4:Y:S10]  /*58a0*/  SHFL.IDX PT, R147, R147, 0x2, 0x181f ;  /* 0x00581f0093937f89 */ /* 0x000f3400000e0000 */
[----:B------:R-:W-:-:S05]  /*58b0*/  @!P0 BRA `(.L_x_337) ;  /* 0x000000a000008947 */ /* 0x000fca0003800000 */
[----:B--2---:R-:W2:Y:S01]  /*58c0*/  @!P5 LDS.128 R8, [R89+0xa100] ;  /* 0x00a100005908d984 */ /* 0x004ea20000000c00 */
[CC--:B----4-:R-:W-:Y:S04]  /*58d0*/  @!P5 LEA R20, P0, R16.reuse, R147.reuse, 0x1 ;  /* 0x000000931014d211 */ /* 0x0d0fe800078008ff */
[-C--:B-1----:R-:W-:Y:S02]  /*58e0*/  @!P5 LEA.HI.X R21, R16, R146.reuse, R17, 0x1, P0 ;  /* 0x000000921015d211 */ /* 0x082fe400000f0c11 */
[----:B------:R-:W-:Y:S11]  /*58f0*/  ISETP.GE.AND P0, PT, R92, c[0x0][0x1d4], PT ;  /* 0x000075005c007a0c */ /* 0x000ff60003f06270 */
[----:B------:R-:W-:Y:S02]  /*5900*/  @!UPT UIADD3 URZ, URZ, URZ, URZ ;  /* 0x0000003f3f3ff290 */ /* 0x000fe4000fffe03f */
[C---:B---3--:R-:W-:Y:S04]  /*5910*/  @!P0 LEA R4, P1, R103.reuse, R147, 0x1 ;  /* 0x0000009367048211 */ /* 0x048fe800078208ff */
[----:B------:R-:W-:Y:S01]  /*5920*/  @!P0 LEA.HI.X R5, R103, R146, R102, 0x1, P1 ;  /* 0x0000009267058211 */ /* 0x000fe200008f0c66 */
[----:B--2---:R-:W-:Y:S04]  /*5930*/  @!P5 ST.E.128 [R20.64], R8 ;  /* 0x000000081400d985 */ /* 0x004fe8000c101d12 */
[----:B------:R-:W1:Y:S04]  /*5940*/  @!P0 LDS.128 R8, [R89+0xd100] ;  /* 0x00d1000059088984 */ /* 0x000e680000000c00 */
[----:B-1----:R1:W-:Y:S02]  /*5950*/  @!P0 ST.E.128 [R4.64], R8 ;  /* 0x0000000804008985 */ /* 0x0023e4000c101d12 */
.L_x_337:
[----:B------:R-:W-:Y:S05]  /*5960*/  BSYNC B2 ;  /* 0x0000000000027941 */ /* 0x000fea0003800000 */
.L_x_320:
[----:B------:R-:W-:Y:S01]  /*5970*/  IMAD R3, R39, -0x60, RZ ;  /* 0xffffffa027037824 */ /* 0x000fe200078e02ff */
[----:B------:R-:W-:Y:S01]  /*5980*/  ISETP.NE.AND P6, PT, R93, RZ, PT ;  /* 0x000000ff5d00720c */ /* 0x000fe20003fc5270 */
[----:B-1----:R-:W-:Y:S01]  /*5990*/  IMAD.WIDE R22, R39, 0x60, R124 ;  /* 0x0000006027167825 */ /* 0x002fe200078e027c */
[----:B------:R-:W-:Y:S03]  /*59a0*/  BSSY B0, `(.L_x_348) ;  /* 0x000004b000007945 */ /* 0x000fe60003800000 */
[----:B--23--:R-:W-:Y:S01]  /*59b0*/  IMAD.IADD R4, R77, 0x1, R3 ;  /* 0x000000014d047824 */ /* 0x00cfe200078e0203 */
[----:B------:R-:W-:Y:S01]  /*59c0*/  IADD3 R3, R3, R2, RZ ;  /* 0x0000000203037210 */ /* 0x000fe20007ffe0ff */
[----:B------:R-:W-:Y:S02]  /*59d0*/  IMAD R5, R119, c[0x0][0x208], RZ ;  /* 0x0000820077057a24 */ /* 0x000fe400078e02ff */
[----:B------:R-:W-:Y:S01]  /*59e0*/  IMAD.WIDE.U32 R20, R120, c[0x0][0x208], RZ ;  /* 0x0000820078147a25 */ /* 0x000fe200078e00ff */
[----:B------:R-:W-:Y:S02]  /*59f0*/  ISETP.GE.AND P1, PT, R4, 0x21, PT ;  /* 0x000000210400780c */ /* 0x000fe40003f26270 */
[----:B------:R-:W-:Y:S01]  /*5a00*/  IMNMX R3, R3, 0x60, PT ;  /* 0x0000006003037817 */ /* 0x000fe20003800200 */
[----:B------:R-:W-:Y:S02]  /*5a10*/  IMAD R5, R120, c[0x0][0x20c], R5 ;  /* 0x0000830078057a24 */ /* 0x000fe400078e0205 */
[----:B------:R-:W-:Y:S02]  /*5a20*/  IMAD R11, R118, c[0x0][0x218], RZ ;  /* 0x00008600760b7a24 */ /* 0x000fe400078e02ff */
[----:B------:R-:W-:Y:S01]  /*5a30*/  IMAD.IADD R3, R3, 0x1, -R15 ;  /* 0x0000000103037824 */ /* 0x000fe200078e0a0f */
[----:B------:R-:W-:Y:S01]  /*5a40*/  IADD3 R21, R21, R5, RZ ;  /* 0x0000000515157210 */ /* 0x000fe20007ffe0ff */
[C---:B------:R-:W-:Y:S04]  /*5a50*/  IMAD R11, R121.reuse, c[0x0][0x21c], R11 ;  /* 0x00008700790b7a24 */ /* 0x040fe800078e020b */
[----:B------:R-:W-:Y:S01]  /*5a60*/  @P1 IADD3 R8, P0, R22, 0x20, RZ ;  /* 0x0000002016081810 */ /* 0x000fe20007f1e0ff */
[----:B------:R-:W-:Y:S03]  /*5a70*/  IMAD.WIDE.U32 R20, R121, c[0x0][0x218], R20 ;  /* 0x0000860079147a25 */ /* 0x000fe600078e0014 */
[----:B------:R-:W-:Y:S02]  /*5a80*/  @P1 IADD3.X R6, RZ, R23, RZ, P0, !PT ;  /* 0x00000017ff061210 */ /* 0x000fe400007fe4ff */
[----:B------:R-:W-:Y:S03]  /*5a90*/  ISETP.GE.AND P0, PT, R4, 0x41, PT ;  /* 0x000000410400780c */ /* 0x000fe60003f06270 */
[----:B------:R-:W-:Y:S04]  /*5aa0*/  @P1 IMAD R6, R6, c[0x0][0x258], RZ ;  /* 0x0000960006061a24 */ /* 0x000fe800078e02ff */
[----:B------:R-:W-:Y:S06]  /*5ab0*/  @P1 IMAD R6, R8, c[0x0][0x25c], R6 ;  /* 0x0000970008061a24 */ /* 0x000fec00078e0206 */
[----:B------:R-:W-:Y:S05]  /*5ac0*/  @P0 IADD3 R10, P3, R22, 0x40, RZ ;  /* 0x00000040160a0810 */ /* 0x000fea0007f7e0ff */
[----:B------:R-:W-:Y:S01]  /*5ad0*/  @P0 IMAD.X R9, RZ, RZ, R23, P3 ;  /* 0x000000ffff090224 */ /* 0x000fe200018e0617 */
[----:B------:R-:W-:Y:S03]  /*5ae0*/  IADD3 R20, P3, R134, R20, RZ ;  /* 0x0000001486147210 */ /* 0x000fe60007f7e0ff */
[----:B------:R-:W-:Y:S01]  /*5af0*/  @P0 IMAD R9, R9, c[0x0][0x258], RZ ;  /* 0x0000960009090a24 */ /* 0x000fe200078e02ff */
[----:B------:R-:W-:Y:S01]  /*5b00*/  IADD3.X R11, R99, R21, R11, P3, !PT ;  /* 0x00000015630b7210 */ /* 0x000fe20001ffe40b */
[----:B------:R-:W-:Y:S01]  /*5b10*/  @P1 IMAD.MOV.U32 R21, RZ, RZ, R107 ;  /* 0x000000ffff151224 */ /* 0x000fe200078e006b */
[----:B------:R-:W-:Y:S01]  /*5b20*/  ISETP.GE.AND P3, PT, R4, 0x1, PT ;  /* 0x000000010400780c */ /* 0x000fe20003f66270 */
[----:B------:R-:W-:Y:S11]  /*5b30*/  @P0 IMAD R9, R10, c[0x0][0x25c], R9 ;  /* 0x000097000a090a24 */ /* 0x000ff600078e0209 */
[----:B------:R-:W-:Y:S01]  /*5b40*/  @!UPT UIADD3 URZ, URZ, URZ, URZ ;  /* 0x0000003f3f3ff290 */ /* 0x000fe2000fffe03f */
[-C--:B------:R-:W-:Y:S01]  /*5b50*/  @P3 MOV R25, R107.reuse ;  /* 0x0000006b00193202 */ /* 0x080fe20000000f00 */
[----:B------:R-:W-:Y:S02]  /*5b60*/  @P3 IMAD R4, R23, c[0x0][0x258], RZ ;  /* 0x0000960017043a24 */ /* 0x000fe400078e02ff */
[----:B------:R-:W-:Y:S02]  /*5b70*/  @P3 IMAD.MOV.U32 R24, RZ, RZ, R130 ;  /* 0x000000ffff183224 */ /* 0x000fe400078e0082 */
[C---:B------:R-:W-:Y:S02]  /*5b80*/  @P3 IMAD R4, R22.reuse, c[0x0][0x25c], R4 ;  /* 0x0000970016043a24 */ /* 0x040fe400078e0204 */
[----:B------:R-:W-:Y:S04]  /*5b90*/  @P3 IMAD.WIDE.U32 R24, R22, c[0x0][0x258], R24 ;  /* 0x0000960016183a25 */ /* 0x000fe800078e0018 */
[----:B------:R-:W-:Y:S01]  /*5ba0*/  @P3 IMAD.IADD R4, R25, 0x1, R4 ;  /* 0x0000000119043824 */ /* 0x000fe200078e0204 */
[C---:B------:R-:W-:Y:S04]  /*5bb0*/  @P3 LEA R22, P4, R24.reuse, c[0x0][0x250], 0x1 ;  /* 0x0000940018163a11 */ /* 0x040fe800078808ff */
[----:B------:R-:W-:Y:S02]  /*5bc0*/  @P3 LEA.HI.X R23, R24, c[0x0][0x254], R4, 0x1, P4 ;  /* 0x0000950018173a11 */ /* 0x000fe400020f0c04 */
[C---:B------:R-:W-:Y:S04]  /*5bd0*/  LEA R5, P4, R20.reuse, c[0x0][0x1f8], 0x1 ;  /* 0x00007e0014057a11 */ /* 0x040fe800078808ff */
[----:B------:R-:W-:Y:S02]  /*5be0*/  LEA.HI.X R4, R20, c[0x0][0x1fc], R11, 0x1, P4 ;  /* 0x00007f0014047a11 */ /* 0x000fe400020f0c0b */
[----:B------:R-:W-:Y:S05]  /*5bf0*/  @P1 MOV R20, R130 ;  /* 0x0000008200141202 */ /* 0x000fea0000000f00 */
[----:B------:R-:W-:Y:S05]  /*5c00*/  @P1 IMAD.WIDE.U32 R20, R8, c[0x0][0x258], R20 ;  /* 0x0000960008141a25 */ /* 0x000fea00078e0014 */
[C---:B------:R-:W-:Y:S02]  /*5c10*/  @P1 LEA R24, P4, R20.reuse, c[0x0][0x250], 0x1 ;  /* 0x0000940014181a11 */ /* 0x040fe400078808ff */
[----:B------:R-:W-:Y:S02]  /*5c20*/  @P1 IADD3 R6, R21, R6, RZ ;  /* 0x0000000615061210 */ /* 0x000fe40007ffe0ff */
[----:B------:R-:W-:Y:S02]  /*5c30*/  @P0 MOV R21, R107 ;  /* 0x0000006b00150202 */ /* 0x000fe40000000f00 */
[----:B------:R-:W-:Y:S01]  /*5c40*/  @P1 LEA.HI.X R25, R20, c[0x0][0x254], R6, 0x1, P4 ;  /* 0x0000950014191a11 */ /* 0x000fe200020f0c06 */
[----:B------:R-:W-:Y:S01]  /*5c50*/  @P0 IMAD.MOV.U32 R20, RZ, RZ, R130 ;  /* 0x000000ffff140224 */ /* 0x000fe200078e0082 */
[----:B------:R1:W2:Y:S03]  /*5c60*/  SHFL.IDX PT, R6, R5, RZ, 0x181f ;  /* 0x00181fff05067589 */ /* 0x0002a600000e0000 */
[----:B------:R-:W-:Y:S04]  /*5c70*/  @P0 IMAD.WIDE.U32 R20, R10, c[0x0][0x258], R20 ;  /* 0x000096000a140a25 */ /* 0x000fe800078e0014 */
[----:B------:R-:W-:Y:S01]  /*5c80*/  @P0 IMAD.IADD R9, R21, 0x1, R9 ;  /* 0x0000000115090824 */ /* 0x000fe200078e0209 */
[C---:B------:R-:W-:Y:S04]  /*5c90*/  @P0 LEA R8, P4, R20.reuse, c[0x0][0x250], 0x1 ;  /* 0x0000940014080a11 */ /* 0x040fe800078808ff */
[----:B------:R-:W-:Y:S02]  /*5ca0*/  @P0 LEA.HI.X R9, R20, c[0x0][0x254], R9, 0x1, P4 ;  /* 0x0000950014090a11 */ /* 0x000fe400020f0c09 */
[----:B------:R-:W-:Y:S11]  /*5cb0*/  ISETP.NE.AND P4, PT, R94, RZ, PT ;  /* 0x000000ff5e00720c */ /* 0x000ff60003f85270 */
[----:B------:R-:W-:Y:S02]  /*5cc0*/  @!UPT UIADD3 URZ, URZ, URZ, URZ ;  /* 0x0000003f3f3ff290 */ /* 0x000fe4000fffe03f */
[----:B------:R-:W-:Y:S01]  /*5cd0*/  @!PT LDS RZ, [RZ] ;  /* 0x00000000fffff984 */ /* 0x000fe20000000800 */
[----:B------:R-:W-:Y:S01]  /*5ce0*/  @!PT LDS RZ, [RZ] ;  /* 0x00000000fffff984 */ /* 0x000fe20000000800 */
[----:B------:R1:W-:Y:S05]  /*5cf0*/  @P3 LDGSTS.E.BYPASS.LTC128B.128 [R89+0x100], [R22.64], !P4 ;  /* 0x0010000016593fae */ /* 0x0003ea000e101d52 */
[----:B------:R1:W-:Y:S05]  /*5d00*/  @P3 LDGSTS.E.BYPASS.LTC128B.128 [R89+0x3100], [R22.64+0x80], !P6 ;  /* 0x0310008016593fae */ /* 0x0003ea000f101d52 */
[----:B------:R1:W-:Y:S05]  /*5d10*/  @P1 LDGSTS.E.BYPASS.LTC128B.128 [R89+0x1100], [R24.64], !P4 ;  /* 0x0110000018591fae */ /* 0x0003ea000e101d52 */
[----:B------:R1:W-:Y:S05]  /*5d20*/  @P1 LDGSTS.E.BYPASS.LTC128B.128 [R89+0x4100], [R24.64+0x80], !P6 ;  /* 0x0410008018591fae */ /* 0x0003ea000f101d52 */
[----:B------:R3:W-:Y:S05]  /*5d30*/  @P0 LDGSTS.E.BYPASS.LTC128B.128 [R89+0x2100], [R8.64], !P4 ;  /* 0x0210000008590fae */ /* 0x0007ea000e101d52 */
[----:B------:R3:W-:Y:S01]  /*5d40*/  @P0 LDGSTS.E.BYPASS.LTC128B.128 [R89+0x5100], [R8.64+0x80], !P6 ;  /* 0x0510008008590fae */ /* 0x0007e2000f101d52 */
[----:B------:R-:W-:Y:S04]  /*5d50*/  ISETP.GE.AND P0, PT, R3, 0x1, PT ;  /* 0x000000010300780c */ /* 0x000fe80003f06270 */
[----:B------:R-:W0:Y:S05]  /*5d60*/  LDGDEPBAR ;  /* 0x00000000000079af */ /* 0x000e2a0000000000 */
[----:B---3--:R1:W3:Y:S01]  /*5d70*/  SHFL.IDX PT, R8, R4, RZ, 0x181f ;  /* 0x00181fff04087589 */ /* 0x0082e200000e0000 */
[----:B------:R-:W-:Y:S04]  /*5d80*/  DEPBAR.LE SB0, 0x0 ;  /* 0x000080000000791a */ /* 0x000fe80000000000 */
[----:B------:R-:W-:Y:S06]  /*5d90*/  BAR.SYNC.DEFER_BLOCKING 0x0 ;  /* 0x0000000000007b1d */ /* 0x000fec0000010000 */
[----:B------:R-:W-:-:S05]  /*5da0*/  @!P0 BRA `(.L_x_349) ;  /* 0x000000a000008947 */ /* 0x000fca0003800000 */
[C---:B-12---:R-:W-:Y:S04]  /*5db0*/  @!P5 LEA R22, P0, R16.reuse, R6, 0x1 ;  /* 0x000000061016d211 */ /* 0x046fe800078008ff */
[----:B---3--:R-:W-:Y:S02]  /*5dc0*/  @!P5 LEA.HI.X R23, R16, R8, R17, 0x1, P0 ;  /* 0x000000081017d211 */ /* 0x008fe400000f0c11 */
        /* <DEDUP_REMOVED lines=8> */
.L_x_349:
[----:B--2---:R-:W-:Y:S05]  /*5e50*/  BSYNC B0 ;  /* 0x0000000000007941 */ /* 0x004fea0003800000 */
.L_x_348:
[----:B-1-3--:R1:W2:Y:S01]  /*5e60*/  SHFL.IDX PT, R8, R4, 0x1, 0x181f ;  /* 0x00381f0004087f89 */ /* 0x00a2a200000e0000 */
[----:B------:R-:W-:Y:S01]  /*5e70*/  ISETP.GE.AND P0, PT, R3, 0x21, PT ;  /* 0x000000210300780c */ /* 0x000fe20003f06270 */
[----:B------:R-:W-:Y:S02]  /*5e80*/  BSSY B0, `(.L_x_350) ;  /* 0x000000d000007945 */ /* 0x000fe40003800000 */
[----:B------:R1:W3:Y:S10]  /*5e90*/  SHFL.IDX PT, R6, R5, 0x1, 0x181f ;  /* 0x00381f0005067f89 */ /* 0x0002f400000e0000 */
[----:B------:R-:W-:-:S05]  /*5ea0*/  @!P0 BRA `(.L_x_351) ;  /* 0x000000a000008947 */ /* 0x000fca0003800000 */
[C---:B---3--:R-:W-:Y:S04]  /*5eb0*/  @!P5 LEA R22, P0, R16.reuse, R6, 0x1 ;  /* 0x000000061016d211 */ /* 0x048fe800078008ff */
[----:B--2---:R-:W-:Y:S02]  /*5ec0*/  @!P5 LEA.HI.X R23, R16, R8, R17, 0x1, P0 ;  /* 0x000000081017d211 */ /* 0x004fe400000f0c11 */
[----:B------:R-:W-:Y:S11]  /*5ed0*/  ISETP.GE.AND P0, PT, R92, c[0x0][0x1d4], PT ;  /* 0x000075005c007a0c */ /* 0x000ff60003f06270 */
[----:B------:R-:W-:Y:S02]  /*5ee0*/  @!UPT UIADD3 URZ, URZ, URZ, URZ ;  /* 0x0000003f3f3ff290 */ /* 0x000fe4000fffe03f */
[C---:B------:R-:W-:Y:S04]  /*5ef0*/  @!P0 LEA R20, P1, R103.reuse, R6, 0x1 ;  /* 0x0000000667148211 */ /* 0x040fe800078208ff */
[----:B------:R-:W-:Y:S02]  /*5f00*/  @!P0 LEA.HI.X R21, R103, R8, R102, 0x1, P1 ;  /* 0x0000000867158211 */ /* 0x000fe400008f0c66 */
[----:B------:R-:W2:Y:S04]  /*5f10*/  @!P5 LDS.128 R8, [R89+0x1100] ;  /* 0x001100005908d984 */ /* 0x000ea80000000c00 */
[----:B--2---:R-:W-:Y:S04]  /*5f20*/  @!P5 ST.E.128 [R22.64], R8 ;  /* 0x000000081600d985 */ /* 0x004fe8000c101d12 */
[----:B------:R-:W2:Y:S04]  /*5f30*/  @!P0 LDS.128 R8, [R89+0x4100] ;  /* 0x0041000059088984 */ /* 0x000ea80000000c00 */
[----:B--2---:R2:W-:Y:S02]  /*5f40*/  @!P0 ST.E.128 [R20.64], R8 ;  /* 0x0000000814008985 */ /* 0x0045e4000c101d12 */
.L_x_351:
[----:B------:R-:W-:Y:S05]  /*5f50*/  BSYNC B0 ;  /* 0x0000000000007941 */ /* 0x000fea0003800000 */
.L_x_350:
[----:B-1----:R-:W1:Y:S01]  /*5f60*/  SHFL.IDX PT, R4, R4, 0x2, 0x181f ;  /* 0x00581f0004047f89 */ /* 0x002e6200000e0000 */
[----:B------:R-:W-:Y:S01]  /*5f70*/  ISETP.GE.AND P0, PT, R3, 0x41, PT ;  /* 0x000000410300780c */ /* 0x000fe20003f06270 */
[----:B------:R-:W-:Y:S02]  /*5f80*/  BSSY B0, `(.L_x_352) ;  /* 0x000000d000007945 */ /* 0x000fe40003800000 */
[----:B------:R-:W4:Y:S10]  /*5f90*/  SHFL.IDX PT, R5, R5, 0x2, 0x181f ;  /* 0x00581f0005057f89 */ /* 0x000f3400000e0000 */
[----:B------:R-:W-:-:S05]  /*5fa0*/  @!P0 BRA `(.L_x_353) ;  /* 0x000000a000008947 */ /* 0x000fca0003800000 */
[----:B--2---:R-:W2:Y:S01]  /*5fb0*/  @!P5 LDS.128 R8, [R89+0x2100] ;  /* 0x002100005908d984 */ /* 0x004ea20000000c00 */
[CC--:B----4-:R-:W-:Y:S04]  /*5fc0*/  @!P5 LEA R22, P0, R16.reuse, R5.reuse, 0x1 ;  /* 0x000000051016d211 */ /* 0x0d0fe800078008ff */
[-C--:B-1----:R-:W-:Y:S02]  /*5fd0*/  @!P5 LEA.HI.X R23, R16, R4.reuse, R17, 0x1, P0 ;  /* 0x000000041017d211 */ /* 0x082fe400000f0c11 */
[----:B------:R-:W-:Y:S11]  /*5fe0*/  ISETP.GE.AND P0, PT, R92, c[0x0][0x1d4], PT ;  /* 0x000075005c007a0c */ /* 0x000ff60003f06270 */
[----:B------:R-:W-:Y:S02]  /*5ff0*/  @!UPT UIADD3 URZ, URZ, URZ, URZ ;  /* 0x0000003f3f3ff290 */ /* 0x000fe4000fffe03f */
[C---:B------:R-:W-:Y:S04]  /*6000*/  @!P0 LEA R20, P1, R103.reuse, R5, 0x1 ;  /* 0x0000000567148211 */ /* 0x040fe800078208ff */
[----:B------:R-:W-:Y:S01]  /*6010*/  @!P0 LEA.HI.X R21, R103, R4, R102, 0x1, P1 ;  /* 0x0000000467158211 */ /* 0x000fe200008f0c66 */
[----:B--2---:R-:W-:Y:S04]  /*6020*/  @!P5 ST.E.128 [R22.64], R8 ;  /* 0x000000081600d985 */ /* 0x004fe8000c101d12 */
[----:B------:R-:W1:Y:S04]  /*6030*/  @!P0 LDS.128 R8, [R89+0x5100] ;  /* 0x0051000059088984 */ /* 0x000e680000000c00 */
[----:B-1----:R1:W-:Y:S02]  /*6040*/  @!P0 ST.E.128 [R20.64], R8 ;  /* 0x0000000814008985 */ /* 0x0023e4000c101d12 */
.L_x_353:
[----:B------:R-:W-:Y:S05]  /*6050*/  BSYNC B0 ;  /* 0x0000000000007941 */ /* 0x000fea0003800000 */
.L_x_352:
[C---:B------:R-:W-:Y:S02]  /*6060*/  ISETP.GT.AND P0, PT, R39.reuse, R78, PT ;  /* 0x0000004e2700720c */ /* 0x040fe40003f04270 */
[----:B------:R-:W-:Y:S11]  /*6070*/  IADD3 R39, R39, -0x1, RZ ;  /* 0xffffffff27277810 */ /* 0x000ff60007ffe0ff */
[----:B-1----:R-:W-:Y:S01]  /*6080*/  @P0 SHF.R.S32.HI R4, RZ, 0x1f, R39 ;  /* 0x0000001fff040819 */ /* 0x002fe20000011427 */
[----:B------:R-:W-:Y:S02]  /*6090*/  @P0 IMAD R3, R81, R39, RZ ;  /* 0x0000002751030224 */ /* 0x000fe400078e02ff */
[----:B--2---:R-:W-:Y:S02]  /*60a0*/  @P0 IMAD.MOV.U32 R8, RZ, RZ, R122 ;  /* 0x000000ffff080224 */ /* 0x004fe400078e007a */
[----:B------:R-:W-:Y:S02]  /*60b0*/  @P0 IMAD.MOV.U32 R9, RZ, RZ, R127 ;  /* 0x000000ffff090224 */ /* 0x000fe400078e007f */
[-C--:B------:R-:W-:Y:S02]  /*60c0*/  @P0 IMAD R3, R4, R128.reuse, R3 ;  /* 0x0000008004030224 */ /* 0x080fe400078e0203 */
[----:B------:R-:W-:Y:S04]  /*60d0*/  @P0 IMAD.WIDE.U32 R8, R39, R128, R8 ;  /* 0x0000008027080225 */ /* 0x000fe800078e0008 */
[----:B------:R-:W-:Y:S01]  /*60e0*/  @P0 IMAD.IADD R3, R9, 0x1, R3 ;  /* 0x0000000109030824 */ /* 0x000fe200078e0203 */
[C---:B------:R-:W-:Y:S04]  /*60f0*/  @P0 LEA R4, P1, R8.reuse, c[0x0][0x220], 0x1 ;  /* 0x0000880008040a11 */ /* 0x040fe800078208ff */
[----:B----4-:R-:W-:Y:S02]  /*6100*/  @P0 LEA.HI.X R5, R8, c[0x0][0x224], R3, 0x1, P1 ;  /* 0x0000890008050a11 */ /* 0x010fe400008f0c03 */
        /* <DEDUP_REMOVED lines=15> */
[----:B------:R1:W-:Y:S04]  /*6200*/  @P0 LDGSTS.E.BYPASS.LTC128B.128 [R89+0xa100], [R10.64], !P4 ;  /* 0x0a1000000a590fae */ /* 0x0003e8000e101d52 */
[----:B------:R1:W-:Y:S04]  /*6210*/  @P0 LDGSTS.E.BYPASS.LTC128B.128 [R89+0xd100], [R8.64], !P6 ;  /* 0x0d10000008590fae */ /* 0x0003e8000f101d52 */
[----:B------:R-:W0:Y:S01]  /*6220*/  LDGDEPBAR ;  /* 0x00000000000079af */ /* 0x000e220000000000 */
[----:B------:R-:W-:-:S05]  /*6230*/  @P0 BRA `(.L_x_354) ;  /* 0xffffb6f000000947 */ /* 0x000fca000383ffff */
[----:B------:R-:W-:Y:S06]  /*6240*/  BAR.SYNC.DEFER_BLOCKING 0x0 ;  /* 0x0000000000007b1d */ /* 0x000fec0000010000 */
.L_x_319:
[----:B------:R-:W-:Y:S02]  /*6250*/  ISETP.NE.AND P3, PT, R213, 0x1, PT ;  /* 0x00000001d500780c */ /* 0x000fe40003f65270 */
[----:B------:R-:W-:-:S02]  /*6260*/  IADD3 R2, R117, 0x7f, RZ ;  /* 0x0000007f75027810 */ /* 0x000fc40007ffe0ff */
[----:B------:R-:W-:-:S03]  /*6270*/  ISETP.GE.AND P1, PT, R212, 0x1, PT ;  /* 0x00000001d400780c */ /* 0x000fc60003f26270 */
[----:B------:R-:W-:-:S06]  /*6280*/  IMAD.MOV.U32 R3, RZ, RZ, R2 ;  /* 0x000000ffff037224 */ /* 0x000fcc00078e0002 */
[----:B------:R-:W-:-:S05]  /*6290*/  @P3 IMAD.HI.U32 R0, R2, c[0x0][0x2c8], RZ ;  /* 0x0000b20002003a27 */ /* 0x000fca00078e00ff */
[----:B------:R-:W-:-:S05]  /*62a0*/  @P3 SHF.R.U32.HI R3, RZ, c[0x0][0x2cc], R0 ;  /* 0x0000b300ff033a19 */ /* 0x000fca0000011600 */
[----:B------:R-:W-:-:S05]  /*62b0*/  IMAD.IADD R3, R80, 0x1, R3 ;  /* 0x0000000150037824 */ /* 0x000fca00078e0203 */
[----:B-1----:R-:W-:Y:S01]  /*62c0*/  IADD3 R4, R3, c[0x0][0x328], RZ ;  /* 0x0000ca0003047a10 */ /* 0x002fe20007ffe0ff */
[----:B------:R-:W-:Y:S05]  /*62d0*/  @!P1 BRA `(.L_x_355) ;  /* 0x000000f000009947 */ /* 0x000fea0003800000 */
[C---:B------:R-:W-:Y:S01]  /*62e0*/  ISETP.GT.AND P0, PT, R3.reuse, RZ, PT ;  /* 0x000000ff0300720c */ /* 0x040fe20003f04270 */
[----:B------:R-:W-:Y:S01]  /*62f0*/  IMAD.MOV.U32 R0, RZ, RZ, c[0x0][0x32c] ;  /* 0x0000cb00ff007624 */ /* 0x000fe200078e00ff */
        /* <DEDUP_REMOVED lines=8> */
.L_x_356:
[----:B------:R-:W-:-:S13]  /*6380*/  ISETP.NE.AND P0, PT, R0, 0x1, PT ;  /* 0x000000010000780c */ /* 0x000fda0003f05270 */
[----:B------:R-:W-:-:S05]  /*6390*/  @P0 IMAD.HI.U32 R3, R2, c[0x0][0x330], RZ ;  /* 0x0000cc0002030a27 */ /* 0x000fca00078e00ff */
[----:B------:R-:W-:-:S05]  /*63a0*/  @P0 SHF.R.U32.HI R2, RZ, c[0x0][0x334], R3 ;  /* 0x0000cd00ff020a19 */ /* 0x000fca0000011603 */
.L_x_357:
[----:B------:R-:W-:-:S05]  /*63b0*/  IMAD R0, R2, R0, c[0x0][0x32c] ;  /* 0x0000cb0002007624 */ /* 0x000fca00078e0200 */
[----:B------:R-:W-:-:S04]  /*63c0*/  IMNMX R4, R4, R0, PT ;  /* 0x0000000004047217 */ /* 0x000fc80003800200 */
.L_x_355:
[----:B------:R-:W-:Y:S01]  /*63d0*/  IADD3 R2, R4, 0x5f, RZ ;  /* 0x0000005f04027810 */ /* 0x000fe20007ffe0ff */
[----:B------:R-:W-:-:S04]  /*63e0*/  @P3 IMAD.HI.U32 R0, R117, c[0x0][0x2c8], RZ ;  /* 0x0000b20075003a27 */ /* 0x000fc800078e00ff */
[----:B------:R-:W-:-:S04]  /*63f0*/  IMAD.HI R2, R2, 0x2aaaaaab, RZ ;  /* 0x2aaaaaab02027827 */ /* 0x000fc800078e02ff */
[----:B------:R-:W-:Y:S01]  /*6400*/  IMAD.MOV.U32 R3, RZ, RZ, R117 ;  /* 0x000000ffff037224 */ /* 0x000fe200078e0075 */
[----:B------:R-:W-:Y:S02]  /*6410*/  @P3 SHF.R.U32.HI R3, RZ, c[0x0][0x2cc], R0 ;  /* 0x0000b300ff033a19 */ /* 0x000fe40000011600 */
[----:B------:R-:W-:-:S03]  /*6420*/  SHF.R.U32.HI R0, RZ, 0x1f, R2 ;  /* 0x0000001fff007819 */ /* 0x000fc60000011602 */
[----:B------:R-:W-:Y:S01]  /*6430*/  IMAD.IADD R3, R116, 0x1, R3 ;  /* 0x0000000174037824 */ /* 0x000fe200078e0203 */
[----:B------:R-:W-:-:S04]  /*6440*/  LEA.HI.SX32 R17, R2, R0, 0x1c ;  /* 0x0000000002117211 */ /* 0x000fc800078fe2ff */
[----:B------:R-:W-:Y:S02]  /*6450*/  IADD3 R0, R3, -c[0x0][0x324], RZ ;  /* 0x8000c90003007a10 */ /* 0x000fe40007ffe0ff */
[----:B------:R-:W-:Y:S01]  /*6460*/  IMNMX R17, R17, R79, PT ;  /* 0x0000004f11117217 */ /* 0x000fe20003800200 */
[----:B------:R-:W-:Y:S05]  /*6470*/  @!P1 BRA `(.L_x_358) ;  /* 0x000000f000009947 */ /* 0x000fea0003800000 */
        /* <DEDUP_REMOVED lines=9> */
.L_x_359:
[----:B------:R-:W-:-:S04]  /*6510*/  MOV R2, c[0x0][0x32c] ;  /* 0x0000cb0000027a02 */ /* 0x000fc80000000f00 */
[----:B------:R-:W-:-:S13]  /*6520*/  ISETP.NE.AND P0, PT, R2, 0x1, PT ;  /* 0x000000010200780c */ /* 0x000fda0003f05270 */
[----:B------:R-:W-:-:S05]  /*6530*/  @P0 IMAD.HI.U32 R2, R3, c[0x0][0x330], RZ ;  /* 0x0000cc0003020a27 */ /* 0x000fca00078e00ff */
[----:B------:R-:W-:-:S05]  /*6540*/  @P0 SHF.R.U32.HI R3, RZ, c[0x0][0x334], R2 ;  /* 0x0000cd00ff030a19 */ /* 0x000fca0000011602 */
.L_x_360:
[----:B------:R-:W-:-:S05]  /*6550*/  IMAD R3, R3, c[0x0][0x32c], RZ ;  /* 0x0000cb0003037a24 */ /* 0x000fca00078e02ff */
[----:B------:R-:W-:-:S05]  /*6560*/  IMNMX R0, R0, R3, !PT ;  /* 0x0000000300007217 */ /* 0x000fca0007800200 */
.L_x_358:
[----:B------:R-:W-:Y:S01]  /*6570*/  IMAD.HI R0, R0, 0x2aaaaaab, RZ ;  /* 0x2aaaaaab00007827 */ /* 0x000fe200078e02ff */
[----:B------:R-:W-:Y:S01]  /*6580*/  PLOP3.LUT P2, PT, PT, PT, PT, 0x80, 0x0 ;  /* 0x000000000000781c */ /* 0x000fe20003f4f070 */
[----:B------:R-:W-:Y:S01]  /*6590*/  CS2R R4, SRZ ;  /* 0x0000000000047805 */ /* 0x000fe2000001ff00 */
[----:B------:R-:W-:Y:S01]  /*65a0*/  CS2R R62, SRZ ;  /* 0x00000000003e7805 */ /* 0x000fe2000001ff00 */
[----:B------:R-:W-:Y:S01]  /*65b0*/  IMAD.MOV.U32 R66, RZ, RZ, RZ ;  /* 0x000000ffff427224 */ /* 0x000fe200078e00ff */
[----:B------:R-:W-:Y:S01]  /*65c0*/  SHF.R.U32.HI R226, RZ, 0x1f, R0 ;  /* 0x0000001fffe27819 */ /* 0x000fe20000011600 */
[----:B---3--:R-:W-:Y:S01]  /*65d0*/  IMAD.MOV.U32 R6, RZ, RZ, RZ ;  /* 0x000000ffff067224 */ /* 0x008fe200078e00ff */
[----:B------:R-:W-:Y:S01]  /*65e0*/  CS2R R60, SRZ ;  /* 0x00000000003c7805 */ /* 0x000fe2000001ff00 */
[----:B------:R-:W-:Y:S01]  /*65f0*/  IMAD.MOV.U32 R64, RZ, RZ, RZ ;  /* 0x000000ffff407224 */ /* 0x000fe200078e00ff */
        /* <DEDUP_REMOVED lines=32> */
[----:B------:R-:W-:Y:S01]  /*6800*/  MOV R10, RZ ;  /* 0x000000ff000a7202 */ /* 0x000fe20000000f00 */
[----:B------:R-:W-:Y:S05]  /*6810*/  @!P0 BRA `(.L_x_361) ;  /* 0x00014da000008947 */ /* 0x000fea0003800000 */
[----:B------:R-:W-:-:S04]  /*6820*/  ISETP.NE.U32.AND P0, PT, RZ, c[0x0][0x340], PT ;  /* 0x0000d000ff007a0c */ /* 0x000fc80003f05070 */
[----:B------:R-:W-:-:S13]  /*6830*/  ISETP.NE.AND.EX P0, PT, RZ, c[0x0][0x344], PT, P0 ;  /* 0x0000d100ff007a0c */ /* 0x000fda0003f05300 */
[----:B------:R-:W-:-:S04]  /*6840*/  @P0 IMAD.MOV.U32 R236, RZ, RZ, 0x4 ;  /* 0x00000004ffec0424 */ /* 0x000fc800078e00ff */
[----:B------:R-:W-:-:S06]  /*6850*/  @P0 IMAD.WIDE R236, R217, R236, c[0x0][0x340] ;  /* 0x0000d000d9ec0625 */ /* 0x000fcc00078e02ec */
[----:B------:R-:W2:Y:S01]  /*6860*/  @P0 LDG.E R236, [R236.64] ;  /* 0x00000012ecec0981 */ /* 0x000ea2000c1e1900 */
[----:B------:R-:W-:Y:S01]  /*6870*/  SHF.R.S32.HI R7, RZ, 0x1f, R73 ;  /* 0x0000001fff077819 */ /* 0x000fe20000011449 */
[----:B------:R-:W-:Y:S01]  /*6880*/  IMAD.MOV.U32 R5, RZ, RZ, 0x60 ;  /* 0x00000060ff057424 */ /* 0x000fe200078e00ff */
[----:B------:R-:W-:Y:S01]  /*6890*/  LOP3.LUT R218, R218, 0xffdfffff, RZ, 0xc0, !PT ;  /* 0xffdfffffdada7812 */ /* 0x000fe200078ec0ff */
        /* <DEDUP_REMOVED lines=9> */
[----:B------:R-:W-:-:S04]  /*6930*/  IMAD.IADD R228, R222, 0x1, R16 ;  /* 0x00000001dee47824 */ /* 0x000fc800078e0210 */
[----:B------:R-:W-:Y:S01]  /*6940*/  @P1 LOP3.LUT R218, R218, 0x200000, RZ, 0xfc, !PT ;  /* 0x00200000dada1812 */ /* 0x000fe200078efcff */
[----:B------:R-:W-:Y:S01]  /*6950*/  BAR.SYNC.DEFER_BLOCKING 0x0 ;  /* 0x0000000000007b1d */ /* 0x000fe20000010000 */
[----:B------:R-:W-:Y:S01]  /*6960*/  @!P0 IMAD.MOV.U32 R236, RZ, RZ, R217 ;  /* 0x000000ffffec8224 */ /* 0x000fe200078e00d9 */
[C---:B------:R-:W-:Y:S01]  /*6970*/  ISETP.GE.AND P0, PT, R228.reuse, R211, PT ;  /* 0x000000d3e400720c */ /* 0x040fe20003f06270 */
[----:B------:R-:W-:-:S03]  /*6980*/  IMAD.IADD R228, R228, 0x1, R215 ;  /* 0x00000001e4e47824 */ /* 0x000fc600078e02d7 */
[----:B--2---:R-:W-:Y:S01]  /*6990*/  SHF.R.S32.HI R225, RZ, 0x1f, R236 ;  /* 0x0000001fffe17819 */ /* 0x004fe200000114ec */
[----:B------:R-:W-:Y:S01]  /*69a0*/  @P1 IMAD.HI.U32 R2, R228, c[0x0][0x2bc], RZ ;  /* 0x0000af00e4021a27 */ /* 0x000fe200078e00ff */
[----:B------:R-:W-:-:S03]  /*69b0*/  ISETP.GT.OR P0, PT, R222, 0x5f, P0 ;  /* 0x0000005fde00780c */ /* 0x000fc60000704670 */
[----:B------:R-:W-:Y:S02]  /*69c0*/  IMAD R225, R225, c[0x0][0x2b0], RZ ;  /* 0x0000ac00e1e17a24 */ /* 0x000fe400078e02ff */
[----:B------:R-:W-:Y:S01]  /*69d0*/  IMAD.MOV.U32 R3, RZ, RZ, R228 ;  /* 0x000000ffff037224 */ /* 0x000fe200078e00e4 */
[----:B------:R-:W-:Y:S01]  /*69e0*/  @P1 SHF.R.U32.HI R3, RZ, c[0x0][0x2c0], R2 ;  /* 0x0000b000ff031a19 */ /* 0x000fe20000011602 */
        /* <DEDUP_REMOVED lines=9> */
[----:B------:R-:W-:Y:S01]  /*6a80*/  IMAD R6, R75, c[0x0][0x1b8], RZ ;  /* 0x00006e004b067a24 */ /* 0x000fe200078e02ff */
[----:B------:R-:W-:Y:S01]  /*6a90*/  ISETP.NE.U32.AND P0, PT, RZ, c[0x0][0x348], PT ;  /* 0x0000d200ff007a0c */ /* 0x000fe20003f05070 */
[----:B------:R-:W-:Y:S01]  /*6aa0*/  IMAD.IADD R22, R117, 0x1, R222 ;  /* 0x0000000175167824 */ /* 0x000fe200078e02de */
[----:B------:R-:W-:Y:S01]  /*6ab0*/  LEA.HI R20, R7, R73, RZ, 0x4 ;  /* 0x0000004907147211 */ /* 0x000fe200078f20ff */
[----:B------:R-:W-:Y:S01]  /*6ac0*/  IMAD R2, R2, c[0x0][0x178], RZ ;  /* 0x00005e0002027a24 */ /* 0x000fe200078e02ff */
[----:B------:R-:W-:Y:S01]  /*6ad0*/  ISETP.NE.AND.EX P0, PT, RZ, c[0x0][0x34c], PT, P0 ;  /* 0x0000d300ff007a0c */ /* 0x000fe20003f05300 */
[----:B------:R-:W-:Y:S01]  /*6ae0*/  IMAD R6, R214, c[0x0][0x1bc], R6 ;  /* 0x00006f00d6067a24 */ /* 0x000fe200078e0206 */
[----:B------:R-:W-:Y:S01]  /*6af0*/  LOP3.LUT R218, R218, 0xfffbffff, RZ, 0xc0, !PT ;  /* 0xfffbffffdada7812 */ /* 0x000fe200078ec0ff */
[----:B------:R-:W-:Y:S01]  /*6b00*/  IMAD R2, R76, c[0x0][0x17c], R2 ;  /* 0x00005f004c027a24 */ /* 0x000fe200078e0202 */
[----:B------:R-:W-:Y:S01]  /*6b10*/  SEL R4, R217, RZ, !P0 ;  /* 0x000000ffd9047207 */ /* 0x000fe20004000000 */
[----:B------:R-:W-:Y:S01]  /*6b20*/  IMAD R220, R75, c[0x0][0x1e8], RZ ;  /* 0x00007a004bdc7a24 */ /* 0x000fe200078e02ff */
[----:B------:R-:W-:Y:S01]  /*6b30*/  IADD3 R72, R17, -0x1, RZ ;  /* 0xffffffff11487810 */ /* 0x000fe20007ffe0ff */
[----:B------:R-:W-:-:S04]  /*6b40*/  IMAD.WIDE.U32 R234, R214, c[0x0][0x1e8], RZ ;  /* 0x00007a00d6ea7a25 */ /* 0x000fc800078e00ff */
[----:B------:R-:W-:Y:S02]  /*6b50*/  IMAD R220, R214, c[0x0][0x1ec], R220 ;  /* 0x00007b00d6dc7a24 */ /* 0x000fe400078e02dc */
[----:B------:R-:W-:Y:S02]  /*6b60*/  IMAD.IADD R12, R117, 0x1, R18 ;  /* 0x00000001750c7824 */ /* 0x000fe400078e0212 */
[----:B------:R-:W-:Y:S02]  /*6b70*/  IMAD.IADD R220, R235, 0x1, R220 ;  /* 0x00000001ebdc7824 */ /* 0x000fe400078e02dc */
[----:B------:R-:W-:Y:S02]  /*6b80*/  IMAD.SHL.U32 R224, R0, 0x8, RZ ;  /* 0x0000000800e07824 */ /* 0x000fe400078e00ff */
[----:B-1----:R-:W-:-:S03]  /*6b90*/  IMAD.WIDE.U32 R8, R76, c[0x0][0x178], RZ ;  /* 0x00005e004c087a25 */ /* 0x002fc600078e00ff */
[----:B------:R-:W-:Y:S01]  /*6ba0*/  IADD3 R223, R224, 0x40, RZ ;  /* 0x00000040e0df7810 */ /* 0x000fe20007ffe0ff */
[----:B------:R-:W-:Y:S01]  /*6bb0*/  IMAD.IADD R9, R9, 0x1, R2 ;  /* 0x0000000109097824 */ /* 0x000fe200078e0202 */
[----:B------:R-:W-:Y:S01]  /*6bc0*/  SHF.R.S32.HI R2, RZ, 0x1f, R217 ;  /* 0x0000001fff027819 */ /* 0x000fe200000114d9 */
[----:B------:R-:W-:Y:S02]  /*6bd0*/  IMAD R5, R17, -0x60, R5 ;  /* 0xffffffa011057824 */ /* 0x000fe400078e0205 */
[----:B------:R-:W-:Y:S01]  /*6be0*/  IMAD.WIDE.U32 R10, R214, c[0x0][0x1b8], R8 ;  /* 0x00006e00d60a7a25 */ /* 0x000fe200078e0008 */
[----:B------:R-:W-:-:S03]  /*6bf0*/  SEL R2, R2, RZ, !P0 ;  /* 0x000000ff02027207 */ /* 0x000fc60004000000 */
[----:B------:R-:W-:-:S04]  /*6c00*/  @P3 IMAD.HI.U32 R8, R22, c[0x0][0x2c8], RZ ;  /* 0x0000b20016083a27 */ /* 0x000fc800078e00ff */
[----:B------:R-:W-:Y:S02]  /*6c10*/  IMAD.IADD R11, R11, 0x1, R6 ;  /* 0x000000010b0b7824 */ /* 0x000fe400078e0206 */
[----:B------:R-:W-:Y:S01]  /*6c20*/  IMAD.MOV.U32 R6, RZ, RZ, R22 ;  /* 0x000000ffff067224 */ /* 0x000fe200078e0016 */
[----:B------:R-:W-:Y:S01]  /*6c30*/  @P3 SHF.R.U32.HI R6, RZ, c[0x0][0x2cc], R8 ;  /* 0x0000b300ff063a19 */ /* 0x000fe20000011608 */
[----:B------:R-:W-:Y:S02]  /*6c40*/  IMAD R2, R2, c[0x0][0x1c0], RZ ;  /* 0x0000700002027a24 */ /* 0x000fe400078e02ff */
[----:B------:R-:W-:-:S04]  /*6c50*/  IMAD.WIDE.U32 R8, R4, c[0x0][0x1c0], R10 ;  /* 0x0000700004087a25 */ /* 0x000fc800078e000a */
[----:B------:R-:W-:Y:S01]  /*6c60*/  IMAD R2, R4, c[0x0][0x1c4], R2 ;  /* 0x0000710004027a24 */ /* 0x000fe200078e0202 */
[----:B------:R-:W-:Y:S01]  /*6c70*/  SHF.R.S32.HI R4, RZ, 0x1f, R6 ;  /* 0x0000001fff047819 */ /* 0x000fe20000011406 */
[----:B------:R-:W-:Y:S02]  /*6c80*/  IMAD R219, R75, c[0x0][0x210], RZ ;  /* 0x000084004bdb7a24 */ /* 0x000fe400078e02ff */
[----:B------:R-:W-:Y:S02]  /*6c90*/  IMAD.IADD R9, R9, 0x1, R2 ;  /* 0x0000000109097824 */ /* 0x000fe400078e0202 */
[----:B------:R-:W-:Y:S02]  /*6ca0*/  IMAD R2, R4, c[0x0][0x1b0], RZ ;  /* 0x00006c0004027a24 */ /* 0x000fe400078e02ff */
[----:B------:R-:W-:Y:S02]  /*6cb0*/  IMAD.MOV R4, RZ, RZ, -R3 ;  /* 0x000000ffff047224 */ /* 0x000fe400078e0a03 */
[----:B------:R-:W-:-:S02]  /*6cc0*/  IMAD.MOV R3, RZ, RZ, -R6 ;  /* 0x000000ffff037224 */ /* 0x000fc400078e0a06 */
[----:B------:R-:W-:Y:S02]  /*6cd0*/  IMAD R228, R4, c[0x0][0x2b8], R228 ;  /* 0x0000ae0004e47a24 */ /* 0x000fe400078e02e4 */
[----:B------:R-:W-:Y:S01]  /*6ce0*/  IMAD R22, R3, c[0x0][0x2c4], R22 ;  /* 0x0000b10003167a24 */ /* 0x000fe200078e0216 */
[----:B------:R-:W-:Y:S01]  /*6cf0*/  LOP3.LUT R3, R20, 0xfffffff0, RZ, 0xc0, !PT ;  /* 0xfffffff014037812 */ /* 0x000fe200078ec0ff */
[C---:B------:R-:W-:Y:S01]  /*6d00*/  IMAD R2, R6.reuse, c[0x0][0x1b4], R2 ;  /* 0x00006d0006027a24 */ /* 0x040fe200078e0202 */
[----:B------:R-:W-:Y:S01]  /*6d10*/  SHF.R.S32.HI R29, RZ, 0x1f, R228 ;  /* 0x0000001fff1d7819 */ /* 0x000fe200000114e4 */
[----:B------:R-:W-:Y:S01]  /*6d20*/  IMAD.WIDE.U32 R8, R6, c[0x0][0x1b0], R8 ;  /* 0x00006c0006087a25 */ /* 0x000fe200078e0008 */
[----:B------:R-:W-:-:S03]  /*6d30*/  SHF.R.S32.HI R21, RZ, 0x1f, R22 ;  /* 0x0000001fff157819 */ /* 0x000fc60000011416 */
[----:B------:R-:W-:Y:S02]  /*6d40*/  IMAD.IADD R9, R9, 0x1, R2 ;  /* 0x0000000109097824 */ /* 0x000fe400078e0202 */
[----:B------:R-:W-:Y:S02]  /*6d50*/  IMAD R2, R29, c[0x0][0x1e0], RZ ;  /* 0x000078001d027a24 */ /* 0x000fe400078e02ff */
[----:B------:R-:W-:Y:S02]  /*6d60*/  IMAD R21, R21, c[0x0][0x1a8], RZ ;  /* 0x00006a0015157a24 */ /* 0x000fe400078e02ff */
[----:B------:R-:W-:-:S04]  /*6d70*/  IMAD.WIDE.U32 R10, R228, c[0x0][0x1e0], RZ ;  /* 0x00007800e40a7a25 */ /* 0x000fc800078e00ff */
[----:B------:R-:W-:Y:S02]  /*6d80*/  IMAD R2, R228, c[0x0][0x1e4], R2 ;  /* 0x00007900e4027a24 */ /* 0x000fe400078e0202 */
[C---:B------:R-:W-:Y:S02]  /*6d90*/  IMAD R21, R22.reuse, c[0x0][0x1ac], R21 ;  /* 0x00006b0016157a24 */ /* 0x040fe400078e0215 */
[----:B------:R-:W-:-:S04]  /*6da0*/  IMAD.WIDE.U32 R22, R22, c[0x0][0x1a8], R8 ;  /* 0x00006a0016167a25 */ /* 0x000fc800078e0008 */
[----:B------:R-:W-:Y:S02]  /*6db0*/  IMAD.IADD R11, R11, 0x1, R2 ;  /* 0x000000010b0b7824 */ /* 0x000fe400078e0202 */
[----:B------:R-:W-:Y:S01]  /*6dc0*/  IMAD.IADD R21, R23, 0x1, R21 ;  /* 0x0000000117157824 */ /* 0x000fe200078e0215 */
[----:B------:R-:W-:Y:S01]  /*6dd0*/  LEA R23, P1, R22, c[0x0][0x160], 0x1 ;  /* 0x0000580016177a11 */ /* 0x000fe200078208ff */
[----:B------:R-:W-:Y:S02]  /*6de0*/  IMAD.IADD R3, R73, 0x1, -R3 ;  /* 0x0000000149037824 */ /* 0x000fe400078e0a03 */
[----:B------:R-:W-:Y:S01]  /*6df0*/  IMAD R8, R216, c[0x0][0x2c4], RZ ;  /* 0x0000b100d8087a24 */ /* 0x000fe200078e02ff */
[----:B------:R-:W-:Y:S01]  /*6e00*/  LEA.HI.X R21, R22, c[0x0][0x164], R21, 0x1, P1 ;  /* 0x0000590016157a11 */ /* 0x000fe200008f0c15 */
[----:B------:R-:W-:Y:S01]  /*6e10*/  SHFL.IDX PT, R24, R23, RZ, 0x181f ;  /* 0x00181fff17187589 */ /* 0x000fe200000e0000 */
[----:B------:R-:W-:Y:S01]  /*6e20*/  SHF.R.S32.HI R4, RZ, 0x1f, R3 ;  /* 0x0000001fff047819 */ /* 0x000fe20000011403 */
[----:B------:R-:W-:Y:S01]  /*6e30*/  IMAD.WIDE.U32 R232, R214, c[0x0][0x210], RZ ;  /* 0x00008400d6e87a25 */ /* 0x000fe200078e00ff */
[----:B------:R-:W-:Y:S01]  /*6e40*/  ISETP.GE.AND P4, PT, R12, R8, PT ;  /* 0x000000080c00720c */ /* 0x000fe20003f86270 */
[----:B------:R-:W1:Y:S01]  /*6e50*/  SHFL.IDX PT, R25, R21, RZ, 0x181f ;  /* 0x00181fff15197589 */ /* 0x000e6200000e0000 */
[----:B------:R-:W-:Y:S01]  /*6e60*/  LEA.HI R4, R4, R3, RZ, 0x3 ;  /* 0x0000000304047211 */ /* 0x000fe200078f18ff */
[----:B------:R-:W-:Y:S01]  /*6e70*/  IMAD R219, R214, c[0x0][0x214], R219 ;  /* 0x00008500d6db7a24 */ /* 0x000fe200078e02db */
[----:B------:R-:W-:Y:S01]  /*6e80*/  IADD3 R22, R12, 0x20, RZ ;  /* 0x000000200c167810 */ /* 0x000fe20007ffe0ff */
[----:B------:R-:W-:Y:S01]  /*6e90*/  SHFL.IDX PT, R30, R23, 0x3, 0x181f ;  /* 0x00781f00171e7f89 */ /* 0x000fe200000e0000 */
[C---:B------:R-:W-:Y:S01]  /*6ea0*/  LOP3.LUT R13, R4.reuse, 0xfffffff8, RZ, 0xc0, !PT ;  /* 0xfffffff8040d7812 */ /* 0x040fe200078ec0ff */
[----:B------:R-:W-:-:S02]  /*6eb0*/  IMAD.SHL.U32 R4, R4, 0x40, RZ ;  /* 0x0000004004047824 */ /* 0x000fc400078e00ff */
[----:B------:R-:W-:Y:S01]  /*6ec0*/  SHFL.IDX PT, R31, R21, 0x3, 0x181f ;  /* 0x00781f00151f7f89 */ /* 0x000fe200000e0000 */
[----:B------:R-:W-:Y:S02]  /*6ed0*/  IMAD.IADD R219, R233, 0x1, R219 ;  /* 0x00000001e9db7824 */ /* 0x000fe400078e02db */
[----:B------:R-:W-:Y:S02]  /*6ee0*/  IMAD.IADD R13, R3, 0x1, -R13 ;  /* 0x00000001030d7824 */ /* 0x000fe400078e0a0d */
[----:B------:R-:W-:Y:S02]  /*6ef0*/  IMAD.MOV.U32 R3, RZ, RZ, 0x10 ;  /* 0x00000010ff037424 */ /* 0x000fe400078e00ff */
[----:B-1----:R-:W-:Y:S01]  /*6f00*/  @!P4 IMAD.WIDE R26, R224, 0x2, R24 ;  /* 0x00000002e01ac825 */ /* 0x002fe200078e0218 */
[----:B--2---:R-:W-:-:S03]  /*6f10*/  SHF.R.S32.HI R19, RZ, 0x1f, R227 ;  /* 0x0000001fff137819 */ /* 0x004fc600000114e3 */
[----:B------:R-:W-:-:S04]  /*6f20*/  IMAD.WIDE.U32 R10, R227, c[0x0][0x1f0], R10 ;  /* 0x00007c00e30a7a25 */ /* 0x000fc800078e000a */
[----:B------:R-:W-:Y:S01]  /*6f30*/  IMAD R14, R19, c[0x0][0x1f0], RZ ;  /* 0x00007c00130e7a24 */ /* 0x000fe200078e02ff */
[----:B------:R-:W-:Y:S02]  /*6f40*/  IADD3 R2, P0, R234, R10, RZ ;  /* 0x0000000aea027210 */ /* 0x000fe40007f1e0ff */
[----:B------:R-:W-:Y:S01]  /*6f50*/  LEA.HI R10, R7, R73, RZ, 0x6 ;  /* 0x00000049070a7211 */ /* 0x000fe200078f30ff */
[----:B------:R-:W-:-:S04]  /*6f60*/  IMAD R14, R227, c[0x0][0x1f4], R14 ;  /* 0x00007d00e30e7a24 */ /* 0x000fc800078e020e */
[----:B------:R-:W-:Y:S01]  /*6f70*/  IMAD.SHL.U32 R10, R10, 0x8, RZ ;  /* 0x000000080a0a7824 */ /* 0x000fe200078e00ff */
[----:B------:R-:W-:Y:S01]  /*6f80*/  IADD3.X R14, R220, R11, R14, P0, !PT ;  /* 0x0000000bdc0e7210 */ /* 0x000fe200007fe40e */
[----:B------:R-:W-:Y:S01]  /*6f90*/  IMAD.SHL.U32 R11, R18, 0x40, RZ ;  /* 0x00000040120b7824 */ /* 0x000fe200078e00ff */
[----:B------:R-:W-:Y:S02]  /*6fa0*/  LEA R15, P0, R2, c[0x0][0x1c8], 0x1 ;  /* 0x00007200020f7a11 */ /* 0x000fe400078008ff */
[----:B------:R-:W-:Y:S02]  /*6fb0*/  LOP3.LUT R10, R10, 0xfffffe00, RZ, 0xc0, !PT ;  /* 0xfffffe000a0a7812 */ /* 0x000fe400078ec0ff */
[----:B------:R-:W-:Y:S02]  /*6fc0*/  LOP3.LUT R11, R11, 0x1c0, RZ, 0xc0, !PT ;  /* 0x000001c00b0b7812 */ /* 0x000fe400078ec0ff */
[----:B------:R-:W-:Y:S02]  /*6fd0*/  LEA.HI.X R14, R2, c[0x0][0x1cc], R14, 0x1, P0 ;  /* 0x00007300020e7a11 */ /* 0x000fe400000f0c0e */
[----:B------:R-:W-:-:S02]  /*6fe0*/  SHF.R.U32.HI R9, RZ, 0x3, R11 ;  /* 0x00000003ff097819 */ /* 0x000fc4000001160b */
[----:B------:R-:W-:Y:S02]  /*6ff0*/  LOP3.LUT R28, R11, 0x38, R224, 0xf8, !PT ;  /* 0x000000380b1c7812 */ /* 0x000fe400078ef8e0 */
[----:B------:R-:W-:Y:S02]  /*7000*/  @!P4 SHF.R.S32.HI R2, RZ, 0x1f, R223 ;  /* 0x0000001fff02c819 */ /* 0x000fe400000114df */
[C---:B------:R-:W-:Y:S01]  /*7010*/  R2P PR, R13.reuse, 0x6 ;  /* 0x000000060d007804 */ /* 0x040fe20000000000 */
[----:B------:R-:W-:Y:S01]  /*7020*/  IMAD.SHL.U32 R13, R13, 0x40, RZ ;  /* 0x000000400d0d7824 */ /* 0x000fe200078e00ff */
[----:B------:R-:W-:Y:S02]  /*7030*/  LOP3.LUT R28, R28, R9, RZ, 0x3c, !PT ;  /* 0x000000091c1c7212 */ /* 0x000fe400078e3cff */
[----:B------:R-:W-:Y:S02]  /*7040*/  @!P4 LEA.HI R2, R2, R223, RZ, 0x3 ;  /* 0x000000df0202c211 */ /* 0x000fe400078f18ff */
[----:B------:R-:W-:Y:S01]  /*7050*/  ISETP.GE.AND P3, PT, R224, c[0x0][0x198], PT ;  /* 0x00006600e0007a0c */ /* 0x000fe20003f66270 */
[----:B------:R-:W-:Y:S01]  /*7060*/  IMAD.IADD R28, R10, 0x1, R28 ;  /* 0x000000010a1c7824 */ /* 0x000fe200078e021c */
[----:B------:R-:W-:-:S02]  /*7070*/  ISETP.GE.AND P0, PT, R223, c[0x0][0x198], PT ;  /* 0x00006600df007a0c */ /* 0x000fc40003f06270 */
[----:B------:R-:W-:Y:S01]  /*7080*/  @!P4 LOP3.LUT R2, R2, 0xfffffff8, RZ, 0xc0, !PT ;  /* 0xfffffff80202c812 */ /* 0x000fe200078ec0ff */
[----:B------:R-:W-:Y:S01]  /*7090*/  @!P4 IMAD.SHL.U32 R6, R28, 0x2, RZ ;  /* 0x000000021c06c824 */ /* 0x000fe200078e00ff */
[----:B------:R-:W-:Y:S02]  /*70a0*/  SEL R3, R3, 0xfffffff0, !P1 ;  /* 0xfffffff003037807 */ /* 0x000fe40004800000 */
[-C--:B------:R-:W-:Y:S01]  /*70b0*/  ISETP.GE.AND P1, PT, R22, R8.reuse, PT ;  /* 0x000000081600720c */ /* 0x080fe20003f26270 */
[----:B------:R-:W-:Y:S01]  /*70c0*/  @!P4 IMAD.WIDE R24, R2, 0x2, R24 ;  /* 0x000000020218c825 */ /* 0x000fe200078e0218 */
[----:B------:R-:W-:Y:S02]  /*70d0*/  IADD3 R2, R12, 0x40, RZ ;  /* 0x000000400c027810 */ /* 0x000fe40007ffe0ff */
[----:B------:R-:W-:Y:S01]  /*70e0*/  LOP3.LUT R13, R13, 0x1c0, RZ, 0xc0, !PT ;  /* 0x000001c00d0d7812 */ /* 0x000fe200078ec0ff */
[----:B------:R1:W-:Y:S01]  /*70f0*/  @!P4 LDGSTS.E.BYPASS.LTC128B.128 [R6+0x100], [R26.64], !P3 ;  /* 0x001000001a06cfae */ /* 0x0003e2000d901d52 */
[----:B------:R-:W-:-:S02]  /*7100*/  ISETP.GE.AND P5, PT, R2, R8, PT ;  /* 0x000000080200720c */ /* 0x000fc40003fa6270 */
[----:B------:R-:W-:Y:S01]  /*7110*/  IADD3 R2, R12, 0x60, RZ ;  /* 0x000000600c027810 */ /* 0x000fe20007ffe0ff */
[----:B------:R2:W-:Y:S03]  /*7120*/  @!P4 LDGSTS.E.BYPASS.LTC128B.128 [R6+0x4100], [R24.64], !P0 ;  /* 0x041000001806cfae */ /* 0x0005e6000c101d52 */
[----:B------:R-:W-:Y:S02]  /*7130*/  ISETP.GE.AND P6, PT, R2, R8, PT ;  /* 0x000000080200720c */ /* 0x000fe40003fc6270 */
[----:B------:R-:W-:-:S04]  /*7140*/  @!P1 SHF.R.S32.HI R22, RZ, 0x1f, R223 ;  /* 0x0000001fff169819 */ /* 0x000fc800000114df */
[----:B------:R-:W-:-:S04]  /*7150*/  @!P1 LEA.HI R22, R22, R223, RZ, 0x3 ;  /* 0x000000df16169211 */ /* 0x000fc800078f18ff */
[----:B------:R-:W-:-:S03]  /*7160*/  @!P1 LOP3.LUT R22, R22, 0xfffffff8, RZ, 0xc0, !PT ;  /* 0xfffffff816169812 */ /* 0x000fc600078ec0ff */
[----:B------:R-:W-:Y:S01]  /*7170*/  @!P6 IMAD.SHL.U32 R2, R28, 0x2, RZ ;  /* 0x000000021c02e824 */ /* 0x000fe200078e00ff */
[----:B-1----:R-:W-:Y:S04]  /*7180*/  SHFL.IDX PT, R26, R23, 0x1, 0x181f ;  /* 0x00381f00171a7f89 */ /* 0x002fe800000e0000 */
[----:B--2---:R1:W-:Y:S01]  /*7190*/  SHFL.IDX PT, R24, R23, 0x2, 0x181f ;  /* 0x00581f0017187f89 */ /* 0x0043e200000e0000 */
[----:B------:R-:W-:-:S03]  /*71a0*/  @!P5 SHF.R.S32.HI R6, RZ, 0x1f, R223 ;  /* 0x0000001fff06d819 */ /* 0x000fc600000114df */
[----:B------:R-:W2:Y:S01]  /*71b0*/  SHFL.IDX PT, R25, R21, 0x2, 0x181f ;  /* 0x00581f0015197f89 */ /* 0x000ea200000e0000 */
[----:B------:R-:W-:-:S03]  /*71c0*/  @!P5 LEA.HI R6, R6, R223, RZ, 0x3 ;  /* 0x000000df0606d211 */ /* 0x000fc600078f18ff */
[----:B------:R-:W3:Y:S01]  /*71d0*/  SHFL.IDX PT, R27, R21, 0x1, 0x181f ;  /* 0x00381f00151b7f89 */ /* 0x000ee200000e0000 */
[----:B------:R-:W-:Y:S01]  /*71e0*/  @!P5 LOP3.LUT R6, R6, 0xfffffff8, RZ, 0xc0, !PT ;  /* 0xfffffff80606d812 */ /* 0x000fe200078ec0ff */
[----:B-1----:R-:W-:-:S04]  /*71f0*/  @!P1 IMAD.SHL.U32 R23, R28, 0x2, RZ ;  /* 0x000000021c179824 */ /* 0x002fc800078e00ff */
[----:B--2---:R-:W-:Y:S01]  /*7200*/  @!P5 IMAD.WIDE R34, R6, 0x2, R24 ;  /* 0x000000020622d825 */ /* 0x004fe200078e0218 */
[----:B------:R-:W-:-:S03]  /*7210*/  @!P6 SHF.R.S32.HI R6, RZ, 0x1f, R223 ;  /* 0x0000001fff06e819 */ /* 0x000fc600000114df */
[----:B---3--:R-:W-:Y:S01]  /*7220*/  @!P1 IMAD.WIDE R32, R22, 0x2, R26 ;  /* 0x0000000216209825 */ /* 0x008fe200078e021a */
[----:B------:R-:W-:-:S03]  /*7230*/  @!P6 LEA.HI R6, R6, R223, RZ, 0x3 ;  /* 0x000000df0606e211 */ /* 0x000fc600078f18ff */
[----:B------:R-:W-:Y:S01]  /*7240*/  @!P5 IMAD.WIDE R36, R224, 0x2, R24 ;  /* 0x00000002e024d825 */ /* 0x000fe200078e0218 */
[----:B------:R-:W-:-:S03]  /*7250*/  @!P6 LOP3.LUT R6, R6, 0xfffffff8, RZ, 0xc0, !PT ;  /* 0xfffffff80606e812 */ /* 0x000fc600078ec0ff */
[----:B------:R-:W-:-:S04]  /*7260*/  @!P1 IMAD.WIDE R26, R224, 0x2, R26 ;  /* 0x00000002e01a9825 */ /* 0x000fc800078e021a */
[--C-:B------:R-:W-:Y:S01]  /*7270*/  @!P6 IMAD.WIDE R24, R224, 0x2, R30.reuse ;  /* 0x00000002e018e825 */ /* 0x100fe200078e021e */
[----:B------:R1:W-:Y:S03]  /*7280*/  @!P1 LDGSTS.E.BYPASS.LTC128B.128 [R23+0x1100], [R26.64], !P3 ;  /* 0x011000001a179fae */ /* 0x0003e6000d901d52 */
[----:B------:R-:W-:Y:S01]  /*7290*/  @!P6 IMAD.WIDE R30, R6, 0x2, R30 ;  /* 0x00000002061ee825 */ /* 0x000fe200078e021e */
[----:B------:R1:W-:Y:S03]  /*72a0*/  @!P1 LDGSTS.E.BYPASS.LTC128B.128 [R23+0x5100], [R32.64], !P0 ;  /* 0x0510000020179fae */ /* 0x0003e6000c101d52 */
[----:B------:R-:W-:Y:S02]  /*72b0*/  @!P5 IMAD.SHL.U32 R21, R28, 0x2, RZ ;  /* 0x000000021c15d824 */ /* 0x000fe400078e00ff */
[----:B------:R-:W-:-:S03]  /*72c0*/  IMAD.IADD R6, R211, 0x1, R5 ;  /* 0x00000001d3067824 */ /* 0x000fc600078e0205 */
[----:B------:R2:W-:Y:S01]  /*72d0*/  @!P5 LDGSTS.E.BYPASS.LTC128B.128 [R21+0x2100], [R36.64], !P3 ;  /* 0x021000002415dfae */ /* 0x0005e2000d901d52 */
[----:B------:R-:W-:-:S03]  /*72e0*/  IMAD.IADD R48, R6, 0x1, -R18 ;  /* 0x0000000106307824 */ /* 0x000fc600078e0a12 */
[----:B------:R2:W-:Y:S04]  /*72f0*/  @!P5 LDGSTS.E.BYPASS.LTC128B.128 [R21+0x6100], [R34.64], !P0 ;  /* 0x061000002215dfae */ /* 0x0005e8000c101d52 */
[----:B------:R3:W-:Y:S01]  /*7300*/  @!P6 LDGSTS.E.BYPASS.LTC128B.128 [R2+0x3100], [R24.64], !P3 ;  /* 0x031000001802efae */ /* 0x0007e2000d901d52 */
[----:B------:R-:W-:-:S03]  /*7310*/  ISETP.GE.AND P3, PT, R223, c[0x0][0x1d4], PT ;  /* 0x00007500df007a0c */ /* 0x000fc60003f66270 */
[----:B------:R4:W-:Y:S01]  /*7320*/  @!P6 LDGSTS.E.BYPASS.LTC128B.128 [R2+0x7100], [R30.64], !P0 ;  /* 0x071000001e02efae */ /* 0x0009e2000c101d52 */
[----:B------:R-:W-:Y:S02]  /*7330*/  ISETP.GE.AND P0, PT, R48, 0x1, PT ;  /* 0x000000013000780c */ /* 0x000fe40003f06270 */
[----:B------:R-:W-:Y:S01]  /*7340*/  SEL R246, RZ, 0x10, P3 ;  /* 0x00000010fff67807 */ /* 0x000fe20001800000 */
[----:B------:R-:W0:Y:S04]  /*7350*/  LDGDEPBAR ;  /* 0x00000000000079af */ /* 0x000e280000000000 */
[----:B-1----:R-:W-:Y:S06]  /*7360*/  SHFL.IDX PT, R23, R14, 0x1, 0x181f ;  /* 0x00381f000e177f89 */ /* 0x002fec00000e0000 */
[----:B------:R-:W-:Y:S01]  /*7370*/  @P0 IMAD.SHL.U32 R22, R28, 0x2, RZ ;  /* 0x000000021c160824 */ /* 0x000fe200078e00ff */
[----:B--2---:R-:W-:Y:S01]  /*7380*/  @P0 SHF.R.S32.HI R21, RZ, 0x1f, R223 ;  /* 0x0000001fff150819 */ /* 0x004fe200000114df */
[----:B---3--:R-:W-:Y:S03]  /*7390*/  SHFL.IDX PT, R24, R15, RZ, 0x181f ;  /* 0x00181fff0f187589 */ /* 0x008fe600000e0000 */
[----:B------:R-:W-:Y:S01]  /*73a0*/  @P0 LEA.HI R21, R21, R223, RZ, 0x3 ;  /* 0x000000df15150211 */ /* 0x000fe200078f18ff */
[----:B------:R-:W1:Y:S01]  /*73b0*/  SHFL.IDX PT, R25, R14, RZ, 0x181f ;  /* 0x00181fff0e197589 */ /* 0x000e6200000e0000 */
[----:B----4-:R-:W-:-:S02]  /*73c0*/  IMAD.MOV.U32 R2, RZ, RZ, 0x20 ;  /* 0x00000020ff027424 */ /* 0x010fc400078e00ff */
[----:B------:R-:W-:Y:S02]  /*73d0*/  @P0 LOP3.LUT R21, R21, 0xfffffff8, RZ, 0xc0, !PT ;  /* 0xfffffff815150812 */ /* 0x000fe400078ec0ff */
[----:B------:R-:W-:Y:S02]  /*73e0*/  SHF.R.S32.HI R30, RZ, 0x4, R20 ;  /* 0x00000004ff1e7819 */ /* 0x000fe40000011414 */
[----:B------:R-:W-:Y:S02]  /*73f0*/  SEL R2, R2, 0xffffffe0, !P2 ;  /* 0xffffffe002027807 */ /* 0x000fe40005000000 */
[----:B------:R-:W-:-:S13]  /*7400*/  ISETP.GE.AND P2, PT, R224, c[0x0][0x1d4], PT ;  /* 0x00007500e0007a0c */ /* 0x000fda0003f46270 */
[----:B------:R-:W-:Y:S01]  /*7410*/  @P2 LOP3.LUT R218, R218, 0x40000, RZ, 0xfc, !PT ;  /* 0x00040000dada2812 */ /* 0x000fe200078efcff */
[----:B-1----:R-:W-:-:S03]  /*7420*/  @P0 IMAD.WIDE R26, R21, 0x2, R24 ;  /* 0x00000002151a0825 */ /* 0x002fc600078e0218 */
[----:B------:R-:W-:Y:S01]  /*7430*/  LOP3.LUT R218, R218, 0xffefffff, RZ, 0xc0, !PT ;  /* 0xffefffffdada7812 */ /* 0x000fe200078ec0ff */
[----:B------:R-:W-:-:S03]  /*7440*/  @P0 IMAD.WIDE R24, R224, 0x2, R24 ;  /* 0x00000002e0180825 */ /* 0x000fc600078e0218 */
[----:B------:R-:W-:Y:S02]  /*7450*/  @P3 LOP3.LUT R218, R218, 0x100000, RZ, 0xfc, !PT ;  /* 0x00100000dada3812 */ /* 0x000fe400078efcff */
[----:B------:R1:W-:Y:S02]  /*7460*/  @P0 LDGSTS.E.BYPASS.LTC128B.128 [R22+0x8100], [R24.64], !P2 ;  /* 0x0810000018160fae */ /* 0x0003e4000d101d52 */
[----:B------:R-:W-:Y:S02]  /*7470*/  LOP3.LUT R218, R218, 0xfff7ffff, RZ, 0xc0, !PT ;  /* 0xfff7ffffdada7812 */ /* 0x000fe400078ec0ff */
[----:B------:R1:W-:Y:S01]  /*7480*/  @P0 LDGSTS.E.BYPASS.LTC128B.128 [R22+0xb100], [R26.64], !P3 ;  /* 0x0b1000001a160fae */ /* 0x0003e2000d901d52 */
[----:B------:R-:W-:-:S13]  /*7490*/  ISETP.GE.AND P0, PT, R48, 0x21, PT ;  /* 0x000000213000780c */ /* 0x000fda0003f06270 */
[----:B------:R-:W-:Y:S01]  /*74a0*/  @P0 IMAD.SHL.U32 R21, R28, 0x2, RZ ;  /* 0x000000021c150824 */ /* 0x000fe200078e00ff */
[----:B-1----:R1:W2:Y:S02]  /*74b0*/  SHFL.IDX PT, R22, R15, 0x1, 0x181f ;  /* 0x00381f000f167f89 */ /* 0x0022a400000e0000 */
[----:B-1----:R-:W-:Y:S01]  /*74c0*/  @P0 SHF.R.S32.HI R15, RZ, 0x1f, R223 ;  /* 0x0000001fff0f0819 */ /* 0x002fe200000114df */
[----:B--2---:R-:W-:-:S03]  /*74d0*/  @P0 IMAD.WIDE R24, R224, 0x2, R22 ;  /* 0x00000002e0180825 */ /* 0x004fc600078e0216 */
[----:B------:R-:W-:Y:S02]  /*74e0*/  @P0 LEA.HI R15, R15, R223, RZ, 0x3 ;  /* 0x000000df0f0f0211 */ /* 0x000fe400078f18ff */
[----:B------:R1:W-:Y:S02]  /*74f0*/  @P0 LDGSTS.E.BYPASS.LTC128B.128 [R21+0x9100], [R24.64], !P2 ;  /* 0x0910000018150fae */ /* 0x0003e4000d101d52 */
[----:B------:R-:W-:-:S05]  /*7500*/  @P0 LOP3.LUT R15, R15, 0xfffffff8, RZ, 0xc0, !PT ;  /* 0xfffffff80f0f0812 */ /* 0x000fca00078ec0ff */
[----:B------:R-:W-:-:S04]  /*7510*/  @P0 IMAD.WIDE R22, R15, 0x2, R22 ;  /* 0x000000020f160825 */ /* 0x000fc800078e0216 */
[----:B------:R-:W-:Y:S01]  /*7520*/  IMAD R15, R228, c[0x0][0x1e0], RZ ;  /* 0x00007800e40f7a24 */ /* 0x000fe200078e02ff */
[----:B------:R2:W-:Y:S01]  /*7530*/  @P0 LDGSTS.E.BYPASS.LTC128B.128 [R21+0xc100], [R22.64], !P3 ;  /* 0x0c10000016150fae */ /* 0x0005e2000d901d52 */
[----:B------:R-:W-:Y:S02]  /*7540*/  ISETP.GE.AND P0, PT, R48, 0x41, PT ;  /* 0x000000413000780c */ /* 0x000fe40003f06270 */
[----:B------:R-:W-:-:S04]  /*7550*/  IMAD R15, R227, c[0x0][0x1f0], R15 ;  /* 0x00007c00e30f7a24 */ /* 0x000fc800078e020f */
[----:B------:R-:W-:-:S05]  /*7560*/  IMAD R15, R214, c[0x0][0x1e8], R15 ;  /* 0x00007a00d60f7a24 */ /* 0x000fca00078e020f */
[----:B------:R-:W-:-:S05]  /*7570*/  LEA R15, R15, c[0x0][0x1c8], 0x1 ;  /* 0x000072000f0f7a11 */ /* 0x000fca00078e08ff */
[----:B--2---:R2:W-:Y:S04]  /*7580*/  SHFL.IDX PT, R22, R15, 0x2, 0x181f ;  /* 0x00581f000f167f89 */ /* 0x0045e800000e0000 */
[----:B------:R3:W1:Y:S01]  /*7590*/  SHFL.IDX PT, R23, R14, 0x2, 0x181f ;  /* 0x00581f000e177f89 */ /* 0x00066200000e0000 */
[----:B--2---:R-:W-:Y:S01]  /*75a0*/  @P0 IMAD.SHL.U32 R15, R28, 0x2, RZ ;  /* 0x000000021c0f0824 */ /* 0x004fe200078e00ff */
[----:B---3--:R-:W-:Y:S01]  /*75b0*/  @P0 SHF.R.S32.HI R14, RZ, 0x1f, R223 ;  /* 0x0000001fff0e0819 */ /* 0x008fe200000114df */
[----:B-1----:R-:W-:-:S03]  /*75c0*/  @P0 IMAD.WIDE R24, R224, 0x2, R22 ;  /* 0x00000002e0180825 */ /* 0x002fc600078e0216 */
[----:B------:R-:W-:Y:S02]  /*75d0*/  @P0 LEA.HI R14, R14, R223, RZ, 0x3 ;  /* 0x000000df0e0e0211 */ /* 0x000fe400078f18ff */
[----:B------:R1:W-:Y:S01]  /*75e0*/  @P0 LDGSTS.E.BYPASS.LTC128B.128 [R15+0xa100], [R24.64], !P2 ;  /* 0x0a100000180f0fae */ /* 0x0003e2000d101d52 */
[----:B------:R-:W-:Y:S02]  /*75f0*/  ISETP.GT.AND P2, PT, R222, 0x5f, PT ;  /* 0x0000005fde00780c */ /* 0x000fe40003f44270 */
[----:B------:R-:W-:-:S05]  /*7600*/  @P0 LOP3.LUT R14, R14, 0xfffffff8, RZ, 0xc0, !PT ;  /* 0xfffffff80e0e0812 */ /* 0x000fca00078ec0ff */
[----:B------:R-:W-:Y:S01]  /*7610*/  @P0 IMAD.WIDE R22, R14, 0x2, R22 ;  /* 0x000000020e160825 */ /* 0x000fe200078e0216 */
[----:B------:R-:W-:-:S04]  /*7620*/  LEA.HI R14, R20, R30, RZ, 0x1 ;  /* 0x0000001e140e7211 */ /* 0x000fc800078f08ff */
[----:B------:R-:W-:Y:S01]  /*7630*/  LOP3.LUT R14, R14, 0xfffffffe, RZ, 0xc0, !PT ;  /* 0xfffffffe0e0e7812 */ /* 0x000fe200078ec0ff */
[----:B------:R1:W-:Y:S01]  /*7640*/  @P0 LDGSTS.E.BYPASS.LTC128B.128 [R15+0xd100], [R22.64], !P3 ;  /* 0x0d100000160f0fae */ /* 0x0003e2000d901d52 */
[----:B------:R-:W-:Y:S02]  /*7650*/  ISETP.LT.AND P0, PT, RZ, c[0x0][0x27c], PT ;  /* 0x00009f00ff007a0c */ /* 0x000fe40003f01270 */
[----:B------:R-:W-:Y:S01]  /*7660*/  ISETP.NE.AND P3, PT, R213, 0x1, PT ;  /* 0x00000001d500780c */ /* 0x000fe20003f65270 */
[----:B------:R-:W-:Y:S01]  /*7670*/  IMAD.IADD R30, R30, 0x1, -R14 ;  /* 0x000000011e1e7824 */ /* 0x000fe200078e0a0e */
[----:B------:R-:W0:Y:S01]  /*7680*/  LDGDEPBAR ;  /* 0x00000000000079af */ /* 0x000e220000000000 */
[----:B------:R-:W-:Y:S02]  /*7690*/  @P2 LOP3.LUT R218, R218, 0x80000, RZ, 0xfc, !PT ;  /* 0x00080000dada2812 */ /* 0x000fe400078efcff */
[----:B------:R-:W-:-:S05]  /*76a0*/  IMAD.SHL.U32 R14, R30, 0x8, RZ ;  /* 0x000000081e0e7824 */ /* 0x000fca00078e00ff */
[----:B------:R-:W-:Y:S02]  /*76b0*/  LOP3.LUT R14, R13, 0x8, R14, 0xf8, !PT ;  /* 0x000000080d0e7812 */ /* 0x000fe400078ef80e */
[----:B------:R-:W-:-:S04]  /*76c0*/  SHF.R.U32.HI R13, RZ, 0x3, R13 ;  /* 0x00000003ff0d7819 */ /* 0x000fc8000001160d */
[----:B------:R-:W-:-:S04]  /*76d0*/  LOP3.LUT R13, R14, R13, RZ, 0x3c, !PT ;  /* 0x0000000d0e0d7212 */ /* 0x000fc800078e3cff */
[----:B------:R-:W-:Y:S01]  /*76e0*/  LOP3.LUT R4, R13, 0xfffffe00, R4, 0xf8, !PT ;  /* 0xfffffe000d047812 */ /* 0x000fe200078ef804 */
[----:B------:R-:W-:Y:S05]  /*76f0*/  @P0 BRA `(.L_x_362) ;  /* 0x0000002000000947 */ /* 0x000fea0003800000 */
[----:B------:R-:W-:-:S04]  /*7700*/  DEPBAR.LE SB0, 0x1 ;  /* 0x000080400000791a */ /* 0x000fc80000000000 */
[----:B------:R-:W-:Y:S05]  /*7710*/  BRA `(.L_x_363) ;  /* 0x00004d0000007947 */ /* 0x000fea0003800000 */
.L_x_362:
[----:B------:R-:W-:Y:S01]  /*7720*/  ULDC.U8 UR4, c[0x0][0x298] ;  /* 0x0000a60000047ab9 */ /* 0x000fe20000000000 */
[----:B-1---5:R-:W-:Y:S01]  /*7730*/  SHF.R.S32.HI R22, RZ, 0x1f, R74 ;  /* 0x0000001fff167819 */ /* 0x022fe2000001144a */
[----:B------:R-:W-:Y:S01]  /*7740*/  IMAD.WIDE.U32 R20, R74, c[0x0][0x280], RZ ;  /* 0x0000a0004a147a25 */ /* 0x000fe200078e00ff */
[----:B------:R-:W-:Y:S01]  /*7750*/  ISETP.NE.AND P0, PT, RZ, UR4, PT ;  /* 0x00000004ff007c0c */ /* 0x000fe2000bf05270 */
[----:B------:R-:W-:Y:S01]  /*7760*/  BSSY B2, `(.L_x_363) ;  /* 0x00004cb000027945 */ /* 0x000fe20003800000 */
[----:B------:R-:W-:Y:S01]  /*7770*/  LEA R12, R0, R12, 0x5 ;  /* 0x0000000c000c7211 */ /* 0x000fe200078e28ff */
[----:B------:R-:W-:Y:S01]  /*7780*/  IMAD R13, R22, c[0x0][0x280], RZ ;  /* 0x0000a000160d7a24 */ /* 0x000fe200078e02ff */
[----:B------:R-:W-:Y:S01]  /*7790*/  SHF.L.U32 R31, R28, 0x1, RZ ;  /* 0x000000011c1f7819 */ /* 0x000fe200000006ff */
[----:B------:R-:W-:Y:S02]  /*77a0*/  IMAD R22, R22, c[0x0][0x290], RZ ;  /* 0x0000a40016167a24 */ /* 0x000fe400078e02ff */
[----:B------:R-:W-:-:S02]  /*77b0*/  IMAD R13, R74, c[0x0][0x284], R13 ;  /* 0x0000a1004a0d7a24 */ /* 0x000fc400078e020d */
[C---:B------:R-:W-:Y:S02]  /*77c0*/  IMAD R22, R74.reuse, c[0x0][0x294], R22 ;  /* 0x0000a5004a167a24 */ /* 0x040fe400078e0216 */
[----:B------:R-:W-:Y:S01]  /*77d0*/  IMAD.WIDE.U32 R74, R74, c[0x0][0x290], RZ ;  /* 0x0000a4004a4a7a25 */ /* 0x000fe200078e00ff */
[----:B------:R-:W-:-:S04]  /*77e0*/  IADD3 R15, R13, R21, RZ ;  /* 0x000000150d0f7210 */ /* 0x000fc80007ffe0ff */
[----:B------:R-:W-:Y:S01]  /*77f0*/  IADD3 R23, R22, R75, RZ ;  /* 0x0000004b16177210 */ /* 0x000fe20007ffe0ff */
[----:B------:R-:W-:Y:S05]  /*7800*/  @!P0 BRA `(.L_x_364) ;  /* 0x000025c000008947 */ /* 0x000fea0003800000 */
[----:B------:R-:W-:Y:S01]  /*7810*/  @P3 IMAD.HI.U32 R9, R12, c[0x0][0x2c8], RZ ;  /* 0x0000b2000c093a27 */ /* 0x000fe200078e00ff */
[----:B------:R-:W-:Y:S01]  /*7820*/  MOV R14, R20 ;  /* 0x00000014000e7202 */ /* 0x000fe20000000f00 */
[----:B------:R-:W-:Y:S01]  /*7830*/  BSSY B0, `(.L_x_365) ;  /* 0x000002d000007945 */ /* 0x000fe20003800000 */
[----:B------:R-:W-:Y:S01]  /*7840*/  CS2R R56, SRZ ;  /* 0x0000000000387805 */ /* 0x000fe2000001ff00 */
[----:B------:R-:W-:Y:S01]  /*7850*/  IMAD.MOV.U32 R22, RZ, RZ, R74 ;  /* 0x000000ffff167224 */ /* 0x000fe200078e004a */
[----:B------:R-:W-:Y:S01]  /*7860*/  @P3 SHF.R.U32.HI R12, RZ, c[0x0][0x2cc], R9 ;  /* 0x0000b300ff0c3a19 */ /* 0x000fe20000011609 */
[----:B------:R-:W-:Y:S01]  /*7870*/  IMAD.SHL.U32 R13, R0, 0x4, RZ ;  /* 0x00000004000d7824 */ /* 0x000fe200078e00ff */
[----:B------:R-:W-:Y:S01]  /*7880*/  CS2R R78, SRZ ;  /* 0x00000000004e7805 */ /* 0x000fe2000001ff00 */
[----:B------:R-:W-:Y:S01]  /*7890*/  CS2R R62, SRZ ;  /* 0x00000000003e7805 */ /* 0x000fe2000001ff00 */
[----:B------:R-:W-:Y:S01]  /*78a0*/  SHF.R.S32.HI R9, RZ, 0x1f, R12 ;  /* 0x0000001fff097819 */ /* 0x000fe2000001140c */
[----:B------:R-:W-:Y:S01]  /*78b0*/  IMAD.WIDE.U32 R14, R12, c[0x0][0x280], R14 ;  /* 0x0000a0000c0e7a25 */ /* 0x000fe200078e000e */
[----:B------:R-:W-:Y:S01]  /*78c0*/  CS2R R76, SRZ ;  /* 0x00000000004c7805 */ /* 0x000fe2000001ff00 */
[----:B------:R-:W-:-:S02]  /*78d0*/  CS2R R66, SRZ ;  /* 0x0000000000427805 */ /* 0x000fc4000001ff00 */
[C---:B------:R-:W-:Y:S02]  /*78e0*/  IMAD R10, R9.reuse, c[0x0][0x280], RZ ;  /* 0x0000a000090a7a24 */ /* 0x040fe400078e02ff */
[----:B------:R-:W-:Y:S02]  /*78f0*/  IMAD R9, R9, c[0x0][0x290], RZ ;  /* 0x0000a40009097a24 */ /* 0x000fe400078e02ff */
[C---:B------:R-:W-:Y:S02]  /*7900*/  IMAD R10, R12.reuse, c[0x0][0x284], R10 ;  /* 0x0000a1000c0a7a24 */ /* 0x040fe400078e020a */
[----:B------:R-:W-:-:S03]  /*7910*/  IMAD.WIDE.U32 R22, R12, c[0x0][0x290], R22 ;  /* 0x0000a4000c167a25 */ /* 0x000fc600078e0016 */
[----:B------:R-:W-:Y:S01]  /*7920*/  IADD3 R20, R15, R10, RZ ;  /* 0x0000000a0f147210 */ /* 0x000fe20007ffe0ff */
[----:B------:R-:W-:Y:S01]  /*7930*/  IMAD R9, R12, c[0x0][0x294], R9 ;  /* 0x0000a5000c097a24 */ /* 0x000fe200078e0209 */
[----:B------:R-:W-:-:S04]  /*7940*/  LEA R10, P0, R14, c[0x0][0x270], 0x1 ;  /* 0x00009c000e0a7a11 */ /* 0x000fc800078008ff */
[----:B------:R-:W-:Y:S01]  /*7950*/  LEA.HI.X R20, R14, c[0x0][0x274], R20, 0x1, P0 ;  /* 0x00009d000e147a11 */ /* 0x000fe200000f0c14 */
[----:B------:R1:W2:Y:S01]  /*7960*/  SHFL.IDX PT, R24, R10, RZ, 0x181f ;  /* 0x00181fff0a187589 */ /* 0x0002a200000e0000 */
[----:B------:R-:W-:Y:S02]  /*7970*/  IADD3 R14, R23, R9, RZ ;  /* 0x00000009170e7210 */ /* 0x000fe40007ffe0ff */
[C---:B------:R-:W-:Y:S01]  /*7980*/  LEA R9, P0, R22.reuse, c[0x0][0x288], 0x1 ;  /* 0x0000a20016097a11 */ /* 0x040fe200078008ff */
[----:B------:R1:W3:Y:S03]  /*7990*/  SHFL.IDX PT, R25, R20, RZ, 0x181f ;  /* 0x00181fff14197589 */ /* 0x0002e600000e0000 */
[----:B------:R-:W-:Y:S02]  /*79a0*/  LEA.HI.X R14, R22, c[0x0][0x28c], R14, 0x1, P0 ;  /* 0x0000a300160e7a11 */ /* 0x000fe400000f0c0e */
[----:B------:R1:W4:Y:S04]  /*79b0*/  SHFL.IDX PT, R22, R9, RZ, 0x181f ;  /* 0x00181fff09167589 */ /* 0x00032800000e0000 */
[----:B------:R1:W1:Y:S01]  /*79c0*/  SHFL.IDX PT, R23, R14, RZ, 0x181f ;  /* 0x00181fff0e177589 */ /* 0x00026200000e0000 */
[----:B------:R-:W-:Y:S05]  /*79d0*/  @P4 BRA `(.L_x_366) ;  /* 0x0000012000004947 */ /* 0x000fea0003800000 */
[C---:B------:R-:W-:Y:S01]  /*79e0*/  ISETP.GE.AND P0, PT, R13.reuse, c[0x0][0x27c], PT ;  /* 0x00009f000d007a0c */ /* 0x040fe20003f06270 */
[----:B------:R-:W-:Y:S01]  /*79f0*/  CS2R R62, SRZ ;  /* 0x00000000003e7805 */ /* 0x000fe2000001ff00 */
[----:B------:R-:W-:Y:S01]  /*7a00*/  CS2R R66, SRZ ;  /* 0x0000000000427805 */ /* 0x000fe2000001ff00 */
[----:B------:R-:W-:-:S10]  /*7a10*/  IADD3 R11, R13, 0x20, RZ ;  /* 0x000000200d0b7810 */ /* 0x000fd40007ffe0ff */
[----:B--23--:R-:W-:-:S04]  /*7a20*/  @!P0 IMAD.WIDE R32, R13, 0x2, R24 ;  /* 0x000000020d208825 */ /* 0x00cfc800078e0218 */
[----:B-1--4-:R-:W-:Y:S01]  /*7a30*/  @!P0 IMAD.WIDE R26, R13, 0x2, R22 ;  /* 0x000000020d1a8825 */ /* 0x012fe200078e0216 */
[----:B------:R1:W5:Y:S04]  /*7a40*/  @!P0 LD.E.64 R62, [R32.64] ;  /* 0x00000012203e8980 */ /* 0x000368000c101b00 */
[----:B------:R1:W5:Y:S01]  /*7a50*/  @!P0 LD.E.64 R66, [R26.64] ;  /* 0x000000121a428980 */ /* 0x000362000c101b00 */
[----:B------:R-:W-:Y:S01]  /*7a60*/  ISETP.GE.AND P0, PT, R11, c[0x0][0x27c], PT ;  /* 0x00009f000b007a0c */ /* 0x000fe20003f06270 */
[----:B------:R-:W-:Y:S01]  /*7a70*/  CS2R R78, SRZ ;  /* 0x00000000004e7805 */ /* 0x000fe2000001ff00 */
[----:B------:R-:W-:-:S11]  /*7a80*/  CS2R R76, SRZ ;  /* 0x00000000004c7805 */ /* 0x000fd6000001ff00 */
[----:B------:R-:W-:-:S04]  /*7a90*/  @!P0 SHF.R.S32.HI R12, RZ, 0x1f, R11 ;  /* 0x0000001fff0c8819 */ /* 0x000fc8000001140b */
[----:B------:R-:W-:-:S04]  /*7aa0*/  @!P0 LEA.HI R11, R12, R11, RZ, 0x2 ;  /* 0x0000000b0c0b8211 */ /* 0x000fc800078f10ff */
[----:B------:R-:W-:-:S05]  /*7ab0*/  @!P0 LOP3.LUT R11, R11, 0xfffffffc, RZ, 0xc0, !PT ;  /* 0xfffffffc0b0b8812 */ /* 0x000fca00078ec0ff */
[----:B------:R-:W-:-:S04]  /*7ac0*/  @!P0 IMAD.WIDE R24, R11, 0x2, R24 ;  /* 0x000000020b188825 */ /* 0x000fc800078e0218 */
[----:B------:R-:W-:Y:S01]  /*7ad0*/  @!P0 IMAD.WIDE R22, R11, 0x2, R22 ;  /* 0x000000020b168825 */ /* 0x000fe200078e0216 */
[----:B------:R1:W5:Y:S04]  /*7ae0*/  @!P0 LD.E.64 R78, [R24.64] ;  /* 0x00000012184e8980 */ /* 0x000368000c101b00 */
[----:B------:R1:W5:Y:S02]  /*7af0*/  @!P0 LD.E.64 R76, [R22.64] ;  /* 0x00000012164c8980 */ /* 0x000364000c101b00 */
.L_x_366:
[----:B------:R-:W-:Y:S05]  /*7b00*/  BSYNC B0 ;  /* 0x0000000000007941 */ /* 0x000fea0003800000 */
.L_x_365:
[----:B-----5:R-:W-:Y:S01]  /*7b10*/  IMAD.MOV.U32 R21, RZ, RZ, R78 ;  /* 0x000000ffff157224 */ /* 0x020fe200078e004e */
[----:B-1-3--:R1:W3:Y:S01]  /*7b20*/  SHFL.IDX PT, R25, R20, 0x1, 0x181f ;  /* 0x00381f0014197f89 */ /* 0x00a2e200000e0000 */
[----:B------:R-:W-:Y:S01]  /*7b30*/  IMAD.MOV.U32 R15, RZ, RZ, R79 ;  /* 0x000000ffff0f7224 */ /* 0x000fe200078e004f */
[----:B------:R-:W-:Y:S01]  /*7b40*/  BSSY B0, `(.L_x_367) ;  /* 0x0000026000007945 */ /* 0x000fe20003800000 */
[----:B------:R-:W-:Y:S01]  /*7b50*/  IMAD.MOV.U32 R12, RZ, RZ, R62 ;  /* 0x000000ffff0c7224 */ /* 0x000fe200078e003e */
[----:B--2---:R1:W2:Y:S01]  /*7b60*/  SHFL.IDX PT, R24, R10, 0x1, 0x181f ;  /* 0x00381f000a187f89 */ /* 0x0042a200000e0000 */
[----:B------:R-:W-:Y:S01]  /*7b70*/  IMAD.MOV.U32 R11, RZ, RZ, R63 ;  /* 0x000000ffff0b7224 */ /* 0x000fe200078e003f */
[----:B------:R-:W-:Y:S01]  /*7b80*/  PRMT R52, R15, 0x5410, R21 ;  /* 0x000054100f347816 */ /* 0x000fe20000000015 */
[----:B------:R-:W-:Y:S01]  /*7b90*/  IMAD.MOV.U32 R15, RZ, RZ, R77 ;  /* 0x000000ffff0f7224 */ /* 0x000fe200078e004d */
[----:B------:R-:W-:Y:S01]  /*7ba0*/  PRMT R60, R12, 0x7610, R60 ;  /* 0x000076100c3c7816 */ /* 0x000fe2000000003c */
[----:B------:R-:W-:Y:S01]  /*7bb0*/  IMAD.MOV.U32 R12, RZ, RZ, R66 ;  /* 0x000000ffff0c7224 */ /* 0x000fe200078e0042 */
[----:B------:R-:W-:Y:S01]  /*7bc0*/  PRMT R59, R11, 0x7610, R59 ;  /* 0x000076100b3b7816 */ /* 0x000fe2000000003b */
[----:B------:R1:W4:Y:S01]  /*7bd0*/  SHFL.IDX PT, R23, R14, 0x1, 0x181f ;  /* 0x00381f000e177f89 */ /* 0x00032200000e0000 */
[----:B------:R-:W-:Y:S01]  /*7be0*/  MOV R21, R76 ;  /* 0x0000004c00157202 */ /* 0x000fe20000000f00 */
[----:B------:R-:W-:Y:S01]  /*7bf0*/  CS2R R70, SRZ ;  /* 0x0000000000467805 */ /* 0x000fe2000001ff00 */
[----:B------:R-:W-:Y:S01]  /*7c00*/  MOV R11, R67 ;  /* 0x00000043000b7202 */ /* 0x000fe20000000f00 */
[----:B----4-:R1:W4:Y:S01]  /*7c10*/  SHFL.IDX PT, R22, R9, 0x1, 0x181f ;  /* 0x00381f0009167f89 */ /* 0x01032200000e0000 */
[----:B------:R-:W-:Y:S01]  /*7c20*/  PRMT R49, R15, 0x5410, R21 ;  /* 0x000054100f317816 */ /* 0x000fe20000000015 */
[----:B------:R-:W-:Y:S01]  /*7c30*/  CS2R R54, SRZ ;  /* 0x0000000000367805 */ /* 0x000fe2000001ff00 */
[----:B------:R-:W-:Y:S01]  /*7c40*/  PRMT R58, R12, 0x7610, R58 ;  /* 0x000076100c3a7816 */ /* 0x000fe2000000003a */
[----:B------:R-:W-:Y:S01]  /*7c50*/  CS2R R68, SRZ ;  /* 0x0000000000447805 */ /* 0x000fe2000001ff00 */
[----:B------:R-:W-:Y:S01]  /*7c60*/  PRMT R53, R11, 0x7610, R53 ;  /* 0x000076100b357816 */ /* 0x000fe20000000035 */
[----:B------:R-:W-:Y:S05]  /*7c70*/  @P1 BRA `(.L_x_368) ;  /* 0x0000012000001947 */ /* 0x000fea0003800000 */
[C---:B------:R-:W-:Y:S01]  /*7c80*/  ISETP.GE.AND P0, PT, R13.reuse, c[0x0][0x27c], PT ;  /* 0x00009f000d007a0c */ /* 0x040fe20003f06270 */
[----:B------:R-:W-:Y:S01]  /*7c90*/  CS2R R70, SRZ ;  /* 0x0000000000467805 */ /* 0x000fe2000001ff00 */
[----:B------:R-:W-:Y:S01]  /*7ca0*/  CS2R R68, SRZ ;  /* 0x0000000000447805 */ /* 0x000fe2000001ff00 */
[----:B------:R-:W-:-:S10]  /*7cb0*/  IADD3 R12, R13, 0x20, RZ ;  /* 0x000000200d0c7810 */ /* 0x000fd40007ffe0ff */
[----:B--23--:R-:W-:-:S04]  /*7cc0*/  @!P0 IMAD.WIDE R32, R13, 0x2, R24 ;  /* 0x000000020d208825 */ /* 0x00cfc800078e0218 */
[----:B----4-:R-:W-:Y:S01]  /*7cd0*/  @!P0 IMAD.WIDE R26, R13, 0x2, R22 ;  /* 0x000000020d1a8825 */ /* 0x010fe200078e0216 */
        /* <DEDUP_REMOVED lines=12> */
.L_x_368:
[----:B------:R-:W-:Y:S05]  /*7da0*/  BSYNC B0 ;  /* 0x0000000000007941 */ /* 0x000fea0003800000 */
.L_x_367:
[----:B-----5:R-:W-:Y:S01]  /*7db0*/  IMAD.MOV.U32 R21, RZ, RZ, R56 ;  /* 0x000000ffff157224 */ /* 0x020fe200078e0038 */
[----:B------:R-:W-:Y:S01]  /*7dc0*/  MOV R12, R70 ;  /* 0x00000046000c7202 */ /* 0x000fe20000000f00 */
[----:B------:R-:W-:Y:S01]  /*7dd0*/  IMAD.MOV.U32 R15, RZ, RZ, R57 ;  /* 0x000000ffff0f7224 */ /* 0x000fe200078e0039 */
[----:B--23--:R2:W3:Y:S01]  /*7de0*/  SHFL.IDX PT, R25, R20, 0x2, 0x181f ;  /* 0x00581f0014197f89 */ /* 0x00c4e200000e0000 */
[----:B------:R-:W-:Y:S01]  /*7df0*/  IMAD.MOV.U32 R11, RZ, RZ, R71 ;  /* 0x000000ffff0b7224 */ /* 0x000fe200078e0047 */
[----:B------:R-:W-:Y:S01]  /*7e00*/  BSSY B0, `(.L_x_369) ;  /* 0x0000024000007945 */ /* 0x000fe20003800000 */
[----:B------:R-:W-:Y:S01]  /*7e10*/  CS2R R32, SRZ ;  /* 0x0000000000207805 */ /* 0x000fe2000001ff00 */
[----:B------:R-:W-:Y:S01]  /*7e20*/  PRMT R39, R15, 0x5410, R21 ;  /* 0x000054100f277816 */ /* 0x000fe20000000015 */
[----:B------:R-:W-:Y:S01]  /*7e30*/  IMAD.MOV.U32 R21, RZ, RZ, R54 ;  /* 0x000000ffff157224 */ /* 0x000fe200078e0036 */
[----:B------:R-:W-:Y:S01]  /*7e40*/  PRMT R45, R11, 0x5410, R12 ;  /* 0x000054100b2d7816 */ /* 0x000fe2000000000c */
[----:B------:R-:W-:Y:S01]  /*7e50*/  IMAD.MOV.U32 R12, RZ, RZ, R68 ;  /* 0x000000ffff0c7224 */ /* 0x000fe200078e0044 */
[----:B------:R-:W-:Y:S01]  /*7e60*/  MOV R15, R55 ;  /* 0x00000037000f7202 */ /* 0x000fe20000000f00 */
[----:B------:R2:W1:Y:S01]  /*7e70*/  SHFL.IDX PT, R24, R10, 0x2, 0x181f ;  /* 0x00581f000a187f89 */ /* 0x00046200000e0000 */
[----:B------:R-:W-:Y:S01]  /*7e80*/  MOV R11, R69 ;  /* 0x00000045000b7202 */ /* 0x000fe20000000f00 */
[----:B------:R-:W-:Y:S01]  /*7e90*/  CS2R R42, SRZ ;  /* 0x00000000002a7805 */ /* 0x000fe2000001ff00 */
[----:B------:R-:W-:Y:S01]  /*7ea0*/  PRMT R38, R15, 0x5410, R21 ;  /* 0x000054100f267816 */ /* 0x000fe20000000015 */
[----:B------:R2:W4:Y:S01]  /*7eb0*/  SHFL.IDX PT, R23, R14, 0x2, 0x181f ;  /* 0x00581f000e177f89 */ /* 0x00052200000e0000 */
[----:B------:R-:W-:Y:S01]  /*7ec0*/  PRMT R44, R11, 0x5410, R12 ;  /* 0x000054100b2c7816 */ /* 0x000fe2000000000c */
[----:B------:R-:W-:Y:S01]  /*7ed0*/  CS2R R50, SRZ ;  /* 0x0000000000327805 */ /* 0x000fe2000001ff00 */
[----:B------:R-:W-:Y:S01]  /*7ee0*/  CS2R R40, SRZ ;  /* 0x0000000000287805 */ /* 0x000fe2000001ff00 */
[----:B----4-:R2:W4:Y:S01]  /*7ef0*/  SHFL.IDX PT, R22, R9, 0x2, 0x181f ;  /* 0x00581f0009167f89 */ /* 0x01052200000e0000 */
[----:B------:R-:W-:Y:S01]  /*7f00*/  CS2R R46, SRZ ;  /* 0x00000000002e7805 */ /* 0x000fe2000001ff00 */
[----:B------:R-:W-:Y:S05]  /*7f10*/  @P5 BRA `(.L_x_370) ;  /* 0x0000012000005947 */ /* 0x000fea0003800000 */
[C---:B------:R-:W-:Y:S01]  /*7f20*/  ISETP.GE.AND P0, PT, R13.reuse, c[0x0][0x27c], PT ;  /* 0x00009f000d007a0c */ /* 0x040fe20003f06270 */
[----:B------:R-:W-:Y:S01]  /*7f30*/  CS2R R50, SRZ ;  /* 0x0000000000327805 */ /* 0x000fe2000001ff00 */
[----:B------:R-:W-:Y:S01]  /*7f40*/  CS2R R46, SRZ ;  /* 0x00000000002e7805 */ /* 0x000fe2000001ff00 */
[----:B------:R-:W-:-:S10]  /*7f50*/  IADD3 R12, R13, 0x20, RZ ;  /* 0x000000200d0c7810 */ /* 0x000fd40007ffe0ff */
[----:B-1-3--:R-:W-:-:S04]  /*7f60*/  @!P0 IMAD.WIDE R34, R13, 0x2, R24 ;  /* 0x000000020d228825 */ /* 0x00afc800078e0218 */
        /* <DEDUP_REMOVED lines=13> */
.L_x_370:
[----:B------:R-:W-:Y:S05]  /*8040*/  BSYNC B0 ;  /* 0x0000000000007941 */ /* 0x000fea0003800000 */
.L_x_369:
[----:B------:R-:W2:Y:S01]  /*8050*/  SHFL.IDX PT, R15, R14, 0x3, 0x181f ;  /* 0x00781f000e0f7f89 */ /* 0x000ea200000e0000 */
[----:B-----5:R-:W-:Y:S01]  /*8060*/  IMAD.MOV.U32 R12, RZ, RZ, R42 ;  /* 0x000000ffff0c7224 */ /* 0x020fe200078e002a */
[----:B------:R-:W-:Y:S01]  /*8070*/  BSSY B0, `(.L_x_371) ;  /* 0x0000025000007945 */ /* 0x000fe20003800000 */
[----:B------:R-:W-:Y:S01]  /*8080*/  IMAD.MOV.U32 R11, RZ, RZ, R43 ;  /* 0x000000ffff0b7224 */ /* 0x000fe200078e002b */
[----:B------:R-:W4:Y:S01]  /*8090*/  SHFL.IDX PT, R21, R20, 0x3, 0x181f ;  /* 0x00781f0014157f89 */ /* 0x000f2200000e0000 */
[----:B------:R-:W-:Y:S01]  /*80a0*/  CS2R R36, SRZ ;  /* 0x0000000000247805 */ /* 0x000fe2000001ff00 */
[----:B-1----:R-:W-:Y:S01]  /*80b0*/  CS2R R26, SRZ ;  /* 0x00000000001a7805 */ /* 0x002fe2000001ff00 */
[----:B------:R-:W-:Y:S01]  /*80c0*/  CS2R R34, SRZ ;  /* 0x0000000000227805 */ /* 0x000fe2000001ff00 */
[----:B--2---:R1:W2:Y:S01]  /*80d0*/  SHFL.IDX PT, R14, R9, 0x3, 0x181f ;  /* 0x00781f00090e7f89 */ /* 0x0042a200000e0000 */
[----:B------:R-:W-:Y:S01]  /*80e0*/  PRMT R23, R11, 0x5410, R12 ;  /* 0x000054100b177816 */ /* 0x000fe2000000000c */
[----:B------:R-:W-:Y:S01]  /*80f0*/  IMAD.MOV.U32 R12, RZ, RZ, R40 ;  /* 0x000000ffff0c7224 */ /* 0x000fe200078e0028 */
[----:B------:R-:W-:Y:S01]  /*8100*/  MOV R11, R41 ;  /* 0x00000029000b7202 */ /* 0x000fe20000000f00 */
[----:B------:R3:W2:Y:S03]  /*8110*/  SHFL.IDX PT, R20, R10, 0x3, 0x181f ;  /* 0x00781f000a147f89 */ /* 0x0006a600000e0000 */
[----:B----4-:R-:W-:Y:S01]  /*8120*/  PRMT R22, R11, 0x5410, R12 ;  /* 0x000054100b167816 */ /* 0x010fe2000000000c */
[----:B-1----:R-:W-:Y:S01]  /*8130*/  IMAD.MOV.U32 R9, RZ, RZ, R51 ;  /* 0x000000ffff097224 */ /* 0x002fe200078e0033 */
[----:B---3--:R-:W-:-:S04]  /*8140*/  MOV R10, R50 ;  /* 0x00000032000a7202 */ /* 0x008fc80000000f00 */
[----:B------:R-:W-:Y:S01]  /*8150*/  PRMT R25, R9, 0x5410, R10 ;  /* 0x0000541009197816 */ /* 0x000fe2000000000a */
[----:B------:R-:W-:Y:S01]  /*8160*/  IMAD.MOV.U32 R10, RZ, RZ, R46 ;  /* 0x000000ffff0a7224 */ /* 0x000fe200078e002e */
[----:B------:R-:W-:-:S04]  /*8170*/  MOV R9, R47 ;  /* 0x0000002f00097202 */ /* 0x000fc80000000f00 */
[----:B------:R-:W-:Y:S01]  /*8180*/  PRMT R24, R9, 0x5410, R10 ;  /* 0x0000541009187816 */ /* 0x000fe2000000000a */
[----:B------:R-:W-:Y:S05]  /*8190*/  @P6 BRA `(.L_x_372) ;  /* 0x0000012000006947 */ /* 0x000fea0003800000 */
[C---:B--2---:R-:W-:Y:S01]  /*81a0*/  ISETP.GE.AND P0, PT, R13.reuse, c[0x0][0x27c], PT ;  /* 0x00009f000d007a0c */ /* 0x044fe20003f06270 */
[----:B------:R-:W-:Y:S01]  /*81b0*/  CS2R R36, SRZ ;  /* 0x0000000000247805 */ /* 0x000fe2000001ff00 */
[----:B------:R-:W-:Y:S01]  /*81c0*/  CS2R R34, SRZ ;  /* 0x0000000000227805 */ /* 0x000fe2000001ff00 */
[----:B------:R-:W-:-:S10]  /*81d0*/  IADD3 R10, R13, 0x20, RZ ;  /* 0x000000200d0a7810 */ /* 0x000fd40007ffe0ff */
[----:B------:R-:W-:-:S04]  /*81e0*/  @!P0 IMAD.WIDE R32, R13, 0x2, R20 ;  /* 0x000000020d208825 */ /* 0x000fc800078e0214 */
[----:B------:R-:W-:Y:S01]  /*81f0*/  @!P0 IMAD.WIDE R26, R13, 0x2, R14 ;  /* 0x000000020d1a8825 */ /* 0x000fe200078e020e */
[----:B------:R1:W5:Y:S04]  /*8200*/  @!P0 LD.E.64 R36, [R32.64] ;  /* 0x0000001220248980 */ /* 0x000368000c101b00 */
[----:B------:R2:W5:Y:S01]  /*8210*/  @!P0 LD.E.64 R34, [R26.64] ;  /* 0x000000121a228980 */ /* 0x000562000c101b00 */
[----:B------:R-:W-:-:S13]  /*8220*/  ISETP.GE.AND P0, PT, R10, c[0x0][0x27c], PT ;  /* 0x00009f000a007a0c */ /* 0x000fda0003f06270 */
[----:B------:R-:W-:-:S04]  /*8230*/  @!P0 SHF.R.S32.HI R9, RZ, 0x1f, R10 ;  /* 0x0000001fff098819 */ /* 0x000fc8000001140a */
[----:B------:R-:W-:Y:S01]  /*8240*/  @!P0 LEA.HI R9, R9, R10, RZ, 0x2 ;  /* 0x0000000a09098211 */ /* 0x000fe200078f10ff */
[----:B-1----:R-:W-:-:S03]  /*8250*/  CS2R R32, SRZ ;  /* 0x0000000000207805 */ /* 0x002fc6000001ff00 */
[----:B------:R-:W-:Y:S01]  /*8260*/  @!P0 LOP3.LUT R9, R9, 0xfffffffc, RZ, 0xc0, !PT ;  /* 0xfffffffc09098812 */ /* 0x000fe200078ec0ff */
[----:B--2---:R-:W-:-:S04]  /*8270*/  CS2R R26, SRZ ;  /* 0x00000000001a7805 */ /* 0x004fc8000001ff00 */
[----:B------:R-:W-:-:S04]  /*8280*/  @!P0 IMAD.WIDE R20, R9, 0x2, R20 ;  /* 0x0000000209148825 */ /* 0x000fc800078e0214 */
[----:B------:R-:W-:Y:S01]  /*8290*/  @!P0 IMAD.WIDE R14, R9, 0x2, R14 ;  /* 0x00000002090e8825 */ /* 0x000fe200078e020e */
[----:B------:R1:W5:Y:S04]  /*82a0*/  @!P0 LD.E.64 R32, [R20.64] ;  /* 0x0000001214208980 */ /* 0x000368000c101b00 */
[----:B------:R1:W5:Y:S02]  /*82b0*/  @!P0 LD.E.64 R26, [R14.64] ;  /* 0x000000120e1a8980 */ /* 0x000364000c101b00 */
.L_x_372:
[----:B--2---:R-:W-:Y:S05]  /*82c0*/  BSYNC B0 ;  /* 0x0000000000007941 */ /* 0x004fea0003800000 */
.L_x_371:
[----:B-1----:R-:W-:Y:S01]  /*82d0*/  IMAD.IADD R21, R8, 0x1, -R117 ;  /* 0x0000000108157824 */ /* 0x002fe200078e0a75 */
[----:B-----5:R-:W-:Y:S01]  /*82e0*/  MOV R8, R37 ;  /* 0x0000002500087202 */ /* 0x020fe20000000f00 */
[----:B------:R-:W-:Y:S01]  /*82f0*/  IMAD.MOV.U32 R9, RZ, RZ, R32 ;  /* 0x000000ffff097224 */ /* 0x000fe200078e0020 */
[----:B------:R-:W-:-:S04]  /*8300*/  DEPBAR.LE SB0, 0x1 ;  /* 0x000080400000791a */ /* 0x000fc80000000000 */
[----:B------:R-:W-:Y:S01]  /*8310*/  IMNMX R21, R21, 0x80, PT ;  /* 0x0000008015157817 */ /* 0x000fe20003800200 */
[----:B------:R-:W-:Y:S01]  /*8320*/  IMAD.MOV.U32 R10, RZ, RZ, R33 ;  /* 0x000000ffff0a7224 */ /* 0x000fe200078e0021 */
[----:B------:R-:W-:Y:S01]  /*8330*/  PRMT R12, R9, 0x7610, R12 ;  /* 0x00007610090c7816 */ /* 0x000fe2000000000c */
[----:B------:R-:W-:Y:S01]  /*8340*/  IMAD.MOV.U32 R9, RZ, RZ, R36 ;  /* 0x000000ffff097224 */ /* 0x000fe200078e0024 */
[----:B------:R-:W-:Y:S01]  /*8350*/  BAR.SYNC.DEFER_BLOCKING 0x0 ;  /* 0x0000000000007b1d */ /* 0x000fe20000010000 */
[----:B------:R-:W-:Y:S01]  /*8360*/  ISETP.GE.AND P0, PT, R18, R21, PT ;  /* 0x000000151200720c */ /* 0x000fe20003f06270 */
[----:B------:R-:W-:Y:S01]  /*8370*/  IMAD.MOV.U32 R11, RZ, RZ, R26 ;  /* 0x000000ffff0b7224 */ /* 0x000fe200078e001a */
[----:B------:R-:W-:Y:S01]  /*8380*/  PRMT R14, R14, 0x5410, R10 ;  /* 0x000054100e0e7816 */ /* 0x000fe2000000000a */
[----:B------:R-:W-:Y:S01]  /*8390*/  IMAD.MOV.U32 R10, RZ, RZ, R27 ;  /* 0x000000ffff0a7224 */ /* 0x000fe200078e001b */
[----:B------:R-:W-:Y:S01]  /*83a0*/  PRMT R20, R8, 0x5410, R9 ;  /* 0x0000541008147816 */ /* 0x000fe20000000009 */
[----:B------:R-:W-:Y:S01]  /*83b0*/  IMAD.MOV.U32 R8, RZ, RZ, R35 ;  /* 0x000000ffff087224 */ /* 0x000fe200078e0023 */
[----:B------:R-:W-:Y:S01]  /*83c0*/  MOV R9, R34 ;  /* 0x0000002200097202 */ /* 0x000fe20000000f00 */
[----:B------:R-:W-:Y:S01]  /*83d0*/  BSSY B1, `(.L_x_373) ;  /* 0x0000068000017945 */ /* 0x000fe20003800000 */
[----:B------:R-:W-:-:S02]  /*83e0*/  PRMT R14, R11, 0x7610, R14 ;  /* 0x000076100b0e7816 */ /* 0x000fc4000000000e */
[----:B------:R-:W-:Y:S02]  /*83f0*/  PRMT R12, R12, 0x5410, R10 ;  /* 0x000054100c0c7816 */ /* 0x000fe4000000000a */
[----:B------:R-:W-:Y:S01]  /*8400*/  PRMT R15, R8, 0x5410, R9 ;  /* 0x00005410080f7816 */ /* 0x000fe20000000009 */
[----:B------:R-:W-:Y:S05]  /*8410*/  @P0 BRA `(.L_x_374) ;  /* 0x0000063000000947 */ /* 0x000fea0003800000 */
[----:B------:R-:W-:Y:S01]  /*8420*/  ISETP.GE.AND P0, PT, R13, c[0x0][0x27c], PT ;  /* 0x00009f000d007a0c */ /* 0x000fe20003f06270 */
[----:B------:R-:W-:-:S12]  /*8430*/  BSSY B0, `(.L_x_375) ;  /* 0x0000030000007945 */ /* 0x000fd80003800000 */
[----:B------:R-:W-:Y:S05]  /*8440*/  @P0 BRA `(.L_x_376) ;  /* 0x000002e000000947 */ /* 0x000fea0003800000 */
[----:B------:R-:W1:Y:S01]  /*8450*/  LDS.128 R8, [R31+0x100] ;  /* 0x000100001f087984 */ /* 0x000e620000000c00 */
[----:B------:R-:W-:Y:S02]  /*8460*/  SHF.R.U64 R64, R62, 0x10, R63 ;  /* 0x000000103e407819 */ /* 0x000fe4000000123f */
[----:B------:R-:W-:Y:S02]  /*8470*/  SHF.R.U32.HI R61, RZ, 0x10, R67 ;  /* 0x00000010ff3d7819 */ /* 0x000fe40000011643 */
[----:B------:R-:W-:Y:S02]  /*8480*/  SHF.R.U32.HI R63, RZ, 0x10, R63 ;  /* 0x00000010ff3f7819 */ /* 0x000fe4000001163f */
[----:B------:R-:W-:Y:S02]  /*8490*/  SHF.R.U64 R62, R66, 0x10, R67 ;  /* 0x00000010423e7819 */ /* 0x000fe40000001243 */
[----:B------:R-:W-:Y:S02]  /*84a0*/  PRMT R53, R53, 0x5410, R61 ;  /* 0x0000541035357816 */ /* 0x000fe4000000003d */
[----:B------:R-:W-:-:S02]  /*84b0*/  PRMT R59, R59, 0x5410, R63 ;  /* 0x000054103b3b7816 */ /* 0x000fc4000000003f */
[----:B------:R-:W-:Y:S02]  /*84c0*/  PRMT R58, R58, 0x5410, R62 ;  /* 0x000054103a3a7816 */ /* 0x000fe4000000003e */
[----:B------:R-:W-:Y:S02]  /*84d0*/  LOP3.LUT R67, R59, 0xffff0000, RZ, 0xc0, !PT ;  /* 0xffff00003b437812 */ /* 0x000fe400078ec0ff */
[----:B------:R-:W-:Y:S01]  /*84e0*/  PRMT R60, R60, 0x5410, R64 ;  /* 0x000054103c3c7816 */ /* 0x000fe20000000040 */
[C---:B-1----:R-:W-:Y:S01]  /*84f0*/  IMAD.U32 R62, R10.reuse, 0x10000, RZ ;  /* 0x000100000a3e7824 */ /* 0x042fe200078e00ff */
[----:B------:R-:W-:Y:S01]  /*8500*/  LOP3.LUT R61, R10, 0xffff0000, RZ, 0xc0, !PT ;  /* 0xffff00000a3d7812 */ /* 0x000fe200078ec0ff */
[----:B------:R-:W-:Y:S01]  /*8510*/  IMAD.U32 R10, R11, 0x10000, RZ ;  /* 0x000100000b0a7824 */ /* 0x000fe200078e00ff */
[C---:B------:R-:W-:Y:S02]  /*8520*/  SHF.L.U32 R66, R8.reuse, 0x10, RZ ;  /* 0x0000001008427819 */ /* 0x040fe400000006ff */
[----:B------:R-:W-:Y:S01]  /*8530*/  LOP3.LUT R65, R8, 0xffff0000, RZ, 0xc0, !PT ;  /* 0xffff000008417812 */ /* 0x000fe200078ec0ff */
[----:B------:R-:W-:Y:S01]  /*8540*/  IMAD.U32 R8, R53, 0x10000, RZ ;  /* 0x0001000035087824 */ /* 0x000fe200078e00ff */
[----:B------:R-:W-:Y:S01]  /*8550*/  LOP3.LUT R63, R11, 0xffff0000, RZ, 0xc0, !PT ;  /* 0xffff00000b3f7812 */ /* 0x000fe200078ec0ff */
[----:B------:R-:W-:Y:S01]  /*8560*/  IMAD.U32 R11, R59, 0x10000, RZ ;  /* 0x000100003b0b7824 */ /* 0x000fe200078e00ff */
[----:B------:R-:W-:Y:S01]  /*8570*/  LOP3.LUT R53, R53, 0xffff0000, RZ, 0xc0, !PT ;  /* 0xffff000035357812 */ /* 0x000fe200078ec0ff */
[----:B------:R-:W-:Y:S01]  /*8580*/  FMUL.FTZ R59, R61, R8 ;  /* 0x000000083d3b7220 */ /* 0x000fe20000410000 */
[----:B------:R-:W-:Y:S01]  /*8590*/  SHF.L.U32 R64, R9, 0x10, RZ ;  /* 0x0000001009407819 */ /* 0x000fe200000006ff */
[----:B------:R-:W-:Y:S01]  /*85a0*/  FMUL.FTZ R61, R61, R11 ;  /* 0x0000000b3d3d7220 */ /* 0x000fe20000410000 */
[----:B------:R-:W-:Y:S01]  /*85b0*/  LOP3.LUT R74, R9, 0xffff0000, RZ, 0xc0, !PT ;  /* 0xffff0000094a7812 */ /* 0x000fe200078ec0ff */
[----:B------:R-:W-:-:S02]  /*85c0*/  FMUL.FTZ R9, R63, R53 ;  /* 0x000000353f097220 */ /* 0x000fc40000410000 */
[C---:B------:R-:W-:Y:S02]  /*85d0*/  FFMA.FTZ R61, R62.reuse, R8, R61 ;  /* 0x000000083e3d7223 */ /* 0x040fe4000001003d */
[----:B------:R-:W-:Y:S01]  /*85e0*/  FFMA.FTZ R59, R62, R11, -R59 ;  /* 0x0000000b3e3b7223 */ /* 0x000fe2000001083b */
[----:B------:R-:W-:Y:S01]  /*85f0*/  SHF.L.U32 R11, R60, 0x10, RZ ;  /* 0x000000103c0b7819 */ /* 0x000fe200000006ff */
[C---:B------:R-:W-:Y:S01]  /*8600*/  IMAD.U32 R8, R58.reuse, 0x10000, RZ ;  /* 0x000100003a087824 */ /* 0x040fe200078e00ff */
[----:B------:R-:W-:Y:S01]  /*8610*/  LOP3.LUT R58, R58, 0xffff0000, RZ, 0xc0, !PT ;  /* 0xffff00003a3a7812 */ /* 0x000fe200078ec0ff */
[-C--:B------:R-:W-:Y:S01]  /*8620*/  FMUL.FTZ R63, R63, R67.reuse ;  /* 0x000000433f3f7220 */ /* 0x080fe20000410000 */
[----:B------:R-:W-:Y:S01]  /*8630*/  LOP3.LUT R60, R60, 0xffff0000, RZ, 0xc0, !PT ;  /* 0xffff00003c3c7812 */ /* 0x000fe200078ec0ff */
[C---:B------:R-:W-:Y:S02]  /*8640*/  FFMA.FTZ R9, R10.reuse, R67, -R9 ;  /* 0x000000430a097223 */ /* 0x040fe40000010809 */
[----:B------:R-:W-:-:S02]  /*8650*/  FFMA.FTZ R63, R10, R53, R63 ;  /* 0x000000350a3f7223 */ /* 0x000fc4000001003f */
[C---:B------:R-:W-:Y:S02]  /*8660*/  FMUL.FTZ R10, R65.reuse, R8 ;  /* 0x00000008410a7220 */ /* 0x040fe40000410000 */
[C---:B------:R-:W-:Y:S02]  /*8670*/  FMUL.FTZ R53, R74.reuse, R58 ;  /* 0x0000003a4a357220 */ /* 0x040fe40000410000 */
[-C--:B------:R-:W-:Y:S02]  /*8680*/  FMUL.FTZ R65, R65, R11.reuse ;  /* 0x0000000b41417220 */ /* 0x080fe40000410000 */
[----:B------:R-:W-:Y:S02]  /*8690*/  FMUL.FTZ R74, R74, R60 ;  /* 0x0000003c4a4a7220 */ /* 0x000fe40000410000 */
[C---:B------:R-:W-:Y:S01]  /*86a0*/  FFMA.FTZ R62, R66.reuse, R11, -R10 ;  /* 0x0000000b423e7223 */ /* 0x040fe2000001080a */
        /* <DEDUP_REMOVED lines=8> */
.L_x_376:
[----:B------:R-:W-:Y:S05]  /*8730*/  BSYNC B0 ;  /* 0x0000000000007941 */ /* 0x000fea0003800000 */
.L_x_375:
[----:B-1----:R-:W-:-:S04]  /*8740*/  IADD3 R8, R13, 0x20, RZ ;  /* 0x000000200d087810 */ /* 0x002fc80007ffe0ff */
[----:B------:R-:W-:-:S13]  /*8750*/  ISETP.GE.AND P0, PT, R8, c[0x0][0x27c], PT ;  /* 0x00009f0008007a0c */ /* 0x000fda0003f06270 */
[----:B------:R-:W-:Y:S05]  /*8760*/  @P0 BRA `(.L_x_374) ;  /* 0x000002e000000947 */ /* 0x000fea0003800000 */
[----:B------:R-:W1:Y:S01]  /*8770*/  LDS.128 R8, [R31+0x4100] ;  /* 0x004100001f087984 */ /* 0x000e620000000c00 */
[----:B------:R-:W-:Y:S02]  /*8780*/  SHF.R.U64 R58, R76, 0x10, R77 ;  /* 0x000000104c3a7819 */ /* 0x000fe4000000124d */
[----:B------:R-:W-:Y:S02]  /*8790*/  SHF.R.U64 R53, R78, 0x10, R79 ;  /* 0x000000104e357819 */ /* 0x000fe4000000124f */
[----:B------:R-:W-:Y:S02]  /*87a0*/  SHF.R.U32.HI R76, RZ, 0x10, R77 ;  /* 0x00000010ff4c7819 */ /* 0x000fe4000001164d */
[----:B------:R-:W-:Y:S02]  /*87b0*/  SHF.R.U32.HI R78, RZ, 0x10, R79 ;  /* 0x00000010ff4e7819 */ /* 0x000fe4000001164f */
[----:B------:R-:W-:Y:S02]  /*87c0*/  PRMT R58, R49, 0x5432, R58 ;  /* 0x00005432313a7816 */ /* 0x000fe4000000003a */
[----:B------:R-:W-:-:S02]  /*87d0*/  PRMT R53, R52, 0x5432, R53 ;  /* 0x0000543234357816 */ /* 0x000fc40000000035 */
[----:B------:R-:W-:Y:S02]  /*87e0*/  PRMT R49, R49, 0x5410, R76 ;  /* 0x0000541031317816 */ /* 0x000fe4000000004c */
[----:B------:R-:W-:-:S04]  /*87f0*/  PRMT R52, R52, 0x5410, R78 ;  /* 0x0000541034347816 */ /* 0x000fc8000000004e */
[----:B------:R-:W-:Y:S01]  /*8800*/  LOP3.LUT R65, R52, 0xffff0000, RZ, 0xc0, !PT ;  /* 0xffff000034417812 */ /* 0x000fe200078ec0ff */
        /* <DEDUP_REMOVED lines=25> */
[----:B------:R-:W-:Y:S02]  /*89a0*/  FMUL.FTZ R63, R63, R11 ;  /* 0x0000000b3f3f7220 */ /* 0x000fe40000410000 */
        /* <DEDUP_REMOVED lines=10> */
.L_x_374:
[----:B------:R-:W-:Y:S05]  /*8a50*/  BSYNC B1 ;  /* 0x0000000000017941 */ /* 0x000fea0003800000 */
.L_x_373:
[----:B-1----:R-:W-:Y:S01]  /*8a60*/  IADD3 R8, R18, 0x20, RZ ;  /* 0x0000002012087810 */ /* 0x002fe20007ffe0ff */
[----:B------:R-:W-:Y:S03]  /*8a70*/  BSSY B1, `(.L_x_377) ;  /* 0x0000066000017945 */ /* 0x000fe60003800000 */
[----:B------:R-:W-:-:S13]  /*8a80*/  ISETP.GE.AND P0, PT, R8, R21, PT ;  /* 0x000000150800720c */ /* 0x000fda0003f06270 */
[----:B------:R-:W-:Y:S05]  /*8a90*/  @P0 BRA `(.L_x_378) ;  /* 0x0000063000000947 */ /* 0x000fea0003800000 */
[----:B------:R-:W-:Y:S01]  /*8aa0*/  ISETP.GE.AND P0, PT, R13, c[0x0][0x27c], PT ;  /* 0x00009f000d007a0c */ /* 0x000fe20003f06270 */
[----:B------:R-:W-:-:S12]  /*8ab0*/  BSSY B0, `(.L_x_379) ;  /* 0x0000030000007945 */ /* 0x000fd80003800000 */
        /* <DEDUP_REMOVED lines=13> */
[C---:B------:R-:W-:Y:S01]  /*8b90*/  IMAD.U32 R10, R11.reuse, 0x10000, RZ ;  /* 0x000100000b0a7824 */ /* 0x040fe200078e00ff */
[C---:B------:R-:W-:Y:S02]  /*8ba0*/  SHF.L.U32 R62, R8.reuse, 0x10, RZ ;  /* 0x00000010083e7819 */ /* 0x040fe400000006ff */
[----:B------:R-:W-:Y:S01]  /*8bb0*/  LOP3.LUT R61, R8, 0xffff0000, RZ, 0xc0, !PT ;  /* 0xffff0000083d7812 */ /* 0x000fe200078ec0ff */
[C---:B------:R-:W-:Y:S01]  /*8bc0*/  IMAD.U32 R8, R44.reuse, 0x10000, RZ ;  /* 0x000100002c087824 */ /* 0x040fe200078e00ff */
        /* <DEDUP_REMOVED lines=30> */
.L_x_380:
[----:B------:R-:W-:Y:S05]  /*8db0*/  BSYNC B0 ;  /* 0x0000000000007941 */ /* 0x000fea0003800000 */
.L_x_379:
        /* <DEDUP_REMOVED lines=29> */
[C---:B------:R-:W-:Y:S01]  /*8f90*/  SHF.L.U32 R11, R44.reuse, 0x10, RZ ;  /* 0x000000102c0b7819 */ /* 0x040fe200000006ff */
        /* <DEDUP_REMOVED lines=19> */
.L_x_378:
[----:B------:R-:W-:Y:S05]  /*90d0*/  BSYNC B1 ;  /* 0x0000000000017941 */ /* 0x000fea0003800000 */
.L_x_377:
        /* <DEDUP_REMOVED lines=26> */
[C---:B------:R-:W-:Y:S01]  /*9280*/  FMUL.FTZ R25, R44.reuse, R8 ;  /* 0x000000082c197220 */ /* 0x040fe20000410000 */
[C---:B------:R-:W-:Y:S01]  /*9290*/  SHF.L.U32 R47, R9.reuse, 0x10, RZ ;  /* 0x00000010092f7819 */ /* 0x040fe200000006ff */
        /* <DEDUP_REMOVED lines=25> */
.L_x_384:
[----:B------:R-:W-:Y:S05]  /*9430*/  BSYNC B0 ;  /* 0x0000000000007941 */ /* 0x000fea0003800000 */
.L_x_383:
        /* <DEDUP_REMOVED lines=49> */
.L_x_382:
[----:B------:R-:W-:Y:S05]  /*9750*/  BSYNC B1 ;  /* 0x0000000000017941 */ /* 0x000fea0003800000 */
.L_x_381:
[----:B-1----:R-:W-:-:S04]  /*9760*/  IADD3 R8, R18, 0x60, RZ ;  /* 0x0000006012087810 */ /* 0x002fc80007ffe0ff */
        /* <DEDUP_REMOVED lines=51> */
.L_x_387:
[----:B------:R-:W-:Y:S05]  /*9aa0*/  BSYNC B0 ;  /* 0x0000000000007941 */ /* 0x000fea0003800000 */
.L_x_386:
[----:B------:R-:W-:-:S04]  /*9ab0*/  IADD3 R13, R13, 0x20, RZ ;  /* 0x000000200d0d7810 */ /* 0x000fc80007ffe0ff */
[----:B------:R-:W-:-:S13]  /*9ac0*/  ISETP.GE.AND P0, PT, R13, c[0x0][0x27c], PT ;  /* 0x00009f000d007a0c */ /* 0x000fda0003f06270 */
[----:B------:R-:W-:Y:S05]  /*9ad0*/  @P0 BRA `(.L_x_385) ;  /* 0x0000293000000947 */ /* 0x000fea0003800000 */
[----:B-1----:R-:W1:Y:S01]  /*9ae0*/  LDS.128 R8, [R31+0x7100] ;  /* 0x007100001f087984 */ /* 0x002e620000000c00 */
[----:B------:R-:W-:Y:S02]  /*9af0*/  SHF.R.U64 R13, R32, 0x10, R33 ;  /* 0x00000010200d7819 */ /* 0x000fe40000001221 */
[--C-:B------:R-:W-:Y:S02]  /*9b00*/  SHF.R.U64 R20, R26, 0x10, R27.reuse ;  /* 0x000000101a147819 */ /* 0x100fe4000000121b */
[----:B------:R-:W-:Y:S02]  /*9b10*/  SHF.R.U32.HI R26, RZ, 0x10, R27 ;  /* 0x00000010ff1a7819 */ /* 0x000fe4000001161b */
[----:B------:R-:W-:Y:S02]  /*9b20*/  SHF.R.U32.HI R15, RZ, 0x10, R33 ;  /* 0x00000010ff0f7819 */ /* 0x000fe40000011621 */
[C---:B------:R-:W-:Y:S02]  /*9b30*/  PRMT R13, R12.reuse, 0x5410, R13 ;  /* 0x000054100c0d7816 */ /* 0x040fe4000000000d */
[----:B------:R-:W-:-:S02]  /*9b40*/  PRMT R12, R12, 0x5432, R26 ;  /* 0x000054320c0c7816 */ /* 0x000fc4000000001a */
[C---:B------:R-:W-:Y:S02]  /*9b50*/  PRMT R15, R14.reuse, 0x5432, R15 ;  /* 0x000054320e0f7816 */ /* 0x040fe4000000000f */
[----:B------:R-:W-:Y:S02]  /*9b60*/  PRMT R14, R14, 0x5410, R20 ;  /* 0x000054100e0e7816 */ /* 0x000fe40000000014 */
        /* <DEDUP_REMOVED lines=36> */
[----:B------:R1:W-:Y:S01]  /*9db0*/  STS.128 [R31+0x7100], R8 ;  /* 0x007100081f007388 */ /* 0x0003e20000000c00 */
[----:B------:R-:W-:Y:S05]  /*9dc0*/  BRA `(.L_x_385) ;  /* 0x0000264000007947 */ /* 0x000fea0003800000 */
.L_x_364:
[----:B------:R-:W-:Y:S01]  /*9dd0*/  @P3 IMAD.HI.U32 R13, R12, c[0x0][0x2c8], RZ ;  /* 0x0000b2000c0d3a27 */ /* 0x000fe200078e00ff */
[----:B------:R-:W-:Y:S01]  /*9de0*/  CS2R R58, SRZ ;  /* 0x00000000003a7805 */ /* 0x000fe2000001ff00 */
[----:B------:R-:W-:Y:S02]  /*9df0*/  CS2R R56, SRZ ;  /* 0x0000000000387805 */ /* 0x000fe4000001ff00 */
[----:B------:R-:W-:Y:S01]  /*9e00*/  IMAD.MOV.U32 R21, RZ, RZ, R15 ;  /* 0x000000ffff157224 */ /* 0x000fe200078e000f */
[----:B------:R-:W-:-:S04]  /*9e10*/  @P3 SHF.R.U32.HI R12, RZ, c[0x0][0x2cc], R13 ;  /* 0x0000b300ff0c3a19 */ /* 0x000fc8000001160d */
[----:B------:R-:W-:Y:S01]  /*9e20*/  SHF.R.S32.HI R13, RZ, 0x1f, R12 ;  /* 0x0000001fff0d7819 */ /* 0x000fe2000001140c */
[----:B------:R-:W-:-:S04]  /*9e30*/  IMAD.WIDE.U32 R20, R12, c[0x0][0x280], R20 ;  /* 0x0000a0000c147a25 */ /* 0x000fc800078e0014 */
[C---:B------:R-:W-:Y:S01]  /*9e40*/  IMAD R14, R13.reuse, c[0x0][0x280], RZ ;  /* 0x0000a0000d0e7a24 */ /* 0x040fe200078e02ff */
[----:B------:R-:W-:Y:S01]  /*9e50*/  LEA R15, P0, R20, c[0x0][0x270], 0x1 ;  /* 0x00009c00140f7a11 */ /* 0x000fe200078008ff */
[----:B------:R-:W-:Y:S02]  /*9e60*/  IMAD R13, R13, c[0x0][0x290], RZ ;  /* 0x0000a4000d0d7a24 */ /* 0x000fe400078e02ff */
[C---:B------:R-:W-:Y:S02]  /*9e70*/  IMAD R14, R12.reuse, c[0x0][0x284], R14 ;  /* 0x0000a1000c0e7a24 */ /* 0x040fe400078e020e */
[----:B------:R-:W-:Y:S01]  /*9e80*/  IMAD R13, R12, c[0x0][0x294], R13 ;  /* 0x0000a5000c0d7a24 */ /* 0x000fe200078e020d */
[----:B------:R-:W1:Y:S01]  /*9e90*/  SHFL.IDX PT, R24, R15, RZ, 0x181f ;  /* 0x00181fff0f187589 */ /* 0x000e6200000e0000 */
[----:B------:R-:W-:Y:S01]  /*9ea0*/  IMAD.IADD R49, R21, 0x1, R14 ;  /* 0x0000000115317824 */ /* 0x000fe200078e020e */
[----:B------:R-:W-:-:S04]  /*9eb0*/  MOV R21, R23 ;  /* 0x0000001700157202 */ /* 0x000fc80000000f00 */
[----:B------:R-:W-:Y:S01]  /*9ec0*/  LEA.HI.X R49, R20, c[0x0][0x274], R49, 0x1, P0 ;  /* 0x00009d0014317a11 */ /* 0x000fe200000f0c31 */
[----:B------:R-:W-:-:S04]  /*9ed0*/  IMAD.MOV.U32 R20, RZ, RZ, R74 ;  /* 0x000000ffff147224 */ /* 0x000fc800078e004a */
[----:B------:R-:W-:Y:S01]  /*9ee0*/  IMAD.WIDE.U32 R20, R12, c[0x0][0x290], R20 ;  /* 0x0000a4000c147a25 */ /* 0x000fe200078e0014 */
[----:B------:R-:W-:-:S03]  /*9ef0*/  SHF.R.S32.HI R12, RZ, 0x1f, R224 ;  /* 0x0000001fff0c7819 */ /* 0x000fc600000114e0 */
[----:B------:R-:W-:Y:S01]  /*9f00*/  IMAD.IADD R14, R21, 0x1, R13 ;  /* 0x00000001150e7824 */ /* 0x000fe200078e020d */
[----:B------:R-:W-:-:S04]  /*9f10*/  LEA R13, P0, R20, c[0x0][0x288], 0x1 ;  /* 0x0000a200140d7a11 */ /* 0x000fc800078008ff */
[----:B------:R-:W-:Y:S02]  /*9f20*/  LEA.HI.X R14, R20, c[0x0][0x28c], R14, 0x1, P0 ;  /* 0x0000a300140e7a11 */ /* 0x000fe400000f0c0e */
[----:B------:R-:W2:Y:S01]  /*9f30*/  SHFL.IDX PT, R20, R49, RZ, 0x181f ;  /* 0x00181fff31147589 */ /* 0x000ea200000e0000 */
[----:B------:R-:W-:-:S03]  /*9f40*/  ISETP.GE.OR P0, PT, R224, c[0x0][0x27c], P4 ;  /* 0x00009f00e0007a0c */ /* 0x000fc60002706670 */
[----:B------:R-:W-:Y:S10]  /*9f50*/  SHFL.IDX PT, R21, R14, RZ, 0x181f ;  /* 0x00181fff0e157589 */ /* 0x000ff400000e0000 */
[C---:B------:R-:W-:Y:S01]  /*9f60*/  @!P0 IMAD.SHL.U32 R23, R224.reuse, 0x2, RZ ;  /* 0x00000002e0178824 */ /* 0x040fe200078e00ff */
[----:B------:R-:W-:-:S04]  /*9f70*/  @!P0 SHF.L.U64.HI R22, R224, 0x1, R12 ;  /* 0x00000001e0168819 */ /* 0x000fc8000001020c */
[----:B-1----:R-:W-:-:S04]  /*9f80*/  @!P0 IADD3 R24, P2, R24, R23, RZ ;  /* 0x0000001718188210 */ /* 0x002fc80007f5e0ff */
[----:B--2---:R-:W-:Y:S02]  /*9f90*/  @!P0 IADD3.X R25, R20, R22, RZ, P2, !PT ;  /* 0x0000001614198210 */ /* 0x004fe400017fe4ff */
[----:B------:R-:W1:Y:S01]  /*9fa0*/  SHFL.IDX PT, R20, R13, RZ, 0x181f ;  /* 0x00181fff0d147589 */ /* 0x000e6200000e0000 */
[----:B------:R-:W-:Y:S01]  /*9fb0*/  CS2R R54, SRZ ;  /* 0x0000000000367805 */ /* 0x000fe2000001ff00 */
[----:B------:R-:W-:Y:S02]  /*9fc0*/  CS2R R52, SRZ ;  /* 0x0000000000347805 */ /* 0x000fe4000001ff00 */
[----:B------:R-:W2:Y:S01]  /*9fd0*/  @!P0 LD.E.128 R56, [R24.64] ;  /* 0x0000001218388980 */ /* 0x000ea2000c101d00 */
[----:B-1----:R-:W-:-:S05]  /*9fe0*/  @!P0 IADD3 R20, P2, R20, R23, RZ ;  /* 0x0000001714148210 */ /* 0x002fca0007f5e0ff */
[----:B------:R-:W-:-:S05]  /*9ff0*/  @!P0 IMAD.X R21, R21, 0x1, R22, P2 ;  /* 0x0000000115158824 */ /* 0x000fca00010e0616 */
[----:B------:R1:W3:Y:S01]  /*a000*/  @!P0 LD.E.128 R52, [R20.64] ;  /* 0x0000001214348980 */ /* 0x0002e2000c101d00 */
[----:B------:R-:W-:Y:S01]  /*a010*/  BSSY B0, `(.L_x_388) ;  /* 0x0000023000007945 */ /* 0x000fe20003800000 */
[----:B------:R-:W-:Y:S01]  /*a020*/  CS2R R46, SRZ ;  /* 0x00000000002e7805 */ /* 0x000fe2000001ff00 */
[----:B------:R-:W-:Y:S01]  /*a030*/  CS2R R44, SRZ ;  /* 0x00000000002c7805 */ /* 0x000fe2000001ff00 */
[----:B------:R-:W-:Y:S01]  /*a040*/  CS2R R42, SRZ ;  /* 0x00000000002a7805 */ /* 0x000fe2000001ff00 */
[----:B------:R-:W-:Y:S01]  /*a050*/  CS2R R40, SRZ ;  /* 0x0000000000287805 */ /* 0x000fe2000001ff00 */
[----:B------:R-:W-:Y:S01]  /*a060*/  ISETP.GE.AND P2, PT, R224, c[0x0][0x27c], PT ;  /* 0x00009f00e0007a0c */ /* 0x000fe20003f46270 */
[----:B--2---:R-:W-:Y:S01]  /*a070*/  IMAD.MOV.U32 R23, RZ, RZ, R58 ;  /* 0x000000ffff177224 */ /* 0x004fe200078e003a */
[----:B------:R-:W-:Y:S01]  /*a080*/  MOV R22, R59 ;  /* 0x0000003b00167202 */ /* 0x000fe20000000f00 */
[----:B-1----:R-:W-:Y:S02]  /*a090*/  IMAD.MOV.U32 R21, RZ, RZ, R56 ;  /* 0x000000ffff157224 */ /* 0x002fe400078e0038 */
[----:B------:R-:W-:Y:S01]  /*a0a0*/  IMAD.MOV.U32 R20, RZ, RZ, R57 ;  /* 0x000000ffff147224 */ /* 0x000fe200078e0039 */
[----:B------:R-:W-:-:S02]  /*a0b0*/  PRMT R76, R22, 0x5410, R23 ;  /* 0x00005410164c7816 */ /* 0x000fc40000000017 */
[----:B------:R1:W2:Y:S02]  /*a0c0*/  SHFL.IDX PT, R22, R15, 0x1, 0x181f ;  /* 0x00381f000f167f89 */ /* 0x0002a400000e0000 */
[----:B------:R-:W-:Y:S02]  /*a0d0*/  PRMT R75, R20, 0x5410, R21 ;  /* 0x00005410144b7816 */ /* 0x000fe40000000015 */
[----:B------:R1:W4:Y:S04]  /*a0e0*/  SHFL.IDX PT, R20, R13, 0x1, 0x181f ;  /* 0x00381f000d147f89 */ /* 0x00032800000e0000 */
[----:B------:R1:W1:Y:S04]  /*a0f0*/  SHFL.IDX PT, R23, R49, 0x1, 0x181f ;  /* 0x00381f0031177f89 */ /* 0x00026800000e0000 */
[----:B------:R1:W1:Y:S01]  /*a100*/  SHFL.IDX PT, R21, R14, 0x1, 0x181f ;  /* 0x00381f000e157f89 */ /* 0x00026200000e0000 */
[----:B---3--:R-:W-:Y:S01]  /*a110*/  IMAD.MOV.U32 R26, RZ, RZ, R55 ;  /* 0x000000ffff1a7224 */ /* 0x008fe200078e0037 */
[----:B------:R-:W-:Y:S01]  /*a120*/  MOV R27, R54 ;  /* 0x00000036001b7202 */ /* 0x000fe20000000f00 */
[----:B------:R-:W-:Y:S01]  /*a130*/  IMAD.MOV.U32 R25, RZ, RZ, R52 ;  /* 0x000000ffff197224 */ /* 0x000fe200078e0034 */
[----:B------:R-:W-:-:S02]  /*a140*/  MOV R24, R53 ;  /* 0x0000003500187202 */ /* 0x000fc40000000f00 */
[----:B------:R-:W-:Y:S02]  /*a150*/  PRMT R74, R26, 0x5410, R27 ;  /* 0x000054101a4a7816 */ /* 0x000fe4000000001b */
[----:B------:R-:W-:Y:S01]  /*a160*/  PRMT R71, R24, 0x5410, R25 ;  /* 0x0000541018477816 */ /* 0x000fe20000000019 */
[----:B------:R-:W-:Y:S05]  /*a170*/  @P1 BRA `(.L_x_389) ;  /* 0x000000c000001947 */ /* 0x000fea0003800000 */
[----:B--2-4-:R-:W-:Y:S01]  /*a180*/  CS2R R44, SRZ ;  /* 0x00000000002c7805 */ /* 0x014fe2000001ff00 */
[----:B------:R-:W-:Y:S01]  /*a190*/  CS2R R42, SRZ ;  /* 0x00000000002a7805 */ /* 0x000fe2000001ff00 */
[----:B------:R-:W-:Y:S01]  /*a1a0*/  CS2R R40, SRZ ;  /* 0x0000000000287805 */ /* 0x000fe2000001ff00 */
[----:B------:R-:W-:Y:S05]  /*a1b0*/  @P2 BRA `(.L_x_389) ;  /* 0x0000008000002947 */ /* 0x000fea0003800000 */
[C---:B------:R-:W-:Y:S01]  /*a1c0*/  IMAD.SHL.U32 R24, R224.reuse, 0x2, RZ ;  /* 0x00000002e0187824 */ /* 0x040fe200078e00ff */
[----:B------:R-:W-:-:S04]  /*a1d0*/  SHF.L.U64.HI R25, R224, 0x1, R12 ;  /* 0x00000001e0197819 */ /* 0x000fc8000001020c */
[----:B------:R-:W-:-:S05]  /*a1e0*/  IADD3 R22, P0, R22, R24, RZ ;  /* 0x0000001816167210 */ /* 0x000fca0007f1e0ff */
[----:B-1----:R-:W-:Y:S01]  /*a1f0*/  IMAD.X R23, R23, 0x1, R25, P0 ;  /* 0x0000000117177824 */ /* 0x002fe200000e0619 */
[----:B------:R-:W-:-:S04]  /*a200*/  IADD3 R20, P0, R20, R24, RZ ;  /* 0x0000001814147210 */ /* 0x000fc80007f1e0ff */
[----:B------:R1:W5:Y:S01]  /*a210*/  LD.E.128 R44, [R22.64] ;  /* 0x00000012162c7980 */ /* 0x000362000c101d00 */
[----:B------:R-:W-:-:S05]  /*a220*/  IMAD.X R21, R21, 0x1, R25, P0 ;  /* 0x0000000115157824 */ /* 0x000fca00000e0619 */
[----:B------:R1:W5:Y:S03]  /*a230*/  LD.E.128 R40, [R20.64] ;  /* 0x0000001214287980 */ /* 0x000366000c101d00 */
.L_x_389:
[----:B--2-4-:R-:W-:Y:S05]  /*a240*/  BSYNC B0 ;  /* 0x0000000000007941 */ /* 0x014fea0003800000 */
.L_x_388:
[----:B-1----:R-:W1:Y:S01]  /*a250*/  SHFL.IDX PT, R22, R15, 0x2, 0x181f ;  /* 0x00581f000f167f89 */ /* 0x002e6200000e0000 */
[C---:B------:R-:W-:Y:S01]  /*a260*/  ISETP.GE.OR P0, PT, R224.reuse, c[0x0][0x27c], P5 ;  /* 0x00009f00e0007a0c */ /* 0x040fe20002f06670 */
[----:B------:R-:W-:Y:S01]  /*a270*/  CS2R R38, SRZ ;  /* 0x0000000000267805 */ /* 0x000fe2000001ff00 */
[----:B------:R-:W-:Y:S01]  /*a280*/  CS2R R36, SRZ ;  /* 0x0000000000247805 */ /* 0x000fe2000001ff00 */
[----:B------:R-:W2:Y:S10]  /*a290*/  SHFL.IDX PT, R23, R49, 0x2, 0x181f ;  /* 0x00581f0031177f89 */ /* 0x000eb400000e0000 */
[C---:B------:R-:W-:Y:S01]  /*a2a0*/  @!P0 IMAD.SHL.U32 R20, R224.reuse, 0x2, RZ ;  /* 0x00000002e0148824 */ /* 0x040fe200078e00ff */
[----:B------:R-:W-:-:S04]  /*a2b0*/  @!P0 SHF.L.U64.HI R21, R224, 0x1, R12 ;  /* 0x00000001e0158819 */ /* 0x000fc8000001020c */
[-C--:B-1----:R-:W-:Y:S02]  /*a2c0*/  @!P0 IADD3 R24, P1, R22, R20.reuse, RZ ;  /* 0x0000001416188210 */ /* 0x082fe40007f3e0ff */
[----:B------:R-:W1:Y:S03]  /*a2d0*/  SHFL.IDX PT, R22, R13, 0x2, 0x181f ;  /* 0x00581f000d167f89 */ /* 0x000e6600000e0000 */
[----:B--2---:R-:W-:Y:S02]  /*a2e0*/  @!P0 IMAD.X R25, R23, 0x1, R21, P1 ;  /* 0x0000000117198824 */ /* 0x004fe400008e0615 */
[----:B------:R-:W2:Y:S01]  /*a2f0*/  SHFL.IDX PT, R23, R14, 0x2, 0x181f ;  /* 0x00581f000e177f89 */ /* 0x000ea200000e0000 */
[----:B------:R-:W-:Y:S01]  /*a300*/  CS2R R34, SRZ ;  /* 0x0000000000227805 */ /* 0x000fe2000001ff00 */
[----:B------:R-:W-:Y:S02]  /*a310*/  CS2R R32, SRZ ;  /* 0x0000000000207805 */ /* 0x000fe4000001ff00 */
[----:B------:R3:W4:Y:S01]  /*a320*/  @!P0 LD.E.128 R36, [R24.64] ;  /* 0x0000001218248980 */ /* 0x000722000c101d00 */
[----:B-1----:R-:W-:-:S05]  /*a330*/  @!P0 IADD3 R20, P1, R22, R20, RZ ;  /* 0x0000001416148210 */ /* 0x002fca0007f3e0ff */
[----:B--2---:R-:W-:-:S05]  /*a340*/  @!P0 IMAD.X R21, R23, 0x1, R21, P1 ;  /* 0x0000000117158824 */ /* 0x004fca00008e0615 */
[----:B------:R1:W2:Y:S01]  /*a350*/  @!P0 LD.E.128 R32, [R20.64] ;  /* 0x0000001214208980 */ /* 0x0002a2000c101d00 */
[----:B-----5:R-:W-:Y:S01]  /*a360*/  IMAD.MOV.U32 R22, RZ, RZ, R47 ;  /* 0x000000ffff167224 */ /* 0x020fe200078e002f */
[----:B------:R-:W-:-:S04]  /*a370*/  MOV R23, R46 ;  /* 0x0000002e00177202 */ /* 0x000fc80000000f00 */
[----:B------:R-:W-:Y:S01]  /*a380*/  PRMT R69, R22, 0x5410, R23 ;  /* 0x0000541016457816 */ /* 0x000fe20000000017 */
[----:B------:R-:W-:Y:S01]  /*a390*/  IMAD.MOV.U32 R22, RZ, RZ, R43 ;  /* 0x000000ffff167224 */ /* 0x000fe200078e002b */
[----:B------:R-:W-:-:S04]  /*a3a0*/  MOV R23, R42 ;  /* 0x0000002a00177202 */ /* 0x000fc80000000f00 */
[----:B------:R-:W-:Y:S01]  /*a3b0*/  PRMT R67, R22, 0x5410, R23 ;  /* 0x0000541016437816 */ /* 0x000fe20000000017 */
[----:B-1----:R-:W-:Y:S02]  /*a3c0*/  IMAD.MOV.U32 R21, RZ, RZ, R44 ;  /* 0x000000ffff157224 */ /* 0x002fe400078e002c */
[----:B------:R-:W-:-:S05]  /*a3d0*/  IMAD.MOV.U32 R20, RZ, RZ, R45 ;  /* 0x000000ffff147224 */ /* 0x000fca00078e002d */
[----:B------:R-:W-:Y:S01]  /*a3e0*/  PRMT R68, R20, 0x5410, R21 ;  /* 0x0000541014447816 */ /* 0x000fe20000000015 */
[----:B------:R-:W-:Y:S02]  /*a3f0*/  IMAD.MOV.U32 R21, RZ, RZ, R40 ;  /* 0x000000ffff157224 */ /* 0x000fe400078e0028 */
[----:B------:R-:W-:-:S05]  /*a400*/  IMAD.MOV.U32 R20, RZ, RZ, R41 ;  /* 0x000000ffff147224 */ /* 0x000fca00078e0029 */
[----:B------:R-:W-:Y:S01]  /*a410*/  PRMT R66, R20, 0x5410, R21 ;  /* 0x0000541014427816 */ /* 0x000fe20000000015 */
[----:B------:R-:W1:Y:S01]  /*a420*/  SHFL.IDX PT, R49, R49, 0x3, 0x181f ;  /* 0x00781f0031317f89 */ /* 0x000e6200000e0000 */
[----:B------:R-:W-:Y:S03]  /*a430*/  BSSY B0, `(.L_x_390) ;  /* 0x0000020000007945 */ /* 0x000fe60003800000 */
[----:B------:R-:W1:Y:S01]  /*a440*/  SHFL.IDX PT, R15, R15, 0x3, 0x181f ;  /* 0x00781f000f0f7f89 */ /* 0x000e6200000e0000 */
[----:B------:R-:W-:-:S03]  /*a450*/  CS2R R26, SRZ ;  /* 0x00000000001a7805 */ /* 0x000fc6000001ff00 */
[----:B------:R-:W1:Y:S01]  /*a460*/  SHFL.IDX PT, R13, R13, 0x3, 0x181f ;  /* 0x00781f000d0d7f89 */ /* 0x000e6200000e0000 */
[----:B---3--:R-:W-:-:S03]  /*a470*/  CS2R R24, SRZ ;  /* 0x0000000000187805 */ /* 0x008fc6000001ff00 */
[----:B------:R-:W3:Y:S01]  /*a480*/  SHFL.IDX PT, R14, R14, 0x3, 0x181f ;  /* 0x00781f000e0e7f89 */ /* 0x000ee200000e0000 */
[----:B----4-:R-:W-:Y:S01]  /*a490*/  IMAD.MOV.U32 R22, RZ, RZ, R39 ;  /* 0x000000ffff167224 */ /* 0x010fe200078e0027 */
[----:B------:R-:W-:Y:S01]  /*a4a0*/  MOV R23, R38 ;  /* 0x0000002600177202 */ /* 0x000fe20000000f00 */
[----:B------:R-:W-:Y:S01]  /*a4b0*/  IMAD.MOV.U32 R21, RZ, RZ, R36 ;  /* 0x000000ffff157224 */ /* 0x000fe200078e0024 */
[----:B------:R-:W-:Y:S02]  /*a4c0*/  MOV R20, R37 ;  /* 0x0000002500147202 */ /* 0x000fe40000000f00 */
[----:B------:R-:W-:Y:S02]  /*a4d0*/  PRMT R65, R22, 0x5410, R23 ;  /* 0x0000541016417816 */ /* 0x000fe40000000017 */
[----:B------:R-:W-:Y:S01]  /*a4e0*/  PRMT R64, R20, 0x5410, R21 ;  /* 0x0000541014407816 */ /* 0x000fe20000000015 */
[----:B--2---:R-:W-:Y:S01]  /*a4f0*/  IMAD.MOV.U32 R23, RZ, RZ, R34 ;  /* 0x000000ffff177224 */ /* 0x004fe200078e0022 */
[----:B------:R-:W-:Y:S01]  /*a500*/  MOV R21, R32 ;  /* 0x0000002000157202 */ /* 0x000fe20000000f00 */
[----:B------:R-:W-:-:S02]  /*a510*/  IMAD.MOV.U32 R22, RZ, RZ, R35 ;  /* 0x000000ffff167224 */ /* 0x000fc400078e0023 */
[----:B------:R-:W-:-:S03]  /*a520*/  IMAD.MOV.U32 R20, RZ, RZ, R33 ;  /* 0x000000ffff147224 */ /* 0x000fc600078e0021 */
[----:B------:R-:W-:Y:S02]  /*a530*/  PRMT R63, R22, 0x5410, R23 ;  /* 0x00005410163f7816 */ /* 0x000fe40000000017 */
[----:B------:R-:W-:Y:S01]  /*a540*/  PRMT R62, R20, 0x5410, R21 ;  /* 0x00005410143e7816 */ /* 0x000fe20000000015 */
[----:B------:R-:W-:Y:S01]  /*a550*/  CS2R R22, SRZ ;  /* 0x0000000000167805 */ /* 0x000fe2000001ff00 */
[----:B------:R-:W-:Y:S01]  /*a560*/  CS2R R20, SRZ ;  /* 0x0000000000147805 */ /* 0x000fe2000001ff00 */
[----:B------:R-:W-:Y:S05]  /*a570*/  @P6 BRA `(.L_x_391) ;  /* 0x000000b000006947 */ /* 0x000fea0003800000 */
[C---:B-1-3--:R-:W-:Y:S01]  /*a580*/  IMAD.SHL.U32 R20, R224.reuse, 0x2, RZ ;  /* 0x00000002e0147824 */ /* 0x04afe200078e00ff */
[----:B------:R-:W-:Y:S01]  /*a590*/  SHF.L.U64.HI R12, R224, 0x1, R12 ;  /* 0x00000001e00c7819 */ /* 0x000fe2000001020c */
[----:B------:R-:W-:Y:S01]  /*a5a0*/  CS2R R24, SRZ ;  /* 0x0000000000187805 */ /* 0x000fe2000001ff00 */
[----:B------:R-:W-:Y:S02]  /*a5b0*/  CS2R R22, SRZ ;  /* 0x0000000000167805 */ /* 0x000fe4000001ff00 */
[----:B------:R-:W-:-:S05]  /*a5c0*/  IADD3 R50, P0, R15, R20, RZ ;  /* 0x000000140f327210 */ /* 0x000fca0007f1e0ff */
[--C-:B------:R-:W-:Y:S01]  /*a5d0*/  IMAD.X R51, R49, 0x1, R12.reuse, P0 ;  /* 0x0000000131337824 */ /* 0x100fe200000e060c */
[----:B------:R-:W-:Y:S02]  /*a5e0*/  IADD3 R60, P0, R13, R20, RZ ;  /* 0x000000140d3c7210 */ /* 0x000fe40007f1e0ff */
[----:B------:R-:W-:Y:S02]  /*a5f0*/  CS2R R20, SRZ ;  /* 0x0000000000147805 */ /* 0x000fe4000001ff00 */
[----:B------:R1:W5:Y:S01]  /*a600*/  @!P2 LD.E.128 R24, [R50.64] ;  /* 0x000000123218a980 */ /* 0x000362000c101d00 */
[----:B------:R-:W-:-:S05]  /*a610*/  IMAD.X R61, R14, 0x1, R12, P0 ;  /* 0x000000010e3d7824 */ /* 0x000fca00000e060c */
[----:B------:R1:W5:Y:S03]  /*a620*/  @!P2 LD.E.128 R20, [R60.64] ;  /* 0x000000123c14a980 */ /* 0x000366000c101d00 */
.L_x_391:
[----:B-1-3--:R-:W-:Y:S05]  /*a630*/  BSYNC B0 ;  /* 0x0000000000007941 */ /* 0x00afea0003800000 */
.L_x_390:
[----:B------:R-:W-:Y:S01]  /*a640*/  IMAD.IADD R61, R8, 0x1, -R117 ;  /* 0x00000001083d7824 */ /* 0x000fe200078e0a75 */
[----:B------:R-:W-:-:S04]  /*a650*/  DEPBAR.LE SB0, 0x1 ;  /* 0x000080400000791a */ /* 0x000fc80000000000 */
[----:B------:R-:W-:Y:S01]  /*a660*/  IMNMX R61, R61, 0x80, PT ;  /* 0x000000803d3d7817 */ /* 0x000fe20003800200 */
[----:B-----5:R-:W-:Y:S01]  /*a670*/  IMAD.MOV.U32 R14, RZ, RZ, R26 ;  /* 0x000000ffff0e7224 */ /* 0x020fe200078e001a */
[----:B------:R-:W-:Y:S01]  /*a680*/  BSSY B0, `(.L_x_392) ;  /* 0x0000078000007945 */ /* 0x000fe20003800000 */
[----:B------:R-:W-:Y:S01]  /*a690*/  IMAD.MOV.U32 R13, RZ, RZ, R27 ;  /* 0x000000ffff0d7224 */ /* 0x000fe200078e001b */
[----:B------:R-:W-:Y:S01]  /*a6a0*/  BAR.SYNC.DEFER_BLOCKING 0x0 ;  /* 0x0000000000007b1d */ /* 0x000fe20000010000 */
[----:B------:R-:W-:Y:S01]  /*a6b0*/  IMAD.MOV.U32 R12, RZ, RZ, R24 ;  /* 0x000000ffff0c7224 */ /* 0x000fe200078e0018 */
[----:B------:R-:W-:Y:S01]  /*a6c0*/  ISETP.GE.OR P0, PT, R18, R61, P2 ;  /* 0x0000003d1200720c */ /* 0x000fe20001706670 */
[----:B------:R-:W-:Y:S01]  /*a6d0*/  IMAD.MOV.U32 R8, RZ, RZ, R21 ;  /* 0x000000ffff087224 */ /* 0x000fe200078e0015 */
[----:B------:R-:W-:Y:S01]  /*a6e0*/  PRMT R60, R13, 0x5410, R14 ;  /* 0x000054100d3c7816 */ /* 0x000fe2000000000e */
[----:B------:R-:W-:Y:S01]  /*a6f0*/  IMAD.MOV.U32 R13, RZ, RZ, R25 ;  /* 0x000000ffff0d7224 */ /* 0x000fe200078e0019 */
[----:B------:R-:W-:-:S02]  /*a700*/  PRMT R51, R51, 0x5410, R12 ;  /* 0x0000541033337816 */ /* 0x000fc4000000000c */
[----:B------:R-:W-:Y:S02]  /*a710*/  MOV R12, R22 ;  /* 0x00000016000c7202 */ /* 0x000fe40000000f00 */
[----:B------:R-:W-:Y:S01]  /*a720*/  PRMT R51, R13, 0x7610, R51 ;  /* 0x000076100d337816 */ /* 0x000fe20000000033 */
[----:B------:R-:W-:Y:S01]  /*a730*/  IMAD.MOV.U32 R13, RZ, RZ, R23 ;  /* 0x000000ffff0d7224 */ /* 0x000fe200078e0017 */
[----:B------:R-:W-:Y:S02]  /*a740*/  PRMT R50, R50, 0x5410, R12 ;  /* 0x0000541032327816 */ /* 0x000fe4000000000c */
[----:B------:R-:W-:Y:S02]  /*a750*/  MOV R12, R20 ;  /* 0x00000014000c7202 */ /* 0x000fe40000000f00 */
[----:B------:R-:W-:Y:S02]  /*a760*/  PRMT R50, R13, 0x7610, R50 ;  /* 0x000076100d327816 */ /* 0x000fe40000000032 */
[----:B------:R-:W-:Y:S01]  /*a770*/  PRMT R49, R8, 0x5410, R12 ;  /* 0x0000541008317816 */ /* 0x000fe2000000000c */
[----:B------:R-:W-:Y:S05]  /*a780*/  @P0 BRA `(.L_x_393) ;  /* 0x0000067000000947 */ /* 0x000fea0003800000 */
[----:B------:R-:W-:Y:S01]  /*a790*/  IMAD.MOV.U32 R13, RZ, RZ, c[0x0][0x27c] ;  /* 0x00009f00ff0d7624 */ /* 0x000fe200078e00ff */
[----:B------:R-:W-:-:S02]  /*a7a0*/  SHF.R.U64 R52, R52, 0x10, R53 ;  /* 0x0000001034347819 */ /* 0x000fc40000001235 */
[----:B------:R-:W-:Y:S02]  /*a7b0*/  SHF.R.U64 R56, R56, 0x10, R57 ;  /* 0x0000001038387819 */ /* 0x000fe40000001239 */
[----:B------:R-:W-:Y:S02]  /*a7c0*/  LEA.HI R13, R13, R0, RZ, 0x1d ;  /* 0x000000000d0d7211 */ /* 0x000fe400078fe8ff */
[----:B------:R-:W-:Y:S02]  /*a7d0*/  SHF.R.U64 R58, R58, 0x10, R59 ;  /* 0x000000103a3a7819 */ /* 0x000fe4000000123b */
[----:B------:R-:W-:Y:S01]  /*a7e0*/  SHF.R.S32.HI R8, RZ, 0x1f, R13 ;  /* 0x0000001fff087819 */ /* 0x000fe2000001140d */
[----:B------:R-:W-:Y:S01]  /*a7f0*/  IMAD.SHL.U32 R12, R13, 0x8, RZ ;  /* 0x000000080d0c7824 */ /* 0x000fe200078e00ff */
[----:B------:R-:W-:Y:S02]  /*a800*/  SHF.R.U32.HI R59, RZ, 0x10, R59 ;  /* 0x00000010ff3b7819 */ /* 0x000fe4000001163b */
[----:B------:R-:W-:-:S02]  /*a810*/  LEA.HI R8, R8, R13, RZ, 0x3 ;  /* 0x0000000d08087211 */ /* 0x000fc400078f18ff */
[----:B------:R-:W-:Y:S02]  /*a820*/  LOP3.LUT R12, R11, 0x38, R12, 0xf8, !PT ;  /* 0x000000380b0c7812 */ /* 0x000fe400078ef80c */
[----:B------:R-:W-:Y:S01]  /*a830*/  SHF.R.U32.HI R53, RZ, 0x10, R53 ;  /* 0x00000010ff357819 */ /* 0x000fe20000011635 */
[----:B------:R-:W-:Y:S01]  /*a840*/  IMAD.SHL.U32 R8, R8, 0x400, RZ ;  /* 0x0000040008087824 */ /* 0x000fe200078e00ff */
[----:B------:R-:W-:Y:S02]  /*a850*/  LOP3.LUT R12, R12, R9, RZ, 0x3c, !PT ;  /* 0x000000090c0c7212 */ /* 0x000fe400078e3cff */
[----:B------:R-:W-:Y:S02]  /*a860*/  PRMT R52, R71, 0x5432, R52 ;  /* 0x0000543247347816 */ /* 0x000fe40000000034 */
[----:B------:R-:W-:Y:S02]  /*a870*/  LOP3.LUT R8, R8, 0x7fffe000, RZ, 0xc0, !PT ;  /* 0x7fffe00008087812 */ /* 0x000fe400078ec0ff */
[----:B------:R-:W-:Y:S01]  /*a880*/  PRMT R56, R75, 0x5432, R56 ;  /* 0x000054324b387816 */ /* 0x000fe20000000038 */
[----:B------:R-:W-:Y:S01]  /*a890*/  IMAD.U32 R84, R52, 0x10000, RZ ;  /* 0x0001000034547824 */ /* 0x000fe200078e00ff */
[----:B------:R-:W-:-:S02]  /*a8a0*/  IADD3 R70, R12, R8, R10 ;  /* 0x000000080c467210 */ /* 0x000fc40007ffe00a */
[----:B------:R-:W1:Y:S01]  /*a8b0*/  LDS.128 R12, [R31+0x100] ;  /* 0x000100001f0c7984 */ /* 0x000e620000000c00 */
[--C-:B------:R-:W-:Y:S01]  /*a8c0*/  SHF.R.U64 R54, R54, 0x10, R55.reuse ;  /* 0x0000001036367819 */ /* 0x100fe20000001237 */
[----:B------:R-:W-:Y:S01]  /*a8d0*/  IMAD.U32 R81, R56, 0x10000, RZ ;  /* 0x0001000038517824 */ /* 0x000fe200078e00ff */
[----:B------:R-:W-:Y:S01]  /*a8e0*/  SHF.R.U32.HI R55, RZ, 0x10, R55 ;  /* 0x00000010ff377819 */ /* 0x000fe20000011637 */
[----:B------:R-:W-:Y:S01]  /*a8f0*/  IMAD.SHL.U32 R70, R70, 0x2, RZ ;  /* 0x0000000246467824 */ /* 0x000fe200078e00ff */
[C---:B------:R-:W-:Y:S02]  /*a900*/  PRMT R58, R76.reuse, 0x5432, R58 ;  /* 0x000054324c3a7816 */ /* 0x040fe4000000003a */
[----:B------:R-:W-:Y:S02]  /*a910*/  PRMT R59, R76, 0x5410, R59 ;  /* 0x000054104c3b7816 */ /* 0x000fe4000000003b */
[----:B------:R-:W2:Y:S01]  /*a920*/  LDS.128 R8, [R70+0x100] ;  /* 0x0001000046087984 */ /* 0x000ea20000000c00 */
[----:B------:R-:W-:-:S02]  /*a930*/  PRMT R53, R71, 0x5410, R53 ;  /* 0x0000541047357816 */ /* 0x000fc40000000035 */
[----:B------:R-:W-:Y:S02]  /*a940*/  SHF.R.U32.HI R57, RZ, 0x10, R57 ;  /* 0x00000010ff397819 */ /* 0x000fe40000011639 */
[C---:B------:R-:W-:Y:S01]  /*a950*/  PRMT R54, R74.reuse, 0x5432, R54 ;  /* 0x000054324a367816 */ /* 0x040fe20000000036 */
[----:B------:R-:W-:Y:S01]  /*a960*/  IMAD.U32 R83, R53, 0x10000, RZ ;  /* 0x0001000035537824 */ /* 0x000fe200078e00ff */
[----:B------:R-:W-:Y:S02]  /*a970*/  PRMT R55, R74, 0x5410, R55 ;  /* 0x000054104a377816 */ /* 0x000fe40000000037 */
[----:B------:R-:W-:Y:S02]  /*a980*/  PRMT R57, R75, 0x5410, R57 ;  /* 0x000054104b397816 */ /* 0x000fe40000000039 */
[----:B------:R-:W-:Y:S02]  /*a990*/  LOP3.LUT R52, R52, 0xffff0000, RZ, 0xc0, !PT ;  /* 0xffff000034347812 */ /* 0x000fe400078ec0ff */
[----:B------:R-:W-:Y:S01]  /*a9a0*/  LOP3.LUT R56, R56, 0xffff0000, RZ, 0xc0, !PT ;  /* 0xffff000038387812 */ /* 0x000fe200078ec0ff */
[----:B------:R-:W-:Y:S01]  /*a9b0*/  IMAD.U32 R86, R57, 0x10000, RZ ;  /* 0x0001000039567824 */ /* 0x000fe200078e00ff */
[----:B------:R-:W-:-:S02]  /*a9c0*/  LOP3.LUT R53, R53, 0xffff0000, RZ, 0xc0, !PT ;  /* 0xffff000035357812 */ /* 0x000fc400078ec0ff */
[----:B------:R-:W-:Y:S02]  /*a9d0*/  LOP3.LUT R57, R57, 0xffff0000, RZ, 0xc0, !PT ;  /* 0xffff000039397812 */ /* 0x000fe400078ec0ff */
[C---:B-1----:R-:W-:Y:S01]  /*a9e0*/  SHF.L.U32 R71, R13.reuse, 0x10, RZ ;  /* 0x000000100d477819 */ /* 0x042fe200000006ff */
[----:B------:R-:W-:Y:S01]  /*a9f0*/  IMAD.U32 R74, R12, 0x10000, RZ ;  /* 0x000100000c4a7824 */ /* 0x000fe200078e00ff */
[----:B------:R-:W-:Y:S01]  /*aa00*/  LOP3.LUT R76, R13, 0xffff0000, RZ, 0xc0, !PT ;  /* 0xffff00000d4c7812 */ /* 0x000fe200078ec0ff */
[C---:B------:R-:W-:Y:S01]  /*aa10*/  IMAD.U32 R13, R15.reuse, 0x10000, RZ ;  /* 0x000100000f0d7824 */ /* 0x040fe200078e00ff */
[----:B------:R-:W-:Y:S01]  /*aa20*/  LOP3.LUT R77, R15, 0xffff0000, RZ, 0xc0, !PT ;  /* 0xffff00000f4d7812 */ /* 0x000fe200078ec0ff */
[----:B------:R-:W-:Y:S01]  /*aa30*/  IMAD.U32 R75, R14, 0x10000, RZ ;  /* 0x000100000e4b7824 */ /* 0x000fe200078e00ff */
[----:B------:R-:W-:Y:S02]  /*aa40*/  LOP3.LUT R12, R12, 0xffff0000, RZ, 0xc0, !PT ;  /* 0xffff00000c0c7812 */ /* 0x000fe400078ec0ff */
[----:B------:R-:W-:Y:S01]  /*aa50*/  LOP3.LUT R14, R14, 0xffff0000, RZ, 0xc0, !PT ;  /* 0xffff00000e0e7812 */ /* 0x000fe200078ec0ff */
[----:B--2---:R-:W-:Y:S01]  /*aa60*/  IMAD.U32 R85, R8, 0x10000, RZ ;  /* 0x0001000008557824 */ /* 0x004fe200078e00ff */
[----:B------:R-:W-:Y:S01]  /*aa70*/  SHF.L.U32 R15, R9, 0x10, RZ ;  /* 0x00000010090f7819 */ /* 0x000fe200000006ff */
[----:B------:R-:W-:Y:S01]  /*aa80*/  IMAD.U32 R80, R11, 0x10000, RZ ;  /* 0x000100000b507824 */ /* 0x000fe200078e00ff */
[----:B------:R-:W-:-:S02]  /*aa90*/  LOP3.LUT R79, R9, 0xffff0000, RZ, 0xc0, !PT ;  /* 0xffff0000094f7812 */ /* 0x000fc400078ec0ff */
[C---:B------:R-:W-:Y:S02]  /*aaa0*/  SHF.L.U32 R78, R10.reuse, 0x10, RZ ;  /* 0x000000100a4e7819 */ /* 0x040fe400000006ff */
[----:B------:R-:W-:Y:S01]  /*aab0*/  LOP3.LUT R9, R10, 0xffff0000, RZ, 0xc0, !PT ;  /* 0xffff00000a097812 */ /* 0x000fe200078ec0ff */
[-C--:B------:R-:W-:Y:S01]  /*aac0*/  FMUL.FTZ R10, R85, R84.reuse ;  /* 0x00000054550a7220 */ /* 0x080fe20000410000 */
[----:B------:R-:W-:Y:S01]  /*aad0*/  LOP3.LUT R82, R11, 0xffff0000, RZ, 0xc0, !PT ;  /* 0xffff00000b527812 */ /* 0x000fe200078ec0ff */
[-C--:B------:R-:W-:Y:S01]  /*aae0*/  FMUL.FTZ R85, R85, R81.reuse ;  /* 0x0000005155557220 */ /* 0x080fe20000410000 */
[----:B------:R-:W-:Y:S01]  /*aaf0*/  LOP3.LUT R8, R8, 0xffff0000, RZ, 0xc0, !PT ;  /* 0xffff000008087812 */ /* 0x000fe200078ec0ff */
[C---:B------:R-:W-:Y:S02]  /*ab00*/  FFMA.FTZ R11, R74.reuse, R81, -R10 ;  /* 0x000000514a0b7223 */ /* 0x040fe4000001080a */
[----:B------:R-:W-:Y:S01]  /*ab10*/  FFMA.FTZ R74, R74, R84, R85 ;  /* 0x000000544a4a7223 */ /* 0x000fe20000010055 */
[----:B------:R-:W-:Y:S01]  /*ab20*/  SHF.L.U32 R84, R59, 0x10, RZ ;  /* 0x000000103b547819 */ /* 0x000fe200000006ff */
[C---:B------:R-:W-:Y:S01]  /*ab30*/  IMAD.U32 R81, R55.reuse, 0x10000, RZ ;  /* 0x0001000037517824 */ /* 0x040fe200078e00ff */
[----:B------:R-:W-:Y:S01]  /*ab40*/  LOP3.LUT R55, R55, 0xffff0000, RZ, 0xc0, !PT ;  /* 0xffff000037377812 */ /* 0x000fe200078ec0ff */
[----:B------:R-:W-:Y:S01]  /*ab50*/  FMUL.FTZ R10, R15, R83 ;  /* 0x000000530f0a7220 */ /* 0x000fe20000410000 */
[----:B------:R-:W-:Y:S01]  /*ab60*/  LOP3.LUT R59, R59, 0xffff0000, RZ, 0xc0, !PT ;  /* 0xffff00003b3b7812 */ /* 0x000fe200078ec0ff */
[----:B------:R-:W-:-:S02]  /*ab70*/  FMUL.FTZ R85, R15, R86 ;  /* 0x000000560f557220 */ /* 0x000fc40000410000 */
[CC--:B------:R-:W-:Y:S02]  /*ab80*/  FMUL.FTZ R15, R80.reuse, R81.reuse ;  /* 0x00000051500f7220 */ /* 0x0c0fe40000410000 */
[-C--:B------:R-:W-:Y:S02]  /*ab90*/  FMUL.FTZ R80, R80, R84.reuse ;  /* 0x0000005450507220 */ /* 0x080fe40000410000 */
[C---:B------:R-:W-:Y:S02]  /*aba0*/  FFMA.FTZ R15, R13.reuse, R84, -R15 ;  /* 0x000000540d0f7223 */ /* 0x040fe4000001080f */
[----:B------:R-:W-:Y:S02]  /*abb0*/  FFMA.FTZ R80, R13, R81, R80 ;  /* 0x000000510d507223 */ /* 0x000fe40000010050 */
[C---:B------:R-:W-:Y:S02]  /*abc0*/  FMUL.FTZ R13, R8.reuse, R52 ;  /* 0x00000034080d7220 */ /* 0x040fe40000410000 */
[----:B------:R-:W-:-:S02]  /*abd0*/  FMUL.FTZ R8, R8, R56 ;  /* 0x0000003808087220 */ /* 0x000fc40000410000 */
[C---:B------:R-:W-:Y:S01]  /*abe0*/  IMAD.U32 R81, R54.reuse, 0x10000, RZ ;  /* 0x0001000036517824 */ /* 0x040fe200078e00ff */
[----:B------:R-:W-:Y:S01]  /*abf0*/  LOP3.LUT R54, R54, 0xffff0000, RZ, 0xc0, !PT ;  /* 0xffff000036367812 */ /* 0x000fe200078ec0ff */
[C---:B------:R-:W-:Y:S02]  /*ac00*/  FFMA.FTZ R10, R71.reuse, R86, -R10 ;  /* 0x00000056470a7223 */ /* 0x040fe4000001080a */
[----:B------:R-:W-:Y:S02]  /*ac10*/  FFMA.FTZ R71, R71, R83, R85 ;  /* 0x0000005347477223 */ /* 0x000fe40000010055 */
[----:B------:R-:W-:Y:S02]  /*ac20*/  FFMA.FTZ R56, R12, R56, -R13 ;  /* 0x000000380c387223 */ /* 0x000fe4000001080d */
[C---:B------:R-:W-:Y:S01]  /*ac30*/  IMAD.U32 R83, R58.reuse, 0x10000, RZ ;  /* 0x000100003a537824 */ /* 0x040fe200078e00ff */
[----:B------:R-:W-:Y:S01]  /*ac40*/  LOP3.LUT R58, R58, 0xffff0000, RZ, 0xc0, !PT ;  /* 0xffff00003a3a7812 */ /* 0x000fe200078ec0ff */
[----:B------:R-:W-:-:S02]  /*ac50*/  FFMA.FTZ R8, R12, R52, R8 ;  /* 0x000000340c087223 */ /* 0x000fc40000010008 */
[C---:B------:R-:W-:Y:S02]  /*ac60*/  FMUL.FTZ R12, R78.reuse, R81 ;  /* 0x000000514e0c7220 */ /* 0x040fe40000410000 */
[-C--:B------:R-:W-:Y:S01]  /*ac70*/  FMUL.FTZ R78, R78, R83.reuse ;  /* 0x000000534e4e7220 */ /* 0x080fe20000410000 */
[----:B------:R-:W-:Y:S01]  /*ac80*/  F2FP.BF16.PACK_AB R8, R8, R74 ;  /* 0x0000004a0808723e */ /* 0x000fe200000010ff */
[----:B------:R-:W-:Y:S02]  /*ac90*/  FFMA.FTZ R83, R75, R83, -R12 ;  /* 0x000000534b537223 */ /* 0x000fe4000001080c */
[C---:B------:R-:W-:Y:S02]  /*aca0*/  FMUL.FTZ R52, R9.reuse, R54 ;  /* 0x0000003609347220 */ /* 0x040fe40000410000 */
[----:B------:R-:W-:Y:S02]  /*acb0*/  FMUL.FTZ R12, R9, R58 ;  /* 0x0000003a090c7220 */ /* 0x000fe40000410000 */
[----:B------:R-:W-:-:S02]  /*acc0*/  FMUL.FTZ R13, R79, R53 ;  /* 0x000000354f0d7220 */ /* 0x000fc40000410000 */
[C---:B------:R-:W-:Y:S02]  /*acd0*/  FMUL.FTZ R9, R82.reuse, R55 ;  /* 0x0000003752097220 */ /* 0x040fe40000410000 */
[----:B------:R-:W-:Y:S02]  /*ace0*/  FMUL.FTZ R79, R79, R57 ;  /* 0x000000394f4f7220 */ /* 0x000fe40000410000 */
[----:B------:R-:W-:Y:S02]  /*acf0*/  FMUL.FTZ R82, R82, R59 ;  /* 0x0000003b52527220 */ /* 0x000fe40000410000 */
[----:B------:R-:W-:Y:S02]  /*ad00*/  FFMA.FTZ R13, R76, R57, -R13 ;  /* 0x000000394c0d7223 */ /* 0x000fe4000001080d */
[----:B------:R-:W-:Y:S02]  /*ad10*/  FFMA.FTZ R58, R14, R58, -R52 ;  /* 0x0000003a0e3a7223 */ /* 0x000fe40000010834 */
[----:B------:R-:W-:Y:S01]  /*ad20*/  FFMA.FTZ R59, R77, R59, -R9 ;  /* 0x0000003b4d3b7223 */ /* 0x000fe20000010809 */
[----:B------:R-:W-:Y:S01]  /*ad30*/  F2FP.BF16.PACK_AB R13, R13, R10 ;  /* 0x0000000a0d0d723e */ /* 0x000fe200000010ff */
[----:B------:R-:W-:-:S02]  /*ad40*/  FFMA.FTZ R79, R76, R53, R79 ;  /* 0x000000354c4f7223 */ /* 0x000fc4000001004f */
[----:B------:R-:W-:Y:S01]  /*ad50*/  FFMA.FTZ R78, R75, R81, R78 ;  /* 0x000000514b4e7223 */ /* 0x000fe2000001004e */
[----:B------:R-:W-:Y:S01]  /*ad60*/  F2FP.BF16.PACK_AB R15, R59, R15 ;  /* 0x0000000f3b0f723e */ /* 0x000fe200000010ff */
[----:B------:R-:W-:Y:S01]  /*ad70*/  FFMA.FTZ R54, R14, R54, R12 ;  /* 0x000000360e367223 */ /* 0x000fe2000001000c */
[----:B------:R-:W-:Y:S01]  /*ad80*/  F2FP.BF16.PACK_AB R12, R56, R11 ;  /* 0x0000000b380c723e */ /* 0x000fe200000010ff */
[----:B------:R-:W-:Y:S01]  /*ad90*/  FFMA.FTZ R82, R77, R55, R82 ;  /* 0x000000374d527223 */ /* 0x000fe20000010052 */
[----:B------:R-:W-:Y:S02]  /*ada0*/  F2FP.BF16.PACK_AB R14, R58, R83 ;  /* 0x000000533a0e723e */ /* 0x000fe400000010ff */
[----:B------:R-:W-:Y:S02]  /*adb0*/  F2FP.BF16.PACK_AB R9, R79, R71 ;  /* 0x000000474f09723e */ /* 0x000fe400000010ff */
[----:B------:R-:W-:Y:S01]  /*adc0*/  F2FP.BF16.PACK_AB R10, R54, R78 ;  /* 0x0000004e360a723e */ /* 0x000fe200000010ff */
[----:B------:R1:W-:Y:S01]  /*add0*/  STS.128 [R31+0x100], R12 ;  /* 0x0001000c1f007388 */ /* 0x0003e20000000c00 */
[----:B------:R-:W-:-:S05]  /*ade0*/  F2FP.BF16.PACK_AB R11, R82, R80 ;  /* 0x00000050520b723e */ /* 0x000fca00000010ff */
[----:B------:R1:W-:Y:S02]  /*adf0*/  STS.128 [R70+0x100], R8 ;  /* 0x0001000846007388 */ /* 0x0003e40000000c00 */
.L_x_393:
[----:B------:R-:W-:Y:S05]  /*ae00*/  BSYNC B0 ;  /* 0x0000000000007941 */ /* 0x000fea0003800000 */
.L_x_392:
[----:B-1----:R-:W-:Y:S01]  /*ae10*/  IADD3 R9, R18, 0x20, RZ ;  /* 0x0000002012097810 */ /* 0x002fe20007ffe0ff */
[----:B------:R-:W-:Y:S03]  /*ae20*/  BSSY B0, `(.L_x_394) ;  /* 0x0000074000007945 */ /* 0x000fe60003800000 */
[----:B------:R-:W-:-:S13]  /*ae30*/  ISETP.GE.OR P0, PT, R9, R61, P2 ;  /* 0x0000003d0900720c */ /* 0x000fda0001706670 */
[----:B------:R-:W-:Y:S05]  /*ae40*/  @P0 BRA `(.L_x_395) ;  /* 0x0000071000000947 */ /* 0x000fea0003800000 */
[----:B------:R-:W-:Y:S01]  /*ae50*/  IMAD.MOV.U32 R11, RZ, RZ, c[0x0][0x27c] ;  /* 0x00009f00ff0b7624 */ /* 0x000fe200078e00ff */
[----:B------:R-:W-:Y:S01]  /*ae60*/  SHF.R.S32.HI R8, RZ, 0x1f, R9 ;  /* 0x0000001fff087819 */ /* 0x000fe20000011409 */
[----:B------:R-:W-:Y:S01]  /*ae70*/  IMAD.SHL.U32 R13, R9, 0x40, RZ ;  /* 0x00000040090d7824 */ /* 0x000fe200078e00ff */
[----:B------:R-:W-:Y:S02]  /*ae80*/  SHF.R.U64 R40, R40, 0x10, R41 ;  /* 0x0000001028287819 */ /* 0x000fe40000001229 */
[----:B------:R-:W-:Y:S02]  /*ae90*/  LEA.HI R11, R11, R0, RZ, 0x1d ;  /* 0x000000000b0b7211 */ /* 0x000fe400078fe8ff */
[----:B------:R-:W-:Y:S02]  /*aea0*/  LEA.HI R8, R8, R9, RZ, 0x3 ;  /* 0x0000000908087211 */ /* 0x000fe400078f18ff */
[----:B------:R-:W-:Y:S01]  /*aeb0*/  SHF.R.S32.HI R9, RZ, 0x1f, R11 ;  /* 0x0000001fff097819 */ /* 0x000fe2000001140b */
[----:B------:R-:W-:Y:S01]  /*aec0*/  IMAD.SHL.U32 R10, R11, 0x8, RZ ;  /* 0x000000080b0a7824 */ /* 0x000fe200078e00ff */
[----:B------:R-:W-:Y:S01]  /*aed0*/  LOP3.LUT R13, R13, 0x1c0, RZ, 0xc0, !PT ;  /* 0x000001c00d0d7812 */ /* 0x000fe200078ec0ff */
[----:B------:R-:W-:Y:S01]  /*aee0*/  IMAD.SHL.U32 R8, R8, 0x40, RZ ;  /* 0x0000004008087824 */ /* 0x000fe200078e00ff */
[----:B------:R-:W-:-:S02]  /*aef0*/  LEA.HI R9, R9, R11, RZ, 0x3 ;  /* 0x0000000b09097211 */ /* 0x000fc400078f18ff */
[----:B------:R-:W-:Y:S02]  /*af00*/  SHF.R.U32.HI R12, RZ, 0x3, R13 ;  /* 0x00000003ff0c7819 */ /* 0x000fe4000001160d */
[----:B------:R-:W-:Y:S01]  /*af10*/  LOP3.LUT R10, R13, 0x38, R10, 0xf8, !PT ;  /* 0x000000380d0a7812 */ /* 0x000fe200078ef80a */
[----:B------:R-:W-:Y:S01]  /*af20*/  IMAD.SHL.U32 R9, R9, 0x400, RZ ;  /* 0x0000040009097824 */ /* 0x000fe200078e00ff */
[----:B------:R-:W-:Y:S02]  /*af30*/  LOP3.LUT R14, R13, 0x38, R224, 0xf8, !PT ;  /* 0x000000380d0e7812 */ /* 0x000fe400078ef8e0 */
[----:B------:R-:W-:Y:S02]  /*af40*/  LOP3.LUT R8, R8, 0xfffffe00, RZ, 0xc0, !PT ;  /* 0xfffffe0008087812 */ /* 0x000fe400078ec0ff */
[----:B------:R-:W-:Y:S02]  /*af50*/  LOP3.LUT R10, R10, R12, RZ, 0x3c, !PT ;  /* 0x0000000c0a0a7212 */ /* 0x000fe400078e3cff */
[----:B------:R-:W-:-:S02]  /*af60*/  LOP3.LUT R9, R9, 0x7fffe000, RZ, 0xc0, !PT ;  /* 0x7fffe00009097812 */ /* 0x000fc400078ec0ff */
[----:B------:R-:W-:Y:S02]  /*af70*/  LOP3.LUT R14, R8, R14, R12, 0xf6, !PT ;  /* 0x0000000e080e7212 */ /* 0x000fe400078ef60c */
[----:B------:R-:W-:Y:S02]  /*af80*/  IADD3 R31, R10, R9, R8 ;  /* 0x000000090a1f7210 */ /* 0x000fe40007ffe008 */
[----:B------:R-:W-:Y:S01]  /*af90*/  SHF.R.U64 R44, R44, 0x10, R45 ;  /* 0x000000102c2c7819 */ /* 0x000fe2000000122d */
[----:B------:R-:W-:Y:S01]  /*afa0*/  IMAD.SHL.U32 R52, R14, 0x2, RZ ;  /* 0x000000020e347824 */ /* 0x000fe200078e00ff */
[----:B------:R-:W-:Y:S01]  /*afb0*/  PRMT R40, R66, 0x5432, R40 ;  /* 0x0000543242287816 */ /* 0x000fe20000000028 */
[----:B------:R-:W-:Y:S01]  /*afc0*/  IMAD.SHL.U32 R31, R31, 0x2, RZ ;  /* 0x000000021f1f7824 */ /* 0x000fe200078e00ff */
[----:B------:R-:W-:Y:S02]  /*afd0*/  SHF.R.U32.HI R41, RZ, 0x10, R41 ;  /* 0x00000010ff297819 */ /* 0x000fe40000011629 */
[----:B------:R-:W1:Y:S01]  /*afe0*/  LDS.128 R12, [R52+0x100] ;  /* 0x00010000340c7984 */ /* 0x000e620000000c00 */
[----:B------:R-:W-:Y:S01]  /*aff0*/  PRMT R44, R68, 0x5432, R44 ;  /* 0x00005432442c7816 */ /* 0x000fe2000000002c */
[----:B------:R-:W-:Y:S01]  /*b000*/  IMAD.U32 R59, R40, 0x10000, RZ ;  /* 0x00010000283b7824 */ /* 0x000fe200078e00ff */
[--C-:B------:R-:W-:Y:S01]  /*b010*/  SHF.R.U64 R46, R46, 0x10, R47.reuse ;  /* 0x000000102e2e7819 */ /* 0x100fe2000000122f */
[----:B------:R-:W2:Y:S01]  /*b020*/  LDS.128 R8, [R31+0x100] ;  /* 0x000100001f087984 */ /* 0x000ea20000000c00 */
[----:B------:R-:W-:-:S02]  /*b030*/  SHF.R.U32.HI R47, RZ, 0x10, R47 ;  /* 0x00000010ff2f7819 */ /* 0x000fc4000001162f */
[----:B------:R-:W-:Y:S01]  /*b040*/  PRMT R41, R66, 0x5410, R41 ;  /* 0x0000541042297816 */ /* 0x000fe20000000029 */
[----:B------:R-:W-:Y:S01]  /*b050*/  IMAD.U32 R66, R44, 0x10000, RZ ;  /* 0x000100002c427824 */ /* 0x000fe200078e00ff */
[----:B------:R-:W-:Y:S02]  /*b060*/  SHF.R.U32.HI R45, RZ, 0x10, R45 ;  /* 0x00000010ff2d7819 */ /* 0x000fe4000001162d */
[C---:B------:R-:W-:Y:S02]  /*b070*/  PRMT R46, R69.reuse, 0x5432, R46 ;  /* 0x00005432452e7816 */ /* 0x040fe4000000002e */
[----:B------:R-:W-:Y:S02]  /*b080*/  PRMT R47, R69, 0x5410, R47 ;  /* 0x00005410452f7816 */ /* 0x000fe4000000002f */
[----:B------:R-:W-:Y:S02]  /*b090*/  LOP3.LUT R40, R40, 0xffff0000, RZ, 0xc0, !PT ;  /* 0xffff000028287812 */ /* 0x000fe400078ec0ff */
[----:B------:R-:W-:-:S02]  /*b0a0*/  SHF.R.U64 R42, R42, 0x10, R43 ;  /* 0x000000102a2a7819 */ /* 0x000fc4000000122b */
[----:B------:R-:W-:Y:S02]  /*b0b0*/  PRMT R45, R68, 0x5410, R45 ;  /* 0x00005410442d7816 */ /* 0x000fe4000000002d */
[----:B------:R-:W-:Y:S02]  /*b0c0*/  SHF.R.U32.HI R43, RZ, 0x10, R43 ;  /* 0x00000010ff2b7819 */ /* 0x000fe4000001162b */
[----:B------:R-:W-:Y:S02]  /*b0d0*/  LOP3.LUT R70, R44, 0xffff0000, RZ, 0xc0, !PT ;  /* 0xffff00002c467812 */ /* 0x000fe400078ec0ff */
[C---:B------:R-:W-:Y:S02]  /*b0e0*/  PRMT R43, R67.reuse, 0x5410, R43 ;  /* 0x00005410432b7816 */ /* 0x040fe4000000002b */
[----:B------:R-:W-:Y:S01]  /*b0f0*/  PRMT R42, R67, 0x5432, R42 ;  /* 0x00005432432a7816 */ /* 0x000fe2000000002a */
[C---:B-1----:R-:W-:Y:S01]  /*b100*/  IMAD.U32 R54, R12.reuse, 0x10000, RZ ;  /* 0x000100000c367824 */ /* 0x042fe200078e00ff */
[----:B------:R-:W-:Y:S01]  /*b110*/  LOP3.LUT R53, R12, 0xffff0000, RZ, 0xc0, !PT ;  /* 0xffff00000c357812 */ /* 0x000fe200078ec0ff */
[C---:B------:R-:W-:Y:S01]  /*b120*/  IMAD.U32 R12, R13.reuse, 0x10000, RZ ;  /* 0x000100000d0c7824 */ /* 0x040fe200078e00ff */
[----:B------:R-:W-:Y:S01]  /*b130*/  LOP3.LUT R56, R13, 0xffff0000, RZ, 0xc0, !PT ;  /* 0xffff00000d387812 */ /* 0x000fe200078ec0ff */
[----:B------:R-:W-:Y:S01]  /*b140*/  IMAD.U32 R13, R15, 0x10000, RZ ;  /* 0x000100000f0d7824 */ /* 0x000fe200078e00ff */
[----:B--2---:R-:W-:Y:S01]  /*b150*/  SHF.L.U32 R57, R8, 0x10, RZ ;  /* 0x0000001008397819 */ /* 0x004fe200000006ff */
[----:B------:R-:W-:Y:S01]  /*b160*/  IMAD.U32 R67, R11, 0x10000, RZ ;  /* 0x000100000b437824 */ /* 0x000fe200078e00ff */
[----:B------:R-:W-:Y:S01]  /*b170*/  LOP3.LUT R58, R15, 0xffff0000, RZ, 0xc0, !PT ;  /* 0xffff00000f3a7812 */ /* 0x000fe200078ec0ff */
[----:B------:R-:W-:Y:S01]  /*b180*/  IMAD.U32 R68, R10, 0x10000, RZ ;  /* 0x000100000a447824 */ /* 0x000fe200078e00ff */
[----:B------:R-:W-:Y:S01]  /*b190*/  LOP3.LUT R15, R8, 0xffff0000, RZ, 0xc0, !PT ;  /* 0xffff0000080f7812 */ /* 0x000fe200078ec0ff */
[C---:B------:R-:W-:Y:S01]  /*b1a0*/  IMAD.U32 R8, R9.reuse, 0x10000, RZ ;  /* 0x0001000009087824 */ /* 0x040fe200078e00ff */
[----:B------:R-:W-:Y:S01]  /*b1b0*/  LOP3.LUT R69, R9, 0xffff0000, RZ, 0xc0, !PT ;  /* 0xffff000009457812 */ /* 0x000fe200078ec0ff */
[C---:B------:R-:W-:Y:S01]  /*b1c0*/  FMUL.FTZ R9, R57.reuse, R59 ;  /* 0x0000003b39097220 */ /* 0x040fe20000410000 */
[----:B------:R-:W-:Y:S01]  /*b1d0*/  LOP3.LUT R10, R10, 0xffff0000, RZ, 0xc0, !PT ;  /* 0xffff00000a0a7812 */ /* 0x000fe200078ec0ff */
[-C--:B------:R-:W-:Y:S01]  /*b1e0*/  FMUL.FTZ R57, R57, R66.reuse ;  /* 0x0000004239397220 */ /* 0x080fe20000410000 */
[----:B------:R-:W-:Y:S01]  /*b1f0*/  LOP3.LUT R11, R11, 0xffff0000, RZ, 0xc0, !PT ;  /* 0xffff00000b0b7812 */ /* 0x000fe200078ec0ff */
[----:B------:R-:W-:-:S02]  /*b200*/  FFMA.FTZ R9, R54, R66, -R9 ;  /* 0x0000004236097223 */ /* 0x000fc40000010809 */
[----:B------:R-:W-:Y:S02]  /*b210*/  FMUL.FTZ R44, R15, R40 ;  /* 0x000000280f2c7220 */ /* 0x000fe40000410000 */
[----:B------:R-:W-:Y:S01]  /*b220*/  FFMA.FTZ R57, R54, R59, R57 ;  /* 0x0000003b36397223 */ /* 0x000fe20000010039 */
[----:B------:R-:W-:Y:S01]  /*b230*/  SHF.L.U32 R54, R45, 0x10, RZ ;  /* 0x000000102d367819 */ /* 0x000fe200000006ff */
[C---:B------:R-:W-:Y:S01]  /*b240*/  IMAD.U32 R66, R41.reuse, 0x10000, RZ ;  /* 0x0001000029427824 */ /* 0x040fe200078e00ff */
[----:B------:R-:W-:Y:S01]  /*b250*/  LOP3.LUT R41, R41, 0xffff0000, RZ, 0xc0, !PT ;  /* 0xffff000029297812 */ /* 0x000fe200078ec0ff */
[-C--:B------:R-:W-:Y:S01]  /*b260*/  FMUL.FTZ R15, R15, R70.reuse ;  /* 0x000000460f0f7220 */ /* 0x080fe20000410000 */
[----:B------:R-:W-:Y:S01]  /*b270*/  LOP3.LUT R45, R45, 0xffff0000, RZ, 0xc0, !PT ;  /* 0xffff00002d2d7812 */ /* 0x000fe200078ec0ff */
[----:B------:R-:W-:Y:S02]  /*b280*/  FFMA.FTZ R70, R53, R70, -R44 ;  /* 0x0000004635467223 */ /* 0x000fe4000001082c */
[----:B------:R-:W-:-:S02]  /*b290*/  FMUL.FTZ R44, R8, R66 ;  /* 0x00000042082c7220 */ /* 0x000fc40000410000 */
[----:B------:R-:W-:Y:S02]  /*b2a0*/  FMUL.FTZ R8, R8, R54 ;  /* 0x0000003608087220 */ /* 0x000fe40000410000 */
[C---:B------:R-:W-:Y:S01]  /*b2b0*/  IMAD.U32 R59, R43.reuse, 0x10000, RZ ;  /* 0x000100002b3b7824 */ /* 0x040fe200078e00ff */
[----:B------:R-:W-:Y:S01]  /*b2c0*/  LOP3.LUT R43, R43, 0xffff0000, RZ, 0xc0, !PT ;  /* 0xffff00002b2b7812 */ /* 0x000fe200078ec0ff */
[----:B------:R-:W-:Y:S02]  /*b2d0*/  FFMA.FTZ R15, R53, R40, R15 ;  /* 0x00000028350f7223 */ /* 0x000fe4000001000f */
[C---:B------:R-:W-:Y:S01]  /*b2e0*/  IMAD.U32 R40, R47.reuse, 0x10000, RZ ;  /* 0x000100002f287824 */ /* 0x040fe200078e00ff */
[----:B------:R-:W-:Y:S01]  /*b2f0*/  LOP3.LUT R47, R47, 0xffff0000, RZ, 0xc0, !PT ;  /* 0xffff00002f2f7812 */ /* 0x000fe200078ec0ff */
[----:B------:R-:W-:Y:S02]  /*b300*/  FFMA.FTZ R66, R12, R66, R8 ;  /* 0x000000420c427223 */ /* 0x000fe40000010008 */
[----:B------:R-:W-:-:S02]  /*b310*/  FMUL.FTZ R8, R67, R59 ;  /* 0x0000003b43087220 */ /* 0x000fc40000410000 */
[----:B------:R-:W-:Y:S02]  /*b320*/  FFMA.FTZ R44, R12, R54, -R44 ;  /* 0x000000360c2c7223 */ /* 0x000fe4000001082c */
[-C--:B------:R-:W-:Y:S02]  /*b330*/  FMUL.FTZ R67, R67, R40.reuse ;  /* 0x0000002843437220 */ /* 0x080fe40000410000 */
[C---:B------:R-:W-:Y:S01]  /*b340*/  IMAD.U32 R12, R42.reuse, 0x10000, RZ ;  /* 0x000100002a0c7824 */ /* 0x040fe200078e00ff */
[----:B------:R-:W-:Y:S01]  /*b350*/  LOP3.LUT R42, R42, 0xffff0000, RZ, 0xc0, !PT ;  /* 0xffff00002a2a7812 */ /* 0x000fe200078ec0ff */
[C---:B------:R-:W-:Y:S01]  /*b360*/  IMAD.U32 R53, R46.reuse, 0x10000, RZ ;  /* 0x000100002e357824 */ /* 0x040fe200078e00ff */
[----:B------:R-:W-:Y:S01]  /*b370*/  LOP3.LUT R46, R46, 0xffff0000, RZ, 0xc0, !PT ;  /* 0xffff00002e2e7812 */ /* 0x000fe200078ec0ff */
[C---:B------:R-:W-:Y:S02]  /*b380*/  FFMA.FTZ R40, R13.reuse, R40, -R8 ;  /* 0x000000280d287223 */ /* 0x040fe40000010808 */
[----:B------:R-:W-:-:S02]  /*b390*/  FFMA.FTZ R59, R13, R59, R67 ;  /* 0x0000003b0d3b7223 */ /* 0x000fc40000010043 */
[----:B------:R-:W-:Y:S02]  /*b3a0*/  FMUL.FTZ R13, R68, R12 ;  /* 0x0000000c440d7220 */ /* 0x000fe40000410000 */
[C---:B------:R-:W-:Y:S01]  /*b3b0*/  IMAD.U32 R55, R14.reuse, 0x10000, RZ ;  /* 0x000100000e377824 */ /* 0x040fe200078e00ff */
[----:B------:R-:W-:Y:S01]  /*b3c0*/  LOP3.LUT R14, R14, 0xffff0000, RZ, 0xc0, !PT ;  /* 0xffff00000e0e7812 */ /* 0x000fe200078ec0ff */
[C---:B------:R-:W-:Y:S02]  /*b3d0*/  FMUL.FTZ R8, R69.reuse, R41 ;  /* 0x0000002945087220 */ /* 0x040fe40000410000 */
[----:B------:R-:W-:Y:S02]  /*b3e0*/  FMUL.FTZ R68, R68, R53 ;  /* 0x0000003544447220 */ /* 0x000fe40000410000 */
[-C--:B------:R-:W-:Y:S02]  /*b3f0*/  FMUL.FTZ R69, R69, R45.reuse ;  /* 0x0000002d45457220 */ /* 0x080fe40000410000 */
[----:B------:R-:W-:-:S02]  /*b400*/  FFMA.FTZ R45, R56, R45, -R8 ;  /* 0x0000002d382d7223 */ /* 0x000fc40000010808 */
[----:B------:R-:W-:Y:S02]  /*b410*/  FFMA.FTZ R68, R55, R12, R68 ;  /* 0x0000000c37447223 */ /* 0x000fe40000010044 */
[C---:B------:R-:W-:Y:S02]  /*b420*/  FMUL.FTZ R12, R10.reuse, R42 ;  /* 0x0000002a0a0c7220 */ /* 0x040fe40000410000 */
[C---:B------:R-:W-:Y:S02]  /*b430*/  FMUL.FTZ R8, R11.reuse, R43 ;  /* 0x0000002b0b087220 */ /* 0x040fe40000410000 */
        /* <DEDUP_REMOVED lines=8> */
[----:B------:R-:W-:-:S02]  /*b4c0*/  FFMA.FTZ R69, R56, R41, R69 ;  /* 0x0000002938457223 */ /* 0x000fc40000010045 */
        /* <DEDUP_REMOVED lines=9> */
.L_x_395:
[----:B------:R-:W-:Y:S05]  /*b560*/  BSYNC B0 ;  /* 0x0000000000007941 */ /* 0x000fea0003800000 */
.L_x_394:
        /* <DEDUP_REMOVED lines=28> */
[----:B------:R-:W-:Y:S02]  /*b730*/  PRMT R36, R64, 0x5432, R36 ;  /* 0x0000543240247816 */ /* 0x000fe40000000024 */
[----:B------:R-:W1:Y:S01]  /*b740*/  LDS.128 R12, [R40+0x100] ;  /* 0x00010000280c7984 */ /* 0x000e620000000c00 */
[----:B------:R-:W-:Y:S01]  /*b750*/  IMAD.U32 R47, R32, 0x10000, RZ ;  /* 0x00010000202f7824 */ /* 0x000fe200078e00ff */
[----:B------:R-:W-:Y:S01]  /*b760*/  SHF.R.U32.HI R33, RZ, 0x10, R33 ;  /* 0x00000010ff217819 */ /* 0x000fe20000011621 */
[----:B------:R-:W-:Y:S01]  /*b770*/  IMAD.U32 R52, R36, 0x10000, RZ ;  /* 0x0001000024347824 */ /* 0x000fe200078e00ff */
[----:B------:R-:W2:Y:S01]  /*b780*/  LDS.128 R8, [R31+0x100] ;  /* 0x000100001f087984 */ /* 0x000ea20000000c00 */
[----:B------:R-:W-:-:S02]  /*b790*/  SHF.R.U32.HI R37, RZ, 0x10, R37 ;  /* 0x00000010ff257819 */ /* 0x000fc40000011625 */
[----:B------:R-:W-:Y:S02]  /*b7a0*/  LOP3.LUT R32, R32, 0xffff0000, RZ, 0xc0, !PT ;  /* 0xffff000020207812 */ /* 0x000fe400078ec0ff */
[----:B------:R-:W-:Y:S02]  /*b7b0*/  PRMT R33, R62, 0x5410, R33 ;  /* 0x000054103e217816 */ /* 0x000fe40000000021 */
[----:B------:R-:W-:Y:S02]  /*b7c0*/  SHF.R.U64 R34, R34, 0x10, R35 ;  /* 0x0000001022227819 */ /* 0x000fe40000001223 */
[----:B------:R-:W-:Y:S02]  /*b7d0*/  PRMT R37, R64, 0x5410, R37 ;  /* 0x0000541040257816 */ /* 0x000fe40000000025 */
[----:B------:R-:W-:Y:S02]  /*b7e0*/  SHF.R.U64 R38, R38, 0x10, R39 ;  /* 0x0000001026267819 */ /* 0x000fe40000001227 */
[----:B------:R-:W-:-:S02]  /*b7f0*/  SHF.R.U32.HI R35, RZ, 0x10, R35 ;  /* 0x00000010ff237819 */ /* 0x000fc40000011623 */
[----:B------:R-:W-:Y:S02]  /*b800*/  LOP3.LUT R56, R36, 0xffff0000, RZ, 0xc0, !PT ;  /* 0xffff000024387812 */ /* 0x000fe400078ec0ff */
[----:B------:R-:W-:Y:S02]  /*b810*/  SHF.R.U32.HI R39, RZ, 0x10, R39 ;  /* 0x00000010ff277819 */ /* 0x000fe40000011627 */
[----:B------:R-:W-:Y:S02]  /*b820*/  PRMT R35, R63, 0x5410, R35 ;  /* 0x000054103f237816 */ /* 0x000fe40000000023 */
[----:B------:R-:W-:Y:S02]  /*b830*/  PRMT R39, R65, 0x5410, R39 ;  /* 0x0000541041277816 */ /* 0x000fe40000000027 */
[----:B------:R-:W-:Y:S02]  /*b840*/  PRMT R34, R63, 0x5432, R34 ;  /* 0x000054323f227816 */ /* 0x000fe40000000022 */
        /* <DEDUP_REMOVED lines=71> */
.L_x_397:
[----:B------:R-:W-:Y:S05]  /*bcc0*/  BSYNC B0 ;  /* 0x0000000000007941 */ /* 0x000fea0003800000 */
.L_x_396:
[----:B-1----:R-:W-:-:S04]  /*bcd0*/  IADD3 R8, R18, 0x60, RZ ;  /* 0x0000006012087810 */ /* 0x002fc80007ffe0ff */
        /* <DEDUP_REMOVED lines=14> */
[C---:B------:R-:W-:Y:S01]  /*bdc0*/  LOP3.LUT R10, R14.reuse, 0x38, R10, 0xf8, !PT ;  /* 0x000000380e0a7812 */ /* 0x040fe200078ef80a */
        /* <DEDUP_REMOVED lines=100> */
.L_x_385:
[----:B------:R-:W-:Y:S05]  /*c410*/  BSYNC B2 ;  /* 0x0000000000027941 */ /* 0x000fea0003800000 */
.L_x_363:
[----:B-1----:R-:W-:Y:S01]  /*c420*/  IMAD R8, R29, c[0x0][0x208], RZ ;  /* 0x000082001d087a24 */ /* 0x002fe200078e02ff */
[----:B------:R-:W-:Y:S01]  /*c430*/  BAR.SYNC.DEFER_BLOCKING 0x0 ;  /* 0x0000000000007b1d */ /* 0x000fe20000010000 */
[----:B------:R-:W-:Y:S01]  /*c440*/  IMAD.WIDE.U32 R12, R228, c[0x0][0x208], RZ ;  /* 0x00008200e40c7a25 */ /* 0x000fe200078e00ff */
[----:B------:R-:W-:Y:S02]  /*c450*/  SHF.R.S32.HI R229, RZ, 0x1f, R223 ;  /* 0x0000001fffe57819 */ /* 0x000fe400000114df */
[----:B------:R-:W-:Y:S01]  /*c460*/  ISETP.GE.AND P1, PT, R224, c[0x0][0x1d4], PT ;  /* 0x00007500e0007a0c */ /* 0x000fe20003f26270 */
[----:B------:R-:W-:Y:S01]  /*c470*/  IMAD R8, R228, c[0x0][0x20c], R8 ;  /* 0x00008300e4087a24 */ /* 0x000fe200078e0208 */
[----:B------:R-:W-:Y:S01]  /*c480*/  LEA.HI R229, R229, R223, RZ, 0x3 ;  /* 0x000000dfe5e57211 */ /* 0x000fe200078f18ff */
[----:B------:R-:W-:Y:S01]  /*c490*/  IMAD R10, R19, c[0x0][0x218], RZ ;  /* 0x00008600130a7a24 */ /* 0x000fe200078e02ff */
[----:B------:R-:W-:Y:S01]  /*c4a0*/  LEA.HI R19, R7, R73, RZ, 0x5 ;  /* 0x0000004907137211 */ /* 0x000fe200078f28ff */
[----:B------:R-:W-:Y:S01]  /*c4b0*/  IMAD.IADD R13, R13, 0x1, R8 ;  /* 0x000000010d0d7824 */ /* 0x000fe200078e0208 */
[----:B------:R-:W-:Y:S01]  /*c4c0*/  LOP3.LUT R229, R229, 0xfffffff8, RZ, 0xc0, !PT ;  /* 0xfffffff8e5e57812 */ /* 0x000fe200078ec0ff */
[C---:B------:R-:W-:Y:S01]  /*c4d0*/  IMAD R10, R227.reuse, c[0x0][0x21c], R10 ;  /* 0x00008700e30a7a24 */ /* 0x040fe200078e020a */
[----:B------:R-:W-:Y:S01]  /*c4e0*/  SHF.R.S32.HI R247, RZ, 0x1f, R224 ;  /* 0x0000001ffff77819 */ /* 0x000fe200000114e0 */
[----:B------:R-:W-:Y:S01]  /*c4f0*/  IMAD.WIDE.U32 R12, R227, c[0x0][0x218], R12 ;  /* 0x00008600e30c7a25 */ /* 0x000fe200078e000c */
[----:B------:R-:W-:-:S03]  /*c500*/  SHF.R.S32.HI R231, RZ, 0x1f, R229 ;  /* 0x0000001fffe77819 */ /* 0x000fc600000114e5 */
[----:B------:R-:W-:Y:S01]  /*c510*/  IMAD.SHL.U32 R9, R0, 0x40, RZ ;  /* 0x0000004000097824 */ /* 0x000fe200078e00ff */
[----:B------:R-:W-:Y:S01]  /*c520*/  IADD3 R8, P0, R232, R12, RZ ;  /* 0x0000000ce8087210 */ /* 0x000fe20007f1e0ff */
[----:B------:R-:W-:Y:S01]  /*c530*/  IMAD.SHL.U32 R210, R18, 0x8, RZ ;  /* 0x0000000812d27824 */ /* 0x000fe200078e00ff */
[----:B------:R-:W-:Y:S01]  /*c540*/  SHF.R.S32.HI R18, RZ, 0x5, R19 ;  /* 0x00000005ff127819 */ /* 0x000fe20000011413 */
[----:B------:R-:W-:Y:S01]  /*c550*/  IMAD.WIDE R20, R229, 0x2, RZ ;  /* 0x00000002e5147825 */ /* 0x000fe200078e02ff */
[----:B------:R-:W-:Y:S02]  /*c560*/  IADD3.X R10, R219, R13, R10, P0, !PT ;  /* 0x0000000ddb0a7210 */ /* 0x000fe400007fe40a */
[----:B-----5:R-:W-:Y:S01]  /*c570*/  LEA R74, P0, R8, c[0x0][0x1f8], 0x1 ;  /* 0x00007e00084a7a11 */ /* 0x020fe200078008ff */
[----:B------:R-:W-:Y:S01]  /*c580*/  IMAD R172, R18, 0x400, R4 ;  /* 0x0000040012ac7824 */ /* 0x000fe200078e0204 */
[----:B------:R-:W-:Y:S01]  /*c590*/  LOP3.LUT R9, R9, 0x1c0, RZ, 0xc0, !PT ;  /* 0x000001c009097812 */ /* 0x000fe200078ec0ff */
[----:B------:R-:W-:Y:S01]  /*c5a0*/  IMAD.WIDE R12, R224, 0x2, RZ ;  /* 0x00000002e00c7825 */ /* 0x000fe200078e02ff */
[----:B------:R-:W-:Y:S01]  /*c5b0*/  LEA.HI.X R8, R8, c[0x0][0x1fc], R10, 0x1, P0 ;  /* 0x00007f0008087a11 */ /* 0x000fe200000f0c0a */
[----:B------:R-:W1:Y:S01]  /*c5c0*/  SHFL.IDX PT, R56, R74, RZ, 0x181f ;  /* 0x00181fff4a387589 */ /* 0x000e6200000e0000 */
[----:B------:R-:W-:Y:S01]  /*c5d0*/  LOP3.LUT R210, R9, 0x8, R210, 0xf8, !PT ;  /* 0x0000000809d27812 */ /* 0x000fe200078ef8d2 */
[----:B------:R-:W-:Y:S01]  /*c5e0*/  IMAD.SHL.U32 R230, R28, 0x2, RZ ;  /* 0x000000021ce67824 */ /* 0x000fe200078e00ff */
[----:B------:R-:W-:Y:S01]  /*c5f0*/  SHF.R.U32.HI R9, RZ, 0x3, R9 ;  /* 0x00000003ff097819 */ /* 0x000fe20000011609 */
[----:B------:R-:W2:Y:S01]  /*c600*/  SHFL.IDX PT, R10, R8, RZ, 0x181f ;  /* 0x00181fff080a7589 */ /* 0x000ea200000e0000 */
[C---:B------:R-:W-:Y:S01]  /*c610*/  LEA R180, R172.reuse, 0x100, 0x1 ;  /* 0x00000100acb47811 */ /* 0x040fe200078e08ff */
[----:B------:R-:W-:Y:S01]  /*c620*/  IMAD.SHL.U32 R172, R172, 0x2, RZ ;  /* 0x00000002acac7824 */ /* 0x000fe200078e00ff */
[----:B------:R-:W-:Y:S01]  /*c630*/  LOP3.LUT R210, R210, R9, RZ, 0x3c, !PT ;  /* 0x00000009d2d27212 */ /* 0x000fe200078e3cff */
[----:B------:R-:W3:Y:S01]  /*c640*/  SHFL.IDX PT, R14, R74, 0x1, 0x181f ;  /* 0x00381f004a0e7f89 */ /* 0x000ee200000e0000 */
[----:B------:R-:W-:Y:S01]  /*c650*/  LOP3.LUT P0, RZ, R0, 0x2, RZ, 0xc0, !PT ;  /* 0x0000000200ff7812 */ /* 0x000fe2000780c0ff */
[----:B------:R-:W-:Y:S01]  /*c660*/  IMAD R176, R3, 0x2, R180 ;  /* 0x0000000203b07824 */ /* 0x000fe200078e02b4 */
[----:B------:R-:W-:Y:S01]  /*c670*/  IADD3 R243, R230, 0x100, RZ ;  /* 0x00000100e6f37810 */ /* 0x000fe20007ffe0ff */
[----:B------:R-:W-:Y:S01]  /*c680*/  IMAD R210, R30, 0x200, R210 ;  /* 0x000002001ed27824 */ /* 0x000fe200078e02d2 */
[----:B------:R-:W4:Y:S01]  /*c690*/  SHFL.IDX PT, R9, R8, 0x1, 0x181f ;  /* 0x00381f0008097f89 */ /* 0x000f2200000e0000 */
[----:B------:R-:W-:Y:S01]  /*c6a0*/  IMAD R180, R2, 0x2, R180 ;  /* 0x0000000202b47824 */ /* 0x000fe200078e02b4 */
[----:B------:R-:W-:Y:S01]  /*c6b0*/  IADD3 R242, R230, 0x3100, RZ ;  /* 0x00003100e6f27810 */ /* 0x000fe20007ffe0ff */
[----:B------:R-:W-:Y:S01]  /*c6c0*/  IMAD.SHL.U32 R210, R210, 0x2, RZ ;  /* 0x00000002d2d27824 */ /* 0x000fe200078e00ff */
[----:B------:R-:W4:Y:S01]  /*c6d0*/  SHFL.IDX PT, R74, R74, 0x2, 0x181f ;  /* 0x00581f004a4a7f89 */ /* 0x000f2200000e0000 */
[----:B------:R-:W-:Y:S01]  /*c6e0*/  IMAD R184, R2, 0x2, R176 ;  /* 0x0000000202b87824 */ /* 0x000fe200078e02b0 */
[----:B------:R-:W-:-:S02]  /*c6f0*/  IADD3 R241, R230, 0x1100, RZ ;  /* 0x00001100e6f17810 */ /* 0x000fc40007ffe0ff */
[----:B------:R-:W4:Y:S01]  /*c700*/  SHFL.IDX PT, R8, R8, 0x2, 0x181f ;  /* 0x00581f0008087f89 */ /* 0x000f2200000e0000 */
[C---:B------:R-:W-:Y:S02]  /*c710*/  IADD3 R11, R210.reuse, 0x8100, RZ ;  /* 0x00008100d20b7810 */ /* 0x040fe40007ffe0ff */
[----:B------:R-:W-:Y:S01]  /*c720*/  IADD3 R209, R210, 0x8120, RZ ;  /* 0x00008120d2d17810 */ /* 0x000fe20007ffe0ff */
[----:B------:R-:W-:Y:S01]  /*c730*/  LDSM.16.M88.4 R120, [R172+0x100] ;  /* 0x00010000ac78783b */ /* 0x000fe20000000200 */
[----:B------:R-:W-:Y:S02]  /*c740*/  @P0 IADD3 R209, R11, -0x20, RZ ;  /* 0xffffffe00bd10810 */ /* 0x000fe40007ffe0ff */
[----:B-1----:R-:W-:Y:S01]  /*c750*/  IADD3 R58, P0, R56, R12, RZ ;  /* 0x0000000c383a7210 */ /* 0x002fe20007f1e0ff */
[----:B------:R-:W-:Y:S01]  /*c760*/  LDSM.16.M88.4 R124, [R176] ;  /* 0x00000000b07c783b */ /* 0x000fe20000000200 */
[----:B------:R-:W-:Y:S02]  /*c770*/  IADD3 R240, R230, 0x4100, RZ ;  /* 0x00004100e6f07810 */ /* 0x000fe40007ffe0ff */
[----:B------:R-:W-:Y:S01]  /*c780*/  IADD3 R203, R209, 0x800, RZ ;  /* 0x00000800d1cb7810 */ /* 0x000fe20007ffe0ff */
[----:B------:R-:W-:Y:S01]  /*c790*/  LDSM.16.M88.4 R148, [R180] ;  /* 0x00000000b494783b */ /* 0x000fe20000000200 */
[----:B--2---:R-:W-:Y:S01]  /*c7a0*/  IMAD.X R59, R10, 0x1, R13, P0 ;  /* 0x000000010a3b7824 */ /* 0x004fe200000e060d */
[----:B---3--:R-:W-:-:S02]  /*c7b0*/  IADD3 R50, P0, R12, R14, RZ ;  /* 0x0000000e0c327210 */ /* 0x008fc40007f1e0ff */
[----:B------:R-:W-:Y:S01]  /*c7c0*/  LDSM.16.M88.4 R156, [R184] ;  /* 0x00000000b89c783b */ /* 0x000fe20000000200 */
[----:B------:R-:W-:Y:S02]  /*c7d0*/  IADD3 R202, R209, 0x1000, RZ ;  /* 0x00001000d1ca7810 */ /* 0x000fe40007ffe0ff */
[----:B----4-:R-:W-:Y:S01]  /*c7e0*/  IMAD.X R51, R13, 0x1, R9, P0 ;  /* 0x000000010d337824 */ /* 0x010fe200000e0609 */
[----:B------:R-:W-:Y:S01]  /*c7f0*/  LDSM.16.M88.4 R172, [R172+0x4100] ;  /* 0x00410000acac783b */ /* 0x000fe20000000200 */
[----:B------:R-:W-:Y:S02]  /*c800*/  IADD3 R12, P0, R12, R74, RZ ;  /* 0x0000004a0c0c7210 */ /* 0x000fe40007f1e0ff */
[C---:B------:R-:W-:Y:S01]  /*c810*/  IADD3 R201, R209.reuse, 0x1800, RZ ;  /* 0x00001800d1c97810 */ /* 0x040fe20007ffe0ff */
[----:B------:R-:W-:Y:S01]  /*c820*/  LDSM.16.M88.4 R176, [R176+0x4000] ;  /* 0x00400000b0b0783b */ /* 0x000fe20000000200 */
[----:B------:R-:W-:Y:S01]  /*c830*/  IADD3 R200, R209, 0x2000, RZ ;  /* 0x00002000d1c87810 */ /* 0x000fe20007ffe0ff */
[----:B------:R-:W-:Y:S01]  /*c840*/  IMAD.X R13, R13, 0x1, R8, P0 ;  /* 0x000000010d0d7824 */ /* 0x000fe200000e0608 */
[----:B------:R-:W-:Y:S01]  /*c850*/  IADD3 R56, P0, R56, R20, RZ ;  /* 0x0000001438387210 */ /* 0x000fe20007f1e0ff */
[----:B------:R-:W-:Y:S01]  /*c860*/  LDSM.16.M88.4 R180, [R180+0x4000] ;  /* 0x00400000b4b4783b */ /* 0x000fe20000000200 */
[----:B------:R-:W-:-:S02]  /*c870*/  IADD3 R199, R209, 0x2800, RZ ;  /* 0x00002800d1c77810 */ /* 0x000fc40007ffe0ff */
[----:B------:R-:W-:Y:S01]  /*c880*/  IADD3 R197, R209, 0x3000, RZ ;  /* 0x00003000d1c57810 */ /* 0x000fe20007ffe0ff */
[----:B------:R-:W-:Y:S01]  /*c890*/  LDSM.16.M88.4 R184, [R184+0x4000] ;  /* 0x00400000b8b8783b */ /* 0x000fe20000000200 */
[----:B------:R-:W-:-:S03]  /*c8a0*/  IMAD.X R57, R10, 0x1, R21, P0 ;  /* 0x000000010a397824 */ /* 0x000fc600000e0615 */
[----:B------:R-:W-:Y:S01]  /*c8b0*/  BAR.SYNC.DEFER_BLOCKING 0x0 ;  /* 0x0000000000007b1d */ /* 0x000fe20000010000 */
[C---:B------:R-:W-:Y:S02]  /*c8c0*/  IADD3 R14, P0, R20.reuse, R14, RZ ;  /* 0x0000000e140e7210 */ /* 0x040fe40007f1e0ff */
[C---:B------:R-:W-:Y:S02]  /*c8d0*/  IADD3 R196, R209.reuse, 0x3800, RZ ;  /* 0x00003800d1c47810 */ /* 0x040fe40007ffe0ff */
[----:B------:R-:W-:Y:S01]  /*c8e0*/  IADD3 R195, R209, 0x4000, RZ ;  /* 0x00004000d1c37810 */ /* 0x000fe20007ffe0ff */
[----:B------:R-:W-:Y:S01]  /*c8f0*/  IMAD.X R15, R21, 0x1, R9, P0 ;  /* 0x00000001150f7824 */ /* 0x000fe200000e0609 */
[----:B------:R-:W-:Y:S02]  /*c900*/  IADD3 R74, P0, R20, R74, RZ ;  /* 0x0000004a144a7210 */ /* 0x000fe40007f1e0ff */
[C---:B------:R-:W-:Y:S02]  /*c910*/  IADD3 R194, R209.reuse, 0x4800, RZ ;  /* 0x00004800d1c27810 */ /* 0x040fe40007ffe0ff */
[----:B------:R-:W-:Y:S01]  /*c920*/  IADD3 R193, R209, 0x5000, RZ ;  /* 0x00005000d1c17810 */ /* 0x000fe20007ffe0ff */
[----:B------:R-:W-:Y:S01]  /*c930*/  IMAD.X R75, R21, 0x1, R8, P0 ;  /* 0x00000001154b7824 */ /* 0x000fe200000e0608 */
[----:B------:R-:W-:-:S02]  /*c940*/  ISETP.LT.OR P0, PT, R48, 0x1, P1 ;  /* 0x000000013000780c */ /* 0x000fc40000f01670 */
[----:B------:R-:W-:Y:S01]  /*c950*/  IADD3 R192, R209, 0x5800, RZ ;  /* 0x00005800d1c07810 */ /* 0x000fe20007ffe0ff */
[----:B------:R-:W-:-:S04]  /*c960*/  DEPBAR.LE SB0, 0x0 ;  /* 0x000080000000791a */ /* 0x000fc80000000000 */
[----:B------:R-:W-:Y:S06]  /*c970*/  BAR.SYNC.DEFER_BLOCKING 0x0 ;  /* 0x0000000000007b1d */ /* 0x000fec0000010000 */
[----:B------:R-:W-:Y:S04]  /*c980*/  LDSM.16.M88.4 R8, [R210+0x8100] ;  /* 0x00810000d208783b */ /* 0x000fe80000000200 */
[----:B------:R-:W1:Y:S04]  /*c990*/  LDSM.16.M88.4 R80, [R210+0x8900] ;  /* 0x00890000d250783b */ /* 0x000e680000000200 */
[----:B------:R-:W2:Y:S04]  /*c9a0*/  LDSM.16.M88.4 R68, [R210+0x9100] ;  /* 0x00910000d244783b */ /* 0x000ea80000000200 */
[----:B------:R-:W3:Y:S04]  /*c9b0*/  LDSM.16.M88.4 R60, [R210+0x9900] ;  /* 0x00990000d23c783b */ /* 0x000ee80000000200 */
[----:B------:R-:W4:Y:S04]  /*c9c0*/  LDSM.16.M88.4 R52, [R210+0xa100] ;  /* 0x00a10000d234783b */ /* 0x000f280000000200 */
[----:B------:R-:W-:Y:S04]  /*c9d0*/  LDSM.16.M88.4 R44, [R210+0xa900] ;  /* 0x00a90000d22c783b */ /* 0x000fe80000000200 */
[----:B------:R-:W-:Y:S04]  /*c9e0*/  LDSM.16.M88.4 R36, [R209] ;  /* 0x00000000d124783b */ /* 0x000fe80000000200 */
[----:B------:R-:W3:Y:S04]  /*c9f0*/  LDSM.16.M88.4 R32, [R209+0x800] ;  /* 0x00080000d120783b */ /* 0x000ee80000000200 */
[----:B------:R-:W4:Y:S04]  /*ca00*/  LDSM.16.M88.4 R28, [R209+0x1000] ;  /* 0x00100000d11c783b */ /* 0x000f280000000200 */
[----:B------:R-:W4:Y:S04]  /*ca10*/  LDSM.16.M88.4 R24, [R209+0x1800] ;  /* 0x00180000d118783b */ /* 0x000f280000000200 */
[----:B------:R-:W4:Y:S04]  /*ca20*/  LDSM.16.M88.4 R20, [R209+0x2000] ;  /* 0x00200000d114783b */ /* 0x000f280000000200 */
[----:B------:R-:W4:Y:S01]  /*ca30*/  LDSM.16.M88.4 R40, [R209+0x2800] ;  /* 0x00280000d128783b */ /* 0x000f220000000200 */
[----:B-1----:R-:W-:Y:S03]  /*ca40*/  HMMA.16816.F32.BF16 R84, R120, R80, RZ ;  /* 0x000000507854723c */ /* 0x002fe600000418ff */
[----:B------:R-:W-:Y:S01]  /*ca50*/  @!PT LDS RZ, [RZ] ;  /* 0x00000000fffff984 */ /* 0x000fe20000000800 */
[----:B------:R-:W-:Y:S01]  /*ca60*/  @!PT LDS RZ, [RZ] ;  /* 0x00000000fffff984 */ /* 0x000fe20000000800 */
[----:B------:R-:W-:Y:S01]  /*ca70*/  @!PT LDS RZ, [RZ] ;  /* 0x00000000fffff984 */ /* 0x000fe20000000800 */
[----:B------:R4:W-:Y:S01]  /*ca80*/  LDGSTS.E.BYPASS.LTC128B.128 [R230+0x100], [R58.64], !P0 ;  /* 0x001000003ae67fae */ /* 0x0009e2000c101d52 */
[----:B------:R-:W-:-:S04]  /*ca90*/  ISETP.GE.AND P0, PT, R223, c[0x0][0x1d4], PT ;  /* 0x00007500df007a0c */ /* 0x000fc80003f06270 */
[C---:B------:R-:W-:Y:S01]  /*caa0*/  ISETP.LT.OR P2, PT, R48.reuse, 0x1, P0 ;  /* 0x000000013000780c */ /* 0x040fe20000741670 */
[C---:B------:R-:W-:Y:S08]  /*cab0*/  HMMA.16816.F32.BF16 R80, R120.reuse, R82, RZ ;  /* 0x000000527850723c */ /* 0x040ff000000418ff */
[----:B--2---:R-:W-:Y:S04]  /*cac0*/  HMMA.16816.F32.BF16 R76, R120, R68, RZ ;  /* 0x00000044784c723c */ /* 0x004fe800000418ff */
[----:B------:R4:W-:Y:S01]  /*cad0*/  LDGSTS.E.BYPASS.LTC128B.128 [R230+0x3100], [R56.64], !P2 ;  /* 0x0310000038e67fae */ /* 0x0009e2000d101d52 */
[----:B------:R-:W-:-:S02]  /*cae0*/  ISETP.LT.OR P2, PT, R48, 0x21, P1 ;  /* 0x000000213000780c */ /* 0x000fc40000f41670 */
[C---:B------:R-:W-:Y:S01]  /*caf0*/  ISETP.LT.OR P1, PT, R48.reuse, 0x41, P1 ;  /* 0x000000413000780c */ /* 0x040fe20000f21670 */
[C---:B---3--:R-:W-:Y:S08]  /*cb00*/  HMMA.16816.F32.BF16 R64, R120.reuse, R60, RZ ;  /* 0x0000003c7840723c */ /* 0x048ff000000418ff */
[----:B------:R-:W-:Y:S02]  /*cb10*/  HMMA.16816.F32.BF16 R68, R120, R70, RZ ;  /* 0x000000467844723c */ /* 0x000fe400000418ff */
[----:B------:R1:W-:Y:S01]  /*cb20*/  LDGSTS.E.BYPASS.LTC128B.128 [R230+0x1100], [R50.64], !P2 ;  /* 0x0110000032e67fae */ /* 0x0003e2000d101d52 */
[----:B------:R-:W-:-:S02]  /*cb30*/  ISETP.LT.OR P2, PT, R48, 0x21, P0 ;  /* 0x000000213000780c */ /* 0x000fc40000741670 */
[----:B------:R-:W-:-:S03]  /*cb40*/  ISETP.LT.OR P0, PT, R48, 0x41, P0 ;  /* 0x000000413000780c */ /* 0x000fc60000701670 */
[C---:B------:R-:W-:Y:S08]  /*cb50*/  HMMA.16816.F32.BF16 R60, R120.reuse, R62, RZ ;  /* 0x0000003e783c723c */ /* 0x040ff000000418ff */
[----:B------:R2:W-:Y:S01]  /*cb60*/  LDGSTS.E.BYPASS.LTC128B.128 [R230+0x4100], [R14.64], !P2 ;  /* 0x041000000ee67fae */ /* 0x0005e2000d101d52 */
[----:B------:R-:W-:Y:S01]  /*cb70*/  LOP3.LUT P2, RZ, R0, 0x4, RZ, 0xc0, !PT ;  /* 0x0000000400ff7812 */ /* 0x000fe2000784c0ff */
[C---:B----4-:R-:W-:Y:S02]  /*cb80*/  HMMA.16816.F32.BF16 R56, R120.reuse, R52, RZ ;  /* 0x000000347838723c */ /* 0x050fe400000418ff */
[----:B------:R3:W-:Y:S04]  /*cb90*/  LDGSTS.E.BYPASS.LTC128B.128 [R230+0x2100], [R12.64], !P1 ;  /* 0x021000000ce67fae */ /* 0x0007e8000c901d52 */
[----:B------:R4:W-:Y:S01]  /*cba0*/  LDGSTS.E.BYPASS.LTC128B.128 [R230+0x5100], [R74.64], !P0 ;  /* 0x051000004ae67fae */ /* 0x0009e2000c101d52 */
[----:B------:R-:W-:Y:S01]  /*cbb0*/  ISETP.GT.AND P0, PT, R72, R226, PT ;  /* 0x000000e24800720c */ /* 0x000fe20003f04270 */
[----:B------:R-:W-:Y:S02]  /*cbc0*/  HMMA.16816.F32.BF16 R52, R120, R54, RZ ;  /* 0x000000367834723c */ /* 0x000fe400000418ff */
[----:B------:R-:W0:Y:S06]  /*cbd0*/  LDGDEPBAR ;  /* 0x00000000000079af */ /* 0x000e2c0000000000 */
[C---:B------:R-:W-:Y:S08]  /*cbe0*/  HMMA.16816.F32.BF16 R84, R124.reuse, R32, R84 ;  /* 0x000000207c54723c */ /* 0x040ff00000041854 */
[----:B------:R-:W-:Y:S01]  /*cbf0*/  HMMA.16816.F32.BF16 R80, R124, R34, R80 ;  /* 0x000000227c50723c */ /* 0x000fe20000041850 */
[----:B--2---:R-:W-:-:S05]  /*cc00*/  IMAD.MOV.U32 R14, RZ, RZ, 0x40 ;  /* 0x00000040ff0e7424 */ /* 0x004fca00078e00ff */
[----:B------:R-:W-:Y:S02]  /*cc10*/  SEL R0, R14, 0xffffffc0, !P2 ;  /* 0xffffffc00e007807 */ /* 0x000fe40005000000 */
[----:B---3--:R-:W-:Y:S03]  /*cc20*/  HMMA.16816.F32.BF16 R12, R120, R8, RZ ;  /* 0x00000008780c723c */ /* 0x008fe600000418ff */
[----:B------:R-:W-:Y:S02]  /*cc30*/  IMAD.IADD R207, R210, 0x1, R0 ;  /* 0x00000001d2cf7824 */ /* 0x000fe400078e0200 */
[----:B------:R-:W-:-:S03]  /*cc40*/  IMAD.IADD R198, R0, 0x1, R209 ;  /* 0x0000000100c67824 */ /* 0x000fc600078e02d1 */
[C---:B------:R-:W-:Y:S01]  /*cc50*/  HMMA.16816.F32.BF16 R8, R120.reuse, R10, RZ ;  /* 0x0000000a7808723c */ /* 0x040fe200000418ff */
[----:B------:R-:W-:Y:S04]  /*cc60*/  LDSM.16.M88.4 R100, [R207+0x8900] ;  /* 0x00890000cf64783b */ /* 0x000fe80000000200 */
[----:B------:R-:W-:Y:S03]  /*cc70*/  LDSM.16.M88.4 R32, [R207+0x9100] ;  /* 0x00910000cf20783b */ /* 0x000fe60000000200 */
[----:B-1----:R-:W-:Y:S01]  /*cc80*/  HMMA.16816.F32.BF16 R48, R120, R44, RZ ;  /* 0x0000002c7830723c */ /* 0x002fe200000418ff */
[----:B------:R-:W-:Y:S04]  /*cc90*/  LDSM.16.M88.4 R96, [R198] ;  /* 0x00000000c660783b */ /* 0x000fe80000000200 */
[----:B------:R-:W-:Y:S03]  /*cca0*/  LDSM.16.M88.4 R92, [R198+0x800] ;  /* 0x00080000c65c783b */ /* 0x000fe60000000200 */
[C---:B------:R-:W-:Y:S01]  /*ccb0*/  HMMA.16816.F32.BF16 R12, R124.reuse, R36, R12 ;  /* 0x000000247c0c723c */ /* 0x040fe2000004180c */
[----:B------:R-:W-:Y:S04]  /*ccc0*/  LDSM.16.M88.4 R88, [R198+0x1000] ;  /* 0x00100000c658783b */ /* 0x000fe80000000200 */
[----:B------:R-:W-:Y:S03]  /*ccd0*/  LDSM.16.M88.4 R104, [R207+0xb900] ;  /* 0x00b90000cf68783b */ /* 0x000fe60000000200 */
        /* <DEDUP_REMOVED lines=8> */
[----:B------:R-:W-:Y:S08]  /*cd60*/  HMMA.16816.F32.BF16 R44, R120, R46, RZ ;  /* 0x0000002e782c723c */ /* 0x000ff000000418ff */
[C---:B------:R-:W-:Y:S08]  /*cd70*/  HMMA.16816.F32.BF16 R56, R124.reuse, R20, R56 ;  /* 0x000000147c38723c */ /* 0x040ff00000041838 */
[C---:B------:R-:W-:Y:S01]  /*cd80*/  HMMA.16816.F32.BF16 R52, R124.reuse, R22, R52 ;  /* 0x000000167c34723c */ /* 0x040fe20000041834 */
[----:B------:R-:W2:Y:S07]  /*cd90*/  LDSM.16.M88.4 R20, [R207+0xa900] ;  /* 0x00a90000cf14783b */ /* 0x000eae0000000200 */
[C---:B------:R-:W-:Y:S08]  /*cda0*/  HMMA.16816.F32.BF16 R48, R124.reuse, R40, R48 ;  /* 0x000000287c30723c */ /* 0x040ff00000041830 */
[----:B------:R-:W-:Y:S01]  /*cdb0*/  HMMA.16816.F32.BF16 R44, R124, R42, R44 ;  /* 0x0000002a7c2c723c */ /* 0x000fe2000004182c */
[----:B------:R-:W2:Y:S07]  /*cdc0*/  LDSM.16.M88.4 R40, [R198+0x1800] ;  /* 0x00180000c628783b */ /* 0x000eae0000000200 */
[C---:B-1----:R-:W-:Y:S08]  /*cdd0*/  HMMA.16816.F32.BF16 R12, R148.reuse, R36, R12 ;  /* 0x00000024940c723c */ /* 0x042ff0000004180c */
        /* <DEDUP_REMOVED lines=28> */
[----:B------:R-:W2:Y:S07]  /*cfa0*/  LDSM.16.M88.4 R40, [R209+0x3800] ;  /* 0x00380000d128783b */ /* 0x000eae0000000200 */
[C---:B-1----:R-:W-:Y:S08]  /*cfb0*/  HMMA.16816.F32.BF16 R56, R156.reuse, R36, R56 ;  /* 0x000000249c38723c */ /* 0x042ff00000041838 */
[C---:B------:R-:W-:Y:S01]  /*cfc0*/  HMMA.16816.F32.BF16 R52, R156.reuse, R38, R52 ;  /* 0x000000269c34723c */ /* 0x040fe20000041834 */
[----:B------:R-:W1:Y:S07]  /*cfd0*/  LDSM.16.M88.4 R36, [R209+0x4000] ;  /* 0x00400000d124783b */ /* 0x000e6e0000000200 */
[C---:B------:R-:W-:Y:S08]  /*cfe0*/  HMMA.16816.F32.BF16 R48, R156.reuse, R100, R48 ;  /* 0x000000649c30723c */ /* 0x040ff00000041830 */
[----:B------:R-:W-:Y:S01]  /*cff0*/  HMMA.16816.F32.BF16 R44, R156, R102, R44 ;  /* 0x000000669c2c723c */ /* 0x000fe2000004182c */
[----:B------:R-:W-:Y:S07]  /*d000*/  LDSM.16.M88.4 R100, [R207+0xc100] ;  /* 0x00c10000cf64783b */ /* 0x000fee0000000200 */
        /* <DEDUP_REMOVED lines=16> */
[----:B------:R-:W-:Y:S01]  /*d110*/  HMMA.16816.F32.BF16 R44, R172, R94, R44 ;  /* 0x0000005eac2c723c */ /* 0x000fe2000004182c */
[----:B------:R-:W2:Y:S07]  /*d120*/  LDSM.16.M88.4 R92, [R207+0xd100] ;  /* 0x00d10000cf5c783b */ /* 0x000eae0000000200 */
[C---:B------:R-:W-:Y:S08]  /*d130*/  HMMA.16816.F32.BF16 R12, R176.reuse, R88, R12 ;  /* 0x00000058b00c723c */ /* 0x040ff0000004180c */
[C---:B------:R-:W-:Y:S01]  /*d140*/  HMMA.16816.F32.BF16 R8, R176.reuse, R90, R8 ;  /* 0x0000005ab008723c */ /* 0x040fe20000041808 */
[----:B------:R-:W2:Y:S07]  /*d150*/  LDSM.16.M88.4 R88, [R207+0xd900] ;  /* 0x00d90000cf58783b */ /* 0x000eae0000000200 */
[C---:B------:R-:W-:Y:S08]  /*d160*/  HMMA.16816.F32.BF16 R84, R176.reuse, R40, R84 ;  /* 0x00000028b054723c */ /* 0x040ff00000041854 */
[C---:B------:R-:W-:Y:S01]  /*d170*/  HMMA.16816.F32.BF16 R80, R176.reuse, R42, R80 ;  /* 0x0000002ab050723c */ /* 0x040fe20000041850 */
[----:B------:R-:W3:Y:S07]  /*d180*/  LDSM.16.M88.4 R40, [R198+0x3000] ;  /* 0x00300000c628783b */ /* 0x000eee0000000200 */
[C---:B-1----:R-:W-:Y:S08]  /*d190*/  HMMA.16816.F32.BF16 R76, R176.reuse, R36, R76 ;  /* 0x00000024b04c723c */ /* 0x042ff0000004184c */
        /* <DEDUP_REMOVED lines=13> */
[----:B------:R-:W1:Y:S01]  /*d270*/  LDSM.16.M88.4 R20, [R198+0x5800] ;  /* 0x00580000c614783b */ /* 0x000e620000000200 */
        /* <DEDUP_REMOVED lines=13> */
[C---:B-1----:R-:W-:Y:S08]  /*d350*/  HMMA.16816.F32.BF16 R84, R184.reuse, R36, R84 ;  /* 0x00000024b854723c */ /* 0x042ff00000041854 */
[C---:B------:R-:W-:Y:S08]  /*d360*/  HMMA.16816.F32.BF16 R80, R184.reuse, R38, R80 ;  /* 0x00000026b850723c */ /* 0x040ff00000041850 */
[C---:B------:R-:W-:Y:S08]  /*d370*/  HMMA.16816.F32.BF16 R76, R184.reuse, R32, R76 ;  /* 0x00000020b84c723c */ /* 0x040ff0000004184c */
[C---:B------:R-:W-:Y:S08]  /*d380*/  HMMA.16816.F32.BF16 R68, R184.reuse, R34, R68 ;  /* 0x00000022b844723c */ /* 0x040ff00000041844 */
[C---:B--2---:R-:W-:Y:S08]  /*d390*/  HMMA.16816.F32.BF16 R64, R184.reuse, R28, R64 ;  /* 0x0000001cb840723c */ /* 0x044ff00000041840 */
[C---:B------:R-:W-:Y:S08]  /*d3a0*/  HMMA.16816.F32.BF16 R60, R184.reuse, R30, R60 ;  /* 0x0000001eb83c723c */ /* 0x040ff0000004183c */
[C---:B---3--:R-:W-:Y:S08]  /*d3b0*/  HMMA.16816.F32.BF16 R56, R184.reuse, R24, R56 ;  /* 0x00000018b838723c */ /* 0x048ff00000041838 */
[C---:B------:R-:W-:Y:S08]  /*d3c0*/  HMMA.16816.F32.BF16 R52, R184.reuse, R26, R52 ;  /* 0x0000001ab834723c */ /* 0x040ff00000041834 */
[C---:B------:R-:W-:Y:S08]  /*d3d0*/  HMMA.16816.F32.BF16 R48, R184.reuse, R20, R48 ;  /* 0x00000014b830723c */ /* 0x040ff00000041830 */
[----:B------:R-:W-:Y:S01]  /*d3e0*/  HMMA.16816.F32.BF16 R44, R184, R22, R44 ;  /* 0x00000016b82c723c */ /* 0x000fe2000004182c */
[----:B------:R-:W-:Y:S06]  /*d3f0*/  BAR.SYNC.DEFER_BLOCKING 0x0 ;  /* 0x0000000000007b1d */ /* 0x000fec0000010000 */
[----:B------:R-:W-:Y:S05]  /*d400*/  @!P0 BRA `(.L_x_398) ;  /* 0x0000041000008947 */ /* 0x000fea0003800000 */
[----:B----4-:R-:W-:Y:S01]  /*d410*/  ISETP.NE.AND P5, PT, R221, 0x1, PT ;  /* 0x00000001dd00780c */ /* 0x010fe20003fa5270 */
[----:B------:R-:W-:Y:S01]  /*d420*/  IMAD.MOV.U32 R227, RZ, RZ, RZ ;  /* 0x000000ffffe37224 */ /* 0x000fe200078e00ff */
[----:B------:R-:W-:-:S02]  /*d430*/  IADD3 R228, R222, R16, R215 ;  /* 0x00000010dee47210 */ /* 0x000fc40007ffe0d7 */
[----:B------:R-:W-:Y:S02]  /*d440*/  ISETP.GT.AND P4, PT, R222, 0x5f, PT ;  /* 0x0000005fde00780c */ /* 0x000fe40003f84270 */
[----:B------:R-:W-:-:S05]  /*d450*/  IADD3 R228, R228, -0x60, RZ ;  /* 0xffffffa0e4e47810 */ /* 0x000fca0007ffe0ff */
[----:B------:R-:W-:Y:S02]  /*d460*/  IMAD.MOV.U32 R0, RZ, RZ, R228 ;  /* 0x000000ffff007224 */ /* 0x000fe400078e00e4 */
[----:B------:R-:W-:-:S05]  /*d470*/  @P5 IMAD.HI.U32 R16, R228, c[0x0][0x2bc], RZ ;  /* 0x0000af00e4105a27 */ /* 0x000fca00078e00ff */
        /* <DEDUP_REMOVED lines=8> */
[----:B------:R-:W-:Y:S01]  /*d500*/  IADD3 R25, -R246, 0x10, RZ ;  /* 0x00000010f6197810 */ /* 0x000fe20007ffe1ff */
[----:B------:R-:W-:Y:S01]  /*d510*/  IMAD R228, R0, c[0x0][0x2b8], R228 ;  /* 0x0000ae0000e47a24 */ /* 0x000fe200078e02e4 */
[----:B------:R-:W-:Y:S02]  /*d520*/  SHF.L.U64.HI R16, R229, 0x1, R231 ;  /* 0x00000001e5107819 */ /* 0x000fe400000102e7 */
[----:B------:R-:W-:Y:S01]  /*d530*/  LOP3.LUT R25, R25, 0xf, RZ, 0xc0, !PT ;  /* 0x0000000f19197812 */ /* 0x000fe200078ec0ff */
[----:B------:R-:W-:Y:S01]  /*d540*/  IMAD.WIDE.U32 R20, R228, c[0x0][0x1e0], RZ ;  /* 0x00007800e4147a25 */ /* 0x000fe200078e00ff */
[----:B------:R-:W-:-:S02]  /*d550*/  SHF.R.S32.HI R0, RZ, 0x1f, R228 ;  /* 0x0000001fff007819 */ /* 0x000fc400000114e4 */
[----:B------:R-:W-:-:S03]  /*d560*/  ISETP.GE.AND P4, PT, R223, c[0x0][0x1d4], PT ;  /* 0x00007500df007a0c */ /* 0x000fc60003f86270 */
[----:B------:R-:W-:-:S04]  /*d570*/  IMAD R0, R0, c[0x0][0x1e0], RZ ;  /* 0x0000780000007a24 */ /* 0x000fc800078e02ff */
[----:B------:R-:W-:-:S04]  /*d580*/  IMAD R0, R228, c[0x0][0x1e4], R0 ;  /* 0x00007900e4007a24 */ /* 0x000fc800078e0200 */
[----:B------:R-:W-:Y:S01]  /*d590*/  IMAD.IADD R21, R21, 0x1, R0 ;  /* 0x0000000115157824 */ /* 0x000fe200078e0200 */
[----:B-1----:R-:W-:Y:S02]  /*d5a0*/  SHF.L.U64.HI R22, R224, 0x1, R247 ;  /* 0x00000001e0167819 */ /* 0x002fe400000102f7 */
[----:B--2---:R-:W-:Y:S01]  /*d5b0*/  SHF.R.S32.HI R0, RZ, 0x1f, R227 ;  /* 0x0000001fff007819 */ /* 0x004fe200000114e3 */
[----:B------:R-:W-:-:S04]  /*d5c0*/  IMAD.WIDE.U32 R20, R227, c[0x0][0x1f0], R20 ;  /* 0x00007c00e3147a25 */ /* 0x000fc800078e0014 */
[----:B------:R-:W-:-:S04]  /*d5d0*/  IMAD R0, R0, c[0x0][0x1f0], RZ ;  /* 0x00007c0000007a24 */ /* 0x000fc800078e02ff */
[----:B------:R-:W-:Y:S01]  /*d5e0*/  IMAD R23, R227, c[0x0][0x1f4], R0 ;  /* 0x00007d00e3177a24 */ /* 0x000fe200078e0200 */
[----:B------:R-:W-:Y:S02]  /*d5f0*/  IADD3 R0, P0, R234, R20, RZ ;  /* 0x00000014ea007210 */ /* 0x000fe40007f1e0ff */
[----:B------:R-:W-:Y:S02]  /*d600*/  SEL R20, RZ, 0x10, P5 ;  /* 0x00000010ff147807 */ /* 0x000fe40002800000 */
[----:B------:R-:W-:Y:S01]  /*d610*/  IADD3.X R23, R220, R21, R23, P0, !PT ;  /* 0x00000015dc177210 */ /* 0x000fe200007fe417 */
[----:B------:R-:W-:Y:S01]  /*d620*/  IMAD.SHL.U32 R21, R224, 0x2, RZ ;  /* 0x00000002e0157824 */ /* 0x000fe200078e00ff */
[----:B------:R-:W-:Y:S02]  /*d630*/  LEA R24, P0, R0, c[0x0][0x1c8], 0x1 ;  /* 0x0000720000187a11 */ /* 0x000fe400078008ff */
[----:B------:R-:W-:Y:S02]  /*d640*/  IADD3 R28, -R20, 0x10, RZ ;  /* 0x00000010141c7810 */ /* 0x000fe40007ffe1ff */
[----:B------:R-:W-:Y:S01]  /*d650*/  LEA.HI.X R23, R0, c[0x0][0x1cc], R23, 0x1, P0 ;  /* 0x0000730000177a11 */ /* 0x000fe200000f0c17 */
[----:B------:R-:W1:Y:S01]  /*d660*/  SHFL.IDX PT, R26, R24, 0x2, 0x181f ;  /* 0x00581f00181a7f89 */ /* 0x000e6200000e0000 */
[----:B------:R-:W-:Y:S01]  /*d670*/  LOP3.LUT R28, R28, 0xf, RZ, 0xc0, !PT ;  /* 0x0000000f1c1c7812 */ /* 0x000fe200078ec0ff */
[----:B------:R-:W-:-:S02]  /*d680*/  IMAD.SHL.U32 R0, R229, 0x2, RZ ;  /* 0x00000002e5007824 */ /* 0x000fc400078e00ff */
[----:B------:R-:W2:Y:S01]  /*d690*/  SHFL.IDX PT, R27, R23, 0x2, 0x181f ;  /* 0x00581f00171b7f89 */ /* 0x000ea200000e0000 */
[----:B-1----:R-:W-:-:S04]  /*d6a0*/  IADD3 R28, P1, P0, R28, R26, R21 ;  /* 0x0000001a1c1c7210 */ /* 0x002fc8000783e015 */
[-C--:B--2---:R-:W-:Y:S02]  /*d6b0*/  IADD3.X R29, RZ, R27.reuse, R22, P1, P0 ;  /* 0x0000001bff1d7210 */ /* 0x084fe40000fe0416 */
[----:B------:R-:W-:Y:S02]  /*d6c0*/  IADD3 R30, P1, P0, R25, R26, R0 ;  /* 0x0000001a191e7210 */ /* 0x000fe4000783e000 */
[----:B------:R-:W1:Y:S02]  /*d6d0*/  SHFL.IDX PT, R25, R24, RZ, 0x181f ;  /* 0x00181fff18197589 */ /* 0x000e6400000e0000 */
[----:B------:R-:W-:Y:S02]  /*d6e0*/  IADD3.X R31, RZ, R27, R16, P1, P0 ;  /* 0x0000001bff1f7210 */ /* 0x000fe40000fe0410 */
[----:B------:R-:W2:Y:S04]  /*d6f0*/  SHFL.IDX PT, R26, R23, RZ, 0x181f ;  /* 0x00181fff171a7589 */ /* 0x000ea800000e0000 */
[----:B------:R-:W3:Y:S04]  /*d700*/  SHFL.IDX PT, R24, R24, 0x1, 0x181f ;  /* 0x00381f0018187f89 */ /* 0x000ee800000e0000 */
[----:B------:R-:W4:Y:S01]  /*d710*/  SHFL.IDX PT, R23, R23, 0x1, 0x181f ;  /* 0x00381f0017177f89 */ /* 0x000f2200000e0000 */
[----:B-1----:R-:W-:-:S05]  /*d720*/  IADD3 R32, P0, R25, R21, RZ ;  /* 0x0000001519207210 */ /* 0x002fca0007f1e0ff */
[----:B--2---:R-:W-:Y:S01]  /*d730*/  IMAD.X R33, R26, 0x1, R22, P0 ;  /* 0x000000011a217824 */ /* 0x004fe200000e0616 */
[----:B------:R-:W-:-:S04]  /*d740*/  IADD3 R34, P0, R25, R0, RZ ;  /* 0x0000000019227210 */ /* 0x000fc80007f1e0ff */
[----:B------:R1:W-:Y:S01]  /*d750*/  LDGSTS.E.BYPASS.LTC128B.128 [R230+0x8100], [R32.64], !P5 ;  /* 0x0810000020e67fae */ /* 0x0003e2000e901d52 */
[----:B------:R-:W-:Y:S01]  /*d760*/  IMAD.X R35, R26, 0x1, R16, P0 ;  /* 0x000000011a237824 */ /* 0x000fe200000e0610 */
[----:B---3--:R-:W-:-:S04]  /*d770*/  IADD3 R26, P0, R24, R21, RZ ;  /* 0x00000015181a7210 */ /* 0x008fc80007f1e0ff */
[----:B------:R1:W-:Y:S01]  /*d780*/  LDGSTS.E.BYPASS.LTC128B.128 [R230+0xb100], [R34.64], !P4 ;  /* 0x0b10000022e67fae */ /* 0x0003e2000e101d52 */
[----:B----4-:R-:W-:Y:S01]  /*d790*/  IMAD.X R27, R23, 0x1, R22, P0 ;  /* 0x00000001171b7824 */ /* 0x010fe200000e0616 */
        /* <DEDUP_REMOVED lines=8> */
.L_x_398:
[----:B----4-:R-:W-:Y:S01]  /*d820*/  LOP3.LUT R0, R19, 0xffffffe0, RZ, 0xc0, !PT ;  /* 0xffffffe013007812 */ /* 0x010fe200078ec0ff */
        /* <DEDUP_REMOVED lines=15> */
[----:B------:R-:W-:Y:S02]  /*d920*/  LOP3.LUT R16, R16, 0x1ffffffe, RZ, 0xc0, !PT ;  /* 0x1ffffffe10107812 */ /* 0x000fe400078ec0ff */
[----:B------:R-:W-:Y:S01]  /*d930*/  ISETP.GE.AND P0, PT, R212, 0x1, PT ;  /* 0x00000001d400780c */ /* 0x000fe20003f06270 */
[----:B------:R-:W-:Y:S02]  /*d940*/  IMAD R18, R19, 0x10, R18 ;  /* 0x0000001013127824 */ /* 0x000fe400078e0212 */
[----:B------:R-:W-:-:S04]  /*d950*/  IMAD.IADD R16, R73, 0x1, -R16 ;  /* 0x0000000149107824 */ /* 0x000fc800078e0a10 */
[----:B------:R-:W-:-:S04]  /*d960*/  IMAD R238, R16, 0x8, R18 ;  /* 0x0000000810ee7824 */ /* 0x000fc800078e0212 */
[----:B------:R-:W-:-:S04]  /*d970*/  @P3 IMAD.HI.U32 R16, R238, c[0x0][0x2c8], RZ ;  /* 0x0000b200ee103a27 */ /* 0x000fc800078e00ff */
[----:B------:R-:W-:Y:S01]  /*d980*/  IMAD.MOV.U32 R20, RZ, RZ, R238 ;  /* 0x000000ffff147224 */ /* 0x000fe200078e00ee */
[----:B------:R-:W-:Y:S02]  /*d990*/  @P3 SHF.R.U32.HI R20, RZ, c[0x0][0x2cc], R16 ;  /* 0x0000b300ff143a19 */ /* 0x000fe40000011610 */
[----:B------:R-:W-:-:S03]  /*d9a0*/  LOP3.LUT R16, R0, 0x7ffffffc, RZ, 0xc0, !PT ;  /* 0x7ffffffc00107812 */ /* 0x000fc600078ec0ff */
[----:B------:R-:W2:Y:S02]  /*d9b0*/  SHFL.IDX PT, R0, R20, RZ, 0x1c1f ;  /* 0x001c1fff14007589 */ /* 0x000ea400000e0000 */
[----:B------:R-:W-:-:S04]  /*d9c0*/  IMAD.IADD R16, R7, 0x1, -R16 ;  /* 0x0000000107107824 */ /* 0x000fc800078e0a10 */
[----:B------:R-:W-:-:S04]  /*d9d0*/  IMAD.SHL.U32 R239, R16, 0x2, RZ ;  /* 0x0000000210ef7824 */ /* 0x000fc800078e00ff */
[----:B------:R-:W-:Y:S01]  /*d9e0*/  IMAD.IADD R21, R5, 0x1, -R239 ;  /* 0x0000000105157824 */ /* 0x000fe200078e0aef */
[C---:B------:R-:W-:Y:S02]  /*d9f0*/  IADD3 R23, -R239.reuse, 0x1, R6 ;  /* 0x00000001ef177810 */ /* 0x040fe40007ffe106 */
[----:B------:R-:W-:-:S03]  /*da00*/  IADD3 R22, -R239, R211, R5 ;  /* 0x000000d3ef167210 */ /* 0x000fc60007ffe105 */
[----:B------:R-:W-:-:S05]  /*da10*/  IMAD.IADD R23, R23, 0x1, -R216 ;  /* 0x0000000117177824 */ /* 0x000fca00078e0ad8 */
[C---:B-1----:R-:W-:Y:S02]  /*da20*/  IADD3 R24, R23.reuse, c[0x0][0x328], RZ ;  /* 0x0000ca0017187a10 */ /* 0x042fe40007ffe0ff */
        /* <DEDUP_REMOVED lines=16> */
.L_x_401:
[----:B------:R-:W-:-:S04]  /*db30*/  MOV R0, c[0x0][0x32c] ;  /* 0x0000cb0000007a02 */ /* 0x000fc80000000f00 */
[----:B------:R-:W-:-:S13]  /*db40*/  ISETP.NE.AND P0, PT, R0, 0x1, PT ;  /* 0x000000010000780c */ /* 0x000fda0003f05270 */
[----:B------:R-:W-:-:S05]  /*db50*/  @P0 IMAD.HI.U32 R0, R6, c[0x0][0x330], RZ ;  /* 0x0000cc0006000a27 */ /* 0x000fca00078e00ff */
[----:B------:R-:W-:Y:S02]  /*db60*/  @P0 SHF.R.U32.HI R6, RZ, c[0x0][0x334], R0 ;  /* 0x0000cd00ff060a19 */ /* 0x000fe40000011600 */
.L_x_402:
[----:B------:R-:W-:Y:S05]  /*db70*/  BSYNC B0 ;  /* 0x0000000000007941 */ /* 0x000fea0003800000 */
.L_x_400:
[----:B------:R-:W-:-:S05]  /*db80*/  IMAD R6, R6, c[0x0][0x32c], R21 ;  /* 0x0000cb0006067a24 */ /* 0x000fca00078e0215 */
[----:B------:R-:W-:Y:S02]  /*db90*/  IADD3 R0, R6, c[0x0][0x32c], RZ ;  /* 0x0000cb0006007a10 */ /* 0x000fe40007ffe0ff */
[----:B------:R-:W-:Y:S02]  /*dba0*/  IMNMX R25, R25, R6, !PT ;  /* 0x0000000619197217 */ /* 0x000fe40007800200 */
[----:B------:R-:W-:Y:S02]  /*dbb0*/  IMNMX R26, R26, R0, PT ;  /* 0x000000001a1a7217 */ /* 0x000fe40003800200 */
.L_x_399:
[C---:B------:R-:W-:Y:S02]  /*dbc0*/  ISETP.GE.AND P0, PT, R5.reuse, 0x2, PT ;  /* 0x000000020500780c */ /* 0x040fe40003f06270 */
[----:B------:R-:W-:Y:S02]  /*dbd0*/  ISETP.GE.AND P1, PT, R5, 0x9, PT ;  /* 0x000000090500780c */ /* 0x000fe40003f26270 */
[----:B------:R-:W-:Y:S02]  /*dbe0*/  P2R R0, PR, RZ, 0x1 ;  /* 0x00000001ff007803 */ /* 0x000fe40000000000 */
[----:B------:R-:W-:-:S02]  /*dbf0*/  ISETP.GT.AND P0, PT, R25, 0x1, !P0 ;  /* 0x000000011900780c */ /* 0x000fc40004704270 */
[----:B------:R-:W-:Y:S02]  /*dc00*/  P2R R41, PR, RZ, 0x2 ;  /* 0x00000002ff297803 */ /* 0x000fe40000000000 */
[----:B------:R-:W-:Y:S02]  /*dc10*/  ISETP.LT.OR P0, PT, R26, 0x2, P0 ;  /* 0x000000021a00780c */ /* 0x000fe40000701670 */
[----:B------:R-:W-:Y:S02]  /*dc20*/  ISETP.GE.AND P6, PT, R5, 0x41, PT ;  /* 0x000000410500780c */ /* 0x000fe40003fc6270 */
        /* <DEDUP_REMOVED lines=64> */
[----:B------:R-:W-:Y:S02]  /*e030*/  ISETP.GE.AND P5, PT, R5, 0x42, PT ;  /* 0x000000420500780c */ /* 0x000fe40003fa6270 */
[----:B------:R-:W-:Y:S02]  /*e040*/  FSEL R147, R60, -INF , !P0 ;  /* 0xff8000003c937808 */ /* 0x000fe40004000000 */
[----:B------:R-:W-:Y:S02]  /*e050*/  ISETP.GT.AND P0, PT, R25, 0x39, !P1 ;  /* 0x000000391900780c */ /* 0x000fe40004f04270 */
[----:B------:R-:W-:Y:S02]  /*e060*/  ISETP.GE.AND P4, PT, R5, 0x49, PT ;  /* 0x000000490500780c */ /* 0x000fe40003f86270 */
[----:B------:R-:W-:-:S02]  /*e070*/  ISETP.LT.OR P0, PT, R26, 0x3a, P0 ;  /* 0x0000003a1a00780c */ /* 0x000fc40000701670 */
[----:B------:R-:W-:Y:S02]  /*e080*/  ISETP.GE.AND P3, PT, R5, 0x4a, PT ;  /* 0x0000004a0500780c */ /* 0x000fe40003f66270 */
        /* <DEDUP_REMOVED lines=8> */
[----:B------:R-:W-:-:S04]  /*e110*/  ISETP.LT.OR P0, PT, R26, 0x42, P0 ;  /* 0x000000421a00780c */ /* 0x000fc80000701670 */
[----:B------:R-:W-:Y:S02]  /*e120*/  FSEL R160, R57, -INF , !P0 ;  /* 0xff80000039a07808 */ /* 0x000fe40004000000 */
[----:B------:R-:W-:-:S04]  /*e130*/  ISETP.GT.AND P0, PT, R25, 0x48, !P4 ;  /* 0x000000481900780c */ /* 0x000fc80006704270 */
        /* <DEDUP_REMOVED lines=11> */
[----:B------:R-:W-:-:S04]  /*e1f0*/  ISETP.GE.AND P0, PT, R5, 0x59, PT ;  /* 0x000000590500780c */ /* 0x000fc80003f06270 */
[----:B------:R-:W-:Y:S02]  /*e200*/  P2R R43, PR, RZ, 0x1 ;  /* 0x00000001ff2b7803 */ /* 0x000fe40000000000 */
[----:B------:R-:W-:-:S04]  /*e210*/  ISETP.GT.AND P0, PT, R25, 0x58, !P0 ;  /* 0x000000581900780c */ /* 0x000fc80004704270 */
[----:B------:R-:W-:-:S04]  /*e220*/  ISETP.LT.OR P0, PT, R26, 0x59, P0 ;  /* 0x000000591a00780c */ /* 0x000fc80000701670 */
[----:B------:R-:W-:Y:S02]  /*e230*/  FSEL R140, R44, -INF , !P0 ;  /* 0xff8000002c8c7808 */ /* 0x000fe40004000000 */
[----:B------:R-:W-:-:S04]  /*e240*/  ISETP.GE.AND P0, PT, R5, 0x1, PT ;  /* 0x000000010500780c */ /* 0x000fc80003f06270 */
[----:B------:R-:W-:Y:S02]  /*e250*/  P2R R44, PR, RZ, 0x1 ;  /* 0x00000001ff2c7803 */ /* 0x000fe40000000000 */
[----:B------:R-:W-:-:S04]  /*e260*/  ISETP.GT.AND P0, PT, R25, RZ, !P0 ;  /* 0x000000ff1900720c */ /* 0x000fc80004704270 */
[----:B------:R-:W-:-:S04]  /*e270*/  ISETP.LT.OR P0, PT, R26, 0x1, P0 ;  /* 0x000000011a00780c */ /* 0x000fc80000701670 */
[----:B------:R-:W-:Y:S02]  /*e280*/  FSEL R19, R12, -INF , !P0 ;  /* 0xff8000000c137808 */ /* 0x000fe40004000000 */
[----:B------:R-:W-:Y:S02]  /*e290*/  ISETP.GE.AND P0, PT, R5, 0x5a, PT ;  /* 0x0000005a0500780c */ /* 0x000fe40003f06270 */
[----:B------:R-:W1:Y:S02]  /*e2a0*/  SHFL.IDX PT, R5, R20, 0x1, 0x1c1f ;  /* 0x003c1f0014057f89 */ /* 0x000e6400000e0000 */
[----:B------:R-:W-:Y:S02]  /*e2b0*/  P2R R42, PR, RZ, 0x1 ;  /* 0x00000001ff2a7803 */ /* 0x000fe40000000000 */
[----:B------:R-:W-:-:S04]  /*e2c0*/  ISETP.GT.AND P0, PT, R25, 0x59, !P0 ;  /* 0x000000591900780c */ /* 0x000fc80004704270 */
[----:B------:R-:W-:-:S04]  /*e2d0*/  ISETP.LT.OR P0, PT, R26, 0x5a, P0 ;  /* 0x0000005a1a00780c */ /* 0x000fc80000701670 */
[----:B------:R-:W-:Y:S02]  /*e2e0*/  FSEL R138, R45, -INF , !P0 ;  /* 0xff8000002d8a7808 */ /* 0x000fe40004000000 */
[----:B------:R-:W-:Y:S01]  /*e2f0*/  ISETP.GE.AND P0, PT, R212, 0x1, PT ;  /* 0x00000001d400780c */ /* 0x000fe20003f06270 */
[--C-:B-1----:R-:W-:Y:S02]  /*e300*/  IMAD.IADD R24, R24, 0x1, R5.reuse ;  /* 0x0000000118187824 */ /* 0x102fe400078e0205 */
[----:B------:R-:W-:-:S03]  /*e310*/  IMAD.IADD R23, R23, 0x1, R5 ;  /* 0x0000000117177824 */ /* 0x000fc600078e0205 */
[----:B------:R-:W-:-:S07]  /*e320*/  IMNMX R22, R24, R22, PT ;  /* 0x0000001618167217 */ /* 0x000fce0003800200 */
        /* <DEDUP_REMOVED lines=12> */
.L_x_405:
[----:B------:R-:W-:-:S04]  /*e3f0*/  MOV R5, c[0x0][0x32c] ;  /* 0x0000cb0000057a02 */ /* 0x000fc80000000f00 */
[----:B------:R-:W-:-:S13]  /*e400*/  ISETP.NE.AND P0, PT, R5, 0x1, PT ;  /* 0x000000010500780c */ /* 0x000fda0003f05270 */
[----:B------:R-:W-:-:S05]  /*e410*/  @P0 IMAD.HI.U32 R5, R12, c[0x0][0x330], RZ ;  /* 0x0000cc000c050a27 */ /* 0x000fca00078e00ff */
[----:B------:R-:W-:Y:S02]  /*e420*/  @P0 SHF.R.U32.HI R12, RZ, c[0x0][0x334], R5 ;  /* 0x0000cd00ff0c0a19 */ /* 0x000fe40000011605 */
.L_x_406:
[----:B------:R-:W-:Y:S05]  /*e430*/  BSYNC B0 ;  /* 0x0000000000007941 */ /* 0x000fea0003800000 */
.L_x_404:
[----:B------:R-:W-:-:S05]  /*e440*/  IMAD R12, R12, c[0x0][0x32c], R21 ;  /* 0x0000cb000c0c7a24 */ /* 0x000fca00078e0215 */
[----:B------:R-:W-:Y:S02]  /*e450*/  IADD3 R5, R12, c[0x0][0x32c], RZ ;  /* 0x0000cb000c057a10 */ /* 0x000fe40007ffe0ff */
[----:B------:R-:W-:Y:S02]  /*e460*/  IMNMX R23, R23, R12, !PT ;  /* 0x0000000c17177217 */ /* 0x000fe40007800200 */
[----:B------:R-:W-:Y:S02]  /*e470*/  IMNMX R22, R22, R5, PT ;  /* 0x0000000516167217 */ /* 0x000fe40003800200 */
.L_x_403:
        /* <DEDUP_REMOVED lines=70> */
[----:B------:R-:W-:Y:S02]  /*e8e0*/  ISETP.GT.AND P0, PT, R23, 0x40, !P6 ;  /* 0x000000401700780c */ /* 0x000fe40007704270 */
[----:B------:R-:W-:Y:S02]  /*e8f0*/  ISETP.NE.AND P6, PT, R43, RZ, PT ;  /* 0x000000ff2b00720c */ /* 0x000fe40003fc5270 */
[----:B------:R-:W-:-:S04]  /*e900*/  ISETP.LT.OR P0, PT, R22, 0x41, P0 ;  /* 0x000000411600780c */ /* 0x000fc80000701670 */
[----:B------:R-:W-:Y:S02]  /*e910*/  FSEL R164, R58, -INF , !P0 ;  /* 0xff8000003aa47808 */ /* 0x000fe40004000000 */
[----:B------:R-:W-:Y:S02]  /*e920*/  ISETP.GT.AND P0, PT, R23, 0x41, !P5 ;  /* 0x000000411700780c */ /* 0x000fe40006f04270 */
[----:B------:R-:W-:Y:S02]  /*e930*/  ISETP.NE.AND P5, PT, R44, RZ, PT ;  /* 0x000000ff2c00720c */ /* 0x000fe40003fa5270 */
[----:B------:R-:W-:-:S04]  /*e940*/  ISETP.LT.OR P0, PT, R22, 0x42, P0 ;  /* 0x000000421600780c */ /* 0x000fc80000701670 */
[----:B------:R-:W-:Y:S02]  /*e950*/  FSEL R166, R59, -INF , !P0 ;  /* 0xff8000003ba67808 */ /* 0x000fe40004000000 */
[----:B------:R-:W-:Y:S01]  /*e960*/  ISETP.GT.AND P0, PT, R23, 0x48, !P4 ;  /* 0x000000481700780c */ /* 0x000fe20006704270 */
[----:B------:R-:W-:Y:S01]  /*e970*/  LDSM.16.MT88.4 R56, [R205+0x3100] ;  /* 0x00310000cd38783b */ /* 0x000fe20000004200 */
[----:B------:R-:W-:Y:S02]  /*e980*/  ISETP.NE.AND P4, PT, R0, RZ, PT ;  /* 0x000000ff0000720c */ /* 0x000fe40003f85270 */
[----:B------:R-:W-:Y:S02]  /*e990*/  ISETP.LT.OR P0, PT, R22, 0x49, P0 ;  /* 0x000000491600780c */ /* 0x000fe40000701670 */
[----:B------:R-:W-:Y:S02]  /*e9a0*/  FMNMX.FTZ R0, R19, R16, !PT ;  /* 0x0000001013007209 */ /* 0x000fe40007810000 */
[----:B------:R-:W-:-:S02]  /*e9b0*/  FSEL R154, R54, -INF , !P0 ;  /* 0xff800000369a7808 */ /* 0x000fc40004000000 */
[----:B------:R-:W-:Y:S02]  /*e9c0*/  ISETP.GT.AND P0, PT, R23, 0x49, !P3 ;  /* 0x000000491700780c */ /* 0x000fe40005f04270 */
[----:B------:R-:W-:Y:S02]  /*e9d0*/  FMNMX.FTZ R0, R18, R0, !PT ;  /* 0x0000000012007209 */ /* 0x000fe40007810000 */
[----:B------:R-:W-:Y:S02]  /*e9e0*/  ISETP.LT.OR P0, PT, R22, 0x4a, P0 ;  /* 0x0000004a1600780c */ /* 0x000fe40000701670 */
[----:B------:R-:W-:Y:S02]  /*e9f0*/  FMNMX.FTZ R0, R7, R0, !PT ;  /* 0x0000000007007209 */ /* 0x000fe40007810000 */
[----:B------:R-:W-:Y:S02]  /*ea00*/  FSEL R152, R55, -INF , !P0 ;  /* 0xff80000037987808 */ /* 0x000fe40004000000 */
[----:B------:R-:W-:-:S02]  /*ea10*/  ISETP.GT.AND P0, PT, R23, 0x50, !P2 ;  /* 0x000000501700780c */ /* 0x000fc40005704270 */
[----:B------:R-:W-:Y:S02]  /*ea20*/  FMNMX.FTZ R0, R84, R0, !PT ;  /* 0x0000000054007209 */ /* 0x000fe40007810000 */
[----:B------:R-:W-:Y:S02]  /*ea30*/  ISETP.LT.OR P0, PT, R22, 0x51, P0 ;  /* 0x000000511600780c */ /* 0x000fe40000701670 */
[----:B------:R-:W-:Y:S02]  /*ea40*/  FMNMX.FTZ R0, R85, R0, !PT ;  /* 0x0000000055007209 */ /* 0x000fe40007810000 */
[----:B------:R-:W-:Y:S02]  /*ea50*/  FSEL R139, R50, -INF , !P0 ;  /* 0xff800000328b7808 */ /* 0x000fe40004000000 */
[----:B------:R-:W-:Y:S02]  /*ea60*/  ISETP.GT.AND P0, PT, R23, 0x51, !P1 ;  /* 0x000000511700780c */ /* 0x000fe40004f04270 */
[----:B------:R-:W-:-:S02]  /*ea70*/  FMNMX.FTZ R0, R6, R0, !PT ;  /* 0x0000000006007209 */ /* 0x000fc40007810000 */
[----:B------:R-:W-:Y:S02]  /*ea80*/  ISETP.LT.OR P0, PT, R22, 0x52, P0 ;  /* 0x000000521600780c */ /* 0x000fe40000701670 */
[----:B------:R-:W-:Y:S02]  /*ea90*/  FMNMX.FTZ R0, R13, R0, !PT ;  /* 0x000000000d007209 */ /* 0x000fe40007810000 */
[----:B------:R-:W-:Y:S02]  /*eaa0*/  FSEL R136, R51, -INF , !P0 ;  /* 0xff80000033887808 */ /* 0x000fe40004000000 */
[----:B------:R-:W-:Y:S02]  /*eab0*/  ISETP.GT.AND P0, PT, R23, 0x1, !P4 ;  /* 0x000000011700780c */ /* 0x000fe40006704270 */
[----:B------:R-:W-:Y:S02]  /*eac0*/  FMNMX.FTZ R0, R34, R0, !PT ;  /* 0x0000000022007209 */ /* 0x000fe40007810000 */
[----:B------:R-:W-:-:S02]  /*ead0*/  ISETP.LT.OR P0, PT, R22, 0x2, P0 ;  /* 0x000000021600780c */ /* 0x000fc40000701670 */
[----:B------:R-:W-:Y:S02]  /*eae0*/  FMNMX.FTZ R0, R33, R0, !PT ;  /* 0x0000000021007209 */ /* 0x000fe40007810000 */
[----:B------:R-:W-:Y:S02]  /*eaf0*/  FSEL R15, R15, -INF , !P0 ;  /* 0xff8000000f0f7808 */ /* 0x000fe40004000000 */
[----:B------:R-:W-:Y:S02]  /*eb00*/  ISETP.GT.AND P0, PT, R23, RZ, !P5 ;  /* 0x000000ff1700720c */ /* 0x000fe40006f04270 */
[----:B------:R-:W-:Y:S02]  /*eb10*/  FMNMX.FTZ R0, R32, R0, !PT ;  /* 0x0000000020007209 */ /* 0x000fe40007810000 */
[----:B------:R-:W-:Y:S02]  /*eb20*/  ISETP.LT.OR P0, PT, R22, 0x1, P0 ;  /* 0x000000011600780c */ /* 0x000fe40000701670 */
[----:B------:R-:W-:-:S02]  /*eb30*/  FMNMX.FTZ R0, R128, R0, !PT ;  /* 0x0000000080007209 */ /* 0x000fc40007810000 */
[----:B------:R-:W-:Y:S02]  /*eb40*/  FSEL R14, R14, -INF , !P0 ;  /* 0xff8000000e0e7808 */ /* 0x000fe40004000000 */
[----:B------:R-:W-:Y:S02]  /*eb50*/  FMNMX.FTZ R0, R144, R0, !PT ;  /* 0x0000000090007209 */ /* 0x000fe40007810000 */
[----:B------:R-:W-:Y:S02]  /*eb60*/  FMNMX.FTZ R21, R14, R15, !PT ;  /* 0x0000000f0e157209 */ /* 0x000fe40007810000 */
[----:B------:R-:W-:Y:S02]  /*eb70*/  FMNMX.FTZ R0, R145, R0, !PT ;  /* 0x0000000091007209 */ /* 0x000fe40007810000 */
[----:B------:R-:W-:Y:S02]  /*eb80*/  FMNMX.FTZ R21, R12, R21, !PT ;  /* 0x000000150c157209 */ /* 0x000fe40007810000 */
[----:B------:R-:W-:-:S02]  /*eb90*/  FMNMX.FTZ R0, R147, R0, !PT ;  /* 0x0000000093007209 */ /* 0x000fc40007810000 */
[----:B------:R-:W-:Y:S02]  /*eba0*/  FMNMX.FTZ R21, R5, R21, !PT ;  /* 0x0000001505157209 */ /* 0x000fe40007810000 */
        /* <DEDUP_REMOVED lines=18> */
[----:B------:R-:W-:Y:S01]  /*ecd0*/  ISETP.GT.AND P0, PT, R23, 0x58, !P6 ;  /* 0x000000581700780c */ /* 0x000fe20007704270 */
[----:B------:R-:W1:Y:S01]  /*ece0*/  SHFL.BFLY PT, R20, R0, 0x2, 0x1f ;  /* 0x0c401f0000147f89 */ /* 0x000e6200000e0000 */
[----:B------:R-:W-:Y:S02]  /*ecf0*/  FMNMX.FTZ R21, R162, R21, !PT ;  /* 0x00000015a2157209 */ /* 0x000fe40007810000 */
[----:B------:R-:W-:Y:S02]  /*ed00*/  ISETP.LT.OR P0, PT, R22, 0x59, P0 ;  /* 0x000000591600780c */ /* 0x000fe40000701670 */
[----:B------:R-:W-:Y:S02]  /*ed10*/  FMNMX.FTZ R21, R163, R21, !PT ;  /* 0x00000015a3157209 */ /* 0x000fe40007810000 */
[----:B------:R-:W-:-:S02]  /*ed20*/  ISETP.NE.AND P6, PT, R42, RZ, PT ;  /* 0x000000ff2a00720c */ /* 0x000fc40003fc5270 */
        /* <DEDUP_REMOVED lines=8> */
[----:B------:R-:W-:Y:S02]  /*edb0*/  FMNMX.FTZ R21, R152, R21, !PT ;  /* 0x0000001598157209 */ /* 0x000fe40007810000 */
[----:B-1----:R-:W-:Y:S02]  /*edc0*/  FMNMX.FTZ R0, R0, R20, !PT ;  /* 0x0000001400007209 */ /* 0x002fe40007810000 */
[----:B------:R-:W-:Y:S02]  /*edd0*/  FMNMX.FTZ R21, R139, R21, !PT ;  /* 0x000000158b157209 */ /* 0x000fe40007810000 */
[----:B------:R-:W-:Y:S01]  /*ede0*/  ISETP.NE.AND P6, PT, R213, 0x1, PT ;  /* 0x00000001d500780c */ /* 0x000fe20003fc5270 */
[----:B------:R-:W1:Y:S01]  /*edf0*/  SHFL.BFLY PT, R20, R0, 0x1, 0x1f ;  /* 0x0c201f0000147f89 */ /* 0x000e6200000e0000 */
[----:B------:R-:W-:-:S04]  /*ee00*/  FMNMX.FTZ R21, R136, R21, !PT ;  /* 0x0000001588157209 */ /* 0x000fc80007810000 */
[----:B------:R-:W-:-:S04]  /*ee10*/  FMNMX.FTZ R21, R132, R21, !PT ;  /* 0x0000001584157209 */ /* 0x000fc80007810000 */
[----:B------:R-:W-:-:S05]  /*ee20*/  FMNMX.FTZ R21, R131, R21, !PT ;  /* 0x0000001583157209 */ /* 0x000fca0007810000 */
[----:B------:R-:W2:Y:S01]  /*ee30*/  SHFL.BFLY PT, R22, R21, 0x2, 0x1f ;  /* 0x0c401f0015167f89 */ /* 0x000ea200000e0000 */
[----:B-1----:R-:W-:-:S04]  /*ee40*/  FMNMX.FTZ R0, R0, R20, !PT ;  /* 0x0000001400007209 */ /* 0x002fc80007810000 */
[C---:B------:R-:W-:Y:S01]  /*ee50*/  FSETP.NEU.FTZ.AND P0, PT, R0.reuse, -INF , PT ;  /* 0xff8000000000780b */ /* 0x040fe20003f1d000 */
[----:B------:R-:W-:-:S05]  /*ee60*/  FMUL.FTZ R143, R0, c[0x0][0x2d0] ;  /* 0x0000b400008f7a20 */ /* 0x000fca0000410000 */
[----:B------:R-:W-:Y:S02]  /*ee70*/  FSEL R143, R143, RZ, P0 ;  /* 0x000000ff8f8f7208 */ /* 0x000fe40000000000 */
[----:B--2---:R-:W-:-:S03]  /*ee80*/  FMNMX.FTZ R21, R21, R22, !PT ;  /* 0x0000001615157209 */ /* 0x004fc60007810000 */
[--C-:B------:R-:W-:Y:S02]  /*ee90*/  FFMA.FTZ R48, R16, c[0x0][0x2d0], -R143.reuse ;  /* 0x0000b40010307a23 */ /* 0x100fe4000001088f */
[--C-:B------:R-:W-:Y:S01]  /*eea0*/  FFMA.FTZ R49, R19, c[0x0][0x2d0], -R143.reuse ;  /* 0x0000b40013317a23 */ /* 0x100fe2000001088f */
[----:B------:R-:W1:Y:S01]  /*eeb0*/  SHFL.BFLY PT, R20, R21, 0x1, 0x1f ;  /* 0x0c201f0015147f89 */ /* 0x000e6200000e0000 */
[--C-:B------:R-:W-:Y:S02]  /*eec0*/  FFMA.FTZ R45, R18, c[0x0][0x2d0], -R143.reuse ;  /* 0x0000b400122d7a23 */ /* 0x100fe4000001088f */
[----:B------:R-:W-:Y:S01]  /*eed0*/  MUFU.EX2 R48, R48 ;  /* 0x0000003000307308 */ /* 0x000fe20000000800 */
[--C-:B------:R-:W-:Y:S02]  /*eee0*/  FFMA.FTZ R44, R7, c[0x0][0x2d0], -R143.reuse ;  /* 0x0000b400072c7a23 */ /* 0x100fe4000001088f */
[--C-:B------:R-:W-:Y:S02]  /*eef0*/  FFMA.FTZ R18, R6, c[0x0][0x2d0], -R143.reuse ;  /* 0x0000b40006127a23 */ /* 0x100fe4000001088f */
[----:B------:R-:W-:-:S02]  /*ef00*/  FFMA.FTZ R3, R13, c[0x0][0x2d0], -R143 ;  /* 0x0000b4000d037a23 */ /* 0x000fc4000001088f */
[--C-:B------:R-:W-:Y:S01]  /*ef10*/  FFMA.FTZ R43, R84, c[0x0][0x2d0], -R143.reuse ;  /* 0x0000b400542b7a23 */ /* 0x100fe2000001088f */
[----:B------:R-:W2:Y:S01]  /*ef20*/  MUFU.EX2 R49, R49 ;  /* 0x0000003100317308 */ /* 0x000ea20000000800 */
[--C-:B------:R-:W-:Y:S02]  /*ef30*/  FFMA.FTZ R42, R85, c[0x0][0x2d0], -R143.reuse ;  /* 0x0000b400552a7a23 */ /* 0x100fe4000001088f */
[--C-:B------:R-:W-:Y:S02]  /*ef40*/  FFMA.FTZ R118, R34, c[0x0][0x2d0], -R143.reuse ;  /* 0x0000b40022767a23 */ /* 0x100fe4000001088f */
[--C-:B------:R-:W-:Y:S02]  /*ef50*/  FFMA.FTZ R119, R33, c[0x0][0x2d0], -R143.reuse ;  /* 0x0000b40021777a23 */ /* 0x100fe4000001088f */
[--C-:B------:R-:W-:Y:S01]  /*ef60*/  FFMA.FTZ R129, R32, c[0x0][0x2d0], -R143.reuse ;  /* 0x0000b40020817a23 */ /* 0x100fe2000001088f */
[----:B------:R-:W-:Y:S01]  /*ef70*/  MUFU.EX2 R45, R45 ;  /* 0x0000002d002d7308 */ /* 0x000fe20000000800 */
[----:B------:R-:W-:Y:S01]  /*ef80*/  LDSM.16.MT88.4 R32, [R205+0x3900] ;  /* 0x00390000cd20783b */ /* 0x000fe20000004200 */
[----:B------:R-:W-:-:S02]  /*ef90*/  FFMA.FTZ R128, R128, c[0x0][0x2d0], -R143 ;  /* 0x0000b40080807a23 */ /* 0x000fc4000001088f */
[--C-:B------:R-:W-:Y:S01]  /*efa0*/  FFMA.FTZ R144, R144, c[0x0][0x2d0], -R143.reuse ;  /* 0x0000b40090907a23 */ /* 0x100fe2000001088f */
[----:B-1----:R-:W-:Y:S01]  /*efb0*/  FMNMX.FTZ R16, R20, R21, !PT ;  /* 0x0000001514107209 */ /* 0x002fe20007810000 */
[--C-:B------:R-:W-:Y:S02]  /*efc0*/  FFMA.FTZ R145, R145, c[0x0][0x2d0], -R143.reuse ;  /* 0x0000b40091917a23 */ /* 0x100fe4000001088f */
[----:B------:R-:W1:Y:S01]  /*efd0*/  MUFU.EX2 R44, R44 ;  /* 0x0000002c002c7308 */ /* 0x000e620000000800 */
[----:B--2---:R-:W-:Y:S01]  /*efe0*/  F2FP.BF16.PACK_AB R64, R48, R49 ;  /* 0x000000313040723e */ /* 0x004fe200000010ff */
[----:B------:R-:W-:Y:S01]  /*eff0*/  LDSM.16.MT88.4 R20, [R205+0x900] ;  /* 0x00090000cd14783b */ /* 0x000fe20000004200 */
[C---:B------:R-:W-:Y:S01]  /*f000*/  FMUL.FTZ R133, R16.reuse, c[0x0][0x2d0] ;  /* 0x0000b40010857a20 */ /* 0x040fe20000410000 */
[----:B------:R-:W-:Y:S01]  /*f010*/  FSETP.NEU.FTZ.AND P0, PT, R16, -INF , PT ;  /* 0xff8000001000780b */ /* 0x000fe20003f1d000 */
[--C-:B------:R-:W-:Y:S02]  /*f020*/  FFMA.FTZ R147, R147, c[0x0][0x2d0], -R143.reuse ;  /* 0x0000b40093937a23 */ /* 0x100fe4000001088f */
[--C-:B------:R-:W-:Y:S01]  /*f030*/  FFMA.FTZ R146, R146, c[0x0][0x2d0], -R143.reuse ;  /* 0x0000b40092927a23 */ /* 0x100fe2000001088f */
[----:B------:R-:W-:Y:S01]  /*f040*/  FSEL R133, R133, RZ, P0 ;  /* 0x000000ff85857208 */ /* 0x000fe20000000000 */
[----:B------:R-:W-:Y:S01]  /*f050*/  MUFU.EX2 R43, R43 ;  /* 0x0000002b002b7308 */ /* 0x000fe20000000800 */
[----:B------:R-:W-:-:S02]  /*f060*/  FFMA.FTZ R165, R165, c[0x0][0x2d0], -R143 ;  /* 0x0000b400a5a57a23 */ /* 0x000fc4000001088f */
[----:B------:R-:W-:Y:S02]  /*f070*/  FFMA.FTZ R160, R160, c[0x0][0x2d0], -R143 ;  /* 0x0000b400a0a07a23 */ /* 0x000fe4000001088f */
[--C-:B------:R-:W-:Y:S02]  /*f080*/  FFMA.FTZ R50, R14, c[0x0][0x2d0], -R133.reuse ;  /* 0x0000b4000e327a23 */ /* 0x100fe40000010885 */
[--C-:B------:R-:W-:Y:S01]  /*f090*/  FFMA.FTZ R51, R15, c[0x0][0x2d0], -R133.reuse ;  /* 0x0000b4000f337a23 */ /* 0x100fe20000010885 */
[----:B-1----:R-:W-:Y:S01]  /*f0a0*/  F2FP.BF16.PACK_AB R66, R44, R45 ;  /* 0x0000002d2c42723e */ /* 0x002fe200000010ff */
[--C-:B------:R-:W-:Y:S01]  /*f0b0*/  FFMA.FTZ R47, R12, c[0x0][0x2d0], -R133.reuse ;  /* 0x0000b4000c2f7a23 */ /* 0x100fe20000010885 */
[----:B------:R-:W-:Y:S01]  /*f0c0*/  MUFU.EX2 R42, R42 ;  /* 0x0000002a002a7308 */ /* 0x000fe20000000800 */
[--C-:B------:R-:W-:Y:S01]  /*f0d0*/  FFMA.FTZ R46, R5, c[0x0][0x2d0], -R133.reuse ;  /* 0x0000b400052e7a23 */ /* 0x100fe20000010885 */
[----:B------:R-:W-:Y:S01]  /*f0e0*/  LDSM.16.MT88.4 R12, [R204+0x900] ;  /* 0x00090000cc0c783b */ /* 0x000fe20000004200 */
[----:B------:R-:W-:-:S02]  /*f0f0*/  FFMA.FTZ R41, R11, c[0x0][0x2d0], -R133 ;  /* 0x0000b4000b297a23 */ /* 0x000fc40000010885 */
[--C-:B------:R-:W-:Y:S01]  /*f100*/  FFMA.FTZ R40, R10, c[0x0][0x2d0], -R133.reuse ;  /* 0x0000b4000a287a23 */ /* 0x100fe20000010885 */
[----:B------:R-:W1:Y:S01]  /*f110*/  LDSM.16.MT88.4 R4, [R204+0x3100] ;  /* 0x00310000cc04783b */ /* 0x000e620000004200 */
[--C-:B------:R-:W-:Y:S01]  /*f120*/  FFMA.FTZ R2, R9, c[0x0][0x2d0], -R133.reuse ;  /* 0x0000b40009027a23 */ /* 0x100fe20000010885 */
[----:B------:R-:W-:Y:S01]  /*f130*/  MUFU.EX2 R50, R50 ;  /* 0x0000003200327308 */ /* 0x000fe20000000800 */
[--C-:B------:R-:W-:Y:S02]  /*f140*/  FFMA.FTZ R19, R8, c[0x0][0x2d0], -R133.reuse ;  /* 0x0000b40008137a23 */ /* 0x100fe40000010885 */
[----:B------:R-:W2:Y:S01]  /*f150*/  LDSM.16.MT88.4 R8, [R208+0x3900] ;  /* 0x00390000d008783b */ /* 0x000ea20000004200 */
[--C-:B------:R-:W-:Y:S02]  /*f160*/  FFMA.FTZ R130, R130, c[0x0][0x2d0], -R133.reuse ;  /* 0x0000b40082827a23 */ /* 0x100fe40000010885 */
[--C-:B------:R-:W-:Y:S02]  /*f170*/  FFMA.FTZ R134, R134, c[0x0][0x2d0], -R133.reuse ;  /* 0x0000b40086867a23 */ /* 0x100fe40000010885 */
[----:B------:R-:W3:Y:S01]  /*f180*/  MUFU.EX2 R51, R51 ;  /* 0x0000003300337308 */ /* 0x000ee20000000800 */
[----:B------:R-:W-:-:S02]  /*f190*/  FFMA.FTZ R135, R135, c[0x0][0x2d0], -R133 ;  /* 0x0000b40087877a23 */ /* 0x000fc40000010885 */
[--C-:B------:R-:W-:Y:S02]  /*f1a0*/  FFMA.FTZ R137, R137, c[0x0][0x2d0], -R133.reuse ;  /* 0x0000b40089897a23 */ /* 0x100fe40000010885 */
[--C-:B------:R-:W-:Y:S02]  /*f1b0*/  FFMA.FTZ R155, R155, c[0x0][0x2d0], -R133.reuse ;  /* 0x0000b4009b9b7a23 */ /* 0x100fe40000010885 */
[--C-:B------:R-:W-:Y:S01]  /*f1c0*/  FFMA.FTZ R162, R162, c[0x0][0x2d0], -R133.reuse ;  /* 0x0000b400a2a27a23 */ /* 0x100fe20000010885 */
[----:B------:R-:W-:Y:S01]  /*f1d0*/  MUFU.EX2 R47, R47 ;  /* 0x0000002f002f7308 */ /* 0x000fe20000000800 */
[--C-:B------:R-:W-:Y:S02]  /*f1e0*/  FFMA.FTZ R163, R163, c[0x0][0x2d0], -R133.reuse ;  /* 0x0000b400a3a37a23 */ /* 0x100fe40000010885 */
[----:B------:R-:W-:Y:S02]  /*f1f0*/  FFMA.FTZ R167, R167, c[0x0][0x2d0], -R133 ;  /* 0x0000b400a7a77a23 */ /* 0x000fe40000010885 */
[----:B------:R-:W-:-:S02]  /*f200*/  FFMA.FTZ R161, R161, c[0x0][0x2d0], -R143 ;  /* 0x0000b400a1a17a23 */ /* 0x000fc4000001088f */
[----:B------:R-:W-:Y:S01]  /*f210*/  FFMA.FTZ R153, R153, c[0x0][0x2d0], -R143 ;  /* 0x0000b40099997a23 */ /* 0x000fe2000001088f */
[----:B------:R-:W4:Y:S01]  /*f220*/  MUFU.EX2 R46, R46 ;  /* 0x0000002e002e7308 */ /* 0x000f220000000800 */
[----:B---3--:R-:W-:Y:S01]  /*f230*/  F2FP.BF16.PACK_AB R65, R51, R50 ;  /* 0x000000323341723e */ /* 0x008fe200000010ff */
[--C-:B------:R-:W-:Y:S02]  /*f240*/  FFMA.FTZ R164, R164, c[0x0][0x2d0], -R133.reuse ;  /* 0x0000b400a4a47a23 */ /* 0x100fe40000010885 */
[--C-:B------:R-:W-:Y:S02]  /*f250*/  FFMA.FTZ R166, R166, c[0x0][0x2d0], -R133.reuse ;  /* 0x0000b400a6a67a23 */ /* 0x100fe40000010885 */
[--C-:B------:R-:W-:Y:S02]  /*f260*/  FFMA.FTZ R154, R154, c[0x0][0x2d0], -R133.reuse ;  /* 0x0000b4009a9a7a23 */ /* 0x100fe40000010885 */
[----:B------:R-:W-:Y:S01]  /*f270*/  MUFU.EX2 R18, R18 ;  /* 0x0000001200127308 */ /* 0x000fe20000000800 */
[----:B------:R-:W-:-:S02]  /*f280*/  FFMA.FTZ R152, R152, c[0x0][0x2d0], -R133 ;  /* 0x0000b40098987a23 */ /* 0x000fc40000010885 */
[----:B------:R-:W-:Y:S02]  /*f290*/  FADD.FTZ R48, R49, R48 ;  /* 0x0000003031307221 */ /* 0x000fe40000010000 */
[----:B------:R-:W-:Y:S02]  /*f2a0*/  FADD.FTZ R50, R50, R51 ;  /* 0x0000003332327221 */ /* 0x000fe40000010000 */
[----:B------:R-:W-:Y:S01]  /*f2b0*/  FADD.FTZ R48, R45, R48 ;  /* 0x000000302d307221 */ /* 0x000fe20000010000 */
[----:B----4-:R-:W-:Y:S01]  /*f2c0*/  F2FP.BF16.PACK_AB R67, R46, R47 ;  /* 0x0000002f2e43723e */ /* 0x010fe200000010ff */
[----:B------:R-:W-:Y:S01]  /*f2d0*/  MUFU.EX2 R3, R3 ;  /* 0x0000000300037308 */ /* 0x000fe20000000800 */
[----:B------:R-:W-:Y:S02]  /*f2e0*/  FADD.FTZ R50, R47, R50 ;  /* 0x000000322f327221 */ /* 0x000fe40000010000 */
[----:B------:R-:W-:Y:S02]  /*f2f0*/  FADD.FTZ R44, R44, R48 ;  /* 0x000000302c2c7221 */ /* 0x000fe40000010000 */
[----:B------:R-:W-:Y:S01]  /*f300*/  FADD.FTZ R46, R46, R50 ;  /* 0x000000322e2e7221 */ /* 0x000fe20000010000 */
[----:B------:R-:W-:Y:S01]  /*f310*/  HMMA.16816.F32.BF16 R84, R64, R88, RZ ;  /* 0x000000584054723c */ /* 0x000fe200000418ff */
[----:B------:R-:W-:Y:S01]  /*f320*/  FADD.FTZ R44, R43, R44 ;  /* 0x0000002c2b2c7221 */ /* 0x000fe20000010000 */
[----:B------:R-:W3:Y:S01]  /*f330*/  MUFU.EX2 R41, R41 ;  /* 0x0000002900297308 */ /* 0x000ee20000000800 */
[----:B------:R-:W-:-:S02]  /*f340*/  FFMA.FTZ R245, R138, c[0x0][0x2d0], -R143 ;  /* 0x0000b4008af57a23 */ /* 0x000fc4000001088f */
[--C-:B------:R-:W-:Y:S02]  /*f350*/  FFMA.FTZ R142, R142, c[0x0][0x2d0], -R143.reuse ;  /* 0x0000b4008e8e7a23 */ /* 0x100fe4000001088f */
[--C-:B------:R-:W-:Y:S01]  /*f360*/  FFMA.FTZ R141, R141, c[0x0][0x2d0], -R143.reuse ;  /* 0x0000b4008d8d7a23 */ /* 0x100fe2000001088f */
[C---:B------:R-:W-:Y:S01]  /*f370*/  HMMA.16816.F32.BF16 R88, R64.reuse, R90, RZ ;  /* 0x0000005a4058723c */ /* 0x040fe200000418ff */
[----:B------:R-:W-:Y:S01]  /*f380*/  FFMA.FTZ R140, R140, c[0x0][0x2d0], -R143 ;  /* 0x0000b4008c8c7a23 */ /* 0x000fe2000001088f */
[----:B------:R-:W4:Y:S01]  /*f390*/  MUFU.EX2 R40, R40 ;  /* 0x0000002800287308 */ /* 0x000f220000000800 */
[--C-:B------:R-:W-:Y:S02]  /*f3a0*/  FFMA.FTZ R138, R139, c[0x0][0x2d0], -R133.reuse ;  /* 0x0000b4008b8a7a23 */ /* 0x100fe40000010885 */
[--C-:B------:R-:W-:Y:S02]  /*f3b0*/  FFMA.FTZ R136, R136, c[0x0][0x2d0], -R133.reuse ;  /* 0x0000b40088887a23 */ /* 0x100fe40000010885 */
[----:B------:R-:W-:Y:S01]  /*f3c0*/  FFMA.FTZ R244, R131, c[0x0][0x2d0], -R133 ;  /* 0x0000b40083f47a23 */ /* 0x000fe20000010885 */
[----:B------:R-:W-:Y:S02]  /*f3d0*/  HMMA.16816.F32.BF16 R92, R64, R96, RZ ;  /* 0x00000060405c723c */ /* 0x000fe400000418ff */
[----:B------:R-:W-:Y:S01]  /*f3e0*/  MUFU.EX2 R2, R2 ;  /* 0x0000000200027308 */ /* 0x000fe20000000800 */
[----:B---3--:R-:W-:-:S05]  /*f3f0*/  FADD.FTZ R46, R41, R46 ;  /* 0x0000002e292e7221 */ /* 0x008fca0000010000 */
[C---:B------:R-:W-:Y:S02]  /*f400*/  HMMA.16816.F32.BF16 R96, R64.reuse, R98, RZ ;  /* 0x000000624060723c */ /* 0x040fe400000418ff */
[----:B------:R-:W3:Y:S06]  /*f410*/  MUFU.EX2 R19, R19 ;  /* 0x0000001300137308 */ /* 0x000eec0000000800 */
[C---:B------:R-:W-:Y:S02]  /*f420*/  HMMA.16816.F32.BF16 R112, R64.reuse, R108, RZ ;  /* 0x0000006c4070723c */ /* 0x040fe400000418ff */
[----:B------:R-:W5:Y:S06]  /*f430*/  MUFU.EX2 R118, R118 ;  /* 0x0000007600767308 */ /* 0x000f6c0000000800 */
[C---:B------:R-:W-:Y:S02]  /*f440*/  HMMA.16816.F32.BF16 R68, R64.reuse, R72, RZ ;  /* 0x000000484044723c */ /* 0x040fe400000418ff */
[----:B------:R-:W-:Y:S06]  /*f450*/  MUFU.EX2 R119, R119 ;  /* 0x0000007700777308 */ /* 0x000fec0000000800 */
[C---:B------:R-:W-:Y:S02]  /*f460*/  HMMA.16816.F32.BF16 R76, R64.reuse, R80, RZ ;  /* 0x00000050404c723c */ /* 0x040fe400000418ff */
[----:B------:R-:W-:Y:S06]  /*f470*/  MUFU.EX2 R129, R129 ;  /* 0x0000008100817308 */ /* 0x000fec0000000800 */
[C---:B------:R-:W-:Y:S02]  /*f480*/  HMMA.16816.F32.BF16 R104, R64.reuse, R100, RZ ;  /* 0x000000644068723c */ /* 0x040fe400000418ff */
[----:B------:R-:W-:Y:S06]  /*f490*/  MUFU.EX2 R128, R128 ;  /* 0x0000008000807308 */ /* 0x000fec0000000800 */
[C---:B------:R-:W-:Y:S02]  /*f4a0*/  HMMA.16816.F32.BF16 R52, R64.reuse, R56, RZ ;  /* 0x000000384034723c */ /* 0x040fe400000418ff */
[----:B------:R-:W1:Y:S06]  /*f4b0*/  MUFU.EX2 R130, R130 ;  /* 0x0000008200827308 */ /* 0x000e6c0000000800 */
[C---:B------:R-:W-:Y:S02]  /*f4c0*/  HMMA.16816.F32.BF16 R108, R64.reuse, R110, RZ ;  /* 0x0000006e406c723c */ /* 0x040fe400000418ff */
[----:B------:R-:W1:Y:S06]  /*f4d0*/  MUFU.EX2 R134, R134 ;  /* 0x0000008600867308 */ /* 0x000e6c0000000800 */
[C---:B------:R-:W-:Y:S02]  /*f4e0*/  HMMA.16816.F32.BF16 R72, R64.reuse, R74, RZ ;  /* 0x0000004a4048723c */ /* 0x040fe400000418ff */
[----:B------:R-:W-:Y:S06]  /*f4f0*/  MUFU.EX2 R135, R135 ;  /* 0x0000008700877308 */ /* 0x000fec0000000800 */
[C---:B------:R-:W-:Y:S02]  /*f500*/  HMMA.16816.F32.BF16 R80, R64.reuse, R82, RZ ;  /* 0x000000524050723c */ /* 0x040fe400000418ff */
[----:B------:R-:W1:Y:S06]  /*f510*/  MUFU.EX2 R137, R137 ;  /* 0x0000008900897308 */ /* 0x000e6c0000000800 */
[C---:B------:R-:W-:Y:S02]  /*f520*/  HMMA.16816.F32.BF16 R100, R64.reuse, R102, RZ ;  /* 0x000000664064723c */ /* 0x040fe400000418ff */
[----:B------:R-:W2:Y:S06]  /*f530*/  MUFU.EX2 R144, R144 ;  /* 0x0000009000907308 */ /* 0x000eac0000000800 */
[C---:B------:R-:W-:Y:S02]  /*f540*/  HMMA.16816.F32.BF16 R56, R64.reuse, R58, RZ ;  /* 0x0000003a4038723c */ /* 0x040fe400000418ff */
[----:B------:R-:W-:Y:S06]  /*f550*/  MUFU.EX2 R145, R145 ;  /* 0x0000009100917308 */ /* 0x000fec0000000800 */
[C---:B-1----:R-:W-:Y:S02]  /*f560*/  HMMA.16816.F32.BF16 R60, R64.reuse, R4, RZ ;  /* 0x00000004403c723c */ /* 0x042fe400000418ff */
[----:B------:R-:W-:Y:S05]  /*f570*/  MUFU.EX2 R147, R147 ;  /* 0x0000009300937308 */ /* 0x000fea0000000800 */
[----:B------:R-:W-:Y:S01]  /*f580*/  F2FP.BF16.PACK_AB R4, R42, R43 ;  /* 0x0000002b2a04723e */ /* 0x000fe200000010ff */
[----:B------:R-:W-:Y:S01]  /*f590*/  HMMA.16816.F32.BF16 R64, R64, R6, RZ ;  /* 0x000000064040723c */ /* 0x000fe200000418ff */
[----:B----4-:R-:W-:Y:S01]  /*f5a0*/  F2FP.BF16.PACK_AB R5, R40, R41 ;  /* 0x000000292805723e */ /* 0x010fe200000010ff */
[----:B------:R-:W-:Y:S01]  /*f5b0*/  MUFU.EX2 R146, R146 ;  /* 0x0000009200927308 */ /* 0x000fe20000000800 */
[----:B------:R-:W-:-:S02]  /*f5c0*/  FADD.FTZ R42, R42, R44 ;  /* 0x0000002c2a2a7221 */ /* 0x000fc40000010000 */
[----:B------:R-:W-:Y:S02]  /*f5d0*/  FADD.FTZ R40, R40, R46 ;  /* 0x0000002e28287221 */ /* 0x000fe40000010000 */
[----:B------:R-:W-:Y:S01]  /*f5e0*/  F2FP.BF16.PACK_AB R6, R3, R18 ;  /* 0x000000120306723e */ /* 0x000fe200000010ff */
[----:B------:R-:W-:Y:S01]  /*f5f0*/  FADD.FTZ R42, R18, R42 ;  /* 0x0000002a122a7221 */ /* 0x000fe20000010000 */
[----:B---3--:R-:W-:Y:S01]  /*f600*/  F2FP.BF16.PACK_AB R7, R19, R2 ;  /* 0x000000021307723e */ /* 0x008fe200000010ff */
[----:B------:R-:W1:Y:S01]  /*f610*/  MUFU.EX2 R155, R155 ;  /* 0x0000009b009b7308 */ /* 0x000e620000000800 */
[----:B------:R-:W-:Y:S02]  /*f620*/  FADD.FTZ R40, R2, R40 ;  /* 0x0000002802287221 */ /* 0x000fe40000010000 */
[----:B------:R-:W-:Y:S02]  /*f630*/  FADD.FTZ R3, R3, R42 ;  /* 0x0000002a03037221 */ /* 0x000fe40000010000 */
[----:B------:R-:W-:Y:S01]  /*f640*/  FADD.FTZ R19, R19, R40 ;  /* 0x0000002813137221 */ /* 0x000fe20000010000 */
[----:B------:R-:W-:Y:S01]  /*f650*/  HMMA.16816.F32.BF16 R84, R4, R12, R84 ;  /* 0x0000000c0454723c */ /* 0x000fe20000041854 */
[----:B-----5:R-:W-:Y:S01]  /*f660*/  FADD.FTZ R3, R118, R3 ;  /* 0x0000000376037221 */ /* 0x020fe20000010000 */
[----:B------:R-:W3:Y:S01]  /*f670*/  MUFU.EX2 R162, R162 ;  /* 0x000000a200a27308 */ /* 0x000ee20000000800 */
[----:B------:R-:W-:-:S02]  /*f680*/  FADD.FTZ R19, R130, R19 ;  /* 0x0000001382137221 */ /* 0x000fc40000010000 */
[----:B------:R-:W-:-:S03]  /*f690*/  @P6 IMAD.HI.U32 R2, R117, c[0x0][0x2c8], RZ ;  /* 0x0000b20075026a27 */ /* 0x000fc600078e00ff */
[----:B------:R-:W-:Y:S01]  /*f6a0*/  HMMA.16816.F32.BF16 R88, R4, R14, R88 ;  /* 0x0000000e0458723c */ /* 0x000fe20000041858 */
[----:B------:R-:W4:Y:S01]  /*f6b0*/  LDSM.16.MT88.4 R12, [R204+0x3900] ;  /* 0x00390000cc0c783b */ /* 0x000f220000004200 */
[----:B------:R-:W-:Y:S01]  /*f6c0*/  MUFU.EX2 R163, R163 ;  /* 0x000000a300a37308 */ /* 0x000fe20000000800 */
[----:B------:R-:W-:Y:S02]  /*f6d0*/  @P6 SHF.R.U32.HI R117, RZ, c[0x0][0x2cc], R2 ;  /* 0x0000b300ff756a19 */ /* 0x000fe40000011602 */
[----:B------:R-:W-:-:S03]  /*f6e0*/  ISETP.GE.AND P6, PT, R212, 0x1, PT ;  /* 0x00000001d400780c */ /* 0x000fc60003fc6270 */
[C---:B--2---:R-:W-:Y:S01]  /*f6f0*/  HMMA.16816.F32.BF16 R92, R4.reuse, R8, R92 ;  /* 0x00000008045c723c */ /* 0x044fe2000004185c */
[----:B------:R-:W-:Y:S01]  /*f700*/  IMAD.IADD R116, R116, 0x1, R117 ;  /* 0x0000000174747824 */ /* 0x000fe200078e0275 */
[----:B------:R-:W2:Y:S06]  /*f710*/  MUFU.EX2 R167, R167 ;  /* 0x000000a700a77308 */ /* 0x000eac0000000800 */
[C---:B------:R-:W-:Y:S01]  /*f720*/  HMMA.16816.F32.BF16 R96, R4.reuse, R10, R96 ;  /* 0x0000000a0460723c */ /* 0x040fe20000041860 */
[----:B------:R-:W5:Y:S01]  /*f730*/  LDSM.16.MT88.4 R8, [R204+0x1100] ;  /* 0x00110000cc08783b */ /* 0x000f620000004200 */
[----:B------:R-:W1:Y:S06]  /*f740*/  MUFU.EX2 R165, R165 ;  /* 0x000000a500a57308 */ /* 0x000e6c0000000800 */
[C---:B------:R-:W-:Y:S02]  /*f750*/  HMMA.16816.F32.BF16 R112, R4.reuse, R28, R112 ;  /* 0x0000001c0470723c */ /* 0x040fe40000041870 */
[----:B------:R-:W-:Y:S06]  /*f760*/  MUFU.EX2 R160, R160 ;  /* 0x000000a000a07308 */ /* 0x000fec0000000800 */
[C---:B------:R-:W-:Y:S01]  /*f770*/  HMMA.16816.F32.BF16 R108, R4.reuse, R30, R108 ;  /* 0x0000001e046c723c */ /* 0x040fe2000004186c */
[----:B------:R-:W1:Y:S01]  /*f780*/  LDSM.16.MT88.4 R28, [R208+0x1100] ;  /* 0x00110000d01c783b */ /* 0x000e620000004200 */
[----:B------:R-:W-:Y:S06]  /*f790*/  MUFU.EX2 R161, R161 ;  /* 0x000000a100a17308 */ /* 0x000fec0000000800 */
[C---:B------:R-:W-:Y:S02]  /*f7a0*/  HMMA.16816.F32.BF16 R68, R4.reuse, R24, R68 ;  /* 0x000000180444723c */ /* 0x040fe40000041844 */
[----:B------:R-:W-:Y:S06]  /*f7b0*/  MUFU.EX2 R153, R153 ;  /* 0x0000009900997308 */ /* 0x000fec0000000800 */
[C---:B------:R-:W-:Y:S01]  /*f7c0*/  HMMA.16816.F32.BF16 R72, R4.reuse, R26, R72 ;  /* 0x0000001a0448723c */ /* 0x040fe20000041848 */
[----:B------:R-:W-:Y:S01]  /*f7d0*/  LDSM.16.MT88.4 R24, [R206+0x1100] ;  /* 0x00110000ce18783b */ /* 0x000fe20000004200 */
[----:B------:R-:W1:Y:S06]  /*f7e0*/  MUFU.EX2 R164, R164 ;  /* 0x000000a400a47308 */ /* 0x000e6c0000000800 */
        /* <DEDUP_REMOVED lines=9> */
[----:B------:R-:W1:Y:S06]  /*f880*/  MUFU.EX2 R142, R142 ;  /* 0x0000008e008e7308 */ /* 0x000e6c0000000800 */
[C---:B------:R-:W-:Y:S02]  /*f890*/  HMMA.16816.F32.BF16 R52, R4.reuse, R32, R52 ;  /* 0x000000200434723c */ /* 0x040fe40000041834 */
[----:B------:R-:W-:Y:S06]  /*f8a0*/  MUFU.EX2 R141, R141 ;  /* 0x0000008d008d7308 */ /* 0x000fec0000000800 */
[C---:B------:R-:W-:Y:S01]  /*f8b0*/  HMMA.16816.F32.BF16 R56, R4.reuse, R34, R56 ;  /* 0x000000220438723c */ /* 0x040fe20000041838 */
[----:B------:R-:W-:Y:S01]  /*f8c0*/  LDSM.16.MT88.4 R32, [R205+0x4100] ;  /* 0x00410000cd20783b */ /* 0x000fe20000004200 */
[----:B------:R-:W-:Y:S06]  /*f8d0*/  MUFU.EX2 R140, R140 ;  /* 0x0000008c008c7308 */ /* 0x000fec0000000800 */
[C---:B----4-:R-:W-:Y:S02]  /*f8e0*/  HMMA.16816.F32.BF16 R60, R4.reuse, R12, R60 ;  /* 0x0000000c043c723c */ /* 0x050fe4000004183c */
[----:B------:R-:W-:Y:S06]  /*f8f0*/  MUFU.EX2 R245, R245 ;  /* 0x000000f500f57308 */ /* 0x000fec0000000800 */
[----:B------:R-:W-:Y:S01]  /*f900*/  HMMA.16816.F32.BF16 R64, R4, R14, R64 ;  /* 0x0000000e0440723c */ /* 0x000fe20000041840 */
[----:B------:R-:W4:Y:S01]  /*f910*/  LDSM.16.MT88.4 R12, [R208+0x4100] ;  /* 0x00410000d00c783b */ /* 0x000f220000004200 */
[----:B------:R-:W1:Y:S05]  /*f920*/  MUFU.EX2 R138, R138 ;  /* 0x0000008a008a7308 */ /* 0x000e6a0000000800 */
[C---:B------:R-:W-:Y:S01]  /*f930*/  F2FP.BF16.PACK_AB R4, R119.reuse, R118 ;  /* 0x000000767704723e */ /* 0x040fe200000010ff */
[----:B------:R-:W-:Y:S01]  /*f940*/  FADD.FTZ R119, R119, R3 ;  /* 0x0000000377777221 */ /* 0x000fe20000010000 */
[----:B------:R-:W-:Y:S01]  /*f950*/  F2FP.BF16.PACK_AB R6, R128, R129 ;  /* 0x000000818006723e */ /* 0x000fe200000010ff */
[----:B------:R-:W2:Y:S01]  /*f960*/  MUFU.EX2 R136, R136 ;  /* 0x0000008800887308 */ /* 0x000ea20000000800 */
[C---:B------:R-:W-:Y:S01]  /*f970*/  F2FP.BF16.PACK_AB R5, R134.reuse, R130 ;  /* 0x000000828605723e */ /* 0x040fe200000010ff */
[----:B------:R-:W-:Y:S01]  /*f980*/  FADD.FTZ R134, R134, R19 ;  /* 0x0000001386867221 */ /* 0x000fe20000010000 */
[----:B------:R-:W-:Y:S01]  /*f990*/  F2FP.BF16.PACK_AB R7, R137, R135 ;  /* 0x000000878907723e */ /* 0x000fe200000010ff */
[----:B------:R-:W-:Y:S01]  /*f9a0*/  FADD.FTZ R119, R129, R119 ;  /* 0x0000007781777221 */ /* 0x000fe20000010000 */
[----:B------:R-:W-:Y:S01]  /*f9b0*/  IADD3 R3, R116, c[0x0][0x328], RZ ;  /* 0x0000ca0074037a10 */ /* 0x000fe20007ffe0ff */
[----:B------:R-:W-:-:S02]  /*f9c0*/  FADD.FTZ R134, R135, R134 ;  /* 0x0000008687867221 */ /* 0x000fc40000010000 */
[----:B------:R-:W-:Y:S01]  /*f9d0*/  MUFU.EX2 R244, R244 ;  /* 0x000000f400f47308 */ /* 0x000fe20000000800 */
[----:B------:R-:W-:Y:S01]  /*f9e0*/  FADD.FTZ R128, R128, R119 ;  /* 0x0000007780807221 */ /* 0x000fe20000010000 */
[----:B-----5:R-:W-:Y:S01]  /*f9f0*/  HMMA.16816.F32.BF16 R84, R4, R8, R84 ;  /* 0x000000080454723c */ /* 0x020fe20000041854 */
[----:B------:R-:W-:Y:S02]  /*fa00*/  FADD.FTZ R137, R137, R134 ;  /* 0x0000008689897221 */ /* 0x000fe40000010000 */
[----:B------:R-:W-:Y:S02]  /*fa10*/  FADD.FTZ R128, R144, R128 ;  /* 0x0000008090807221 */ /* 0x000fe40000010000 */
[----:B-1----:R-:W-:-:S03]  /*fa20*/  FADD.FTZ R137, R155, R137 ;  /* 0x000000899b897221 */ /* 0x002fc60000010000 */
[C---:B------:R-:W-:Y:S01]  /*fa30*/  HMMA.16816.F32.BF16 R88, R4.reuse, R10, R88 ;  /* 0x0000000a0458723c */ /* 0x040fe20000041858 */
[----:B------:R-:W1:Y:S07]  /*fa40*/  LDSM.16.MT88.4 R8, [R204+0x4100] ;  /* 0x00410000cc08783b */ /* 0x000e6e0000004200 */
[C---:B------:R-:W-:Y:S08]  /*fa50*/  HMMA.16816.F32.BF16 R112, R4.reuse, R28, R112 ;  /* 0x0000001c0470723c */ /* 0x040ff00000041870 */
[C---:B----4-:R-:W-:Y:S08]  /*fa60*/  HMMA.16816.F32.BF16 R92, R4.reuse, R12, R92 ;  /* 0x0000000c045c723c */ /* 0x050ff0000004185c */
[C---:B------:R-:W-:Y:S01]  /*fa70*/  HMMA.16816.F32.BF16 R96, R4.reuse, R14, R96 ;  /* 0x0000000e0460723c */ /* 0x040fe20000041860 */
[----:B------:R-:W4:Y:S07]  /*fa80*/  LDSM.16.MT88.4 R12, [R204+0x1900] ;  /* 0x00190000cc0c783b */ /* 0x000f2e0000004200 */
[C---:B------:R-:W-:Y:S01]  /*fa90*/  HMMA.16816.F32.BF16 R108, R4.reuse, R30, R108 ;  /* 0x0000001e046c723c */ /* 0x040fe2000004186c */
[----:B------:R-:W-:Y:S07]  /*faa0*/  LDSM.16.MT88.4 R28, [R208+0x1900] ;  /* 0x00190000d01c783b */ /* 0x000fee0000004200 */
[C---:B------:R-:W-:Y:S08]  /*fab0*/  HMMA.16816.F32.BF16 R68, R4.reuse, R24, R68 ;  /* 0x000000180444723c */ /* 0x040ff00000041844 */
[C---:B-1----:R-:W-:Y:S08]  /*fac0*/  HMMA.16816.F32.BF16 R60, R4.reuse, R8, R60 ;  /* 0x00000008043c723c */ /* 0x042ff0000004183c */
[C---:B------:R-:W-:Y:S01]  /*fad0*/  HMMA.16816.F32.BF16 R64, R4.reuse, R10, R64 ;  /* 0x0000000a0440723c */ /* 0x040fe20000041840 */
[----:B------:R-:W1:Y:S07]  /*fae0*/  LDSM.16.MT88.4 R8, [R208+0x4900] ;  /* 0x00490000d008783b */ /* 0x000e6e0000004200 */
[C---:B------:R-:W-:Y:S01]  /*faf0*/  HMMA.16816.F32.BF16 R72, R4.reuse, R26, R72 ;  /* 0x0000001a0448723c */ /* 0x040fe20000041848 */
[----:B------:R-:W5:Y:S07]  /*fb00*/  LDSM.16.MT88.4 R24, [R206+0x1900] ;  /* 0x00190000ce18783b */ /* 0x000f6e0000004200 */
[C---:B------:R-:W-:Y:S08]  /*fb10*/  HMMA.16816.F32.BF16 R76, R4.reuse, R20, R76 ;  /* 0x00000014044c723c */ /* 0x040ff0000004184c */
[C---:B------:R-:W-:Y:S01]  /*fb20*/  HMMA.16816.F32.BF16 R80, R4.reuse, R22, R80 ;  /* 0x000000160450723c */ /* 0x040fe20000041850 */
[----:B------:R-:W1:Y:S07]  /*fb30*/  LDSM.16.MT88.4 R20, [R205+0x1900] ;  /* 0x00190000cd14783b */ /* 0x000e6e0000004200 */
[C---:B------:R-:W-:Y:S08]  /*fb40*/  HMMA.16816.F32.BF16 R104, R4.reuse, R36, R104 ;  /* 0x000000240468723c */ /* 0x040ff00000041868 */
[C---:B------:R-:W-:Y:S01]  /*fb50*/  HMMA.16816.F32.BF16 R100, R4.reuse, R38, R100 ;  /* 0x000000260464723c */ /* 0x040fe20000041864 */
[----:B------:R-:W1:Y:S07]  /*fb60*/  LDSM.16.MT88.4 R36, [R206+0x4900] ;  /* 0x00490000ce24783b */ /* 0x000e6e0000004200 */
[C---:B------:R-:W-:Y:S08]  /*fb70*/  HMMA.16816.F32.BF16 R52, R4.reuse, R32, R52 ;  /* 0x000000200434723c */ /* 0x040ff00000041834 */
[----:B------:R-:W-:Y:S01]  /*fb80*/  HMMA.16816.F32.BF16 R56, R4, R34, R56 ;  /* 0x000000220438723c */ /* 0x000fe20000041838 */
[----:B------:R-:W5:Y:S06]  /*fb90*/  LDSM.16.MT88.4 R32, [R205+0x4900] ;  /* 0x00490000cd20783b */ /* 0x000f6c0000004200 */
[C---:B------:R-:W-:Y:S01]  /*fba0*/  F2FP.BF16.PACK_AB R4, R145.reuse, R144 ;  /* 0x000000909104723e */ /* 0x040fe200000010ff */
[----:B------:R-:W-:Y:S01]  /*fbb0*/  FADD.FTZ R145, R145, R128 ;  /* 0x0000008091917221 */ /* 0x000fe20000010000 */
[----:B------:R-:W-:-:S02]  /*fbc0*/  F2FP.BF16.PACK_AB R6, R146, R147 ;  /* 0x000000939206723e */ /* 0x000fc400000010ff */
[C---:B---3--:R-:W-:Y:S01]  /*fbd0*/  F2FP.BF16.PACK_AB R5, R162.reuse, R155 ;  /* 0x0000009ba205723e */ /* 0x048fe200000010ff */
[----:B------:R-:W-:Y:S01]  /*fbe0*/  FADD.FTZ R162, R162, R137 ;  /* 0x00000089a2a27221 */ /* 0x000fe20000010000 */
[----:B--2---:R-:W-:Y:S01]  /*fbf0*/  F2FP.BF16.PACK_AB R7, R167, R163 ;  /* 0x000000a3a707723e */ /* 0x004fe200000010ff */
        /* <DEDUP_REMOVED lines=9> */
[C---:B-1----:R-:W-:Y:S08]  /*fc90*/  HMMA.16816.F32.BF16 R92, R4.reuse, R8, R92 ;  /* 0x00000008045c723c */ /* 0x042ff0000004185c */
[C---:B------:R-:W-:Y:S01]  /*fca0*/  HMMA.16816.F32.BF16 R96, R4.reuse, R10, R96 ;  /* 0x0000000a0460723c */ /* 0x040fe20000041860 */
[----:B------:R-:W1:Y:S07]  /*fcb0*/  LDSM.16.MT88.4 R8, [R204+0x2100] ;  /* 0x00210000cc08783b */ /* 0x000e6e0000004200 */
[C---:B------:R-:W-:Y:S08]  /*fcc0*/  HMMA.16816.F32.BF16 R112, R4.reuse, R28, R112 ;  /* 0x0000001c0470723c */ /* 0x040ff00000041870 */
[C---:B------:R-:W-:Y:S01]  /*fcd0*/  HMMA.16816.F32.BF16 R108, R4.reuse, R30, R108 ;  /* 0x0000001e046c723c */ /* 0x040fe2000004186c */
[----:B------:R-:W-:Y:S07]  /*fce0*/  LDSM.16.MT88.4 R28, [R208+0x2100] ;  /* 0x00210000d01c783b */ /* 0x000fee0000004200 */
[C---:B-----5:R-:W-:Y:S08]  /*fcf0*/  HMMA.16816.F32.BF16 R68, R4.reuse, R24, R68 ;  /* 0x000000180444723c */ /* 0x060ff00000041844 */
[C---:B------:R-:W-:Y:S01]  /*fd00*/  HMMA.16816.F32.BF16 R72, R4.reuse, R26, R72 ;  /* 0x0000001a0448723c */ /* 0x040fe20000041848 */
[----:B------:R-:W-:Y:S07]  /*fd10*/  LDSM.16.MT88.4 R24, [R206+0x2100] ;  /* 0x00210000ce18783b */ /* 0x000fee0000004200 */
[C---:B------:R-:W-:Y:S08]  /*fd20*/  HMMA.16816.F32.BF16 R76, R4.reuse, R20, R76 ;  /* 0x00000014044c723c */ /* 0x040ff0000004184c */
[C---:B------:R-:W-:Y:S01]  /*fd30*/  HMMA.16816.F32.BF16 R80, R4.reuse, R22, R80 ;  /* 0x000000160450723c */ /* 0x040fe20000041850 */
[----:B------:R-:W3:Y:S07]  /*fd40*/  LDSM.16.MT88.4 R20, [R205+0x2100] ;  /* 0x00210000cd14783b */ /* 0x000eee0000004200 */
[C---:B------:R-:W-:Y:S08]  /*fd50*/  HMMA.16816.F32.BF16 R104, R4.reuse, R36, R104 ;  /* 0x000000240468723c */ /* 0x040ff00000041868 */
[C---:B------:R-:W-:Y:S01]  /*fd60*/  HMMA.16816.F32.BF16 R100, R4.reuse, R38, R100 ;  /* 0x000000260464723c */ /* 0x040fe20000041864 */
[----:B------:R-:W-:Y:S07]  /*fd70*/  LDSM.16.MT88.4 R36, [R206+0x5100] ;  /* 0x00510000ce24783b */ /* 0x000fee0000004200 */
[C---:B------:R-:W-:Y:S08]  /*fd80*/  HMMA.16816.F32.BF16 R52, R4.reuse, R32, R52 ;  /* 0x000000200434723c */ /* 0x040ff00000041834 */
[C---:B------:R-:W-:Y:S01]  /*fd90*/  HMMA.16816.F32.BF16 R56, R4.reuse, R34, R56 ;  /* 0x000000220438723c */ /* 0x040fe20000041838 */
[----:B------:R-:W-:Y:S07]  /*fda0*/  LDSM.16.MT88.4 R32, [R205+0x5100] ;  /* 0x00510000cd20783b */ /* 0x000fee0000004200 */
[C---:B--2---:R-:W-:Y:S08]  /*fdb0*/  HMMA.16816.F32.BF16 R60, R4.reuse, R12, R60 ;  /* 0x0000000c043c723c */ /* 0x044ff0000004183c */
[----:B------:R-:W-:Y:S01]  /*fdc0*/  HMMA.16816.F32.BF16 R64, R4, R14, R64 ;  /* 0x0000000e0440723c */ /* 0x000fe20000041840 */
[----:B------:R-:W2:Y:S06]  /*fdd0*/  LDSM.16.MT88.4 R12, [R208+0x5100] ;  /* 0x00510000d00c783b */ /* 0x000eac0000004200 */
[C---:B------:R-:W-:Y:S01]  /*fde0*/  F2FP.BF16.PACK_AB R4, R160.reuse, R165 ;  /* 0x000000a5a004723e */ /* 0x040fe200000010ff */
[----:B------:R-:W-:Y:S01]  /*fdf0*/  FADD.FTZ R160, R160, R146 ;  /* 0x00000092a0a07221 */ /* 0x000fe20000010000 */
[----:B------:R-:W-:-:S02]  /*fe00*/  F2FP.BF16.PACK_AB R6, R153, R161 ;  /* 0x000000a19906723e */ /* 0x000fc400000010ff */
[C---:B------:R-:W-:Y:S01]  /*fe10*/  F2FP.BF16.PACK_AB R5, R166.reuse, R164 ;  /* 0x000000a4a605723e */ /* 0x040fe200000010ff */
[----:B------:R-:W-:Y:S01]  /*fe20*/  FADD.FTZ R166, R166, R167 ;  /* 0x000000a7a6a67221 */ /* 0x000fe20000010000 */
[----:B------:R-:W-:Y:S01]  /*fe30*/  F2FP.BF16.PACK_AB R7, R152, R154 ;  /* 0x0000009a9807723e */ /* 0x000fe200000010ff */
[----:B------:R-:W-:Y:S02]  /*fe40*/  FADD.FTZ R160, R161, R160 ;  /* 0x000000a0a1a07221 */ /* 0x000fe40000010000 */
[----:B------:R-:W-:Y:S02]  /*fe50*/  FADD.FTZ R166, R154, R166 ;  /* 0x000000a69aa67221 */ /* 0x000fe40000010000 */
[----:B------:R-:W-:Y:S02]  /*fe60*/  FADD.FTZ R153, R153, R160 ;  /* 0x000000a099997221 */ /* 0x000fe40000010000 */
[----:B-1----:R-:W-:Y:S01]  /*fe70*/  HMMA.16816.F32.BF16 R84, R4, R8, R84 ;  /* 0x000000080454723c */ /* 0x002fe20000041854 */
[----:B------:R-:W-:-:S02]  /*fe80*/  FADD.FTZ R152, R152, R166 ;  /* 0x000000a698987221 */ /* 0x000fc40000010000 */
[----:B------:R-:W-:Y:S02]  /*fe90*/  FADD.FTZ R153, R142, R153 ;  /* 0x000000998e997221 */ /* 0x000fe40000010000 */
[----:B------:R-:W-:Y:S02]  /*fea0*/  FADD.FTZ R152, R138, R152 ;  /* 0x000000988a987221 */ /* 0x000fe40000010000 */
[----:B------:R-:W-:Y:S01]  /*feb0*/  FADD.FTZ R153, R141, R153 ;  /* 0x000000998d997221 */ /* 0x000fe20000010000 */
[----:B------:R-:W-:Y:S01]  /*fec0*/  HMMA.16816.F32.BF16 R88, R4, R10, R88 ;  /* 0x0000000a0458723c */ /* 0x000fe20000041858 */
[----:B------:R-:W1:Y:S01]  /*fed0*/  LDSM.16.MT88.4 R8, [R204+0x5100] ;  /* 0x00510000cc08783b */ /* 0x000e620000004200 */
[----:B------:R-:W-:Y:S02]  /*fee0*/  FADD.FTZ R152, R136, R152 ;  /* 0x0000009888987221 */ /* 0x000fe40000010000 */
[----:B------:R-:W-:-:S04]  /*fef0*/  FADD.FTZ R153, R140, R153 ;  /* 0x000000998c997221 */ /* 0x000fc80000010000 */
[C---:B---3--:R-:W-:Y:S08]  /*ff00*/  HMMA.16816.F32.BF16 R76, R4.reuse, R20, R76 ;  /* 0x00000014044c723c */ /* 0x048ff0000004184c */
[C---:B------:R-:W-:Y:S01]  /*ff10*/  HMMA.16816.F32.BF16 R80, R4.reuse, R22, R80 ;  /* 0x000000160450723c */ /* 0x040fe20000041850 */
[----:B------:R-:W3:Y:S07]  /*ff20*/  LDSM.16.MT88.4 R20, [R205+0x2900] ;  /* 0x00290000cd14783b */ /* 0x000eee0000004200 */
[C---:B--2---:R-:W-:Y:S08]  /*ff30*/  HMMA.16816.F32.BF16 R92, R4.reuse, R12, R92 ;  /* 0x0000000c045c723c */ /* 0x044ff0000004185c */
[C---:B------:R-:W-:Y:S01]  /*ff40*/  HMMA.16816.F32.BF16 R96, R4.reuse, R14, R96 ;  /* 0x0000000e0460723c */ /* 0x040fe20000041860 */
[----:B------:R-:W2:Y:S07]  /*ff50*/  LDSM.16.MT88.4 R12, [R204+0x2900] ;  /* 0x00290000cc0c783b */ /* 0x000eae0000004200 */
[C---:B------:R-:W-:Y:S07]  /*ff60*/  HMMA.16816.F32.BF16 R104, R4.reuse, R36, R104 ;  /* 0x000000240468723c */ /* 0x040fee0000041868 */
[----:B------:R-:W-:Y:S01]  /*ff70*/  FFMA.FTZ R36, R132, c[0x0][0x2d0], -R133 ;  /* 0x0000b40084247a23 */ /* 0x000fe20000010885 */
[C---:B-1----:R-:W-:Y:S05]  /*ff80*/  HMMA.16816.F32.BF16 R60, R4.reuse, R8, R60 ;  /* 0x00000008043c723c */ /* 0x042fea000004183c */
[----:B------:R-:W1:Y:S03]  /*ff90*/  MUFU.EX2 R36, R36 ;  /* 0x0000002400247308 */ /* 0x000e660000000800 */
[C---:B------:R-:W-:Y:S01]  /*ffa0*/  HMMA.16816.F32.BF16 R64, R4.reuse, R10, R64 ;  /* 0x0000000a0440723c */ /* 0x040fe20000041840 */
[----:B------:R-:W4:Y:S07]  /*ffb0*/  LDSM.16.MT88.4 R8, [R208+0x5900] ;  /* 0x00590000d008783b */ /* 0x000f2e0000004200 */
[----:B------:R-:W-:Y:S01]  /*ffc0*/  HMMA.16816.F32.BF16 R112, R4, R28, R112 ;  /* 0x0000001c0470723c */ /* 0x000fe20000041870 */
[----:B-1----:R-:W-:-:S07]  /*ffd0*/  FADD.FTZ R152, R36, R152 ;  /* 0x0000009824987221 */ /* 0x002fce0000010000 */
[C---:B------:R-:W-:Y:S01]  /*ffe0*/  HMMA.16816.F32.BF16 R108, R4.reuse, R30, R108 ;  /* 0x0000001e046c723c */ /* 0x040fe2000004186c */
[----:B------:R-:W1:Y:S07]  /*fff0*/  LDSM.16.MT88.4 R28, [R208+0x2900] ;  /* 0x00290000d01c783b */ /* 0x000e6e0000004200 */
[C---:B------:R-:W-:Y:S08]  /*10000*/  HMMA.16816.F32.BF16 R68, R4.reuse, R24, R68 ;  /* 0x000000180444723c */ /* 0x040ff00000041844 */
[C---:B------:R-:W-:Y:S01]  /*10010*/  HMMA.16816.F32.BF16 R72, R4.reuse, R26, R72 ;  /* 0x0000001a0448723c */ /* 0x040fe20000041848 */
[----:B------:R-:W5:Y:S07]  /*10020*/  LDSM.16.MT88.4 R24, [R206+0x2900] ;  /* 0x00290000ce18783b */ /* 0x000f6e0000004200 */
[C---:B------:R-:W-:Y:S08]  /*10030*/  HMMA.16816.F32.BF16 R100, R4.reuse, R38, R100 ;  /* 0x000000260464723c */ /* 0x040ff00000041864 */
[C---:B------:R-:W-:Y:S08]  /*10040*/  HMMA.16816.F32.BF16 R52, R4.reuse, R32, R52 ;  /* 0x000000200434723c */ /* 0x040ff00000041834 */
[----:B------:R-:W-:Y:S07]  /*10050*/  HMMA.16816.F32.BF16 R56, R4, R34, R56 ;  /* 0x000000220438723c */ /* 0x000fee0000041838 */
[----:B------:R-:W-:-:S02]  /*10060*/  F2FP.BF16.PACK_AB R4, R141, R142 ;  /* 0x0000008e8d04723e */ /* 0x000fc400000010ff */
[C---:B------:R-:W-:Y:S01]  /*10070*/  F2FP.BF16.PACK_AB R6, R245.reuse, R140 ;  /* 0x0000008cf506723e */ /* 0x040fe200000010ff */
[----:B------:R-:W-:Y:S01]  /*10080*/  FADD.FTZ R245, R245, R153 ;  /* 0x00000099f5f57221 */ /* 0x000fe20000010000 */
[----:B------:R-:W-:Y:S02]  /*10090*/  F2FP.BF16.PACK_AB R5, R136, R138 ;  /* 0x0000008a8805723e */ /* 0x000fe400000010ff */
[C---:B------:R-:W-:Y:S01]  /*100a0*/  F2FP.BF16.PACK_AB R7, R244.reuse, R36 ;  /* 0x00000024f407723e */ /* 0x040fe200000010ff */
[----:B------:R-:W-:-:S06]  /*100b0*/  FADD.FTZ R244, R244, R152 ;  /* 0x00000098f4f47221 */ /* 0x000fcc0000010000 */
[C---:B---3--:R-:W-:Y:S08]  /*100c0*/  HMMA.16816.F32.BF16 R76, R4.reuse, R20, R76 ;  /* 0x00000014044c723c */ /* 0x048ff0000004184c */
[C---:B------:R-:W-:Y:S01]  /*100d0*/  HMMA.16816.F32.BF16 R80, R4.reuse, R22, R80 ;  /* 0x000000160450723c */ /* 0x040fe20000041850 */
[----:B------:R-:W3:Y:S07]  /*100e0*/  LDSM.16.MT88.4 R20, [R206+0x5900] ;  /* 0x00590000ce14783b */ /* 0x000eee0000004200 */
[C---:B--2---:R-:W-:Y:S08]  /*100f0*/  HMMA.16816.F32.BF16 R84, R4.reuse, R12, R84 ;  /* 0x0000000c0454723c */ /* 0x044ff00000041854 */
[C---:B------:R-:W-:Y:S01]  /*10100*/  HMMA.16816.F32.BF16 R88, R4.reuse, R14, R88 ;  /* 0x0000000e0458723c */ /* 0x040fe20000041858 */
[----:B------:R-:W2:Y:S07]  /*10110*/  LDSM.16.MT88.4 R12, [R205+0x5900] ;  /* 0x00590000cd0c783b */ /* 0x000eae0000004200 */
[C---:B----4-:R-:W-:Y:S08]  /*10120*/  HMMA.16816.F32.BF16 R92, R4.reuse, R8, R92 ;  /* 0x00000008045c723c */ /* 0x050ff0000004185c */
[C---:B------:R-:W-:Y:S01]  /*10130*/  HMMA.16816.F32.BF16 R96, R4.reuse, R10, R96 ;  /* 0x0000000a0460723c */ /* 0x040fe20000041860 */
[----:B------:R-:W4:Y:S07]  /*10140*/  LDSM.16.MT88.4 R8, [R204+0x5900] ;  /* 0x00590000cc08783b */ /* 0x000f2e0000004200 */
[C---:B-1----:R-:W-:Y:S08]  /*10150*/  HMMA.16816.F32.BF16 R112, R4.reuse, R28, R112 ;  /* 0x0000001c0470723c */ /* 0x042ff00000041870 */
[C---:B------:R-:W-:Y:S08]  /*10160*/  HMMA.16816.F32.BF16 R108, R4.reuse, R30, R108 ;  /* 0x0000001e046c723c */ /* 0x040ff0000004186c */
[C---:B-----5:R-:W-:Y:S08]  /*10170*/  HMMA.16816.F32.BF16 R68, R4.reuse, R24, R68 ;  /* 0x000000180444723c */ /* 0x060ff00000041844 */
[C---:B------:R-:W-:Y:S08]  /*10180*/  HMMA.16816.F32.BF16 R72, R4.reuse, R26, R72 ;  /* 0x0000001a0448723c */ /* 0x040ff00000041848 */
[C---:B---3--:R-:W-:Y:S08]  /*10190*/  HMMA.16816.F32.BF16 R104, R4.reuse, R20, R104 ;  /* 0x000000140468723c */ /* 0x048ff00000041868 */
[C---:B------:R-:W-:Y:S08]  /*101a0*/  HMMA.16816.F32.BF16 R100, R4.reuse, R22, R100 ;  /* 0x000000160464723c */ /* 0x040ff00000041864 */
[C---:B--2---:R-:W-:Y:S08]  /*101b0*/  HMMA.16816.F32.BF16 R52, R4.reuse, R12, R52 ;  /* 0x0000000c0434723c */ /* 0x044ff00000041834 */
[C---:B------:R-:W-:Y:S08]  /*101c0*/  HMMA.16816.F32.BF16 R56, R4.reuse, R14, R56 ;  /* 0x0000000e0438723c */ /* 0x040ff00000041838 */
[C---:B----4-:R-:W-:Y:S08]  /*101d0*/  HMMA.16816.F32.BF16 R60, R4.reuse, R8, R60 ;  /* 0x00000008043c723c */ /* 0x050ff0000004183c */
        /* <DEDUP_REMOVED lines=12> */
.L_x_408:
[----:B------:R-:W-:-:S04]  /*102a0*/  MOV R4, 0x1 ;  /* 0x0000000100047802 */ /* 0x000fc80000000f00 */
[----:B------:R-:W-:-:S13]  /*102b0*/  ISETP.NE.AND P0, PT, R4, c[0x0][0x32c], PT ;  /* 0x0000cb0004007a0c */ /* 0x000fda0003f05270 */
[----:B------:R-:W-:-:S05]  /*102c0*/  @P0 IMAD.HI.U32 R4, R2, c[0x0][0x330], RZ ;  /* 0x0000cc0002040a27 */ /* 0x000fca00078e00ff */
[----:B------:R-:W-:Y:S02]  /*102d0*/  @P0 SHF.R.U32.HI R2, RZ, c[0x0][0x334], R4 ;  /* 0x0000cd00ff020a19 */ /* 0x000fe40000011604 */
.L_x_409:
[----:B------:R-:W-:-:S05]  /*102e0*/  MOV R4, c[0x0][0x32c] ;  /* 0x0000cb0000047a02 */ /* 0x000fca0000000f00 */
[----:B------:R-:W-:-:S05]  /*102f0*/  IMAD R4, R2, R4, c[0x0][0x32c] ;  /* 0x0000cb0002047624 */ /* 0x000fca00078e0204 */
[----:B------:R-:W-:-:S05]  /*10300*/  IMNMX R3, R3, R4, PT ;  /* 0x0000000403037217 */ /* 0x000fca0003800200 */
.L_x_407:
[----:B------:R-:W-:-:S05]  /*10310*/  IMAD.HI R3, R3, 0x2aaaaaab, RZ ;  /* 0x2aaaaaab03037827 */ /* 0x000fca00078e02ff */
[----:B------:R-:W-:-:S04]  /*10320*/  SHF.R.U32.HI R2, RZ, 0x1f, R3 ;  /* 0x0000001fff027819 */ /* 0x000fc80000011603 */
[----:B------:R-:W-:-:S04]  /*10330*/  LEA.HI.SX32 R2, R3, R2, 0x1c ;  /* 0x0000000203027211 */ /* 0x000fc800078fe2ff */
[----:B------:R-:W-:-:S04]  /*10340*/  IMNMX R249, R226, R2, !PT ;  /* 0x00000002e2f97217 */ /* 0x000fc80007800200 */
[----:B------:R-:W-:-:S13]  /*10350*/  ISETP.GE.AND P0, PT, R248, R249, PT ;  /* 0x000000f9f800720c */ /* 0x000fda0003f06270 */
[----:B------:R-:W-:Y:S05]  /*10360*/  @!P0 BRA `(.L_x_410) ;  /* 0x00003fe000008947 */ /* 0x000fea0003800000 */
[----:B------:R-:W-:Y:S01]  /*10370*/  MOV R2, R16 ;  /* 0x0000001000027202 */ /* 0x000fe20000000f00 */
[----:B------:R-:W-:Y:S01]  /*10380*/  ULDC UR4, c[0x0][0x324] ;  /* 0x0000c90000047ab9 */ /* 0x000fe20000000800 */
[----:B------:R-:W-:Y:S01]  /*10390*/  MOV R3, R0 ;  /* 0x0000000000037202 */ /* 0x000fe20000000f00 */
[----:B------:R-:W-:Y:S01]  /*103a0*/  ULOP3.LUT UR4, URZ, UR4, URZ, 0x33, !UPT ;  /* 0x000000043f047292 */ /* 0x000fe2000f8e333f */
[----:B------:R-:W-:Y:S02]  /*103b0*/  MOV R250, R248 ;  /* 0x000000f800fa7202 */ /* 0x000fe40000000f00 */
.L_x_421:
[----:B------:R-:W-:Y:S04]  /*103c0*/  DEPBAR.LE SB0, 0x0 ;  /* 0x000080000000791a */ /* 0x000fe80000000000 */
[----:B------:R-:W-:Y:S01]  /*103d0*/  BAR.SYNC.DEFER_BLOCKING 0x0 ;  /* 0x0000000000007b1d */ /* 0x000fe20000010000 */
[----:B------:R-:W-:Y:S02]  /*103e0*/  ISETP.GT.AND P0, PT, R226, R250, PT ;  /* 0x000000fae200720c */ /* 0x000fe40003f04270 */
[----:B------:R-:W-:Y:S02]  /*103f0*/  ISETP.GE.AND P2, PT, R224, c[0x0][0x1d4], PT ;  /* 0x00007500e0007a0c */ /* 0x000fe40003f46270 */
[----:B------:R-:W-:Y:S01]  /*10400*/  ISETP.GE.AND P3, PT, R223, c[0x0][0x1d4], PT ;  /* 0x00007500df007a0c */ /* 0x000fe20003f66270 */
        /* <DEDUP_REMOVED lines=22> */
[----:B------:R-:W-:Y:S02]  /*10570*/  IMAD.IADD R5, R5, 0x1, R0 ;  /* 0x0000000105057824 */ /* 0x000fe400078e0200 */
[----:B------:R-:W-:Y:S02]  /*10580*/  IMAD.SHL.U32 R6, R229, 0x2, RZ ;  /* 0x00000002e5067824 */ /* 0x000fe400078e00ff */
[----:B------:R-:W-:Y:S05]  /*10590*/  IMAD.WIDE.U32 R4, R227, c[0x0][0x218], R4 ;  /* 0x00008600e3047a25 */ /* 0x000fea00078e0004 */
[----:B------:R-:W-:Y:S01]  /*105a0*/  IADD3 R0, P0, R232, R4, RZ ;  /* 0x00000004e8007210 */ /* 0x000fe20007f1e0ff */
[----:B------:R-:W-:Y:S03]  /*105b0*/  IMAD.SHL.U32 R4, R224, 0x2, RZ ;  /* 0x00000002e0047824 */ /* 0x000fe600078e00ff */
[----:B------:R-:W-:Y:S02]  /*105c0*/  IADD3.X R14, R219, R5, R14, P0, !PT ;  /* 0x00000005db0e7210 */ /* 0x000fe400007fe40e */
[----:B------:R-:W-:Y:S02]  /*105d0*/  LEA R13, P0, R0, c[0x0][0x1f8], 0x1 ;  /* 0x00007e00000d7a11 */ /* 0x000fe400078008ff */
[----:B------:R-:W-:Y:S02]  /*105e0*/  SHF.L.U64.HI R5, R224, 0x1, R247 ;  /* 0x00000001e0057819 */ /* 0x000fe400000102f7 */
[----:B------:R-:W-:Y:S01]  /*105f0*/  LEA.HI.X R14, R0, c[0x0][0x1fc], R14, 0x1, P0 ;  /* 0x00007f00000e7a11 */ /* 0x000fe200000f0c0e */
[----:B------:R-:W2:Y:S01]  /*10600*/  SHFL.IDX PT, R7, R13, 0x2, 0x181f ;  /* 0x00581f000d077f89 */ /* 0x000ea200000e0000 */
[----:B------:R-:W-:Y:S03]  /*10610*/  SHF.L.U64.HI R0, R229, 0x1, R231 ;  /* 0x00000001e5007819 */ /* 0x000fe600000102e7 */
[----:B------:R-:W3:Y:S04]  /*10620*/  SHFL.IDX PT, R12, R14, 0x2, 0x181f ;  /* 0x00581f000e0c7f89 */ /* 0x000ee800000e0000 */
[----:B------:R-:W5:Y:S04]  /*10630*/  SHFL.IDX PT, R15, R13, RZ, 0x181f ;  /* 0x00181fff0d0f7589 */ /* 0x000f6800000e0000 */
[----:B------:R-:W4:Y:S04]  /*10640*/  SHFL.IDX PT, R20, R14, RZ, 0x181f ;  /* 0x00181fff0e147589 */ /* 0x000f2800000e0000 */
[----:B------:R-:W1:Y:S04]  /*10650*/  SHFL.IDX PT, R13, R13, 0x1, 0x181f ;  /* 0x00381f000d0d7f89 */ /* 0x000e6800000e0000 */
[----:B------:R-:W1:Y:S01]  /*10660*/  SHFL.IDX PT, R14, R14, 0x1, 0x181f ;  /* 0x00381f000e0e7f89 */ /* 0x000e6200000e0000 */
[----:B--2---:R-:W-:Y:S04]  /*10670*/  IADD3 R22, P1, P0, R22, R7, R6 ;  /* 0x0000000716167210 */ /* 0x004fe8000783e006 */
[--C-:B---3--:R-:W-:Y:S02]  /*10680*/  IADD3.X R23, RZ, R12, R0.reuse, P1, P0 ;  /* 0x0000000cff177210 */ /* 0x108fe40000fe0400 */
[C---:B-----5:R-:W-:Y:S05]  /*10690*/  IADD3 R28, P0, R15.reuse, R4, RZ ;  /* 0x000000040f1c7210 */ /* 0x060fea0007f1e0ff */
[C-C-:B----4-:R-:W-:Y:S01]  /*106a0*/  IMAD.X R29, R20.reuse, 0x1, R5.reuse, P0 ;  /* 0x00000001141d7824 */ /* 0x150fe200000e0605 */
[-C--:B------:R-:W-:Y:S04]  /*106b0*/  IADD3 R30, P0, R15, R6.reuse, RZ ;  /* 0x000000060f1e7210 */ /* 0x080fe80007f1e0ff */
[----:B------:R2:W-:Y:S01]  /*106c0*/  LDGSTS.E.BYPASS.LTC128B.128 [R243], [R28.64], !P2 ;  /* 0x000000001cf37fae */ /* 0x0005e2000d101d52 */
[--C-:B------:R-:W-:Y:S01]  /*106d0*/  IMAD.X R31, R20, 0x1, R0.reuse, P0 ;  /* 0x00000001141f7824 */ /* 0x100fe200000e0600 */
[C---:B-1----:R-:W-:Y:S04]  /*106e0*/  IADD3 R20, P0, R13.reuse, R6, RZ ;  /* 0x000000060d147210 */ /* 0x042fe80007f1e0ff */
[----:B------:R2:W-:Y:S01]  /*106f0*/  LDGSTS.E.BYPASS.LTC128B.128 [R242], [R30.64], !P3 ;  /* 0x000000001ef27fae */ /* 0x0005e2000d901d52 */
[C---:B------:R-:W-:Y:S01]  /*10700*/  IMAD.X R21, R14.reuse, 0x1, R0, P0 ;  /* 0x000000010e157824 */ /* 0x040fe200000e0600 */
[-C--:B------:R-:W-:Y:S05]  /*10710*/  IADD3 R36, P0, R13, R4.reuse, RZ ;  /* 0x000000040d247210 */ /* 0x080fea0007f1e0ff */
[--C-:B------:R-:W-:Y:S01]  /*10720*/  IMAD.X R37, R14, 0x1, R5.reuse, P0 ;  /* 0x000000010e257824 */ /* 0x100fe200000e0605 */
[----:B------:R-:W-:Y:S04]  /*10730*/  IADD3 R4, P0, R7, R4, RZ ;  /* 0x0000000407047210 */ /* 0x000fe80007f1e0ff */
[----:B------:R2:W-:Y:S01]  /*10740*/  LDGSTS.E.BYPASS.LTC128B.128 [R241], [R36.64], !P2 ;  /* 0x0000000024f17fae */ /* 0x0005e2000d101d52 */
[----:B------:R-:W-:Y:S01]  /*10750*/  IMAD.X R5, R12, 0x1, R5, P0 ;  /* 0x000000010c057824 */ /* 0x000fe200000e0605 */
[----:B------:R-:W-:Y:S02]  /*10760*/  ISETP.NE.U32.AND P0, PT, R246, RZ, PT ;  /* 0x000000fff600720c */ /* 0x000fe40003f05070 */
[----:B------:R2:W-:Y:S04]  /*10770*/  LDGSTS.E.BYPASS.LTC128B.128 [R240], [R20.64], !P3 ;  /* 0x0000000014f07fae */ /* 0x0005e8000d901d52 */
[----:B------:R2:W-:Y:S07]  /*10780*/  LDGSTS.E.BYPASS.LTC128B.128 [R243+0x2000], [R4.64], !P2 ;  /* 0x0200000004f37fae */ /* 0x0005ee000d101d52 */
[----:B------:R2:W-:Y:S02]  /*10790*/  LDGSTS.E.BYPASS.LTC128B.128.ZFILL [R243+0x5000], [R22.64], P0 ;  /* 0x0500000016f37fae */ /* 0x0005e40008141d52 */
.L_x_411:
[C---:B--23--:R-:W-:Y:S01]  /*107a0*/  HMMA.16816.F32.BF16 R4, R120.reuse, R8, RZ ;  /* 0x000000087804723c */ /* 0x04cfe200000418ff */
[----:B------:R-:W-:Y:S02]  /*107b0*/  LDSM.16.M88.4 R152, [R207+0xa900] ;  /* 0x00a90000cf98783b */ /* 0x000fe40000000200 */
[----:B------:R-:W-:Y:S05]  /*107c0*/  ISETP.GT.AND P0, PT, R250, R226, PT ;  /* 0x000000e2fa00720c */ /* 0x000fea0003f04270 */
[C---:B------:R-:W-:Y:S01]  /*107d0*/  HMMA.16816.F32.BF16 R8, R120.reuse, R10, RZ ;  /* 0x0000000a7808723c */ /* 0x040fe200000418ff */
[----:B------:R-:W0:Y:S07]  /*107e0*/  LDGDEPBAR ;  /* 0x00000000000079af */ /* 0x000e2e0000000000 */
[C---:B------:R-:W-:Y:S01]  /*107f0*/  HMMA.16816.F32.BF16 R12, R120.reuse, R16, RZ ;  /* 0x00000010780c723c */ /* 0x040fe200000418ff */
[----:B------:R-:W-:Y:S07]  /*10800*/  LDSM.16.M88.4 R160, [R198+0x1000] ;  /* 0x00100000c6a0783b */ /* 0x000fee0000000200 */
        /* <DEDUP_REMOVED lines=28> */
[----:B------:R-:W-:Y:S01]  /*109d0*/  HMMA.16816.F32.BF16 R48, R124, R146, R48 ;  /* 0x000000927c30723c */ /* 0x000fe20000041830 */
[----:B------:R-:W4:Y:S07]  /*109e0*/  LDSM.16.M88.4 R144, [R198] ;  /* 0x00000000c690783b */ /* 0x000f2e0000000200 */
        /* <DEDUP_REMOVED lines=17> */
[----:B------:R-:W2:Y:S07]  /*10b00*/  LDSM.16.M88.4 R152, [R210+0xc900] ;  /* 0x00c90000d298783b */ /* 0x000eae0000000200 */
        /* <DEDUP_REMOVED lines=14> */
[----:B------:R-:W1:Y:S07]  /*10bf0*/  LDSM.16.M88.4 R168, [R195] ;  /* 0x00000000c3a8783b */ /* 0x000e6e0000000200 */
[C---:B--2---:R-:W-:Y:S08]  /*10c00*/  HMMA.16816.F32.BF16 R44, R156.reuse, R128, R44 ;  /* 0x000000809c2c723c */ /* 0x044ff0000004182c */
[----:B------:R-:W-:Y:S01]  /*10c10*/  HMMA.16816.F32.BF16 R48, R156, R130, R48 ;  /* 0x000000829c30723c */ /* 0x000fe20000041830 */
[----:B------:R-:W2:Y:S07]  /*10c20*/  LDSM.16.M88.4 R128, [R194] ;  /* 0x00000000c280783b */ /* 0x000eae0000000200 */
        /* <DEDUP_REMOVED lines=12> */
[C---:B-1----:R-:W-:Y:S08]  /*10cf0*/  HMMA.16816.F32.BF16 R36, R172.reuse, R116, R36 ;  /* 0x00000074ac24723c */ /* 0x042ff00000041824 */
        /* <DEDUP_REMOVED lines=27> */
[C---:B-1----:R-:W-:Y:S01]  /*10eb0*/  HMMA.16816.F32.BF16 R12, R180.reuse, R116, R12 ;  /* 0x00000074b40c723c */ /* 0x042fe2000004180c */
        /* <DEDUP_REMOVED lines=10> */
[C---:B--2---:R-:W-:Y:S08]  /*10f60*/  HMMA.16816.F32.BF16 R4, R184.reuse, R128, R4 ;  /* 0x00000080b804723c */ /* 0x044ff00000041804 */
        /* <DEDUP_REMOVED lines=12> */
[----:B------:R-:W-:Y:S01]  /*11030*/  ISETP.NE.AND P4, PT, R221, 0x1, PT ;  /* 0x00000001dd00780c */ /* 0x000fe20003f85270 */
[----:B------:R-:W-:Y:S01]  /*11040*/  IMAD R228, R250, 0x60, R215 ;  /* 0x00000060fae47824 */ /* 0x000fe200078e02d7 */
[----:B------:R-:W-:Y:S01]  /*11050*/  ISETP.GT.AND P1, PT, R222, 0x5f, PT ;  /* 0x0000005fde00780c */ /* 0x000fe20003f24270 */
[----:B------:R-:W-:Y:S01]  /*11060*/  IMAD.MOV.U32 R227, RZ, RZ, RZ ;  /* 0x000000ffffe37224 */ /* 0x000fe200078e00ff */
[----:B------:R-:W-:Y:S02]  /*11070*/  IADD3 R134, -R246, 0x10, RZ ;  /* 0x00000010f6867810 */ /* 0x000fe40007ffe1ff */
[----:B------:R-:W-:Y:S02]  /*11080*/  IADD3 R228, R228, -0x60, R222 ;  /* 0xffffffa0e4e47810 */ /* 0x000fe40007ffe0de */
[----:B------:R-:W-:Y:S03]  /*11090*/  LOP3.LUT R134, R134, 0xf, RZ, 0xc0, !PT ;  /* 0x0000000f86867812 */ /* 0x000fe600078ec0ff */
[----:B------:R-:W-:Y:S02]  /*110a0*/  IMAD.MOV.U32 R0, RZ, RZ, R228 ;  /* 0x000000ffff007224 */ /* 0x000fe400078e00e4 */
[----:B------:R-:W-:Y:S05]  /*110b0*/  @P4 IMAD.HI.U32 R116, R228, c[0x0][0x2bc], RZ ;  /* 0x0000af00e4744a27 */ /* 0x000fea00078e00ff */
[----:B------:R-:W-:Y:S04]  /*110c0*/  @P4 SHF.R.U32.HI R0, RZ, c[0x0][0x2c0], R116 ;  /* 0x0000b000ff004a19 */ /* 0x000fe80000011674 */
[C---:B------:R-:W-:Y:S04]  /*110d0*/  @!P1 IADD3 R117, P0, R0.reuse, R236, RZ ;  /* 0x000000ec00759210 */ /* 0x040fe80007f1e0ff */
[----:B------:R-:W-:Y:S01]  /*110e0*/  @!P1 LEA.HI.X.SX32 R116, R0, R225, 0x1, P0 ;  /* 0x000000e100749211 */ /* 0x000fe200000f0eff */
[----:B------:R-:W-:Y:S01]  /*110f0*/  IMAD.MOV R0, RZ, RZ, -R0 ;  /* 0x000000ffff007224 */ /* 0x000fe200078e0a00 */
[C---:B------:R-:W-:Y:S03]  /*11100*/  @!P1 LEA R118, P0, R117.reuse, c[0x0][0x2a0], 0x2 ;  /* 0x0000a80075769a11 */ /* 0x040fe600078010ff */
[----:B------:R-:W-:Y:S01]  /*11110*/  IMAD R228, R0, c[0x0][0x2b8], R228 ;  /* 0x0000ae0000e47a24 */ /* 0x000fe200078e02e4 */
[----:B------:R-:W-:Y:S03]  /*11120*/  @!P1 LEA.HI.X R119, R117, c[0x0][0x2a4], R116, 0x2, P0 ;  /* 0x0000a90075779a11 */ /* 0x000fe600000f1474 */
[----:B------:R-:W-:Y:S01]  /*11130*/  IMAD.WIDE.U32 R116, R228, c[0x0][0x1e0], RZ ;  /* 0x00007800e4747a25 */ /* 0x000fe200078e00ff */
[----:B------:R-:W-:Y:S01]  /*11140*/  SHF.R.S32.HI R0, RZ, 0x1f, R228 ;  /* 0x0000001fff007819 */ /* 0x000fe200000114e4 */
[----:B------:R1:W2:Y:S04]  /*11150*/  @!P1 LDG.E R227, [R118.64] ;  /* 0x0000001276e39981 */ /* 0x0002a8000c1e1900 */
[----:B------:R-:W-:Y:S04]  /*11160*/  IMAD R0, R0, c[0x0][0x1e0], RZ ;  /* 0x0000780000007a24 */ /* 0x000fe800078e02ff */
[----:B------:R-:W-:Y:S04]  /*11170*/  IMAD R0, R228, c[0x0][0x1e4], R0 ;  /* 0x00007900e4007a24 */ /* 0x000fe800078e0200 */
[----:B------:R-:W-:Y:S02]  /*11180*/  IMAD.IADD R117, R117, 0x1, R0 ;  /* 0x0000000175757824 */ /* 0x000fe400078e0200 */
[----:B-1----:R-:W-:Y:S01]  /*11190*/  IMAD.SHL.U32 R118, R224, 0x2, RZ ;  /* 0x00000002e0767824 */ /* 0x002fe200078e00ff */
[----:B--2---:R-:W-:Y:S01]  /*111a0*/  SHF.R.S32.HI R130, RZ, 0x1f, R227 ;  /* 0x0000001fff827819 */ /* 0x004fe200000114e3 */
[----:B------:R-:W-:Y:S04]  /*111b0*/  IMAD.WIDE.U32 R116, R227, c[0x0][0x1f0], R116 ;  /* 0x00007c00e3747a25 */ /* 0x000fe800078e0074 */
[----:B------:R-:W-:Y:S01]  /*111c0*/  IMAD R130, R130, c[0x0][0x1f0], RZ ;  /* 0x00007c0082827a24 */ /* 0x000fe200078e02ff */
[----:B------:R-:W-:Y:S02]  /*111d0*/  IADD3 R0, P0, R234, R116, RZ ;  /* 0x00000074ea007210 */ /* 0x000fe40007f1e0ff */
[----:B------:R-:W-:Y:S01]  /*111e0*/  SHF.L.U64.HI R116, R229, 0x1, R231 ;  /* 0x00000001e5747819 */ /* 0x000fe200000102e7 */
[----:B------:R-:W-:Y:S05]  /*111f0*/  IMAD R130, R227, c[0x0][0x1f4], R130 ;  /* 0x00007d00e3827a24 */ /* 0x000fea00078e0282 */
[----:B------:R-:W-:Y:S02]  /*11200*/  IADD3.X R130, R220, R117, R130, P0, !PT ;  /* 0x00000075dc827210 */ /* 0x000fe400007fe482 */
[----:B------:R-:W-:Y:S02]  /*11210*/  LEA R129, P0, R0, c[0x0][0x1c8], 0x1 ;  /* 0x0000720000817a11 */ /* 0x000fe400078008ff */
[----:B------:R-:W-:Y:S02]  /*11220*/  SHF.L.U64.HI R117, R224, 0x1, R247 ;  /* 0x00000001e0757819 */ /* 0x000fe400000102f7 */
[----:B------:R-:W-:Y:S01]  /*11230*/  LEA.HI.X R130, R0, c[0x0][0x1cc], R130, 0x1, P0 ;  /* 0x0000730000827a11 */ /* 0x000fe200000f0c82 */
[----:B------:R-:W1:Y:S01]  /*11240*/  SHFL.IDX PT, R119, R129, 0x2, 0x181f ;  /* 0x00581f0081777f89 */ /* 0x000e6200000e0000 */
[----:B------:R-:W-:Y:S03]  /*11250*/  IMAD.SHL.U32 R0, R229, 0x2, RZ ;  /* 0x00000002e5007824 */ /* 0x000fe600078e00ff */
[----:B------:R-:W2:Y:S04]  /*11260*/  SHFL.IDX PT, R128, R130, 0x2, 0x181f ;  /* 0x00581f0082807f89 */ /* 0x000ea800000e0000 */
[----:B------:R-:W3:Y:S04]  /*11270*/  SHFL.IDX PT, R131, R129, RZ, 0x181f ;  /* 0x00181fff81837589 */ /* 0x000ee800000e0000 */
[----:B------:R-:W4:Y:S04]  /*11280*/  SHFL.IDX PT, R132, R130, RZ, 0x181f ;  /* 0x00181fff82847589 */ /* 0x000f2800000e0000 */
[----:B------:R-:W5:Y:S04]  /*11290*/  SHFL.IDX PT, R129, R129, 0x1, 0x181f ;  /* 0x00381f0081817f89 */ /* 0x000f6800000e0000 */
[----:B------:R-:W5:Y:S01]  /*112a0*/  SHFL.IDX PT, R130, R130, 0x1, 0x181f ;  /* 0x00381f0082827f89 */ /* 0x000f6200000e0000 */
[----:B-1----:R-:W-:Y:S04]  /*112b0*/  IADD3 R134, P1, P0, R134, R119, R0 ;  /* 0x0000007786867210 */ /* 0x002fe8000783e000 */
[--C-:B--2---:R-:W-:Y:S02]  /*112c0*/  IADD3.X R135, RZ, R128, R116.reuse, P1, P0 ;  /* 0x00000080ff877210 */ /* 0x104fe40000fe0474 */
[C---:B---3--:R-:W-:Y:S05]  /*112d0*/  IADD3 R136, P0, R131.reuse, R118, RZ ;  /* 0x0000007683887210 */ /* 0x048fea0007f1e0ff */
[C-C-:B----4-:R-:W-:Y:S01]  /*112e0*/  IMAD.X R137, R132.reuse, 0x1, R117.reuse, P0 ;  /* 0x0000000184897824 */ /* 0x150fe200000e0675 */
[-C--:B------:R-:W-:Y:S04]  /*112f0*/  IADD3 R138, P0, R131, R0.reuse, RZ ;  /* 0x00000000838a7210 */ /* 0x080fe80007f1e0ff */
[----:B------:R1:W-:Y:S01]  /*11300*/  LDGSTS.E.BYPASS.LTC128B.128 [R230+0x8100], [R136.64], !P2 ;  /* 0x0810000088e67fae */ /* 0x0003e2000d101d52 */
[--C-:B------:R-:W-:Y:S01]  /*11310*/  IMAD.X R139, R132, 0x1, R116.reuse, P0 ;  /* 0x00000001848b7824 */ /* 0x100fe200000e0674 */
[C---:B-----5:R-:W-:Y:S04]  /*11320*/  IADD3 R132, P0, R129.reuse, R0, RZ ;  /* 0x0000000081847210 */ /* 0x060fe80007f1e0ff */
[----:B------:R1:W-:Y:S01]  /*11330*/  LDGSTS.E.BYPASS.LTC128B.128 [R230+0xb100], [R138.64], !P3 ;  /* 0x0b1000008ae67fae */ /* 0x0003e2000d901d52 */
[C---:B------:R-:W-:Y:S01]  /*11340*/  IMAD.X R133, R130.reuse, 0x1, R116, P0 ;  /* 0x0000000182857824 */ /* 0x040fe200000e0674 */
[-C--:B------:R-:W-:Y:S05]  /*11350*/  IADD3 R140, P0, R129, R118.reuse, RZ ;  /* 0x00000076818c7210 */ /* 0x080fea0007f1e0ff */
[--C-:B------:R-:W-:Y:S01]  /*11360*/  IMAD.X R141, R130, 0x1, R117.reuse, P0 ;  /* 0x00000001828d7824 */ /* 0x100fe200000e0675 */
[----:B------:R-:W-:Y:S04]  /*11370*/  IADD3 R118, P0, R119, R118, RZ ;  /* 0x0000007677767210 */ /* 0x000fe80007f1e0ff */
[----:B------:R1:W-:Y:S01]  /*11380*/  LDGSTS.E.BYPASS.LTC128B.128 [R230+0x9100], [R140.64], !P2 ;  /* 0x091000008ce67fae */ /* 0x0003e2000d101d52 */
[----:B------:R-:W-:Y:S01]  /*11390*/  IMAD.X R119, R128, 0x1, R117, P0 ;  /* 0x0000000180777824 */ /* 0x000fe200000e0675 */
[----:B------:R-:W-:Y:S02]  /*113a0*/  ISETP.NE.U32.AND P0, PT, R246, RZ, PT ;  /* 0x000000fff600720c */ /* 0x000fe40003f05070 */
[----:B------:R1:W-:Y:S04]  /*113b0*/  LDGSTS.E.BYPASS.LTC128B.128 [R230+0xc100], [R132.64], !P3 ;  /* 0x0c10000084e67fae */ /* 0x0003e8000d901d52 */
[----:B------:R1:W-:Y:S07]  /*113c0*/  LDGSTS.E.BYPASS.LTC128B.128 [R230+0xa100], [R118.64], !P2 ;  /* 0x0a10000076e67fae */ /* 0x0003ee000d101d52 */
[----:B------:R1:W-:Y:S02]  /*113d0*/  LDGSTS.E.BYPASS.LTC128B.128.ZFILL [R230+0xd100], [R134.64], P0 ;  /* 0x0d10000086e67fae */ /* 0x0003e40008141d52 */
.L_x_412:
[----:B------:R-:W-:Y:S01]  /*113e0*/  ISETP.NE.AND P0, PT, R213, 0x1, PT ;  /* 0x00000001d500780c */ /* 0x000fe20003f05270 */
[----:B------:R-:W0:Y:S01]  /*113f0*/  LDGDEPBAR ;  /* 0x00000000000079af */ /* 0x000e220000000000 */
[----:B------:R-:W-:Y:S02]  /*11400*/  IMAD.MOV.U32 R128, RZ, RZ, R238 ;  /* 0x000000ffff807224 */ /* 0x000fe400078e00ee */
[----:B-1----:R-:W-:Y:S09]  /*11410*/  IMAD R119, R250, -0x60, RZ ;  /* 0xffffffa0fa777824 */ /* 0x002ff200078e02ff */
[----:B------:R-:W-:Y:S05]  /*11420*/  @P0 IMAD.HI.U32 R0, R238, c[0x0][0x2c8], RZ ;  /* 0x0000b200ee000a27 */ /* 0x000fea00078e00ff */
[----:B------:R-:W-:Y:S02]  /*11430*/  @P0 SHF.R.U32.HI R128, RZ, c[0x0][0x2cc], R0 ;  /* 0x0000b300ff800a19 */ /* 0x000fe40000011600 */
[----:B------:R-:W-:Y:S02]  /*11440*/  ISETP.GE.AND P0, PT, R212, 0x1, PT ;  /* 0x00000001d400780c */ /* 0x000fe40003f06270 */
[----:B------:R-:W-:Y:S01]  /*11450*/  IADD3 R0, -R239, 0x1, R119 ;  /* 0x00000001ef007810 */ /* 0x000fe20007ffe177 */
[----:B------:R-:W1:Y:S03]  /*11460*/  SHFL.IDX PT, R118, R128, RZ, 0x1c1f ;  /* 0x001c1fff80767589 */ /* 0x000e6600000e0000 */
        /* <DEDUP_REMOVED lines=19> */
.L_x_415:
[----:B------:R-:W-:Y:S04]  /*115a0*/  MOV R116, c[0x0][0x32c] ;  /* 0x0000cb0000747a02 */ /* 0x000fe80000000f00 */
[----:B------:R-:W-:Y:S11]  /*115b0*/  ISETP.NE.AND P0, PT, R116, 0x1, PT ;  /* 0x000000017400780c */ /* 0x000ff60003f05270 */
[----:B------:R-:W-:Y:S02]  /*115c0*/  @!UPT UIADD3 URZ, URZ, URZ, URZ ;  /* 0x0000003f3f3ff290 */ /* 0x000fe4000fffe03f */
[----:B------:R-:W-:Y:S05]  /*115d0*/  @P0 IMAD.HI.U32 R116, R118, c[0x0][0x330], RZ ;  /* 0x0000cc0076740a27 */ /* 0x000fea00078e00ff */
[----:B------:R-:W-:Y:S02]  /*115e0*/  @P0 SHF.R.U32.HI R118, RZ, c[0x0][0x334], R116 ;  /* 0x0000cd00ff760a19 */ /* 0x000fe40000011674 */
.L_x_416:
[----:B------:R-:W-:Y:S05]  /*115f0*/  BSYNC B0 ;  /* 0x0000000000007941 */ /* 0x000fea0003800000 */
.L_x_414:
[----:B------:R-:W-:Y:S04]  /*11600*/  IMAD.IADD R116, R119, 0x1, -R239 ;  /* 0x0000000177747824 */ /* 0x000fe800078e0aef */
[----:B------:R-:W-:Y:S05]  /*11610*/  IMAD R118, R118, c[0x0][0x32c], R116 ;  /* 0x0000cb0076767a24 */ /* 0x000fea00078e0274 */
[----:B------:R-:W-:Y:S02]  /*11620*/  IADD3 R116, R118, c[0x0][0x32c], RZ ;  /* 0x0000cb0076747a10 */ /* 0x000fe40007ffe0ff */
[----:B------:R-:W-:Y:S02]  /*11630*/  IMNMX R129, R129, R118, !PT ;  /* 0x0000007681817217 */ /* 0x000fe40007800200 */
[----:B------:R-:W-:Y:S02]  /*11640*/  IMNMX R130, R130, R116, PT ;  /* 0x0000007482827217 */ /* 0x000fe40003800200 */
.L_x_413:
[C---:B------:R-:W-:Y:S02]  /*11650*/  ISETP.GE.AND P0, PT, R119.reuse, 0x1, PT ;  /* 0x000000017700780c */ /* 0x040fe40003f06270 */
[C---:B------:R-:W-:Y:S02]  /*11660*/  ISETP.GE.AND P1, PT, R119.reuse, 0x2, PT ;  /* 0x000000027700780c */ /* 0x040fe40003f26270 */
[----:B------:R-:W-:Y:S02]  /*11670*/  LOP3.LUT R218, R218, 0xfffeffff, RZ, 0xc0, !PT ;  /* 0xfffeffffdada7812 */ /* 0x000fe400078ec0ff */
[C---:B------:R-:W-:Y:S02]  /*11680*/  ISETP.GE.AND P6, PT, R119.reuse, 0x42, PT ;  /* 0x000000427700780c */ /* 0x040fe40003fc6270 */
[C---:B------:R-:W-:Y:S02]  /*11690*/  ISETP.GE.AND P5, PT, R119.reuse, 0x49, PT ;  /* 0x000000497700780c */ /* 0x040fe40003fa6270 */
[C---:B------:R-:W-:Y:S02]  /*116a0*/  ISETP.GE.AND P4, PT, R119.reuse, 0x4a, PT ;  /* 0x0000004a7700780c */ /* 0x040fe40003f86270 */
[----:B------:R-:W-:Y:S02]  /*116b0*/  ISETP.GE.AND P3, PT, R119, 0x51, PT ;  /* 0x000000517700780c */ /* 0x000fe40003f66270 */
[----:B------:R-:W-:Y:S02]  /*116c0*/  @P0 LOP3.LUT R218, R218, 0x10000, RZ, 0xfc, !PT ;  /* 0x00010000dada0812 */ /* 0x000fe400078efcff */
[C---:B------:R-:W-:Y:S02]  /*116d0*/  ISETP.GT.AND P0, PT, R129.reuse, RZ, !P0 ;  /* 0x000000ff8100720c */ /* 0x040fe40004704270 */
        /* <DEDUP_REMOVED lines=10> */
[----:B------:R-:W-:Y:S02]  /*11780*/  ISETP.GT.AND P0, PT, R129, 0x8, !P1 ;  /* 0x000000088100780c */ /* 0x000fe40004f04270 */
[C---:B------:R-:W-:Y:S02]  /*11790*/  ISETP.GE.AND P2, PT, R119.reuse, 0x52, PT ;  /* 0x000000527700780c */ /* 0x040fe40003f46270 */
        /* <DEDUP_REMOVED lines=84> */
[C---:B------:R-:W-:Y:S02]  /*11ce0*/  ISETP.GT.AND P0, PT, R129.reuse, 0x40, !P1 ;  /* 0x000000408100780c */ /* 0x040fe40004f04270 */
        /* <DEDUP_REMOVED lines=8> */
[C---:B------:R-:W-:Y:S02]  /*11d70*/  ISETP.GT.AND P0, PT, R129.reuse, 0x48, !P5 ;  /* 0x000000488100780c */ /* 0x040fe40006f04270 */
[----:B------:R-:W-:Y:S02]  /*11d80*/  LOP3.LUT R218, R218, 0xfffdffff, RZ, 0xc0, !PT ;  /* 0xfffdffffdada7812 */ /* 0x000fe400078ec0ff */
[----:B------:R-:W-:Y:S04]  /*11d90*/  ISETP.LT.OR P0, PT, R130, 0x49, P0 ;  /* 0x000000498200780c */ /* 0x000fe80000701670 */
[----:B------:R-:W-:Y:S02]  /*11da0*/  FSEL R163, R40, -INF , !P0 ;  /* 0xff80000028a37808 */ /* 0x000fe40004000000 */
[----:B------:R-:W-:Y:S04]  /*11db0*/  ISETP.GT.AND P0, PT, R129, 0x49, !P4 ;  /* 0x000000498100780c */ /* 0x000fe80006704270 */
[C---:B------:R-:W-:Y:S04]  /*11dc0*/  ISETP.LT.OR P0, PT, R130.reuse, 0x4a, P0 ;  /* 0x0000004a8200780c */ /* 0x040fe80000701670 */
[----:B------:R-:W-:Y:S02]  /*11dd0*/  FSEL R161, R41, -INF , !P0 ;  /* 0xff80000029a17808 */ /* 0x000fe40004000000 */
[C---:B------:R-:W-:Y:S04]  /*11de0*/  ISETP.GT.AND P0, PT, R129.reuse, 0x50, !P3 ;  /* 0x000000508100780c */ /* 0x040fe80005f04270 */
[----:B------:R-:W-:Y:S04]  /*11df0*/  ISETP.LT.OR P0, PT, R130, 0x51, P0 ;  /* 0x000000518200780c */ /* 0x000fe80000701670 */
[----:B------:R-:W-:Y:S02]  /*11e00*/  FSEL R146, R44, -INF , !P0 ;  /* 0xff8000002c927808 */ /* 0x000fe40004000000 */
[----:B------:R-:W-:Y:S04]  /*11e10*/  ISETP.GT.AND P0, PT, R129, 0x51, !P2 ;  /* 0x000000518100780c */ /* 0x000fe80005704270 */
[C---:B------:R-:W-:Y:S04]  /*11e20*/  ISETP.LT.OR P0, PT, R130.reuse, 0x52, P0 ;  /* 0x000000528200780c */ /* 0x040fe80000701670 */
[----:B------:R-:W-:Y:S02]  /*11e30*/  FSEL R145, R45, -INF , !P0 ;  /* 0xff8000002d917808 */ /* 0x000fe40004000000 */
[----:B------:R-:W-:Y:S04]  /*11e40*/  ISETP.GT.AND P0, PT, R129, 0x58, !P1 ;  /* 0x000000588100780c */ /* 0x000fe80004f04270 */
[----:B------:R-:W-:Y:S04]  /*11e50*/  ISETP.LT.OR P0, PT, R130, 0x59, P0 ;  /* 0x000000598200780c */ /* 0x000fe80000701670 */
[----:B------:R-:W-:Y:S02]  /*11e60*/  FSEL R143, R48, -INF , !P0 ;  /* 0xff800000308f7808 */ /* 0x000fe40004000000 */
[----:B------:R-:W-:Y:S11]  /*11e70*/  ISETP.GE.AND P0, PT, R119, 0x5a, PT ;  /* 0x0000005a7700780c */ /* 0x000ff60003f06270 */
[----:B------:R-:W-:Y:S02]  /*11e80*/  @!UPT UIADD3 URZ, URZ, URZ, URZ ;  /* 0x0000003f3f3ff290 */ /* 0x000fe4000fffe03f */
[----:B------:R-:W-:Y:S02]  /*11e90*/  @P0 LOP3.LUT R218, R218, 0x20000, RZ, 0xfc, !PT ;  /* 0x00020000dada0812 */ /* 0x000fe400078efcff */
[----:B------:R-:W-:Y:S04]  /*11ea0*/  ISETP.GT.AND P0, PT, R129, 0x59, !P0 ;  /* 0x000000598100780c */ /* 0x000fe80004704270 */
[----:B------:R-:W-:Y:S04]  /*11eb0*/  ISETP.LT.OR P0, PT, R130, 0x5a, P0 ;  /* 0x0000005a8200780c */ /* 0x000fe80000701670 */
[----:B------:R-:W-:Y:S02]  /*11ec0*/  FSEL R140, R49, -INF , !P0 ;  /* 0xff800000318c7808 */ /* 0x000fe40004000000 */
[----:B------:R-:W-:Y:S11]  /*11ed0*/  ISETP.GE.AND P0, PT, R212, 0x1, PT ;  /* 0x00000001d400780c */ /* 0x000ff60003f06270 */
[----:B------:R-:W-:Y:S02]  /*11ee0*/  @!UPT UIADD3 URZ, URZ, URZ, URZ ;  /* 0x0000003f3f3ff290 */ /* 0x000fe4000fffe03f */
        /* <DEDUP_REMOVED lines=14> */
.L_x_419:
[----:B------:R-:W-:Y:S04]  /*11fd0*/  MOV R4, c[0x0][0x32c] ;  /* 0x0000cb0000047a02 */ /* 0x000fe80000000f00 */
[----:B------:R-:W-:Y:S11]  /*11fe0*/  ISETP.NE.AND P0, PT, R4, 0x1, PT ;  /* 0x000000010400780c */ /* 0x000ff60003f05270 */
[----:B------:R-:W-:Y:S02]  /*11ff0*/  @!UPT UIADD3 URZ, URZ, URZ, URZ ;  /* 0x0000003f3f3ff290 */ /* 0x000fe4000fffe03f */
[----:B------:R-:W-:Y:S05]  /*12000*/  @P0 IMAD.HI.U32 R4, R5, c[0x0][0x330], RZ ;  /* 0x0000cc0005040a27 */ /* 0x000fea00078e00ff */
[----:B------:R-:W-:Y:S02]  /*12010*/  @P0 SHF.R.U32.HI R5, RZ, c[0x0][0x334], R4 ;  /* 0x0000cd00ff050a19 */ /* 0x000fe40000011604 */
.L_x_420:
[----:B------:R-:W-:Y:S05]  /*12020*/  BSYNC B0 ;  /* 0x0000000000007941 */ /* 0x000fea0003800000 */
.L_x_418:
[----:B------:R-:W-:Y:S04]  /*12030*/  IMAD.IADD R119, R119, 0x1, -R239 ;  /* 0x0000000177777824 */ /* 0x000fe800078e0aef */
[----:B------:R-:W-:Y:S05]  /*12040*/  IMAD R119, R5, c[0x0][0x32c], R119 ;  /* 0x0000cb0005777a24 */ /* 0x000fea00078e0277 */
[----:B------:R-:W-:Y:S02]  /*12050*/  IADD3 R4, R119, c[0x0][0x32c], RZ ;  /* 0x0000cb0077047a10 */ /* 0x000fe40007ffe0ff */
[----:B------:R-:W-:Y:S02]  /*12060*/  IMNMX R0, R0, R119, !PT ;  /* 0x0000007700007217 */ /* 0x000fe40007800200 */
[----:B------:R-:W-:Y:S02]  /*12070*/  IMNMX R117, R117, R4, PT ;  /* 0x0000000475757217 */ /* 0x000fe40003800200 */
.L_x_417:
[----:B------:R-:W-:Y:S01]  /*12080*/  LOP3.LUT P0, RZ, R218, 0x10000, RZ, 0xc0, !PT ;  /* 0x00010000daff7812 */ /* 0x000fe2000780c0ff */
[----:B------:R-:W-:Y:S03]  /*12090*/  IMAD.MOV.U32 R48, RZ, RZ, R17 ;  /* 0x000000ffff307224 */ /* 0x000fe600078e0011 */
[----:B------:R-:W-:Y:S04]  /*120a0*/  ISETP.GT.AND P0, PT, R0, RZ, !P0 ;  /* 0x000000ff0000720c */ /* 0x000fe80004704270 */
[C---:B------:R-:W-:Y:S04]  /*120b0*/  ISETP.LT.OR P0, PT, R117.reuse, 0x1, P0 ;  /* 0x000000017500780c */ /* 0x040fe80000701670 */
        /* <DEDUP_REMOVED lines=86> */
[----:B------:R-:W-:Y:S01]  /*12620*/  LOP3.LUT P0, RZ, R218, 0x8, RZ, 0xc0, !PT ;  /* 0x00000008daff7812 */ /* 0x000fe2000780c0ff */
[----:B------:R-:W1:Y:S01]  /*12630*/  SHFL.BFLY PT, R4, R6, 0x2, 0x1f ;  /* 0x0c401f0006047f89 */ /* 0x000e6200000e0000 */
[----:B------:R-:W-:Y:S02]  /*12640*/  FMNMX.FTZ R5, R28, R5, !PT ;  /* 0x000000051c057209 */ /* 0x000fe40007810000 */
[----:B------:R-:W-:Y:S04]  /*12650*/  ISETP.GT.AND P0, PT, R0, 0x31, !P0 ;  /* 0x000000310000780c */ /* 0x000fe80004704270 */
[----:B------:R-:W-:Y:S04]  /*12660*/  ISETP.LT.OR P0, PT, R117, 0x32, P0 ;  /* 0x000000327500780c */ /* 0x000fe80000701670 */
[----:B------:R-:W-:Y:S02]  /*12670*/  FSEL R25, R31, -INF , !P0 ;  /* 0xff8000001f197808 */ /* 0x000fe40004000000 */
[----:B------:R-:W-:Y:S02]  /*12680*/  LOP3.LUT P0, RZ, R218, 0x4, RZ, 0xc0, !PT ;  /* 0x00000004daff7812 */ /* 0x000fe4000780c0ff */
[----:B------:R-:W-:Y:S02]  /*12690*/  FMNMX.FTZ R5, R25, R5, !PT ;  /* 0x0000000519057209 */ /* 0x000fe40007810000 */
[----:B------:R-:W-:Y:S04]  /*126a0*/  ISETP.GT.AND P0, PT, R0, 0x38, !P0 ;  /* 0x000000380000780c */ /* 0x000fe80004704270 */
[C---:B------:R-:W-:Y:S02]  /*126b0*/  ISETP.LT.OR P0, PT, R117.reuse, 0x39, P0 ;  /* 0x000000397500780c */ /* 0x040fe40000701670 */
[----:B-1----:R-:W-:Y:S02]  /*126c0*/  FMNMX.FTZ R6, R6, R4, !PT ;  /* 0x0000000406067209 */ /* 0x002fe40007810000 */
        /* <DEDUP_REMOVED lines=12> */
[----:B------:R-:W-:Y:S02]  /*12790*/  ISETP.GT.AND P0, PT, R0, 0x41, !P6 ;  /* 0x000000410000780c */ /* 0x000fe40007704270 */
[----:B------:R-:W-:Y:S02]  /*127a0*/  FMNMX.FTZ R5, R169, R5, !PT ;  /* 0x00000005a9057209 */ /* 0x000fe40007810000 */
[----:B------:R-:W-:Y:S02]  /*127b0*/  ISETP.LT.OR P0, PT, R117, 0x42, P0 ;  /* 0x000000427500780c */ /* 0x000fe40000701670 */
[----:B------:R-:W-:Y:S02]  /*127c0*/  LOP3.LUT P6, RZ, R218, 0x20000, RZ, 0xc0, !PT ;  /* 0x00020000daff7812 */ /* 0x000fe400078cc0ff */
[----:B------:R-:W-:Y:S02]  /*127d0*/  FSEL R162, R39, -INF , !P0 ;  /* 0xff80000027a27808 */ /* 0x000fe40004000000 */
[----:B------:R-:W-:Y:S01]  /*127e0*/  ISETP.GT.AND P0, PT, R0, 0x48, !P5 ;  /* 0x000000480000780c */ /* 0x000fe20006f04270 */
[----:B------:R-:W-:Y:S01]  /*127f0*/  LDSM.16.MT88.4 R36, [R204+0x100] ;  /* 0x00010000cc24783b */ /* 0x000fe20000004200 */
[----:B------:R-:W-:Y:S02]  /*12800*/  FMNMX.FTZ R5, R162, R5, !PT ;  /* 0x00000005a2057209 */ /* 0x000fe40007810000 */
[C---:B------:R-:W-:Y:S04]  /*12810*/  ISETP.LT.OR P0, PT, R117.reuse, 0x49, P0 ;  /* 0x000000497500780c */ /* 0x040fe80000701670 */
[----:B------:R-:W-:Y:S02]  /*12820*/  FSEL R160, R42, -INF , !P0 ;  /* 0xff8000002aa07808 */ /* 0x000fe40004000000 */
[----:B------:R-:W-:Y:S02]  /*12830*/  ISETP.GT.AND P0, PT, R0, 0x49, !P4 ;  /* 0x000000490000780c */ /* 0x000fe40006704270 */
[----:B------:R-:W-:Y:S02]  /*12840*/  FMNMX.FTZ R5, R160, R5, !PT ;  /* 0x00000005a0057209 */ /* 0x000fe40007810000 */
[----:B------:R-:W-:Y:S04]  /*12850*/  ISETP.LT.OR P0, PT, R117, 0x4a, P0 ;  /* 0x0000004a7500780c */ /* 0x000fe80000701670 */
[----:B------:R-:W-:Y:S02]  /*12860*/  FSEL R155, R43, -INF , !P0 ;  /* 0xff8000002b9b7808 */ /* 0x000fe40004000000 */
[----:B------:R-:W-:Y:S02]  /*12870*/  ISETP.GT.AND P0, PT, R0, 0x50, !P3 ;  /* 0x000000500000780c */ /* 0x000fe40005f04270 */
[----:B------:R-:W-:Y:S02]  /*12880*/  FMNMX.FTZ R5, R155, R5, !PT ;  /* 0x000000059b057209 */ /* 0x000fe40007810000 */
[C---:B------:R-:W-:Y:S04]  /*12890*/  ISETP.LT.OR P0, PT, R117.reuse, 0x51, P0 ;  /* 0x000000517500780c */ /* 0x040fe80000701670 */
[----:B------:R-:W-:Y:S02]  /*128a0*/  FSEL R152, R46, -INF , !P0 ;  /* 0xff8000002e987808 */ /* 0x000fe40004000000 */
[C---:B------:R-:W-:Y:S04]  /*128b0*/  ISETP.GT.AND P0, PT, R0.reuse, 0x51, !P2 ;  /* 0x000000510000780c */ /* 0x040fe80005704270 */
[----:B------:R-:W-:Y:S04]  /*128c0*/  ISETP.LT.OR P0, PT, R117, 0x52, P0 ;  /* 0x000000527500780c */ /* 0x000fe80000701670 */
[----:B------:R-:W-:Y:S02]  /*128d0*/  FSEL R142, R47, -INF , !P0 ;  /* 0xff8000002f8e7808 */ /* 0x000fe40004000000 */
[----:B------:R-:W-:Y:S01]  /*128e0*/  ISETP.GT.AND P0, PT, R0, 0x58, !P1 ;  /* 0x000000580000780c */ /* 0x000fe20004f04270 */
[----:B------:R-:W-:Y:S03]  /*128f0*/  LDSM.16.MT88.4 R44, [R208+0x3100] ;  /* 0x00310000d02c783b */ /* 0x000fe60000004200 */
[C---:B------:R-:W-:Y:S04]  /*12900*/  ISETP.LT.OR P0, PT, R117.reuse, 0x59, P0 ;  /* 0x000000597500780c */ /* 0x040fe80000701670 */
[----:B------:R-:W-:Y:S02]  /*12910*/  FSEL R139, R50, -INF , !P0 ;  /* 0xff800000328b7808 */ /* 0x000fe40004000000 */
[----:B------:R-:W-:Y:S02]  /*12920*/  ISETP.GT.AND P0, PT, R0, 0x59, !P6 ;  /* 0x000000590000780c */ /* 0x000fe40007704270 */
[----:B------:R-:W-:Y:S02]  /*12930*/  FMNMX.FTZ R0, R152, R5, !PT ;  /* 0x0000000598007209 */ /* 0x000fe40007810000 */
[----:B------:R-:W-:Y:S02]  /*12940*/  ISETP.LT.OR P0, PT, R117, 0x5a, P0 ;  /* 0x0000005a7500780c */ /* 0x000fe40000701670 */
[----:B------:R-:W-:Y:S02]  /*12950*/  FMNMX.FTZ R0, R142, R0, !PT ;  /* 0x000000008e007209 */ /* 0x000fe40007810000 */
[----:B------:R-:W-:Y:S02]  /*12960*/  FSEL R117, R51, -INF , !P0 ;  /* 0xff80000033757808 */ /* 0x000fe40004000000 */
        /* <DEDUP_REMOVED lines=11> */
[----:B------:R-:W-:Y:S02]  /*12a20*/  FMUL.FTZ R3, R3, c[0x0][0x2d0] ;  /* 0x0000b40003037a20 */ /* 0x000fe40000410000 */
        /* <DEDUP_REMOVED lines=14> */
[----:B------:R-:W3:Y:S01]  /*12b10*/  MUFU.EX2 R133, R133 ;  /* 0x0000008500857308 */ /* 0x000ee20000000800 */
[--C-:B------:R-:W-:Y:S02]  /*12b20*/  FFMA.FTZ R191, R191, c[0x0][0x2d0], -R153.reuse ;  /* 0x0000b400bfbf7a23 */ /* 0x100fe40000010899 */
[--C-:B------:R-:W-:Y:S02]  /*12b30*/  FFMA.FTZ R248, R248, c[0x0][0x2d0], -R153.reuse ;  /* 0x0000b400f8f87a23 */ /* 0x100fe40000010899 */
[--C-:B------:R-:W-:Y:S02]  /*12b40*/  FFMA.FTZ R170, R170, c[0x0][0x2d0], -R153.reuse ;  /* 0x0000b400aaaa7a23 */ /* 0x100fe40000010899 */
[--C-:B------:R-:W-:Y:S02]  /*12b50*/  FFMA.FTZ R166, R166, c[0x0][0x2d0], -R153.reuse ;  /* 0x0000b400a6a67a23 */ /* 0x100fe40000010899 */
[--C-:B------:R-:W-:Y:S01]  /*12b60*/  FFMA.FTZ R163, R163, c[0x0][0x2d0], -R153.reuse ;  /* 0x0000b400a3a37a23 */ /* 0x100fe20000010899 */
[----:B------:R-:W-:Y:S01]  /*12b70*/  MUFU.EX2 R118, R118 ;  /* 0x0000007600767308 */ /* 0x000fe20000000800 */
[----:B------:R-:W-:Y:S01]  /*12b80*/  FFMA.FTZ R161, R161, c[0x0][0x2d0], -R153 ;  /* 0x0000b400a1a17a23 */ /* 0x000fe20000010899 */
[----:B-1----:R-:W-:Y:S01]  /*12b90*/  FMNMX.FTZ R116, R4, R5, !PT ;  /* 0x0000000504747209 */ /* 0x002fe20007810000 */
[C---:B--2---:R-:W-:Y:S01]  /*12ba0*/  FMUL.FTZ R5, R3.reuse, R113 ;  /* 0x0000007103057220 */ /* 0x044fe20000410000 */
[----:B------:R-:W-:Y:S01]  /*12bb0*/  MOV R113, R25 ;  /* 0x0000001900717202 */ /* 0x000fe20000000f00 */
[C---:B------:R-:W-:Y:S01]  /*12bc0*/  FMUL.FTZ R8, R3.reuse, R108 ;  /* 0x0000006c03087220 */ /* 0x040fe20000410000 */
[C---:B------:R-:W-:Y:S01]  /*12bd0*/  FSETP.NEU.FTZ.AND P0, PT, R116.reuse, -INF , PT ;  /* 0xff8000007400780b */ /* 0x040fe20003f1d000 */
[C---:B------:R-:W-:Y:S03]  /*12be0*/  FMUL.FTZ R138, R116.reuse, c[0x0][0x2d0] ;  /* 0x0000b400748a7a20 */ /* 0x040fe60000410000 */
[----:B------:R-:W1:Y:S01]  /*12bf0*/  MUFU.EX2 R132, R132 ;  /* 0x0000008400847308 */ /* 0x000e620000000800 */
[----:B------:R-:W-:Y:S01]  /*12c00*/  FSEL R4, R116, RZ, P0 ;  /* 0x000000ff74047208 */ /* 0x000fe20000000000 */
[----:B------:R-:W-:Y:S01]  /*12c10*/  FMUL.FTZ R9, R3, R109 ;  /* 0x0000006d03097220 */ /* 0x000fe20000410000 */
[----:B------:R-:W-:Y:S01]  /*12c20*/  FSEL R138, R138, RZ, P0 ;  /* 0x000000ff8a8a7208 */ /* 0x000fe20000000000 */
[----:B------:R-:W-:Y:S01]  /*12c30*/  IMAD.MOV.U32 R108, RZ, RZ, R18 ;  /* 0x000000ffff6c7224 */ /* 0x000fe200078e0012 */
[----:B---3--:R-:W-:Y:S01]  /*12c40*/  F2FP.BF16.PACK_AB R128, R119, R133 ;  /* 0x000000857780723e */ /* 0x008fe200000010ff */
[----:B------:R-:W-:Y:S01]  /*12c50*/  FADD.FTZ R2, -R4, R2 ;  /* 0x0000000204027221 */ /* 0x000fe20000010100 */
[----:B------:R-:W-:Y:S01]  /*12c60*/  MOV R109, R17 ;  /* 0x00000011006d7202 */ /* 0x000fe20000000f00 */
[--C-:B------:R-:W-:Y:S01]  /*12c70*/  FFMA.FTZ R137, R12, c[0x0][0x2d0], -R138.reuse ;  /* 0x0000b4000c897a23 */ /* 0x100fe2000001088a */
[----:B------:R-:W-:Y:S01]  /*12c80*/  ISETP.GT.AND P0, PT, R250, R249, PT ;  /* 0x000000f9fa00720c */ /* 0x000fe20003f04270 */
[----:B------:R-:W2:Y:S01]  /*12c90*/  LDSM.16.MT88.4 R12, [R208+0x100] ;  /* 0x00010000d00c783b */ /* 0x000ea20000004200 */
[--C-:B------:R-:W-:Y:S01]  /*12ca0*/  FFMA.FTZ R134, R11, c[0x0][0x2d0], -R138.reuse ;  /* 0x0000b4000b867a23 */ /* 0x100fe2000001088a */
[----:B------:R-:W-:Y:S01]  /*12cb0*/  MUFU.EX2 R251, R251 ;  /* 0x000000fb00fb7308 */ /* 0x000fe20000000800 */
[--C-:B------:R-:W-:Y:S02]  /*12cc0*/  FFMA.FTZ R136, R7, c[0x0][0x2d0], -R138.reuse ;  /* 0x0000b40007887a23 */ /* 0x100fe4000001088a */
[----:B------:R-:W-:Y:S02]  /*12cd0*/  FFMA.FTZ R135, R10, c[0x0][0x2d0], -R138 ;  /* 0x0000b4000a877a23 */ /* 0x000fe4000001088a */
[----:B------:R-:W-:Y:S02]  /*12ce0*/  FMUL.FTZ R2, R2, c[0x0][0x2d0] ;  /* 0x0000b40002027a20 */ /* 0x000fe40000410000 */
[C---:B------:R-:W-:Y:S02]  /*12cf0*/  FMUL.FTZ R4, R3.reuse, R112 ;  /* 0x0000007003047220 */ /* 0x040fe40000410000 */
[C---:B------:R-:W-:Y:S01]  /*12d00*/  FMUL.FTZ R17, R3.reuse, R73 ;  /* 0x0000004903117220 */ /* 0x040fe20000410000 */
[----:B------:R-:W-:Y:S01]  /*12d10*/  MUFU.EX2 R137, R137 ;  /* 0x0000008900897308 */ /* 0x000fe20000000800 */
[C---:B------:R-:W-:Y:S01]  /*12d20*/  FMUL.FTZ R25, R3.reuse, R81 ;  /* 0x0000005103197220 */ /* 0x040fe20000410000 */
[----:B-1----:R-:W-:Y:S01]  /*12d30*/  F2FP.BF16.PACK_AB R130, R132, R118 ;  /* 0x000000768482723e */ /* 0x002fe200000010ff */
[----:B------:R-:W-:Y:S02]  /*12d40*/  IMAD.MOV.U32 R112, RZ, RZ, R24 ;  /* 0x000000ffff707224 */ /* 0x000fe400078e0018 */
        /* <DEDUP_REMOVED lines=14> */
[----:B------:R-:W-:Y:S01]  /*12e30*/  FMUL.FTZ R65, R3, R65 ;  /* 0x0000004103417220 */ /* 0x000fe20000410000 */
[----:B------:R-:W-:Y:S01]  /*12e40*/  MUFU.EX2 R135, R135 ;  /* 0x0000008700877308 */ /* 0x000fe20000000800 */
[--C-:B------:R-:W-:Y:S02]  /*12e50*/  FFMA.FTZ R154, R154, c[0x0][0x2d0], -R138.reuse ;  /* 0x0000b4009a9a7a23 */ /* 0x100fe4000001088a */
[----:B------:R-:W-:Y:S02]  /*12e60*/  FFMA.FTZ R171, R171, c[0x0][0x2d0], -R138 ;  /* 0x0000b400abab7a23 */ /* 0x000fe4000001088a */
[C---:B-1----:R-:W-:Y:S02]  /*12e70*/  FMUL.FTZ R6, R2.reuse, R114 ;  /* 0x0000007202067220 */ /* 0x042fe40000410000 */
[C---:B------:R-:W-:Y:S02]  /*12e80*/  FMUL.FTZ R7, R2.reuse, R115 ;  /* 0x0000007302077220 */ /* 0x040fe40000410000 */
[C---:B------:R-:W-:Y:S01]  /*12e90*/  FMUL.FTZ R11, R2.reuse, R111 ;  /* 0x0000006f020b7220 */ /* 0x040fe20000410000 */
[----:B------:R-:W1:Y:S01]  /*12ea0*/  MUFU.EX2 R134, R134 ;  /* 0x0000008600867308 */ /* 0x000e620000000800 */
[----:B------:R-:W-:Y:S02]  /*12eb0*/  FMUL.FTZ R10, R2, R110 ;  /* 0x0000006e020a7220 */ /* 0x000fe40000410000 */
[----:B------:R-:W-:Y:S01]  /*12ec0*/  IMAD.MOV.U32 R114, RZ, RZ, R28 ;  /* 0x000000ffff727224 */ /* 0x000fe200078e001c */
[----:B---3--:R-:W-:Y:S01]  /*12ed0*/  F2FP.BF16.PACK_AB R129, R136, R137 ;  /* 0x000000898881723e */ /* 0x008fe200000010ff */
[----:B------:R-:W3:Y:S01]  /*12ee0*/  LDSM.16.MT88.4 R28, [R205+0x100] ;  /* 0x00010000cd1c783b */ /* 0x000ee20000004200 */
[----:B------:R-:W-:Y:S02]  /*12ef0*/  IMAD.MOV.U32 R110, RZ, RZ, R16 ;  /* 0x000000ffff6e7224 */ /* 0x000fe400078e0010 */
[C---:B------:R-:W-:Y:S02]  /*12f00*/  FMUL.FTZ R16, R3.reuse, R72 ;  /* 0x0000004803107220 */ /* 0x040fe40000410000 */
[C---:B------:R-:W-:Y:S01]  /*12f10*/  FMUL.FTZ R18, R2.reuse, R74 ;  /* 0x0000004a02127220 */ /* 0x040fe20000410000 */
[----:B------:R-:W-:Y:S01]  /*12f20*/  MUFU.EX2 R141, R141 ;  /* 0x0000008d008d7308 */ /* 0x000fe20000000800 */
[C---:B------:R-:W-:Y:S02]  /*12f30*/  FMUL.FTZ R19, R2.reuse, R75 ;  /* 0x0000004b02137220 */ /* 0x040fe40000410000 */
[C---:B------:R-:W-:Y:S01]  /*12f40*/  FMUL.FTZ R26, R2.reuse, R82 ;  /* 0x00000052021a7220 */ /* 0x040fe20000410000 */
[----:B------:R-:W-:Y:S01]  /*12f50*/  LDSM.16.MT88.4 R72, [R205+0x3100] ;  /* 0x00310000cd48783b */ /* 0x000fe20000004200 */
[C---:B------:R-:W-:Y:S02]  /*12f60*/  FMUL.FTZ R27, R2.reuse, R83 ;  /* 0x00000053021b7220 */ /* 0x040fe40000410000 */
[C---:B------:R-:W-:Y:S02]  /*12f70*/  FMUL.FTZ R34, R2.reuse, R90 ;  /* 0x0000005a02227220 */ /* 0x040fe40000410000 */
[----:B------:R-:W-:Y:S01]  /*12f80*/  FMUL.FTZ R35, R2, R91 ;  /* 0x0000005b02237220 */ /* 0x000fe20000410000 */
[----:B------:R-:W4:Y:S01]  /*12f90*/  MUFU.EX2 R144, R144 ;  /* 0x0000009000907308 */ /* 0x000f220000000800 */
[----:B------:R-:W-:Y:S01]  /*12fa0*/  IMAD.MOV.U32 R115, RZ, RZ, R33 ;  /* 0x000000ffff737224 */ /* 0x000fe200078e0021 */
[----:B------:R-:W-:Y:S01]  /*12fb0*/  LDSM.16.MT88.4 R80, [R208+0x900] ;  /* 0x00090000d050783b */ /* 0x000fe20000004200 */
[----:B-1----:R-:W-:Y:S01]  /*12fc0*/  F2FP.BF16.PACK_AB R131, R134, R135 ;  /* 0x000000878683723e */ /* 0x002fe200000010ff */
[C---:B------:R-:W-:Y:S02]  /*12fd0*/  FMUL.FTZ R33, R3.reuse, R89 ;  /* 0x0000005903217220 */ /* 0x040fe40000410000 */
[C---:B------:R-:W-:Y:S02]  /*12fe0*/  FMUL.FTZ R50, R2.reuse, R102 ;  /* 0x0000006602327220 */ /* 0x040fe40000410000 */
[C---:B------:R-:W-:Y:S02]  /*12ff0*/  FMUL.FTZ R51, R2.reuse, R103 ;  /* 0x0000006702337220 */ /* 0x040fe40000410000 */
[C---:B--2---:R-:W-:Y:S01]  /*13000*/  HMMA.16816.F32.BF16 R4, R128.reuse, R12, R4 ;  /* 0x0000000c8004723c */ /* 0x044fe20000041804 */
[----:B------:R-:W-:Y:S01]  /*13010*/  LDSM.16.MT88.4 R88, [R204+0x900] ;  /* 0x00090000cc58783b */ /* 0x000fe20000004200 */
[----:B------:R-:W-:Y:S03]  /*13020*/  MUFU.EX2 R147, R147 ;  /* 0x0000009300937308 */ /* 0x000fe60000000800 */
[C---:B------:R-:W-:Y:S02]  /*13030*/  FMUL.FTZ R42, R2.reuse, R98 ;  /* 0x00000062022a7220 */ /* 0x040fe40000410000 */
[C---:B------:R-:W-:Y:S01]  /*13040*/  FMUL.FTZ R12, R3.reuse, R68 ;  /* 0x00000044030c7220 */ /* 0x040fe20000410000 */
[C---:B------:R-:W-:Y:S04]  /*13050*/  HMMA.16816.F32.BF16 R8, R128.reuse, R14, R8 ;  /* 0x0000000e8008723c */ /* 0x040fe80000041808 */
[C---:B------:R-:W-:Y:S01]  /*13060*/  FMUL.FTZ R13, R3.reuse, R69 ;  /* 0x00000045030d7220 */ /* 0x040fe20000410000 */
[----:B------:R-:W-:Y:S01]  /*13070*/  MUFU.EX2 R154, R154 ;  /* 0x0000009a009a7308 */ /* 0x000fe20000000800 */
[C---:B------:R-:W-:Y:S02]  /*13080*/  FMUL.FTZ R43, R2.reuse, R99 ;  /* 0x00000063022b7220 */ /* 0x040fe40000410000 */
[C---:B------:R-:W-:Y:S04]  /*13090*/  FMUL.FTZ R14, R2.reuse, R70 ;  /* 0x00000046020e7220 */ /* 0x040fe80000410000 */
[C---:B------:R-:W-:Y:S02]  /*130a0*/  FMUL.FTZ R15, R2.reuse, R71 ;  /* 0x00000047020f7220 */ /* 0x040fe40000410000 */
[----:B------:R-:W1:Y:S01]  /*130b0*/  LDSM.16.MT88.4 R68, [R206+0x3100] ;  /* 0x00310000ce44783b */ /* 0x000e620000004200 */
[C---:B------:R-:W-:Y:S01]  /*130c0*/  FMUL.FTZ R54, R2.reuse, R54 ;  /* 0x0000003602367220 */ /* 0x040fe20000410000 */
[----:B------:R-:W-:Y:S01]  /*130d0*/  MUFU.EX2 R165, R165 ;  /* 0x000000a500a57308 */ /* 0x000fe20000000800 */
[C---:B------:R-:W-:Y:S02]  /*130e0*/  FMUL.FTZ R55, R2.reuse, R55 ;  /* 0x0000003702377220 */ /* 0x040fe40000410000 */
[C---:B------:R-:W-:Y:S03]  /*130f0*/  HMMA.16816.F32.BF16 R12, R128.reuse, R20, R12 ;  /* 0x00000014800c723c */ /* 0x040fe6000004180c */
[C---:B------:R-:W-:Y:S02]  /*13100*/  FMUL.FTZ R58, R2.reuse, R58 ;  /* 0x0000003a023a7220 */ /* 0x040fe40000410000 */
[C---:B------:R-:W-:Y:S02]  /*13110*/  FMUL.FTZ R59, R2.reuse, R59 ;  /* 0x0000003b023b7220 */ /* 0x040fe40000410000 */
[C---:B------:R-:W-:Y:S01]  /*13120*/  FMUL.FTZ R20, R3.reuse, R76 ;  /* 0x0000004c03147220 */ /* 0x040fe20000410000 */
[C---:B------:R-:W-:Y:S01]  /*13130*/  HMMA.16816.F32.BF16 R16, R128.reuse, R22, R16 ;  /* 0x000000168010723c */ /* 0x040fe20000041810 */
[----:B------:R-:W-:Y:S03]  /*13140*/  MUFU.EX2 R164, R164 ;  /* 0x000000a400a47308 */ /* 0x000fe60000000800 */
[C---:B------:R-:W-:Y:S02]  /*13150*/  FMUL.FTZ R21, R3.reuse, R77 ;  /* 0x0000004d03157220 */ /* 0x040fe40000410000 */
[C---:B------:R-:W-:Y:S02]  /*13160*/  FMUL.FTZ R62, R2.reuse, R62 ;  /* 0x0000003e023e7220 */ /* 0x040fe40000410000 */
[C---:B------:R-:W-:Y:S03]  /*13170*/  FMUL.FTZ R22, R2.reuse, R78 ;  /* 0x0000004e02167220 */ /* 0x040fe60000410000 */
[----:B------:R-:W-:Y:S01]  /*13180*/  MUFU.EX2 R167, R167 ;  /* 0x000000a700a77308 */ /* 0x000fe20000000800 */
[C---:B------:R-:W-:Y:S02]  /*13190*/  FMUL.FTZ R23, R2.reuse, R79 ;  /* 0x0000004f02177220 */ /* 0x040fe40000410000 */
[----:B------:R-:W2:Y:S01]  /*131a0*/  LDSM.16.MT88.4 R76, [R204+0x3100] ;  /* 0x00310000cc4c783b */ /* 0x000ea20000004200 */
[C---:B------:R-:W-:Y:S02]  /*131b0*/  FMUL.FTZ R63, R2.reuse, R63 ;  /* 0x0000003f023f7220 */ /* 0x040fe40000410000 */
[C---:B------:R-:W-:Y:S02]  /*131c0*/  FMUL.FTZ R66, R2.reuse, R66 ;  /* 0x0000004202427220 */ /* 0x040fe40000410000 */
[C---:B---3--:R-:W-:Y:S02]  /*131d0*/  HMMA.16816.F32.BF16 R20, R128.reuse, R28, R20 ;  /* 0x0000001c8014723c */ /* 0x048fe40000041814 */
[----:B------:R-:W-:Y:S01]  /*131e0*/  MUFU.EX2 R168, R168 ;  /* 0x000000a800a87308 */ /* 0x000fe20000000800 */
[----:B------:R-:W-:Y:S02]  /*131f0*/  FMUL.FTZ R67, R2, R67 ;  /* 0x0000004302437220 */ /* 0x000fe40000410000 */
        /* <DEDUP_REMOVED lines=8> */
[----:B------:R-:W-:Y:S01]  /*13280*/  LDSM.16.MT88.4 R84, [R205+0x900] ;  /* 0x00090000cd54783b */ /* 0x000fe20000004200 */
[--C-:B------:R-:W-:Y:S01]  /*13290*/  FFMA.FTZ R190, R190, c[0x0][0x2d0], -R138.reuse ;  /* 0x0000b400bebe7a23 */ /* 0x100fe2000001088a */
[----:B------:R-:W-:Y:S01]  /*132a0*/  MUFU.EX2 R188, R188 ;  /* 0x000000bc00bc7308 */ /* 0x000fe20000000800 */
[--C-:B------:R-:W-:Y:S02]  /*132b0*/  FFMA.FTZ R252, R252, c[0x0][0x2d0], -R138.reuse ;  /* 0x0000b400fcfc7a23 */ /* 0x100fe4000001088a */
[C---:B------:R-:W-:Y:S03]  /*132c0*/  HMMA.16816.F32.BF16 R28, R128.reuse, R36, R28 ;  /* 0x00000024801c723c */ /* 0x040fe6000004181c */
[--C-:B------:R-:W-:Y:S02]  /*132d0*/  FFMA.FTZ R169, R169, c[0x0][0x2d0], -R138.reuse ;  /* 0x0000b400a9a97a23 */ /* 0x100fe4000001088a */
        /* <DEDUP_REMOVED lines=18> */
[C---:B------:R-:W-:Y:S01]  /*13400*/  FMUL.FTZ R44, R3.reuse, R104 ;  /* 0x00000068032c7220 */ /* 0x040fe20000410000 */
[----:B------:R-:W-:Y:S01]  /*13410*/  MUFU.EX2 R191, R191 ;  /* 0x000000bf00bf7308 */ /* 0x000fe20000000800 */
[--C-:B------:R-:W-:Y:S02]  /*13420*/  FFMA.FTZ R104, R48, c[0x0][0x2d0], -R153.reuse ;  /* 0x0000b40030687a23 */ /* 0x100fe40000010899 */
[C---:B------:R-:W-:Y:S04]  /*13430*/  FMUL.FTZ R46, R2.reuse, R106 ;  /* 0x0000006a022e7220 */ /* 0x040fe80000410000 */
[----:B------:R-:W-:Y:S02]  /*13440*/  FMUL.FTZ R47, R2, R107 ;  /* 0x0000006b022f7220 */ /* 0x000fe40000410000 */
[----:B------:R-:W-:Y:S01]  /*13450*/  FMUL.FTZ R48, R3, R100 ;  /* 0x0000006403307220 */ /* 0x000fe20000410000 */
[----:B------:R-:W3:Y:S01]  /*13460*/  MUFU.EX2 R104, R104 ;  /* 0x0000006800687308 */ /* 0x000ee20000000800 */
[----:B------:R-:W-:Y:S01]  /*13470*/  LDSM.16.MT88.4 R100, [R208+0x5900] ;  /* 0x00590000d064783b */ /* 0x000fe20000004200 */
[--C-:B------:R-:W-:Y:S02]  /*13480*/  FFMA.FTZ R105, R110, c[0x0][0x2d0], -R138.reuse ;  /* 0x0000b4006e697a23 */ /* 0x100fe4000001088a */
[C---:B-1----:R-:W-:Y:S03]  /*13490*/  HMMA.16816.F32.BF16 R44, R128.reuse, R68, R44 ;  /* 0x00000044802c723c */ /* 0x042fe6000004182c */
[--C-:B------:R-:W-:Y:S02]  /*134a0*/  FFMA.FTZ R106, R109, c[0x0][0x2d0], -R138.reuse ;  /* 0x0000b4006d6a7a23 */ /* 0x100fe4000001088a */
[----:B------:R-:W-:Y:S01]  /*134b0*/  FFMA.FTZ R107, R108, c[0x0][0x2d0], -R138 ;  /* 0x0000b4006c6b7a23 */ /* 0x000fe2000001088a */
[----:B------:R-:W-:Y:S01]  /*134c0*/  MUFU.EX2 R105, R105 ;  /* 0x0000006900697308 */ /* 0x000fe20000000800 */
[----:B------:R-:W-:Y:S01]  /*134d0*/  LDSM.16.MT88.4 R108, [R208+0x2900] ;  /* 0x00290000d06c783b */ /* 0x000fe20000004200 */
[C---:B------:R-:W-:Y:S04]  /*134e0*/  HMMA.16816.F32.BF16 R48, R128.reuse, R70, R48 ;  /* 0x000000468030723c */ /* 0x040fe80000041830 */
[----:B----4-:R-:W-:Y:S01]  /*134f0*/  F2FP.BF16.PACK_AB R68, R144, R141 ;  /* 0x0000008d9044723e */ /* 0x010fe200000010ff */
[--C-:B------:R-:W-:Y:S02]  /*13500*/  FFMA.FTZ R145, R145, c[0x0][0x2d0], -R153.reuse ;  /* 0x0000b40091917a23 */ /* 0x100fe40000010899 */
[----:B------:R-:W-:Y:S01]  /*13510*/  FFMA.FTZ R143, R143, c[0x0][0x2d0], -R153 ;  /* 0x0000b4008f8f7a23 */ /* 0x000fe20000010899 */
[C---:B------:R-:W-:Y:S01]  /*13520*/  HMMA.16816.F32.BF16 R52, R128.reuse, R72, R52 ;  /* 0x000000488034723c */ /* 0x040fe20000041834 */
[----:B------:R-:W1:Y:S03]  /*13530*/  MUFU.EX2 R106, R106 ;  /* 0x0000006a006a7308 */ /* 0x000e660000000800 */
[----:B---3--:R-:W-:Y:S01]  /*13540*/  F2FP.BF16.PACK_AB R70, R104, R147 ;  /* 0x000000936846723e */ /* 0x008fe200000010ff */
[----:B------:R-:W-:Y:S02]  /*13550*/  FFMA.FTZ R133, R3, R245, R133 ;  /* 0x000000f503857223 */ /* 0x000fe40000010085 */
[----:B------:R-:W-:Y:S01]  /*13560*/  FFMA.FTZ R137, R2, R244, R137 ;  /* 0x000000f402897223 */ /* 0x000fe20000010089 */
[C---:B------:R-:W-:Y:S01]  /*13570*/  HMMA.16816.F32.BF16 R56, R128.reuse, R74, R56 ;  /* 0x0000004a8038723c */ /* 0x040fe20000041838 */
[----:B------:R-:W3:Y:S02]  /*13580*/  LDSM.16.MT88.4 R72, [R206+0x900] ;  /* 0x00090000ce48783b */ /* 0x000ee40000004200 */
[----:B------:R-:W4:Y:S01]  /*13590*/  MUFU.EX2 R107, R107 ;  /* 0x0000006b006b7308 */ /* 0x000f220000000800 */
[----:B------:R-:W-:Y:S02]  /*135a0*/  FADD.FTZ R133, R119, R133 ;  /* 0x0000008577857221 */ /* 0x000fe40000010000 */
[----:B------:R-:W-:Y:S02]  /*135b0*/  FADD.FTZ R137, R136, R137 ;  /* 0x0000008988897221 */ /* 0x000fe40000010000 */
[C---:B--2---:R-:W-:Y:S04]  /*135c0*/  HMMA.16816.F32.BF16 R60, R128.reuse, R76, R60 ;  /* 0x0000004c803c723c */ /* 0x044fe8000004183c */
[----:B------:R-:W-:Y:S01]  /*135d0*/  FADD.FTZ R118, R118, R133 ;  /* 0x0000008576767221 */ /* 0x000fe20000010000 */
[----:B------:R-:W-:Y:S01]  /*135e0*/  MUFU.EX2 R248, R248 ;  /* 0x000000f800f87308 */ /* 0x000fe20000000800 */
[----:B------:R-:W-:Y:S02]  /*135f0*/  FADD.FTZ R137, R135, R137 ;  /* 0x0000008987897221 */ /* 0x000fe40000010000 */
[----:B------:R-:W-:Y:S01]  /*13600*/  HMMA.16816.F32.BF16 R64, R128, R78, R64 ;  /* 0x0000004e8040723c */ /* 0x000fe20000041840 */
[----:B------:R-:W2:Y:S03]  /*13610*/  LDSM.16.MT88.4 R76, [R208+0x3900] ;  /* 0x00390000d04c783b */ /* 0x000ea60000004200 */
[----:B-1----:R-:W-:Y:S01]  /*13620*/  F2FP.BF16.PACK_AB R69, R106, R105 ;  /* 0x000000696a45723e */ /* 0x002fe200000010ff */
[----:B------:R-:W-:Y:S02]  /*13630*/  FADD.FTZ R118, R132, R118 ;  /* 0x0000007684767221 */ /* 0x000fe40000010000 */
[----:B------:R-:W-:Y:S01]  /*13640*/  MUFU.EX2 R170, R170 ;  /* 0x000000aa00aa7308 */ /* 0x000fe20000000800 */
[----:B------:R-:W-:Y:S01]  /*13650*/  FADD.FTZ R134, R134, R137 ;  /* 0x0000008986867221 */ /* 0x000fe20000010000 */
[----:B----4-:R-:W-:Y:S03]  /*13660*/  F2FP.BF16.PACK_AB R71, R154, R107 ;  /* 0x0000006b9a47723e */ /* 0x010fe600000010ff */
[----:B------:R-:W-:Y:S02]  /*13670*/  FADD.FTZ R141, R141, R118 ;  /* 0x000000768d8d7221 */ /* 0x000fe40000010000 */
[----:B------:R-:W-:Y:S03]  /*13680*/  FADD.FTZ R134, R105, R134 ;  /* 0x0000008669867221 */ /* 0x000fe60000010000 */
[----:B------:R-:W-:Y:S01]  /*13690*/  MUFU.EX2 R166, R166 ;  /* 0x000000a600a67308 */ /* 0x000fe20000000800 */
[----:B------:R-:W-:Y:S01]  /*136a0*/  FADD.FTZ R141, R144, R141 ;  /* 0x0000008d908d7221 */ /* 0x000fe20000010000 */
        /* <DEDUP_REMOVED lines=11> */
[----:B------:R-:W-:Y:S01]  /*13760*/  IMAD.MOV.U32 R3, RZ, RZ, R0 ;  /* 0x000000ffff037224 */ /* 0x000fe200078e0000 */
[C---:B------:R-:W-:Y:S01]  /*13770*/  HMMA.16816.F32.BF16 R16, R68.reuse, R74, R16 ;  /* 0x0000004a4410723c */ /* 0x040fe20000041810 */
[----:B------:R-:W1:Y:S03]  /*13780*/  LDSM.16.MT88.4 R72, [R206+0x3900] ;  /* 0x00390000ce48783b */ /* 0x000e660000004200 */
[----:B------:R-:W-:Y:S02]  /*13790*/  FADD.FTZ R154, R171, R154 ;  /* 0x0000009aab9a7221 */ /* 0x000fe40000010000 */
[----:B------:R-:W-:Y:S02]  /*137a0*/  MUFU.EX2 R169, R169 ;  /* 0x000000a900a97308 */ /* 0x000fe40000000800 */
[C---:B------:R-:W-:Y:S08]  /*137b0*/  HMMA.16816.F32.BF16 R20, R68.reuse, R84, R20 ;  /* 0x000000544414723c */ /* 0x040ff00000041814 */
[C---:B------:R-:W-:Y:S01]  /*137c0*/  HMMA.16816.F32.BF16 R24, R68.reuse, R86, R24 ;  /* 0x000000564418723c */ /* 0x040fe20000041818 */
[----:B------:R-:W3:Y:S01]  /*137d0*/  LDSM.16.MT88.4 R84, [R204+0x3900] ;  /* 0x00390000cc54783b */ /* 0x000ee20000004200 */
[----:B------:R-:W-:Y:S06]  /*137e0*/  MUFU.EX2 R162, R162 ;  /* 0x000000a200a27308 */ /* 0x000fec0000000800 */
[C---:B------:R-:W-:Y:S04]  /*137f0*/  HMMA.16816.F32.BF16 R28, R68.reuse, R88, R28 ;  /* 0x00000058441c723c */ /* 0x040fe8000004181c */
[----:B------:R-:W-:Y:S04]  /*13800*/  MUFU.EX2 R160, R160 ;  /* 0x000000a000a07308 */ /* 0x000fe80000000800 */
[C---:B------:R-:W-:Y:S01]  /*13810*/  HMMA.16816.F32.BF16 R32, R68.reuse, R90, R32 ;  /* 0x0000005a4420723c */ /* 0x040fe20000041820 */
[----:B------:R-:W-:Y:S05]  /*13820*/  LDSM.16.MT88.4 R88, [R204+0x4100] ;  /* 0x00410000cc58783b */ /* 0x000fea0000004200 */
[----:B------:R-:W-:Y:S02]  /*13830*/  MUFU.EX2 R155, R155 ;  /* 0x0000009b009b7308 */ /* 0x000fe40000000800 */
[C---:B--2---:R-:W-:Y:S08]  /*13840*/  HMMA.16816.F32.BF16 R36, R68.reuse, R76, R36 ;  /* 0x0000004c4424723c */ /* 0x044ff00000041824 */
[C---:B------:R-:W-:Y:S01]  /*13850*/  HMMA.16816.F32.BF16 R40, R68.reuse, R78, R40 ;  /* 0x0000004e4428723c */ /* 0x040fe20000041828 */
[----:B------:R-:W-:Y:S01]  /*13860*/  LDSM.16.MT88.4 R76, [R206+0x1100] ;  /* 0x00110000ce4c783b */ /* 0x000fe20000004200 */
[----:B------:R-:W-:Y:S06]  /*13870*/  MUFU.EX2 R146, R146 ;  /* 0x0000009200927308 */ /* 0x000fec0000000800 */
[C---:B-1----:R-:W-:Y:S04]  /*13880*/  HMMA.16816.F32.BF16 R44, R68.reuse, R72, R44 ;  /* 0x00000048442c723c */ /* 0x042fe8000004182c */
[----:B------:R-:W1:Y:S04]  /*13890*/  MUFU.EX2 R145, R145 ;  /* 0x0000009100917308 */ /* 0x000e680000000800 */
[C---:B------:R-:W-:Y:S01]  /*138a0*/  HMMA.16816.F32.BF16 R48, R68.reuse, R74, R48 ;  /* 0x0000004a4430723c */ /* 0x040fe20000041830 */
[----:B------:R-:W2:Y:S05]  /*138b0*/  LDSM.16.MT88.4 R72, [R208+0x1100] ;  /* 0x00110000d048783b */ /* 0x000eaa0000004200 */
[----:B------:R-:W-:Y:S02]  /*138c0*/  MUFU.EX2 R143, R143 ;  /* 0x0000008f008f7308 */ /* 0x000fe40000000800 */
[C---:B------:R-:W-:Y:S08]  /*138d0*/  HMMA.16816.F32.BF16 R52, R68.reuse, R80, R52 ;  /* 0x000000504434723c */ /* 0x040ff00000041834 */
[C---:B------:R-:W-:Y:S01]  /*138e0*/  HMMA.16816.F32.BF16 R56, R68.reuse, R82, R56 ;  /* 0x000000524438723c */ /* 0x040fe20000041838 */
[----:B------:R-:W4:Y:S01]  /*138f0*/  LDSM.16.MT88.4 R80, [R205+0x1100] ;  /* 0x00110000cd50783b */ /* 0x000f220000004200 */
[----:B------:R-:W-:Y:S02]  /*13900*/  MUFU.EX2 R142, R142 ;  /* 0x0000008e008e7308 */ /* 0x000fe40000000800 */
[----:B-1----:R-:W-:Y:S04]  /*13910*/  F2FP.BF16.PACK_AB R128, R145, R146 ;  /* 0x000000929180723e */ /* 0x002fe800000010ff */
[C---:B---3--:R-:W-:Y:S04]  /*13920*/  HMMA.16816.F32.BF16 R60, R68.reuse, R84, R60 ;  /* 0x00000054443c723c */ /* 0x048fe8000004183c */
[----:B------:R-:W-:Y:S04]  /*13930*/  MUFU.EX2 R139, R139 ;  /* 0x0000008b008b7308 */ /* 0x000fe80000000800 */
[----:B------:R-:W-:Y:S01]  /*13940*/  HMMA.16816.F32.BF16 R64, R68, R86, R64 ;  /* 0x000000564440723c */ /* 0x000fe20000041840 */
[----:B------:R-:W1:Y:S06]  /*13950*/  LDSM.16.MT88.4 R84, [R204+0x1100] ;  /* 0x00110000cc54783b */ /* 0x000e6c0000004200 */
        /* <DEDUP_REMOVED lines=11> */
[----:B------:R-:W-:Y:S03]  /*13a10*/  FADD.FTZ R190, R190, R188 ;  /* 0x000000bcbebe7221 */ /* 0x000fe60000010000 */
[C---:B------:R-:W-:Y:S01]  /*13a20*/  HMMA.16816.F32.BF16 R8, R68.reuse, R74, R8 ;  /* 0x0000004a4408723c */ /* 0x040fe20000041808 */
[----:B------:R-:W2:Y:S07]  /*13a30*/  LDSM.16.MT88.4 R72, [R208+0x4100] ;  /* 0x00410000d048783b */ /* 0x000eae0000004200 */
[C---:B------:R-:W-:Y:S07]  /*13a40*/  HMMA.16816.F32.BF16 R12, R68.reuse, R76, R12 ;  /* 0x0000004c440c723c */ /* 0x040fee000004180c */
[--C-:B------:R-:W-:Y:S01]  /*13a50*/  FFMA.FTZ R76, R115, c[0x0][0x2d0], -R153.reuse ;  /* 0x0000b400734c7a23 */ /* 0x100fe20000010899 */
[C---:B------:R-:W-:Y:S03]  /*13a60*/  HMMA.16816.F32.BF16 R16, R68.reuse, R78, R16 ;  /* 0x0000004e4410723c */ /* 0x040fe60000041810 */
[----:B------:R3:W5:Y:S01]  /*13a70*/  MUFU.EX2 R99, R76 ;  /* 0x0000004c00637308 */ /* 0x0007620000000800 */
[----:B------:R-:W-:Y:S02]  /*13a80*/  FFMA.FTZ R153, R140, c[0x0][0x2d0], -R153 ;  /* 0x0000b4008c997a23 */ /* 0x000fe40000010899 */
[--C-:B------:R-:W-:Y:S02]  /*13a90*/  FFMA.FTZ R140, R152, c[0x0][0x2d0], -R138.reuse ;  /* 0x0000b400988c7a23 */ /* 0x100fe4000001088a */
[C---:B----4-:R-:W-:Y:S05]  /*13aa0*/  HMMA.16816.F32.BF16 R20, R68.reuse, R80, R20 ;  /* 0x000000504414723c */ /* 0x050fea0000041814 */
[----:B------:R-:W4:Y:S02]  /*13ab0*/  MUFU.EX2 R153, R153 ;  /* 0x0000009900997308 */ /* 0x000f240000000800 */
[--C-:B------:R-:W-:Y:S01]  /*13ac0*/  FFMA.FTZ R80, R114, c[0x0][0x2d0], -R138.reuse ;  /* 0x0000b40072507a23 */ /* 0x100fe2000001088a */
[C---:B------:R-:W-:Y:S07]  /*13ad0*/  HMMA.16816.F32.BF16 R24, R68.reuse, R82, R24 ;  /* 0x000000524418723c */ /* 0x040fee0000041818 */
[----:B------:R2:W-:Y:S01]  /*13ae0*/  MUFU.EX2 R96, R80 ;  /* 0x0000005000607308 */ /* 0x0005e20000000800 */
[C---:B-1----:R-:W-:Y:S01]  /*13af0*/  HMMA.16816.F32.BF16 R28, R68.reuse, R84, R28 ;  /* 0x00000054441c723c */ /* 0x042fe2000004181c */
[----:B---3--:R-:W1:Y:S03]  /*13b00*/  LDSM.16.MT88.4 R76, [R206+0x4100] ;  /* 0x00410000ce4c783b */ /* 0x008e660000004200 */
[----:B-----5:R-:W-:Y:S03]  /*13b10*/  IMAD.MOV.U32 R152, RZ, RZ, R99 ;  /* 0x000000ffff987224 */ /* 0x020fe600078e0063 */
[--C-:B------:R-:W-:Y:S01]  /*13b20*/  FFMA.FTZ R84, R113, c[0x0][0x2d0], -R138.reuse ;  /* 0x0000b40071547a23 */ /* 0x100fe2000001088a */
[C---:B------:R-:W-:Y:S01]  /*13b30*/  HMMA.16816.F32.BF16 R32, R68.reuse, R86, R32 ;  /* 0x000000564420723c */ /* 0x040fe20000041820 */
[----:B------:R-:W3:Y:S03]  /*13b40*/  MUFU.EX2 R140, R140 ;  /* 0x0000008c008c7308 */ /* 0x000ee60000000800 */
[----:B----4-:R-:W-:Y:S04]  /*13b50*/  F2FP.BF16.PACK_AB R130, R153, R143 ;  /* 0x0000008f9982723e */ /* 0x010fe800000010ff */
[C---:B--2---:R-:W-:Y:S03]  /*13b60*/  HMMA.16816.F32.BF16 R36, R68.reuse, R72, R36 ;  /* 0x000000484424723c */ /* 0x044fe60000041824 */
[----:B------:R2:W-:Y:S01]  /*13b70*/  MUFU.EX2 R97, R84 ;  /* 0x0000005400617308 */ /* 0x0005e20000000800 */
[----:B------:R-:W4:Y:S04]  /*13b80*/  LDSM.16.MT88.4 R80, [R205+0x4100] ;  /* 0x00410000cd50783b */ /* 0x000f280000004200 */
[C---:B------:R-:W-:Y:S04]  /*13b90*/  HMMA.16816.F32.BF16 R40, R68.reuse, R74, R40 ;  /* 0x0000004a4428723c */ /* 0x040fe80000041828 */
[----:B------:R-:W-:Y:S01]  /*13ba0*/  LDSM.16.MT88.4 R72, [R206+0x1900] ;  /* 0x00190000ce48783b */ /* 0x000fe20000004200 */
[----:B---3--:R-:W-:Y:S03]  /*13bb0*/  F2FP.BF16.PACK_AB R129, R142, R140 ;  /* 0x0000008c8e81723e */ /* 0x008fe600000010ff */
[C---:B-1----:R-:W-:Y:S04]  /*13bc0*/  HMMA.16816.F32.BF16 R44, R68.reuse, R76, R44 ;  /* 0x0000004c442c723c */ /* 0x042fe8000004182c */
[--C-:B--2---:R-:W-:Y:S02]  /*13bd0*/  FFMA.FTZ R84, R112, c[0x0][0x2d0], -R138.reuse ;  /* 0x0000b40070547a23 */ /* 0x104fe4000001088a */
[----:B------:R-:W-:Y:S02]  /*13be0*/  FFMA.FTZ R138, R117, c[0x0][0x2d0], -R138 ;  /* 0x0000b400758a7a23 */ /* 0x000fe4000001088a */
[----:B------:R-:W1:Y:S01]  /*13bf0*/  MUFU.EX2 R98, R84 ;  /* 0x0000005400627308 */ /* 0x000e620000000800 */
[C---:B------:R-:W-:Y:S01]  /*13c00*/  HMMA.16816.F32.BF16 R48, R68.reuse, R78, R48 ;  /* 0x0000004e4430723c */ /* 0x040fe20000041830 */
[----:B------:R-:W-:Y:S08]  /*13c10*/  LDSM.16.MT88.4 R76, [R205+0x1900] ;  /* 0x00190000cd4c783b */ /* 0x000ff00000004200 */
[----:B------:R-:W2:Y:S01]  /*13c20*/  MUFU.EX2 R138, R138 ;  /* 0x0000008a008a7308 */ /* 0x000ea20000000800 */
[C---:B----4-:R-:W-:Y:S08]  /*13c30*/  HMMA.16816.F32.BF16 R52, R68.reuse, R80, R52 ;  /* 0x000000504434723c */ /* 0x050ff00000041834 */
[C---:B------:R-:W-:Y:S01]  /*13c40*/  HMMA.16816.F32.BF16 R56, R68.reuse, R82, R56 ;  /* 0x000000524438723c */ /* 0x040fe20000041838 */
[----:B------:R-:W-:Y:S03]  /*13c50*/  LDSM.16.MT88.4 R80, [R204+0x1900] ;  /* 0x00190000cc50783b */ /* 0x000fe60000004200 */
[----:B-1----:R-:W-:Y:S04]  /*13c60*/  MOV R117, R98 ;  /* 0x0000006200757202 */ /* 0x002fe80000000f00 */
[C---:B------:R-:W-:Y:S01]  /*13c70*/  HMMA.16816.F32.BF16 R60, R68.reuse, R88, R60 ;  /* 0x00000058443c723c */ /* 0x040fe2000004183c */
[----:B------:R-:W1:Y:S03]  /*13c80*/  LDSM.16.MT88.4 R84, [R208+0x1900] ;  /* 0x00190000d054783b */ /* 0x000e660000004200 */
[----:B--2---:R-:W-:Y:S04]  /*13c90*/  F2FP.BF16.PACK_AB R131, R138, R139 ;  /* 0x0000008b8a83723e */ /* 0x004fe800000010ff */
[----:B------:R-:W-:Y:S01]  /*13ca0*/  HMMA.16816.F32.BF16 R64, R68, R90, R64 ;  /* 0x0000005a4440723c */ /* 0x000fe20000041840 */
[----:B------:R-:W-:Y:S06]  /*13cb0*/  LDSM.16.MT88.4 R88, [R205+0x4900] ;  /* 0x00490000cd58783b */ /* 0x000fec0000004200 */
[----:B------:R-:W-:Y:S02]  /*13cc0*/  F2FP.BF16.PACK_AB R70, R99, R251 ;  /* 0x000000fb6346723e */ /* 0x000fe400000010ff */
[----:B------:R-:W-:Y:S03]  /*13cd0*/  F2FP.BF16.PACK_AB R69, R97, R96 ;  /* 0x000000606145723e */ /* 0x000fe600000010ff */
[----:B------:R-:W-:Y:S02]  /*13ce0*/  F2FP.BF16.PACK_AB R71, R252, R98 ;  /* 0x00000062fc47723e */ /* 0x000fe400000010ff */
[C---:B------:R-:W-:Y:S01]  /*13cf0*/  F2FP.BF16.PACK_AB R68, R248.reuse, R191 ;  /* 0x000000bff844723e */ /* 0x040fe200000010ff */
[----:B------:R-:W-:Y:S04]  /*13d00*/  FADD.FTZ R191, R191, R167 ;  /* 0x000000a7bfbf7221 */ /* 0x000fe80000010000 */
[----:B------:R-:W-:Y:S01]  /*13d10*/  FADD.FTZ R191, R248, R191 ;  /* 0x000000bff8bf7221 */ /* 0x000fe20000010000 */
[----:B------:R-:W-:Y:S03]  /*13d20*/  IADD3 R248, R250, -0x1, RZ ;  /* 0xfffffffffaf87810 */ /* 0x000fe60007ffe0ff */
[----:B------:R-:W-:Y:S02]  /*13d30*/  FADD.FTZ R251, R251, R191 ;  /* 0x000000bffbfb7221 */ /* 0x000fe40000010000 */
[----:B------:R-:W-:Y:S02]  /*13d40*/  IMAD.MOV.U32 R250, RZ, RZ, R248 ;  /* 0x000000fffffa7224 */ /* 0x000fe400078e00f8 */
[----:B------:R-:W-:Y:S01]  /*13d50*/  FADD.FTZ R251, R152, R251 ;  /* 0x000000fb98fb7221 */ /* 0x000fe20000010000 */
[C---:B-1----:R-:W-:Y:S08]  /*13d60*/  HMMA.16816.F32.BF16 R4, R68.reuse, R84, R4 ;  /* 0x000000544404723c */ /* 0x042ff00000041804 */
[C---:B------:R-:W-:Y:S01]  /*13d70*/  HMMA.16816.F32.BF16 R8, R68.reuse, R86, R8 ;  /* 0x000000564408723c */ /* 0x040fe20000041808 */
[----:B------:R-:W1:Y:S07]  /*13d80*/  LDSM.16.MT88.4 R84, [R208+0x4900] ;  /* 0x00490000d054783b */ /* 0x000e6e0000004200 */
[C---:B------:R-:W-:Y:S08]  /*13d90*/  HMMA.16816.F32.BF16 R12, R68.reuse, R72, R12 ;  /* 0x00000048440c723c */ /* 0x040ff0000004180c */
[C---:B------:R-:W-:Y:S01]  /*13da0*/  HMMA.16816.F32.BF16 R16, R68.reuse, R74, R16 ;  /* 0x0000004a4410723c */ /* 0x040fe20000041810 */
[----:B------:R-:W2:Y:S07]  /*13db0*/  LDSM.16.MT88.4 R72, [R206+0x4900] ;  /* 0x00490000ce48783b */ /* 0x000eae0000004200 */
[C---:B------:R-:W-:Y:S08]  /*13dc0*/  HMMA.16816.F32.BF16 R20, R68.reuse, R76, R20 ;  /* 0x0000004c4414723c */ /* 0x040ff00000041814 */
[C---:B------:R-:W-:Y:S01]  /*13dd0*/  HMMA.16816.F32.BF16 R24, R68.reuse, R78, R24 ;  /* 0x0000004e4418723c */ /* 0x040fe20000041818 */
[----:B------:R-:W3:Y:S07]  /*13de0*/  LDSM.16.MT88.4 R76, [R208+0x2100] ;  /* 0x00210000d04c783b */ /* 0x000eee0000004200 */
[C---:B------:R-:W-:Y:S08]  /*13df0*/  HMMA.16816.F32.BF16 R28, R68.reuse, R80, R28 ;  /* 0x00000050441c723c */ /* 0x040ff0000004181c */
[C---:B------:R-:W-:Y:S01]  /*13e00*/  HMMA.16816.F32.BF16 R32, R68.reuse, R82, R32 ;  /* 0x000000524420723c */ /* 0x040fe20000041820 */
[----:B------:R-:W4:Y:S07]  /*13e10*/  LDSM.16.MT88.4 R80, [R206+0x2100] ;  /* 0x00210000ce50783b */ /* 0x000f2e0000004200 */
[C---:B-1----:R-:W-:Y:S08]  /*13e20*/  HMMA.16816.F32.BF16 R36, R68.reuse, R84, R36 ;  /* 0x000000544424723c */ /* 0x042ff00000041824 */
[C---:B------:R-:W-:Y:S01]  /*13e30*/  HMMA.16816.F32.BF16 R40, R68.reuse, R86, R40 ;  /* 0x000000564428723c */ /* 0x040fe20000041828 */
[----:B------:R-:W-:Y:S07]  /*13e40*/  LDSM.16.MT88.4 R84, [R204+0x2100] ;  /* 0x00210000cc54783b */ /* 0x000fee0000004200 */
[C---:B--2---:R-:W-:Y:S08]  /*13e50*/  HMMA.16816.F32.BF16 R44, R68.reuse, R72, R44 ;  /* 0x00000048442c723c */ /* 0x044ff0000004182c */
        /* <DEDUP_REMOVED lines=15> */
[C---:B---3--:R-:W-:Y:S03]  /*13f50*/  HMMA.16816.F32.BF16 R4, R68.reuse, R76, R4 ;  /* 0x0000004c4404723c */ /* 0x048fe60000041804 */
[----:B------:R-:W-:Y:S04]  /*13f60*/  FADD.FTZ R163, R161, R163 ;  /* 0x000000a3a1a37221 */ /* 0x000fe80000010000 */
[----:B------:R-:W-:Y:S01]  /*13f70*/  FADD.FTZ R146, R146, R163 ;  /* 0x000000a392927221 */ /* 0x000fe20000010000 */
[C---:B------:R-:W-:Y:S01]  /*13f80*/  HMMA.16816.F32.BF16 R8, R68.reuse, R78, R8 ;  /* 0x0000004e4408723c */ /* 0x040fe20000041808 */
[----:B------:R-:W2:Y:S03]  /*13f90*/  LDSM.16.MT88.4 R76, [R208+0x5100] ;  /* 0x00510000d04c783b */ /* 0x000ea60000004200 */
[----:B------:R-:W-:Y:S04]  /*13fa0*/  FADD.FTZ R146, R145, R146 ;  /* 0x0000009291927221 */ /* 0x000fe80000010000 */
[C---:B----4-:R-:W-:Y:S04]  /*13fb0*/  HMMA.16816.F32.BF16 R12, R68.reuse, R80, R12 ;  /* 0x00000050440c723c */ /* 0x050fe8000004180c */
[----:B------:R-:W-:Y:S04]  /*13fc0*/  FADD.FTZ R146, R143, R146 ;  /* 0x000000928f927221 */ /* 0x000fe80000010000 */
[C---:B------:R-:W-:Y:S01]  /*13fd0*/  HMMA.16816.F32.BF16 R16, R68.reuse, R82, R16 ;  /* 0x000000524410723c */ /* 0x040fe20000041810 */
[----:B------:R-:W3:Y:S03]  /*13fe0*/  LDSM.16.MT88.4 R80, [R206+0x5100] ;  /* 0x00510000ce50783b */ /* 0x000ee60000004200 */
[----:B------:R-:W-:Y:S04]  /*13ff0*/  FADD.FTZ R245, R153, R146 ;  /* 0x0000009299f57221 */ /* 0x000fe80000010000 */
[C---:B-1----:R-:W-:Y:S08]  /*14000*/  HMMA.16816.F32.BF16 R20, R68.reuse, R72, R20 ;  /* 0x000000484414723c */ /* 0x042ff00000041814 */
[C---:B------:R-:W-:Y:S01]  /*14010*/  HMMA.16816.F32.BF16 R24, R68.reuse, R74, R24 ;  /* 0x0000004a4418723c */ /* 0x040fe20000041818 */
[----:B------:R-:W1:Y:S07]  /*14020*/  LDSM.16.MT88.4 R72, [R204+0x5100] ;  /* 0x00510000cc48783b */ /* 0x000e6e0000004200 */
[C---:B------:R-:W-:Y:S08]  /*14030*/  HMMA.16816.F32.BF16 R28, R68.reuse, R84, R28 ;  /* 0x00000054441c723c */ /* 0x040ff0000004181c */
[C---:B------:R-:W-:Y:S01]  /*14040*/  HMMA.16816.F32.BF16 R32, R68.reuse, R86, R32 ;  /* 0x000000564420723c */ /* 0x040fe20000041820 */
[----:B------:R-:W4:Y:S07]  /*14050*/  LDSM.16.MT88.4 R84, [R206+0x2900] ;  /* 0x00290000ce54783b */ /* 0x000f2e0000004200 */
[C---:B--2---:R-:W-:Y:S07]  /*14060*/  HMMA.16816.F32.BF16 R36, R68.reuse, R76, R36 ;  /* 0x0000004c4424723c */ /* 0x044fee0000041824 */
[----:B------:R-:W-:Y:S01]  /*14070*/  IMAD.MOV.U32 R76, RZ, RZ, R97 ;  /* 0x000000ffff4c7224 */ /* 0x000fe200078e0061 */
[C---:B------:R-:W-:Y:S04]  /*14080*/  HMMA.16816.F32.BF16 R40, R68.reuse, R78, R40 ;  /* 0x0000004e4428723c */ /* 0x040fe80000041828 */
[----:B------:R-:W-:Y:S02]  /*14090*/  IMAD.MOV.U32 R77, RZ, RZ, R96 ;  /* 0x000000ffff4d7224 */ /* 0x000fe400078e0060 */
[----:B------:R-:W2:Y:S02]  /*140a0*/  LDSM.16.MT88.4 R96, [R204+0x2900] ;  /* 0x00290000cc60783b */ /* 0x000ea40000004200 */
[C---:B---3--:R-:W-:Y:S08]  /*140b0*/  HMMA.16816.F32.BF16 R44, R68.reuse, R80, R44 ;  /* 0x00000050442c723c */ /* 0x048ff0000004182c */
[C---:B------:R-:W-:Y:S08]  /*140c0*/  HMMA.16816.F32.BF16 R48, R68.reuse, R82, R48 ;  /* 0x000000524430723c */ /* 0x040ff00000041830 */
[C---:B------:R-:W-:Y:S08]  /*140d0*/  HMMA.16816.F32.BF16 R52, R68.reuse, R88, R52 ;  /* 0x000000584434723c */ /* 0x040ff00000041834 */
[C---:B------:R-:W-:Y:S08]  /*140e0*/  HMMA.16816.F32.BF16 R56, R68.reuse, R90, R56 ;  /* 0x0000005a4438723c */ /* 0x040ff00000041838 */
[C---:B-1----:R-:W-:Y:S08]  /*140f0*/  HMMA.16816.F32.BF16 R60, R68.reuse, R72, R60 ;  /* 0x00000048443c723c */ /* 0x042ff0000004183c */
[----:B------:R-:W-:Y:S08]  /*14100*/  HMMA.16816.F32.BF16 R64, R68, R74, R64 ;  /* 0x0000004a4440723c */ /* 0x000ff00000041840 */
[C---:B------:R-:W-:Y:S01]  /*14110*/  HMMA.16816.F32.BF16 R112, R128.reuse, R108, R4 ;  /* 0x0000006c8070723c */ /* 0x040fe20000041804 */
[----:B------:R-:W1:Y:S07]  /*14120*/  LDSM.16.MT88.4 R4, [R206+0x5900] ;  /* 0x00590000ce04783b */ /* 0x000e6e0000004200 */
[C---:B------:R-:W-:Y:S01]  /*14130*/  HMMA.16816.F32.BF16 R108, R128.reuse, R110, R8 ;  /* 0x0000006e806c723c */ /* 0x040fe20000041808 */
[----:B------:R-:W3:Y:S07]  /*14140*/  LDSM.16.MT88.4 R8, [R205+0x5900] ;  /* 0x00590000cd08783b */ /* 0x000eee0000004200 */
[C---:B----4-:R-:W-:Y:S01]  /*14150*/  HMMA.16816.F32.BF16 R68, R128.reuse, R84, R12 ;  /* 0x000000548044723c */ /* 0x050fe2000004180c */
[----:B------:R-:W4:Y:S07]  /*14160*/  LDSM.16.MT88.4 R12, [R204+0x5900] ;  /* 0x00590000cc0c783b */ /* 0x000f2e0000004200 */
[C---:B------:R-:W-:Y:S07]  /*14170*/  HMMA.16816.F32.BF16 R72, R128.reuse, R86, R16 ;  /* 0x000000568048723c */ /* 0x040fee0000041810 */
[----:B------:R-:W-:Y:S01]  /*14180*/  MOV R19, R76 ;  /* 0x0000004c00137202 */ /* 0x000fe20000000f00 */
[----:B------:R-:W-:Y:S01]  /*14190*/  IMAD.MOV.U32 R18, RZ, RZ, R77 ;  /* 0x000000ffff127224 */ /* 0x000fe200078e004d */
[-C--:B------:R-:W-:Y:S01]  /*141a0*/  MOV R16, R116.reuse ;  /* 0x0000007400107202 */ /* 0x080fe20000000f00 */
[C---:B------:R-:W-:Y:S03]  /*141b0*/  HMMA.16816.F32.BF16 R76, R128.reuse, R92, R20 ;  /* 0x0000005c804c723c */ /* 0x040fe60000041814 */
[----:B------:R-:W-:Y:S04]  /*141c0*/  FADD.FTZ R2, R18, R190 ;  /* 0x000000be12027221 */ /* 0x000fe80000010000 */
[----:B------:R-:W-:Y:S01]  /*141d0*/  FADD.FTZ R2, R19, R2 ;  /* 0x0000000213027221 */ /* 0x000fe20000010000 */
[C---:B------:R-:W-:Y:S04]  /*141e0*/  HMMA.16816.F32.BF16 R80, R128.reuse, R94, R24 ;  /* 0x0000005e8050723c */ /* 0x040fe80000041818 */
[----:B------:R-:W-:Y:S04]  /*141f0*/  FADD.FTZ R2, R117, R2 ;  /* 0x0000000275027221 */ /* 0x000fe80000010000 */
[C---:B--2---:R-:W-:Y:S04]  /*14200*/  HMMA.16816.F32.BF16 R84, R128.reuse, R96, R28 ;  /* 0x000000608054723c */ /* 0x044fe8000004181c */
[----:B------:R-:W-:Y:S01]  /*14210*/  FADD.FTZ R252, R252, R2 ;  /* 0x00000002fcfc7221 */ /* 0x000fe20000010000 */
[----:B------:R-:W-:Y:S03]  /*14220*/  MOV R2, R116 ;  /* 0x0000007400027202 */ /* 0x000fe60000000f00 */
[C---:B------:R-:W-:Y:S04]  /*14230*/  HMMA.16816.F32.BF16 R88, R128.reuse, R98, R32 ;  /* 0x000000628058723c */ /* 0x040fe80000041820 */
[----:B------:R-:W-:Y:S04]  /*14240*/  FADD.FTZ R252, R169, R252 ;  /* 0x000000fca9fc7221 */ /* 0x000fe80000010000 */
[C---:B------:R-:W-:Y:S04]  /*14250*/  HMMA.16816.F32.BF16 R92, R128.reuse, R100, R36 ;  /* 0x00000064805c723c */ /* 0x040fe80000041824 */
[----:B------:R-:W-:Y:S04]  /*14260*/  FADD.FTZ R162, R162, R252 ;  /* 0x000000fca2a27221 */ /* 0x000fe80000010000 */
[C---:B------:R-:W-:Y:S04]  /*14270*/  HMMA.16816.F32.BF16 R96, R128.reuse, R102, R40 ;  /* 0x000000668060723c */ /* 0x040fe80000041828 */
[----:B------:R-:W-:Y:S04]  /*14280*/  FADD.FTZ R162, R160, R162 ;  /* 0x000000a2a0a27221 */ /* 0x000fe80000010000 */
[C---:B-1----:R-:W-:Y:S04]  /*14290*/  HMMA.16816.F32.BF16 R104, R128.reuse, R4, R44 ;  /* 0x000000048068723c */ /* 0x042fe8000004182c */
[----:B------:R-:W-:Y:S04]  /*142a0*/  FADD.FTZ R155, R155, R162 ;  /* 0x000000a29b9b7221 */ /* 0x000fe80000010000 */
[C---:B------:R-:W-:Y:S04]  /*142b0*/  HMMA.16816.F32.BF16 R100, R128.reuse, R6, R48 ;  /* 0x000000068064723c */ /* 0x040fe80000041830 */
[----:B------:R-:W-:Y:S04]  /*142c0*/  FADD.FTZ R155, R140, R155 ;  /* 0x0000009b8c9b7221 */ /* 0x000fe80000010000 */
[C---:B---3--:R-:W-:Y:S04]  /*142d0*/  HMMA.16816.F32.BF16 R52, R128.reuse, R8, R52 ;  /* 0x000000088034723c */ /* 0x048fe80000041834 */
[----:B------:R-:W-:Y:S04]  /*142e0*/  FADD.FTZ R155, R142, R155 ;  /* 0x0000009b8e9b7221 */ /* 0x000fe80000010000 */
[C---:B------:R-:W-:Y:S04]  /*142f0*/  HMMA.16816.F32.BF16 R56, R128.reuse, R10, R56 ;  /* 0x0000000a8038723c */ /* 0x040fe80000041838 */
[----:B------:R-:W-:Y:S04]  /*14300*/  FADD.FTZ R155, R139, R155 ;  /* 0x0000009b8b9b7221 */ /* 0x000fe80000010000 */
[C---:B----4-:R-:W-:Y:S04]  /*14310*/  HMMA.16816.F32.BF16 R60, R128.reuse, R12, R60 ;  /* 0x0000000c803c723c */ /* 0x050fe8000004183c */
[----:B------:R-:W-:Y:S04]  /*14320*/  FADD.FTZ R244, R138, R155 ;  /* 0x0000009b8af47221 */ /* 0x000fe80000010000 */
[----:B------:R-:W-:Y:S01]  /*14330*/  HMMA.16816.F32.BF16 R64, R128, R14, R64 ;  /* 0x0000000e8040723c */ /* 0x000fe20000041840 */
[----:B------:R-:W-:-:S07]  /*14340*/  @P0 BRA `(.L_x_421) ;  /* 0xffffc07000000947 */ /* 0x000fce000383ffff */
.L_x_410:
[----:B------:R-:W1:Y:S01]  /*14350*/  S2R R4, SR_CTAID.X ;  /* 0x0000000000047919 */ /* 0x000e620000002500 */
[----:B------:R-:W-:-:S02]  /*14360*/  ISETP.NE.AND P1, PT, R213, 0x1, PT ;  /* 0x00000001d500780c */ /* 0x000fc40003f25270 */
[----:B------:R-:W-:Y:S02]  /*14370*/  ISETP.GE.AND P0, PT, R212, 0x1, PT ;  /* 0x00000001d400780c */ /* 0x000fe40003f06270 */
[----:B------:R-:W-:Y:S02]  /*14380*/  IADD3 R2, R211, 0x1, -R216 ;  /* 0x00000001d3027810 */ /* 0x000fe40007ffe8d8 */
[----:B-1----:R-:W-:-:S07]  /*14390*/  LEA R4, R4, 0x7f, 0x7 ;  /* 0x0000007f04047811 */ /* 0x002fce00078e38ff */
        /* <DEDUP_REMOVED lines=14> */
.L_x_423:
[----:B------:R-:W-:-:S04]  /*14480*/  MOV R2, 0x1 ;  /* 0x0000000100027802 */ /* 0x000fc80000000f00 */
[----:B------:R-:W-:-:S13]  /*14490*/  ISETP.NE.AND P0, PT, R2, c[0x0][0x32c], PT ;  /* 0x0000cb0002007a0c */ /* 0x000fda0003f05270 */
[----:B------:R-:W-:-:S05]  /*144a0*/  @P0 IMAD.HI.U32 R2, R4, c[0x0][0x330], RZ ;  /* 0x0000cc0004020a27 */ /* 0x000fca00078e00ff */
[----:B------:R-:W-:-:S05]  /*144b0*/  @P0 SHF.R.U32.HI R4, RZ, c[0x0][0x334], R2 ;  /* 0x0000cd00ff040a19 */ /* 0x000fca0000011602 */
.L_x_424:
[----:B------:R-:W-:-:S05]  /*144c0*/  IMAD R4, R4, c[0x0][0x32c], RZ ;  /* 0x0000cb0004047a24 */ /* 0x000fca00078e02ff */
[----:B------:R-:W-:-:S04]  /*144d0*/  IMNMX R3, R3, R4, !PT ;  /* 0x0000000403037217 */ /* 0x000fc80007800200 */
.L_x_422:
[----:B------:R-:W-:-:S05]  /*144e0*/  IADD3 R3, R3, 0x5f, RZ ;  /* 0x0000005f03037810 */ /* 0x000fca0007ffe0ff */
[----:B------:R-:W-:-:S05]  /*144f0*/  IMAD.HI R3, R3, 0x2aaaaaab, RZ ;  /* 0x2aaaaaab03037827 */ /* 0x000fca00078e02ff */
[----:B------:R-:W-:-:S04]  /*14500*/  SHF.R.U32.HI R2, RZ, 0x1f, R3 ;  /* 0x0000001fff027819 */ /* 0x000fc80000011603 */
[----:B------:R-:W-:-:S04]  /*14510*/  LEA.HI.SX32 R2, R3, R2, 0x1c ;  /* 0x0000000203027211 */ /* 0x000fc800078fe2ff */
[----:B------:R-:W-:-:S04]  /*14520*/  IMNMX R249, R226, R2, !PT ;  /* 0x00000002e2f97217 */ /* 0x000fc80007800200 */
[----:B------:R-:W-:-:S13]  /*14530*/  ISETP.GE.AND P0, PT, R248, R249, PT ;  /* 0x000000f9f800720c */ /* 0x000fda0003f06270 */
[----:B------:R-:W-:Y:S05]  /*14540*/  @!P0 BRA `(.L_x_425) ;  /* 0x00002c5000008947 */ /* 0x000fea0003800000 */
[----:B------:R-:W-:Y:S02]  /*14550*/  MOV R2, R16 ;  /* 0x0000001000027202 */ /* 0x000fe40000000f00 */
[----:B------:R-:W-:Y:S02]  /*14560*/  MOV R3, R0 ;  /* 0x0000000000037202 */ /* 0x000fe40000000f00 */
[----:B------:R-:W-:Y:S02]  /*14570*/  MOV R250, R248 ;  /* 0x000000f800fa7202 */ /* 0x000fe40000000f00 */
.L_x_428:
        /* <DEDUP_REMOVED lines=22> */
[----:B------:R-:W-:Y:S01]  /*146e0*/  IMAD R0, R0, c[0x0][0x208], RZ ;  /* 0x0000820000007a24 */ /* 0x000fe200078e02ff */
[----:B------:R-:W-:Y:S01]  /*146f0*/  SHF.L.U64.HI R6, R224, 0x1, R247 ;  /* 0x00000001e0067819 */ /* 0x000fe200000102f7 */
[----:B------:R-:W-:Y:S01]  /*14700*/  IMAD R14, R14, c[0x0][0x218], RZ ;  /* 0x000086000e0e7a24 */ /* 0x000fe200078e02ff */
[----:B------:R-:W-:Y:S01]  /*14710*/  LOP3.LUT R22, R22, 0xf, RZ, 0xc0, !PT ;  /* 0x0000000f16167812 */ /* 0x000fe200078ec0ff */
[----:B------:R-:W-:Y:S02]  /*14720*/  IMAD R0, R228, c[0x0][0x20c], R0 ;  /* 0x00008300e4007a24 */ /* 0x000fe400078e0200 */
[----:B------:R-:W-:Y:S02]  /*14730*/  IMAD R14, R227, c[0x0][0x21c], R14 ;  /* 0x00008700e30e7a24 */ /* 0x000fe400078e020e */
[----:B------:R-:W-:Y:S04]  /*14740*/  IMAD.IADD R5, R5, 0x1, R0 ;  /* 0x0000000105057824 */ /* 0x000fe800078e0200 */
[----:B------:R-:W-:Y:S05]  /*14750*/  IMAD.WIDE.U32 R4, R227, c[0x0][0x218], R4 ;  /* 0x00008600e3047a25 */ /* 0x000fea00078e0004 */
[----:B------:R-:W-:Y:S02]  /*14760*/  IADD3 R0, P0, R232, R4, RZ ;  /* 0x00000004e8007210 */ /* 0x000fe40007f1e0ff */
[----:B------:R-:W-:Y:S02]  /*14770*/  SHF.L.U64.HI R4, R229, 0x1, R231 ;  /* 0x00000001e5047819 */ /* 0x000fe400000102e7 */
[----:B------:R-:W-:Y:S01]  /*14780*/  IADD3.X R14, R219, R5, R14, P0, !PT ;  /* 0x00000005db0e7210 */ /* 0x000fe200007fe40e */
[----:B------:R-:W-:Y:S01]  /*14790*/  IMAD.SHL.U32 R5, R224, 0x2, RZ ;  /* 0x00000002e0057824 */ /* 0x000fe200078e00ff */
[C---:B------:R-:W-:Y:S04]  /*147a0*/  LEA R13, P0, R0.reuse, c[0x0][0x1f8], 0x1 ;  /* 0x00007e00000d7a11 */ /* 0x040fe800078008ff */
[----:B------:R-:W-:Y:S01]  /*147b0*/  LEA.HI.X R14, R0, c[0x0][0x1fc], R14, 0x1, P0 ;  /* 0x00007f00000e7a11 */ /* 0x000fe200000f0c0e */
[----:B------:R-:W2:Y:S01]  /*147c0*/  SHFL.IDX PT, R7, R13, 0x2, 0x181f ;  /* 0x00581f000d077f89 */ /* 0x000ea200000e0000 */
[----:B------:R-:W-:Y:S03]  /*147d0*/  IMAD.SHL.U32 R0, R229, 0x2, RZ ;  /* 0x00000002e5007824 */ /* 0x000fe600078e00ff */
[----:B------:R-:W3:Y:S04]  /*147e0*/  SHFL.IDX PT, R12, R14, 0x2, 0x181f ;  /* 0x00581f000e0c7f89 */ /* 0x000ee800000e0000 */
[----:B------:R-:W5:Y:S04]  /*147f0*/  SHFL.IDX PT, R15, R13, RZ, 0x181f ;  /* 0x00181fff0d0f7589 */ /* 0x000f6800000e0000 */
[----:B------:R-:W4:Y:S04]  /*14800*/  SHFL.IDX PT, R20, R14, RZ, 0x181f ;  /* 0x00181fff0e147589 */ /* 0x000f2800000e0000 */
[----:B------:R-:W1:Y:S04]  /*14810*/  SHFL.IDX PT, R13, R13, 0x1, 0x181f ;  /* 0x00381f000d0d7f89 */ /* 0x000e6800000e0000 */
[----:B------:R-:W1:Y:S01]  /*14820*/  SHFL.IDX PT, R14, R14, 0x1, 0x181f ;  /* 0x00381f000e0e7f89 */ /* 0x000e6200000e0000 */
[----:B--2---:R-:W-:Y:S04]  /*14830*/  IADD3 R22, P1, P0, R22, R7, R0 ;  /* 0x0000000716167210 */ /* 0x004fe8000783e000 */
[----:B---3--:R-:W-:Y:S02]  /*14840*/  IADD3.X R23, RZ, R12, R4, P1, P0 ;  /* 0x0000000cff177210 */ /* 0x008fe40000fe0404 */
[CC--:B-----5:R-:W-:Y:S05]  /*14850*/  IADD3 R28, P0, R15.reuse, R5.reuse, RZ ;  /* 0x000000050f1c7210 */ /* 0x0e0fea0007f1e0ff */
[C---:B----4-:R-:W-:Y:S01]  /*14860*/  IMAD.X R29, R20.reuse, 0x1, R6, P0 ;  /* 0x00000001141d7824 */ /* 0x050fe200000e0606 */
        /* <DEDUP_REMOVED lines=15> */
.L_x_426:
        /* <DEDUP_REMOVED lines=158> */
[----:B------:R-:W-:Y:S01]  /*15340*/  IMAD.IADD R117, R117, 0x1, R0 ;  /* 0x0000000175757824 */ /* 0x000fe200078e0200 */
[----:B-1----:R-:W-:Y:S02]  /*15350*/  SHF.L.U64.HI R118, R224, 0x1, R247 ;  /* 0x00000001e0767819 */ /* 0x002fe400000102f7 */
[----:B--2---:R-:W-:Y:S01]  /*15360*/  SHF.R.S32.HI R130, RZ, 0x1f, R227 ;  /* 0x0000001fff827819 */ /* 0x004fe200000114e3 */
[C---:B------:R-:W-:Y:S04]  /*15370*/  IMAD.WIDE.U32 R116, R227.reuse, c[0x0][0x1f0], R116 ;  /* 0x00007c00e3747a25 */ /* 0x040fe800078e0074 */
[----:B------:R-:W-:Y:S01]  /*15380*/  IMAD R130, R130, c[0x0][0x1f0], RZ ;  /* 0x00007c0082827a24 */ /* 0x000fe200078e02ff */
[----:B------:R-:W-:Y:S01]  /*15390*/  IADD3 R0, P0, R234, R116, RZ ;  /* 0x00000074ea007210 */ /* 0x000fe20007f1e0ff */
[----:B------:R-:W-:Y:S02]  /*153a0*/  IMAD.SHL.U32 R116, R224, 0x2, RZ ;  /* 0x00000002e0747824 */ /* 0x000fe400078e00ff */
[----:B------:R-:W-:Y:S05]  /*153b0*/  IMAD R130, R227, c[0x0][0x1f4], R130 ;  /* 0x00007d00e3827a24 */ /* 0x000fea00078e0282 */
[----:B------:R-:W-:Y:S02]  /*153c0*/  IADD3.X R130, R220, R117, R130, P0, !PT ;  /* 0x00000075dc827210 */ /* 0x000fe400007fe482 */
[C---:B------:R-:W-:Y:S02]  /*153d0*/  LEA R129, P0, R0.reuse, c[0x0][0x1c8], 0x1 ;  /* 0x0000720000817a11 */ /* 0x040fe400078008ff */
[C---:B------:R-:W-:Y:S02]  /*153e0*/  SHF.L.U64.HI R117, R229.reuse, 0x1, R231 ;  /* 0x00000001e5757819 */ /* 0x040fe400000102e7 */
        /* <DEDUP_REMOVED lines=27> */
.L_x_427:
[----:B------:R-:W-:Y:S01]  /*155a0*/  FMNMX.FTZ R118, R4, R3, !PT ;  /* 0x0000000304767209 */ /* 0x000fe20007810000 */
[----:B------:R-:W-:Y:S01]  /*155b0*/  LDSM.16.MT88.4 R128, [R208+0x100] ;  /* 0x00010000d080783b */ /* 0x000fe20000004200 */
[----:B------:R-:W-:Y:S02]  /*155c0*/  FMNMX.FTZ R0, R6, R2, !PT ;  /* 0x0000000206007209 */ /* 0x000fe40007810000 */
[----:B------:R-:W-:Y:S02]  /*155d0*/  FMNMX.FTZ R118, R5, R118, !PT ;  /* 0x0000007605767209 */ /* 0x000fe40007810000 */
[----:B------:R-:W-:Y:S02]  /*155e0*/  FMNMX.FTZ R0, R7, R0, !PT ;  /* 0x0000000007007209 */ /* 0x000fe40007810000 */
        /* <DEDUP_REMOVED lines=47> */
[C---:B------:R-:W-:Y:S01]  /*158e0*/  ISETP.GT.AND P0, PT, R250.reuse, R249, PT ;  /* 0x000000f9fa00720c */ /* 0x040fe20003f04270 */
[----:B------:R-:W-:Y:S01]  /*158f0*/  SHFL.BFLY PT, R116, R118, 0x2, 0x1f ;  /* 0x0c401f0076747f89 */ /* 0x000fe200000e0000 */
[----:B------:R-:W-:Y:S04]  /*15900*/  IADD3 R248, R250, -0x1, RZ ;  /* 0xfffffffffaf87810 */ /* 0x000fe80007ffe0ff */
[----:B------:R-:W-:Y:S03]  /*15910*/  MOV R250, R248 ;  /* 0x000000f800fa7202 */ /* 0x000fe60000000f00 */
        /* <DEDUP_REMOVED lines=40> */
[C---:B-1----:R-:W-:Y:S01]  /*15ba0*/  FMUL.FTZ R4, R3.reuse, R112 ;  /* 0x0000007003047220 */ /* 0x042fe20000410000 */
[----:B------:R-:W-:Y:S01]  /*15bb0*/  LDSM.16.MT88.4 R40, [R205+0x2900] ;  /* 0x00290000cd28783b */ /* 0x000fe20000004200 */
[C---:B------:R-:W-:Y:S02]  /*15bc0*/  FMUL.FTZ R5, R3.reuse, R113 ;  /* 0x0000007103057220 */ /* 0x040fe40000410000 */
[C---:B------:R-:W-:Y:S01]  /*15bd0*/  FMUL.FTZ R8, R3.reuse, R108 ;  /* 0x0000006c03087220 */ /* 0x040fe20000410000 */
[----:B------:R-:W1:Y:S01]  /*15be0*/  MUFU.EX2 R117, R117 ;  /* 0x0000007500757308 */ /* 0x000e620000000800 */
[C---:B------:R-:W-:Y:S02]  /*15bf0*/  FMUL.FTZ R9, R3.reuse, R109 ;  /* 0x0000006d03097220 */ /* 0x040fe40000410000 */
[C---:B------:R-:W-:Y:S02]  /*15c00*/  FMUL.FTZ R68, R3.reuse, R68 ;  /* 0x0000004403447220 */ /* 0x040fe40000410000 */
[C---:B--2---:R-:W-:Y:S02]  /*15c10*/  FMUL.FTZ R6, R2.reuse, R114 ;  /* 0x0000007202067220 */ /* 0x044fe40000410000 */
[C---:B------:R-:W-:Y:S02]  /*15c20*/  FMUL.FTZ R7, R2.reuse, R115 ;  /* 0x0000007302077220 */ /* 0x040fe40000410000 */
[C---:B------:R-:W-:Y:S01]  /*15c30*/  FMUL.FTZ R10, R2.reuse, R110 ;  /* 0x0000006e020a7220 */ /* 0x040fe20000410000 */
[----:B------:R-:W2:Y:S01]  /*15c40*/  MUFU.EX2 R119, R119 ;  /* 0x0000007700777308 */ /* 0x000ea20000000800 */
[C---:B------:R-:W-:Y:S02]  /*15c50*/  FMUL.FTZ R11, R2.reuse, R111 ;  /* 0x0000006f020b7220 */ /* 0x040fe40000410000 */
[----:B------:R-:W3:Y:S01]  /*15c60*/  LDSM.16.MT88.4 R108, [R204+0x100] ;  /* 0x00010000cc6c783b */ /* 0x000ee20000004200 */
[C---:B------:R-:W-:Y:S02]  /*15c70*/  FMUL.FTZ R69, R3.reuse, R69 ;  /* 0x0000004503457220 */ /* 0x040fe40000410000 */
[C---:B------:R-:W-:Y:S02]  /*15c80*/  FMUL.FTZ R70, R2.reuse, R70 ;  /* 0x0000004602467220 */ /* 0x040fe40000410000 */
[C---:B------:R-:W-:Y:S02]  /*15c90*/  FMUL.FTZ R71, R2.reuse, R71 ;  /* 0x0000004702477220 */ /* 0x040fe40000410000 */
[----:B------:R-:W-:Y:S01]  /*15ca0*/  MUFU.EX2 R140, R140 ;  /* 0x0000008c008c7308 */ /* 0x000fe20000000800 */
[C---:B------:R-:W-:Y:S02]  /*15cb0*/  FMUL.FTZ R72, R3.reuse, R72 ;  /* 0x0000004803487220 */ /* 0x040fe40000410000 */
[----:B------:R-:W-:Y:S01]  /*15cc0*/  FMUL.FTZ R73, R3, R73 ;  /* 0x0000004903497220 */ /* 0x000fe20000410000 */
[----:B-1----:R-:W-:Y:S01]  /*15cd0*/  F2FP.BF16.PACK_AB R112, R117, R141 ;  /* 0x0000008d7570723e */ /* 0x002fe200000010ff */
[C---:B------:R-:W-:Y:S02]  /*15ce0*/  FMUL.FTZ R74, R2.reuse, R74 ;  /* 0x0000004a024a7220 */ /* 0x040fe40000410000 */
[C---:B------:R-:W-:Y:S02]  /*15cf0*/  FMUL.FTZ R75, R2.reuse, R75 ;  /* 0x0000004b024b7220 */ /* 0x040fe40000410000 */
[C---:B------:R-:W-:Y:S01]  /*15d00*/  FMUL.FTZ R76, R3.reuse, R76 ;  /* 0x0000004c034c7220 */ /* 0x040fe20000410000 */
[----:B------:R-:W1:Y:S01]  /*15d10*/  MUFU.EX2 R142, R142 ;  /* 0x0000008e008e7308 */ /* 0x000e620000000800 */
[----:B------:R-:W-:Y:S02]  /*15d20*/  FMUL.FTZ R77, R3, R77 ;  /* 0x0000004d034d7220 */ /* 0x000fe40000410000 */
[C---:B------:R-:W-:Y:S01]  /*15d30*/  FMUL.FTZ R78, R2.reuse, R78 ;  /* 0x0000004e024e7220 */ /* 0x040fe20000410000 */
        /* <DEDUP_REMOVED lines=9> */
[C---:B------:R-:W-:Y:S01]  /*15dd0*/  FMUL.FTZ R86, R2.reuse, R86 ;  /* 0x0000005602567220 */ /* 0x040fe20000410000 */
[----:B------:R-:W-:Y:S01]  /*15de0*/  MUFU.EX2 R163, R163 ;  /* 0x000000a300a37308 */ /* 0x000fe20000000800 */
[----:B------:R-:W-:Y:S02]  /*15df0*/  FMUL.FTZ R87, R2, R87 ;  /* 0x0000005702577220 */ /* 0x000fe40000410000 */
[C---:B------:R-:W-:Y:S01]  /*15e00*/  FMUL.FTZ R88, R3.reuse, R88 ;  /* 0x0000005803587220 */ /* 0x040fe20000410000 */
[----:B-1----:R-:W-:Y:S01]  /*15e10*/  F2FP.BF16.PACK_AB R113, R142, R140 ;  /* 0x0000008c8e71723e */ /* 0x002fe200000010ff */
[C---:B------:R-:W-:Y:S02]  /*15e20*/  FMUL.FTZ R89, R3.reuse, R89 ;  /* 0x0000005903597220 */ /* 0x040fe40000410000 */
[C---:B------:R-:W-:Y:S02]  /*15e30*/  FMUL.FTZ R90, R2.reuse, R90 ;  /* 0x0000005a025a7220 */ /* 0x040fe40000410000 */
[----:B------:R-:W-:Y:S01]  /*15e40*/  FMUL.FTZ R91, R2, R91 ;  /* 0x0000005b025b7220 */ /* 0x000fe20000410000 */
[----:B------:R-:W-:Y:S01]  /*15e50*/  MUFU.EX2 R164, R164 ;  /* 0x000000a400a47308 */ /* 0x000fe20000000800 */
[C---:B------:R-:W-:Y:S02]  /*15e60*/  FMUL.FTZ R92, R3.reuse, R92 ;  /* 0x0000005c035c7220 */ /* 0x040fe40000410000 */
[C---:B------:R-:W-:Y:S01]  /*15e70*/  FMUL.FTZ R93, R3.reuse, R93 ;  /* 0x0000005d035d7220 */ /* 0x040fe20000410000 */
[----:B--2---:R-:W-:Y:S01]  /*15e80*/  F2FP.BF16.PACK_AB R115, R144, R143 ;  /* 0x0000008f9073723e */ /* 0x004fe200000010ff */
        /* <DEDUP_REMOVED lines=20> */
[----:B------:R-:W4:Y:S01]  /*15fd0*/  MUFU.EX2 R147, R147 ;  /* 0x0000009300937308 */ /* 0x000f220000000800 */
[C---:B------:R-:W-:Y:S04]  /*15fe0*/  HMMA.16816.F32.BF16 R76, R112.reuse, R136, R76 ;  /* 0x00000088704c723c */ /* 0x040fe8000004184c */
[C---:B------:R-:W-:Y:S02]  /*15ff0*/  FMUL.FTZ R14, R2.reuse, R106 ;  /* 0x0000006a020e7220 */ /* 0x040fe40000410000 */
[--C-:B------:R-:W-:Y:S02]  /*16000*/  FFMA.FTZ R154, R15, c[0x0][0x2d0], -R146.reuse ;  /* 0x0000b4000f9a7a23 */ /* 0x100fe40000010892 */
[C---:B------:R-:W-:Y:S01]  /*16010*/  HMMA.16816.F32.BF16 R80, R112.reuse, R138, R80 ;  /* 0x0000008a7050723c */ /* 0x040fe20000041850 */
[----:B------:R-:W-:Y:S01]  /*16020*/  LDSM.16.MT88.4 R136, [R204+0x900] ;  /* 0x00090000cc88783b */ /* 0x000fe20000004200 */
[----:B------:R-:W-:Y:S02]  /*16030*/  MUFU.EX2 R152, R152 ;  /* 0x0000009800987308 */ /* 0x000fe40000000800 */
[C---:B------:R-:W-:Y:S02]  /*16040*/  FMUL.FTZ R15, R2.reuse, R107 ;  /* 0x0000006b020f7220 */ /* 0x040fe40000410000 */
[C---:B------:R-:W-:Y:S02]  /*16050*/  FMUL.FTZ R100, R3.reuse, R100 ;  /* 0x0000006403647220 */ /* 0x040fe40000410000 */
[C---:B---3--:R-:W-:Y:S01]  /*16060*/  HMMA.16816.F32.BF16 R84, R112.reuse, R108, R84 ;  /* 0x0000006c7054723c */ /* 0x048fe20000041854 */
[----:B------:R-:W-:Y:S03]  /*16070*/  LDSM.16.MT88.4 R104, [R204+0x3100] ;  /* 0x00310000cc68783b */ /* 0x000fe60000004200 */
[C---:B------:R-:W-:Y:S01]  /*16080*/  FMUL.FTZ R101, R3.reuse, R101 ;  /* 0x0000006503657220 */ /* 0x040fe20000410000 */
[----:B------:R-:W3:Y:S01]  /*16090*/  MUFU.EX2 R154, R154 ;  /* 0x0000009a009a7308 */ /* 0x000ee20000000800 */
[C---:B------:R-:W-:Y:S02]  /*160a0*/  FMUL.FTZ R102, R2.reuse, R102 ;  /* 0x0000006602667220 */ /* 0x040fe40000410000 */
        /* <DEDUP_REMOVED lines=13> */
[C---:B--2---:R-:W-:Y:S04]  /*16180*/  HMMA.16816.F32.BF16 R12, R112.reuse, R132, R12 ;  /* 0x00000084700c723c */ /* 0x044fe8000004180c */
[----:B------:R-:W-:Y:S01]  /*16190*/  FMUL.FTZ R57, R3, R57 ;  /* 0x0000003903397220 */ /* 0x000fe20000410000 */
[----:B------:R-:W-:Y:S01]  /*161a0*/  MUFU.EX2 R169, R169 ;  /* 0x000000a900a97308 */ /* 0x000fe20000000800 */
[----:B------:R-:W-:Y:S02]  /*161b0*/  FMUL.FTZ R58, R2, R58 ;  /* 0x0000003a023a7220 */ /* 0x000fe40000410000 */
[C---:B------:R-:W-:Y:S01]  /*161c0*/  HMMA.16816.F32.BF16 R100, R112.reuse, R134, R100 ;  /* 0x000000867064723c */ /* 0x040fe20000041864 */
[----:B------:R-:W2:Y:S03]  /*161d0*/  LDSM.16.MT88.4 R132, [R206+0x900] ;  /* 0x00090000ce84783b */ /* 0x000ea60000004200 */
[--C-:B------:R-:W-:Y:S01]  /*161e0*/  FFMA.FTZ R155, R16, c[0x0][0x2d0], -R153.reuse ;  /* 0x0000b400109b7a23 */ /* 0x100fe20000010899 */
[----:B----4-:R-:W-:Y:S01]  /*161f0*/  F2FP.BF16.PACK_AB R16, R147, R145 ;  /* 0x000000919310723e */ /* 0x010fe200000010ff */
[--C-:B------:R-:W-:Y:S01]  /*16200*/  FFMA.FTZ R160, R17, c[0x0][0x2d0], -R153.reuse ;  /* 0x0000b40011a07a23 */ /* 0x100fe20000010899 */
[----:B---3--:R-:W-:Y:S01]  /*16210*/  F2FP.BF16.PACK_AB R17, R154, R152 ;  /* 0x000000989a11723e */ /* 0x008fe200000010ff */
[--C-:B------:R-:W-:Y:S01]  /*16220*/  FFMA.FTZ R161, R18, c[0x0][0x2d0], -R146.reuse ;  /* 0x0000b40012a17a23 */ /* 0x100fe20000010892 */
[C---:B-----5:R-:W-:Y:S01]  /*16230*/  HMMA.16816.F32.BF16 R52, R112.reuse, R108, R52 ;  /* 0x0000006c7034723c */ /* 0x060fe20000041834 */
[----:B------:R-:W-:Y:S02]  /*16240*/  MUFU.EX2 R155, R155 ;  /* 0x0000009b009b7308 */ /* 0x000fe40000000800 */
[--C-:B------:R-:W-:Y:S02]  /*16250*/  FFMA.FTZ R162, R19, c[0x0][0x2d0], -R146.reuse ;  /* 0x0000b40013a27a23 */ /* 0x100fe40000010892 */
[C---:B------:R-:W-:Y:S02]  /*16260*/  FMUL.FTZ R59, R2.reuse, R59 ;  /* 0x0000003b023b7220 */ /* 0x040fe40000410000 */
[C---:B------:R-:W-:Y:S02]  /*16270*/  FMUL.FTZ R60, R3.reuse, R60 ;  /* 0x0000003c033c7220 */ /* 0x040fe40000410000 */
[C---:B------:R-:W-:Y:S02]  /*16280*/  FMUL.FTZ R61, R3.reuse, R61 ;  /* 0x0000003d033d7220 */ /* 0x040fe40000410000 */
[----:B------:R-:W3:Y:S01]  /*16290*/  MUFU.EX2 R160, R160 ;  /* 0x000000a000a07308 */ /* 0x000ee20000000800 */
[C---:B------:R-:W-:Y:S01]  /*162a0*/  HMMA.16816.F32.BF16 R56, R112.reuse, R110, R56 ;  /* 0x0000006e7038723c */ /* 0x040fe20000041838 */
[----:B------:R-:W4:Y:S02]  /*162b0*/  LDSM.16.MT88.4 R108, [R205+0x900] ;  /* 0x00090000cd6c783b */ /* 0x000f240000004200 */
[C---:B------:R-:W-:Y:S02]  /*162c0*/  FMUL.FTZ R62, R2.reuse, R62 ;  /* 0x0000003e023e7220 */ /* 0x040fe40000410000 */
[C---:B------:R-:W-:Y:S02]  /*162d0*/  FMUL.FTZ R63, R2.reuse, R63 ;  /* 0x0000003f023f7220 */ /* 0x040fe40000410000 */
[C---:B------:R-:W-:Y:S02]  /*162e0*/  FMUL.FTZ R64, R3.reuse, R64 ;  /* 0x0000004003407220 */ /* 0x040fe40000410000 */
[----:B------:R-:W-:Y:S03]  /*162f0*/  MUFU.EX2 R161, R161 ;  /* 0x000000a100a17308 */ /* 0x000fe60000000800 */
[C---:B------:R-:W-:Y:S03]  /*16300*/  HMMA.16816.F32.BF16 R60, R112.reuse, R104, R60 ;  /* 0x00000068703c723c */ /* 0x040fe6000004183c */
[----:B------:R-:W-:Y:S02]  /*16310*/  FMUL.FTZ R65, R3, R65 ;  /* 0x0000004103417220 */ /* 0x000fe40000410000 */
[C---:B------:R-:W-:Y:S02]  /*16320*/  FMUL.FTZ R66, R2.reuse, R66 ;  /* 0x0000004202427220 */ /* 0x040fe40000410000 */
[----:B------:R-:W5:Y:S01]  /*16330*/  MUFU.EX2 R162, R162 ;  /* 0x000000a200a27308 */ /* 0x000f620000000800 */
[----:B------:R-:W-:Y:S01]  /*16340*/  FMUL.FTZ R67, R2, R67 ;  /* 0x0000004302437220 */ /* 0x000fe20000410000 */
[----:B---3--:R-:W-:Y:S03]  /*16350*/  F2FP.BF16.PACK_AB R18, R160, R155 ;  /* 0x0000009ba012723e */ /* 0x008fe600000010ff */
[--C-:B------:R-:W-:Y:S03]  /*16360*/  FFMA.FTZ R44, R44, c[0x0][0x2d0], -R153.reuse ;  /* 0x0000b4002c2c7a23 */ /* 0x100fe60000010899 */
[----:B------:R-:W-:Y:S01]  /*16370*/  HMMA.16816.F32.BF16 R64, R112, R106, R64 ;  /* 0x0000006a7040723c */ /* 0x000fe20000041840 */
[----:B------:R-:W3:Y:S01]  /*16380*/  LDSM.16.MT88.4 R104, [R208+0x3900] ;  /* 0x00390000d068783b */ /* 0x000ee20000004200 */
[----:B------:R-:W-:Y:S01]  /*16390*/  MUFU.EX2 R170, R170 ;  /* 0x000000aa00aa7308 */ /* 0x000fe20000000800 */
[--C-:B------:R-:W-:Y:S02]  /*163a0*/  FFMA.FTZ R45, R45, c[0x0][0x2d0], -R153.reuse ;  /* 0x0000b4002d2d7a23 */ /* 0x100fe40000010899 */
[--C-:B------:R-:W-:Y:S02]  /*163b0*/  FFMA.FTZ R46, R46, c[0x0][0x2d0], -R146.reuse ;  /* 0x0000b4002e2e7a23 */ /* 0x100fe40000010892 */
[----:B------:R-:W-:Y:S02]  /*163c0*/  FFMA.FTZ R47, R47, c[0x0][0x2d0], -R146 ;  /* 0x0000b4002f2f7a23 */ /* 0x000fe40000010892 */
[----:B------:R-:W3:Y:S03]  /*163d0*/  LDSM.16.MT88.4 R112, [R206+0x3900] ;  /* 0x00390000ce70783b */ /* 0x000ee60000004200 */
[----:B------:R-:W-:Y:S01]  /*163e0*/  MUFU.EX2 R171, R171 ;  /* 0x000000ab00ab7308 */ /* 0x000fe20000000800 */
[----:B------:R-:W-:Y:S02]  /*163f0*/  FFMA.FTZ R48, R48, c[0x0][0x2d0], -R153 ;  /* 0x0000b40030307a23 */ /* 0x000fe40000010899 */
[----:B------:R-:W-:Y:S01]  /*16400*/  FFMA.FTZ R141, R3, R245, R141 ;  /* 0x000000f5038d7223 */ /* 0x000fe2000001008d */
[----:B-----5:R-:W-:Y:S01]  /*16410*/  F2FP.BF16.PACK_AB R19, R162, R161 ;  /* 0x000000a1a213723e */ /* 0x020fe200000010ff */
[----:B------:R-:W-:Y:S01]  /*16420*/  FFMA.FTZ R140, R2, R244, R140 ;  /* 0x000000f4028c7223 */ /* 0x000fe2000001008c */
[----:B------:R-:W-:Y:S01]  /*16430*/  MOV R2, R116 ;  /* 0x0000007400027202 */ /* 0x000fe20000000f00 */
[----:B------:R-:W-:Y:S01]  /*16440*/  FADD.FTZ R141, R117, R141 ;  /* 0x0000008d758d7221 */ /* 0x000fe20000010000 */
[----:B------:R-:W-:Y:S01]  /*16450*/  MOV R3, R0 ;  /* 0x0000000000037202 */ /* 0x000fe20000000f00 */
[----:B------:R-:W-:Y:S01]  /*16460*/  FADD.FTZ R140, R142, R140 ;  /* 0x0000008c8e8c7221 */ /* 0x000fe20000010000 */
[----:B------:R-:W-:Y:S01]  /*16470*/  MUFU.EX2 R188, R188 ;  /* 0x000000bc00bc7308 */ /* 0x000fe20000000800 */
[C---:B-1----:R-:W-:Y:S05]  /*16480*/  HMMA.16816.F32.BF16 R4, R16.reuse, R128, R4 ;  /* 0x000000801004723c */ /* 0x042fea0000041804 */
[----:B------:R-:W-:Y:S02]  /*16490*/  FADD.FTZ R118, R118, R141 ;  /* 0x0000008d76767221 */ /* 0x000fe40000010000 */
[--C-:B------:R-:W-:Y:S01]  /*164a0*/  FFMA.FTZ R129, R20, c[0x0][0x2d0], -R153.reuse ;  /* 0x0000b40014817a23 */ /* 0x100fe20000010899 */
[C---:B------:R-:W-:Y:S01]  /*164b0*/  HMMA.16816.F32.BF16 R8, R16.reuse, R130, R8 ;  /* 0x000000821008723c */ /* 0x040fe20000041808 */
[----:B------:R-:W-:Y:S03]  /*164c0*/  MUFU.EX2 R189, R189 ;  /* 0x000000bd00bd7308 */ /* 0x000fe60000000800 */
[--C-:B------:R-:W-:Y:S02]  /*164d0*/  FFMA.FTZ R128, R21, c[0x0][0x2d0], -R153.reuse ;  /* 0x0000b40015807a23 */ /* 0x100fe40000010899 */
[----:B------:R-:W-:Y:S02]  /*164e0*/  FADD.FTZ R140, R143, R140 ;  /* 0x0000008c8f8c7221 */ /* 0x000fe40000010000 */
[C---:B--2---:R-:W-:Y:S03]  /*164f0*/  HMMA.16816.F32.BF16 R68, R16.reuse, R132, R68 ;  /* 0x000000841044723c */ /* 0x044fe60000041844 */
[----:B------:R-:W-:Y:S01]  /*16500*/  MUFU.EX2 R129, R129 ;  /* 0x0000008100817308 */ /* 0x000fe20000000800 */
[--C-:B------:R-:W-:Y:S02]  /*16510*/  FFMA.FTZ R130, R22, c[0x0][0x2d0], -R146.reuse ;  /* 0x0000b40016827a23 */ /* 0x100fe40000010892 */
[--C-:B------:R-:W-:Y:S02]  /*16520*/  FFMA.FTZ R131, R23, c[0x0][0x2d0], -R146.reuse ;  /* 0x0000b40017837a23 */ /* 0x100fe40000010892 */
[C---:B------:R-:W-:Y:S01]  /*16530*/  HMMA.16816.F32.BF16 R72, R16.reuse, R134, R72 ;  /* 0x000000861048723c */ /* 0x040fe20000041848 */
[----:B------:R-:W-:Y:S03]  /*16540*/  LDSM.16.MT88.4 R20, [R204+0x3900] ;  /* 0x00390000cc14783b */ /* 0x000fe60000004200 */
[--C-:B------:R-:W-:Y:S01]  /*16550*/  FFMA.FTZ R132, R24, c[0x0][0x2d0], -R153.reuse ;  /* 0x0000b40018847a23 */ /* 0x100fe20000010899 */
[----:B------:R-:W-:Y:S01]  /*16560*/  MUFU.EX2 R128, R128 ;  /* 0x0000008000807308 */ /* 0x000fe20000000800 */
[--C-:B------:R-:W-:Y:S02]  /*16570*/  FFMA.FTZ R133, R25, c[0x0][0x2d0], -R153.reuse ;  /* 0x0000b40019857a23 */ /* 0x100fe40000010899 */
[C---:B----4-:R-:W-:Y:S04]  /*16580*/  HMMA.16816.F32.BF16 R76, R16.reuse, R108, R76 ;  /* 0x0000006c104c723c */ /* 0x050fe8000004184c */
[--C-:B------:R-:W-:Y:S02]  /*16590*/  FFMA.FTZ R134, R26, c[0x0][0x2d0], -R146.reuse ;  /* 0x0000b4001a867a23 */ /* 0x100fe40000010892 */
[----:B------:R-:W-:Y:S01]  /*165a0*/  FFMA.FTZ R135, R27, c[0x0][0x2d0], -R146 ;  /* 0x0000b4001b877a23 */ /* 0x000fe20000010892 */
[----:B------:R-:W1:Y:S01]  /*165b0*/  MUFU.EX2 R130, R130 ;  /* 0x0000008200827308 */ /* 0x000e620000000800 */
[C---:B------:R-:W-:Y:S01]  /*165c0*/  HMMA.16816.F32.BF16 R80, R16.reuse, R110, R80 ;  /* 0x0000006e1050723c */ /* 0x040fe20000041850 */
[----:B------:R-:W2:Y:S03]  /*165d0*/  LDSM.16.MT88.4 R108, [R205+0x3900] ;  /* 0x00390000cd6c783b */ /* 0x000ea60000004200 */
[----:B------:R-:W-:Y:S02]  /*165e0*/  FADD.FTZ R118, R119, R118 ;  /* 0x0000007677767221 */ /* 0x000fe40000010000 */
[----:B------:R-:W-:Y:S02]  /*165f0*/  FADD.FTZ R144, R144, R140 ;  /* 0x0000008c90907221 */ /* 0x000fe40000010000 */
[C---:B------:R-:W-:Y:S01]  /*16600*/  HMMA.16816.F32.BF16 R84, R16.reuse, R136, R84 ;  /* 0x000000881054723c */ /* 0x040fe20000041854 */
[----:B------:R-:W-:Y:S01]  /*16610*/  LDSM.16.MT88.4 R24, [R206+0x1100] ;  /* 0x00110000ce18783b */ /* 0x000fe20000004200 */
[----:B------:R-:W4:Y:S02]  /*16620*/  MUFU.EX2 R131, R131 ;  /* 0x0000008300837308 */ /* 0x000f240000000800 */
[----:B------:R-:W-:Y:S02]  /*16630*/  FADD.FTZ R145, R145, R118 ;  /* 0x0000007691917221 */ /* 0x000fe40000010000 */
[----:B------:R-:W-:Y:S02]  /*16640*/  FADD.FTZ R144, R152, R144 ;  /* 0x0000009098907221 */ /* 0x000fe40000010000 */
[C---:B------:R-:W-:Y:S04]  /*16650*/  HMMA.16816.F32.BF16 R88, R16.reuse, R138, R88 ;  /* 0x0000008a1058723c */ /* 0x040fe80000041858 */
[--C-:B------:R-:W-:Y:S01]  /*16660*/  FFMA.FTZ R136, R28, c[0x0][0x2d0], -R153.reuse ;  /* 0x0000b4001c887a23 */ /* 0x100fe20000010899 */
[----:B------:R-:W-:Y:S01]  /*16670*/  MUFU.EX2 R132, R132 ;  /* 0x0000008400847308 */ /* 0x000fe20000000800 */
[--C-:B------:R-:W-:Y:S02]  /*16680*/  FFMA.FTZ R137, R29, c[0x0][0x2d0], -R153.reuse ;  /* 0x0000b4001d897a23 */ /* 0x100fe40000010899 */
[C---:B---3--:R-:W-:Y:S04]  /*16690*/  HMMA.16816.F32.BF16 R92, R16.reuse, R104, R92 ;  /* 0x00000068105c723c */ /* 0x048fe8000004185c */
[--C-:B------:R-:W-:Y:S02]  /*166a0*/  FFMA.FTZ R138, R30, c[0x0][0x2d0], -R146.reuse ;  /* 0x0000b4001e8a7a23 */ /* 0x100fe40000010892 */
[--C-:B------:R-:W-:Y:S01]  /*166b0*/  FFMA.FTZ R139, R31, c[0x0][0x2d0], -R146.reuse ;  /* 0x0000b4001f8b7a23 */ /* 0x100fe20000010892 */
[----:B------:R-:W3:Y:S01]  /*166c0*/  MUFU.EX2 R133, R133 ;  /* 0x0000008500857308 */ /* 0x000ee20000000800 */
[C---:B------:R-:W-:Y:S01]  /*166d0*/  HMMA.16816.F32.BF16 R96, R16.reuse, R106, R96 ;  /* 0x0000006a1060723c */ /* 0x040fe20000041860 */
[----:B------:R-:W5:Y:S03]  /*166e0*/  LDSM.16.MT88.4 R104, [R208+0x1100] ;  /* 0x00110000d068783b */ /* 0x000f660000004200 */
[----:B------:R-:W-:Y:S02]  /*166f0*/  FFMA.FTZ R153, R49, c[0x0][0x2d0], -R153 ;  /* 0x0000b40031997a23 */ /* 0x000fe40000010899 */
[--C-:B------:R-:W-:Y:S02]  /*16700*/  FFMA.FTZ R49, R50, c[0x0][0x2d0], -R146.reuse ;  /* 0x0000b40032317a23 */ /* 0x100fe40000010892 */
[C---:B------:R-:W-:Y:S01]  /*16710*/  HMMA.16816.F32.BF16 R12, R16.reuse, R112, R12 ;  /* 0x00000070100c723c */ /* 0x040fe2000004180c */
[----:B------:R-:W-:Y:S01]  /*16720*/  LDSM.16.MT88.4 R28, [R205+0x4100] ;  /* 0x00410000cd1c783b */ /* 0x000fe20000004200 */
[----:B------:R-:W-:Y:S02]  /*16730*/  MUFU.EX2 R134, R134 ;  /* 0x0000008600867308 */ /* 0x000fe40000000800 */
[----:B------:R-:W-:Y:S02]  /*16740*/  FFMA.FTZ R146, R51, c[0x0][0x2d0], -R146 ;  /* 0x0000b40033927a23 */ /* 0x000fe40000010892 */
[----:B------:R-:W-:Y:S02]  /*16750*/  FADD.FTZ R145, R147, R145 ;  /* 0x0000009193917221 */ /* 0x000fe40000010000 */
[C---:B------:R-:W-:Y:S04]  /*16760*/  HMMA.16816.F32.BF16 R100, R16.reuse, R114, R100 ;  /* 0x000000721064723c */ /* 0x040fe80000041864 */
[----:B------:R-:W1:Y:S01]  /*16770*/  MUFU.EX2 R135, R135 ;  /* 0x0000008700877308 */ /* 0x000e620000000800 */
[----:B------:R-:W-:Y:S02]  /*16780*/  FADD.FTZ R154, R154, R144 ;  /* 0x000000909a9a7221 */ /* 0x000fe40000010000 */
[----:B------:R-:W-:Y:S01]  /*16790*/  FADD.FTZ R155, R155, R145 ;  /* 0x000000919b9b7221 */ /* 0x000fe20000010000 */
[C---:B--2---:R-:W-:Y:S04]  /*167a0*/  HMMA.16816.F32.BF16 R52, R16.reuse, R108, R52 ;  /* 0x0000006c1034723c */ /* 0x044fe80000041834 */
[----:B------:R-:W-:Y:S02]  /*167b0*/  FADD.FTZ R154, R161, R154 ;  /* 0x0000009aa19a7221 */ /* 0x000fe40000010000 */
[----:B------:R-:W-:Y:S01]  /*167c0*/  MUFU.EX2 R136, R136 ;  /* 0x0000008800887308 */ /* 0x000fe20000000800 */
[----:B------:R-:W-:Y:S01]  /*167d0*/  FADD.FTZ R155, R160, R155 ;  /* 0x0000009ba09b7221 */ /* 0x000fe20000010000 */
[C---:B------:R-:W-:Y:S01]  /*167e0*/  HMMA.16816.F32.BF16 R56, R16.reuse, R110, R56 ;  /* 0x0000006e1038723c */ /* 0x040fe20000041838 */
[----:B------:R-:W2:Y:S03]  /*167f0*/  LDSM.16.MT88.4 R108, [R205+0x1100] ;  /* 0x00110000cd6c783b */ /* 0x000ea60000004200 */
[----:B------:R-:W-:Y:S04]  /*16800*/  FADD.FTZ R162, R162, R154 ;  /* 0x0000009aa2a27221 */ /* 0x000fe80000010000 */
[C---:B------:R-:W-:Y:S01]  /*16810*/  HMMA.16816.F32.BF16 R60, R16.reuse, R20, R60 ;  /* 0x00000014103c723c */ /* 0x040fe2000004183c */
[----:B------:R-:W-:Y:S03]  /*16820*/  MUFU.EX2 R137, R137 ;  /* 0x0000008900897308 */ /* 0x000fe60000000800 */
[----:B-1----:R-:W-:Y:S04]  /*16830*/  FADD.FTZ R162, R130, R162 ;  /* 0x000000a282a27221 */ /* 0x002fe80000010000 */
[----:B------:R-:W-:Y:S01]  /*16840*/  HMMA.16816.F32.BF16 R64, R16, R22, R64 ;  /* 0x000000161040723c */ /* 0x000fe20000041840 */
[----:B------:R-:W1:Y:S02]  /*16850*/  LDSM.16.MT88.4 R20, [R204+0x1100] ;  /* 0x00110000cc14783b */ /* 0x000e640000004200 */
[----:B------:R-:W2:Y:S04]  /*16860*/  MUFU.EX2 R138, R138 ;  /* 0x0000008a008a7308 */ /* 0x000ea80000000800 */
[C---:B------:R-:W-:Y:S01]  /*16870*/  F2FP.BF16.PACK_AB R16, R128.reuse, R129 ;  /* 0x000000818010723e */ /* 0x040fe200000010ff */
[----:B------:R-:W-:Y:S01]  /*16880*/  FADD.FTZ R129, R129, R155 ;  /* 0x0000009b81817221 */ /* 0x000fe20000010000 */
[----:B----4-:R-:W-:Y:S03]  /*16890*/  F2FP.BF16.PACK_AB R17, R131, R130 ;  /* 0x000000828311723e */ /* 0x010fe600000010ff */
[----:B---3--:R-:W-:Y:S01]  /*168a0*/  F2FP.BF16.PACK_AB R18, R133, R132 ;  /* 0x000000848512723e */ /* 0x008fe200000010ff */
[----:B------:R-:W3:Y:S01]  /*168b0*/  MUFU.EX2 R139, R139 ;  /* 0x0000008b008b7308 */ /* 0x000ee20000000800 */
[----:B------:R-:W-:Y:S01]  /*168c0*/  F2FP.BF16.PACK_AB R19, R135, R134 ;  /* 0x000000868713723e */ /* 0x000fe200000010ff */
[----:B------:R-:W-:Y:S02]  /*168d0*/  FADD.FTZ R129, R128, R129 ;  /* 0x0000008180817221 */ /* 0x000fe40000010000 */
[----:B------:R-:W-:Y:S02]  /*168e0*/  FADD.FTZ R131, R131, R162 ;  /* 0x000000a283837221 */ /* 0x000fe40000010000 */
[----:B------:R-:W-:Y:S02]  /*168f0*/  FADD.FTZ R132, R132, R129 ;  /* 0x0000008184847221 */ /* 0x000fe40000010000 */
[C---:B-----5:R-:W-:Y:S02]  /*16900*/  HMMA.16816.F32.BF16 R4, R16.reuse, R104, R4 ;  /* 0x000000681004723c */ /* 0x060fe40000041804 */
[----:B------:R-:W4:Y:S01]  /*16910*/  MUFU.EX2 R190, R190 ;  /* 0x000000be00be7308 */ /* 0x000f220000000800 */
[----:B------:R-:W-:Y:S02]  /*16920*/  FADD.FTZ R131, R134, R131 ;  /* 0x0000008386837221 */ /* 0x000fe40000010000 */
[----:B------:R-:W-:Y:S02]  /*16930*/  FADD.FTZ R132, R133, R132 ;  /* 0x0000008485847221 */ /* 0x000fe40000010000 */
[----:B------:R-:W-:Y:S01]  /*16940*/  FADD.FTZ R135, R135, R131 ;  /* 0x0000008387877221 */ /* 0x000fe20000010000 */
[C---:B------:R-:W-:Y:S01]  /*16950*/  HMMA.16816.F32.BF16 R8, R16.reuse, R106, R8 ;  /* 0x0000006a1008723c */ /* 0x040fe20000041808 */
[----:B------:R-:W5:Y:S03]  /*16960*/  LDSM.16.MT88.4 R104, [R208+0x4100] ;  /* 0x00410000d068783b */ /* 0x000f660000004200 */
[----:B------:R-:W-:Y:S01]  /*16970*/  MUFU.EX2 R44, R44 ;  /* 0x0000002c002c7308 */ /* 0x000fe20000000800 */
[----:B--2---:R-:W-:Y:S03]  /*16980*/  FADD.FTZ R135, R138, R135 ;  /* 0x000000878a877221 */ /* 0x004fe60000010000 */
[C---:B------:R-:W-:Y:S06]  /*16990*/  HMMA.16816.F32.BF16 R68, R16.reuse, R24, R68 ;  /* 0x000000181044723c */ /* 0x040fec0000041844 */
[----:B------:R-:W-:Y:S02]  /*169a0*/  MUFU.EX2 R45, R45 ;  /* 0x0000002d002d7308 */ /* 0x000fe40000000800 */
[C---:B------:R-:W-:Y:S01]  /*169b0*/  HMMA.16816.F32.BF16 R72, R16.reuse, R26, R72 ;  /* 0x0000001a1048723c */ /* 0x040fe20000041848 */
[----:B------:R-:W2:Y:S07]  /*169c0*/  LDSM.16.MT88.4 R24, [R206+0x4100] ;  /* 0x00410000ce18783b */ /* 0x000eae0000004200 */
[C---:B------:R-:W-:Y:S01]  /*169d0*/  HMMA.16816.F32.BF16 R76, R16.reuse, R108, R76 ;  /* 0x0000006c104c723c */ /* 0x040fe2000004184c */
[----:B------:R-:W2:Y:S07]  /*169e0*/  MUFU.EX2 R46, R46 ;  /* 0x0000002e002e7308 */ /* 0x000eae0000000800 */
[C---:B------:R-:W-:Y:S01]  /*169f0*/  HMMA.16816.F32.BF16 R80, R16.reuse, R110, R80 ;  /* 0x0000006e1050723c */ /* 0x040fe20000041850 */
[----:B------:R-:W3:Y:S02]  /*16a00*/  LDSM.16.MT88.4 R108, [R204+0x4100] ;  /* 0x00410000cc6c783b */ /* 0x000ee40000004200 */
[----:B------:R-:W2:Y:S05]  /*16a10*/  MUFU.EX2 R47, R47 ;  /* 0x0000002f002f7308 */ /* 0x000eaa0000000800 */
[C---:B-1----:R-:W-:Y:S05]  /*16a20*/  HMMA.16816.F32.BF16 R84, R16.reuse, R20, R84 ;  /* 0x000000141054723c */ /* 0x042fea0000041854 */
[----:B------:R-:W-:Y:S03]  /*16a30*/  MUFU.EX2 R48, R48 ;  /* 0x0000003000307308 */ /* 0x000fe60000000800 */
[C---:B------:R-:W-:Y:S01]  /*16a40*/  HMMA.16816.F32.BF16 R88, R16.reuse, R22, R88 ;  /* 0x000000161058723c */ /* 0x040fe20000041858 */
[----:B------:R-:W1:Y:S06]  /*16a50*/  LDSM.16.MT88.4 R20, [R208+0x1900] ;  /* 0x00190000d014783b */ /* 0x000e6c0000004200 */
[----:B------:R-:W-:Y:S01]  /*16a60*/  MUFU.EX2 R153, R153 ;  /* 0x0000009900997308 */ /* 0x000fe20000000800 */
[C---:B-----5:R-:W-:Y:S08]  /*16a70*/  HMMA.16816.F32.BF16 R92, R16.reuse, R104, R92 ;  /* 0x00000068105c723c */ /* 0x060ff0000004185c */
[C---:B------:R-:W-:Y:S01]  /*16a80*/  HMMA.16816.F32.BF16 R96, R16.reuse, R106, R96 ;  /* 0x0000006a1060723c */ /* 0x040fe20000041860 */
[----:B------:R-:W-:Y:S01]  /*16a90*/  LDSM.16.MT88.4 R104, [R204+0x4900] ;  /* 0x00490000cc68783b */ /* 0x000fe20000004200 */
[----:B------:R-:W5:Y:S06]  /*16aa0*/  MUFU.EX2 R49, R49 ;  /* 0x0000003100317308 */ /* 0x000f6c0000000800 */
[C---:B--2---:R-:W-:Y:S04]  /*16ab0*/  HMMA.16816.F32.BF16 R12, R16.reuse, R24, R12 ;  /* 0x00000018100c723c */ /* 0x044fe8000004180c */
[----:B------:R-:W2:Y:S04]  /*16ac0*/  MUFU.EX2 R146, R146 ;  /* 0x0000009200927308 */ /* 0x000ea80000000800 */
[C---:B------:R-:W-:Y:S01]  /*16ad0*/  HMMA.16816.F32.BF16 R100, R16.reuse, R26, R100 ;  /* 0x0000001a1064723c */ /* 0x040fe20000041864 */
[----:B------:R-:W1:Y:S07]  /*16ae0*/  LDSM.16.MT88.4 R24, [R205+0x1900] ;  /* 0x00190000cd18783b */ /* 0x000e6e0000004200 */
[C---:B------:R-:W-:Y:S08]  /*16af0*/  HMMA.16816.F32.BF16 R52, R16.reuse, R28, R52 ;  /* 0x0000001c1034723c */ /* 0x040ff00000041834 */
[C---:B------:R-:W-:Y:S01]  /*16b00*/  HMMA.16816.F32.BF16 R56, R16.reuse, R30, R56 ;  /* 0x0000001e1038723c */ /* 0x040fe20000041838 */
[----:B------:R-:W2:Y:S07]  /*16b10*/  LDSM.16.MT88.4 R28, [R204+0x1900] ;  /* 0x00190000cc1c783b */ /* 0x000eae0000004200 */
[C---:B---3--:R-:W-:Y:S08]  /*16b20*/  HMMA.16816.F32.BF16 R60, R16.reuse, R108, R60 ;  /* 0x0000006c103c723c */ /* 0x048ff0000004183c */
        /* <DEDUP_REMOVED lines=13> */
[----:B------:R-:W-:Y:S03]  /*16c00*/  FADD.FTZ R166, R166, R139 ;  /* 0x0000008ba6a67221 */ /* 0x000fe60000010000 */
[C---:B------:R-:W-:Y:S01]  /*16c10*/  HMMA.16816.F32.BF16 R8, R16.reuse, R22, R8 ;  /* 0x000000161008723c */ /* 0x040fe20000041808 */
[----:B------:R-:W1:Y:S03]  /*16c20*/  LDSM.16.MT88.4 R20, [R208+0x4900] ;  /* 0x00490000d014783b */ /* 0x000e660000004200 */
[----:B------:R-:W-:Y:S04]  /*16c30*/  FADD.FTZ R166, R169, R166 ;  /* 0x000000a6a9a67221 */ /* 0x000fe80000010000 */
[C---:B------:R-:W-:Y:S08]  /*16c40*/  HMMA.16816.F32.BF16 R68, R16.reuse, R32, R68 ;  /* 0x000000201044723c */ /* 0x040ff00000041844 */
[C---:B------:R-:W-:Y:S01]  /*16c50*/  HMMA.16816.F32.BF16 R72, R16.reuse, R34, R72 ;  /* 0x000000221048723c */ /* 0x040fe20000041848 */
[----:B------:R-:W3:Y:S07]  /*16c60*/  LDSM.16.MT88.4 R32, [R206+0x4900] ;  /* 0x00490000ce20783b */ /* 0x000eee0000004200 */
[C---:B------:R-:W-:Y:S08]  /*16c70*/  HMMA.16816.F32.BF16 R76, R16.reuse, R24, R76 ;  /* 0x00000018104c723c */ /* 0x040ff0000004184c */
        /* <DEDUP_REMOVED lines=21> */
[----:B----4-:R-:W-:Y:S01]  /*16dd0*/  F2FP.BF16.PACK_AB R19, R190, R189 ;  /* 0x000000bdbe13723e */ /* 0x010fe200000010ff */
[----:B------:R-:W-:Y:S02]  /*16de0*/  FADD.FTZ R170, R170, R166 ;  /* 0x000000a6aaaa7221 */ /* 0x000fe40000010000 */
[----:B------:R-:W-:Y:S02]  /*16df0*/  FADD.FTZ R171, R171, R167 ;  /* 0x000000a7abab7221 */ /* 0x000fe40000010000 */
[----:B------:R-:W-:Y:S02]  /*16e00*/  FADD.FTZ R170, R189, R170 ;  /* 0x000000aabdaa7221 */ /* 0x000fe40000010000 */
[C---:B------:R-:W-:Y:S03]  /*16e10*/  HMMA.16816.F32.BF16 R4, R16.reuse, R24, R4 ;  /* 0x000000181004723c */ /* 0x040fe60000041804 */
[----:B------:R-:W-:Y:S02]  /*16e20*/  FADD.FTZ R171, R188, R171 ;  /* 0x000000abbcab7221 */ /* 0x000fe40000010000 */
[----:B------:R-:W-:Y:S03]  /*16e30*/  FADD.FTZ R190, R190, R170 ;  /* 0x000000aabebe7221 */ /* 0x000fe60000010000 */
[C---:B------:R-:W-:Y:S01]  /*16e40*/  HMMA.16816.F32.BF16 R8, R16.reuse, R26, R8 ;  /* 0x0000001a1008723c */ /* 0x040fe20000041808 */
[----:B------:R-:W3:Y:S03]  /*16e50*/  LDSM.16.MT88.4 R24, [R208+0x5100] ;  /* 0x00510000d018783b */ /* 0x000ee60000004200 */
[----:B------:R-:W-:Y:S04]  /*16e60*/  FADD.FTZ R190, R46, R190 ;  /* 0x000000be2ebe7221 */ /* 0x000fe80000010000 */
[C---:B-1----:R-:W-:Y:S04]  /*16e70*/  HMMA.16816.F32.BF16 R68, R16.reuse, R20, R68 ;  /* 0x000000141044723c */ /* 0x042fe80000041844 */
[----:B------:R-:W-:Y:S04]  /*16e80*/  FADD.FTZ R190, R47, R190 ;  /* 0x000000be2fbe7221 */ /* 0x000fe80000010000 */
[C---:B------:R-:W-:Y:S01]  /*16e90*/  HMMA.16816.F32.BF16 R72, R16.reuse, R22, R72 ;  /* 0x000000161048723c */ /* 0x040fe20000041848 */
[----:B------:R-:W1:Y:S03]  /*16ea0*/  LDSM.16.MT88.4 R20, [R206+0x5100] ;  /* 0x00510000ce14783b */ /* 0x000e660000004200 */
[----:B-----5:R-:W-:Y:S04]  /*16eb0*/  FADD.FTZ R190, R49, R190 ;  /* 0x000000be31be7221 */ /* 0x020fe80000010000 */
[C---:B------:R-:W-:Y:S04]  /*16ec0*/  HMMA.16816.F32.BF16 R76, R16.reuse, R28, R76 ;  /* 0x0000001c104c723c */ /* 0x040fe8000004184c */
[----:B------:R-:W-:Y:S04]  /*16ed0*/  FADD.FTZ R244, R146, R190 ;  /* 0x000000be92f47221 */ /* 0x000fe80000010000 */
        /* <DEDUP_REMOVED lines=20> */
[----:B------:R-:W-:Y:S03]  /*17020*/  F2FP.BF16.PACK_AB R19, R146, R49 ;  /* 0x000000319213723e */ /* 0x000fe600000010ff */
[----:B------:R-:W-:Y:S04]  /*17030*/  FADD.FTZ R44, R48, R44 ;  /* 0x0000002c302c7221 */ /* 0x000fe80000010000 */
[C---:B------:R-:W-:Y:S01]  /*17040*/  HMMA.16816.F32.BF16 R112, R16.reuse, R108, R4 ;  /* 0x0000006c1070723c */ /* 0x040fe20000041804 */
[----:B------:R-:W4:Y:S02]  /*17050*/  LDSM.16.MT88.4 R4, [R206+0x5900] ;  /* 0x00590000ce04783b */ /* 0x000f240000004200 */
[----:B------:R-:W-:Y:S05]  /*17060*/  FADD.FTZ R245, R153, R44 ;  /* 0x0000002c99f57221 */ /* 0x000fea0000010000 */
[C---:B------:R-:W-:Y:S01]  /*17070*/  HMMA.16816.F32.BF16 R108, R16.reuse, R110, R8 ;  /* 0x0000006e106c723c */ /* 0x040fe20000041808 */
[----:B------:R-:W5:Y:S07]  /*17080*/  LDSM.16.MT88.4 R8, [R205+0x5900] ;  /* 0x00590000cd08783b */ /* 0x000f6e0000004200 */
[C---:B--2---:R-:W-:Y:S08]  /*17090*/  HMMA.16816.F32.BF16 R68, R16.reuse, R32, R68 ;  /* 0x000000201044723c */ /* 0x044ff00000041844 */
[C---:B------:R-:W-:Y:S08]  /*170a0*/  HMMA.16816.F32.BF16 R72, R16.reuse, R34, R72 ;  /* 0x000000221048723c */ /* 0x040ff00000041848 */
[C---:B------:R-:W-:Y:S08]  /*170b0*/  HMMA.16816.F32.BF16 R76, R16.reuse, R40, R76 ;  /* 0x00000028104c723c */ /* 0x040ff0000004184c */
[C---:B------:R-:W-:Y:S08]  /*170c0*/  HMMA.16816.F32.BF16 R80, R16.reuse, R42, R80 ;  /* 0x0000002a1050723c */ /* 0x040ff00000041850 */
[C---:B---3--:R-:W-:Y:S08]  /*170d0*/  HMMA.16816.F32.BF16 R84, R16.reuse, R24, R84 ;  /* 0x000000181054723c */ /* 0x048ff00000041854 */
[C---:B------:R-:W-:Y:S08]  /*170e0*/  HMMA.16816.F32.BF16 R88, R16.reuse, R26, R88 ;  /* 0x0000001a1058723c */ /* 0x040ff00000041858 */
[C---:B-1----:R-:W-:Y:S08]  /*170f0*/  HMMA.16816.F32.BF16 R92, R16.reuse, R20, R92 ;  /* 0x00000014105c723c */ /* 0x042ff0000004185c */
[C---:B------:R-:W-:Y:S01]  /*17100*/  HMMA.16816.F32.BF16 R96, R16.reuse, R22, R96 ;  /* 0x000000161060723c */ /* 0x040fe20000041860 */
[----:B------:R-:W1:Y:S07]  /*17110*/  LDSM.16.MT88.4 R20, [R204+0x5900] ;  /* 0x00590000cc14783b */ /* 0x000e6e0000004200 */
[C---:B----4-:R-:W-:Y:S08]  /*17120*/  HMMA.16816.F32.BF16 R104, R16.reuse, R4, R12 ;  /* 0x000000041068723c */ /* 0x050ff0000004180c */
[C---:B------:R-:W-:Y:S08]  /*17130*/  HMMA.16816.F32.BF16 R100, R16.reuse, R6, R100 ;  /* 0x000000061064723c */ /* 0x040ff00000041864 */
[C---:B-----5:R-:W-:Y:S08]  /*17140*/  HMMA.16816.F32.BF16 R52, R16.reuse, R8, R52 ;  /* 0x000000081034723c */ /* 0x060ff00000041834 */
[C---:B------:R-:W-:Y:S08]  /*17150*/  HMMA.16816.F32.BF16 R56, R16.reuse, R10, R56 ;  /* 0x0000000a1038723c */ /* 0x040ff00000041838 */
[C---:B-1----:R-:W-:Y:S08]  /*17160*/  HMMA.16816.F32.BF16 R60, R16.reuse, R20, R60 ;  /* 0x00000014103c723c */ /* 0x042ff0000004183c */
[----:B------:R-:W-:Y:S07]  /*17170*/  HMMA.16816.F32.BF16 R64, R16, R22, R64 ;  /* 0x000000161040723c */ /* 0x000fee0000041840 */
[----:B------:R-:W-:Y:S01]  /*17180*/  MOV R16, R116 ;  /* 0x0000007400107202 */ /* 0x000fe20000000f00 */
[----:B------:R-:W-:-:S05]  /*17190*/  @P0 BRA `(.L_x_428) ;  /* 0xffffd3e000000947 */ /* 0x000fca000383ffff */
.L_x_425:
[----:B------:R-:W-:-:S13]  /*171a0*/  ISETP.GE.AND P0, PT, R248, R226, PT ;  /* 0x000000e2f800720c */ /* 0x000fda0003f06270 */
[----:B------:R-:W-:Y:S05]  /*171b0*/  @!P0 BRA `(.L_x_429) ;  /* 0x00003e5000008947 */ /* 0x000fea0003800000 */
[C---:B------:R-:W-:Y:S01]  /*171c0*/  SHF.L.U64.HI R250, R224.reuse, 0x1, R247 ;  /* 0x00000001e0fa7819 */ /* 0x040fe200000102f7 */
[----:B------:R-:W-:Y:S01]  /*171d0*/  IMAD.SHL.U32 R249, R224, 0x2, RZ ;  /* 0x00000002e0f97824 */ /* 0x000fe200078e00ff */
[----:B------:R-:W-:Y:S01]  /*171e0*/  MOV R3, R0 ;  /* 0x0000000000037202 */ /* 0x000fe20000000f00 */
[----:B------:R-:W-:Y:S01]  /*171f0*/  IMAD.MOV.U32 R2, RZ, RZ, R16 ;  /* 0x000000ffff027224 */ /* 0x000fe200078e0010 */
[C---:B------:R-:W-:Y:S01]  /*17200*/  SHF.L.U64.HI R247, R229.reuse, 0x1, R231 ;  /* 0x00000001e5f77819 */ /* 0x040fe200000102e7 */
[----:B------:R-:W-:Y:S01]  /*17210*/  IMAD.SHL.U32 R246, R229, 0x2, RZ ;  /* 0x00000002e5f67824 */ /* 0x000fe200078e00ff */
[----:B------:R-:W-:Y:S02]  /*17220*/  ULDC UR4, c[0x0][0x324] ;  /* 0x0000c90000047ab9 */ /* 0x000fe40000000800 */
[----:B------:R-:W-:Y:S02]  /*17230*/  ULOP3.LUT UR4, URZ, UR4, URZ, 0x33, !UPT ;  /* 0x000000043f047292 */ /* 0x000fe4000f8e333f */
.L_x_439:
[----:B------:R-:W-:Y:S04]  /*17240*/  DEPBAR.LE SB0, 0x0 ;  /* 0x000080000000791a */ /* 0x000fe80000000000 */
[----:B------:R-:W-:Y:S01]  /*17250*/  BAR.SYNC.DEFER_BLOCKING 0x0 ;  /* 0x0000000000007b1d */ /* 0x000fe20000010000 */
[----:B------:R-:W-:Y:S01]  /*17260*/  ISETP.GE.AND P2, PT, R224, c[0x0][0x1d4], PT ;  /* 0x00007500e0007a0c */ /* 0x000fe20003f46270 */
[----:B------:R-:W-:Y:S01]  /*17270*/  IMAD.WIDE.U32 R46, R228, c[0x0][0x208], RZ ;  /* 0x00008200e42e7a25 */ /* 0x000fe200078e00ff */
[----:B------:R-:W-:Y:S02]  /*17280*/  ISETP.GE.AND P1, PT, R223, c[0x0][0x1d4], PT ;  /* 0x00007500df007a0c */ /* 0x000fe40003f26270 */
        /* <DEDUP_REMOVED lines=32> */
[----:B------:R-:W1:Y:S03]  /*17490*/  SHFL.IDX PT, R0, R0, 0x2, 0x181f ;  /* 0x00581f0000007f89 */ /* 0x000e6600000e0000 */
[C-C-:B---3--:R-:W-:Y:S01]  /*174a0*/  IMAD.X R145, R136.reuse, 0x1, R250.reuse, P0 ;  /* 0x0000000188917824 */ /* 0x148fe200000e06fa */
[-C--:B------:R-:W-:Y:S03]  /*174b0*/  IADD3 R146, P0, R137, R246.reuse, RZ ;  /* 0x000000f689927210 */ /* 0x080fe60007f1e0ff */
[C---:B------:R-:W-:Y:S04]  /*174c0*/  HMMA.16816.F32.BF16 R24, R120.reuse, R26, RZ ;  /* 0x0000001a7818723c */ /* 0x040fe800000418ff */
[--C-:B------:R-:W-:Y:S01]  /*174d0*/  IMAD.X R147, R136, 0x1, R247.reuse, P0 ;  /* 0x0000000188937824 */ /* 0x100fe200000e06f7 */
[CC--:B--2---:R-:W-:Y:S01]  /*174e0*/  IADD3 R152, P0, R141.reuse, R249.reuse, RZ ;  /* 0x000000f98d987210 */ /* 0x0c4fe20007f1e0ff */
[----:B------:R-:W-:Y:S02]  /*174f0*/  LDSM.16.M88.4 R136, [R200] ;  /* 0x00000000c888783b */ /* 0x000fe40000000200 */
[C---:B------:R-:W-:Y:S04]  /*17500*/  HMMA.16816.F32.BF16 R28, R120.reuse, R32, RZ ;  /* 0x00000020781c723c */ /* 0x040fe800000418ff */
[C-C-:B----4-:R-:W-:Y:S01]  /*17510*/  IMAD.X R153, R142.reuse, 0x1, R250.reuse, P0 ;  /* 0x000000018e997824 */ /* 0x150fe200000e06fa */
[-C--:B------:R-:W-:Y:S03]  /*17520*/  IADD3 R154, P0, R141, R246.reuse, RZ ;  /* 0x000000f68d9a7210 */ /* 0x080fe60007f1e0ff */
[C---:B------:R-:W-:Y:S04]  /*17530*/  HMMA.16816.F32.BF16 R32, R120.reuse, R34, RZ ;  /* 0x000000227820723c */ /* 0x040fe800000418ff */
[--C-:B------:R-:W-:Y:S01]  /*17540*/  IMAD.X R155, R142, 0x1, R247.reuse, P0 ;  /* 0x000000018e9b7824 */ /* 0x100fe200000e06f7 */
[----:B-1----:R-:W-:Y:S03]  /*17550*/  IADD3 R160, P0, R0, R249, RZ ;  /* 0x000000f900a07210 */ /* 0x002fe60007f1e0ff */
[C---:B------:R-:W-:Y:S04]  /*17560*/  HMMA.16816.F32.BF16 R36, R120.reuse, R40, RZ ;  /* 0x000000287824723c */ /* 0x040fe800000418ff */
[----:B------:R-:W-:Y:S01]  /*17570*/  IMAD.X R161, R140, 0x1, R250, P0 ;  /* 0x000000018ca17824 */ /* 0x000fe200000e06fa */
        /* <DEDUP_REMOVED lines=25> */
[----:B------:R-:W1:Y:S04]  /*17710*/  LDSM.16.M88.4 R132, [R207+0x8100] ;  /* 0x00810000cf84783b */ /* 0x000e680000000200 */
[C---:B------:R-:W-:Y:S01]  /*17720*/  HMMA.16816.F32.BF16 R36, R124.reuse, R136, R36 ;  /* 0x000000887c24723c */ /* 0x040fe20000041824 */
[----:B------:R-:W0:Y:S05]  /*17730*/  LDGDEPBAR ;  /* 0x00000000000079af */ /* 0x000e2a0000000000 */
[----:B------:R-:W-:Y:S02]  /*17740*/  LDSM.16.M88.4 R116, [R207+0x9100] ;  /* 0x00910000cf74783b */ /* 0x000fe40000000200 */
[C---:B------:R-:W-:Y:S03]  /*17750*/  HMMA.16816.F32.BF16 R40, R124.reuse, R138, R40 ;  /* 0x0000008a7c28723c */ /* 0x040fe60000041828 */
[----:B------:R-:W-:Y:S05]  /*17760*/  LDSM.16.M88.4 R136, [R207+0x9900] ;  /* 0x00990000cf88783b */ /* 0x000fea0000000200 */
[C---:B--2---:R-:W-:Y:S01]  /*17770*/  HMMA.16816.F32.BF16 R44, R124.reuse, R128, R44 ;  /* 0x000000807c2c723c */ /* 0x044fe2000004182c */
[----:B---3--:R-:W-:Y:S05]  /*17780*/  LDSM.16.M88.4 R144, [R207+0xa100] ;  /* 0x00a10000cf90783b */ /* 0x008fea0000000200 */
[----:B-----5:R-:W2:Y:S02]  /*17790*/  LDSM.16.M88.4 R140, [R207+0x8900] ;  /* 0x00890000cf8c783b */ /* 0x020ea40000000200 */
[----:B------:R-:W-:Y:S03]  /*177a0*/  HMMA.16816.F32.BF16 R48, R124, R130, R48 ;  /* 0x000000827c30723c */ /* 0x000fe60000041830 */
[----:B----4-:R-:W3:Y:S05]  /*177b0*/  LDSM.16.M88.4 R152, [R207+0xa900] ;  /* 0x00a90000cf98783b */ /* 0x010eea0000000200 */
[----:B------:R-:W4:Y:S01]  /*177c0*/  LDSM.16.M88.4 R128, [R198] ;  /* 0x00000000c680783b */ /* 0x000f220000000200 */
[C---:B-1----:R-:W-:Y:S04]  /*177d0*/  HMMA.16816.F32.BF16 R4, R148.reuse, R132, R4 ;  /* 0x000000849404723c */ /* 0x042fe80000041804 */
[----:B------:R-:W-:Y:S05]  /*177e0*/  LDSM.16.M88.4 R160, [R198+0x1000] ;  /* 0x00100000c6a0783b */ /* 0x000fea0000000200 */
[----:B------:R-:W-:Y:S01]  /*177f0*/  LDSM.16.M88.4 R164, [R198+0x1800] ;  /* 0x00180000c6a4783b */ /* 0x000fe20000000200 */
[C---:B------:R-:W-:Y:S04]  /*17800*/  HMMA.16816.F32.BF16 R8, R148.reuse, R134, R8 ;  /* 0x000000869408723c */ /* 0x040fe80000041808 */
[----:B------:R-:W1:Y:S05]  /*17810*/  LDSM.16.M88.4 R132, [R198+0x800] ;  /* 0x00080000c684783b */ /* 0x000e6a0000000200 */
[----:B------:R-:W5:Y:S05]  /*17820*/  LDSM.16.M88.4 R168, [R198+0x2000] ;  /* 0x00200000c6a8783b */ /* 0x000f6a0000000200 */
[----:B------:R-:W-:Y:S01]  /*17830*/  LDSM.16.M88.4 R188, [R198+0x5000] ;  /* 0x00500000c6bc783b */ /* 0x000fe20000000200 */
[C---:B--2---:R-:W-:Y:S08]  /*17840*/  HMMA.16816.F32.BF16 R12, R148.reuse, R140, R12 ;  /* 0x0000008c940c723c */ /* 0x044ff0000004180c */
[C---:B------:R-:W-:Y:S01]  /*17850*/  HMMA.16816.F32.BF16 R16, R148.reuse, R142, R16 ;  /* 0x0000008e9410723c */ /* 0x040fe20000041810 */
[----:B------:R-:W-:Y:S07]  /*17860*/  LDSM.16.M88.4 R140, [R210+0xb900] ;  /* 0x00b90000d28c783b */ /* 0x000fee0000000200 */
[C---:B------:R-:W-:Y:S08]  /*17870*/  HMMA.16816.F32.BF16 R20, R148.reuse, R116, R20 ;  /* 0x000000749414723c */ /* 0x040ff00000041814 */
[C---:B------:R-:W-:Y:S01]  /*17880*/  HMMA.16816.F32.BF16 R24, R148.reuse, R118, R24 ;  /* 0x000000769418723c */ /* 0x040fe20000041818 */
[----:B------:R-:W2:Y:S07]  /*17890*/  LDSM.16.M88.4 R116, [R198+0x2800] ;  /* 0x00280000c674783b */ /* 0x000eae0000000200 */
[C---:B------:R-:W-:Y:S08]  /*178a0*/  HMMA.16816.F32.BF16 R28, R148.reuse, R136, R28 ;  /* 0x00000088941c723c */ /* 0x040ff0000004181c */
[C---:B------:R-:W-:Y:S01]  /*178b0*/  HMMA.16816.F32.BF16 R32, R148.reuse, R138, R32 ;  /* 0x0000008a9420723c */ /* 0x040fe20000041820 */
[----:B------:R-:W1:Y:S07]  /*178c0*/  LDSM.16.M88.4 R136, [R210+0xb100] ;  /* 0x00b10000d288783b */ /* 0x000e6e0000000200 */
[C---:B------:R-:W-:Y:S08]  /*178d0*/  HMMA.16816.F32.BF16 R36, R148.reuse, R144, R36 ;  /* 0x000000909424723c */ /* 0x040ff00000041824 */
[C---:B------:R-:W-:Y:S01]  /*178e0*/  HMMA.16816.F32.BF16 R40, R148.reuse, R146, R40 ;  /* 0x000000929428723c */ /* 0x040fe20000041828 */
[----:B------:R-:W2:Y:S07]  /*178f0*/  LDSM.16.M88.4 R144, [R210+0xc100] ;  /* 0x00c10000d290783b */ /* 0x000eae0000000200 */
[C---:B---3--:R-:W-:Y:S08]  /*17900*/  HMMA.16816.F32.BF16 R44, R148.reuse, R152, R44 ;  /* 0x00000098942c723c */ /* 0x048ff0000004182c */
        /* <DEDUP_REMOVED lines=17> */
[C---:B--2---:R-:W-:Y:S08]  /*17a20*/  HMMA.16816.F32.BF16 R44, R156.reuse, R116, R44 ;  /* 0x000000749c2c723c */ /* 0x044ff0000004182c */
[----:B------:R-:W-:Y:S01]  /*17a30*/  HMMA.16816.F32.BF16 R48, R156, R118, R48 ;  /* 0x000000769c30723c */ /* 0x000fe20000041830 */
[----:B------:R-:W2:Y:S07]  /*17a40*/  LDSM.16.M88.4 R116, [R194] ;  /* 0x00000000c274783b */ /* 0x000eae0000000200 */
        /* <DEDUP_REMOVED lines=8> */
[----:B------:R-:W2:Y:S07]  /*17ad0*/  LDSM.16.M88.4 R144, [R207+0xb100] ;  /* 0x00b10000cf90783b */ /* 0x000eae0000000200 */
[C---:B---3--:R-:W-:Y:S08]  /*17ae0*/  HMMA.16816.F32.BF16 R28, R172.reuse, R152, R28 ;  /* 0x00000098ac1c723c */ /* 0x048ff0000004181c */
[C---:B------:R-:W-:Y:S01]  /*17af0*/  HMMA.16816.F32.BF16 R32, R172.reuse, R154, R32 ;  /* 0x0000009aac20723c */ /* 0x040fe20000041820 */
[----:B------:R-:W-:Y:S07]  /*17b00*/  LDSM.16.M88.4 R152, [R207+0xc900] ;  /* 0x00c90000cf98783b */ /* 0x000fee0000000200 */
[C---:B----4-:R-:W-:Y:S08]  /*17b10*/  HMMA.16816.F32.BF16 R36, R172.reuse, R128, R36 ;  /* 0x00000080ac24723c */ /* 0x050ff00000041824 */
[C---:B------:R-:W-:Y:S01]  /*17b20*/  HMMA.16816.F32.BF16 R40, R172.reuse, R130, R40 ;  /* 0x00000082ac28723c */ /* 0x040fe20000041828 */
[----:B------:R-:W3:Y:S07]  /*17b30*/  LDSM.16.M88.4 R128, [R207+0xb900] ;  /* 0x00b90000cf80783b */ /* 0x000eee0000000200 */
[C---:B-1----:R-:W-:Y:S08]  /*17b40*/  HMMA.16816.F32.BF16 R44, R172.reuse, R132, R44 ;  /* 0x00000084ac2c723c */ /* 0x042ff0000004182c */
[----:B------:R-:W-:Y:S01]  /*17b50*/  HMMA.16816.F32.BF16 R48, R172, R134, R48 ;  /* 0x00000086ac30723c */ /* 0x000fe20000041830 */
[----:B------:R-:W1:Y:S07]  /*17b60*/  LDSM.16.M88.4 R132, [R207+0xc100] ;  /* 0x00c10000cf84783b */ /* 0x000e6e0000000200 */
[C---:B------:R-:W-:Y:S08]  /*17b70*/  HMMA.16816.F32.BF16 R4, R176.reuse, R160, R4 ;  /* 0x000000a0b004723c */ /* 0x040ff00000041804 */
[C---:B------:R-:W-:Y:S01]  /*17b80*/  HMMA.16816.F32.BF16 R8, R176.reuse, R162, R8 ;  /* 0x000000a2b008723c */ /* 0x040fe20000041808 */
[----:B------:R-:W4:Y:S07]  /*17b90*/  LDSM.16.M88.4 R160, [R207+0xd100] ;  /* 0x00d10000cfa0783b */ /* 0x000f2e0000000200 */
[C---:B------:R-:W-:Y:S08]  /*17ba0*/  HMMA.16816.F32.BF16 R12, R176.reuse, R164, R12 ;  /* 0x000000a4b00c723c */ /* 0x040ff0000004180c */
[C---:B------:R-:W-:Y:S01]  /*17bb0*/  HMMA.16816.F32.BF16 R16, R176.reuse, R166, R16 ;  /* 0x000000a6b010723c */ /* 0x040fe20000041810 */
[----:B------:R-:W1:Y:S07]  /*17bc0*/  LDSM.16.M88.4 R164, [R207+0xd900] ;  /* 0x00d90000cfa4783b */ /* 0x000e6e0000000200 */
[C---:B-----5:R-:W-:Y:S08]  /*17bd0*/  HMMA.16816.F32.BF16 R20, R176.reuse, R168, R20 ;  /* 0x000000a8b014723c */ /* 0x060ff00000041814 */
[C---:B------:R-:W-:Y:S01]  /*17be0*/  HMMA.16816.F32.BF16 R24, R176.reuse, R170, R24 ;  /* 0x000000aab018723c */ /* 0x040fe20000041818 */
[----:B------:R-:W-:Y:S07]  /*17bf0*/  LDSM.16.M88.4 R168, [R198+0x4800] ;  /* 0x00480000c6a8783b */ /* 0x000fee0000000200 */
[C---:B--2---:R-:W-:Y:S08]  /*17c00*/  HMMA.16816.F32.BF16 R28, R176.reuse, R116, R28 ;  /* 0x00000074b01c723c */ /* 0x044ff0000004181c */
[C---:B------:R-:W-:Y:S01]  /*17c10*/  HMMA.16816.F32.BF16 R32, R176.reuse, R118, R32 ;  /* 0x00000076b020723c */ /* 0x040fe20000041820 */
[----:B------:R-:W2:Y:S07]  /*17c20*/  LDSM.16.M88.4 R116, [R198+0x3000] ;  /* 0x00300000c674783b */ /* 0x000eae0000000200 */
[C---:B------:R-:W-:Y:S08]  /*17c30*/  HMMA.16816.F32.BF16 R36, R176.reuse, R136, R36 ;  /* 0x00000088b024723c */ /* 0x040ff00000041824 */
[C---:B------:R-:W-:Y:S01]  /*17c40*/  HMMA.16816.F32.BF16 R40, R176.reuse, R138, R40 ;  /* 0x0000008ab028723c */ /* 0x040fe20000041828 */
[----:B------:R-:W5:Y:S07]  /*17c50*/  LDSM.16.M88.4 R136, [R198+0x3800] ;  /* 0x00380000c688783b */ /* 0x000f6e0000000200 */
[C---:B------:R-:W-:Y:S08]  /*17c60*/  HMMA.16816.F32.BF16 R44, R176.reuse, R140, R44 ;  /* 0x0000008cb02c723c */ /* 0x040ff0000004182c */
[----:B------:R-:W-:Y:S01]  /*17c70*/  HMMA.16816.F32.BF16 R48, R176, R142, R48 ;  /* 0x0000008eb030723c */ /* 0x000fe20000041830 */
[----:B------:R-:W2:Y:S07]  /*17c80*/  LDSM.16.M88.4 R140, [R198+0x4000] ;  /* 0x00400000c68c783b */ /* 0x000eae0000000200 */
[C---:B------:R-:W-:Y:S08]  /*17c90*/  HMMA.16816.F32.BF16 R4, R180.reuse, R144, R4 ;  /* 0x00000090b404723c */ /* 0x040ff00000041804 */
[C---:B------:R-:W-:Y:S01]  /*17ca0*/  HMMA.16816.F32.BF16 R8, R180.reuse, R146, R8 ;  /* 0x00000092b408723c */ /* 0x040fe20000041808 */
[----:B------:R-:W2:Y:S01]  /*17cb0*/  LDSM.16.M88.4 R144, [R198+0x5800] ;  /* 0x00580000c690783b */ /* 0x000ea20000000200 */
[----:B------:R-:W-:Y:S04]  /*17cc0*/  DEPBAR.LE SB0, 0x0 ;  /* 0x000080000000791a */ /* 0x000fe80000000000 */
[----:B------:R-:W-:Y:S02]  /*17cd0*/  BAR.SYNC.DEFER_BLOCKING 0x0 ;  /* 0x0000000000007b1d */ /* 0x000fe40000010000 */
[C---:B---3--:R-:W-:Y:S08]  /*17ce0*/  HMMA.16816.F32.BF16 R12, R180.reuse, R128, R12 ;  /* 0x00000080b40c723c */ /* 0x048ff0000004180c */
[C---:B------:R-:W-:Y:S08]  /*17cf0*/  HMMA.16816.F32.BF16 R16, R180.reuse, R130, R16 ;  /* 0x00000082b410723c */ /* 0x040ff00000041810 */
[C---:B-1----:R-:W-:Y:S08]  /*17d00*/  HMMA.16816.F32.BF16 R20, R180.reuse, R132, R20 ;  /* 0x00000084b414723c */ /* 0x042ff00000041814 */
[C---:B------:R-:W-:Y:S08]  /*17d10*/  HMMA.16816.F32.BF16 R24, R180.reuse, R134, R24 ;  /* 0x00000086b418723c */ /* 0x040ff00000041818 */
[C---:B------:R-:W-:Y:S08]  /*17d20*/  HMMA.16816.F32.BF16 R28, R180.reuse, R152, R28 ;  /* 0x00000098b41c723c */ /* 0x040ff0000004181c */
[C---:B------:R-:W-:Y:S08]  /*17d30*/  HMMA.16816.F32.BF16 R32, R180.reuse, R154, R32 ;  /* 0x0000009ab420723c */ /* 0x040ff00000041820 */
[C---:B----4-:R-:W-:Y:S08]  /*17d40*/  HMMA.16816.F32.BF16 R36, R180.reuse, R160, R36 ;  /* 0x000000a0b424723c */ /* 0x050ff00000041824 */
[C---:B------:R-:W-:Y:S08]  /*17d50*/  HMMA.16816.F32.BF16 R40, R180.reuse, R162, R40 ;  /* 0x000000a2b428723c */ /* 0x040ff00000041828 */
[C---:B------:R-:W-:Y:S08]  /*17d60*/  HMMA.16816.F32.BF16 R44, R180.reuse, R164, R44 ;  /* 0x000000a4b42c723c */ /* 0x040ff0000004182c */
[----:B------:R-:W-:Y:S08]  /*17d70*/  HMMA.16816.F32.BF16 R48, R180, R166, R48 ;  /* 0x000000a6b430723c */ /* 0x000ff00000041830 */
[C---:B--2---:R-:W-:Y:S08]  /*17d80*/  HMMA.16816.F32.BF16 R4, R184.reuse, R116, R4 ;  /* 0x00000074b804723c */ /* 0x044ff00000041804 */
        /* <DEDUP_REMOVED lines=11> */
[----:B------:R-:W-:-:S07]  /*17e40*/  @!P0 BRA `(.L_x_430) ;  /* 0x0000035000008947 */ /* 0x000fce0003800000 */
[----:B------:R-:W-:Y:S01]  /*17e50*/  ISETP.NE.AND P4, PT, R221, 0x1, PT ;  /* 0x00000001dd00780c */ /* 0x000fe20003f85270 */
[----:B------:R-:W-:Y:S01]  /*17e60*/  IMAD R228, R248, 0x60, R215 ;  /* 0x00000060f8e47824 */ /* 0x000fe200078e02d7 */
[----:B------:R-:W-:Y:S01]  /*17e70*/  ISETP.GT.AND P3, PT, R222, 0x5f, PT ;  /* 0x0000005fde00780c */ /* 0x000fe20003f64270 */
[----:B------:R-:W-:Y:S03]  /*17e80*/  IMAD.MOV.U32 R227, RZ, RZ, RZ ;  /* 0x000000ffffe37224 */ /* 0x000fe600078e00ff */
[----:B------:R-:W-:Y:S05]  /*17e90*/  IADD3 R228, R228, -0x60, R222 ;  /* 0xffffffa0e4e47810 */ /* 0x000fea0007ffe0de */
        /* <DEDUP_REMOVED lines=23> */
[----:B------:R-:W1:Y:S01]  /*18010*/  SHFL.IDX PT, R128, R116, RZ, 0x181f ;  /* 0x00181fff74807589 */ /* 0x000e6200000e0000 */
[----:B------:R-:W-:Y:S03]  /*18020*/  SHF.L.U64.HI R0, R229, 0x1, R231 ;  /* 0x00000001e5007819 */ /* 0x000fe600000102e7 */
[----:B------:R-:W2:Y:S04]  /*18030*/  SHFL.IDX PT, R129, R117, RZ, 0x181f ;  /* 0x00181fff75817589 */ /* 0x000ea800000e0000 */
[----:B------:R-:W3:Y:S04]  /*18040*/  SHFL.IDX PT, R118, R116, 0x1, 0x181f ;  /* 0x00381f0074767f89 */ /* 0x000ee800000e0000 */
[----:B------:R-:W4:Y:S04]  /*18050*/  SHFL.IDX PT, R119, R117, 0x1, 0x181f ;  /* 0x00381f0075777f89 */ /* 0x000f2800000e0000 */
[----:B------:R-:W5:Y:S04]  /*18060*/  SHFL.IDX PT, R116, R116, 0x2, 0x181f ;  /* 0x00581f0074747f89 */ /* 0x000f6800000e0000 */
[----:B------:R-:W5:Y:S01]  /*18070*/  SHFL.IDX PT, R117, R117, 0x2, 0x181f ;  /* 0x00581f0075757f89 */ /* 0x000f6200000e0000 */
[CC--:B-1----:R-:W-:Y:S05]  /*18080*/  IADD3 R130, P0, R128.reuse, R249.reuse, RZ ;  /* 0x000000f980827210 */ /* 0x0c2fea0007f1e0ff */
[C---:B--2---:R-:W-:Y:S01]  /*18090*/  IMAD.X R131, R129.reuse, 0x1, R250, P0 ;  /* 0x0000000181837824 */ /* 0x044fe200000e06fa */
[-C--:B------:R-:W-:Y:S04]  /*180a0*/  IADD3 R128, P0, R128, R246.reuse, RZ ;  /* 0x000000f680807210 */ /* 0x080fe80007f1e0ff */
[----:B------:R1:W-:Y:S01]  /*180b0*/  LDGSTS.E.BYPASS.LTC128B.128 [R230+0x8100], [R130.64], !P2 ;  /* 0x0810000082e67fae */ /* 0x0003e2000d101d52 */
[----:B------:R-:W-:Y:S01]  /*180c0*/  IMAD.X R129, R129, 0x1, R0, P0 ;  /* 0x0000000181817824 */ /* 0x000fe200000e0600 */
[CC--:B---3--:R-:W-:Y:S04]  /*180d0*/  IADD3 R132, P0, R118.reuse, R249.reuse, RZ ;  /* 0x000000f976847210 */ /* 0x0c8fe80007f1e0ff */
[----:B------:R1:W-:Y:S01]  /*180e0*/  LDGSTS.E.BYPASS.LTC128B.128 [R230+0xb100], [R128.64], !P1 ;  /* 0x0b10000080e67fae */ /* 0x0003e2000c901d52 */
[C---:B----4-:R-:W-:Y:S01]  /*180f0*/  IMAD.X R133, R119.reuse, 0x1, R250, P0 ;  /* 0x0000000177857824 */ /* 0x050fe200000e06fa */
[-C--:B------:R-:W-:Y:S04]  /*18100*/  IADD3 R118, P0, R118, R246.reuse, RZ ;  /* 0x000000f676767210 */ /* 0x080fe80007f1e0ff */
[----:B------:R1:W-:Y:S01]  /*18110*/  LDGSTS.E.BYPASS.LTC128B.128 [R230+0x9100], [R132.64], !P2 ;  /* 0x0910000084e67fae */ /* 0x0003e2000d101d52 */
[--C-:B------:R-:W-:Y:S01]  /*18120*/  IMAD.X R119, R119, 0x1, R0.reuse, P0 ;  /* 0x0000000177777824 */ /* 0x100fe200000e0600 */
[C---:B-----5:R-:W-:Y:S04]  /*18130*/  IADD3 R134, P0, R116.reuse, R246, RZ ;  /* 0x000000f674867210 */ /* 0x060fe80007f1e0ff */
[----:B------:R1:W-:Y:S01]  /*18140*/  LDGSTS.E.BYPASS.LTC128B.128 [R230+0xc100], [R118.64], !P1 ;  /* 0x0c10000076e67fae */ /* 0x0003e2000c901d52 */
[C---:B------:R-:W-:Y:S01]  /*18150*/  IMAD.X R135, R117.reuse, 0x1, R0, P0 ;  /* 0x0000000175877824 */ /* 0x040fe200000e0600 */
[----:B------:R-:W-:Y:S05]  /*18160*/  IADD3 R116, P0, R116, R249, RZ ;  /* 0x000000f974747210 */ /* 0x000fea0007f1e0ff */
[----:B------:R-:W-:Y:S05]  /*18170*/  IMAD.X R117, R117, 0x1, R250, P0 ;  /* 0x0000000175757824 */ /* 0x000fea00000e06fa */
[----:B------:R1:W-:Y:S04]  /*18180*/  LDGSTS.E.BYPASS.LTC128B.128 [R230+0xa100], [R116.64], !P2 ;  /* 0x0a10000074e67fae */ /* 0x0003e8000d101d52 */
[----:B------:R1:W-:Y:S02]  /*18190*/  LDGSTS.E.BYPASS.LTC128B.128 [R230+0xd100], [R134.64], !P1 ;  /* 0x0d10000086e67fae */ /* 0x0003e4000c901d52 */
.L_x_430:
[----:B-1----:R-:W-:Y:S01]  /*181a0*/  IMAD.MOV.U32 R119, RZ, RZ, R238 ;  /* 0x000000ffff777224 */ /* 0x002fe200078e00ee */
[----:B------:R-:W-:Y:S01]  /*181b0*/  ISETP.NE.AND P0, PT, R213, 0x1, PT ;  /* 0x00000001d500780c */ /* 0x000fe20003f05270 */
[----:B------:R-:W0:Y:S01]  /*181c0*/  LDGDEPBAR ;  /* 0x00000000000079af */ /* 0x000e220000000000 */
[----:B------:R-:W-:Y:S05]  /*181d0*/  IMAD R128, R248, -0x60, RZ ;  /* 0xffffffa0f8807824 */ /* 0x000fea00078e02ff */
[----:B------:R-:W-:Y:S04]  /*181e0*/  IADD3 R117, -R239, 0x1, R128 ;  /* 0x00000001ef757810 */ /* 0x000fe80007ffe180 */
[----:B------:R-:W-:Y:S02]  /*181f0*/  IADD3 R117, -R216, R117, R211 ;  /* 0x00000075d8757210 */ /* 0x000fe40007ffe1d3 */
[----:B------:R-:W-:Y:S02]  /*18200*/  @P0 IMAD.HI.U32 R0, R238, c[0x0][0x2c8], RZ ;  /* 0x0000b200ee000a27 */ /* 0x000fe400078e00ff */
[C---:B------:R-:W-:Y:S02]  /*18210*/  IADD3 R118, R117.reuse, c[0x0][0x328], RZ ;  /* 0x0000ca0075767a10 */ /* 0x040fe40007ffe0ff */
[----:B------:R-:W-:Y:S02]  /*18220*/  IADD3 R117, R117, UR4, RZ ;  /* 0x0000000475757c10 */ /* 0x000fe4000fffe0ff */
[----:B------:R-:W-:Y:S01]  /*18230*/  @P0 SHF.R.U32.HI R119, RZ, c[0x0][0x2cc], R0 ;  /* 0x0000b300ff770a19 */ /* 0x000fe20000011600 */
[----:B------:R-:W-:Y:S01]  /*18240*/  IMAD.IADD R0, R128, 0x1, -R239 ;  /* 0x0000000180007824 */ /* 0x000fe200078e0aef */
[----:B------:R-:W-:Y:S03]  /*18250*/  ISETP.GE.AND P0, PT, R212, 0x1, PT ;  /* 0x00000001d400780c */ /* 0x000fe60003f06270 */
[----:B------:R-:W1:Y:S02]  /*18260*/  SHFL.IDX PT, R129, R119, RZ, 0x1c1f ;  /* 0x001c1fff77817589 */ /* 0x000e6400000e0000 */
[--C-:B-1----:R-:W-:Y:S02]  /*18270*/  IMAD.IADD R136, R118, 0x1, R129.reuse ;  /* 0x0000000176887824 */ /* 0x102fe400078e0281 */
[----:B------:R-:W-:Y:S06]  /*18280*/  IMAD.IADD R130, R117, 0x1, R129 ;  /* 0x0000000175827824 */ /* 0x000fec00078e0281 */
        /* <DEDUP_REMOVED lines=14> */
.L_x_433:
[----:B------:R-:W-:Y:S04]  /*18370*/  MOV R116, c[0x0][0x32c] ;  /* 0x0000cb0000747a02 */ /* 0x000fe80000000f00 */
[----:B------:R-:W-:Y:S11]  /*18380*/  ISETP.NE.AND P0, PT, R116, 0x1, PT ;  /* 0x000000017400780c */ /* 0x000ff60003f05270 */
[----:B------:R-:W-:Y:S02]  /*18390*/  @!UPT UIADD3 URZ, URZ, URZ, URZ ;  /* 0x0000003f3f3ff290 */ /* 0x000fe4000fffe03f */
[----:B------:R-:W-:Y:S05]  /*183a0*/  @P0 IMAD.HI.U32 R116, R129, c[0x0][0x330], RZ ;  /* 0x0000cc0081740a27 */ /* 0x000fea00078e00ff */
[----:B------:R-:W-:Y:S02]  /*183b0*/  @P0 SHF.R.U32.HI R129, RZ, c[0x0][0x334], R116 ;  /* 0x0000cd00ff810a19 */ /* 0x000fe40000011674 */
.L_x_434:
[----:B------:R-:W-:Y:S05]  /*183c0*/  BSYNC B0 ;  /* 0x0000000000007941 */ /* 0x000fea0003800000 */
.L_x_432:
[----:B------:R-:W-:Y:S05]  /*183d0*/  IMAD R129, R129, c[0x0][0x32c], R0 ;  /* 0x0000cb0081817a24 */ /* 0x000fea00078e0200 */
[----:B------:R-:W-:Y:S02]  /*183e0*/  IADD3 R116, R129, c[0x0][0x32c], RZ ;  /* 0x0000cb0081747a10 */ /* 0x000fe40007ffe0ff */
[----:B------:R-:W-:Y:S02]  /*183f0*/  IMNMX R130, R130, R129, !PT ;  /* 0x0000008182827217 */ /* 0x000fe40007800200 */
[----:B------:R-:W-:Y:S02]  /*18400*/  IMNMX R136, R136, R116, PT ;  /* 0x0000007488887217 */ /* 0x000fe40003800200 */
.L_x_431:
[C---:B------:R-:W-:Y:S02]  /*18410*/  ISETP.GE.AND P0, PT, R128.reuse, 0x2, PT ;  /* 0x000000028000780c */ /* 0x040fe40003f06270 */
[----:B------:R-:W-:Y:S02]  /*18420*/  ISETP.GE.AND P1, PT, R128, 0x9, PT ;  /* 0x000000098000780c */ /* 0x000fe40003f26270 */
[----:B------:R-:W-:Y:S02]  /*18430*/  LOP3.LUT R218, R218, 0xfffeffff, RZ, 0xc0, !PT ;  /* 0xfffeffffdada7812 */ /* 0x000fe400078ec0ff */
[C---:B------:R-:W-:Y:S02]  /*18440*/  ISETP.GE.AND P6, PT, R128.reuse, 0x49, PT ;  /* 0x000000498000780c */ /* 0x040fe40003fc6270 */
[C---:B------:R-:W-:Y:S02]  /*18450*/  ISETP.GE.AND P5, PT, R128.reuse, 0x4a, PT ;  /* 0x0000004a8000780c */ /* 0x040fe40003fa6270 */
[C---:B------:R-:W-:Y:S02]  /*18460*/  ISETP.GE.AND P4, PT, R128.reuse, 0x51, PT ;  /* 0x000000518000780c */ /* 0x040fe40003f86270 */
[----:B------:R-:W-:Y:S02]  /*18470*/  ISETP.GE.AND P3, PT, R128, 0x52, PT ;  /* 0x000000528000780c */ /* 0x000fe40003f66270 */
[----:B------:R-:W-:Y:S02]  /*18480*/  @P0 LOP3.LUT R218, R218, 0x10000, RZ, 0xfc, !PT ;  /* 0x00010000dada0812 */ /* 0x000fe400078efcff */
[----:B------:R-:W-:Y:S02]  /*18490*/  ISETP.GT.AND P0, PT, R130, 0x1, !P0 ;  /* 0x000000018200780c */ /* 0x000fe40004704270 */
[----:B------:R-:W-:Y:S02]  /*184a0*/  LOP3.LUT R218, R218, 0xffff7fff, RZ, 0xc0, !PT ;  /* 0xffff7fffdada7812 */ /* 0x000fe400078ec0ff */
[----:B------:R-:W-:Y:S02]  /*184b0*/  ISETP.LT.OR P0, PT, R136, 0x2, P0 ;  /* 0x000000028800780c */ /* 0x000fe40000701670 */
[----:B------:R-:W-:Y:S02]  /*184c0*/  @P1 LOP3.LUT R218, R218, 0x8000, RZ, 0xfc, !PT ;  /* 0x00008000dada1812 */ /* 0x000fe400078efcff */
[----:B------:R-:W-:Y:S02]  /*184d0*/  FSEL R116, R5, -INF , !P0 ;  /* 0xff80000005747808 */ /* 0x000fe40004000000 */
[----:B------:R-:W-:Y:S02]  /*184e0*/  ISETP.GT.AND P0, PT, R130, 0x8, !P1 ;  /* 0x000000088200780c */ /* 0x000fe40004f04270 */
[----:B------:R-:W-:Y:S02]  /*184f0*/  ISETP.GE.AND P1, PT, R128, 0xa, PT ;  /* 0x0000000a8000780c */ /* 0x000fe40003f26270 */
[----:B------:R-:W-:Y:S02]  /*18500*/  ISETP.LT.OR P0, PT, R136, 0x9, P0 ;  /* 0x000000098800780c */ /* 0x000fe40000701670 */
[----:B------:R-:W-:Y:S02]  /*18510*/  LOP3.LUT R218, R218, 0xffffbfff, RZ, 0xc0, !PT ;  /* 0xffffbfffdada7812 */ /* 0x000fe400078ec0ff */
[----:B------:R-:W-:Y:S02]  /*18520*/  FSEL R8, R8, -INF , !P0 ;  /* 0xff80000008087808 */ /* 0x000fe40004000000 */
[----:B------:R-:W-:Y:S02]  /*18530*/  ISETP.GT.AND P0, PT, R130, 0x9, !P1 ;  /* 0x000000098200780c */ /* 0x000fe40004f04270 */
[----:B------:R-:W-:Y:S02]  /*18540*/  ISETP.GE.AND P2, PT, R128, 0x59, PT ;  /* 0x000000598000780c */ /* 0x000fe40003f46270 */
[----:B------:R-:W-:Y:S02]  /*18550*/  ISETP.LT.OR P0, PT, R136, 0xa, P0 ;  /* 0x0000000a8800780c */ /* 0x000fe40000701670 */
        /* <DEDUP_REMOVED lines=90> */
[----:B------:R-:W-:Y:S02]  /*18b00*/  ISETP.GT.AND P0, PT, R130, 0x49, !P5 ;  /* 0x000000498200780c */ /* 0x000fe40006f04270 */
[----:B------:R-:W-:Y:S02]  /*18b10*/  LOP3.LUT R218, R218, 0xfffdffff, RZ, 0xc0, !PT ;  /* 0xfffdffffdada7812 */ /* 0x000fe400078ec0ff */
[----:B------:R-:W-:Y:S04]  /*18b20*/  ISETP.LT.OR P0, PT, R136, 0x4a, P0 ;  /* 0x0000004a8800780c */ /* 0x000fe80000701670 */
[----:B------:R-:W-:Y:S02]  /*18b30*/  FSEL R141, R41, -INF , !P0 ;  /* 0xff800000298d7808 */ /* 0x000fe40004000000 */
[----:B------:R-:W-:Y:S04]  /*18b40*/  ISETP.GT.AND P0, PT, R130, 0x50, !P4 ;  /* 0x000000508200780c */ /* 0x000fe80006704270 */
        /* <DEDUP_REMOVED lines=8> */
[----:B------:R-:W-:Y:S04]  /*18bd0*/  ISETP.GT.AND P0, PT, R130, RZ, !P1 ;  /* 0x000000ff8200720c */ /* 0x000fe80004f04270 */
[----:B------:R-:W-:Y:S04]  /*18be0*/  ISETP.LT.OR P0, PT, R136, 0x1, P0 ;  /* 0x000000018800780c */ /* 0x000fe80000701670 */
[----:B------:R-:W-:Y:S02]  /*18bf0*/  FSEL R13, R4, -INF , !P0 ;  /* 0xff800000040d7808 */ /* 0x000fe40004000000 */
[----:B------:R-:W-:Y:S01]  /*18c00*/  ISETP.GE.AND P0, PT, R128, 0x5a, PT ;  /* 0x0000005a8000780c */ /* 0x000fe20003f06270 */
[----:B------:R-:W1:Y:S11]  /*18c10*/  SHFL.IDX PT, R4, R119, 0x1, 0x1c1f ;  /* 0x003c1f0077047f89 */ /* 0x000e7600000e0000 */
[----:B------:R-:W-:Y:S01]  /*18c20*/  @!UPT UIADD3 URZ, URZ, URZ, URZ ;  /* 0x0000003f3f3ff290 */ /* 0x000fe2000fffe03f */
[----:B------:R-:W-:Y:S02]  /*18c30*/  @P0 LOP3.LUT R218, R218, 0x20000, RZ, 0xfc, !PT ;  /* 0x00020000dada0812 */ /* 0x000fe400078efcff */
[----:B------:R-:W-:Y:S04]  /*18c40*/  ISETP.GT.AND P0, PT, R130, 0x59, !P0 ;  /* 0x000000598200780c */ /* 0x000fe80004704270 */
[----:B------:R-:W-:Y:S04]  /*18c50*/  ISETP.LT.OR P0, PT, R136, 0x5a, P0 ;  /* 0x0000005a8800780c */ /* 0x000fe80000701670 */
[----:B------:R-:W-:Y:S01]  /*18c60*/  FSEL R128, R49, -INF , !P0 ;  /* 0xff80000031807808 */ /* 0x000fe20004000000 */
[--C-:B-1----:R-:W-:Y:S01]  /*18c70*/  IMAD.IADD R118, R118, 0x1, R4.reuse ;  /* 0x0000000176767824 */ /* 0x102fe200078e0204 */
[----:B------:R-:W-:Y:S01]  /*18c80*/  ISETP.GE.AND P0, PT, R212, 0x1, PT ;  /* 0x00000001d400780c */ /* 0x000fe20003f06270 */
[----:B------:R-:W-:Y:S11]  /*18c90*/  IMAD.IADD R117, R117, 0x1, R4 ;  /* 0x0000000175757824 */ /* 0x000ff600078e0204 */
[----:B------:R-:W-:Y:S01]  /*18ca0*/  @!UPT UIADD3 URZ, URZ, URZ, URZ ;  /* 0x0000003f3f3ff290 */ /* 0x000fe2000fffe03f */
        /* <DEDUP_REMOVED lines=14> */
.L_x_437:
[----:B------:R-:W-:Y:S04]  /*18d90*/  MOV R4, c[0x0][0x32c] ;  /* 0x0000cb0000047a02 */ /* 0x000fe80000000f00 */
[----:B------:R-:W-:Y:S11]  /*18da0*/  ISETP.NE.AND P0, PT, R4, 0x1, PT ;  /* 0x000000010400780c */ /* 0x000ff60003f05270 */
[----:B------:R-:W-:Y:S02]  /*18db0*/  @!UPT UIADD3 URZ, URZ, URZ, URZ ;  /* 0x0000003f3f3ff290 */ /* 0x000fe4000fffe03f */
[----:B------:R-:W-:Y:S05]  /*18dc0*/  @P0 IMAD.HI.U32 R4, R5, c[0x0][0x330], RZ ;  /* 0x0000cc0005040a27 */ /* 0x000fea00078e00ff */
[----:B------:R-:W-:Y:S02]  /*18dd0*/  @P0 SHF.R.U32.HI R5, RZ, c[0x0][0x334], R4 ;  /* 0x0000cd00ff050a19 */ /* 0x000fe40000011604 */
.L_x_438:
[----:B------:R-:W-:Y:S05]  /*18de0*/  BSYNC B0 ;  /* 0x0000000000007941 */ /* 0x000fea0003800000 */
.L_x_436:
[----:B------:R-:W-:Y:S05]  /*18df0*/  IMAD R0, R5, c[0x0][0x32c], R0 ;  /* 0x0000cb0005007a24 */ /* 0x000fea00078e0200 */
[----:B------:R-:W-:Y:S02]  /*18e00*/  IADD3 R4, R0, c[0x0][0x32c], RZ ;  /* 0x0000cb0000047a10 */ /* 0x000fe40007ffe0ff */
[----:B------:R-:W-:Y:S02]  /*18e10*/  IMNMX R117, R117, R0, !PT ;  /* 0x0000000075757217 */ /* 0x000fe40007800200 */
[----:B------:R-:W-:Y:S02]  /*18e20*/  IMNMX R118, R118, R4, PT ;  /* 0x0000000476767217 */ /* 0x000fe40003800200 */
.L_x_435:
[----:B------:R-:W-:Y:S02]  /*18e30*/  ISETP.GT.AND P0, PT, R117, RZ, !P1 ;  /* 0x000000ff7500720c */ /* 0x000fe40004f04270 */
[----:B------:R-:W-:Y:S02]  /*18e40*/  LOP3.LUT P1, RZ, R218, 0x800, RZ, 0xc0, !PT ;  /* 0x00000800daff7812 */ /* 0x000fe4000782c0ff */
        /* <DEDUP_REMOVED lines=90> */
[----:B------:R-:W-:Y:S03]  /*193f0*/  ISETP.LT.OR P0, PT, R118, 0x32, P0 ;  /* 0x000000327600780c */ /* 0x000fe60000701670 */
[----:B------:R-:W1:Y:S01]  /*19400*/  SHFL.BFLY PT, R0, R5, 0x2, 0x1f ;  /* 0x0c401f0005007f89 */ /* 0x000e6200000e0000 */
[----:B------:R-:W-:Y:S02]  /*19410*/  FSEL R167, R31, -INF , !P0 ;  /* 0xff8000001fa77808 */ /* 0x000fe40004000000 */
[----:B------:R-:W-:Y:S02]  /*19420*/  LOP3.LUT P0, RZ, R218, 0x8, RZ, 0xc0, !PT ;  /* 0x00000008daff7812 */ /* 0x000fe4000780c0ff */
[----:B------:R-:W-:Y:S02]  /*19430*/  FMNMX.FTZ R4, R167, R4, !PT ;  /* 0x00000004a7047209 */ /* 0x000fe40007810000 */
[C---:B------:R-:W-:Y:S01]  /*19440*/  ISETP.GT.AND P0, PT, R117.reuse, 0x38, !P0 ;  /* 0x000000387500780c */ /* 0x040fe20004704270 */
[----:B------:R-:W-:Y:S03]  /*19450*/  LDSM.16.MT88.4 R28, [R205+0x100] ;  /* 0x00010000cd1c783b */ /* 0x000fe60000004200 */
[----:B------:R-:W-:Y:S04]  /*19460*/  ISETP.LT.OR P0, PT, R118, 0x39, P0 ;  /* 0x000000397600780c */ /* 0x000fe80000701670 */
[----:B------:R-:W-:Y:S02]  /*19470*/  FSEL R166, R34, -INF , !P0 ;  /* 0xff80000022a67808 */ /* 0x000fe40004000000 */
[----:B------:R-:W-:Y:S02]  /*19480*/  LOP3.LUT P0, RZ, R218, 0x4, RZ, 0xc0, !PT ;  /* 0x00000004daff7812 */ /* 0x000fe4000780c0ff */
[----:B------:R-:W-:Y:S02]  /*19490*/  FMNMX.FTZ R4, R166, R4, !PT ;  /* 0x00000004a6047209 */ /* 0x000fe40007810000 */
[----:B------:R-:W-:Y:S04]  /*194a0*/  ISETP.GT.AND P0, PT, R117, 0x39, !P0 ;  /* 0x000000397500780c */ /* 0x000fe80004704270 */
[----:B------:R-:W-:Y:S04]  /*194b0*/  ISETP.LT.OR P0, PT, R118, 0x3a, P0 ;  /* 0x0000003a7600780c */ /* 0x000fe80000701670 */
[----:B------:R-:W-:Y:S02]  /*194c0*/  FSEL R45, R35, -INF , !P0 ;  /* 0xff800000232d7808 */ /* 0x000fe40004000000 */
[----:B------:R-:W-:Y:S01]  /*194d0*/  LOP3.LUT P0, RZ, R218, 0x2, RZ, 0xc0, !PT ;  /* 0x00000002daff7812 */ /* 0x000fe2000780c0ff */
[----:B------:R-:W-:Y:S01]  /*194e0*/  LDSM.16.MT88.4 R32, [R205+0x3100] ;  /* 0x00310000cd20783b */ /* 0x000fe20000004200 */
[----:B------:R-:W-:Y:S02]  /*194f0*/  FMNMX.FTZ R4, R45, R4, !PT ;  /* 0x000000042d047209 */ /* 0x000fe40007810000 */
[C---:B------:R-:W-:Y:S04]  /*19500*/  ISETP.GT.AND P0, PT, R117.reuse, 0x40, !P0 ;  /* 0x000000407500780c */ /* 0x040fe80004704270 */
[----:B------:R-:W-:Y:S04]  /*19510*/  ISETP.LT.OR P0, PT, R118, 0x41, P0 ;  /* 0x000000417600780c */ /* 0x000fe80000701670 */
[----:B------:R-:W-:Y:S02]  /*19520*/  FSEL R44, R38, -INF , !P0 ;  /* 0xff800000262c7808 */ /* 0x000fe40004000000 */
[----:B------:R-:W-:Y:S02]  /*19530*/  ISETP.GT.AND P0, PT, R117, 0x41, !P1 ;  /* 0x000000417500780c */ /* 0x000fe40004f04270 */
[----:B------:R-:W-:Y:S02]  /*19540*/  FMNMX.FTZ R4, R44, R4, !PT ;  /* 0x000000042c047209 */ /* 0x000fe40007810000 */
[----:B------:R-:W-:Y:S02]  /*19550*/  ISETP.LT.OR P0, PT, R118, 0x42, P0 ;  /* 0x000000427600780c */ /* 0x000fe40000701670 */
[----:B------:R-:W-:Y:S02]  /*19560*/  LOP3.LUT P1, RZ, R218, 0x20000, RZ, 0xc0, !PT ;  /* 0x00020000daff7812 */ /* 0x000fe4000782c0ff */
[----:B------:R-:W-:Y:S02]  /*19570*/  FSEL R142, R39, -INF , !P0 ;  /* 0xff800000278e7808 */ /* 0x000fe40004000000 */
[C---:B------:R-:W-:Y:S02]  /*19580*/  ISETP.GT.AND P0, PT, R117.reuse, 0x48, !P6 ;  /* 0x000000487500780c */ /* 0x040fe40007704270 */
[----:B------:R-:W-:Y:S02]  /*19590*/  FMNMX.FTZ R4, R142, R4, !PT ;  /* 0x000000048e047209 */ /* 0x000fe40007810000 */
[----:B------:R-:W-:Y:S04]  /*195a0*/  ISETP.LT.OR P0, PT, R118, 0x49, P0 ;  /* 0x000000497600780c */ /* 0x000fe80000701670 */
[----:B------:R-:W-:Y:S02]  /*195b0*/  FSEL R140, R42, -INF , !P0 ;  /* 0xff8000002a8c7808 */ /* 0x000fe40004000000 */
[----:B------:R-:W-:Y:S02]  /*195c0*/  ISETP.GT.AND P0, PT, R117, 0x49, !P5 ;  /* 0x000000497500780c */ /* 0x000fe40006f04270 */
[----:B------:R-:W-:Y:S02]  /*195d0*/  FMNMX.FTZ R4, R140, R4, !PT ;  /* 0x000000048c047209 */ /* 0x000fe40007810000 */
[C---:B------:R-:W-:Y:S04]  /*195e0*/  ISETP.LT.OR P0, PT, R118.reuse, 0x4a, P0 ;  /* 0x0000004a7600780c */ /* 0x040fe80000701670 */
[----:B------:R-:W-:Y:S02]  /*195f0*/  FSEL R139, R43, -INF , !P0 ;  /* 0xff8000002b8b7808 */ /* 0x000fe40004000000 */
[----:B------:R-:W-:Y:S02]  /*19600*/  ISETP.GT.AND P0, PT, R117, 0x50, !P4 ;  /* 0x000000507500780c */ /* 0x000fe40006704270 */
[----:B------:R-:W-:Y:S02]  /*19610*/  FMNMX.FTZ R4, R139, R4, !PT ;  /* 0x000000048b047209 */ /* 0x000fe40007810000 */
[----:B------:R-:W-:Y:S02]  /*19620*/  ISETP.LT.OR P0, PT, R118, 0x51, P0 ;  /* 0x000000517600780c */ /* 0x000fe40000701670 */
[----:B-1----:R-:W-:Y:S02]  /*19630*/  FMNMX.FTZ R5, R5, R0, !PT ;  /* 0x0000000005057209 */ /* 0x002fe40007810000 */
[----:B------:R-:W-:Y:S02]  /*19640*/  FSEL R136, R46, -INF , !P0 ;  /* 0xff8000002e887808 */ /* 0x000fe40004000000 */
[----:B------:R-:W-:Y:S01]  /*19650*/  ISETP.GT.AND P0, PT, R117, 0x51, !P3 ;  /* 0x000000517500780c */ /* 0x000fe20005f04270 */
[----:B------:R-:W1:Y:S01]  /*19660*/  SHFL.BFLY PT, R14, R5, 0x1, 0x1f ;  /* 0x0c201f00050e7f89 */ /* 0x000e6200000e0000 */
[----:B------:R-:W-:Y:S02]  /*19670*/  FMNMX.FTZ R4, R136, R4, !PT ;  /* 0x0000000488047209 */ /* 0x000fe40007810000 */
[----:B------:R-:W-:Y:S04]  /*19680*/  ISETP.LT.OR P0, PT, R118, 0x52, P0 ;  /* 0x000000527600780c */ /* 0x000fe80000701670 */
[----:B------:R-:W-:Y:S02]  /*19690*/  FSEL R130, R47, -INF , !P0 ;  /* 0xff8000002f827808 */ /* 0x000fe40004000000 */
[C---:B------:R-:W-:Y:S02]  /*196a0*/  ISETP.GT.AND P0, PT, R117.reuse, 0x58, !P2 ;  /* 0x000000587500780c */ /* 0x040fe40005704270 */
[----:B------:R-:W-:Y:S02]  /*196b0*/  FMNMX.FTZ R0, R130, R4, !PT ;  /* 0x0000000482007209 */ /* 0x000fe40007810000 */
[----:B------:R-:W-:Y:S04]  /*196c0*/  ISETP.LT.OR P0, PT, R118, 0x59, P0 ;  /* 0x000000597600780c */ /* 0x000fe80000701670 */
[----:B------:R-:W-:Y:S02]  /*196d0*/  FSEL R119, R50, -INF , !P0 ;  /* 0xff80000032777808 */ /* 0x000fe40004000000 */
[----:B------:R-:W-:Y:S02]  /*196e0*/  ISETP.GT.AND P0, PT, R117, 0x59, !P1 ;  /* 0x000000597500780c */ /* 0x000fe40004f04270 */
[----:B------:R-:W-:Y:S02]  /*196f0*/  FMNMX.FTZ R0, R119, R0, !PT ;  /* 0x0000000077007209 */ /* 0x000fe40007810000 */
[----:B------:R-:W-:Y:S04]  /*19700*/  ISETP.LT.OR P0, PT, R118, 0x5a, P0 ;  /* 0x0000005a7600780c */ /* 0x000fe80000701670 */
[----:B------:R-:W-:Y:S04]  /*19710*/  FSEL R17, R51, -INF , !P0 ;  /* 0xff80000033117808 */ /* 0x000fe80004000000 */
[----:B------:R-:W-:Y:S02]  /*19720*/  FMNMX.FTZ R6, R17, R0, !PT ;  /* 0x0000000011067209 */ /* 0x000fe40007810000 */
[----:B-1----:R-:W-:Y:S03]  /*19730*/  FMNMX.FTZ R0, R5, R14, !PT ;  /* 0x0000000e05007209 */ /* 0x002fe60007810000 */
[----:B------:R-:W1:Y:S01]  /*19740*/  SHFL.BFLY PT, R4, R6, 0x2, 0x1f ;  /* 0x0c401f0006047f89 */ /* 0x000e6200000e0000 */
[C---:B------:R-:W-:Y:S01]  /*19750*/  FSETP.NEU.FTZ.AND P0, PT, R0.reuse, -INF , PT ;  /* 0xff8000000000780b */ /* 0x040fe20003f1d000 */
[----:B------:R-:W-:Y:S05]  /*19760*/  FMUL.FTZ R137, R0, c[0x0][0x2d0] ;  /* 0x0000b40000897a20 */ /* 0x000fea0000410000 */
[----:B------:R-:W-:Y:S05]  /*19770*/  FSEL R137, R137, RZ, P0 ;  /* 0x000000ff89897208 */ /* 0x000fea0000000000 */
        /* <DEDUP_REMOVED lines=9> */
[----:B------:R-:W-:Y:S01]  /*19810*/  FSEL R4, R0, RZ, P0 ;  /* 0x000000ff00047208 */ /* 0x000fe20000000000 */
[----:B------:R-:W-:Y:S02]  /*19820*/  FFMA.FTZ R145, R145, c[0x0][0x2d0], -R137 ;  /* 0x0000b40091917a23 */ /* 0x000fe40000010889 */
[----:B------:R-:W1:Y:S01]  /*19830*/  SHFL.BFLY PT, R5, R6, 0x1, 0x1f ;  /* 0x0c201f0006057f89 */ /* 0x000e6200000e0000 */
[----:B------:R-:W2:Y:S01]  /*19840*/  MUFU.EX2 R19, R19 ;  /* 0x0000001300137308 */ /* 0x000ea20000000800 */
[----:B------:R-:W-:Y:S02]  /*19850*/  FADD.FTZ R3, -R4, R3 ;  /* 0x0000000304037221 */ /* 0x000fe40000010100 */
[--C-:B------:R-:W-:Y:S02]  /*19860*/  FFMA.FTZ R144, R144, c[0x0][0x2d0], -R137.reuse ;  /* 0x0000b40090907a23 */ /* 0x100fe40000010889 */
[----:B------:R-:W-:Y:S02]  /*19870*/  FMUL.FTZ R3, R3, c[0x0][0x2d0] ;  /* 0x0000b40003037a20 */ /* 0x000fe40000410000 */
[--C-:B------:R-:W-:Y:S02]  /*19880*/  FFMA.FTZ R147, R147, c[0x0][0x2d0], -R137.reuse ;  /* 0x0000b40093937a23 */ /* 0x100fe40000010889 */
[--C-:B------:R-:W-:Y:S01]  /*19890*/  FFMA.FTZ R152, R152, c[0x0][0x2d0], -R137.reuse ;  /* 0x0000b40098987a23 */ /* 0x100fe20000010889 */
[----:B------:R-:W-:Y:S01]  /*198a0*/  MUFU.EX2 R18, R18 ;  /* 0x0000001200127308 */ /* 0x000fe20000000800 */
[--C-:B------:R-:W-:Y:S02]  /*198b0*/  FFMA.FTZ R162, R162, c[0x0][0x2d0], -R137.reuse ;  /* 0x0000b400a2a27a23 */ /* 0x100fe40000010889 */
[--C-:B------:R-:W-:Y:S02]  /*198c0*/  FFMA.FTZ R163, R163, c[0x0][0x2d0], -R137.reuse ;  /* 0x0000b400a3a37a23 */ /* 0x100fe40000010889 */
[--C-:B------:R-:W-:Y:S02]  /*198d0*/  FFMA.FTZ R164, R164, c[0x0][0x2d0], -R137.reuse ;  /* 0x0000b400a4a47a23 */ /* 0x100fe40000010889 */
[--C-:B------:R-:W-:Y:S02]  /*198e0*/  FFMA.FTZ R165, R165, c[0x0][0x2d0], -R137.reuse ;  /* 0x0000b400a5a57a23 */ /* 0x100fe40000010889 */
[--C-:B------:R-:W-:Y:S01]  /*198f0*/  FFMA.FTZ R153, R153, c[0x0][0x2d0], -R137.reuse ;  /* 0x0000b40099997a23 */ /* 0x100fe20000010889 */
[----:B------:R-:W3:Y:S01]  /*19900*/  MUFU.EX2 R3, R3 ;  /* 0x0000000300037308 */ /* 0x000ee20000000800 */
[--C-:B------:R-:W-:Y:S01]  /*19910*/  FFMA.FTZ R146, R146, c[0x0][0x2d0], -R137.reuse ;  /* 0x0000b40092927a23 */ /* 0x100fe20000010889 */
[----:B-1----:R-:W-:Y:S01]  /*19920*/  FMNMX.FTZ R16, R5, R6, !PT ;  /* 0x0000000605107209 */ /* 0x002fe20007810000 */
[--C-:B------:R-:W-:Y:S01]  /*19930*/  FFMA.FTZ R143, R143, c[0x0][0x2d0], -R137.reuse ;  /* 0x0000b4008f8f7a23 */ /* 0x100fe20000010889 */
[----:B--2---:R-:W-:Y:S01]  /*19940*/  F2FP.BF16.PACK_AB R20, R19, R49 ;  /* 0x000000311314723e */ /* 0x004fe200000010ff */
[--C-:B------:R-:W-:Y:S01]  /*19950*/  FFMA.FTZ R141, R141, c[0x0][0x2d0], -R137.reuse ;  /* 0x0000b4008d8d7a23 */ /* 0x100fe20000010889 */
[C---:B------:R-:W-:Y:S01]  /*19960*/  FSETP.NEU.FTZ.AND P0, PT, R16.reuse, -INF , PT ;  /* 0xff8000001000780b */ /* 0x040fe20003f1d000 */
[C---:B------:R-:W-:Y:S03]  /*19970*/  FMUL.FTZ R118, R16.reuse, c[0x0][0x2d0] ;  /* 0x0000b40010767a20 */ /* 0x040fe60000410000 */
[----:B------:R-:W1:Y:S01]  /*19980*/  MUFU.EX2 R48, R48 ;  /* 0x0000003000307308 */ /* 0x000e620000000800 */
[----:B------:R-:W-:Y:S01]  /*19990*/  FSEL R4, R16, RZ, P0 ;  /* 0x000000ff10047208 */ /* 0x000fe20000000000 */
[--C-:B------:R-:W-:Y:S01]  /*199a0*/  FFMA.FTZ R134, R134, c[0x0][0x2d0], -R137.reuse ;  /* 0x0000b40086867a23 */ /* 0x100fe20000010889 */
[----:B------:R-:W-:Y:S01]  /*199b0*/  FSEL R118, R118, RZ, P0 ;  /* 0x000000ff76767208 */ /* 0x000fe20000000000 */
[--C-:B------:R-:W-:Y:S01]  /*199c0*/  FFMA.FTZ R133, R133, c[0x0][0x2d0], -R137.reuse ;  /* 0x0000b40085857a23 */ /* 0x100fe20000010889 */
[----:B------:R-:W-:Y:S01]  /*199d0*/  ISETP.GT.AND P0, PT, R248, R226, PT ;  /* 0x000000e2f800720c */ /* 0x000fe20003f04270 */
[----:B------:R-:W-:Y:S02]  /*199e0*/  FADD.FTZ R2, -R4, R2 ;  /* 0x0000000204027221 */ /* 0x000fe40000010100 */
[--C-:B------:R-:W-:Y:S02]  /*199f0*/  FFMA.FTZ R117, R12, c[0x0][0x2d0], -R118.reuse ;  /* 0x0000b4000c757a23 */ /* 0x100fe40000010876 */
[----:B------:R-:W2:Y:S01]  /*19a00*/  LDSM.16.MT88.4 R12, [R208+0x100] ;  /* 0x00010000d00c783b */ /* 0x000ea20000004200 */
[--C-:B------:R-:W-:Y:S01]  /*19a10*/  FFMA.FTZ R51, R10, c[0x0][0x2d0], -R118.reuse ;  /* 0x0000b4000a337a23 */ /* 0x100fe20000010876 */
[----:B------:R-:W-:Y:S01]  /*19a20*/  MUFU.EX2 R129, R129 ;  /* 0x0000008100817308 */ /* 0x000fe20000000800 */
[--C-:B------:R-:W-:Y:S02]  /*19a30*/  FFMA.FTZ R50, R11, c[0x0][0x2d0], -R118.reuse ;  /* 0x0000b4000b327a23 */ /* 0x100fe40000010876 */
[--C-:B------:R-:W-:Y:S02]  /*19a40*/  FFMA.FTZ R116, R7, c[0x0][0x2d0], -R118.reuse ;  /* 0x0000b40007747a23 */ /* 0x100fe40000010876 */
[----:B------:R-:W-:Y:S02]  /*19a50*/  FMUL.FTZ R2, R2, c[0x0][0x2d0] ;  /* 0x0000b40002027a20 */ /* 0x000fe40000410000 */
[C---:B---3--:R-:W-:Y:S02]  /*19a60*/  FMUL.FTZ R4, R3.reuse, R112 ;  /* 0x0000007003047220 */ /* 0x048fe40000410000 */
[C---:B------:R-:W-:Y:S01]  /*19a70*/  FMUL.FTZ R5, R3.reuse, R113 ;  /* 0x0000007103057220 */ /* 0x040fe20000410000 */
[----:B------:R-:W-:Y:S01]  /*19a80*/  MUFU.EX2 R117, R117 ;  /* 0x0000007500757308 */ /* 0x000fe20000000800 */
[C---:B------:R-:W-:Y:S01]  /*19a90*/  FMUL.FTZ R8, R3.reuse, R108 ;  /* 0x0000006c03087220 */ /* 0x040fe20000410000 */
[----:B-1----:R-:W-:Y:S01]  /*19aa0*/  F2FP.BF16.PACK_AB R22, R48, R18 ;  /* 0x000000123016723e */ /* 0x002fe200000010ff */
[C---:B------:R-:W-:Y:S02]  /*19ab0*/  FMUL.FTZ R9, R3.reuse, R109 ;  /* 0x0000006d03097220 */ /* 0x040fe40000410000 */
        /* <DEDUP_REMOVED lines=11> */
[----:B------:R-:W-:Y:S02]  /*19b70*/  FMUL.FTZ R85, R3, R85 ;  /* 0x0000005503557220 */ /* 0x000fe40000410000 */
[--C-:B------:R-:W-:Y:S02]  /*19b80*/  FFMA.FTZ R169, R45, c[0x0][0x2d0], -R118.reuse ;  /* 0x0000b4002da97a23 */ /* 0x100fe40000010876 */
[--C-:B------:R-:W-:Y:S02]  /*19b90*/  FFMA.FTZ R170, R44, c[0x0][0x2d0], -R118.reuse ;  /* 0x0000b4002caa7a23 */ /* 0x100fe40000010876 */
[----:B------:R-:W-:Y:S01]  /*19ba0*/  LDSM.16.MT88.4 R44, [R204+0x4900] ;  /* 0x00490000cc2c783b */ /* 0x000fe20000004200 */
        /* <DEDUP_REMOVED lines=11> */
[----:B------:R-:W-:Y:S01]  /*19c60*/  LDSM.16.MT88.4 R108, [R208+0x2900] ;  /* 0x00290000d06c783b */ /* 0x000fe20000004200 */
        /* <DEDUP_REMOVED lines=10> */
[----:B------:R-:W-:Y:S01]  /*19d10*/  FMUL.FTZ R94, R2, R94 ;  /* 0x0000005e025e7220 */ /* 0x000fe20000410000 */
[----:B-1----:R-:W-:Y:S01]  /*19d20*/  F2FP.BF16.PACK_AB R23, R50, R51 ;  /* 0x000000333217723e */ /* 0x002fe200000010ff */
[C---:B------:R-:W-:Y:S02]  /*19d30*/  FMUL.FTZ R95, R2.reuse, R95 ;  /* 0x0000005f025f7220 */ /* 0x040fe40000410000 */
[C---:B------:R-:W-:Y:S02]  /*19d40*/  FMUL.FTZ R96, R3.reuse, R96 ;  /* 0x0000006003607220 */ /* 0x040fe40000410000 */
[C---:B------:R-:W-:Y:S01]  /*19d50*/  FMUL.FTZ R97, R3.reuse, R97 ;  /* 0x0000006103617220 */ /* 0x040fe20000410000 */
[----:B------:R-:W-:Y:S01]  /*19d60*/  MUFU.EX2 R145, R145 ;  /* 0x0000009100917308 */ /* 0x000fe20000000800 */
[C---:B--2---:R-:W-:Y:S05]  /*19d70*/  HMMA.16816.F32.BF16 R4, R20.reuse, R12, R4 ;  /* 0x0000000c1404723c */ /* 0x044fea0000041804 */
[C---:B------:R-:W-:Y:S02]  /*19d80*/  FMUL.FTZ R98, R2.reuse, R98 ;  /* 0x0000006202627220 */ /* 0x040fe40000410000 */
[C---:B------:R-:W-:Y:S01]  /*19d90*/  FMUL.FTZ R99, R2.reuse, R99 ;  /* 0x0000006302637220 */ /* 0x040fe20000410000 */
[C---:B------:R-:W-:Y:S01]  /*19da0*/  HMMA.16816.F32.BF16 R8, R20.reuse, R14, R8 ;  /* 0x0000000e1408723c */ /* 0x040fe20000041808 */
[----:B------:R-:W1:Y:S01]  /*19db0*/  LDSM.16.MT88.4 R12, [R204+0x100] ;  /* 0x00010000cc0c783b */ /* 0x000e620000004200 */
[----:B------:R-:W-:Y:S02]  /*19dc0*/  MUFU.EX2 R144, R144 ;  /* 0x0000009000907308 */ /* 0x000fe40000000800 */
[C---:B------:R-:W-:Y:S02]  /*19dd0*/  FMUL.FTZ R100, R3.reuse, R100 ;  /* 0x0000006403647220 */ /* 0x040fe40000410000 */
[C---:B------:R-:W-:Y:S02]  /*19de0*/  FMUL.FTZ R101, R3.reuse, R101 ;  /* 0x0000006503657220 */ /* 0x040fe40000410000 */
[C---:B------:R-:W-:Y:S04]  /*19df0*/  HMMA.16816.F32.BF16 R68, R20.reuse, R24, R68 ;  /* 0x000000181444723c */ /* 0x040fe80000041844 */
[C---:B------:R-:W-:Y:S01]  /*19e00*/  FMUL.FTZ R102, R2.reuse, R102 ;  /* 0x0000006602667220 */ /* 0x040fe20000410000 */
[----:B------:R-:W-:Y:S01]  /*19e10*/  MUFU.EX2 R147, R147 ;  /* 0x0000009300937308 */ /* 0x000fe20000000800 */
[C---:B------:R-:W-:Y:S02]  /*19e20*/  FMUL.FTZ R103, R2.reuse, R103 ;  /* 0x0000006702677220 */ /* 0x040fe40000410000 */
[C---:B------:R-:W-:Y:S01]  /*19e30*/  HMMA.16816.F32.BF16 R72, R20.reuse, R26, R72 ;  /* 0x0000001a1448723c */ /* 0x040fe20000041848 */
[----:B------:R-:W2:Y:S03]  /*19e40*/  LDSM.16.MT88.4 R24, [R208+0x3100] ;  /* 0x00310000d018783b */ /* 0x000ea60000004200 */
[C---:B------:R-:W-:Y:S02]  /*19e50*/  FMUL.FTZ R52, R3.reuse, R52 ;  /* 0x0000003403347220 */ /* 0x040fe40000410000 */
[C---:B------:R-:W-:Y:S01]  /*19e60*/  FMUL.FTZ R53, R3.reuse, R53 ;  /* 0x0000003503357220 */ /* 0x040fe20000410000 */
[----:B------:R-:W-:Y:S01]  /*19e70*/  MUFU.EX2 R152, R152 ;  /* 0x0000009800987308 */ /* 0x000fe20000000800 */
[C---:B------:R-:W-:Y:S04]  /*19e80*/  HMMA.16816.F32.BF16 R76, R20.reuse, R28, R76 ;  /* 0x0000001c144c723c */ /* 0x040fe8000004184c */
[C---:B------:R-:W-:Y:S02]  /*19e90*/  FMUL.FTZ R54, R2.reuse, R54 ;  /* 0x0000003602367220 */ /* 0x040fe40000410000 */
[C---:B------:R-:W-:Y:S02]  /*19ea0*/  FMUL.FTZ R55, R2.reuse, R55 ;  /* 0x0000003702377220 */ /* 0x040fe40000410000 */
[C---:B------:R-:W-:Y:S01]  /*19eb0*/  HMMA.16816.F32.BF16 R80, R20.reuse, R30, R80 ;  /* 0x0000001e1450723c */ /* 0x040fe20000041850 */
[----:B------:R-:W4:Y:S01]  /*19ec0*/  LDSM.16.MT88.4 R28, [R206+0x3100] ;  /* 0x00310000ce1c783b */ /* 0x000f220000004200 */
[----:B------:R-:W-:Y:S02]  /*19ed0*/  MUFU.EX2 R162, R162 ;  /* 0x000000a200a27308 */ /* 0x000fe40000000800 */
[C---:B------:R-:W-:Y:S02]  /*19ee0*/  FMUL.FTZ R56, R3.reuse, R56 ;  /* 0x0000003803387220 */ /* 0x040fe40000410000 */
[C---:B------:R-:W-:Y:S02]  /*19ef0*/  FMUL.FTZ R57, R3.reuse, R57 ;  /* 0x0000003903397220 */ /* 0x040fe40000410000 */
        /* <DEDUP_REMOVED lines=8> */
[----:B------:R-:W-:Y:S01]  /*19f80*/  FMUL.FTZ R13, R3, R105 ;  /* 0x00000069030d7220 */ /* 0x000fe20000410000 */
[----:B------:R-:W-:Y:S01]  /*19f90*/  MUFU.EX2 R164, R164 ;  /* 0x000000a400a47308 */ /* 0x000fe20000000800 */
[C---:B------:R-:W-:Y:S03]  /*19fa0*/  HMMA.16816.F32.BF16 R88, R20.reuse, R14, R88 ;  /* 0x0000000e1458723c */ /* 0x040fe60000041858 */
[--C-:B------:R-:W-:Y:S02]  /*19fb0*/  FFMA.FTZ R105, R41, c[0x0][0x2d0], -R118.reuse ;  /* 0x0000b40029697a23 */ /* 0x100fe40000010876 */
[--C-:B------:R-:W-:Y:S02]  /*19fc0*/  FFMA.FTZ R104, R138, c[0x0][0x2d0], -R137.reuse ;  /* 0x0000b4008a687a23 */ /* 0x100fe40000010889 */
[--C-:B------:R-:W-:Y:S01]  /*19fd0*/  FFMA.FTZ R138, R36, c[0x0][0x2d0], -R118.reuse ;  /* 0x0000b400248a7a23 */ /* 0x100fe20000010876 */
[C---:B--2---:R-:W-:Y:S01]  /*19fe0*/  HMMA.16816.F32.BF16 R92, R20.reuse, R24, R92 ;  /* 0x00000018145c723c */ /* 0x044fe2000004185c */
[----:B------:R-:W-:Y:S03]  /*19ff0*/  MUFU.EX2 R105, R105 ;  /* 0x0000006900697308 */ /* 0x000fe60000000800 */
[----:B------:R-:W-:Y:S02]  /*1a000*/  FMUL.FTZ R14, R2, R106 ;  /* 0x0000006a020e7220 */ /* 0x000fe40000410000 */
[--C-:B------:R-:W-:Y:S02]  /*1a010*/  FFMA.FTZ R106, R40, c[0x0][0x2d0], -R118.reuse ;  /* 0x0000b400286a7a23 */ /* 0x100fe40000010876 */
[C---:B------:R-:W-:Y:S01]  /*1a020*/  HMMA.16816.F32.BF16 R96, R20.reuse, R26, R96 ;  /* 0x0000001a1460723c */ /* 0x040fe20000041860 */
[----:B------:R-:W1:Y:S02]  /*1a030*/  LDSM.16.MT88.4 R24, [R204+0x3100] ;  /* 0x00310000cc18783b */ /* 0x000e640000004200 */
[----:B------:R-:W2:Y:S01]  /*1a040*/  MUFU.EX2 R104, R104 ;  /* 0x0000006800687308 */ /* 0x000ea20000000800 */
[C---:B------:R-:W-:Y:S02]  /*1a050*/  FMUL.FTZ R15, R2.reuse, R107 ;  /* 0x0000006b020f7220 */ /* 0x040fe40000410000 */
[--C-:B------:R-:W-:Y:S02]  /*1a060*/  FFMA.FTZ R107, R37, c[0x0][0x2d0], -R118.reuse ;  /* 0x0000b400256b7a23 */ /* 0x100fe40000010876 */
[C---:B------:R-:W-:Y:S01]  /*1a070*/  FMUL.FTZ R59, R2.reuse, R59 ;  /* 0x0000003b023b7220 */ /* 0x040fe20000410000 */
[----:B------:R-:W-:Y:S02]  /*1a080*/  LDSM.16.MT88.4 R36, [R205+0x900] ;  /* 0x00090000cd24783b */ /* 0x000fe40000004200 */
[C---:B----4-:R-:W-:Y:S02]  /*1a090*/  HMMA.16816.F32.BF16 R12, R20.reuse, R28, R12 ;  /* 0x0000001c140c723c */ /* 0x050fe4000004180c */
[----:B------:R-:W4:Y:S01]  /*1a0a0*/  MUFU.EX2 R106, R106 ;  /* 0x0000006a006a7308 */ /* 0x000f220000000800 */
[C---:B------:R-:W-:Y:S02]  /*1a0b0*/  FMUL.FTZ R60, R3.reuse, R60 ;  /* 0x0000003c033c7220 */ /* 0x040fe40000410000 */
[C---:B------:R-:W-:Y:S01]  /*1a0c0*/  FMUL.FTZ R61, R3.reuse, R61 ;  /* 0x0000003d033d7220 */ /* 0x040fe20000410000 */
[----:B------:R-:W-:Y:S01]  /*1a0d0*/  LDSM.16.MT88.4 R40, [R204+0x900] ;  /* 0x00090000cc28783b */ /* 0x000fe20000004200 */
[C---:B------:R-:W-:Y:S01]  /*1a0e0*/  FMUL.FTZ R62, R2.reuse, R62 ;  /* 0x0000003e023e7220 */ /* 0x040fe20000410000 */
[C---:B------:R-:W-:Y:S04]  /*1a0f0*/  HMMA.16816.F32.BF16 R100, R20.reuse, R30, R100 ;  /* 0x0000001e1464723c */ /* 0x040fe80000041864 */
[C---:B------:R-:W-:Y:S01]  /*1a100*/  FMUL.FTZ R63, R2.reuse, R63 ;  /* 0x0000003f023f7220 */ /* 0x040fe20000410000 */
[----:B------:R-:W-:Y:S01]  /*1a110*/  MUFU.EX2 R107, R107 ;  /* 0x0000006b006b7308 */ /* 0x000fe20000000800 */
[----:B------:R-:W5:Y:S01]  /*1a120*/  LDSM.16.MT88.4 R28, [R208+0x900] ;  /* 0x00090000d01c783b */ /* 0x000f620000004200 */
[C---:B------:R-:W-:Y:S01]  /*1a130*/  FMUL.FTZ R64, R3.reuse, R64 ;  /* 0x0000004003407220 */ /* 0x040fe20000410000 */
[C---:B------:R-:W-:Y:S04]  /*1a140*/  HMMA.16816.F32.BF16 R52, R20.reuse, R32, R52 ;  /* 0x000000201434723c */ /* 0x040fe80000041834 */
[----:B------:R-:W-:Y:S02]  /*1a150*/  FMUL.FTZ R65, R3, R65 ;  /* 0x0000004103417220 */ /* 0x000fe40000410000 */
[C---:B------:R-:W-:Y:S01]  /*1a160*/  FMUL.FTZ R66, R2.reuse, R66 ;  /* 0x0000004202427220 */ /* 0x040fe20000410000 */
[----:B------:R-:W2:Y:S01]  /*1a170*/  MUFU.EX2 R138, R138 ;  /* 0x0000008a008a7308 */ /* 0x000ea20000000800 */
[C---:B------:R-:W-:Y:S01]  /*1a180*/  HMMA.16816.F32.BF16 R56, R20.reuse, R34, R56 ;  /* 0x000000221438723c */ /* 0x040fe20000041838 */
[----:B------:R-:W5:Y:S03]  /*1a190*/  LDSM.16.MT88.4 R32, [R206+0x900] ;  /* 0x00090000ce20783b */ /* 0x000f660000004200 */
[----:B------:R-:W-:Y:S02]  /*1a1a0*/  FMUL.FTZ R67, R2, R67 ;  /* 0x0000004302437220 */ /* 0x000fe40000410000 */
[--C-:B------:R-:W-:Y:S02]  /*1a1b0*/  FFMA.FTZ R154, R154, c[0x0][0x2d0], -R118.reuse ;  /* 0x0000b4009a9a7a23 */ /* 0x100fe40000010876 */
[C---:B-1----:R-:W-:Y:S01]  /*1a1c0*/  HMMA.16816.F32.BF16 R60, R20.reuse, R24, R60 ;  /* 0x00000018143c723c */ /* 0x042fe2000004183c */
[----:B------:R-:W-:Y:S03]  /*1a1d0*/  MUFU.EX2 R165, R165 ;  /* 0x000000a500a57308 */ /* 0x000fe60000000800 */
[--C-:B------:R-:W-:Y:S02]  /*1a1e0*/  FFMA.FTZ R155, R155, c[0x0][0x2d0], -R118.reuse ;  /* 0x0000b4009b9b7a23 */ /* 0x100fe40000010876 */
[--C-:B------:R-:W-:Y:S02]  /*1a1f0*/  FFMA.FTZ R160, R160, c[0x0][0x2d0], -R118.reuse ;  /* 0x0000b400a0a07a23 */ /* 0x100fe40000010876 */
[----:B------:R-:W-:Y:S01]  /*1a200*/  HMMA.16816.F32.BF16 R64, R20, R26, R64 ;  /* 0x0000001a1440723c */ /* 0x000fe20000041840 */
[----:B------:R-:W1:Y:S02]  /*1a210*/  LDSM.16.MT88.4 R24, [R208+0x3900] ;  /* 0x00390000d018783b */ /* 0x000e640000004200 */
[----:B------:R-:W1:Y:S01]  /*1a220*/  MUFU.EX2 R154, R154 ;  /* 0x0000009a009a7308 */ /* 0x000e620000000800 */
[--C-:B------:R-:W-:Y:S02]  /*1a230*/  FFMA.FTZ R161, R161, c[0x0][0x2d0], -R118.reuse ;  /* 0x0000b400a1a17a23 */ /* 0x100fe40000010876 */
[--C-:B------:R-:W-:Y:S01]  /*1a240*/  FFMA.FTZ R168, R168, c[0x0][0x2d0], -R118.reuse ;  /* 0x0000b400a8a87a23 */ /* 0x100fe20000010876 */
[----:B---3--:R-:W-:Y:S01]  /*1a250*/  F2FP.BF16.PACK_AB R20, R132, R129 ;  /* 0x000000818414723e */ /* 0x008fe200000010ff */
[--C-:B------:R-:W-:Y:S01]  /*1a260*/  FFMA.FTZ R167, R167, c[0x0][0x2d0], -R118.reuse ;  /* 0x0000b400a7a77a23 */ /* 0x100fe20000010876 */
[----:B--2---:R-:W-:Y:S03]  /*1a270*/  F2FP.BF16.PACK_AB R22, R104, R135 ;  /* 0x000000876816723e */ /* 0x004fe600000010ff */
[----:B----4-:R-:W-:Y:S01]  /*1a280*/  F2FP.BF16.PACK_AB R21, R106, R105 ;  /* 0x000000696a15723e */ /* 0x010fe200000010ff */
[----:B------:R-:W2:Y:S01]  /*1a290*/  MUFU.EX2 R155, R155 ;  /* 0x0000009b009b7308 */ /* 0x000ea20000000800 */
[----:B------:R-:W-:Y:S01]  /*1a2a0*/  F2FP.BF16.PACK_AB R23, R138, R107 ;  /* 0x0000006b8a17723e */ /* 0x000fe200000010ff */
[--C-:B------:R-:W-:Y:S02]  /*1a2b0*/  FFMA.FTZ R166, R166, c[0x0][0x2d0], -R118.reuse ;  /* 0x0000b400a6a67a23 */ /* 0x100fe40000010876 */
[--C-:B------:R-:W-:Y:S02]  /*1a2c0*/  FFMA.FTZ R142, R142, c[0x0][0x2d0], -R118.reuse ;  /* 0x0000b4008e8e7a23 */ /* 0x100fe40000010876 */
[--C-:B------:R-:W-:Y:S02]  /*1a2d0*/  FFMA.FTZ R140, R140, c[0x0][0x2d0], -R118.reuse ;  /* 0x0000b4008c8c7a23 */ /* 0x100fe40000010876 */
[C---:B-----5:R-:W-:Y:S02]  /*1a2e0*/  HMMA.16816.F32.BF16 R4, R20.reuse, R28, R4 ;  /* 0x0000001c1404723c */ /* 0x060fe40000041804 */
[----:B------:R-:W-:Y:S01]  /*1a2f0*/  MUFU.EX2 R160, R160 ;  /* 0x000000a000a07308 */ /* 0x000fe20000000800 */
[--C-:B------:R-:W-:Y:S02]  /*1a300*/  FFMA.FTZ R139, R139, c[0x0][0x2d0], -R118.reuse ;  /* 0x0000b4008b8b7a23 */ /* 0x100fe40000010876 */
[--C-:B------:R-:W-:Y:S02]  /*1a310*/  FFMA.FTZ R131, R131, c[0x0][0x2d0], -R137.reuse ;  /* 0x0000b40083837a23 */ /* 0x100fe40000010889 */
[----:B------:R-:W-:Y:S01]  /*1a320*/  FFMA.FTZ R137, R128, c[0x0][0x2d0], -R137 ;  /* 0x0000b40080897a23 */ /* 0x000fe20000010889 */
[C---:B------:R-:W-:Y:S01]  /*1a330*/  HMMA.16816.F32.BF16 R8, R20.reuse, R30, R8 ;  /* 0x0000001e1408723c */ /* 0x040fe20000041808 */
[----:B------:R-:W3:Y:S03]  /*1a340*/  LDSM.16.MT88.4 R28, [R206+0x3900] ;  /* 0x00390000ce1c783b */ /* 0x000ee60000004200 */
[----:B------:R-:W4:Y:S01]  /*1a350*/  MUFU.EX2 R161, R161 ;  /* 0x000000a100a17308 */ /* 0x000f220000000800 */
[--C-:B------:R-:W-:Y:S02]  /*1a360*/  FFMA.FTZ R128, R136, c[0x0][0x2d0], -R118.reuse ;  /* 0x0000b40088807a23 */ /* 0x100fe40000010876 */
[--C-:B------:R-:W-:Y:S01]  /*1a370*/  FFMA.FTZ R130, R130, c[0x0][0x2d0], -R118.reuse ;  /* 0x0000b40082827a23 */ /* 0x100fe20000010876 */
[C---:B------:R-:W-:Y:S04]  /*1a380*/  HMMA.16816.F32.BF16 R68, R20.reuse, R32, R68 ;  /* 0x000000201444723c */ /* 0x040fe80000041844 */
[--C-:B------:R-:W-:Y:S02]  /*1a390*/  FFMA.FTZ R119, R119, c[0x0][0x2d0], -R118.reuse ;  /* 0x0000b40077777a23 */ /* 0x100fe40000010876 */
[----:B------:R-:W5:Y:S01]  /*1a3a0*/  MUFU.EX2 R168, R168 ;  /* 0x000000a800a87308 */ /* 0x000f620000000800 */
[----:B------:R-:W-:Y:S01]  /*1a3b0*/  FFMA.FTZ R118, R17, c[0x0][0x2d0], -R118 ;  /* 0x0000b40011767a23 */ /* 0x000fe20000010876 */
[C---:B------:R-:W-:Y:S01]  /*1a3c0*/  HMMA.16816.F32.BF16 R72, R20.reuse, R34, R72 ;  /* 0x000000221448723c */ /* 0x040fe20000041848 */
[----:B------:R-:W2:Y:S03]  /*1a3d0*/  LDSM.16.MT88.4 R32, [R205+0x3900] ;  /* 0x00390000cd20783b */ /* 0x000ea60000004200 */
[----:B------:R-:W-:Y:S02]  /*1a3e0*/  FFMA.FTZ R49, R3, R245, R49 ;  /* 0x000000f503317223 */ /* 0x000fe40000010031 */
[----:B------:R-:W-:Y:S01]  /*1a3f0*/  FFMA.FTZ R117, R2, R244, R117 ;  /* 0x000000f402757223 */ /* 0x000fe20000010075 */
[----:B------:R-:W-:Y:S01]  /*1a400*/  IADD3 R2, R248, -0x1, RZ ;  /* 0xfffffffff8027810 */ /* 0x000fe20007ffe0ff */
[C---:B------:R-:W-:Y:S01]  /*1a410*/  HMMA.16816.F32.BF16 R76, R20.reuse, R36, R76 ;  /* 0x00000024144c723c */ /* 0x040fe2000004184c */
[----:B------:R-:W1:Y:S03]  /*1a420*/  MUFU.EX2 R167, R167 ;  /* 0x000000a700a77308 */ /* 0x000e660000000800 */
[----:B------:R-:W-:Y:S02]  /*1a430*/  FADD.FTZ R49, R19, R49 ;  /* 0x0000003113317221 */ /* 0x000fe40000010000 */
[----:B------:R-:W-:Y:S02]  /*1a440*/  FADD.FTZ R117, R116, R117 ;  /* 0x0000007574757221 */ /* 0x000fe40000010000 */
[C---:B------:R-:W-:Y:S01]  /*1a450*/  HMMA.16816.F32.BF16 R80, R20.reuse, R38, R80 ;  /* 0x000000261450723c */ /* 0x040fe20000041850 */
[----:B------:R-:W2:Y:S02]  /*1a460*/  LDSM.16.MT88.4 R36, [R204+0x3900] ;  /* 0x00390000cc24783b */ /* 0x000ea40000004200 */
[----:B------:R-:W-:Y:S01]  /*1a470*/  MUFU.EX2 R166, R166 ;  /* 0x000000a600a67308 */ /* 0x000fe20000000800 */
[----:B------:R-:W-:Y:S02]  /*1a480*/  FADD.FTZ R18, R18, R49 ;  /* 0x0000003112127221 */ /* 0x000fe40000010000 */
[----:B------:R-:W-:Y:S02]  /*1a490*/  FADD.FTZ R117, R51, R117 ;  /* 0x0000007533757221 */ /* 0x000fe40000010000 */
[C---:B------:R-:W-:Y:S04]  /*1a4a0*/  HMMA.16816.F32.BF16 R84, R20.reuse, R40, R84 ;  /* 0x000000281454723c */ /* 0x040fe80000041854 */
[----:B------:R-:W-:Y:S01]  /*1a4b0*/  FADD.FTZ R18, R48, R18 ;  /* 0x0000001230127221 */ /* 0x000fe20000010000 */
[----:B------:R-:W2:Y:S01]  /*1a4c0*/  MUFU.EX2 R169, R169 ;  /* 0x000000a900a97308 */ /* 0x000ea20000000800 */
[----:B------:R-:W-:Y:S02]  /*1a4d0*/  FADD.FTZ R50, R50, R117 ;  /* 0x0000007532327221 */ /* 0x000fe40000010000 */
[C---:B------:R-:W-:Y:S01]  /*1a4e0*/  HMMA.16816.F32.BF16 R88, R20.reuse, R42, R88 ;  /* 0x0000002a1458723c */ /* 0x040fe20000041858 */
[----:B------:R-:W-:Y:S03]  /*1a4f0*/  LDSM.16.MT88.4 R40, [R204+0x4100] ;  /* 0x00410000cc28783b */ /* 0x000fe60000004200 */
[----:B------:R-:W-:Y:S02]  /*1a500*/  FADD.FTZ R129, R129, R18 ;  /* 0x0000001281817221 */ /* 0x000fe40000010000 */
[----:B------:R-:W-:Y:S01]  /*1a510*/  FADD.FTZ R50, R105, R50 ;  /* 0x0000003269327221 */ /* 0x000fe20000010000 */
[----:B------:R-:W-:Y:S01]  /*1a520*/  MUFU.EX2 R153, R153 ;  /* 0x0000009900997308 */ /* 0x000fe20000000800 */
[C---:B-1----:R-:W-:Y:S04]  /*1a530*/  HMMA.16816.F32.BF16 R92, R20.reuse, R24, R92 ;  /* 0x00000018145c723c */ /* 0x042fe8000004185c */
[----:B------:R-:W-:Y:S02]  /*1a540*/  FADD.FTZ R129, R132, R129 ;  /* 0x0000008184817221 */ /* 0x000fe40000010000 */
[----:B------:R-:W-:Y:S02]  /*1a550*/  FADD.FTZ R106, R106, R50 ;  /* 0x000000326a6a7221 */ /* 0x000fe40000010000 */
[C---:B------:R-:W-:Y:S01]  /*1a560*/  HMMA.16816.F32.BF16 R96, R20.reuse, R26, R96 ;  /* 0x0000001a1460723c */ /* 0x040fe20000041860 */
[----:B------:R-:W1:Y:S01]  /*1a570*/  LDSM.16.MT88.4 R24, [R208+0x1100] ;  /* 0x00110000d018783b */ /* 0x000e620000004200 */
        /* <DEDUP_REMOVED lines=8> */
[----:B------:R-:W3:Y:S03]  /*1a600*/  LDSM.16.MT88.4 R28, [R206+0x1100] ;  /* 0x00110000ce1c783b */ /* 0x000ee60000004200 */
[----:B------:R-:W-:Y:S02]  /*1a610*/  FADD.FTZ R138, R154, R138 ;  /* 0x0000008a9a8a7221 */ /* 0x000fe40000010000 */
[----:B------:R-:W-:Y:S01]  /*1a620*/  MUFU.EX2 R141, R141 ;  /* 0x0000008d008d7308 */ /* 0x000fe20000000800 */
[----:B------:R-:W-:Y:S01]  /*1a630*/  IMAD.MOV.U32 R248, RZ, RZ, R2 ;  /* 0x000000fffff87224 */ /* 0x000fe200078e0002 */
[C---:B--2---:R-:W-:Y:S04]  /*1a640*/  HMMA.16816.F32.BF16 R52, R20.reuse, R32, R52 ;  /* 0x000000201434723c */ /* 0x044fe80000041834 */
[----:B------:R-:W-:Y:S02]  /*1a650*/  IMAD.MOV.U32 R3, RZ, RZ, R0 ;  /* 0x000000ffff037224 */ /* 0x000fe400078e0000 */
[----:B------:R-:W-:Y:S02]  /*1a660*/  IMAD.MOV.U32 R2, RZ, RZ, R16 ;  /* 0x000000ffff027224 */ /* 0x000fe400078e0010 */
[C---:B------:R-:W-:Y:S01]  /*1a670*/  HMMA.16816.F32.BF16 R56, R20.reuse, R34, R56 ;  /* 0x000000221438723c */ /* 0x040fe20000041838 */
[----:B------:R-:W2:Y:S01]  /*1a680*/  LDSM.16.MT88.4 R32, [R205+0x1100] ;  /* 0x00110000cd20783b */ /* 0x000ea20000004200 */
[----:B------:R-:W1:Y:S06]  /*1a690*/  MUFU.EX2 R170, R170 ;  /* 0x000000aa00aa7308 */ /* 0x000e6c0000000800 */
[C---:B------:R-:W-:Y:S04]  /*1a6a0*/  HMMA.16816.F32.BF16 R60, R20.reuse, R36, R60 ;  /* 0x00000024143c723c */ /* 0x040fe8000004183c */
[----:B------:R-:W1:Y:S04]  /*1a6b0*/  MUFU.EX2 R142, R142 ;  /* 0x0000008e008e7308 */ /* 0x000e680000000800 */
[----:B------:R-:W-:Y:S01]  /*1a6c0*/  HMMA.16816.F32.BF16 R64, R20, R38, R64 ;  /* 0x000000261440723c */ /* 0x000fe20000041840 */
[----:B------:R-:W2:Y:S05]  /*1a6d0*/  LDSM.16.MT88.4 R36, [R204+0x1100] ;  /* 0x00110000cc24783b */ /* 0x000eaa0000004200 */
[----:B------:R-:W-:Y:S01]  /*1a6e0*/  MUFU.EX2 R140, R140 ;  /* 0x0000008c008c7308 */ /* 0x000fe20000000800 */
[----:B------:R-:W-:Y:S01]  /*1a6f0*/  F2FP.BF16.PACK_AB R20, R144, R145 ;  /* 0x000000919014723e */ /* 0x000fe200000010ff */
[----:B------:R-:W-:Y:S01]  /*1a700*/  FADD.FTZ R145, R145, R135 ;  /* 0x0000008791917221 */ /* 0x000fe20000010000 */
[----:B------:R-:W-:Y:S03]  /*1a710*/  F2FP.BF16.PACK_AB R22, R152, R147 ;  /* 0x000000939816723e */ /* 0x000fe600000010ff */
[----:B------:R-:W-:Y:S01]  /*1a720*/  F2FP.BF16.PACK_AB R21, R155, R154 ;  /* 0x0000009a9b15723e */ /* 0x000fe200000010ff */
[----:B------:R-:W-:Y:S01]  /*1a730*/  FADD.FTZ R145, R144, R145 ;  /* 0x0000009190917221 */ /* 0x000fe20000010000 */
[----:B----4-:R-:W-:Y:S01]  /*1a740*/  F2FP.BF16.PACK_AB R23, R161, R160 ;  /* 0x000000a0a117723e */ /* 0x010fe200000010ff */
[----:B------:R-:W-:Y:S01]  /*1a750*/  FADD.FTZ R155, R155, R138 ;  /* 0x0000008a9b9b7221 */ /* 0x000fe20000010000 */
[----:B------:R-:W4:Y:S01]  /*1a760*/  MUFU.EX2 R139, R139 ;  /* 0x0000008b008b7308 */ /* 0x000f220000000800 */
[----:B------:R-:W-:Y:S02]  /*1a770*/  FADD.FTZ R147, R147, R145 ;  /* 0x0000009193937221 */ /* 0x000fe40000010000 */
[----:B------:R-:W-:Y:S02]  /*1a780*/  FADD.FTZ R155, R160, R155 ;  /* 0x0000009ba09b7221 */ /* 0x000fe40000010000 */
[C---:B-1----:R-:W-:Y:S03]  /*1a790*/  HMMA.16816.F32.BF16 R4, R20.reuse, R24, R4 ;  /* 0x000000181404723c */ /* 0x042fe60000041804 */
[----:B------:R-:W-:Y:S02]  /*1a7a0*/  FADD.FTZ R147, R152, R147 ;  /* 0x0000009398937221 */ /* 0x000fe40000010000 */
[----:B------:R-:W-:Y:S01]  /*1a7b0*/  MUFU.EX2 R134, R134 ;  /* 0x0000008600867308 */ /* 0x000fe20000000800 */
[----:B------:R-:W-:Y:S02]  /*1a7c0*/  FADD.FTZ R161, R161, R155 ;  /* 0x0000009ba1a17221 */ /* 0x000fe40000010000 */
[C---:B------:R-:W-:Y:S01]  /*1a7d0*/  HMMA.16816.F32.BF16 R8, R20.reuse, R26, R8 ;  /* 0x0000001a1408723c */ /* 0x040fe20000041808 */
[----:B------:R-:W1:Y:S03]  /*1a7e0*/  LDSM.16.MT88.4 R24, [R208+0x4100] ;  /* 0x00410000d018783b */ /* 0x000e660000004200 */
[----:B-----5:R-:W-:Y:S03]  /*1a7f0*/  FADD.FTZ R161, R168, R161 ;  /* 0x000000a1a8a17221 */ /* 0x020fe60000010000 */
[----:B------:R-:W-:Y:S01]  /*1a800*/  MUFU.EX2 R133, R133 ;  /* 0x0000008500857308 */ /* 0x000fe20000000800 */
[C---:B---3--:R-:W-:Y:S08]  /*1a810*/  HMMA.16816.F32.BF16 R68, R20.reuse, R28, R68 ;  /* 0x0000001c1444723c */ /* 0x048ff00000041844 */
[C---:B------:R-:W-:Y:S01]  /*1a820*/  HMMA.16816.F32.BF16 R72, R20.reuse, R30, R72 ;  /* 0x0000001e1448723c */ /* 0x040fe20000041848 */
[----:B------:R-:W3:Y:S01]  /*1a830*/  LDSM.16.MT88.4 R28, [R206+0x4100] ;  /* 0x00410000ce1c783b */ /* 0x000ee20000004200 */
[----:B------:R-:W-:Y:S06]  /*1a840*/  MUFU.EX2 R131, R131 ;  /* 0x0000008300837308 */ /* 0x000fec0000000800 */
[C---:B--2---:R-:W-:Y:S04]  /*1a850*/  HMMA.16816.F32.BF16 R76, R20.reuse, R32, R76 ;  /* 0x00000020144c723c */ /* 0x044fe8000004184c */
[----:B------:R-:W-:Y:S04]  /*1a860*/  MUFU.EX2 R137, R137 ;  /* 0x0000008900897308 */ /* 0x000fe80000000800 */
[C---:B------:R-:W-:Y:S01]  /*1a870*/  HMMA.16816.F32.BF16 R80, R20.reuse, R34, R80 ;  /* 0x000000221450723c */ /* 0x040fe20000041850 */
[----:B------:R-:W2:Y:S05]  /*1a880*/  LDSM.16.MT88.4 R32, [R205+0x4100] ;  /* 0x00410000cd20783b */ /* 0x000eaa0000004200 */
[----:B------:R-:W5:Y:S02]  /*1a890*/  MUFU.EX2 R128, R128 ;  /* 0x0000008000807308 */ /* 0x000f640000000800 */
[C---:B------:R-:W-:Y:S08]  /*1a8a0*/  HMMA.16816.F32.BF16 R84, R20.reuse, R36, R84 ;  /* 0x000000241454723c */ /* 0x040ff00000041854 */
[C---:B------:R-:W-:Y:S01]  /*1a8b0*/  HMMA.16816.F32.BF16 R88, R20.reuse, R38, R88 ;  /* 0x000000261458723c */ /* 0x040fe20000041858 */
[----:B------:R-:W4:Y:S01]  /*1a8c0*/  LDSM.16.MT88.4 R36, [R208+0x1900] ;  /* 0x00190000d024783b */ /* 0x000f220000004200 */
[----:B------:R-:W2:Y:S06]  /*1a8d0*/  MUFU.EX2 R130, R130 ;  /* 0x0000008200827308 */ /* 0x000eac0000000800 */
[C---:B-1----:R-:W-:Y:S04]  /*1a8e0*/  HMMA.16816.F32.BF16 R92, R20.reuse, R24, R92 ;  /* 0x00000018145c723c */ /* 0x042fe8000004185c */
[----:B------:R-:W1:Y:S04]  /*1a8f0*/  MUFU.EX2 R119, R119 ;  /* 0x0000007700777308 */ /* 0x000e680000000800 */
[C---:B------:R-:W-:Y:S01]  /*1a900*/  HMMA.16816.F32.BF16 R96, R20.reuse, R26, R96 ;  /* 0x0000001a1460723c */ /* 0x040fe20000041860 */
[----:B------:R-:W1:Y:S05]  /*1a910*/  LDSM.16.MT88.4 R24, [R206+0x1900] ;  /* 0x00190000ce18783b */ /* 0x000e6a0000004200 */
[----:B------:R-:W1:Y:S02]  /*1a920*/  MUFU.EX2 R118, R118 ;  /* 0x0000007600767308 */ /* 0x000e640000000800 */
[C---:B---3--:R-:W-:Y:S08]  /*1a930*/  HMMA.16816.F32.BF16 R12, R20.reuse, R28, R12 ;  /* 0x0000001c140c723c */ /* 0x048ff0000004180c */
[C---:B------:R-:W-:Y:S01]  /*1a940*/  HMMA.16816.F32.BF16 R100, R20.reuse, R30, R100 ;  /* 0x0000001e1464723c */ /* 0x040fe20000041864 */
[----:B------:R-:W3:Y:S07]  /*1a950*/  LDSM.16.MT88.4 R28, [R205+0x1900] ;  /* 0x00190000cd1c783b */ /* 0x000eee0000004200 */
        /* <DEDUP_REMOVED lines=17> */
[----:B------:R-:W-:Y:S03]  /*1aa70*/  FADD.FTZ R169, R169, R167 ;  /* 0x000000a7a9a97221 */ /* 0x000fe60000010000 */
[C---:B------:R-:W-:Y:S01]  /*1aa80*/  HMMA.16816.F32.BF16 R8, R20.reuse, R38, R8 ;  /* 0x000000261408723c */ /* 0x040fe20000041808 */
[----:B------:R-:W4:Y:S03]  /*1aa90*/  LDSM.16.MT88.4 R36, [R208+0x4900] ;  /* 0x00490000d024783b */ /* 0x000f260000004200 */
[----:B------:R-:W-:Y:S04]  /*1aaa0*/  FADD.FTZ R169, R170, R169 ;  /* 0x000000a9aaa97221 */ /* 0x000fe80000010000 */
[C---:B-1----:R-:W-:Y:S08]  /*1aab0*/  HMMA.16816.F32.BF16 R68, R20.reuse, R24, R68 ;  /* 0x000000181444723c */ /* 0x042ff00000041844 */
[C---:B------:R-:W-:Y:S01]  /*1aac0*/  HMMA.16816.F32.BF16 R72, R20.reuse, R26, R72 ;  /* 0x0000001a1448723c */ /* 0x040fe20000041848 */
[----:B------:R-:W1:Y:S07]  /*1aad0*/  LDSM.16.MT88.4 R24, [R206+0x4900] ;  /* 0x00490000ce18783b */ /* 0x000e6e0000004200 */
        /* <DEDUP_REMOVED lines=8> */
[----:B------:R-:W-:Y:S07]  /*1ab60*/  LDSM.16.MT88.4 R36, [R204+0x2100] ;  /* 0x00210000cc24783b */ /* 0x000fee0000004200 */
[C---:B-1----:R-:W-:Y:S08]  /*1ab70*/  HMMA.16816.F32.BF16 R12, R20.reuse, R24, R12 ;  /* 0x00000018140c723c */ /* 0x042ff0000004180c */
        /* <DEDUP_REMOVED lines=19> */
[----:B------:R-:W-:Y:S03]  /*1acb0*/  FADD.FTZ R139, R139, R142 ;  /* 0x0000008e8b8b7221 */ /* 0x000fe60000010000 */
[C---:B------:R-:W-:Y:S01]  /*1acc0*/  HMMA.16816.F32.BF16 R8, R20.reuse, R30, R8 ;  /* 0x0000001e1408723c */ /* 0x040fe20000041808 */
[----:B------:R-:W3:Y:S03]  /*1acd0*/  LDSM.16.MT88.4 R28, [R208+0x5100] ;  /* 0x00510000d01c783b */ /* 0x000ee60000004200 */
[----:B-----5:R-:W-:Y:S04]  /*1ace0*/  FADD.FTZ R139, R128, R139 ;  /* 0x0000008b808b7221 */ /* 0x020fe80000010000 */
[C---:B--2---:R-:W-:Y:S04]  /*1acf0*/  HMMA.16816.F32.BF16 R68, R20.reuse, R32, R68 ;  /* 0x000000201444723c */ /* 0x044fe80000041844 */
[----:B------:R-:W-:Y:S04]  /*1ad00*/  FADD.FTZ R139, R130, R139 ;  /* 0x0000008b828b7221 */ /* 0x000fe80000010000 */
[C---:B------:R-:W-:Y:S01]  /*1ad10*/  HMMA.16816.F32.BF16 R72, R20.reuse, R34, R72 ;  /* 0x000000221448723c */ /* 0x040fe20000041848 */
[----:B------:R-:W2:Y:S03]  /*1ad20*/  LDSM.16.MT88.4 R32, [R206+0x5100] ;  /* 0x00510000ce20783b */ /* 0x000ea60000004200 */
[----:B------:R-:W-:Y:S04]  /*1ad30*/  FADD.FTZ R139, R119, R139 ;  /* 0x0000008b778b7221 */ /* 0x000fe80000010000 */
[C---:B-1----:R-:W-:Y:S04]  /*1ad40*/  HMMA.16816.F32.BF16 R76, R20.reuse, R24, R76 ;  /* 0x00000018144c723c */ /* 0x042fe8000004184c */
[----:B------:R-:W-:Y:S04]  /*1ad50*/  FADD.FTZ R244, R118, R139 ;  /* 0x0000008b76f47221 */ /* 0x000fe80000010000 */
[C---:B------:R-:W-:Y:S01]  /*1ad60*/  HMMA.16816.F32.BF16 R80, R20.reuse, R26, R80 ;  /* 0x0000001a1450723c */ /* 0x040fe20000041850 */
[----:B------:R-:W1:Y:S07]  /*1ad70*/  LDSM.16.MT88.4 R24, [R204+0x5100] ;  /* 0x00510000cc18783b */ /* 0x000e6e0000004200 */
[C---:B------:R-:W-:Y:S08]  /*1ad80*/  HMMA.16816.F32.BF16 R84, R20.reuse, R36, R84 ;  /* 0x000000241454723c */ /* 0x040ff00000041854 */
[C---:B------:R-:W-:Y:S01]  /*1ad90*/  HMMA.16816.F32.BF16 R88, R20.reuse, R38, R88 ;  /* 0x000000261458723c */ /* 0x040fe20000041858 */
[----:B------:R-:W4:Y:S07]  /*1ada0*/  LDSM.16.MT88.4 R36, [R206+0x2900] ;  /* 0x00290000ce24783b */ /* 0x000f2e0000004200 */
[C---:B---3--:R-:W-:Y:S08]  /*1adb0*/  HMMA.16816.F32.BF16 R92, R20.reuse, R28, R92 ;  /* 0x0000001c145c723c */ /* 0x048ff0000004185c */
[C---:B------:R-:W-:Y:S01]  /*1adc0*/  HMMA.16816.F32.BF16 R96, R20.reuse, R30, R96 ;  /* 0x0000001e1460723c */ /* 0x040fe20000041860 */
[----:B------:R-:W3:Y:S07]  /*1add0*/  LDSM.16.MT88.4 R28, [R204+0x2900] ;  /* 0x00290000cc1c783b */ /* 0x000eee0000004200 */
[C---:B--2---:R-:W-:Y:S08]  /*1ade0*/  HMMA.16816.F32.BF16 R12, R20.reuse, R32, R12 ;  /* 0x00000020140c723c */ /* 0x044ff0000004180c */
        /* <DEDUP_REMOVED lines=14> */
[----:B------:R-:W2:Y:S02]  /*1aed0*/  LDSM.16.MT88.4 R4, [R206+0x5900] ;  /* 0x00590000ce04783b */ /* 0x000ea40000004200 */
[----:B------:R-:W-:Y:S05]  /*1aee0*/  FADD.FTZ R245, R137, R134 ;  /* 0x0000008689f57221 */ /* 0x000fea0000010000 */
[C---:B------:R-:W-:Y:S01]  /*1aef0*/  HMMA.16816.F32.BF16 R108, R20.reuse, R110, R8 ;  /* 0x0000006e146c723c */ /* 0x040fe20000041808 */
[----:B------:R-:W5:Y:S07]  /*1af00*/  LDSM.16.MT88.4 R8, [R205+0x5900] ;  /* 0x00590000cd08783b */ /* 0x000f6e0000004200 */
[C---:B----4-:R-:W-:Y:S08]  /*1af10*/  HMMA.16816.F32.BF16 R68, R20.reuse, R36, R68 ;  /* 0x000000241444723c */ /* 0x050ff00000041844 */
        /* <DEDUP_REMOVED lines=8> */
[C---:B--2---:R-:W-:Y:S08]  /*1afa0*/  HMMA.16816.F32.BF16 R104, R20.reuse, R4, R12 ;  /* 0x000000041468723c */ /* 0x044ff0000004180c */
[C---:B------:R-:W-:Y:S08]  /*1afb0*/  HMMA.16816.F32.BF16 R100, R20.reuse, R6, R100 ;  /* 0x000000061464723c */ /* 0x040ff00000041864 */
[C---:B-----5:R-:W-:Y:S08]  /*1afc0*/  HMMA.16816.F32.BF16 R52, R20.reuse, R8, R52 ;  /* 0x000000081434723c */ /* 0x060ff00000041834 */
[C---:B------:R-:W-:Y:S08]  /*1afd0*/  HMMA.16816.F32.BF16 R56, R20.reuse, R10, R56 ;  /* 0x0000000a1438723c */ /* 0x040ff00000041838 */
[C---:B-1----:R-:W-:Y:S08]  /*1afe0*/  HMMA.16816.F32.BF16 R60, R20.reuse, R24, R60 ;  /* 0x00000018143c723c */ /* 0x042ff0000004183c */
[----:B------:R-:W-:Y:S01]  /*1aff0*/  HMMA.16816.F32.BF16 R64, R20, R26, R64 ;  /* 0x0000001a1440723c */ /* 0x000fe20000041840 */
[----:B------:R-:W-:-:S07]  /*1b000*/  @P0 BRA `(.L_x_439) ;  /* 0xffffc23000000947 */ /* 0x000fce000383ffff */
.L_x_429:
[----:B------:R-:W1:Y:S01]  /*1b010*/  SHFL.BFLY PT, R7, R245, 0x2, 0x1f ;  /* 0x0c401f00f5077f89 */ /* 0x000e6200000e0000 */
[----:B------:R-:W-:-:S02]  /*1b020*/  MOV R6, RZ ;  /* 0x000000ff00067202 */ /* 0x000fc40000000f00 */
[----:B------:R-:W-:Y:S01]  /*1b030*/  MOV R5, RZ ;  /* 0x000000ff00057202 */ /* 0x000fe20000000f00 */
[----:B------:R-:W2:Y:S01]  /*1b040*/  SHFL.BFLY PT, R3, R244, 0x2, 0x1f ;  /* 0x0c401f00f4037f89 */ /* 0x000ea200000e0000 */
[----:B------:R-:W-:Y:S02]  /*1b050*/  MOV R10, 0xff800000 ;  /* 0xff800000000a7802 */ /* 0x000fe40000000f00 */
        /* <DEDUP_REMOVED lines=8> */
[----:B------:R-:W-:-:S11]  /*1b0e0*/  FSETP.NE.FTZ.AND P0, PT, R4, RZ, PT ;  /* 0x000000ff0400720b */ /* 0x000fd60003f15000 */
[----:B------:R-:W1:Y:S01]  /*1b0f0*/  @P1 MUFU.RCP R6, R7 ;  /* 0x0000000700061308 */ /* 0x000e620000001000 */
[----:B------:R-:W-:Y:S02]  /*1b100*/  @P1 MOV R12, 0x3f317218 ;  /* 0x3f317218000c1802 */ /* 0x000fe40000000f00 */
[----:B------:R-:W-:-:S03]  /*1b110*/  @P0 MOV R14, 0x3f317218 ;  /* 0x3f317218000e0802 */ /* 0x000fc60000000f00 */
[----:B------:R-:W-:Y:S02]  /*1b120*/  @P1 FMUL.FTZ R12, R12, c[0x0][0x2d0] ;  /* 0x0000b4000c0c1a20 */ /* 0x000fe40000410000 */
[----:B------:R-:W2:Y:S08]  /*1b130*/  @P0 MUFU.LG2 R11, R4 ;  /* 0x00000004000b0308 */ /* 0x000eb00000000c00 */
[----:B------:R-:W3:Y:S01]  /*1b140*/  @P1 MUFU.LG2 R7, R7 ;  /* 0x0000000700071308 */ /* 0x000ee20000000c00 */
[----:B-1----:R-:W-:-:S02]  /*1b150*/  FMUL.FTZ R112, R6, R112 ;  /* 0x0000007006707220 */ /* 0x002fc40000410000 */
[C---:B------:R-:W-:Y:S02]  /*1b160*/  FMUL.FTZ R113, R6.reuse, R113 ;  /* 0x0000007106717220 */ /* 0x040fe40000410000 */
[C---:B------:R-:W-:Y:S02]  /*1b170*/  FMUL.FTZ R108, R6.reuse, R108 ;  /* 0x0000006c066c7220 */ /* 0x040fe40000410000 */
[----:B------:R-:W-:Y:S01]  /*1b180*/  FMUL.FTZ R109, R6, R109 ;  /* 0x0000006d066d7220 */ /* 0x000fe20000410000 */
[----:B------:R1:W4:Y:S01]  /*1b190*/  @P0 MUFU.RCP R5, R4 ;  /* 0x0000000400050308 */ /* 0x0003220000001000 */
[----:B--2---:R-:W-:Y:S02]  /*1b1a0*/  @P0 FMUL.FTZ R13, R11, 0.69314718246459960938 ;  /* 0x3f3172180b0d0820 */ /* 0x004fe40000410000 */
[----:B------:R-:W-:Y:S02]  /*1b1b0*/  @P0 FMUL.FTZ R11, R14, c[0x0][0x2d0] ;  /* 0x0000b4000e0b0a20 */ /* 0x000fe40000410000 */
[----:B------:R-:W-:-:S02]  /*1b1c0*/  FMUL.FTZ R68, R6, R68 ;  /* 0x0000004406447220 */ /* 0x000fc40000410000 */
[C---:B------:R-:W-:Y:S02]  /*1b1d0*/  FMUL.FTZ R69, R6.reuse, R69 ;  /* 0x0000004506457220 */ /* 0x040fe40000410000 */
[----:B---3--:R-:W-:Y:S02]  /*1b1e0*/  @P1 FMUL.FTZ R7, R7, 0.69314718246459960938 ;  /* 0x3f31721807071820 */ /* 0x008fe40000410000 */
[C---:B------:R-:W-:Y:S02]  /*1b1f0*/  FMUL.FTZ R72, R6.reuse, R72 ;  /* 0x0000004806487220 */ /* 0x040fe40000410000 */
[C---:B------:R-:W-:Y:S02]  /*1b200*/  FMUL.FTZ R2, R6.reuse, R73 ;  /* 0x0000004906027220 */ /* 0x040fe40000410000 */
[C---:B------:R-:W-:Y:S01]  /*1b210*/  FMUL.FTZ R3, R6.reuse, R76 ;  /* 0x0000004c06037220 */ /* 0x040fe20000410000 */
[----:B-1----:R-:W-:Y:S01]  /*1b220*/  MOV R4, 0xff800000 ;  /* 0xff80000000047802 */ /* 0x002fe20000000f00 */
        /* <DEDUP_REMOVED lines=22> */
[C---:B----4-:R-:W-:Y:S02]  /*1b390*/  FMUL.FTZ R114, R5.reuse, R114 ;  /* 0x0000007205727220 */ /* 0x050fe40000410000 */
        /* <DEDUP_REMOVED lines=30> */
[----:B------:R-:W-:Y:S02]  /*1b580*/  FMUL.FTZ R6, R6, R65 ;  /* 0x0000004106067220 */ /* 0x000fe40000410000 */
[----:B------:R-:W-:-:S02]  /*1b590*/  FMUL.FTZ R5, R5, R67 ;  /* 0x0000004305057220 */ /* 0x000fc40000410000 */
[----:B------:R-:W-:Y:S02]  /*1b5a0*/  @P1 FFMA.FTZ R4, R12, R0, R7 ;  /* 0x000000000c041223 */ /* 0x000fe40000010007 */
[----:B------:R-:W-:Y:S02]  /*1b5b0*/  @P0 FFMA.FTZ R10, R11, R16, R13 ;  /* 0x000000100b0a0223 */ /* 0x000fe4000001000d */
.L_x_361:
        /* <DEDUP_REMOVED lines=56> */
[----:B------:R-:W-:Y:S01]  /*1b940*/  IMAD.IADD R13, R13, 0x1, R6 ;  /* 0x000000010d0d7824 */ /* 0x000fe200078e0206 */
[----:B------:R-:W-:Y:S01]  /*1b950*/  SEL R16, R16, 0xffffffc0, !P2 ;  /* 0xffffffc010107807 */ /* 0x000fe20005000000 */
[----:B------:R-:W-:Y:S01]  /*1b960*/  STS [R6], R108 ;  /* 0x0000006c06007388 */ /* 0x000fe20000000800 */
[----:B------:R-:W-:Y:S02]  /*1b970*/  F2FP.BF16.PACK_AB R100, R101, R100 ;  /* 0x000000646564723e */ /* 0x000fe400000010ff */
[----:B------:R-:W-:Y:S01]  /*1b980*/  F2FP.BF16.PACK_AB R102, R103, R102 ;  /* 0x000000666766723e */ /* 0x000fe200000010ff */
[----:B------:R-:W-:Y:S01]  /*1b990*/  IMAD.IADD R18, R15, 0x1, R16 ;  /* 0x000000010f127824 */ /* 0x000fe200078e0210 */
[----:B------:R-:W-:Y:S01]  /*1b9a0*/  STS [R6+0x400], R110 ;  /* 0x0004006e06007388 */ /* 0x000fe20000000800 */
[----:B------:R-:W-:Y:S02]  /*1b9b0*/  F2FP.BF16.PACK_AB R52, R53, R52 ;  /* 0x000000343534723e */ /* 0x000fe400000010ff */
[----:B------:R-:W-:Y:S01]  /*1b9c0*/  F2FP.BF16.PACK_AB R54, R55, R54 ;  /* 0x000000363736723e */ /* 0x000fe200000010ff */
[----:B------:R-:W-:Y:S01]  /*1b9d0*/  STS [R17+0x80], R68 ;  /* 0x0000804411007388 */ /* 0x000fe20000000800 */
[----:B------:R-:W-:-:S02]  /*1b9e0*/  F2FP.BF16.PACK_AB R56, R57, R56 ;  /* 0x000000383938723e */ /* 0x000fc400000010ff */
[----:B------:R-:W-:Y:S01]  /*1b9f0*/  F2FP.BF16.PACK_AB R58, R59, R58 ;  /* 0x0000003a3b3a723e */ /* 0x000fe200000010ff */
[----:B------:R-:W-:Y:S01]  /*1ba00*/  STS [R17+0x480], R70 ;  /* 0x0004804611007388 */ /* 0x000fe20000000800 */
[----:B------:R-:W-:Y:S02]  /*1ba10*/  F2FP.BF16.PACK_AB R60, R61, R60 ;  /* 0x0000003c3d3c723e */ /* 0x000fe400000010ff */
[----:B------:R-:W-:Y:S01]  /*1ba20*/  F2FP.BF16.PACK_AB R62, R63, R62 ;  /* 0x0000003e3f3e723e */ /* 0x000fe200000010ff */
[----:B------:R1:W-:Y:S01]  /*1ba30*/  STS [R13], R2 ;  /* 0x000000020d007388 */ /* 0x0003e20000000800 */
[----:B------:R-:W-:Y:S02]  /*1ba40*/  F2FP.BF16.PACK_AB R5, R5, R66 ;  /* 0x000000420505723e */ /* 0x000fe400000010ff */
[----:B------:R-:W-:Y:S01]  /*1ba50*/  ISETP.NE.U32.AND P1, PT, RZ, c[0x0][0x508], PT ;  /* 0x00014200ff007a0c */ /* 0x000fe20003f25070 */
[----:B------:R-:W-:Y:S01]  /*1ba60*/  STS [R13+0x400], R9 ;  /* 0x000400090d007388 */ /* 0x000fe20000000800 */
[----:B------:R-:W-:-:S02]  /*1ba70*/  ISETP.NE.U32.AND P0, PT, RZ, c[0x0][0x500], PT ;  /* 0x00014000ff007a0c */ /* 0x000fc40003f05070 */
[----:B------:R-:W-:Y:S01]  /*1ba80*/  ISETP.NE.AND.EX P1, PT, RZ, c[0x0][0x50c], PT, P1 ;  /* 0x00014300ff007a0c */ /* 0x000fe20003f25310 */
[----:B------:R2:W-:Y:S01]  /*1ba90*/  STS [R18+0x80], R3 ;  /* 0x0000800312007388 */ /* 0x0005e20000000800 */
[----:B------:R-:W-:-:S03]  /*1baa0*/  ISETP.NE.AND.EX P0, PT, RZ, c[0x0][0x504], PT, P0 ;  /* 0x00014100ff007a0c */ /* 0x000fc60003f05300 */
[----:B------:R-:W-:Y:S01]  /*1bab0*/  STS [R18+0x480], R78 ;  /* 0x0004804e12007388 */ /* 0x000fe20000000800 */
[----:B-1----:R-:W-:-:S05]  /*1bac0*/  IMAD.IADD R2, R16, 0x1, R6 ;  /* 0x0000000110027824 */ /* 0x002fca00078e0206 */
[----:B------:R-:W-:Y:S01]  /*1bad0*/  STS [R2], R80 ;  /* 0x0000005002007388 */ /* 0x000fe20000000800 */
[----:B--2---:R-:W-:-:S03]  /*1bae0*/  IMAD.IADD R3, R16, 0x1, R17 ;  /* 0x0000000110037824 */ /* 0x004fc600078e0211 */
[----:B------:R-:W-:Y:S01]  /*1baf0*/  STS [R2+0x400], R82 ;  /* 0x0004005202007388 */ /* 0x000fe20000000800 */
[----:B------:R-:W-:-:S03]  /*1bb00*/  IMAD.IADD R16, R13, 0x1, R16 ;  /* 0x000000010d107824 */ /* 0x000fc600078e0210 */
[----:B------:R-:W-:Y:S04]  /*1bb10*/  STS [R3+0x80], R84 ;  /* 0x0000805403007388 */ /* 0x000fe80000000800 */
[----:B------:R-:W-:Y:S04]  /*1bb20*/  STS [R3+0x480], R86 ;  /* 0x0004805603007388 */ /* 0x000fe80000000800 */
[----:B------:R-:W-:Y:S04]  /*1bb30*/  STS [R16], R88 ;  /* 0x0000005810007388 */ /* 0x000fe80000000800 */
        /* <DEDUP_REMOVED lines=8> */
[----:B------:R-:W-:Y:S04]  /*1bbc0*/  STS [R13+0x4400], R102 ;  /* 0x004400660d007388 */ /* 0x000fe80000000800 */
[----:B------:R-:W-:Y:S04]  /*1bbd0*/  STS [R18+0x4080], R52 ;  /* 0x0040803412007388 */ /* 0x000fe80000000800 */
[----:B------:R2:W-:Y:S01]  /*1bbe0*/  STS [R18+0x4480], R54 ;  /* 0x0044803612007388 */ /* 0x0005e20000000800 */
[----:B-1----:R-:W-:-:S03]  /*1bbf0*/  IMAD.MOV.U32 R6, RZ, RZ, 0x4 ;  /* 0x00000004ff067424 */ /* 0x002fc600078e00ff */
[----:B------:R-:W-:Y:S04]  /*1bc00*/  STS [R2+0x4000], R56 ;  /* 0x0040003802007388 */ /* 0x000fe80000000800 */
[----:B------:R1:W-:Y:S04]  /*1bc10*/  STS [R2+0x4400], R58 ;  /* 0x0044003a02007388 */ /* 0x0003e80000000800 */
[----:B------:R-:W-:Y:S04]  /*1bc20*/  STS [R3+0x4080], R60 ;  /* 0x0040803c03007388 */ /* 0x000fe80000000800 */
[----:B------:R-:W-:Y:S04]  /*1bc30*/  STS [R3+0x4480], R62 ;  /* 0x0044803e03007388 */ /* 0x000fe80000000800 */
[----:B------:R-:W-:Y:S04]  /*1bc40*/  STS [R16+0x4000], R64 ;  /* 0x0040004010007388 */ /* 0x000fe80000000800 */
[----:B------:R3:W-:Y:S01]  /*1bc50*/  STS [R16+0x4400], R5 ;  /* 0x0044000510007388 */ /* 0x0007e20000000800 */
[----:B--2---:R-:W-:-:S03]  /*1bc60*/  IMAD.WIDE R18, R217, R6, c[0x0][0x500] ;  /* 0x00014000d9127625 */ /* 0x004fc600078e0206 */
[----:B------:R-:W-:Y:S01]  /*1bc70*/  BAR.SYNC.DEFER_BLOCKING 0x1, 0x100 ;  /* 0x0044000000007b1d */ /* 0x000fe20000010000 */
[----:B-1----:R-:W-:Y:S02]  /*1bc80*/  IMAD.MOV.U32 R2, RZ, RZ, c[0x0][0x388] ;  /* 0x0000e200ff027624 */ /* 0x002fe400078e00ff */
[----:B---3--:R-:W-:-:S03]  /*1bc90*/  @P1 IMAD.WIDE R16, R217, R6, c[0x0][0x508] ;  /* 0x00014200d9101625 */ /* 0x008fc600078e0206 */
[----:B------:R-:W2:Y:S04]  /*1bca0*/  @P0 LDG.E R3, [R18.64] ;  /* 0x0000001212030981 */ /* 0x000ea8000c1e1900 */
[----:B------:R1:W5:Y:S01]  /*1bcb0*/  @P1 LDG.E R2, [R16.64] ;  /* 0x0000001210021981 */ /* 0x000362000c1e1900 */
[----:B------:R-:W-:Y:S02]  /*1bcc0*/  CS2R R20, SRZ ;  /* 0x0000000000147805 */ /* 0x000fe4000001ff00 */
[--C-:B--2---:R-:W-:Y:S01]  /*1bcd0*/  @P0 SHF.R.S32.HI R21, RZ, 0x1f, R3.reuse ;  /* 0x0000001fff150819 */ /* 0x104fe20000011403 */
[----:B------:R-:W-:Y:S01]  /*1bce0*/  @P0 IMAD.MOV.U32 R20, RZ, RZ, R3 ;  /* 0x000000ffff140224 */ /* 0x000fe200078e0003 */
[----:B------:R-:W-:Y:S05]  /*1bcf0*/  @P1 BRA `(.L_x_441) ;  /* 0x0000004000001947 */ /* 0x000fea0003800000 */
[----:B-1----:R-:W-:Y:S05]  /*1bd00*/  @!P0 BRA `(.L_x_441) ;  /* 0x0000003000008947 */ /* 0x002fea0003800000 */
[----:B-----5:R1:W2:Y:S04]  /*1bd10*/  LDG.E R2, [R18.64] ;  /* 0x0000001212027981 */ /* 0x0202a8000c1e1900 */
[----:B-1----:R-:W2:Y:S02]  /*1bd20*/  LDG.E R18, [R18.64+0x4] ;  /* 0x0000041212127981 */ /* 0x002ea4000c1e1900 */
[----:B--2---:R-:W-:-:S02]  /*1bd30*/  IADD3 R2, -R2, R18, RZ ;  /* 0x0000001202027210 */ /* 0x004fc40007ffe1ff */
.L_x_441:
[----:B-1----:R-:W-:Y:S01]  /*1bd40*/  LOP3.LUT R9, R12, 0xffffffe0, RZ, 0xc0, !PT ;  /* 0xffffffe00c097812 */ /* 0x002fe200078ec0ff */
[----:B------:R-:W1:Y:S01]  /*1bd50*/  S2R R39, SR_CTAID.X ;  /* 0x0000000000277919 */ /* 0x000e620000002500 */
[----:B------:R-:W-:Y:S01]  /*1bd60*/  SHF.R.S32.HI R5, RZ, 0x1f, R14 ;  /* 0x0000001fff057819 */ /* 0x000fe2000001140e */
[----:B------:R-:W-:Y:S01]  /*1bd70*/  IMAD.MOV.U32 R12, RZ, RZ, c[0x0][0x4e8] ;  /* 0x00013a00ff0c7624 */ /* 0x000fe200078e00ff */
[----:B------:R-:W-:Y:S01]  /*1bd80*/  LEA.HI R3, R8, R8, RZ, 0x1 ;  /* 0x0000000808037211 */ /* 0x000fe200078f08ff */
[----:B------:R-:W-:Y:S01]  /*1bd90*/  IMAD.IADD R9, R7, 0x1, -R9 ;  /* 0x0000000107097824 */ /* 0x000fe200078e0a09 */
[----:B------:R-:W-:Y:S01]  /*1bda0*/  LEA.HI R5, R5, R14, RZ, 0x3 ;  /* 0x0000000e05057211 */ /* 0x000fe200078f18ff */
[----:B------:R-:W-:Y:S01]  /*1bdb0*/  IMAD.MOV.U32 R23, RZ, RZ, R21 ;  /* 0x000000ffff177224 */ /* 0x000fe200078e0015 */
[----:B------:R-:W-:Y:S01]  /*1bdc0*/  LOP3.LUT R3, R3, 0x1ffffffe, RZ, 0xc0, !PT ;  /* 0x1ffffffe03037812 */ /* 0x000fe200078ec0ff */
[----:B-----5:R-:W-:Y:S01]  /*1bdd0*/  IMAD R2, R2, c[0x0][0x4e8], RZ ;  /* 0x00013a0002027a24 */ /* 0x020fe200078e02ff */
[----:B------:R-:W-:Y:S01]  /*1bde0*/  SHF.R.S32.HI R6, RZ, 0x1f, R9 ;  /* 0x0000001fff067819 */ /* 0x000fe20000011409 */
[----:B------:R-:W-:Y:S01]  /*1bdf0*/  BSSY B0, `(.L_x_442) ;  /* 0x0000074000007945 */ /* 0x000fe20003800000 */
[----:B------:R-:W-:-:S02]  /*1be00*/  LOP3.LUT R5, R5, 0xffffff8, RZ, 0xc0, !PT ;  /* 0x0ffffff805057812 */ /* 0x000fc400078ec0ff */
[----:B------:R-:W-:Y:S02]  /*1be10*/  LEA.HI R6, R6, R9, RZ, 0x2 ;  /* 0x0000000906067211 */ /* 0x000fe400078f10ff */
[----:B------:R-:W-:Y:S02]  /*1be20*/  IADD3 R5, R14, -R5, RZ ;  /* 0x800000050e057210 */ /* 0x000fe40007ffe0ff */
[----:B------:R-:W-:Y:S01]  /*1be30*/  SHF.R.S32.HI R13, RZ, 0x2, R6 ;  /* 0x00000002ff0d7819 */ /* 0x000fe20000011406 */
[----:B------:R-:W-:Y:S01]  /*1be40*/  IMAD.IADD R6, R8, 0x1, -R3 ;  /* 0x0000000108067824 */ /* 0x000fe200078e0a03 */
[----:B------:R-:W-:Y:S01]  /*1be50*/  ISETP.NE.AND P1, PT, R12, 0x1, PT ;  /* 0x000000010c00780c */ /* 0x000fe20003f25270 */
[----:B------:R-:W-:Y:S01]  /*1be60*/  IMAD R12, R21, c[0x0][0x3a0], RZ ;  /* 0x0000e800150c7a24 */ /* 0x000fe200078e02ff */
[----:B------:R-:W-:Y:S01]  /*1be70*/  LOP3.LUT P2, RZ, R9, 0x3, RZ, 0xc0, !PT ;  /* 0x0000000309ff7812 */ /* 0x000fe2000784c0ff */
[----:B------:R-:W-:Y:S01]  /*1be80*/  IMAD R5, R5, 0x10, R13 ;  /* 0x0000001005057824 */ /* 0x000fe200078e020d */
[----:B------:R-:W-:Y:S01]  /*1be90*/  MOV R22, R20 ;  /* 0x0000001400167202 */ /* 0x000fe20000000f00 */
[----:B------:R-:W-:Y:S01]  /*1bea0*/  IMAD R9, R0, c[0x0][0x490], RZ ;  /* 0x0001240000097a24 */ /* 0x000fe200078e02ff */
[CC--:B------:R-:W-:Y:S01]  /*1beb0*/  LEA.HI R3, R11.reuse, R7.reuse, RZ, 0x3 ;  /* 0x000000070b037211 */ /* 0x0c0fe200078f18ff */
[----:B------:R-:W-:Y:S01]  /*1bec0*/  IMAD R6, R6, 0x8, R5 ;  /* 0x0000000806067824 */ /* 0x000fe200078e0205 */
[----:B------:R-:W-:Y:S01]  /*1bed0*/  LEA.HI R11, R11, R7, RZ, 0x6 ;  /* 0x000000070b0b7211 */ /* 0x000fe200078f30ff */
[----:B------:R-:W-:Y:S01]  /*1bee0*/  IMAD R12, R20, c[0x0][0x3a4], R12 ;  /* 0x0000e900140c7a24 */ /* 0x000fe200078e020c */
[----:B------:R-:W-:Y:S01]  /*1bef0*/  SEL R16, R217, RZ, !P0 ;  /* 0x000000ffd9107207 */ /* 0x000fe20004000000 */
[----:B------:R-:W-:Y:S01]  /*1bf00*/  IMAD.WIDE.U32 R22, R214, c[0x0][0x490], R22 ;  /* 0x00012400d6167a25 */ /* 0x000fe200078e0016 */
[----:B-1----:R-:W-:-:S03]  /*1bf10*/  LEA R5, R39, R5, 0x7 ;  /* 0x0000000527057211 */ /* 0x002fc600078e38ff */
[----:B------:R-:W-:Y:S02]  /*1bf20*/  IMAD R9, R214, c[0x0][0x494], R9 ;  /* 0x00012500d6097a24 */ /* 0x000fe400078e0209 */
[----:B------:R-:W-:-:S03]  /*1bf30*/  IMAD.WIDE.U32 R20, R20, c[0x0][0x3a0], RZ ;  /* 0x0000e80014147a25 */ /* 0x000fc600078e00ff */
[----:B------:R-:W-:Y:S01]  /*1bf40*/  IADD3 R23, R23, R9, RZ ;  /* 0x0000000917177210 */ /* 0x000fe20007ffe0ff */
[----:B------:R-:W-:Y:S01]  /*1bf50*/  IMAD R6, R39, 0x80, R6 ;  /* 0x0000008027067824 */ /* 0x000fe200078e0206 */
[----:B------:R-:W-:Y:S01]  /*1bf60*/  IADD3 R21, R21, R12, RZ ;  /* 0x0000000c15157210 */ /* 0x000fe20007ffe0ff */
[----:B------:R-:W-:Y:S01]  /*1bf70*/  IMAD R8, R0, c[0x0][0x3e8], RZ ;  /* 0x0000fa0000087a24 */ /* 0x000fe200078e02ff */
[----:B------:R-:W-:Y:S01]  /*1bf80*/  LOP3.LUT R0, R3, 0xfffffff8, RZ, 0xc0, !PT ;  /* 0xfffffff803007812 */ /* 0x000fe200078ec0ff */
[----:B------:R-:W-:Y:S01]  /*1bf90*/  @P1 IMAD.HI.U32 R9, R6, c[0x0][0x4ec], RZ ;  /* 0x00013b0006091a27 */ /* 0x000fe200078e00ff */
[----:B------:R-:W-:-:S03]  /*1bfa0*/  SHF.R.S32.HI R3, RZ, 0x3, R3 ;  /* 0x00000003ff037819 */ /* 0x000fc60000011403 */
[----:B------:R-:W-:Y:S02]  /*1bfb0*/  IMAD.IADD R0, R7, 0x1, -R0 ;  /* 0x0000000107007824 */ /* 0x000fe400078e0a00 */
[C---:B------:R-:W-:Y:S01]  /*1bfc0*/  IMAD R7, R214.reuse, c[0x0][0x3ec], R8 ;  /* 0x0000fb00d6077a24 */ /* 0x040fe200078e0208 */
[----:B------:R-:W-:Y:S01]  /*1bfd0*/  SHF.R.S32.HI R8, RZ, 0x1f, R217 ;  /* 0x0000001fff087819 */ /* 0x000fe200000114d9 */
[----:B------:R-:W-:Y:S01]  /*1bfe0*/  IMAD.MOV.U32 R18, RZ, RZ, R6 ;  /* 0x000000ffff127224 */ /* 0x000fe200078e0006 */
[----:B------:R-:W-:Y:S01]  /*1bff0*/  @P1 SHF.R.U32.HI R18, RZ, c[0x0][0x4f0], R9 ;  /* 0x00013c00ff121a19 */ /* 0x000fe20000011609 */
[----:B------:R-:W-:Y:S01]  /*1c000*/  IMAD.WIDE.U32 R20, R214, c[0x0][0x3e8], R20 ;  /* 0x0000fa00d6147a25 */ /* 0x000fe200078e0014 */
[----:B------:R-:W-:Y:S02]  /*1c010*/  SEL R8, R8, RZ, !P0 ;  /* 0x000000ff08087207 */ /* 0x000fe40004000000 */
[--C-:B------:R-:W-:Y:S01]  /*1c020*/  SHF.R.S32.HI R14, RZ, 0x1f, R18.reuse ;  /* 0x0000001fff0e7819 */ /* 0x100fe20000011412 */
[----:B------:R-:W-:Y:S01]  /*1c030*/  IMAD.IADD R21, R21, 0x1, R7 ;  /* 0x0000000115157824 */ /* 0x000fe200078e0207 */
[----:B------:R-:W-:Y:S01]  /*1c040*/  LEA R15, R0, R3, 0x5 ;  /* 0x00000003000f7211 */ /* 0x000fe200078e28ff */
[----:B------:R-:W-:-:S02]  /*1c050*/  IMAD.MOV R7, RZ, RZ, -R18 ;  /* 0x000000ffff077224 */ /* 0x000fc400078e0a12 */
[----:B------:R-:W-:Y:S02]  /*1c060*/  IMAD R12, R8, c[0x0][0x498], RZ ;  /* 0x00012600080c7a24 */ /* 0x000fe400078e02ff */
[----:B------:R-:W-:-:S04]  /*1c070*/  IMAD.WIDE.U32 R22, R16, c[0x0][0x498], R22 ;  /* 0x0001260010167a25 */ /* 0x000fc800078e0016 */
[----:B------:R-:W-:Y:S01]  /*1c080*/  IMAD R6, R7, c[0x0][0x4e8], R6 ;  /* 0x00013a0007067a24 */ /* 0x000fe200078e0206 */
[----:B------:R-:W-:Y:S01]  /*1c090*/  IADD3 R18, P0, R18, R22, RZ ;  /* 0x0000001612127210 */ /* 0x000fe20007f1e0ff */
[----:B------:R-:W-:Y:S02]  /*1c0a0*/  IMAD R12, R16, c[0x0][0x49c], R12 ;  /* 0x00012700100c7a24 */ /* 0x000fe400078e020c */
[----:B------:R-:W-:Y:S01]  /*1c0b0*/  IMAD R15, R39, 0x80, R15 ;  /* 0x00000080270f7824 */ /* 0x000fe200078e020f */
[----:B------:R-:W-:Y:S01]  /*1c0c0*/  SHF.R.S32.HI R7, RZ, 0x1f, R6 ;  /* 0x0000001fff077819 */ /* 0x000fe20000011406 */
[----:B------:R-:W-:Y:S01]  /*1c0d0*/  IMAD.SHL.U32 R0, R0, 0x8, RZ ;  /* 0x0000000800007824 */ /* 0x000fe200078e00ff */
[----:B------:R-:W-:Y:S01]  /*1c0e0*/  IADD3.X R19, R14, R23, R12, P0, !PT ;  /* 0x000000170e137210 */ /* 0x000fe200007fe40c */
[----:B------:R-:W-:Y:S01]  /*1c0f0*/  IMAD.SHL.U32 R12, R3, 0x40, RZ ;  /* 0x00000040030c7824 */ /* 0x000fe200078e00ff */
[----:B------:R-:W-:Y:S01]  /*1c100*/  MOV R13, R15 ;  /* 0x0000000f000d7202 */ /* 0x000fe20000000f00 */
[----:B------:R-:W-:Y:S01]  /*1c110*/  IMAD R7, R7, c[0x0][0x488], RZ ;  /* 0x0001220007077a24 */ /* 0x000fe200078e02ff */
[----:B------:R-:W-:Y:S01]  /*1c120*/  LEA R39, R39, R3, 0x7 ;  /* 0x0000000327277211 */ /* 0x000fe200078e38ff */
[----:B------:R-:W-:Y:S01]  /*1c130*/  IMAD.WIDE.U32 R18, R6, c[0x0][0x488], R18 ;  /* 0x0001220006127a25 */ /* 0x000fe200078e0012 */
[----:B------:R-:W-:-:S02]  /*1c140*/  LOP3.LUT R12, R12, 0x1c0, RZ, 0xc0, !PT ;  /* 0x000001c00c0c7812 */ /* 0x000fc400078ec0ff */
[----:B------:R-:W-:Y:S01]  /*1c150*/  IADD3 R36, R0, 0x40, RZ ;  /* 0x0000004000247810 */ /* 0x000fe20007ffe0ff */
[----:B------:R-:W-:Y:S01]  /*1c160*/  IMAD R7, R6, c[0x0][0x48c], R7 ;  /* 0x0001230006077a24 */ /* 0x000fe200078e0207 */
[----:B------:R-:W-:Y:S01]  /*1c170*/  LEA R6, P0, R18, c[0x0][0x450], 0x2 ;  /* 0x0001140012067a11 */ /* 0x000fe200078010ff */
[----:B------:R-:W-:-:S03]  /*1c180*/  @P1 IMAD.HI.U32 R9, R15, c[0x0][0x4ec], RZ ;  /* 0x00013b000f091a27 */ /* 0x000fc600078e00ff */
[----:B------:R-:W-:Y:S01]  /*1c190*/  IADD3 R7, R19, R7, RZ ;  /* 0x0000000713077210 */ /* 0x000fe20007ffe0ff */
[----:B------:R-:W-:Y:S01]  /*1c1a0*/  IMAD R8, R8, c[0x0][0x3f0], RZ ;  /* 0x0000fc0008087a24 */ /* 0x000fe200078e02ff */
[----:B------:R-:W-:Y:S01]  /*1c1b0*/  @P1 SHF.R.U32.HI R13, RZ, c[0x0][0x4f0], R9 ;  /* 0x00013c00ff0d1a19 */ /* 0x000fe20000011609 */
[----:B------:R-:W-:Y:S01]  /*1c1c0*/  IMAD.SHL.U32 R11, R11, 0x8, RZ ;  /* 0x000000080b0b7824 */ /* 0x000fe200078e00ff */
[----:B------:R-:W-:Y:S01]  /*1c1d0*/  LOP3.LUT R9, R12, 0x38, R0, 0xf8, !PT ;  /* 0x000000380c097812 */ /* 0x000fe200078ef800 */
[C---:B------:R-:W-:Y:S01]  /*1c1e0*/  IMAD R8, R16.reuse, c[0x0][0x3f4], R8 ;  /* 0x0000fd0010087a24 */ /* 0x040fe200078e0208 */
[----:B------:R-:W-:Y:S01]  /*1c1f0*/  SHF.R.U32.HI R12, RZ, 0x3, R12 ;  /* 0x00000003ff0c7819 */ /* 0x000fe2000001160c */
[----:B------:R-:W-:Y:S01]  /*1c200*/  IMAD.WIDE.U32 R16, R16, c[0x0][0x3f0], R20 ;  /* 0x0000fc0010107a25 */ /* 0x000fe200078e0014 */
[----:B------:R-:W-:Y:S02]  /*1c210*/  LEA.HI.X R7, R18, c[0x0][0x454], R7, 0x2, P0 ;  /* 0x0001150012077a11 */ /* 0x000fe400000f1407 */
[----:B------:R-:W-:Y:S01]  /*1c220*/  LOP3.LUT R12, R9, R12, RZ, 0x3c, !PT ;  /* 0x0000000c090c7212 */ /* 0x000fe200078e3cff */
[----:B------:R-:W-:Y:S01]  /*1c230*/  IMAD.IADD R17, R17, 0x1, R8 ;  /* 0x0000000111117824 */ /* 0x000fe200078e0208 */
[--C-:B------:R-:W-:Y:S01]  /*1c240*/  SHF.R.S32.HI R14, RZ, 0x1f, R13.reuse ;  /* 0x0000001fff0e7819 */ /* 0x100fe2000001140d */
[----:B------:R-:W-:Y:S01]  /*1c250*/  SHFL.IDX PT, R8, R6, RZ, 0x1c1f ;  /* 0x001c1fff06087589 */ /* 0x000fe200000e0000 */
[----:B------:R-:W-:Y:S01]  /*1c260*/  IMAD.MOV R18, RZ, RZ, -R13 ;  /* 0x000000ffff127224 */ /* 0x000fe200078e0a0d */
[----:B------:R-:W-:Y:S01]  /*1c270*/  ISETP.GE.OR P1, PT, R5, R2, P2 ;  /* 0x000000020500720c */ /* 0x000fe20001726670 */
[----:B------:R-:W-:Y:S01]  /*1c280*/  IMAD.WIDE.U32 R16, R13, c[0x0][0x3e0], R16 ;  /* 0x0000f8000d107a25 */ /* 0x000fe200078e0010 */
[----:B------:R-:W1:Y:S01]  /*1c290*/  SHFL.IDX PT, R9, R7, RZ, 0x1c1f ;  /* 0x001c1fff07097589 */ /* 0x000e6200000e0000 */
[----:B------:R-:W-:-:S02]  /*1c2a0*/  LOP3.LUT R11, R12, 0x7ffffe00, R11, 0xf8, !PT ;  /* 0x7ffffe000c0b7812 */ /* 0x000fc400078ef80b */
[----:B------:R-:W-:Y:S01]  /*1c2b0*/  IMAD R18, R18, c[0x0][0x4e8], R15 ;  /* 0x00013a0012127a24 */ /* 0x000fe200078e020f */
[----:B------:R-:W-:Y:S01]  /*1c2c0*/  SHFL.IDX PT, R6, R6, 0x1, 0x1c1f ;  /* 0x003c1f0006067f89 */ /* 0x000fe200000e0000 */
[----:B------:R-:W-:Y:S01]  /*1c2d0*/  IADD3 R15, R5, 0x8, RZ ;  /* 0x00000008050f7810 */ /* 0x000fe20007ffe0ff */
[----:B------:R-:W-:Y:S02]  /*1c2e0*/  IMAD R14, R14, c[0x0][0x3e0], RZ ;  /* 0x0000f8000e0e7a24 */ /* 0x000fe400078e02ff */
[----:B------:R-:W2:Y:S01]  /*1c2f0*/  SHFL.IDX PT, R7, R7, 0x1, 0x1c1f ;  /* 0x003c1f0007077f89 */ /* 0x000ea200000e0000 */
[----:B------:R-:W-:Y:S01]  /*1c300*/  ISETP.GE.OR P0, PT, R15, R2, P2 ;  /* 0x000000020f00720c */ /* 0x000fe20001706670 */
[----:B------:R-:W-:Y:S01]  /*1c310*/  IMAD R14, R13, c[0x0][0x3e4], R14 ;  /* 0x0000f9000d0e7a24 */ /* 0x000fe200078e020e */
[----:B------:R-:W-:-:S04]  /*1c320*/  SHF.R.S32.HI R5, RZ, 0x1f, R18 ;  /* 0x0000001fff057819 */ /* 0x000fc80000011412 */
[----:B------:R-:W-:Y:S01]  /*1c330*/  IADD3 R15, R17, R14, RZ ;  /* 0x0000000e110f7210 */ /* 0x000fe20007ffe0ff */
[----:B------:R-:W-:Y:S02]  /*1c340*/  IMAD R5, R5, c[0x0][0x3d8], RZ ;  /* 0x0000f60005057a24 */ /* 0x000fe400078e02ff */
[----:B------:R-:W-:Y:S01]  /*1c350*/  IMAD.MOV.U32 R14, RZ, RZ, R16 ;  /* 0x000000ffff0e7224 */ /* 0x000fe200078e0010 */
[----:B------:R-:W-:Y:S01]  /*1c360*/  SHF.L.U32 R16, R11, 0x1, RZ ;  /* 0x000000010b107819 */ /* 0x000fe200000006ff */
[C---:B------:R-:W-:Y:S02]  /*1c370*/  IMAD R17, R18.reuse, c[0x0][0x3dc], R5 ;  /* 0x0000f70012117a24 */ /* 0x040fe400078e0205 */
[----:B------:R-:W-:Y:S01]  /*1c380*/  IMAD.WIDE.U32 R18, R18, c[0x0][0x3d8], R14 ;  /* 0x0000f60012127a25 */ /* 0x000fe200078e000e */
[----:B-1----:R1:W-:Y:S03]  /*1c390*/  @!P1 ST.E [R8.64], R4 ;  /* 0x0000000408009985 */ /* 0x0023e6000c101912 */
[----:B------:R-:W-:Y:S01]  /*1c3a0*/  IMAD.IADD R17, R19, 0x1, R17 ;  /* 0x0000000113117824 */ /* 0x000fe200078e0211 */
[----:B--2---:R1:W-:Y:S01]  /*1c3b0*/  @!P0 ST.E [R6.64], R10 ;  /* 0x0000000a06008985 */ /* 0x0043e2000c101912 */
[----:B------:R-:W-:-:S03]  /*1c3c0*/  LEA R38, P0, R18, c[0x0][0x380], 0x1 ;  /* 0x0000e00012267a11 */ /* 0x000fc600078008ff */
        /* <DEDUP_REMOVED lines=22> */
.L_x_443:
[----:B------:R-:W-:Y:S05]  /*1c530*/  BSYNC B0 ;  /* 0x0000000000007941 */ /* 0x000fea0003800000 */
.L_x_442:
        /* <DEDUP_REMOVED lines=15> */
.L_x_445:
[----:B------:R-:W-:Y:S05]  /*1c630*/  BSYNC B0 ;  /* 0x0000000000007941 */ /* 0x000fea0003800000 */
.L_x_444:
        /* <DEDUP_REMOVED lines=15> */
.L_x_447:
[----:B------:R-:W-:Y:S05]  /*1c730*/  BSYNC B0 ;  /* 0x0000000000007941 */ /* 0x000fea0003800000 */
.L_x_446:
        /* <DEDUP_REMOVED lines=16> */
.L_x_440:
        /* <DEDUP_REMOVED lines=18> */
.L_x_448:
        /* <DEDUP_REMOVED lines=13> */
[----:B------:R-:W-:Y:S01]  /*1ca30*/  IMAD.MOV.U32 R13, RZ, RZ, R11 ;  /* 0x000000ffff0d7224 */ /* 0x000fe200078e000b */
[----:B------:R-:W-:Y:S02]  /*1ca40*/  MOV R12, R10 ;  /* 0x0000000a000c7202 */ /* 0x000fe40000000f00 */
[----:B------:R-:W-:Y:S01]  /*1ca50*/  ISETP.NE.AND P0, PT, R4, 0x1, PT ;  /* 0x000000010400780c */ /* 0x000fe20003f05270 */
[----:B------:R-:W-:Y:S01]  /*1ca60*/  IMAD R4, R0, c[0x0][0x490], RZ ;  /* 0x0001240000047a24 */ /* 0x000fe200078e02ff */
[----:B------:R-:W-:Y:S01]  /*1ca70*/  MOV R7, R8 ;  /* 0x0000000800077202 */ /* 0x000fe20000000f00 */
[----:B------:R-:W-:-:S04]  /*1ca80*/  IMAD.WIDE.U32 R12, R214, c[0x0][0x490], R12 ;  /* 0x00012400d60c7a25 */ /* 0x000fc800078e000c */
[----:B------:R-:W-:-:S05]  /*1ca90*/  IMAD R4, R214, c[0x0][0x494], R4 ;  /* 0x00012500d6047a24 */ /* 0x000fca00078e0204 */
[----:B------:R-:W-:Y:S01]  /*1caa0*/  IADD3 R13, R4, R13, RZ ;  /* 0x0000000d040d7210 */ /* 0x000fe20007ffe0ff */
[----:B------:R-:W-:-:S04]  /*1cab0*/  @P0 IMAD.HI.U32 R6, R8, c[0x0][0x4ec], RZ ;  /* 0x00013b0008060a27 */ /* 0x000fc800078e00ff */
[----:B------:R-:W-:Y:S01]  /*1cac0*/  IMAD.WIDE.U32 R12, R217, c[0x0][0x498], R12 ;  /* 0x00012600d90c7a25 */ /* 0x000fe200078e000c */
[----:B------:R-:W-:-:S03]  /*1cad0*/  @P0 SHF.R.U32.HI R7, RZ, c[0x0][0x4f0], R6 ;  /* 0x00013c00ff070a19 */ /* 0x000fc60000011606 */
[----:B------:R-:W-:Y:S01]  /*1cae0*/  IMAD R6, R5, c[0x0][0x498], RZ ;  /* 0x0001260005067a24 */ /* 0x000fe200078e02ff */
[----:B------:R-:W-:Y:S01]  /*1caf0*/  IADD3 R12, P0, R7, R12, RZ ;  /* 0x0000000c070c7210 */ /* 0x000fe20007f1e0ff */
[--C-:B------:R-:W-:Y:S02]  /*1cb00*/  IMAD.MOV R4, RZ, RZ, -R7.reuse ;  /* 0x000000ffff047224 */ /* 0x100fe400078e0a07 */
[----:B------:R-:W-:Y:S02]  /*1cb10*/  IMAD R6, R217, c[0x0][0x49c], R6 ;  /* 0x00012700d9067a24 */ /* 0x000fe400078e0206 */
[----:B------:R-:W-:Y:S01]  /*1cb20*/  IMAD R4, R4, c[0x0][0x4e8], R8 ;  /* 0x00013a0004047a24 */ /* 0x000fe200078e0208 */
[----:B------:R-:W-:-:S04]  /*1cb30*/  SHF.R.S32.HI R8, RZ, 0x1f, R7 ;  /* 0x0000001fff087819 */ /* 0x000fc80000011407 */
        /* <DEDUP_REMOVED lines=10> */
.L_x_450:
[----:B------:R-:W-:Y:S05]  /*1cbe0*/  BSYNC B0 ;  /* 0x0000000000007941 */ /* 0x000fea0003800000 */
.L_x_449:
        /* <DEDUP_REMOVED lines=14> */
[----:B------:R-:W-:Y:S01]  /*1ccd0*/  IMAD R5, R5, c[0x0][0x3f0], RZ ;  /* 0x0000fc0005057a24 */ /* 0x000fe200078e02ff */
[----:B------:R-:W-:Y:S01]  /*1cce0*/  IADD3 R11, R11, R7, RZ ;  /* 0x000000070b0b7210 */ /* 0x000fe20007ffe0ff */
[----:B-----5:R-:W-:-:S02]  /*1ccf0*/  IMAD R3, R3, c[0x0][0x4e8], RZ ;  /* 0x00013a0003037a24 */ /* 0x020fc400078e02ff */
[C---:B------:R-:W-:Y:S01]  /*1cd00*/  IMAD R2, R9.reuse, 0x20, R4 ;  /* 0x0000002009027824 */ /* 0x040fe200078e0204 */
[----:B------:R-:W-:Y:S01]  /*1cd10*/  SHF.L.U32 R9, R9, 0x3, RZ ;  /* 0x0000000309097819 */ /* 0x000fe200000006ff */
[----:B------:R-:W-:-:S03]  /*1cd20*/  IMAD.WIDE.U32 R10, R214, c[0x0][0x3e8], R10 ;  /* 0x0000fa00d60a7a25 */ /* 0x000fc600078e000a */
[----:B-1----:R-:W-:Y:S01]  /*1cd30*/  LEA R2, R6, R2, 0x7 ;  /* 0x0000000206027211 */ /* 0x002fe200078e38ff */
[----:B------:R-:W-:Y:S01]  /*1cd40*/  IMAD R5, R217, c[0x0][0x3f4], R5 ;  /* 0x0000fd00d9057a24 */ /* 0x000fe200078e0205 */
[----:B------:R-:W-:Y:S02]  /*1cd50*/  IADD3 R11, R0, R11, RZ ;  /* 0x0000000b000b7210 */ /* 0x000fe40007ffe0ff */
[----:B------:R-:W-:Y:S01]  /*1cd60*/  LEA R4, R6, R4, 0x7 ;  /* 0x0000000406047211 */ /* 0x000fe200078e38ff */
[----:B------:R-:W-:-:S04]  /*1cd70*/  @P0 IMAD.HI.U32 R0, R2, c[0x0][0x4ec], RZ ;  /* 0x00013b0002000a27 */ /* 0x000fc800078e00ff */
[----:B------:R-:W-:Y:S01]  /*1cd80*/  IMAD.MOV.U32 R7, RZ, RZ, R2 ;  /* 0x000000ffff077224 */ /* 0x000fe200078e0002 */
[----:B------:R-:W-:Y:S01]  /*1cd90*/  @P0 SHF.R.U32.HI R7, RZ, c[0x0][0x4f0], R0 ;  /* 0x00013c00ff070a19 */ /* 0x000fe20000011600 */
[----:B------:R-:W-:-:S03]  /*1cda0*/  IMAD.WIDE.U32 R10, R217, c[0x0][0x3f0], R10 ;  /* 0x0000fc00d90a7a25 */ /* 0x000fc600078e000a */
[----:B------:R-:W-:Y:S02]  /*1cdb0*/  IADD3 R0, -R7, RZ, RZ ;  /* 0x000000ff07007210 */ /* 0x000fe40007ffe1ff */
[----:B------:R-:W-:Y:S02]  /*1cdc0*/  SHF.R.S32.HI R8, RZ, 0x1f, R7 ;  /* 0x0000001fff087819 */ /* 0x000fe40000011407 */
[----:B------:R-:W-:Y:S01]  /*1cdd0*/  IADD3 R11, R11, R5, RZ ;  /* 0x000000050b0b7210 */ /* 0x000fe20007ffe0ff */
[----:B------:R-:W-:Y:S01]  /*1cde0*/  IMAD R0, R0, c[0x0][0x4e8], R2 ;  /* 0x00013a0000007a24 */ /* 0x000fe200078e0202 */
[----:B------:R-:W-:Y:S01]  /*1cdf0*/  IADD3 R5, R9, 0x40, RZ ;  /* 0x0000004009057810 */ /* 0x000fe20007ffe0ff */
[----:B------:R-:W-:Y:S02]  /*1ce00*/  IMAD R8, R8, c[0x0][0x3e0], RZ ;  /* 0x0000f80008087a24 */ /* 0x000fe400078e02ff */
[----:B------:R-:W-:Y:S01]  /*1ce10*/  IMAD.WIDE.U32 R10, R7, c[0x0][0x3e0], R10 ;  /* 0x0000f800070a7a25 */ /* 0x000fe200078e000a */
[----:B------:R-:W-:-:S03]  /*1ce20*/  SHF.R.S32.HI R2, RZ, 0x1f, R0 ;  /* 0x0000001fff027819 */ /* 0x000fc60000011400 */
[----:B------:R-:W-:Y:S02]  /*1ce30*/  IMAD R8, R7, c[0x0][0x3e4], R8 ;  /* 0x0000f90007087a24 */ /* 0x000fe400078e0208 */
        /* <DEDUP_REMOVED lines=20> */
.L_x_452:
[----:B------:R-:W-:Y:S05]  /*1cf80*/  BSYNC B0 ;  /* 0x0000000000007941 */ /* 0x000fea0003800000 */
.L_x_451:
        /* <DEDUP_REMOVED lines=15> */
.L_x_454:
[----:B------:R-:W-:Y:S05]  /*1d080*/  BSYNC B0 ;  /* 0x0000000000007941 */ /* 0x000fea0003800000 */
.L_x_453:
        /* <DEDUP_REMOVED lines=15> */
.L_x_456:
[----:B------:R-:W-:Y:S05]  /*1d180*/  BSYNC B0 ;  /* 0x0000000000007941 */ /* 0x000fea0003800000 */
.L_x_455:
        /* <DEDUP_REMOVED lines=12> */
[----:B------:R-:W-:-:S05]  /*1d250*/  LOP3.LUT R0, R0, 0xfffffff8, RZ, 0xc0, !PT ;  /* 0xfffffff800007812 */ /* 0x000fca00078ec0ff */
[----:B------:R-:W-:-:S05]  /*1d260*/  IMAD.WIDE R6, R0, 0x2, R6 ;  /* 0x0000000200067825 */ /* 0x000fca00078e0206 */
[----:B------:R-:W-:Y:S01]  /*1d270*/  ST.E.128 [R6.64], RZ ;  /* 0x000000ff06007985 */ /* 0x000fe2000c101d12 */
[----:B------:R-:W-:Y:S05]  /*1d280*/  EXIT ;  /* 0x000000000000794d */ /* 0x000fea0003800000 */
.L_x_457:
        /* <DEDUP_REMOVED lines=15> */
.L_x_2170:


//--------------------- .text._ZN7cutlass13device_kernelIN5flash19enable_sm80_to_sm89INS1_16FlashAttnFwdSm80INS1_25CollectiveMainloopFwdSm80ILi8ELi1ELb1EN4cute5tupleIJNS5_1CILi128EEES8_S8_EEELi128ENS_10bfloat16_tEfNS_4arch4Sm80ELb1ELb0ELb0ELb0ELb1ELb0ELb1ELb0EEENS1_21CollectiveEpilogueFwdIS9_NS6_IJNS7_ILi1EEESF_SF_EEESA_SC_Li256ELb0ELb1ELb0ELb0EEENS1_30DynamicPersistentTileSchedulerILi256ELi256ELb0ELb1ELb0EEEEEEEEEvNT_6ParamsE --------------------------
	.section	.text._ZN7cutlass13device_kernelIN5flash19enable_sm80_to_sm89INS1_16FlashAttnFwdSm80INS1_25CollectiveMainloopFwdSm80ILi8ELi1ELb1EN4cute5tupleIJNS5_1CILi128EEES8_S8_EEELi128ENS_10bfloat16_tEfNS_4arch4Sm80ELb1ELb0ELb0ELb0ELb1ELb0ELb1ELb0EEENS1_21CollectiveEpilogueFwdIS9_NS6_IJNS7_ILi1EEESF_SF_EEESA_SC_Li256ELb0ELb1ELb0ELb0EEENS1_30DynamicPersistentTileSchedulerILi256ELi256ELb0ELb1ELb0EEEEEEEEEvNT_6ParamsE,"ax",@progbits
	.sectioninfo	@"SHI_REGISTERS=255"
	.align	128
.text._ZN7cutlass13device_kernelIN5flash19enable_sm80_to_sm89INS1_16FlashAttnFwdSm80INS1_25CollectiveMainloopFwdSm80ILi8ELi1ELb1EN4cute5tupleIJNS5_1CILi128EEES8_S8_EEELi128ENS_10bfloat16_tEfNS_4arch4Sm80ELb1ELb0ELb0ELb0ELb1ELb0ELb1ELb0EEENS1_21CollectiveEpilogueFwdIS9_NS6_IJNS7_ILi1EEESF_SF_EEESA_SC_Li256ELb0ELb1ELb0ELb0EEENS1_30DynamicPersistentTileSchedulerILi256ELi256ELb0ELb1ELb0EEEEEEEEEvNT_6ParamsE:
        .type           _ZN7cutlass13device_kernelIN5flash19enable_sm80_to_sm89INS1_16FlashAttnFwdSm80INS1_25CollectiveMainloopFwdSm80ILi8ELi1ELb1EN4cute5tupleIJNS5_1CILi128EEES8_S8_EEELi128ENS_10bfloat16_tEfNS_4arch4Sm80ELb1ELb0ELb0ELb0ELb1ELb0ELb1ELb0EEENS1_21CollectiveEpilogueFwdIS9_NS6_IJNS7_ILi1EEESF_SF_EEESA_SC_Li256ELb0ELb1ELb0ELb0EEENS1_30DynamicPersistentTileSchedulerILi256ELi256ELb0ELb1ELb0EEEEEEEEEvNT_6ParamsE,@function
        .size           _ZN7cutlass13device_kernelIN5flash19enable_sm80_to_sm89INS1_16FlashAttnFwdSm80INS1_25CollectiveMainloopFwdSm80ILi8ELi1ELb1EN4cute5tupleIJNS5_1CILi128EEES8_S8_EEELi128ENS_10bfloat16_tEfNS_4arch4Sm80ELb1ELb0ELb0ELb0ELb1ELb0ELb1ELb0EEENS1_21CollectiveEpilogueFwdIS9_NS6_IJNS7_ILi1EEESF_SF_EEESA_SC_Li256ELb0ELb1ELb0ELb0EEENS1_30DynamicPersistentTileSchedulerILi256ELi256ELb0ELb1ELb0EEEEEEEEEvNT_6ParamsE,(.L_x_2171 - _ZN7cutlass13device_kernelIN5flash19enable_sm80_to_sm89INS1_16FlashAttnFwdSm80INS1_25CollectiveMainloopFwdSm80ILi8ELi1ELb1EN4cute5tupleIJNS5_1CILi128EEES8_S8_EEELi128ENS_10bfloat16_tEfNS_4arch4Sm80ELb1ELb0ELb0ELb0ELb1ELb0ELb1ELb0EEENS1_21CollectiveEpilogueFwdIS9_NS6_IJNS7_ILi1EEESF_SF_EEESA_SC_Li256ELb0ELb1ELb0ELb0EEENS1_30DynamicPersistentTileSchedulerILi256ELi256ELb0ELb1ELb0EEEEEEEEEvNT_6ParamsE)
        .other          _ZN7cutlass13device_kernelIN5flash19enable_sm80_to_sm89INS1_16FlashAttnFwdSm80INS1_25CollectiveMainloopFwdSm80ILi8ELi1ELb1EN4cute5tupleIJNS5_1CILi128EEES8_S8_EEELi128ENS_10bfloat16_tEfNS_4arch4Sm80ELb1ELb0ELb0ELb0ELb1ELb0ELb1ELb0EEENS1_21CollectiveEpilogueFwdIS9_NS6_IJNS7_ILi1EEESF_SF_EEESA_SC_Li256ELb0ELb1ELb0ELb0EEENS1_30DynamicPersistentTileSchedulerILi256ELi256ELb0ELb1ELb0EEEEEEEEEvNT_6ParamsE,@"STO_CUDA_ENTRY STV_DEFAULT"
_ZN7cutlass13device_kernelIN5flash19enable_sm80_to_sm89INS1_16FlashAttnFwdSm80INS1_25CollectiveMainloopFwdSm80ILi8ELi1ELb1EN4cute5tupleIJNS5_1CILi128EEES8_S8_EEELi128ENS_10bfloat16_tEfNS_4arch4Sm80ELb1ELb0ELb0ELb0ELb1ELb0ELb1ELb0EEENS1_21CollectiveEpilogueFwdIS9_NS6_IJNS7_ILi1EEESF_SF_EEESA_SC_Li256ELb0ELb1ELb0ELb0EEENS1_30DynamicPersistentTileSchedulerILi256ELi256ELb0ELb1ELb0EEEEEEEEEvNT_6ParamsE:
[----:B------:R-:W-:-:S03]  /*0000*/  MOV R1, c[0x0][0x28] ;  /* 0x00000a0000017a02 */ /* 0x000fc60000000f00 */
[----:B------:R-:W1:Y:S01]  /*0010*/  S2R R20, SR_TID.X ;  /* 0x0000000000147919 */ /* 0x000e620000002100 */
[----:B------:R-:W-:-:S03]  /*0020*/  IADD3 R1, R1, -0x78, RZ ;  /* 0xffffff8801017810 */ /* 0x000fc60007ffe0ff */
[----:B------:R-:W2:Y:S01]  /*0030*/  S2R R15, SR_CTAID.X ;  /* 0x00000000000f7919 */ /* 0x000ea20000002500 */
[----:B-1----:R-:W-:-:S05]  /*0040*/  SHF.R.U32.HI R2, RZ, 0x5, R20 ;  /* 0x00000005ff027819 */ /* 0x002fca0000011614 */
[----:B------:R-:W1:Y:S02]  /*0050*/  SHFL.IDX PT, R0, R2, RZ, 0x1f ;  /* 0x00001fff02007589 */ /* 0x000e6400000e0000 */
[----:B-1----:R-:W-:Y:S02]  /*0060*/  ISETP.GE.AND P0, PT, R0, 0x1, PT ;  /* 0x000000010000780c */ /* 0x002fe40003f06270 */
[----:B------:R1:W-:Y:S11]  /*0070*/  STL [R1+0x70], R0 ;  /* 0x0000700001007387 */ /* 0x0003f60000100800 */
[----:B------:R-:W-:Y:S06]  /*0080*/  @P0 BAR.ARV 0x4, 0x100 ;  /* 0x0104000000000b1d */ /* 0x000fec0000002000 */
[----:B--2---:R-:W-:-:S13]  /*0090*/  ISETP.GE.AND P0, PT, R15, c[0x0][0x538], PT ;  /* 0x00014e000f007a0c */ /* 0x004fda0003f06270 */
[----:B------:R-:W-:Y:S05]  /*00a0*/  @P0 EXIT ;  /* 0x000000000000094d */ /* 0x000fea0003800000 */
[----:B-1----:R-:W-:Y:S01]  /*00b0*/  SHF.R.S32.HI R13, RZ, 0x1f, R20 ;  /* 0x0000001fff0d7819 */ /* 0x002fe20000011414 */
[----:B------:R-:W-:Y:S01]  /*00c0*/  IMAD.MOV.U32 R14, RZ, RZ, 0x10 ;  /* 0x00000010ff0e7424 */ /* 0x000fe200078e00ff */
[----:B------:R-:W-:Y:S02]  /*00d0*/  ULDC.64 UR6, c[0x0][0x118] ;  /* 0x0000460000067ab9 */ /* 0x000fe40000000a00 */
[CC--:B------:R-:W-:Y:S02]  /*00e0*/  LEA.HI R2, R13.reuse, R20.reuse, RZ, 0x4 ;  /* 0x000000140d027211 */ /* 0x0c0fe400078f20ff */
[----:B------:R-:W-:Y:S02]  /*00f0*/  LEA.HI R12, R13, R20, RZ, 0x2 ;  /* 0x000000140d0c7211 */ /* 0x000fe400078f10ff */
[----:B------:R-:W-:Y:S02]  /*0100*/  SHF.R.S32.HI R3, RZ, 0x4, R2 ;  /* 0x00000004ff037819 */ /* 0x000fe40000011402 */
[----:B------:R-:W-:-:S02]  /*0110*/  SHF.R.S32.HI R8, RZ, 0x2, R12 ;  /* 0x00000002ff087819 */ /* 0x000fc4000001140c */
[----:B------:R-:W-:Y:S02]  /*0120*/  LEA.HI R0, R2, R3, RZ, 0x1 ;  /* 0x0000000302007211 */ /* 0x000fe400078f08ff */
[----:B------:R-:W-:Y:S02]  /*0130*/  SHF.R.S32.HI R4, RZ, 0x1f, R12 ;  /* 0x0000001fff047819 */ /* 0x000fe4000001140c */
[----:B------:R-:W-:Y:S02]  /*0140*/  LOP3.LUT R0, R0, 0xfffffffe, RZ, 0xc0, !PT ;  /* 0xfffffffe00007812 */ /* 0x000fe400078ec0ff */
[CC--:B------:R-:W-:Y:S02]  /*0150*/  LEA.HI R9, R13.reuse, R20.reuse, RZ, 0x3 ;  /* 0x000000140d097211 */ /* 0x0c0fe400078f18ff */
[----:B------:R-:W-:Y:S01]  /*0160*/  LEA.HI R7, R13, R20, RZ, 0x5 ;  /* 0x000000140d077211 */ /* 0x000fe200078f28ff */
[----:B------:R-:W-:Y:S01]  /*0170*/  IMAD.IADD R11, R3, 0x1, -R0 ;  /* 0x00000001030b7824 */ /* 0x000fe200078e0a00 */
[----:B------:R-:W-:-:S02]  /*0180*/  LOP3.LUT R0, R2, 0xfffffff0, RZ, 0xc0, !PT ;  /* 0xfffffff002007812 */ /* 0x000fc400078ec0ff */
[----:B------:R-:W-:Y:S02]  /*0190*/  LEA.HI R3, R4, R8, RZ, 0x3 ;  /* 0x0000000804037211 */ /* 0x000fe400078f18ff */
[----:B------:R-:W-:Y:S01]  /*01a0*/  SHF.R.S32.HI R19, RZ, 0x3, R9 ;  /* 0x00000003ff137819 */ /* 0x000fe20000011409 */
[C---:B------:R-:W-:Y:S01]  /*01b0*/  IMAD.IADD R2, R20.reuse, 0x1, -R0 ;  /* 0x0000000114027824 */ /* 0x040fe200078e0a00 */
[----:B------:R-:W-:Y:S02]  /*01c0*/  LOP3.LUT R4, R9, 0xfffffff8, RZ, 0xc0, !PT ;  /* 0xfffffff809047812 */ /* 0x000fe400078ec0ff */
[----:B------:R-:W-:Y:S01]  /*01d0*/  LOP3.LUT R0, R3, 0xfffffff8, RZ, 0xc0, !PT ;  /* 0xfffffff803007812 */ /* 0x000fe200078ec0ff */
[----:B------:R-:W-:Y:S01]  /*01e0*/  IMAD.SHL.U32 R3, R19, 0x40, RZ ;  /* 0x0000004013037824 */ /* 0x000fe200078e00ff */
[----:B------:R-:W-:Y:S01]  /*01f0*/  SHF.R.S32.HI R214, RZ, 0x5, R7 ;  /* 0x00000005ffd67819 */ /* 0x000fe20000011407 */
[----:B------:R-:W-:Y:S01]  /*0200*/  IMAD.IADD R18, R20, 0x1, -R4 ;  /* 0x0000000114127824 */ /* 0x000fe200078e0a04 */
[----:B------:R-:W-:Y:S01]  /*0210*/  SHF.R.S32.HI R4, RZ, 0x1f, R2 ;  /* 0x0000001fff047819 */ /* 0x000fe20000011402 */
[----:B------:R-:W-:Y:S01]  /*0220*/  IMAD.IADD R8, R8, 0x1, -R0 ;  /* 0x0000000108087824 */ /* 0x000fe200078e0a00 */
[----:B------:R-:W-:Y:S01]  /*0230*/  LOP3.LUT R0, R3, 0x1c0, RZ, 0xc0, !PT ;  /* 0x000001c003007812 */ /* 0x000fe200078ec0ff */
[----:B------:R-:W-:Y:S01]  /*0240*/  IMAD.SHL.U32 R226, R18, 0x8, RZ ;  /* 0x0000000812e27824 */ /* 0x000fe200078e00ff */
[----:B------:R-:W-:Y:S01]  /*0250*/  LEA.HI R208, R4, R2, RZ, 0x3 ;  /* 0x0000000204d07211 */ /* 0x000fe200078f18ff */
[----:B------:R-:W-:Y:S01]  /*0260*/  IMAD.SHL.U32 R6, R18, 0x40, RZ ;  /* 0x0000004012067824 */ /* 0x000fe200078e00ff */
[----:B------:R-:W-:-:S02]  /*0270*/  SHF.R.U32.HI R5, RZ, 0x3, R0 ;  /* 0x00000003ff057819 */ /* 0x000fc40000011600 */
[----:B------:R-:W-:Y:S02]  /*0280*/  LOP3.LUT R3, R0, 0x38, R226, 0xf8, !PT ;  /* 0x0000003800037812 */ /* 0x000fe400078ef8e2 */
[C---:B------:R-:W-:Y:S01]  /*0290*/  LOP3.LUT R4, R208.reuse, 0xfffffff8, RZ, 0xc0, !PT ;  /* 0xfffffff8d0047812 */ /* 0x040fe200078ec0ff */
[----:B------:R-:W-:Y:S01]  /*02a0*/  IMAD.SHL.U32 R208, R208, 0x40, RZ ;  /* 0x00000040d0d07824 */ /* 0x000fe200078e00ff */
[----:B------:R-:W-:Y:S02]  /*02b0*/  LOP3.LUT R10, R3, R5, RZ, 0x3c, !PT ;  /* 0x00000005030a7212 */ /* 0x000fe400078e3cff */
[----:B------:R-:W-:Y:S02]  /*02c0*/  LOP3.LUT R3, R7, 0xffffffe0, RZ, 0xc0, !PT ;  /* 0xffffffe007037812 */ /* 0x000fe400078ec0ff */
[----:B------:R-:W-:Y:S01]  /*02d0*/  LOP3.LUT R0, R6, 0x1c0, RZ, 0xc0, !PT ;  /* 0x000001c006007812 */ /* 0x000fe200078ec0ff */
[----:B------:R-:W-:Y:S01]  /*02e0*/  IMAD.IADD R6, R2, 0x1, -R4 ;  /* 0x0000000102067824 */ /* 0x000fe200078e0a04 */
[----:B------:R-:W-:Y:S01]  /*02f0*/  LOP3.LUT R5, R8, 0x1, RZ, 0xc0, !PT ;  /* 0x0000000108057812 */ /* 0x000fe200078ec0ff */
[----:B------:R-:W-:Y:S01]  /*0300*/  IMAD.IADD R17, R20, 0x1, -R3 ;  /* 0x0000000114117824 */ /* 0x000fe200078e0a03 */
[----:B------:R-:W-:-:S02]  /*0310*/  LOP3.LUT R4, R0, 0x8, R9, 0xf8, !PT ;  /* 0x0000000800047812 */ /* 0x000fc400078ef809 */
[----:B------:R-:W-:Y:S02]  /*0320*/  SHF.R.U32.HI R2, RZ, 0x3, R0 ;  /* 0x00000003ff027819 */ /* 0x000fe40000011600 */
[----:B------:R-:W-:Y:S02]  /*0330*/  SHF.R.S32.HI R0, RZ, 0x1f, R7 ;  /* 0x0000001fff007819 */ /* 0x000fe40000011407 */
[----:B------:R-:W-:Y:S02]  /*0340*/  LOP3.LUT R205, R4, R2, RZ, 0x3c, !PT ;  /* 0x0000000204cd7212 */ /* 0x000fe400078e3cff */
[----:B------:R-:W-:Y:S02]  /*0350*/  LEA.HI R0, R0, R214, RZ, 0x3 ;  /* 0x000000d600007211 */ /* 0x000fe400078f18ff */
[----:B------:R-:W-:Y:S01]  /*0360*/  SHF.R.S32.HI R9, RZ, 0x1f, R17 ;  /* 0x0000001fff097819 */ /* 0x000fe20000011411 */
[----:B------:R-:W-:Y:S01]  /*0370*/  IMAD R205, R11, 0x200, R205 ;  /* 0x000002000bcd7824 */ /* 0x000fe200078e02cd */
[----:B------:R-:W-:Y:S01]  /*0380*/  LOP3.LUT R2, R12, 0xfffffffc, RZ, 0xc0, !PT ;  /* 0xfffffffc0c027812 */ /* 0x000fe200078ec0ff */
[----:B------:R-:W-:Y:S01]  /*0390*/  IMAD.MOV.U32 R12, RZ, RZ, 0x20 ;  /* 0x00000020ff0c7424 */ /* 0x000fe200078e00ff */
[----:B------:R-:W-:-:S02]  /*03a0*/  LOP3.LUT R0, R0, 0xffffff8, RZ, 0xc0, !PT ;  /* 0x0ffffff800007812 */ /* 0x000fc400078ec0ff */
[----:B------:R-:W-:Y:S01]  /*03b0*/  LEA.HI R9, R9, R17, RZ, 0x2 ;  /* 0x0000001109097211 */ /* 0x000fe200078f10ff */
[----:B------:R-:W-:Y:S01]  /*03c0*/  IMAD.IADD R2, R20, 0x1, -R2 ;  /* 0x0000000114027824 */ /* 0x000fe200078e0a02 */
[----:B------:R-:W-:Y:S01]  /*03d0*/  LEA.HI R7, R13, R20, RZ, 0x6 ;  /* 0x000000140d077211 */ /* 0x000fe200078f30ff */
[----:B------:R-:W-:Y:S01]  /*03e0*/  IMAD.IADD R4, R214, 0x1, -R0 ;  /* 0x00000001d6047824 */ /* 0x000fe200078e0a00 */
[----:B------:R-:W-:Y:S02]  /*03f0*/  SHF.R.S32.HI R3, RZ, 0x2, R9 ;  /* 0x00000002ff037819 */ /* 0x000fe40000011409 */
[----:B------:R-:W-:Y:S01]  /*0400*/  LEA.HI R0, R2, R2, RZ, 0x1 ;  /* 0x0000000202007211 */ /* 0x000fe200078f08ff */
[----:B------:R-:W-:Y:S01]  /*0410*/  IMAD.SHL.U32 R7, R7, 0x8, RZ ;  /* 0x0000000807077824 */ /* 0x000fe200078e00ff */
[----:B------:R-:W-:Y:S01]  /*0420*/  ISETP.NE.U32.AND P0, PT, R5, 0x1, PT ;  /* 0x000000010500780c */ /* 0x000fe20003f05070 */
[----:B------:R-:W-:Y:S01]  /*0430*/  IMAD R16, R4, 0x10, R3 ;  /* 0x0000001004107824 */ /* 0x000fe200078e0203 */
[----:B------:R-:W-:Y:S01]  /*0440*/  LOP3.LUT R3, R0, 0x1ffffffe, RZ, 0xc0, !PT ;  /* 0x1ffffffe00037812 */ /* 0x000fe200078ec0ff */
[----:B------:R-:W-:Y:S01]  /*0450*/  IMAD.SHL.U32 R0, R6, 0x40, RZ ;  /* 0x0000004006007824 */ /* 0x000fe200078e00ff */
[----:B------:R-:W-:Y:S01]  /*0460*/  LOP3.LUT R10, R10, 0x7ffffe00, R7, 0xf8, !PT ;  /* 0x7ffffe000a0a7812 */ /* 0x000fe200078ef807 */
[C---:B------:R-:W-:Y:S01]  /*0470*/  IMAD.SHL.U32 R4, R8.reuse, 0x40, RZ ;  /* 0x0000004008047824 */ /* 0x040fe200078e00ff */
[----:B------:R-:W-:Y:S01]  /*0480*/  R2P PR, R8, 0x6 ;  /* 0x0000000608007804 */ /* 0x000fe20000000000 */
[----:B------:R-:W-:Y:S01]  /*0490*/  IMAD.SHL.U32 R5, R11, 0x8, RZ ;  /* 0x000000080b057824 */ /* 0x000fe200078e00ff */
[----:B------:R-:W-:Y:S01]  /*04a0*/  LOP3.LUT R0, R0, 0x1c0, RZ, 0xc0, !PT ;  /* 0x000001c000007812 */ /* 0x000fe200078ec0ff */
[----:B------:R-:W-:Y:S01]  /*04b0*/  IMAD.IADD R7, R2, 0x1, -R3 ;  /* 0x0000000102077824 */ /* 0x000fe200078e0a03 */
[----:B------:R-:W-:Y:S01]  /*04c0*/  LOP3.LUT R3, R4, 0x1c0, RZ, 0xc0, !PT ;  /* 0x000001c004037812 */ /* 0x000fe200078ec0ff */
[----:B------:R-:W-:Y:S01]  /*04d0*/  IMAD.MOV.U32 R8, RZ, RZ, 0x40 ;  /* 0x00000040ff087424 */ /* 0x000fe200078e00ff */
[C---:B------:R-:W-:Y:S01]  /*04e0*/  LOP3.LUT P4, RZ, R6.reuse, 0x2, RZ, 0xc0, !PT ;  /* 0x0000000206ff7812 */ /* 0x040fe2000788c0ff */
[----:B------:R-:W-:Y:S01]  /*04f0*/  STL [R1+0x74], R16 ;  /* 0x0000741001007387 */ /* 0x000fe20000100800 */
[----:B------:R-:W-:Y:S01]  /*0500*/  LOP3.LUT P3, RZ, R6, 0x4, RZ, 0xc0, !PT ;  /* 0x0000000406ff7812 */ /* 0x000fe2000786c0ff */
[----:B------:R-:W-:Y:S01]  /*0510*/  IMAD R6, R214, 0x200, R2 ;  /* 0x00000200d6067824 */ /* 0x000fe200078e0202 */
[----:B------:R-:W-:Y:S01]  /*0520*/  LOP3.LUT R5, R0, 0x8, R5, 0xf8, !PT ;  /* 0x0000000800057812 */ /* 0x000fe200078ef805 */
[----:B------:R-:W-:Y:S01]  /*0530*/  STL [R1+0x4c], R15 ;  /* 0x00004c0f01007387 */ /* 0x000fe20000100800 */
[----:B------:R-:W-:Y:S01]  /*0540*/  SHF.R.U32.HI R2, RZ, 0x3, R0 ;  /* 0x00000003ff027819 */ /* 0x000fe20000011600 */
[----:B------:R-:W-:Y:S01]  /*0550*/  IMAD.SHL.U32 R219, R10, 0x2, RZ ;  /* 0x000000020adb7824 */ /* 0x000fe200078e00ff */
[----:B------:R-:W-:-:S02]  /*0560*/  LEA.HI R0, R3, R3, RZ, 0x1d ;  /* 0x0000000303007211 */ /* 0x000fc400078fe8ff */
[----:B------:R-:W-:Y:S01]  /*0570*/  LOP3.LUT R2, R5, R2, RZ, 0x3c, !PT ;  /* 0x0000000205027212 */ /* 0x000fe200078e3cff */
[----:B------:R-:W-:Y:S01]  /*0580*/  IMAD R5, R18, 0x20, R19 ;  /* 0x0000002012057824 */ /* 0x000fe200078e0213 */
[----:B------:R-:W-:Y:S01]  /*0590*/  SEL R4, R14, 0xfffffff0, !P4 ;  /* 0xfffffff00e047807 */ /* 0x000fe20006000000 */
[----:B------:R-:W-:Y:S01]  /*05a0*/  IMAD.U32 R6, R6, 0x2, R0 ;  /* 0x0000000206067824 */ /* 0x000fe200078e0000 */
[----:B------:R-:W-:Y:S02]  /*05b0*/  LEA.HI R0, R13, R20, RZ, 0x7 ;  /* 0x000000140d007211 */ /* 0x000fe400078f38ff */
[----:B------:R-:W-:Y:S01]  /*05c0*/  LOP3.LUT R208, R2, 0x7ffffe00, R208, 0xf8, !PT ;  /* 0x7ffffe0002d07812 */ /* 0x000fe200078ef8d0 */
[----:B------:R1:W-:Y:S01]  /*05d0*/  STL [R1+0x8], R5 ;  /* 0x0000080501007387 */ /* 0x0003e20000100800 */
[----:B------:R-:W-:Y:S02]  /*05e0*/  SHF.R.S32.HI R2, RZ, 0x7, R0 ;  /* 0x00000007ff027819 */ /* 0x000fe40000011400 */
[----:B------:R-:W-:-:S02]  /*05f0*/  SEL R3, R12, 0xffffffe0, !P3 ;  /* 0xffffffe00c037807 */ /* 0x000fc40005800000 */
[----:B------:R-:W-:Y:S02]  /*0600*/  LOP3.LUT R0, R9, 0x7ffffffc, RZ, 0xc0, !PT ;  /* 0x7ffffffc09007812 */ /* 0x000fe400078ec0ff */
[----:B------:R-:W-:Y:S01]  /*0610*/  IADD3 R237, R226, 0x40, RZ ;  /* 0x00000040e2ed7810 */ /* 0x000fe20007ffe0ff */
[----:B------:R-:W-:Y:S01]  /*0620*/  IMAD.IADD R3, R4, 0x1, R3 ;  /* 0x0000000104037824 */ /* 0x000fe200078e0203 */
[----:B------:R-:W-:Y:S01]  /*0630*/  SHF.R.S32.HI R4, RZ, 0x1f, R226 ;  /* 0x0000001fff047819 */ /* 0x000fe200000114e2 */
[----:B------:R-:W-:Y:S01]  /*0640*/  IMAD.IADD R0, R17, 0x1, -R0 ;  /* 0x0000000111007824 */ /* 0x000fe200078e0a00 */
[----:B------:R-:W-:Y:S02]  /*0650*/  SEL R4, R12, 0xffffffe0, !P1 ;  /* 0xffffffe00c047807 */ /* 0x000fe40004800000 */
[----:B------:R-:W-:Y:S02]  /*0660*/  LEA R11, R6, 0x80, 0x1 ;  /* 0x00000080060b7811 */ /* 0x000fe400078e08ff */
[----:B------:R-:W-:Y:S01]  /*0670*/  SHF.R.S32.HI R2, RZ, 0x1f, R237 ;  /* 0x0000001fff027819 */ /* 0x000fe200000114ed */
[----:B------:R-:W-:Y:S01]  /*0680*/  IMAD.SHL.U32 R2, R0, 0x2, RZ ;  /* 0x0000000200027824 */ /* 0x000fe200078e00ff */
[----:B------:R-:W-:Y:S01]  /*0690*/  IADD3 R6, R11, -0x10, RZ ;  /* 0xfffffff00b067810 */ /* 0x000fe20007ffe0ff */
[----:B------:R-:W-:Y:S01]  /*06a0*/  IMAD R0, R7, 0x8, R16 ;  /* 0x0000000807007824 */ /* 0x000fe200078e0210 */
[----:B------:R-:W-:Y:S01]  /*06b0*/  LEA R208, R208, 0x100, 0x1 ;  /* 0x00000100d0d07811 */ /* 0x000fe200078e08ff */
[C---:B------:R-:W-:Y:S01]  /*06c0*/  IMAD.IADD R9, R11.reuse, 0x1, R4 ;  /* 0x000000010b097824 */ /* 0x040fe200078e0204 */
[----:B------:R-:W-:Y:S01]  /*06d0*/  @P0 IADD3 R6, R11, 0x10, RZ ;  /* 0x000000100b060810 */ /* 0x000fe20007ffe0ff */
[----:B------:R2:W-:Y:S01]  /*06e0*/  STL [R1+0x48], R2 ;  /* 0x0000480201007387 */ /* 0x0005e20000100800 */
[----:B------:R-:W-:Y:S01]  /*06f0*/  LEA R205, R205, 0x8100, 0x1 ;  /* 0x00008100cdcd7811 */ /* 0x000fe200078e08ff */
[----:B------:R-:W-:Y:S01]  /*0700*/  IMAD R214, R214, 0x800, R208 ;  /* 0x00000800d6d67824 */ /* 0x000fe200078e02d0 */
[----:B-1----:R-:W-:Y:S01]  /*0710*/  SEL R5, R8, 0xffffffc0, !P2 ;  /* 0xffffffc008057807 */ /* 0x002fe20005000000 */
[----:B------:R-:W-:Y:S01]  /*0720*/  STL [R1+0x50], R11 ;  /* 0x0000500b01007387 */ /* 0x000fe20000100800 */
[----:B------:R-:W-:-:S02]  /*0730*/  IMAD.IADD R4, R4, 0x1, R6 ;  /* 0x0000000104047824 */ /* 0x000fc400078e0206 */
[----:B------:R-:W-:Y:S01]  /*0740*/  IMAD R213, R3, 0x2, R208 ;  /* 0x0000000203d57824 */ /* 0x000fe200078e02d0 */
[----:B------:R1:W-:Y:S01]  /*0750*/  STL [R1+0x44], R0 ;  /* 0x0000440001007387 */ /* 0x0003e20000100800 */
[----:B------:R-:W-:-:S03]  /*0760*/  IMAD.IADD R7, R11, 0x1, R5 ;  /* 0x000000010b077824 */ /* 0x000fc600078e0205 */
[----:B------:R-:W-:Y:S04]  /*0770*/  STL [R1+0x5c], R9 ;  /* 0x00005c0901007387 */ /* 0x000fe80000100800 */
[----:B------:R3:W-:Y:S04]  /*0780*/  STL [R1+0x6c], R7 ;  /* 0x00006c0701007387 */ /* 0x0007e80000100800 */
[----:B------:R4:W-:Y:S01]  /*0790*/  STL [R1+0x54], R6 ;  /* 0x0000540601007387 */ /* 0x0009e20000100800 */
[----:B--2---:R-:W-:-:S05]  /*07a0*/  SEL R2, R12, 0xffffffe0, !P4 ;  /* 0xffffffe00c027807 */ /* 0x004fca0006000000 */
[----:B------:R-:W-:Y:S02]  /*07b0*/  IMAD.IADD R210, R208, 0x1, R2 ;  /* 0x00000001d0d27824 */ /* 0x000fe400078e0202 */
[----:B------:R-:W-:Y:S01]  /*07c0*/  IMAD.IADD R215, R2, 0x1, R214 ;  /* 0x0000000102d77824 */ /* 0x000fe200078e02d6 */
[----:B-1----:R-:W-:-:S04]  /*07d0*/  SEL R0, R8, 0xffffffc0, !P3 ;  /* 0xffffffc008007807 */ /* 0x002fc80005800000 */
[----:B------:R-:W-:Y:S01]  /*07e0*/  IADD3 R211, R0, R208, R2 ;  /* 0x000000d000d37210 */ /* 0x000fe20007ffe002 */
[--C-:B------:R-:W-:Y:S02]  /*07f0*/  IMAD.IADD R2, R4, 0x1, R5.reuse ;  /* 0x0000000104027824 */ /* 0x100fe400078e0205 */
[----:B------:R-:W-:Y:S02]  /*0800*/  IMAD.IADD R209, R208, 0x1, R0 ;  /* 0x00000001d0d17824 */ /* 0x000fe400078e0200 */
[----:B---3--:R-:W-:Y:S02]  /*0810*/  IMAD.IADD R7, R9, 0x1, R5 ;  /* 0x0000000109077824 */ /* 0x008fe400078e0205 */
[C---:B------:R-:W-:Y:S02]  /*0820*/  IMAD.IADD R217, R0.reuse, 0x1, R214 ;  /* 0x0000000100d97824 */ /* 0x040fe400078e02d6 */
[----:B----4-:R-:W-:Y:S01]  /*0830*/  IMAD.IADD R6, R5, 0x1, R6 ;  /* 0x0000000105067824 */ /* 0x010fe200078e0206 */
[----:B------:R1:W-:Y:S01]  /*0840*/  STL [R1+0x68], R7 ;  /* 0x0000680701007387 */ /* 0x0003e20000100800 */
[----:B------:R-:W-:-:S03]  /*0850*/  IMAD.IADD R216, R0, 0x1, R215 ;  /* 0x0000000100d87824 */ /* 0x000fc600078e02d7 */
[----:B------:R1:W-:Y:S04]  /*0860*/  STL [R1+0x64], R6 ;  /* 0x0000640601007387 */ /* 0x0003e80000100800 */
[----:B------:R1:W-:Y:S04]  /*0870*/  STL [R1+0x58], R4 ;  /* 0x0000580401007387 */ /* 0x0003e80000100800 */
[----:B------:R1:W-:Y:S02]  /*0880*/  STL [R1+0x60], R2 ;  /* 0x0000600201007387 */ /* 0x0003e40000100800 */
.L_x_519:
[----:B-1----:R-:W2:Y:S01]  /*0890*/  LDL R4, [R1+0x4c] ;  /* 0x00004c0001047983 */ /* 0x002ea20000100800 */
[----:B------:R-:W-:Y:S01]  /*08a0*/  IMAD.MOV.U32 R0, RZ, RZ, c[0x0][0x560] ;  /* 0x00015800ff007624 */ /* 0x000fe200078e00ff */
[----:B------:R-:W-:Y:S01]  /*08b0*/  YIELD ;  /* 0x0000000000007946 */ /* 0x000fe20003800000 */
[----:B------:R-:W-:Y:S03]  /*08c0*/  BSSY B0, `(.L_x_458) ;  /* 0x0000016000007945 */ /* 0x000fe60003800000 */
[----:B------:R-:W-:-:S13]  /*08d0*/  ISETP.NE.AND P0, PT, R0, 0x1, PT ;  /* 0x000000010000780c */ /* 0x000fda0003f05270 */
[----:B--2---:R-:W-:Y:S01]  /*08e0*/  @P0 IMAD.HI.U32 R0, R4, c[0x0][0x564], RZ ;  /* 0x0001590004000a27 */ /* 0x004fe200078e00ff */
[----:B------:R-:W-:-:S04]  /*08f0*/  MOV R3, R4 ;  /* 0x0000000400037202 */ /* 0x000fc80000000f00 */
[----:B------:R-:W-:-:S04]  /*0900*/  @P0 SHF.R.U32.HI R3, RZ, c[0x0][0x568], R0 ;  /* 0x00015a00ff030a19 */ /* 0x000fc80000011600 */
[----:B------:R-:W-:Y:S01]  /*0910*/  ISETP.GE.AND P0, PT, R3, c[0x0][0x578], PT ;  /* 0x00015e0003007a0c */ /* 0x000fe20003f06270 */
[----:B------:R-:W-:-:S04]  /*0920*/  IMAD.MOV R2, RZ, RZ, -R3 ;  /* 0x000000ffff027224 */ /* 0x000fc800078e0a03 */
[----:B------:R-:W-:-:S08]  /*0930*/  IMAD R2, R2, c[0x0][0x560], R4 ;  /* 0x0001580002027a24 */ /* 0x000fd000078e0204 */
[----:B------:R-:W-:Y:S05]  /*0940*/  @!P0 BRA `(.L_x_459) ;  /* 0x0000007000008947 */ /* 0x000fea0003800000 */
[----:B------:R-:W-:-:S04]  /*0950*/  MOV R0, c[0x0][0x56c] ;  /* 0x00015b0000007a02 */ /* 0x000fc80000000f00 */
[----:B------:R-:W-:Y:S02]  /*0960*/  ISETP.NE.AND P0, PT, R0, 0x1, PT ;  /* 0x000000010000780c */ /* 0x000fe40003f05270 */
[----:B------:R-:W-:-:S11]  /*0970*/  MOV R0, R2 ;  /* 0x0000000200007202 */ /* 0x000fd60000000f00 */
[----:B------:R-:W-:-:S05]  /*0980*/  @P0 IMAD.HI.U32 R4, R2, c[0x0][0x570], RZ ;  /* 0x00015c0002040a27 */ /* 0x000fca00078e00ff */
[----:B------:R-:W-:-:S05]  /*0990*/  @P0 SHF.R.U32.HI R0, RZ, c[0x0][0x574], R4 ;  /* 0x00015d00ff000a19 */ /* 0x000fca0000011604 */
[----:B------:R-:W-:Y:S01]  /*09a0*/  IMAD R4, R0, c[0x0][0x56c], RZ ;  /* 0x00015b0000047a24 */ /* 0x000fe200078e02ff */
[----:B------:R-:W-:Y:S05]  /*09b0*/  BRA `(.L_x_460) ;  /* 0x0000006000007947 */ /* 0x000fea0003800000 */
.L_x_459:
[----:B------:R-:W-:-:S04]  /*09c0*/  MOV R0, c[0x0][0x554] ;  /* 0x0001550000007a02 */ /* 0x000fc80000000f00 */
[----:B------:R-:W-:Y:S02]  /*09d0*/  ISETP.NE.AND P0, PT, R0, 0x1, PT ;  /* 0x000000010000780c */ /* 0x000fe40003f05270 */
[----:B------:R-:W-:-:S11]  /*09e0*/  MOV R0, R2 ;  /* 0x0000000200007202 */ /* 0x000fd60000000f00 */
[----:B------:R-:W-:-:S05]  /*09f0*/  @P0 IMAD.HI.U32 R4, R2, c[0x0][0x558], RZ ;  /* 0x0001560002040a27 */ /* 0x000fca00078e00ff */
[----:B------:R-:W-:-:S05]  /*0a00*/  @P0 SHF.R.U32.HI R0, RZ, c[0x0][0x55c], R4 ;  /* 0x00015700ff000a19 */ /* 0x000fca0000011604 */
[----:B------:R-:W-:Y:S02]  /*0a10*/  IMAD R4, R0, c[0x0][0x554], RZ ;  /* 0x0001550000047a24 */ /* 0x000fe400078e02ff */
.L_x_460:
[----:B------:R-:W-:Y:S05]  /*0a20*/  BSYNC B0 ;  /* 0x0000000000007941 */ /* 0x000fea0003800000 */
.L_x_458:
[----:B------:R-:W-:Y:S01]  /*0a30*/  IMAD.MOV.U32 R5, RZ, RZ, c[0x0][0x548] ;  /* 0x00015200ff057624 */ /* 0x000fe200078e00ff */
[----:B------:R-:W-:Y:S01]  /*0a40*/  ISETP.NE.U32.AND P0, PT, RZ, c[0x0][0x370], PT ;  /* 0x0000dc00ff007a0c */ /* 0x000fe20003f05070 */
[----:B------:R-:W-:Y:S02]  /*0a50*/  IMAD.IADD R4, R2, 0x1, -R4 ;  /* 0x0000000102047824 */ /* 0x000fe400078e0a04 */
[----:B------:R-:W-:Y:S01]  /*0a60*/  IMAD.MOV.U32 R174, RZ, RZ, RZ ;  /* 0x000000ffffae7224 */ /* 0x000fe200078e00ff */
[----:B------:R-:W-:Y:S01]  /*0a70*/  ISETP.NE.AND P1, PT, R5, 0x1, PT ;  /* 0x000000010500780c */ /* 0x000fe20003f25270 */
[----:B------:R-:W-:Y:S01]  /*0a80*/  IMAD R5, R3, c[0x0][0x554], R4 ;  /* 0x0001550003057a24 */ /* 0x000fe200078e0204 */
[----:B------:R-:W-:-:S04]  /*0a90*/  ISETP.NE.AND.EX P0, PT, RZ, c[0x0][0x374], PT, P0 ;  /* 0x0000dd00ff007a0c */ /* 0x000fc80003f05300 */
[----:B------:R-:W-:-:S07]  /*0aa0*/  MOV R8, R5 ;  /* 0x0000000500087202 */ /* 0x000fce0000000f00 */
[----:B------:R-:W-:-:S04]  /*0ab0*/  @P1 IMAD.HI.U32 R2, R5, c[0x0][0x54c], RZ ;  /* 0x0001530005021a27 */ /* 0x000fc800078e00ff */
[----:B------:R-:W-:Y:S01]  /*0ac0*/  @P0 IMAD.MOV.U32 R3, RZ, RZ, 0x4 ;  /* 0x00000004ff030424 */ /* 0x000fe200078e00ff */
[----:B------:R-:W-:-:S05]  /*0ad0*/  @P1 SHF.R.U32.HI R8, RZ, c[0x0][0x550], R2 ;  /* 0x00015400ff081a19 */ /* 0x000fca0000011602 */
[----:B------:R-:W-:Y:S01]  /*0ae0*/  @P0 IMAD.WIDE R2, R8, R3, c[0x0][0x370] ;  /* 0x0000dc0008020625 */ /* 0x000fe200078e0203 */
[----:B------:R-:W-:Y:S01]  /*0af0*/  LOP3.LUT R0, R0, 0x1ffffff, RZ, 0x3c, !PT ;  /* 0x01ffffff00007812 */ /* 0x000fe200078e3cff */
[----:B------:R1:W-:Y:S04]  /*0b00*/  STL [R1+0x3c], R8 ;  /* 0x00003c0801007387 */ /* 0x0003e80000100800 */
[----:B------:R2:W3:Y:S01]  /*0b10*/  @P0 LDG.E R174, [R2.64] ;  /* 0x0000000602ae0981 */ /* 0x0004e2000c1e1900 */
[----:B------:R-:W-:Y:S01]  /*0b20*/  MOV R35, c[0x0][0x2c4] ;  /* 0x0000b10000237a02 */ /* 0x000fe20000000f00 */
[----:B------:R-:W-:Y:S01]  /*0b30*/  IMAD.MOV.U32 R4, RZ, RZ, 0x80 ;  /* 0x00000080ff047424 */ /* 0x000fe200078e00ff */
[----:B------:R-:W-:Y:S01]  /*0b40*/  IADD3 R0, R0, c[0x0][0x53c], RZ ;  /* 0x00014f0000007a10 */ /* 0x000fe20007ffe0ff */
[----:B------:R-:W-:Y:S01]  /*0b50*/  CS2R R114, SRZ ;  /* 0x0000000000727805 */ /* 0x000fe2000001ff00 */
[----:B------:R-:W-:Y:S01]  /*0b60*/  ISETP.NE.AND P4, PT, R35, 0x1, PT ;  /* 0x000000012300780c */ /* 0x000fe20003f85270 */
[----:B------:R-:W-:Y:S01]  /*0b70*/  CS2R R112, SRZ ;  /* 0x0000000000707805 */ /* 0x000fe2000001ff00 */
[----:B------:R-:W-:Y:S01]  /*0b80*/  IADD3 R4, R4, -c[0x0][0x168], RZ ;  /* 0x80005a0004047a10 */ /* 0x000fe20007ffe0ff */
[----:B------:R-:W-:Y:S01]  /*0b90*/  IMAD.SHL.U32 R38, R0, 0x80, RZ ;  /* 0x0000008000267824 */ /* 0x000fe200078e00ff */
[----:B------:R-:W-:Y:S01]  /*0ba0*/  CS2R R134, SRZ ;  /* 0x0000000000867805 */ /* 0x000fe2000001ff00 */
[----:B------:R-:W-:Y:S01]  /*0bb0*/  MOV R132, RZ ;  /* 0x000000ff00847202 */ /* 0x000fe20000000f00 */
[----:B------:R-:W-:Y:S01]  /*0bc0*/  IMAD.MOV.U32 R110, RZ, RZ, RZ ;  /* 0x000000ffff6e7224 */ /* 0x000fe200078e00ff */
[----:B------:R-:W-:Y:S01]  /*0bd0*/  CS2R R6, SRZ ;  /* 0x0000000000067805 */ /* 0x000fe2000001ff00 */
[----:B------:R-:W-:Y:S01]  /*0be0*/  IADD3 R0, R38, 0x7f, RZ ;  /* 0x0000007f26007810 */ /* 0x000fe20007ffe0ff */
[----:B------:R1:W-:Y:S01]  /*0bf0*/  STL [R1+0x38], R38 ;  /* 0x0000382601007387 */ /* 0x0003e20000100800 */
[----:B------:R-:W-:Y:S01]  /*0c00*/  IMAD.MOV.U32 R108, RZ, RZ, RZ ;  /* 0x000000ffff6c7224 */ /* 0x000fe200078e00ff */
[----:B------:R-:W-:Y:S01]  /*0c10*/  MOV R130, RZ ;  /* 0x000000ff00827202 */ /* 0x000fe20000000f00 */
[----:B------:R-:W-:Y:S01]  /*0c20*/  CS2R R128, SRZ ;  /* 0x0000000000807805 */ /* 0x000fe2000001ff00 */
[----:B------:R-:W-:Y:S01]  /*0c30*/  IMAD.MOV.U32 R9, RZ, RZ, RZ ;  /* 0x000000ffff097224 */ /* 0x000fe200078e00ff */
[----:B------:R-:W-:Y:S01]  /*0c40*/  CS2R R10, SRZ ;  /* 0x00000000000a7805 */ /* 0x000fe2000001ff00 */
[----:B------:R-:W-:Y:S01]  /*0c50*/  IMAD.MOV.U32 R106, RZ, RZ, RZ ;  /* 0x000000ffff6a7224 */ /* 0x000fe200078e00ff */
[----:B------:R-:W-:Y:S01]  /*0c60*/  MOV R104, RZ ;  /* 0x000000ff00687202 */ /* 0x000fe20000000f00 */
[----:B------:R-:W-:Y:S01]  /*0c70*/  IMAD.MOV.U32 R102, RZ, RZ, RZ ;  /* 0x000000ffff667224 */ /* 0x000fe200078e00ff */
[----:B------:R-:W-:Y:S01]  /*0c80*/  CS2R R12, SRZ ;  /* 0x00000000000c7805 */ /* 0x000fe2000001ff00 */
[----:B------:R-:W-:Y:S01]  /*0c90*/  IMAD.MOV.U32 R100, RZ, RZ, RZ ;  /* 0x000000ffff647224 */ /* 0x000fe200078e00ff */
[----:B--2---:R-:W-:Y:S01]  /*0ca0*/  MOV R2, c[0x0][0x2ac] ;  /* 0x0000ab0000027a02 */ /* 0x004fe20000000f00 */
[----:B------:R-:W-:Y:S01]  /*0cb0*/  @P4 IMAD.HI.U32 R3, R0, c[0x0][0x2c8], RZ ;  /* 0x0000b20000034a27 */ /* 0x000fe200078e00ff */
[----:B------:R-:W-:Y:S01]  /*0cc0*/  MOV R98, RZ ;  /* 0x000000ff00627202 */ /* 0x000fe20000000f00 */
[----:B------:R-:W-:Y:S01]  /*0cd0*/  CS2R R14, SRZ ;  /* 0x00000000000e7805 */ /* 0x000fe2000001ff00 */
[----:B------:R-:W-:Y:S01]  /*0ce0*/  CS2R R16, SRZ ;  /* 0x0000000000107805 */ /* 0x000fe2000001ff00 */
[C---:B------:R-:W-:Y:S01]  /*0cf0*/  IMAD R37, R2.reuse, c[0x0][0x1d0], RZ ;  /* 0x0000740002257a24 */ /* 0x040fe200078e02ff */
[----:B------:R-:W-:Y:S01]  /*0d00*/  @P4 SHF.R.U32.HI R0, RZ, c[0x0][0x2cc], R3 ;  /* 0x0000b300ff004a19 */ /* 0x000fe20000011603 */
[----:B------:R-:W-:Y:S01]  /*0d10*/  IMAD R2, R2, c[0x0][0x1d0], R4 ;  /* 0x0000740002027a24 */ /* 0x000fe200078e0204 */
[----:B------:R-:W-:Y:S01]  /*0d20*/  MOV R92, RZ ;  /* 0x000000ff005c7202 */ /* 0x000fe20000000f00 */
[----:B------:R-:W-:Y:S01]  /*0d30*/  IMAD.MOV.U32 R96, RZ, RZ, RZ ;  /* 0x000000ffff607224 */ /* 0x000fe200078e00ff */
[----:B------:R-:W-:Y:S01]  /*0d40*/  IADD3 R3, R37, 0x7f, RZ ;  /* 0x0000007f25037810 */ /* 0x000fe20007ffe0ff */
[----:B------:R-:W-:Y:S01]  /*0d50*/  IMAD.IADD R0, R2, 0x1, R0 ;  /* 0x0000000102007824 */ /* 0x000fe200078e0200 */
[----:B------:R-:W-:Y:S01]  /*0d60*/  CS2R R18, SRZ ;  /* 0x0000000000127805 */ /* 0x000fe2000001ff00 */
[----:B------:R-:W-:Y:S01]  /*0d70*/  IMAD.MOV.U32 R94, RZ, RZ, RZ ;  /* 0x000000ffff5e7224 */ /* 0x000fe200078e00ff */
[----:B------:R-:W-:Y:S01]  /*0d80*/  SHF.R.S32.HI R2, RZ, 0x1f, R3 ;  /* 0x0000001fff027819 */ /* 0x000fe20000011403 */
[----:B------:R-:W-:Y:S01]  /*0d90*/  IMAD.MOV.U32 R90, RZ, RZ, RZ ;  /* 0x000000ffff5a7224 */ /* 0x000fe200078e00ff */
[----:B------:R-:W-:Y:S01]  /*0da0*/  SHF.R.S32.HI R4, RZ, 0x1f, R0 ;  /* 0x0000001fff047819 */ /* 0x000fe20000011400 */
[----:B------:R-:W-:Y:S01]  /*0db0*/  IMAD.MOV.U32 R88, RZ, RZ, RZ ;  /* 0x000000ffff587224 */ /* 0x000fe200078e00ff */
[----:B------:R-:W-:Y:S01]  /*0dc0*/  LEA.HI R2, R2, R3, RZ, 0x7 ;  /* 0x0000000302027211 */ /* 0x000fe200078f38ff */
[----:B------:R-:W-:Y:S01]  /*0dd0*/  IMAD.MOV R3, RZ, RZ, -R8 ;  /* 0x000000ffff037224 */ /* 0x000fe200078e0a08 */
[----:B------:R-:W-:Y:S01]  /*0de0*/  LEA.HI R4, R4, R0, RZ, 0x7 ;  /* 0x0000000004047211 */ /* 0x000fe200078f38ff */
[----:B------:R-:W-:Y:S01]  /*0df0*/  CS2R R20, SRZ ;  /* 0x0000000000147805 */ /* 0x000fe2000001ff00 */
[----:B------:R-:W-:Y:S01]  /*0e00*/  SHF.R.S32.HI R0, RZ, 0x7, R2 ;  /* 0x00000007ff007819 */ /* 0x000fe20000011402 */
[----:B------:R-:W-:Y:S01]  /*0e10*/  IMAD R54, R3, c[0x0][0x548], R5 ;  /* 0x0001520003367a24 */ /* 0x000fe200078e0205 */
[----:B------:R-:W-:Y:S01]  /*0e20*/  SHF.R.S32.HI R2, RZ, 0x7, R4 ;  /* 0x00000007ff027819 */ /* 0x000fe20000011404 */
[----:B------:R-:W-:Y:S01]  /*0e30*/  IMAD.MOV.U32 R84, RZ, RZ, RZ ;  /* 0x000000ffff547224 */ /* 0x000fe200078e00ff */
[----:B------:R-:W-:Y:S01]  /*0e40*/  CS2R R4, SRZ ;  /* 0x0000000000047805 */ /* 0x000fe2000001ff00 */
[----:B------:R-:W-:Y:S01]  /*0e50*/  MOV R86, RZ ;  /* 0x000000ff00567202 */ /* 0x000fe20000000f00 */
[----:B------:R1:W-:Y:S01]  /*0e60*/  STL [R1+0x40], R54 ;  /* 0x0000403601007387 */ /* 0x0003e20000100800 */
[----:B------:R-:W-:Y:S01]  /*0e70*/  IMNMX R223, R0, R2, PT ;  /* 0x0000000200df7217 */ /* 0x000fe20003800200 */
[----:B------:R-:W-:Y:S01]  /*0e80*/  IMAD.MOV.U32 R82, RZ, RZ, RZ ;  /* 0x000000ffff527224 */ /* 0x000fe200078e00ff */
[----:B------:R-:W-:Y:S01]  /*0e90*/  PRMT R0, RZ, 0x7610, R0 ;  /* 0x00007610ff007816 */ /* 0x000fe20000000000 */
[----:B------:R-:W-:Y:S01]  /*0ea0*/  CS2R R22, SRZ ;  /* 0x0000000000167805 */ /* 0x000fe2000001ff00 */
[----:B------:R-:W-:Y:S01]  /*0eb0*/  ISETP.GE.AND P0, PT, R223, 0x1, PT ;  /* 0x00000001df00780c */ /* 0x000fe20003f06270 */
[----:B------:R-:W-:Y:S01]  /*0ec0*/  IMAD.MOV.U32 R78, RZ, RZ, RZ ;  /* 0x000000ffff4e7224 */ /* 0x000fe200078e00ff */
[----:B------:R-:W-:Y:S01]  /*0ed0*/  MOV R80, RZ ;  /* 0x000000ff00507202 */ /* 0x000fe20000000f00 */
[----:B------:R-:W-:Y:S01]  /*0ee0*/  CS2R R24, SRZ ;  /* 0x0000000000187805 */ /* 0x000fe2000001ff00 */
        /* <DEDUP_REMOVED lines=14> */
[----:B---3--:R1:W-:Y:S01]  /*0fd0*/  STL [R1+0x10], R174 ;  /* 0x000010ae01007387 */ /* 0x0083e20000100800 */
[----:B------:R-:W-:Y:S05]  /*0fe0*/  @!P0 BRA `(.L_x_461) ;  /* 0x0000d0c000008947 */ /* 0x000fea0003800000 */
[----:B------:R-:W-:-:S04]  /*0ff0*/  ISETP.NE.U32.AND P0, PT, RZ, c[0x0][0x340], PT ;  /* 0x0000d000ff007a0c */ /* 0x000fc80003f05070 */
[----:B------:R-:W-:-:S13]  /*1000*/  ISETP.NE.AND.EX P0, PT, RZ, c[0x0][0x344], PT, P0 ;  /* 0x0000d100ff007a0c */ /* 0x000fda0003f05300 */
[----:B------:R-:W-:-:S04]  /*1010*/  @P0 IMAD.MOV.U32 R2, RZ, RZ, 0x4 ;  /* 0x00000004ff020424 */ /* 0x000fc800078e00ff */
[----:B------:R-:W-:-:S05]  /*1020*/  @P0 IMAD.WIDE R2, R8, R2, c[0x0][0x340] ;  /* 0x0000d00008020625 */ /* 0x000fca00078e0202 */
[----:B------:R2:W5:Y:S01]  /*1030*/  @P0 LDG.E R0, [R2.64] ;  /* 0x0000000602000981 */ /* 0x000562000c1e1900 */
[----:B------:R-:W-:Y:S01]  /*1040*/  WARPSYNC 0xffffffff ;  /* 0xffffffff00007948 */ /* 0x000fe20003800000 */
[----:B------:R-:W-:Y:S02]  /*1050*/  @!P0 MOV R0, R8 ;  /* 0x0000000800008202 */ /* 0x000fe40000000f00 */
[----:B--2---:R-:W2:Y:S01]  /*1060*/  LDL R171, [R1+0x8] ;  /* 0x0000080001ab7983 */ /* 0x004ea20000100800 */
[----:B------:R-:W-:Y:S02]  /*1070*/  IMAD.MOV.U32 R3, RZ, RZ, c[0x0][0x2b8] ;  /* 0x0000ae00ff037624 */ /* 0x000fe400078e00ff */
[----:B-----5:R-:W-:-:S03]  /*1080*/  IMAD.WIDE.U32 R172, R0, c[0x0][0x2b0], RZ ;  /* 0x0000ac0000ac7a25 */ /* 0x020fc600078e00ff */
[----:B------:R-:W-:Y:S01]  /*1090*/  ISETP.NE.AND P3, PT, R3, 0x1, PT ;  /* 0x000000010300780c */ /* 0x000fe20003f65270 */
[----:B------:R-:W-:Y:S01]  /*10a0*/  IMAD.MOV.U32 R221, RZ, RZ, RZ ;  /* 0x000000ffffdd7224 */ /* 0x000fe200078e00ff */
[----:B------:R-:W-:Y:S01]  /*10b0*/  SHF.R.S32.HI R3, RZ, 0x1f, R0 ;  /* 0x0000001fff037819 */ /* 0x000fe20000011400 */
[----:B------:R-:W-:Y:S01]  /*10c0*/  BAR.SYNC.DEFER_BLOCKING 0x0 ;  /* 0x0000000000007b1d */ /* 0x000fe20000010000 */
[----:B------:R-:W-:-:S05]  /*10d0*/  SHF.R.S32.HI R45, RZ, 0x1f, R54 ;  /* 0x0000001fff2d7819 */ /* 0x000fca0000011436 */
[----:B------:R-:W-:Y:S01]  /*10e0*/  IMAD R5, R45, c[0x0][0x1b8], RZ ;  /* 0x00006e002d057a24 */ /* 0x000fe200078e02ff */
[----:B------:R-:W-:Y:S01]  /*10f0*/  SHF.R.S32.HI R6, RZ, 0x1f, R8 ;  /* 0x0000001fff067819 */ /* 0x000fe20000011408 */
[----:B------:R-:W3:Y:S02]  /*1100*/  S2R R39, SR_TID.X ;  /* 0x0000000000277919 */ /* 0x000ee40000002100 */
[----:B------:R-:W-:Y:S02]  /*1110*/  IMAD R5, R54, c[0x0][0x1bc], R5 ;  /* 0x00006f0036057a24 */ /* 0x000fe400078e0205 */
[----:B------:R-:W-:Y:S01]  /*1120*/  IMAD R16, R35, c[0x0][0x168], RZ ;  /* 0x00005a0023107a24 */ /* 0x000fe200078e02ff */
[----:B------:R-:W-:Y:S02]  /*1130*/  SHF.R.S32.HI R53, RZ, 0x1f, R226 ;  /* 0x0000001fff357819 */ /* 0x000fe400000114e2 */
[----:B------:R-:W-:Y:S02]  /*1140*/  SHF.R.S32.HI R52, RZ, 0x1f, R237 ;  /* 0x0000001fff347819 */ /* 0x000fe400000114ed */
[----:B------:R-:W-:-:S02]  /*1150*/  ISETP.GE.AND P2, PT, R226, c[0x0][0x198], PT ;  /* 0x00006600e2007a0c */ /* 0x000fc40003f46270 */
[----:B------:R-:W-:Y:S01]  /*1160*/  ISETP.GE.AND P6, PT, R237, c[0x0][0x198], PT ;  /* 0x00006600ed007a0c */ /* 0x000fe20003fc6270 */
[----:B------:R-:W-:Y:S01]  /*1170*/  IMAD.WIDE.U32 R168, R54, c[0x0][0x1e8], RZ ;  /* 0x00007a0036a87a25 */ /* 0x000fe200078e00ff */
[----:B------:R-:W-:Y:S01]  /*1180*/  IADD3 R204, R205, 0x20, RZ ;  /* 0x00000020cdcc7810 */ /* 0x000fe20007ffe0ff */
[----:B------:R-:W-:Y:S02]  /*1190*/  STL.64 [R1+0x20], R172 ;  /* 0x000020ac01007387 */ /* 0x000fe40000100a00 */
[----:B--2---:R-:W-:-:S05]  /*11a0*/  IMAD R2, R223, 0x80, R171 ;  /* 0x00000080df027824 */ /* 0x004fca00078e02ab */
[----:B------:R-:W-:-:S04]  /*11b0*/  IADD3 R2, R2, -0x80, RZ ;  /* 0xffffff8002027810 */ /* 0x000fc80007ffe0ff */
[C---:B------:R-:W-:Y:S01]  /*11c0*/  ISETP.GE.AND P1, PT, R2.reuse, R37, PT ;  /* 0x000000250200720c */ /* 0x040fe20003f26270 */
[----:B------:R-:W-:Y:S02]  /*11d0*/  IMAD.IADD R222, R2, 0x1, R174 ;  /* 0x0000000102de7824 */ /* 0x000fe400078e02ae */
[----:B------:R-:W-:Y:S01]  /*11e0*/  IMAD R2, R3, c[0x0][0x2b0], RZ ;  /* 0x0000ac0003027a24 */ /* 0x000fe200078e02ff */
[----:B------:R-:W-:Y:S01]  /*11f0*/  ISETP.GT.OR P1, PT, R171, 0x7f, P1 ;  /* 0x0000007fab00780c */ /* 0x000fe20000f24670 */
[----:B------:R-:W-:-:S04]  /*1200*/  @P3 IMAD.HI.U32 R3, R222, c[0x0][0x2bc], RZ ;  /* 0x0000af00de033a27 */ /* 0x000fc800078e00ff */
[----:B------:R-:W-:Y:S01]  /*1210*/  IMAD.MOV.U32 R12, RZ, RZ, R222 ;  /* 0x000000ffff0c7224 */ /* 0x000fe200078e00de */
[----:B------:R-:W-:Y:S01]  /*1220*/  @P3 SHF.R.U32.HI R12, RZ, c[0x0][0x2c0], R3 ;  /* 0x0000b000ff0c3a19 */ /* 0x000fe20000011603 */
[----:B------:R-:W-:-:S04]  /*1230*/  IMAD R2, R0, c[0x0][0x2b4], R2 ;  /* 0x0000ad0000027a24 */ /* 0x000fc800078e0202 */
[----:B------:R-:W-:Y:S02]  /*1240*/  IMAD.IADD R170, R173, 0x1, R2 ;  /* 0x00000001adaa7824 */ /* 0x000fe400078e0202 */
[----:B------:R-:W-:Y:S01]  /*1250*/  @!P1 IADD3 R0, P0, R12, R172, RZ ;  /* 0x000000ac0c009210 */ /* 0x000fe20007f1e0ff */
[----:B------:R-:W-:Y:S01]  /*1260*/  IMAD.IADD R4, R171, 0x1, R38 ;  /* 0x00000001ab047824 */ /* 0x000fe200078e0226 */
[----:B---3--:R-:W-:Y:S01]  /*1270*/  SHF.R.S32.HI R36, RZ, 0x1f, R39 ;  /* 0x0000001fff247819 */ /* 0x008fe20000011427 */
[----:B------:R-:W-:Y:S01]  /*1280*/  IMAD.WIDE.U32 R46, R54, c[0x0][0x210], RZ ;  /* 0x00008400362e7a25 */ /* 0x000fe200078e00ff */
[----:B------:R-:W-:Y:S01]  /*1290*/  @!P1 LEA.HI.X.SX32 R3, R12, R170, 0x1, P0 ;  /* 0x000000aa0c039211 */ /* 0x000fe200000f0eff */
[----:B------:R-:W-:Y:S01]  /*12a0*/  STL [R1+0x30], R170 ;  /* 0x000030aa01007387 */ /* 0x000fe20000100800 */
[----:B------:R-:W-:-:S04]  /*12b0*/  @!P1 LEA R2, P0, R0, c[0x0][0x2a0], 0x2 ;  /* 0x0000a80000029a11 */ /* 0x000fc800078010ff */
[----:B------:R-:W-:-:S05]  /*12c0*/  @!P1 LEA.HI.X R3, R0, c[0x0][0x2a4], R3, 0x2, P0 ;  /* 0x0000a90000039a11 */ /* 0x000fca00000f1403 */
[----:B------:R2:W3:Y:S01]  /*12d0*/  @!P1 LDG.E R221, [R2.64] ;  /* 0x0000000602dd9981 */ /* 0x0004e2000c1e1900 */
[----:B------:R-:W-:Y:S01]  /*12e0*/  @P4 IMAD.HI.U32 R7, R4, c[0x0][0x2c8], RZ ;  /* 0x0000b20004074a27 */ /* 0x000fe200078e00ff */
[----:B------:R-:W-:Y:S01]  /*12f0*/  LEA.HI R36, R36, R39, RZ, 0x3 ;  /* 0x0000002724247211 */ /* 0x000fe200078f18ff */
[----:B------:R-:W-:Y:S01]  /*1300*/  BSSY B0, `(.L_x_462) ;  /* 0x00001ef000007945 */ /* 0x000fe20003800000 */
[----:B------:R-:W-:Y:S01]  /*1310*/  STL.64 [R1+0x18], R168 ;  /* 0x000018a801007387 */ /* 0x000fe20000100a00 */
[----:B------:R-:W-:Y:S01]  /*1320*/  IMAD.MOV.U32 R0, RZ, RZ, R4 ;  /* 0x000000ffff007224 */ /* 0x000fe200078e0004 */
[----:B------:R-:W-:Y:S01]  /*1330*/  @P4 SHF.R.U32.HI R0, RZ, c[0x0][0x2cc], R7 ;  /* 0x0000b300ff004a19 */ /* 0x000fe20000011607 */
[----:B------:R-:W-:Y:S01]  /*1340*/  IMAD.SHL.U32 R165, R226, 0x2, RZ ;  /* 0x00000002e2a57824 */ /* 0x000fe200078e00ff */
[----:B------:R-:W-:Y:S01]  /*1350*/  SHF.R.S32.HI R36, RZ, 0x3, R36 ;  /* 0x00000003ff247819 */ /* 0x000fe20000011424 */
[----:B------:R-:W-:Y:S01]  /*1360*/  IMAD.SHL.U32 R166, R237, 0x2, RZ ;  /* 0x00000002eda67824 */ /* 0x000fe200078e00ff */
[----:B------:R-:W-:-:S03]  /*1370*/  SHF.R.S32.HI R7, RZ, 0x1f, R0 ;  /* 0x0000001fff077819 */ /* 0x000fc60000011400 */
[----:B------:R-:W-:-:S05]  /*1380*/  IMAD.IADD R11, R36, 0x1, R38 ;  /* 0x00000001240b7824 */ /* 0x000fca00078e0226 */
[C---:B------:R-:W-:Y:S02]  /*1390*/  ISETP.GE.AND P1, PT, R11.reuse, R16, PT ;  /* 0x000000100b00720c */ /* 0x040fe40003f26270 */
[----:B------:R-:W-:Y:S01]  /*13a0*/  IADD3 R14, R11, 0x40, RZ ;  /* 0x000000400b0e7810 */ /* 0x000fe20007ffe0ff */
[----:B--2---:R-:W-:-:S04]  /*13b0*/  IMAD.WIDE.U32 R2, R54, c[0x0][0x1b8], RZ ;  /* 0x00006e0036027a25 */ /* 0x004fc800078e00ff */
[----:B------:R-:W-:Y:S02]  /*13c0*/  IMAD.IADD R3, R3, 0x1, R5 ;  /* 0x0000000103037824 */ /* 0x000fe400078e0205 */
[----:B------:R-:W-:Y:S02]  /*13d0*/  IMAD R5, R6, c[0x0][0x1c0], RZ ;  /* 0x0000700006057a24 */ /* 0x000fe400078e02ff */
[----:B------:R-:W-:-:S04]  /*13e0*/  IMAD.WIDE.U32 R2, R8, c[0x0][0x1c0], R2 ;  /* 0x0000700008027a25 */ /* 0x000fc800078e0002 */
[----:B------:R-:W-:Y:S02]  /*13f0*/  IMAD R6, R8, c[0x0][0x1c4], R5 ;  /* 0x0000710008067a24 */ /* 0x000fe400078e0205 */
[----:B------:R-:W-:Y:S02]  /*1400*/  IMAD.MOV R5, RZ, RZ, -R0 ;  /* 0x000000ffff057224 */ /* 0x000fe400078e0a00 */
[----:B------:R-:W-:Y:S02]  /*1410*/  IMAD.IADD R3, R3, 0x1, R6 ;  /* 0x0000000103037824 */ /* 0x000fe400078e0206 */
[----:B------:R-:W-:Y:S02]  /*1420*/  IMAD R4, R5, c[0x0][0x2c4], R4 ;  /* 0x0000b10005047a24 */ /* 0x000fe400078e0204 */
[----:B------:R-:W-:Y:S01]  /*1430*/  IMAD R5, R7, c[0x0][0x1b0], RZ ;  /* 0x00006c0007057a24 */ /* 0x000fe200078e02ff */
[C---:B------:R-:W-:Y:S01]  /*1440*/  IADD3 R7, R11.reuse, 0x20, RZ ;  /* 0x000000200b077810 */ /* 0x040fe20007ffe0ff */
[----:B------:R-:W-:Y:S01]  /*1450*/  IMAD.WIDE.U32 R2, R0, c[0x0][0x1b0], R2 ;  /* 0x00006c0000027a25 */ /* 0x000fe200078e0002 */
[----:B------:R-:W-:-:S03]  /*1460*/  IADD3 R11, R11, 0x60, RZ ;  /* 0x000000600b0b7810 */ /* 0x000fc60007ffe0ff */
[----:B------:R-:W-:Y:S01]  /*1470*/  IMAD R6, R0, c[0x0][0x1b4], R5 ;  /* 0x00006d0000067a24 */ /* 0x000fe200078e0205 */
[----:B------:R-:W-:-:S03]  /*1480*/  SHF.R.S32.HI R5, RZ, 0x1f, R4 ;  /* 0x0000001fff057819 */ /* 0x000fc60000011404 */
[----:B------:R-:W-:Y:S02]  /*1490*/  IMAD.IADD R3, R3, 0x1, R6 ;  /* 0x0000000103037824 */ /* 0x000fe400078e0206 */
[----:B------:R-:W-:Y:S02]  /*14a0*/  IMAD R0, R5, c[0x0][0x1a8], RZ ;  /* 0x00006a0005007a24 */ /* 0x000fe400078e02ff */
[----:B------:R-:W-:-:S04]  /*14b0*/  IMAD.WIDE.U32 R2, R4, c[0x0][0x1a8], R2 ;  /* 0x00006a0004027a25 */ /* 0x000fc800078e0002 */
[----:B------:R-:W-:Y:S01]  /*14c0*/  IMAD R0, R4, c[0x0][0x1ac], R0 ;  /* 0x00006b0004007a24 */ /* 0x000fe200078e0200 */
[----:B-1----:R-:W-:Y:S01]  /*14d0*/  LEA R8, P0, R2, c[0x0][0x160], 0x1 ;  /* 0x0000580002087a11 */ /* 0x002fe200078008ff */
[----:B------:R-:W-:Y:S02]  /*14e0*/  IMAD.MOV R6, RZ, RZ, -R12 ;  /* 0x000000ffff067224 */ /* 0x000fe400078e0a0c */
[----:B------:R-:W-:Y:S02]  /*14f0*/  IMAD.IADD R9, R3, 0x1, R0 ;  /* 0x0000000103097824 */ /* 0x000fe400078e0200 */
[----:B------:R-:W1:Y:S01]  /*1500*/  SHFL.IDX PT, R0, R8, RZ, 0x181f ;  /* 0x00181fff08007589 */ /* 0x000e6200000e0000 */
[----:B------:R-:W-:Y:S02]  /*1510*/  IMAD R222, R6, c[0x0][0x2b8], R222 ;  /* 0x0000ae0006de7a24 */ /* 0x000fe400078e02de */
[----:B------:R-:W-:Y:S01]  /*1520*/  LEA.HI.X R9, R2, c[0x0][0x164], R9, 0x1, P0 ;  /* 0x0000590002097a11 */ /* 0x000fe200000f0c09 */
[----:B------:R-:W-:Y:S02]  /*1530*/  SHFL.IDX PT, R10, R8, 0x1, 0x181f ;  /* 0x00381f00080a7f89 */ /* 0x000fe400000e0000 */
[----:B------:R-:W-:-:S02]  /*1540*/  SHF.R.S32.HI R15, RZ, 0x1f, R222 ;  /* 0x0000001fff0f7819 */ /* 0x000fc400000114de */
[----:B------:R-:W2:Y:S04]  /*1550*/  SHFL.IDX PT, R3, R9, RZ, 0x181f ;  /* 0x00181fff09037589 */ /* 0x000ea800000e0000 */
[----:B------:R-:W4:Y:S04]  /*1560*/  SHFL.IDX PT, R12, R9, 0x1, 0x181f ;  /* 0x00381f00090c7f89 */ /* 0x000f2800000e0000 */
[----:B------:R-:W-:Y:S04]  /*1570*/  SHFL.IDX PT, R13, R9, 0x2, 0x181f ;  /* 0x00581f00090d7f89 */ /* 0x000fe800000e0000 */
[----:B------:R-:W-:Y:S01]  /*1580*/  SHFL.IDX PT, R9, R9, 0x3, 0x181f ;  /* 0x00781f0009097f89 */ /* 0x000fe200000e0000 */
[----:B-1----:R-:W-:-:S02]  /*1590*/  @!P1 LEA R4, P5, R226, R0, 0x1 ;  /* 0x00000000e2049211 */ /* 0x002fc400078a08ff */
[----:B------:R-:W-:Y:S02]  /*15a0*/  @!P1 LEA R2, P0, R237, R0, 0x1 ;  /* 0x00000000ed029211 */ /* 0x000fe400078008ff */
[----:B------:R-:W1:Y:S01]  /*15b0*/  SHFL.IDX PT, R0, R8, 0x2, 0x181f ;  /* 0x00581f0008007f89 */ /* 0x000e6200000e0000 */
[----:B--2---:R-:W-:-:S03]  /*15c0*/  @!P1 LEA.HI.X R5, R226, R3, R53, 0x1, P5 ;  /* 0x00000003e2059211 */ /* 0x004fc600028f0c35 */
[----:B------:R-:W2:Y:S01]  /*15d0*/  SHFL.IDX PT, R8, R8, 0x3, 0x181f ;  /* 0x00781f0008087f89 */ /* 0x000ea200000e0000 */
[----:B------:R-:W-:Y:S02]  /*15e0*/  @!P1 LEA.HI.X R3, R237, R3, R52, 0x1, P0 ;  /* 0x00000003ed039211 */ /* 0x000fe400000f0c34 */
[-C--:B------:R-:W-:Y:S01]  /*15f0*/  ISETP.GE.AND P0, PT, R7, R16.reuse, PT ;  /* 0x000000100700720c */ /* 0x080fe20003f06270 */
[----:B------:R1:W-:Y:S01]  /*1600*/  @!P1 LDGSTS.E.BYPASS.LTC128B.128 [R219+0x100], [R4.64], !P2 ;  /* 0x0010000004db9fae */ /* 0x0003e2000d101d46 */
[----:B------:R-:W-:-:S03]  /*1610*/  ISETP.GE.AND P5, PT, R14, R16, PT ;  /* 0x000000100e00720c */ /* 0x000fc60003fa6270 */
[----:B------:R2:W-:Y:S08]  /*1620*/  @!P1 LDGSTS.E.BYPASS.LTC128B.128 [R219+0x4100], [R2.64], !P6 ;  /* 0x0410000002db9fae */ /* 0x0005f0000f101d46 */
[----:B------:R-:W-:-:S04]  /*1630*/  @!P0 LEA R6, P1, R226, R10, 0x1 ;  /* 0x0000000ae2068211 */ /* 0x000fc800078208ff */
[----:B----4-:R-:W-:-:S05]  /*1640*/  @!P0 LEA.HI.X R7, R226, R12, R53, 0x1, P1 ;  /* 0x0000000ce2078211 */ /* 0x010fca00008f0c35 */
[----:B------:R4:W-:Y:S01]  /*1650*/  @!P0 LDGSTS.E.BYPASS.LTC128B.128 [R219+0x1100], [R6.64], !P2 ;  /* 0x0110000006db8fae */ /* 0x0009e2000d101d46 */
[----:B-1----:R-:W-:Y:S02]  /*1660*/  IMAD R4, R15, c[0x0][0x1e0], RZ ;  /* 0x000078000f047a24 */ /* 0x002fe400078e02ff */
[----:B--2---:R-:W-:-:S04]  /*1670*/  IMAD.WIDE.U32 R2, R222, c[0x0][0x1e0], RZ ;  /* 0x00007800de027a25 */ /* 0x004fc800078e00ff */
[----:B------:R-:W-:Y:S01]  /*1680*/  IMAD R5, R222, c[0x0][0x1e4], R4 ;  /* 0x00007900de057a24 */ /* 0x000fe200078e0204 */
[----:B------:R-:W-:Y:S01]  /*1690*/  @!P0 LEA R4, P1, R237, R10, 0x1 ;  /* 0x0000000aed048211 */ /* 0x000fe200078208ff */
[----:B------:R-:W-:Y:S02]  /*16a0*/  IMAD R10, R45, c[0x0][0x1e8], RZ ;  /* 0x00007a002d0a7a24 */ /* 0x000fe400078e02ff */
[----:B------:R-:W-:Y:S01]  /*16b0*/  IMAD.IADD R3, R3, 0x1, R5 ;  /* 0x0000000103037824 */ /* 0x000fe200078e0205 */
[----:B------:R-:W-:-:S05]  /*16c0*/  @!P0 LEA.HI.X R5, R237, R12, R52, 0x1, P1 ;  /* 0x0000000ced058211 */ /* 0x000fca00008f0c34 */
[----:B------:R1:W-:Y:S01]  /*16d0*/  @!P0 LDGSTS.E.BYPASS.LTC128B.128 [R219+0x5100], [R4.64], !P6 ;  /* 0x0510000004db8fae */ /* 0x0003e2000f101d46 */
[----:B----4-:R-:W-:Y:S01]  /*16e0*/  IMAD R6, R54, c[0x0][0x1ec], R10 ;  /* 0x00007b0036067a24 */ /* 0x010fe200078e020a */
[----:B------:R-:W-:-:S03]  /*16f0*/  LEA R10, R223, 0xffffff80, 0x7 ;  /* 0xffffff80df0a7811 */ /* 0x000fc600078e38ff */
[----:B------:R-:W-:Y:S02]  /*1700*/  IMAD.IADD R167, R169, 0x1, R6 ;  /* 0x00000001a9a77824 */ /* 0x000fe400078e0206 */
[----:B------:R-:W-:-:S03]  /*1710*/  IMAD.IADD R164, R37, 0x1, -R10 ;  /* 0x0000000125a47824 */ /* 0x000fc600078e0a0a */
[----:B------:R-:W-:Y:S04]  /*1720*/  STL [R1+0x14], R167 ;  /* 0x000014a701007387 */ /* 0x000fe80000100800 */
[----:B------:R-:W-:Y:S01]  /*1730*/  STL.64 [R1+0x28], R46 ;  /* 0x0000282e01007387 */ /* 0x000fe20000100a00 */
[----:B-1----:R-:W-:Y:S02]  /*1740*/  @!P5 LEA R4, P1, R226, R0, 0x1 ;  /* 0x00000000e204d211 */ /* 0x002fe400078208ff */
[----:B---3--:R-:W-:Y:S01]  /*1750*/  SHF.R.S32.HI R44, RZ, 0x1f, R221 ;  /* 0x0000001fff2c7819 */ /* 0x008fe200000114dd */
[----:B------:R-:W-:-:S04]  /*1760*/  IMAD.WIDE.U32 R2, R221, c[0x0][0x1f0], R2 ;  /* 0x00007c00dd027a25 */ /* 0x000fc800078e0002 */
[----:B------:R-:W-:Y:S01]  /*1770*/  IMAD R5, R44, c[0x0][0x1f0], RZ ;  /* 0x00007c002c057a24 */ /* 0x000fe200078e02ff */
[----:B------:R-:W-:-:S03]  /*1780*/  IADD3 R6, P0, R2, R168, RZ ;  /* 0x000000a802067210 */ /* 0x000fc60007f1e0ff */
[----:B------:R-:W-:Y:S01]  /*1790*/  IMAD R7, R221, c[0x0][0x1f4], R5 ;  /* 0x00007d00dd077a24 */ /* 0x000fe200078e0205 */
[----:B------:R-:W-:Y:S02]  /*17a0*/  @!P5 LEA.HI.X R5, R226, R13, R53, 0x1, P1 ;  /* 0x0000000de205d211 */ /* 0x000fe400008f0c35 */
[----:B------:R-:W-:Y:S02]  /*17b0*/  @!P5 LEA R2, P1, R237, R0, 0x1 ;  /* 0x00000000ed02d211 */ /* 0x000fe400078208ff */
[----:B------:R-:W-:Y:S01]  /*17c0*/  IADD3.X R7, R167, R3, R7, P0, !PT ;  /* 0x00000003a7077210 */ /* 0x000fe200007fe407 */
[----:B------:R1:W-:Y:S01]  /*17d0*/  @!P5 LDGSTS.E.BYPASS.LTC128B.128 [R219+0x2100], [R4.64], !P2 ;  /* 0x0210000004dbdfae */ /* 0x0003e2000d101d46 */
[----:B------:R-:W-:Y:S02]  /*17e0*/  LEA R0, P0, R6, c[0x0][0x1c8], 0x1 ;  /* 0x0000720006007a11 */ /* 0x000fe400078008ff */
[----:B------:R-:W-:Y:S01]  /*17f0*/  @!P5 LEA.HI.X R3, R237, R13, R52, 0x1, P1 ;  /* 0x0000000ded03d211 */ /* 0x000fe200008f0c34 */
[----:B------:R-:W-:Y:S01]  /*1800*/  IMAD.IADD R13, R164, 0x1, -R36 ;  /* 0x00000001a40d7824 */ /* 0x000fe200078e0a24 */
[----:B------:R-:W-:Y:S01]  /*1810*/  LEA.HI.X R14, R6, c[0x0][0x1cc], R7, 0x1, P0 ;  /* 0x00007300060e7a11 */ /* 0x000fe200000f0c07 */
[----:B------:R-:W-:Y:S01]  /*1820*/  SHFL.IDX PT, R10, R0, 0x1, 0x181f ;  /* 0x00381f00000a7f89 */ /* 0x000fe200000e0000 */
[----:B------:R-:W-:-:S03]  /*1830*/  ISETP.GE.AND P1, PT, R11, R16, PT ;  /* 0x000000100b00720c */ /* 0x000fc60003f26270 */
[----:B------:R-:W2:Y:S04]  /*1840*/  SHFL.IDX PT, R6, R0, RZ, 0x181f ;  /* 0x00181fff00067589 */ /* 0x000ea800000e0000 */
[----:B------:R-:W3:Y:S04]  /*1850*/  SHFL.IDX PT, R7, R14, RZ, 0x181f ;  /* 0x00181fff0e077589 */ /* 0x000ee800000e0000 */
[----:B------:R4:W-:Y:S01]  /*1860*/  @!P5 LDGSTS.E.BYPASS.LTC128B.128 [R219+0x6100], [R2.64], !P6 ;  /* 0x0610000002dbdfae */ /* 0x0009e2000f101d46 */
[----:B------:R-:W-:-:S03]  /*1870*/  ISETP.GE.AND P5, PT, R13, 0x1, PT ;  /* 0x000000010d00780c */ /* 0x000fc60003fa6270 */
[----:B------:R-:W1:Y:S04]  /*1880*/  SHFL.IDX PT, R12, R14, 0x1, 0x181f ;  /* 0x00381f000e0c7f89 */ /* 0x000e6800000e0000 */
[----:B------:R-:W-:Y:S04]  /*1890*/  SHFL.IDX PT, R11, R14, 0x2, 0x181f ;  /* 0x00581f000e0b7f89 */ /* 0x000fe800000e0000 */
[----:B------:R-:W2:Y:S01]  /*18a0*/  S2R R36, SR_TID.X ;  /* 0x0000000000247919 */ /* 0x000ea20000002100 */
[----:B----4-:R-:W-:-:S04]  /*18b0*/  @!P1 LEA R2, P0, R226, R8, 0x1 ;  /* 0x00000008e2029211 */ /* 0x010fc800078008ff */
[CC--:B------:R-:W-:Y:S02]  /*18c0*/  @!P1 LEA.HI.X R3, R226.reuse, R9.reuse, R53, 0x1, P0 ;  /* 0x00000009e2039211 */ /* 0x0c0fe400000f0c35 */
[C---:B-1----:R-:W-:Y:S02]  /*18d0*/  @!P1 LEA R4, P0, R237.reuse, R8, 0x1 ;  /* 0x00000008ed049211 */ /* 0x042fe400078008ff */
[----:B------:R-:W-:Y:S01]  /*18e0*/  SHFL.IDX PT, R8, R14, 0x3, 0x181f ;  /* 0x00781f000e087f89 */ /* 0x000fe200000e0000 */
[----:B--2---:R-:W-:Y:S02]  /*18f0*/  SHF.R.S32.HI R16, RZ, 0x1f, R36 ;  /* 0x0000001fff107819 */ /* 0x004fe40000011424 */
[----:B------:R-:W-:Y:S01]  /*1900*/  @!P1 LEA.HI.X R5, R237, R9, R52, 0x1, P0 ;  /* 0x00000009ed059211 */ /* 0x000fe200000f0c34 */
[----:B------:R1:W-:Y:S01]  /*1910*/  @!P1 LDGSTS.E.BYPASS.LTC128B.128 [R219+0x3100], [R2.64], !P2 ;  /* 0x0310000002db9fae */ /* 0x0003e2000d101d46 */
[----:B------:R-:W-:Y:S02]  /*1920*/  @P5 ISETP.GE.AND P0, PT, R226, c[0x0][0x1d4], PT ;  /* 0x00007500e2005a0c */ /* 0x000fe40003f06270 */
[----:B------:R-:W-:Y:S01]  /*1930*/  LEA.HI R16, R16, R36, RZ, 0x3 ;  /* 0x0000002410107211 */ /* 0x000fe200078f18ff */
[----:B------:R-:W2:Y:S03]  /*1940*/  SHFL.IDX PT, R9, R0, 0x2, 0x181f ;  /* 0x00581f0000097f89 */ /* 0x000ea600000e0000 */
[----:B------:R-:W-:Y:S01]  /*1950*/  LOP3.LUT R16, R16, 0xfffffff8, RZ, 0xc0, !PT ;  /* 0xfffffff810107812 */ /* 0x000fe200078ec0ff */
[----:B------:R4:W-:Y:S04]  /*1960*/  @!P1 LDGSTS.E.BYPASS.LTC128B.128 [R219+0x7100], [R4.64], !P6 ;  /* 0x0710000004db9fae */ /* 0x0009e8000f101d46 */
[----:B------:R-:W0:Y:S01]  /*1970*/  LDGDEPBAR ;  /* 0x00000000000079af */ /* 0x000e220000000000 */
[----:B------:R-:W-:-:S03]  /*1980*/  IMAD.IADD R16, R36, 0x1, -R16 ;  /* 0x0000000124107824 */ /* 0x000fc600078e0a10 */
[----:B------:R-:W2:Y:S01]  /*1990*/  SHFL.IDX PT, R0, R0, 0x3, 0x181f ;  /* 0x00781f0000007f89 */ /* 0x000ea200000e0000 */
[----:B-1----:R-:W-:-:S04]  /*19a0*/  @P5 LEA R2, P2, R226, R6, 0x1 ;  /* 0x00000006e2025211 */ /* 0x002fc800078408ff */
[----:B---3--:R-:W-:Y:S02]  /*19b0*/  @P5 LEA.HI.X R3, R226, R7, R53, 0x1, P2 ;  /* 0x00000007e2035211 */ /* 0x008fe400010f0c35 */
[----:B------:R-:W-:-:S03]  /*19c0*/  ISETP.GE.AND P2, PT, R13, 0x21, PT ;  /* 0x000000210d00780c */ /* 0x000fc60003f46270 */
[----:B------:R1:W-:Y:S01]  /*19d0*/  @P5 LDGSTS.E.BYPASS.LTC128B.128 [R219+0x8100], [R2.64], !P0 ;  /* 0x0810000002db5fae */ /* 0x0003e2000c101d46 */
[C---:B------:R-:W-:Y:S02]  /*19e0*/  @P5 ISETP.GE.AND P0, PT, R237.reuse, c[0x0][0x1d4], PT ;  /* 0x00007500ed005a0c */ /* 0x040fe40003f06270 */
[----:B-1----:R-:W-:-:S07]  /*19f0*/  @P5 LEA R2, P1, R237, R6, 0x1 ;  /* 0x00000006ed025211 */ /* 0x002fce00078208ff */
[C---:B------:R-:W-:Y:S02]  /*1a00*/  @P2 LEA R6, P6, R226.reuse, R10, 0x1 ;  /* 0x0000000ae2062211 */ /* 0x040fe400078c08ff */
[----:B------:R-:W-:Y:S02]  /*1a10*/  @P5 LEA.HI.X R3, R237, R7, R52, 0x1, P1 ;  /* 0x00000007ed035211 */ /* 0x000fe400008f0c34 */
[C---:B------:R-:W-:Y:S02]  /*1a20*/  @P2 LEA.HI.X R7, R226.reuse, R12, R53, 0x1, P6 ;  /* 0x0000000ce2072211 */ /* 0x040fe400030f0c35 */
[----:B------:R-:W-:Y:S01]  /*1a30*/  ISETP.GE.AND P6, PT, R13, 0x41, PT ;  /* 0x000000410d00780c */ /* 0x000fe20003fc6270 */
[----:B------:R2:W-:Y:S01]  /*1a40*/  @P5 LDGSTS.E.BYPASS.LTC128B.128 [R219+0xc100], [R2.64], !P0 ;  /* 0x0c10000002db5fae */ /* 0x0005e2000c101d46 */
[----:B------:R-:W-:Y:S02]  /*1a50*/  @P2 ISETP.GE.AND P1, PT, R226, c[0x0][0x1d4], PT ;  /* 0x00007500e2002a0c */ /* 0x000fe40003f26270 */
[----:B----4-:R-:W-:-:S04]  /*1a60*/  @P2 LEA R4, P0, R237, R10, 0x1 ;  /* 0x0000000aed042211 */ /* 0x010fc800078008ff */
[----:B------:R-:W-:-:S05]  /*1a70*/  @P2 LEA.HI.X R5, R237, R12, R52, 0x1, P0 ;  /* 0x0000000ced052211 */ /* 0x000fca00000f0c34 */
[C---:B------:R-:W-:Y:S02]  /*1a80*/  @P6 ISETP.GE.AND P0, PT, R226.reuse, c[0x0][0x1d4], PT ;  /* 0x00007500e2006a0c */ /* 0x040fe40003f06270 */
[----:B------:R1:W-:Y:S01]  /*1a90*/  @P2 LDGSTS.E.BYPASS.LTC128B.128 [R219+0x9100], [R6.64], !P1 ;  /* 0x0910000006db2fae */ /* 0x0003e2000c901d46 */
[----:B------:R-:W-:Y:S02]  /*1aa0*/  @P2 ISETP.GE.AND P1, PT, R237, c[0x0][0x1d4], PT ;  /* 0x00007500ed002a0c */ /* 0x000fe40003f26270 */
[----:B--2---:R-:W-:-:S11]  /*1ab0*/  @P6 LEA R2, P5, R226, R9, 0x1 ;  /* 0x00000009e2026211 */ /* 0x004fd600078a08ff */
[----:B------:R2:W-:Y:S01]  /*1ac0*/  @P2 LDGSTS.E.BYPASS.LTC128B.128 [R219+0xd100], [R4.64], !P1 ;  /* 0x0d10000004db2fae */ /* 0x0005e2000c901d46 */
[----:B------:R-:W-:Y:S02]  /*1ad0*/  @P6 LEA.HI.X R3, R226, R11, R53, 0x1, P5 ;  /* 0x0000000be2036211 */ /* 0x000fe400028f0c35 */
[----:B------:R-:W-:-:S03]  /*1ae0*/  ISETP.GE.AND P5, PT, R13, 0x61, PT ;  /* 0x000000610d00780c */ /* 0x000fc60003fa6270 */
[----:B------:R3:W-:Y:S01]  /*1af0*/  @P6 LDGSTS.E.BYPASS.LTC128B.128 [R219+0xa100], [R2.64], !P0 ;  /* 0x0a10000002db6fae */ /* 0x0007e2000c101d46 */
[----:B-1----:R-:W-:-:S04]  /*1b00*/  @P6 LEA R6, P2, R237, R9, 0x1 ;  /* 0x00000009ed066211 */ /* 0x002fc800078408ff */
[C---:B------:R-:W-:Y:S02]  /*1b10*/  @P6 LEA.HI.X R7, R237.reuse, R11, R52, 0x1, P2 ;  /* 0x0000000bed076211 */ /* 0x040fe400010f0c34 */
[----:B------:R-:W-:-:S03]  /*1b20*/  @P6 ISETP.GE.AND P2, PT, R237, c[0x0][0x1d4], PT ;  /* 0x00007500ed006a0c */ /* 0x000fc60003f46270 */
[----:B--2---:R-:W-:-:S04]  /*1b30*/  @P5 LEA R4, P1, R226, R0, 0x1 ;  /* 0x00000000e2045211 */ /* 0x004fc800078208ff */
[----:B------:R-:W-:-:S06]  /*1b40*/  @P5 LEA.HI.X R5, R226, R8, R53, 0x1, P1 ;  /* 0x00000008e2055211 */ /* 0x000fcc00008f0c35 */
[----:B------:R1:W-:Y:S01]  /*1b50*/  @P6 LDGSTS.E.BYPASS.LTC128B.128 [R219+0xe100], [R6.64], !P2 ;  /* 0x0e10000006db6fae */ /* 0x0003e2000d101d46 */
[----:B------:R-:W-:Y:S02]  /*1b60*/  @P5 ISETP.GE.AND P1, PT, R226, c[0x0][0x1d4], PT ;  /* 0x00007500e2005a0c */ /* 0x000fe40003f26270 */
[----:B---3--:R-:W-:Y:S01]  /*1b70*/  @P5 LEA R2, P0, R237, R0, 0x1 ;  /* 0x00000000ed025211 */ /* 0x008fe200078008ff */
[----:B------:R-:W-:-:S03]  /*1b80*/  IMAD R0, R15, c[0x0][0x208], RZ ;  /* 0x000082000f007a24 */ /* 0x000fc600078e02ff */
[C---:B------:R-:W-:Y:S01]  /*1b90*/  @P5 LEA.HI.X R3, R237.reuse, R8, R52, 0x1, P0 ;  /* 0x00000008ed035211 */ /* 0x040fe200000f0c34 */
[----:B------:R-:W-:Y:S01]  /*1ba0*/  IMAD R0, R222, c[0x0][0x20c], R0 ;  /* 0x00008300de007a24 */ /* 0x000fe200078e0200 */
[----:B------:R-:W-:-:S05]  /*1bb0*/  @P5 ISETP.GE.AND P0, PT, R237, c[0x0][0x1d4], PT ;  /* 0x00007500ed005a0c */ /* 0x000fca0003f06270 */
[----:B------:R1:W-:Y:S08]  /*1bc0*/  @P5 LDGSTS.E.BYPASS.LTC128B.128 [R219+0xb100], [R4.64], !P1 ;  /* 0x0b10000004db5fae */ /* 0x0003f0000c901d46 */
[----:B------:R2:W-:Y:S01]  /*1bd0*/  @P5 LDGSTS.E.BYPASS.LTC128B.128 [R219+0xf100], [R2.64], !P0 ;  /* 0x0f10000002db5fae */ /* 0x0005e2000c101d46 */
[----:B------:R-:W-:Y:S02]  /*1be0*/  R2P PR, R16, 0x6 ;  /* 0x0000000610007804 */ /* 0x000fe40000000000 */
[----:B------:R-:W-:Y:S01]  /*1bf0*/  ISETP.GE.AND P5, PT, R226, c[0x0][0x1d4], PT ;  /* 0x00007500e2007a0c */ /* 0x000fe20003fa6270 */
[----:B------:R-:W0:Y:S10]  /*1c00*/  LDGDEPBAR ;  /* 0x00000000000079af */ /* 0x000e340000000000 */
[----:B------:R-:W-:Y:S01]  /*1c10*/  @P1 IADD3 R204, R205, -0x20, RZ ;  /* 0xffffffe0cdcc1810 */ /* 0x000fe20007ffe0ff */
[----:B--2---:R-:W-:Y:S01]  /*1c20*/  IMAD.WIDE.U32 R2, R222, c[0x0][0x208], RZ ;  /* 0x00008200de027a25 */ /* 0x004fe200078e00ff */
[----:B------:R-:W-:-:S04]  /*1c30*/  DEPBAR.LE SB0, 0x1 ;  /* 0x000080400000791a */ /* 0x000fc80000000000 */
[----:B------:R-:W-:Y:S01]  /*1c40*/  BAR.SYNC.DEFER_BLOCKING 0x0 ;  /* 0x0000000000007b1d */ /* 0x000fe20000010000 */
[----:B------:R-:W-:Y:S02]  /*1c50*/  IMAD.IADD R3, R3, 0x1, R0 ;  /* 0x0000000103037824 */ /* 0x000fe400078e0200 */
[----:B------:R-:W-:Y:S02]  /*1c60*/  IMAD R0, R45, c[0x0][0x210], RZ ;  /* 0x000084002d007a24 */ /* 0x000fe400078e02ff */
[----:B------:R-:W-:-:S04]  /*1c70*/  IMAD.WIDE.U32 R2, R221, c[0x0][0x218], R2 ;  /* 0x00008600dd027a25 */ /* 0x000fc800078e0002 */
[----:B------:R-:W-:Y:S01]  /*1c80*/  IMAD R0, R54, c[0x0][0x214], R0 ;  /* 0x0000850036007a24 */ /* 0x000fe200078e0200 */
[----:B------:R-:W-:Y:S01]  /*1c90*/  IADD3 R2, P0, R2, R46, RZ ;  /* 0x0000002e02027210 */ /* 0x000fe20007f1e0ff */
[----:B------:R-:W-:Y:S04]  /*1ca0*/  LDSM.16.M88.4 R136, [R214] ;  /* 0x00000000d688783b */ /* 0x000fe80000000200 */
[----:B------:R-:W-:Y:S04]  /*1cb0*/  LDSM.16.M88.4 R140, [R215] ;  /* 0x00000000d78c783b */ /* 0x000fe80000000200 */
[----:B------:R-:W-:Y:S04]  /*1cc0*/  LDSM.16.M88.4 R176, [R217] ;  /* 0x00000000d9b0783b */ /* 0x000fe80000000200 */
[----:B------:R-:W-:Y:S04]  /*1cd0*/  LDSM.16.M88.4 R180, [R216] ;  /* 0x00000000d8b4783b */ /* 0x000fe80000000200 */
[----:B------:R-:W-:Y:S04]  /*1ce0*/  LDSM.16.M88.4 R184, [R214+0x4000] ;  /* 0x00400000d6b8783b */ /* 0x000fe80000000200 */
[----:B------:R-:W-:Y:S04]  /*1cf0*/  LDSM.16.M88.4 R188, [R215+0x4000] ;  /* 0x00400000d7bc783b */ /* 0x000fe80000000200 */
[----:B------:R-:W-:Y:S04]  /*1d00*/  LDSM.16.M88.4 R192, [R217+0x4000] ;  /* 0x00400000d9c0783b */ /* 0x000fe80000000200 */
[----:B------:R-:W-:Y:S04]  /*1d10*/  LDSM.16.M88.4 R196, [R216+0x4000] ;  /* 0x00400000d8c4783b */ /* 0x000fe80000000200 */
[----:B------:R-:W-:Y:S06]  /*1d20*/  BAR.SYNC.DEFER_BLOCKING 0x0 ;  /* 0x0000000000007b1d */ /* 0x000fec0000010000 */
[----:B------:R-:W-:-:S04]  /*1d30*/  DEPBAR.LE SB0, 0x0 ;  /* 0x000080000000791a */ /* 0x000fc80000000000 */
[----:B------:R-:W-:Y:S06]  /*1d40*/  BAR.SYNC.DEFER_BLOCKING 0x0 ;  /* 0x0000000000007b1d */ /* 0x000fec0000010000 */
[----:B------:R-:W2:Y:S04]  /*1d50*/  LDSM.16.M88.4 R8, [R205] ;  /* 0x00000000cd08783b */ /* 0x000ea80000000200 */
[----:B-1----:R-:W1:Y:S04]  /*1d60*/  LDSM.16.M88.4 R4, [R205+0x800] ;  /* 0x00080000cd04783b */ /* 0x002e680000000200 */
[----:B------:R-:W3:Y:S04]  /*1d70*/  LDSM.16.M88.4 R36, [R205+0x1000] ;  /* 0x00100000cd24783b */ /* 0x000ee80000000200 */
[----:B------:R-:W4:Y:S04]  /*1d80*/  LDSM.16.M88.4 R32, [R204] ;  /* 0x00000000cc20783b */ /* 0x000f280000000200 */
[----:B------:R-:W3:Y:S04]  /*1d90*/  LDSM.16.M88.4 R28, [R204+0x800] ;  /* 0x00080000cc1c783b */ /* 0x000ee80000000200 */
[----:B------:R-:W3:Y:S04]  /*1da0*/  LDSM.16.M88.4 R40, [R205+0x1800] ;  /* 0x00180000cd28783b */ /* 0x000ee80000000200 */
[----:B------:R-:W3:Y:S04]  /*1db0*/  LDSM.16.M88.4 R48, [R204+0x1000] ;  /* 0x00100000cc30783b */ /* 0x000ee80000000200 */
[----:B------:R-:W-:Y:S04]  /*1dc0*/  LDSM.16.M88.4 R56, [R204+0x3000] ;  /* 0x00300000cc38783b */ /* 0x000fe80000000200 */
[----:B------:R-:W-:Y:S01]  /*1dd0*/  LDSM.16.M88.4 R68, [R204+0x3800] ;  /* 0x00380000cc44783b */ /* 0x000fe20000000200 */
[C---:B--2---:R-:W-:Y:S08]  /*1de0*/  HMMA.16816.F32.BF16 R24, R136.reuse, R8, RZ ;  /* 0x000000088818723c */ /* 0x044ff000000418ff */
[C---:B-1----:R-:W-:Y:S08]  /*1df0*/  HMMA.16816.F32.BF16 R16, R136.reuse, R4, RZ ;  /* 0x000000048810723c */ /* 0x042ff000000418ff */
[C---:B------:R-:W-:Y:S08]  /*1e00*/  HMMA.16816.F32.BF16 R4, R136.reuse, R6, RZ ;  /* 0x000000068804723c */ /* 0x040ff000000418ff */
[C---:B------:R-:W-:Y:S08]  /*1e10*/  HMMA.16816.F32.BF16 R20, R136.reuse, R10, RZ ;  /* 0x0000000a8814723c */ /* 0x040ff000000418ff */
[----:B---3--:R-:W-:Y:S08]  /*1e20*/  HMMA.16816.F32.BF16 R8, R136, R36, RZ ;  /* 0x000000248808723c */ /* 0x008ff000000418ff */
[C---:B----4-:R-:W-:Y:S01]  /*1e30*/  HMMA.16816.F32.BF16 R100, R140.reuse, R32, R24 ;  /* 0x000000208c64723c */ /* 0x050fe20000041818 */
[----:B------:R-:W-:Y:S07]  /*1e40*/  LDSM.16.M88.4 R24, [R204+0x1800] ;  /* 0x00180000cc18783b */ /* 0x000fee0000000200 */
[C---:B------:R-:W-:Y:S07]  /*1e50*/  HMMA.16816.F32.BF16 R104, R140.reuse, R30, R4 ;  /* 0x0000001e8c68723c */ /* 0x040fee0000041804 */
[----:B------:R-:W-:Y:S01]  /*1e60*/  IMAD R4, R44, c[0x0][0x218], RZ ;  /* 0x000086002c047a24 */ /* 0x000fe200078e02ff */
[----:B------:R-:W-:Y:S01]  /*1e70*/  HMMA.16816.F32.BF16 R96, R140, R28, R16 ;  /* 0x0000001c8c60723c */ /* 0x000fe20000041810 */
[----:B------:R-:W-:Y:S01]  /*1e80*/  IMAD.IADD R5, R47, 0x1, R0 ;  /* 0x000000012f057824 */ /* 0x000fe200078e0200 */
[----:B------:R-:W-:Y:S01]  /*1e90*/  LDSM.16.M88.4 R28, [R205+0x2000] ;  /* 0x00200000cd1c783b */ /* 0x000fe20000000200 */
[----:B------:R-:W-:-:S03]  /*1ea0*/  IMAD R0, R221, c[0x0][0x21c], R4 ;  /* 0x00008700dd007a24 */ /* 0x000fc600078e0204 */
[----:B------:R1:W-:Y:S02]  /*1eb0*/  STL [R1+0x34], R5 ;  /* 0x0000340501007387 */ /* 0x0003e40000100800 */
[----:B------:R-:W-:Y:S01]  /*1ec0*/  HMMA.16816.F32.BF16 R16, R136, R38, RZ ;  /* 0x000000268810723c */ /* 0x000fe200000418ff */
[----:B------:R-:W-:Y:S01]  /*1ed0*/  IADD3.X R3, R5, R3, R0, P0, !PT ;  /* 0x0000000305037210 */ /* 0x000fe200007fe400 */
[----:B------:R-:W-:Y:S01]  /*1ee0*/  LDSM.16.M88.4 R44, [R204+0x2000] ;  /* 0x00200000cc2c783b */ /* 0x000fe20000000200 */
[----:B------:R-:W-:-:S03]  /*1ef0*/  LEA R0, P0, R2, c[0x0][0x1f8], 0x1 ;  /* 0x00007e0002007a11 */ /* 0x000fc600078008ff */
[----:B------:R-:W-:Y:S01]  /*1f00*/  LDSM.16.M88.4 R36, [R205+0x3000] ;  /* 0x00300000cd24783b */ /* 0x000fe20000000200 */
[----:B------:R-:W-:Y:S01]  /*1f10*/  LEA.HI.X R4, R2, c[0x0][0x1fc], R3, 0x1, P0 ;  /* 0x00007f0002047a11 */ /* 0x000fe200000f0c03 */
[----:B------:R-:W-:Y:S02]  /*1f20*/  HMMA.16816.F32.BF16 R112, R140, R34, R20 ;  /* 0x000000228c70723c */ /* 0x000fe40000041814 */
[----:B------:R-:W2:Y:S04]  /*1f30*/  SHFL.IDX PT, R2, R0, RZ, 0x181f ;  /* 0x00181fff00027589 */ /* 0x000ea800000e0000 */
[----:B------:R-:W3:Y:S02]  /*1f40*/  SHFL.IDX PT, R3, R0, 0x1, 0x181f ;  /* 0x00381f0000037f89 */ /* 0x000ee400000e0000 */
[----:B------:R-:W-:Y:S02]  /*1f50*/  HMMA.16816.F32.BF16 R20, R136, R42, RZ ;  /* 0x0000002a8814723c */ /* 0x000fe400000418ff */
[----:B------:R-:W4:Y:S04]  /*1f60*/  SHFL.IDX PT, R6, R4, RZ, 0x181f ;  /* 0x00181fff04067589 */ /* 0x000f2800000e0000 */
[----:B------:R-:W3:Y:S01]  /*1f70*/  SHFL.IDX PT, R7, R4, 0x1, 0x181f ;  /* 0x00381f0004077f89 */ /* 0x000ee200000e0000 */
[----:B-1----:R-:W-:Y:S01]  /*1f80*/  SHF.L.U64.HI R5, R237, 0x1, R52 ;  /* 0x00000001ed057819 */ /* 0x002fe20000010234 */
[----:B------:R-:W-:Y:S02]  /*1f90*/  HMMA.16816.F32.BF16 R92, R140, R48, R8 ;  /* 0x000000308c5c723c */ /* 0x000fe40000041808 */
[----:B------:R-:W1:Y:S04]  /*1fa0*/  SHFL.IDX PT, R12, R0, 0x2, 0x181f ;  /* 0x00581f00000c7f89 */ /* 0x000e6800000e0000 */
[----:B------:R-:W-:Y:S02]  /*1fb0*/  SHFL.IDX PT, R0, R0, 0x3, 0x181f ;  /* 0x00781f0000007f89 */ /* 0x000fe400000e0000 */
[----:B------:R-:W-:Y:S01]  /*1fc0*/  HMMA.16816.F32.BF16 R8, R136, R40, RZ ;  /* 0x000000288808723c */ /* 0x000fe200000418ff */
[CC--:B--2---:R-:W-:Y:S01]  /*1fd0*/  IADD3 R14, P0, R2.reuse, R165.reuse, RZ ;  /* 0x000000a5020e7210 */ /* 0x0c4fe20007f1e0ff */
[----:B------:R-:W2:Y:S06]  /*1fe0*/  LDSM.16.M88.4 R40, [R205+0x2800] ;  /* 0x00280000cd28783b */ /* 0x000eac0000000200 */
[C---:B------:R-:W-:Y:S01]  /*1ff0*/  HMMA.16816.F32.BF16 R76, R140.reuse, R50, R16 ;  /* 0x000000328c4c723c */ /* 0x040fe20000041810 */
[----:B------:R-:W1:Y:S04]  /*2000*/  SHFL.IDX PT, R17, R4, 0x2, 0x181f ;  /* 0x00581f0004117f89 */ /* 0x000e6800000e0000 */
[----:B------:R-:W-:Y:S03]  /*2010*/  LDSM.16.M88.4 R48, [R204+0x2800] ;  /* 0x00280000cc30783b */ /* 0x000fe60000000200 */
[C---:B------:R-:W-:Y:S01]  /*2020*/  HMMA.16816.F32.BF16 R108, R140.reuse, R26, R20 ;  /* 0x0000001a8c6c723c */ /* 0x040fe20000041814 */
[----:B------:R1:W2:Y:S07]  /*2030*/  SHFL.IDX PT, R20, R4, 0x3, 0x181f ;  /* 0x00781f0004147f89 */ /* 0x0002ae00000e0000 */
[----:B------:R-:W-:Y:S07]  /*2040*/  HMMA.16816.F32.BF16 R80, R140, R24, R8 ;  /* 0x000000188c50723c */ /* 0x000fee0000041808 */
[----:B------:R-:W-:Y:S01]  /*2050*/  IADD3 R10, P1, R2, R166, RZ ;  /* 0x000000a6020a7210 */ /* 0x000fe20007f3e0ff */
[----:B------:R-:W-:Y:S01]  /*2060*/  HMMA.16816.F32.BF16 R32, R136, R28, RZ ;  /* 0x0000001c8820723c */ /* 0x000fe200000418ff */
[----:B---3--:R-:W-:-:S03]  /*2070*/  IADD3 R8, P6, R3, R165, RZ ;  /* 0x000000a503087210 */ /* 0x008fc60007fde0ff */
[----:B----4-:R-:W-:Y:S01]  /*2080*/  IMAD.X R11, R6, 0x1, R5, P1 ;  /* 0x00000001060b7824 */ /* 0x010fe200008e0605 */
[----:B-1----:R-:W-:-:S03]  /*2090*/  SHF.L.U64.HI R4, R226, 0x1, R53 ;  /* 0x00000001e2047819 */ /* 0x002fc60000010235 */
[----:B------:R-:W-:Y:S01]  /*20a0*/  HMMA.16816.F32.BF16 R28, R136, R30, RZ ;  /* 0x0000001e881c723c */ /* 0x000fe200000418ff */
[----:B------:R-:W1:Y:S01]  /*20b0*/  LDSM.16.M88.4 R52, [R205+0x3800] ;  /* 0x00380000cd34783b */ /* 0x000e620000000200 */
[--C-:B------:R-:W-:Y:S01]  /*20c0*/  IMAD.X R15, R6, 0x1, R4.reuse, P0 ;  /* 0x00000001060f7824 */ /* 0x100fe200000e0604 */
[----:B------:R-:W-:Y:S01]  /*20d0*/  IADD3 R6, P1, R3, R166, RZ ;  /* 0x000000a603067210 */ /* 0x000fe20007f3e0ff */
[----:B------:R-:W-:Y:S01]  /*20e0*/  IMAD.X R9, R7, 0x1, R4, P6 ;  /* 0x0000000107097824 */ /* 0x000fe200030e0604 */
[----:B------:R-:W-:-:S03]  /*20f0*/  IADD3 R2, P6, R12, R165, RZ ;  /* 0x000000a50c027210 */ /* 0x000fc60007fde0ff */
[----:B--2---:R-:W-:Y:S01]  /*2100*/  HMMA.16816.F32.BF16 R24, R136, R40, RZ ;  /* 0x000000288818723c */ /* 0x004fe200000418ff */
[----:B------:R-:W-:Y:S01]  /*2110*/  ISETP.LT.OR P0, PT, R13, 0x1, P5 ;  /* 0x000000010d00780c */ /* 0x000fe20002f01670 */
[----:B------:R-:W-:Y:S01]  /*2120*/  IMAD.X R7, R7, 0x1, R5, P1 ;  /* 0x0000000107077824 */ /* 0x000fe200008e0605 */
[----:B------:R-:W-:Y:S01]  /*2130*/  IADD3 R16, P1, R12, R166, RZ ;  /* 0x000000a60c107210 */ /* 0x000fe20007f3e0ff */
[----:B------:R-:W-:Y:S01]  /*2140*/  IMAD.X R3, R17, 0x1, R4, P6 ;  /* 0x0000000111037824 */ /* 0x000fe200030e0604 */
[----:B------:R-:W-:-:S03]  /*2150*/  IADD3 R18, P6, R0, R165, RZ ;  /* 0x000000a500127210 */ /* 0x000fc60007fde0ff */
[----:B------:R-:W-:Y:S01]  /*2160*/  IMAD.X R17, R17, 0x1, R5, P1 ;  /* 0x0000000111117824 */ /* 0x000fe200008e0605 */
[----:B------:R-:W-:Y:S01]  /*2170*/  ISETP.GE.AND P1, PT, R237, c[0x0][0x1d4], PT ;  /* 0x00007500ed007a0c */ /* 0x000fe20003f26270 */
[----:B------:R-:W-:Y:S01]  /*2180*/  IMAD.X R19, R20, 0x1, R4, P6 ;  /* 0x0000000114137824 */ /* 0x000fe200030e0604 */
[----:B------:R-:W-:Y:S02]  /*2190*/  HMMA.16816.F32.BF16 R88, R140, R44, R32 ;  /* 0x0000002c8c58723c */ /* 0x000fe40000041820 */
[C---:B------:R-:W-:Y:S01]  /*21a0*/  ISETP.LT.OR P6, PT, R13.reuse, 0x1, P1 ;  /* 0x000000010d00780c */ /* 0x040fe20000fc1670 */
[----:B------:R-:W-:Y:S01]  /*21b0*/  @!PT LDS RZ, [RZ] ;  /* 0x00000000fffff984 */ /* 0x000fe20000000800 */
[----:B------:R-:W-:Y:S01]  /*21c0*/  @!PT LDS RZ, [RZ] ;  /* 0x00000000fffff984 */ /* 0x000fe20000000800 */
[----:B------:R-:W-:Y:S01]  /*21d0*/  @!PT LDS RZ, [RZ] ;  /* 0x00000000fffff984 */ /* 0x000fe20000000800 */
[----:B------:R2:W-:Y:S01]  /*21e0*/  LDGSTS.E.BYPASS.LTC128B.128 [R219+0x100], [R14.64], !P0 ;  /* 0x001000000edb7fae */ /* 0x0005e2000c101d46 */
[----:B------:R-:W-:-:S04]  /*21f0*/  ISETP.LT.OR P0, PT, R13, 0x21, P5 ;  /* 0x000000210d00780c */ /* 0x000fc80002f01670 */
[----:B------:R-:W-:Y:S07]  /*2200*/  HMMA.16816.F32.BF16 R84, R140, R46, R28 ;  /* 0x0000002e8c54723c */ /* 0x000fee000004181c */
[----:B------:R3:W-:Y:S01]  /*2210*/  LDGSTS.E.BYPASS.LTC128B.128 [R219+0x4100], [R10.64], !P6 ;  /* 0x041000000adb7fae */ /* 0x0007e2000f101d46 */
[C---:B------:R-:W-:Y:S01]  /*2220*/  ISETP.LT.OR P6, PT, R13.reuse, 0x21, P1 ;  /* 0x000000210d00780c */ /* 0x040fe20000fc1670 */
[----:B------:R-:W-:Y:S02]  /*2230*/  HMMA.16816.F32.BF16 R28, R136, R42, RZ ;  /* 0x0000002a881c723c */ /* 0x000fe400000418ff */
[----:B------:R3:W-:Y:S01]  /*2240*/  LDGSTS.E.BYPASS.LTC128B.128 [R219+0x1100], [R8.64], !P0 ;  /* 0x0110000008db7fae */ /* 0x0007e2000c101d46 */
[----:B------:R-:W-:-:S02]  /*2250*/  ISETP.LT.OR P0, PT, R13, 0x41, P5 ;  /* 0x000000410d00780c */ /* 0x000fc40002f01670 */
[----:B------:R-:W-:-:S03]  /*2260*/  ISETP.LT.OR P5, PT, R13, 0x61, P5 ;  /* 0x000000610d00780c */ /* 0x000fc60002fa1670 */
[----:B------:R-:W-:Y:S04]  /*2270*/  HMMA.16816.F32.BF16 R72, R140, R48, R24 ;  /* 0x000000308c48723c */ /* 0x000fe80000041818 */
[----:B------:R4:W-:Y:S01]  /*2280*/  LDGSTS.E.BYPASS.LTC128B.128 [R219+0x5100], [R6.64], !P6 ;  /* 0x0510000006db7fae */ /* 0x0009e2000f101d46 */
[C---:B------:R-:W-:Y:S02]  /*2290*/  ISETP.LT.OR P6, PT, R13.reuse, 0x41, P1 ;  /* 0x000000410d00780c */ /* 0x040fe40000fc1670 */
[----:B------:R-:W-:Y:S01]  /*22a0*/  ISETP.LT.OR P1, PT, R13, 0x61, P1 ;  /* 0x000000610d00780c */ /* 0x000fe20000f21670 */
[----:B------:R1:W-:Y:S01]  /*22b0*/  LDGSTS.E.BYPASS.LTC128B.128 [R219+0x2100], [R2.64], !P0 ;  /* 0x0210000002db7fae */ /* 0x0003e2000c101d46 */
[----:B--2---:R-:W-:Y:S08]  /*22c0*/  HMMA.16816.F32.BF16 R12, R136, R36, RZ ;  /* 0x00000024880c723c */ /* 0x004ff000000418ff */
[----:B------:R-:W-:Y:S01]  /*22d0*/  HMMA.16816.F32.BF16 R64, R140, R50, R28 ;  /* 0x000000328c40723c */ /* 0x000fe2000004181c */
[----:B------:R2:W-:Y:S04]  /*22e0*/  LDGSTS.E.BYPASS.LTC128B.128 [R219+0x6100], [R16.64], !P6 ;  /* 0x0610000010db7fae */ /* 0x0005e8000f101d46 */
[----:B------:R2:W-:Y:S03]  /*22f0*/  LDGSTS.E.BYPASS.LTC128B.128 [R219+0x3100], [R18.64], !P5 ;  /* 0x0310000012db7fae */ /* 0x0005e6000e901d46 */
[----:B---3--:R-:W-:Y:S01]  /*2300*/  HMMA.16816.F32.BF16 R8, R136, R38, RZ ;  /* 0x000000268808723c */ /* 0x008fe200000418ff */
[----:B----4-:R-:W-:-:S07]  /*2310*/  IMAD.MOV.U32 R6, RZ, RZ, 0x40 ;  /* 0x00000040ff067424 */ /* 0x010fce00078e00ff */
[----:B------:R-:W-:Y:S01]  /*2320*/  HMMA.16816.F32.BF16 R60, R140, R56, R12 ;  /* 0x000000388c3c723c */ /* 0x000fe2000004180c */
[----:B-1----:R-:W-:Y:S02]  /*2330*/  IADD3 R2, P0, R0, R166, RZ ;  /* 0x000000a600027210 */ /* 0x002fe40007f1e0ff */
[----:B------:R-:W-:-:S03]  /*2340*/  SEL R0, R6, 0xffffffc0, !P2 ;  /* 0xffffffc006007807 */ /* 0x000fc60005000000 */
[----:B------:R-:W-:Y:S01]  /*2350*/  IMAD.X R3, R20, 0x1, R5, P0 ;  /* 0x0000000114037824 */ /* 0x000fe200000e0605 */
[----:B------:R-:W-:Y:S01]  /*2360*/  ISETP.GE.AND P0, PT, R223, 0x2, PT ;  /* 0x00000002df00780c */ /* 0x000fe20003f06270 */
[----:B------:R-:W-:Y:S01]  /*2370*/  IMAD.IADD R207, R205, 0x1, R0 ;  /* 0x00000001cdcf7824 */ /* 0x000fe200078e0200 */
[----:B------:R-:W-:Y:S02]  /*2380*/  HMMA.16816.F32.BF16 R20, R136, R52, RZ ;  /* 0x000000348814723c */ /* 0x000fe400000418ff */
[----:B------:R1:W-:Y:S01]  /*2390*/  LDGSTS.E.BYPASS.LTC128B.128 [R219+0x7100], [R2.64], !P1 ;  /* 0x0710000002db7fae */ /* 0x0003e2000c901d46 */
[----:B------:R-:W-:-:S03]  /*23a0*/  ISETP.GT.AND P1, PT, R171, 0x7f, PT ;  /* 0x0000007fab00780c */ /* 0x000fc60003f24270 */
[----:B------:R-:W3:Y:S02]  /*23b0*/  LDSM.16.M88.4 R24, [R207] ;  /* 0x00000000cf18783b */ /* 0x000ee40000000200 */
[----:B--2---:R-:W-:Y:S02]  /*23c0*/  HMMA.16816.F32.BF16 R16, R136, R54, RZ ;  /* 0x000000368810723c */ /* 0x004fe400000418ff */
[----:B------:R-:W2:Y:S04]  /*23d0*/  LDSM.16.M88.4 R28, [R207+0x1000] ;  /* 0x00100000cf1c783b */ /* 0x000ea80000000200 */
[----:B------:R-:W4:Y:S02]  /*23e0*/  LDSM.16.M88.4 R32, [R207+0x800] ;  /* 0x00080000cf20783b */ /* 0x000f240000000200 */
[C---:B------:R-:W-:Y:S02]  /*23f0*/  HMMA.16816.F32.BF16 R56, R140.reuse, R58, R8 ;  /* 0x0000003a8c38723c */ /* 0x040fe40000041808 */
[----:B------:R-:W2:Y:S04]  /*2400*/  LDSM.16.M88.4 R8, [R207+0x1800] ;  /* 0x00180000cf08783b */ /* 0x000ea80000000200 */
[----:B------:R-:W2:Y:S02]  /*2410*/  LDSM.16.M88.4 R12, [R207+0x2000] ;  /* 0x00200000cf0c783b */ /* 0x000ea40000000200 */
[----:B------:R-:W-:Y:S02]  /*2420*/  HMMA.16816.F32.BF16 R52, R140, R68, R20 ;  /* 0x000000448c34723c */ /* 0x000fe40000041814 */
[----:B------:R-:W0:Y:S01]  /*2430*/  LDGDEPBAR ;  /* 0x00000000000079af */ /* 0x000e220000000000 */
[----:B-1----:R-:W-:-:S05]  /*2440*/  IADD3 R2, R204, 0x4000, RZ ;  /* 0x00004000cc027810 */ /* 0x002fca0007ffe0ff */
[----:B------:R-:W-:Y:S01]  /*2450*/  HMMA.16816.F32.BF16 R40, R140, R70, R16 ;  /* 0x000000468c28723c */ /* 0x000fe20000041810 */
[----:B------:R-:W1:Y:S01]  /*2460*/  LDSM.16.M88.4 R16, [R207+0x2800] ;  /* 0x00280000cf10783b */ /* 0x000e620000000200 */
[----:B------:R-:W-:-:S05]  /*2470*/  IMAD.IADD R206, R2, 0x1, R0 ;  /* 0x0000000102ce7824 */ /* 0x000fca00078e0200 */
[----:B------:R-:W-:Y:S01]  /*2480*/  LDSM.16.M88.4 R20, [R206+-0x4000] ;  /* 0xffc00000ce14783b */ /* 0x000fe20000000200 */
[C---:B---3--:R-:W-:Y:S08]  /*2490*/  HMMA.16816.F32.BF16 R48, R176.reuse, R24, R100 ;  /* 0x00000018b030723c */ /* 0x048ff00000041864 */
[C---:B------:R-:W-:Y:S01]  /*24a0*/  HMMA.16816.F32.BF16 R36, R176.reuse, R26, R112 ;  /* 0x0000001ab024723c */ /* 0x040fe20000041870 */
[----:B------:R-:W-:Y:S07]  /*24b0*/  LDSM.16.M88.4 R24, [R207+0x3800] ;  /* 0x00380000cf18783b */ /* 0x000fee0000000200 */
[C---:B--2---:R-:W-:Y:S08]  /*24c0*/  HMMA.16816.F32.BF16 R68, R176.reuse, R28, R92 ;  /* 0x0000001cb044723c */ /* 0x044ff0000004185c */
[C---:B------:R-:W-:Y:S01]  /*24d0*/  HMMA.16816.F32.BF16 R76, R176.reuse, R30, R76 ;  /* 0x0000001eb04c723c */ /* 0x040fe2000004184c */
[----:B------:R-:W2:Y:S07]  /*24e0*/  LDSM.16.M88.4 R28, [R207+0x3000] ;  /* 0x00300000cf1c783b */ /* 0x000eae0000000200 */
[C---:B----4-:R-:W-:Y:S08]  /*24f0*/  HMMA.16816.F32.BF16 R44, R176.reuse, R32, R96 ;  /* 0x00000020b02c723c */ /* 0x050ff00000041860 */
[C---:B------:R-:W-:Y:S08]  /*2500*/  HMMA.16816.F32.BF16 R32, R176.reuse, R34, R104 ;  /* 0x00000022b020723c */ /* 0x040ff00000041868 */
[C---:B------:R-:W-:Y:S08]  /*2510*/  HMMA.16816.F32.BF16 R80, R176.reuse, R8, R80 ;  /* 0x00000008b050723c */ /* 0x040ff00000041850 */
[C---:B------:R-:W-:Y:S01]  /*2520*/  HMMA.16816.F32.BF16 R108, R176.reuse, R10, R108 ;  /* 0x0000000ab06c723c */ /* 0x040fe2000004186c */
[----:B------:R-:W3:Y:S07]  /*2530*/  LDSM.16.M88.4 R8, [R206+-0x3800] ;  /* 0xffc80000ce08783b */ /* 0x000eee0000000200 */
[C---:B------:R-:W-:Y:S08]  /*2540*/  HMMA.16816.F32.BF16 R100, R176.reuse, R14, R84 ;  /* 0x0000000eb064723c */ /* 0x040ff00000041854 */
[C---:B-1----:R-:W-:Y:S08]  /*2550*/  HMMA.16816.F32.BF16 R96, R176.reuse, R16, R72 ;  /* 0x00000010b060723c */ /* 0x042ff00000041848 */
[C---:B--2---:R-:W-:Y:S08]  /*2560*/  HMMA.16816.F32.BF16 R104, R176.reuse, R28, R60 ;  /* 0x0000001cb068723c */ /* 0x044ff0000004183c */
[C---:B------:R-:W-:Y:S01]  /*2570*/  HMMA.16816.F32.BF16 R92, R176.reuse, R30, R56 ;  /* 0x0000001eb05c723c */ /* 0x040fe20000041838 */
[----:B------:R-:W1:Y:S07]  /*2580*/  LDSM.16.M88.4 R28, [R206+-0x2800] ;  /* 0xffd80000ce1c783b */ /* 0x000e6e0000000200 */
[C---:B------:R-:W-:Y:S08]  /*2590*/  HMMA.16816.F32.BF16 R84, R176.reuse, R24, R52 ;  /* 0x00000018b054723c */ /* 0x040ff00000041834 */
[C---:B------:R-:W-:Y:S01]  /*25a0*/  HMMA.16816.F32.BF16 R72, R176.reuse, R26, R40 ;  /* 0x0000001ab048723c */ /* 0x040fe20000041828 */
[----:B------:R-:W2:Y:S07]  /*25b0*/  LDSM.16.M88.4 R24, [R206+-0x2000] ;  /* 0xffe00000ce18783b */ /* 0x000eae0000000200 */
[C---:B------:R-:W-:Y:S01]  /*25c0*/  HMMA.16816.F32.BF16 R88, R176.reuse, R12, R88 ;  /* 0x0000000cb058723c */ /* 0x040fe20000041858 */
[----:B------:R-:W-:Y:S07]  /*25d0*/  LDSM.16.M88.4 R12, [R206+-0x1000] ;  /* 0xfff00000ce0c783b */ /* 0x000fee0000000200 */
[----:B------:R-:W-:Y:S01]  /*25e0*/  HMMA.16816.F32.BF16 R112, R176, R18, R64 ;  /* 0x00000012b070723c */ /* 0x000fe20000041840 */
[----:B------:R-:W4:Y:S07]  /*25f0*/  LDSM.16.M88.4 R16, [R206+-0x3000] ;  /* 0xffd00000ce10783b */ /* 0x000f2e0000000200 */
[C---:B------:R-:W-:Y:S08]  /*2600*/  HMMA.16816.F32.BF16 R64, R180.reuse, R20, R48 ;  /* 0x00000014b440723c */ /* 0x040ff00000041830 */
[C---:B------:R-:W-:Y:S01]  /*2610*/  HMMA.16816.F32.BF16 R56, R180.reuse, R22, R36 ;  /* 0x00000016b438723c */ /* 0x040fe20000041824 */
[----:B------:R-:W4:Y:S07]  /*2620*/  LDSM.16.M88.4 R20, [R206+-0x1800] ;  /* 0xffe80000ce14783b */ /* 0x000f2e0000000200 */
[C---:B---3--:R-:W-:Y:S08]  /*2630*/  HMMA.16816.F32.BF16 R48, R180.reuse, R10, R32 ;  /* 0x0000000ab430723c */ /* 0x048ff00000041820 */
[C---:B------:R-:W-:Y:S01]  /*2640*/  HMMA.16816.F32.BF16 R52, R180.reuse, R8, R44 ;  /* 0x00000008b434723c */ /* 0x040fe2000004182c */
[----:B------:R-:W3:Y:S07]  /*2650*/  LDSM.16.M88.4 R8, [R206+-0x800] ;  /* 0xfff80000ce08783b */ /* 0x000eee0000000200 */
[C---:B-1----:R-:W-:Y:S01]  /*2660*/  HMMA.16816.F32.BF16 R36, R180.reuse, R28, R80 ;  /* 0x0000001cb424723c */ /* 0x042fe20000041850 */
[----:B------:R-:W-:Y:S07]  /*2670*/  LDSM.16.M88.4 R80, [R204+0x5000] ;  /* 0x00500000cc50783b */ /* 0x000fee0000000200 */
[C---:B------:R-:W-:Y:S01]  /*2680*/  HMMA.16816.F32.BF16 R32, R180.reuse, R30, R108 ;  /* 0x0000001eb420723c */ /* 0x040fe2000004186c */
[----:B------:R-:W1:Y:S07]  /*2690*/  LDSM.16.M88.4 R28, [R205+0x4000] ;  /* 0x00400000cd1c783b */ /* 0x000e6e0000000200 */
[C---:B--2---:R-:W-:Y:S08]  /*26a0*/  HMMA.16816.F32.BF16 R60, R180.reuse, R24, R88 ;  /* 0x00000018b43c723c */ /* 0x044ff00000041858 */
[C---:B------:R-:W-:Y:S01]  /*26b0*/  HMMA.16816.F32.BF16 R88, R180.reuse, R26, R100 ;  /* 0x0000001ab458723c */ /* 0x040fe20000041864 */
[----:B------:R-:W2:Y:S07]  /*26c0*/  LDSM.16.M88.4 R24, [R205+0x4800] ;  /* 0x00480000cd18783b */ /* 0x000eae0000000200 */
[C---:B----4-:R-:W-:Y:S01]  /*26d0*/  HMMA.16816.F32.BF16 R44, R180.reuse, R16, R68 ;  /* 0x00000010b42c723c */ /* 0x050fe20000041844 */
[----:B------:R-:W-:Y:S07]  /*26e0*/  LDSM.16.M88.4 R68, [R204+0x4800] ;  /* 0x00480000cc44783b */ /* 0x000fee0000000200 */
[C---:B------:R-:W-:Y:S01]  /*26f0*/  HMMA.16816.F32.BF16 R40, R180.reuse, R18, R76 ;  /* 0x00000012b428723c */ /* 0x040fe2000004184c */
[----:B------:R-:W4:Y:S04]  /*2700*/  LDSM.16.M88.4 R16, [R205+0x5800] ;  /* 0x00580000cd10783b */ /* 0x000f280000000200 */
[----:B------:R-:W-:Y:S03]  /*2710*/  LDSM.16.M88.4 R76, [R204+0x5800] ;  /* 0x00580000cc4c783b */ /* 0x000fe60000000200 */
[C---:B------:R-:W-:Y:S08]  /*2720*/  HMMA.16816.F32.BF16 R96, R180.reuse, R20, R96 ;  /* 0x00000014b460723c */ /* 0x040ff00000041860 */
[C---:B------:R-:W-:Y:S01]  /*2730*/  HMMA.16816.F32.BF16 R112, R180.reuse, R22, R112 ;  /* 0x00000016b470723c */ /* 0x040fe20000041870 */
[----:B------:R-:W2:Y:S07]  /*2740*/  LDSM.16.M88.4 R20, [R205+0x5000] ;  /* 0x00500000cd14783b */ /* 0x000eae0000000200 */
[C---:B------:R-:W-:Y:S08]  /*2750*/  HMMA.16816.F32.BF16 R148, R180.reuse, R12, R104 ;  /* 0x0000000cb494723c */ /* 0x040ff00000041868 */
[C---:B------:R-:W-:Y:S01]  /*2760*/  HMMA.16816.F32.BF16 R144, R180.reuse, R14, R92 ;  /* 0x0000000eb490723c */ /* 0x040fe2000004185c */
[----:B------:R-:W4:Y:S07]  /*2770*/  LDSM.16.M88.4 R12, [R205+0x6000] ;  /* 0x00600000cd0c783b */ /* 0x000f2e0000000200 */
[C---:B---3--:R-:W-:Y:S08]  /*2780*/  HMMA.16816.F32.BF16 R132, R180.reuse, R8, R84 ;  /* 0x00000008b484723c */ /* 0x048ff00000041854 */
[----:B------:R-:W-:Y:S01]  /*2790*/  HMMA.16816.F32.BF16 R128, R180, R10, R72 ;  /* 0x0000000ab480723c */ /* 0x000fe20000041848 */
[----:B------:R-:W3:Y:S07]  /*27a0*/  LDSM.16.M88.4 R8, [R205+0x6800] ;  /* 0x00680000cd08783b */ /* 0x000eee0000000200 */
[C---:B-1----:R-:W-:Y:S01]  /*27b0*/  HMMA.16816.F32.BF16 R120, R184.reuse, R30, R56 ;  /* 0x0000001eb878723c */ /* 0x042fe20000041838 */
[----:B------:R-:W1:Y:S07]  /*27c0*/  LDSM.16.M88.4 R56, [R205+0x7000] ;  /* 0x00700000cd38783b */ /* 0x000e6e0000000200 */
[C---:B--2---:R-:W-:Y:S01]  /*27d0*/  HMMA.16816.F32.BF16 R108, R184.reuse, R26, R48 ;  /* 0x0000001ab86c723c */ /* 0x044fe20000041830 */
[----:B------:R-:W2:Y:S07]  /*27e0*/  LDSM.16.M88.4 R48, [R205+0x7800] ;  /* 0x00780000cd30783b */ /* 0x000eae0000000200 */
[C---:B------:R-:W-:Y:S01]  /*27f0*/  HMMA.16816.F32.BF16 R116, R184.reuse, R24, R52 ;  /* 0x00000018b874723c */ /* 0x040fe20000041834 */
[----:B------:R-:W1:Y:S07]  /*2800*/  LDSM.16.M88.4 R52, [R204+0x4000] ;  /* 0x00400000cc34783b */ /* 0x000e6e0000000200 */
[C---:B----4-:R-:W-:Y:S01]  /*2810*/  HMMA.16816.F32.BF16 R92, R184.reuse, R16, R36 ;  /* 0x00000010b85c723c */ /* 0x050fe20000041824 */
[----:B------:R-:W4:Y:S07]  /*2820*/  LDSM.16.M88.4 R36, [R204+0x6800] ;  /* 0x00680000cc24783b */ /* 0x000f2e0000000200 */
[C---:B------:R-:W-:Y:S01]  /*2830*/  HMMA.16816.F32.BF16 R84, R184.reuse, R18, R32 ;  /* 0x00000012b854723c */ /* 0x040fe20000041820 */
[----:B------:R-:W1:Y:S07]  /*2840*/  LDSM.16.M88.4 R32, [R204+0x7000] ;  /* 0x00700000cc20783b */ /* 0x000e6e0000000200 */
[C---:B------:R-:W-:Y:S01]  /*2850*/  HMMA.16816.F32.BF16 R124, R184.reuse, R28, R64 ;  /* 0x0000001cb87c723c */ /* 0x040fe20000041840 */
[----:B------:R-:W1:Y:S07]  /*2860*/  LDSM.16.M88.4 R28, [R204+0x7800] ;  /* 0x00780000cc1c783b */ /* 0x000e6e0000000200 */
[C---:B------:R-:W-:Y:S01]  /*2870*/  HMMA.16816.F32.BF16 R104, R184.reuse, R20, R44 ;  /* 0x00000014b868723c */ /* 0x040fe2000004182c */
[----:B------:R-:W2:Y:S07]  /*2880*/  LDSM.16.M88.4 R44, [R204+0x6000] ;  /* 0x00600000cc2c783b */ /* 0x000eae0000000200 */
[C---:B------:R-:W-:Y:S08]  /*2890*/  HMMA.16816.F32.BF16 R100, R184.reuse, R22, R40 ;  /* 0x00000016b864723c */ /* 0x040ff00000041828 */
[C---:B------:R-:W-:Y:S01]  /*28a0*/  HMMA.16816.F32.BF16 R72, R184.reuse, R12, R60 ;  /* 0x0000000cb848723c */ /* 0x040fe2000004183c */
[----:B------:R-:W-:Y:S07]  /*28b0*/  LDSM.16.M88.4 R60, [R207+0x4800] ;  /* 0x00480000cf3c783b */ /* 0x000fee0000000200 */
[C---:B------:R-:W-:Y:S08]  /*28c0*/  HMMA.16816.F32.BF16 R64, R184.reuse, R14, R88 ;  /* 0x0000000eb840723c */ /* 0x040ff00000041858 */
[C---:B---3--:R-:W-:Y:S08]  /*28d0*/  HMMA.16816.F32.BF16 R24, R184.reuse, R10, R112 ;  /* 0x0000000ab818723c */ /* 0x048ff00000041870 */
[C---:B-1----:R-:W-:Y:S08]  /*28e0*/  HMMA.16816.F32.BF16 R16, R184.reuse, R58, R144 ;  /* 0x0000003ab810723c */ /* 0x042ff00000041890 */
[C---:B------:R-:W-:Y:S01]  /*28f0*/  HMMA.16816.F32.BF16 R40, R184.reuse, R8, R96 ;  /* 0x00000008b828723c */ /* 0x040fe20000041860 */
[----:B------:R-:W1:Y:S07]  /*2900*/  LDSM.16.M88.4 R96, [R207+0x4000] ;  /* 0x00400000cf60783b */ /* 0x000e6e0000000200 */
[C---:B--2---:R-:W-:Y:S08]  /*2910*/  HMMA.16816.F32.BF16 R12, R184.reuse, R48, R132 ;  /* 0x00000030b80c723c */ /* 0x044ff00000041884 */
[----:B------:R-:W-:Y:S08]  /*2920*/  HMMA.16816.F32.BF16 R8, R184, R50, R128 ;  /* 0x00000032b808723c */ /* 0x000ff00000041880 */
[----:B------:R-:W-:Y:S01]  /*2930*/  HMMA.16816.F32.BF16 R88, R188, R68, R116 ;  /* 0x00000044bc58723c */ /* 0x000fe20000041874 */
[----:B------:R-:W2:Y:S07]  /*2940*/  LDSM.16.M88.4 R116, [R207+0x5000] ;  /* 0x00500000cf74783b */ /* 0x000eae0000000200 */
[----:B------:R-:W-:Y:S08]  /*2950*/  HMMA.16816.F32.BF16 R20, R184, R56, R148 ;  /* 0x00000038b814723c */ /* 0x000ff00000041894 */
[C---:B------:R-:W-:Y:S08]  /*2960*/  HMMA.16816.F32.BF16 R48, R188.reuse, R52, R124 ;  /* 0x00000034bc30723c */ /* 0x040ff0000004187c */
[C---:B------:R-:W-:Y:S08]  /*2970*/  HMMA.16816.F32.BF16 R56, R188.reuse, R54, R120 ;  /* 0x00000036bc38723c */ /* 0x040ff00000041878 */
[C---:B------:R-:W-:Y:S01]  /*2980*/  HMMA.16816.F32.BF16 R52, R188.reuse, R70, R108 ;  /* 0x00000046bc34723c */ /* 0x040fe2000004186c */
[----:B------:R-:W-:Y:S07]  /*2990*/  LDSM.16.M88.4 R108, [R206] ;  /* 0x00000000ce6c783b */ /* 0x000fee0000000200 */
[C---:B------:R-:W-:Y:S08]  /*29a0*/  HMMA.16816.F32.BF16 R68, R188.reuse, R80, R104 ;  /* 0x00000050bc44723c */ /* 0x040ff00000041868 */
[C---:B----4-:R-:W-:Y:S01]  /*29b0*/  HMMA.16816.F32.BF16 R128, R188.reuse, R38, R24 ;  /* 0x00000026bc80723c */ /* 0x050fe20000041818 */
[----:B------:R-:W-:Y:S07]  /*29c0*/  LDSM.16.M88.4 R24, [R207+0x7000] ;  /* 0x00700000cf18783b */ /* 0x000fee0000000200 */
[C---:B------:R-:W-:Y:S01]  /*29d0*/  HMMA.16816.F32.BF16 R124, R188.reuse, R34, R16 ;  /* 0x00000022bc7c723c */ /* 0x040fe20000041810 */
[----:B------:R-:W3:Y:S07]  /*29e0*/  LDSM.16.M88.4 R16, [R207+0x5800] ;  /* 0x00580000cf10783b */ /* 0x000eee0000000200 */
[C---:B------:R-:W-:Y:S01]  /*29f0*/  HMMA.16816.F32.BF16 R120, R188.reuse, R28, R12 ;  /* 0x0000001cbc78723c */ /* 0x040fe2000004180c */
[----:B------:R-:W4:Y:S07]  /*2a00*/  LDSM.16.M88.4 R12, [R207+0x6000] ;  /* 0x00600000cf0c783b */ /* 0x000f2e0000000200 */
[C---:B------:R-:W-:Y:S01]  /*2a10*/  HMMA.16816.F32.BF16 R160, R188.reuse, R76, R92 ;  /* 0x0000004cbca0723c */ /* 0x040fe2000004185c */
[----:B------:R-:W-:Y:S07]  /*2a20*/  LDSM.16.M88.4 R92, [R207+0x7800] ;  /* 0x00780000cf5c783b */ /* 0x000fee0000000200 */
[C---:B------:R-:W-:Y:S01]  /*2a30*/  HMMA.16816.F32.BF16 R112, R188.reuse, R30, R8 ;  /* 0x0000001ebc70723c */ /* 0x040fe20000041808 */
[----:B------:R-:W1:Y:S07]  /*2a40*/  LDSM.16.M88.4 R8, [R207+0x6800] ;  /* 0x00680000cf08783b */ /* 0x000e6e0000000200 */
[C---:B------:R-:W-:Y:S01]  /*2a50*/  HMMA.16816.F32.BF16 R152, R188.reuse, R78, R84 ;  /* 0x0000004ebc98723c */ /* 0x040fe20000041854 */
[----:B------:R-:W-:Y:S04]  /*2a60*/  LDSM.16.M88.4 R84, [R206+0x1000] ;  /* 0x00100000ce54783b */ /* 0x000fe80000000200 */
[----:B------:R-:W-:Y:S03]  /*2a70*/  LDSM.16.M88.4 R76, [R206+0x2000] ;  /* 0x00200000ce4c783b */ /* 0x000fe60000000200 */
[C---:B------:R-:W-:Y:S08]  /*2a80*/  HMMA.16816.F32.BF16 R20, R188.reuse, R32, R20 ;  /* 0x00000020bc14723c */ /* 0x040ff00000041814 */
[C---:B------:R-:W-:Y:S01]  /*2a90*/  HMMA.16816.F32.BF16 R148, R188.reuse, R44, R72 ;  /* 0x0000002cbc94723c */ /* 0x040fe20000041848 */
[----:B------:R-:W-:Y:S07]  /*2aa0*/  LDSM.16.M88.4 R72, [R206+0x2800] ;  /* 0x00280000ce48783b */ /* 0x000fee0000000200 */
[C---:B------:R-:W-:Y:S01]  /*2ab0*/  HMMA.16816.F32.BF16 R144, R188.reuse, R46, R64 ;  /* 0x0000002ebc90723c */ /* 0x040fe20000041840 */
[----:B------:R-:W-:Y:S07]  /*2ac0*/  LDSM.16.M88.4 R64, [R206+0x3800] ;  /* 0x00380000ce40783b */ /* 0x000fee0000000200 */
[C---:B------:R-:W-:Y:S08]  /*2ad0*/  HMMA.16816.F32.BF16 R132, R188.reuse, R36, R40 ;  /* 0x00000024bc84723c */ /* 0x040ff00000041828 */
[----:B------:R-:W-:Y:S01]  /*2ae0*/  HMMA.16816.F32.BF16 R156, R188, R82, R100 ;  /* 0x00000052bc9c723c */ /* 0x000fe20000041864 */
[----:B------:R-:W-:Y:S04]  /*2af0*/  LDSM.16.M88.4 R100, [R206+0x800] ;  /* 0x00080000ce64783b */ /* 0x000fe80000000200 */
[----:B------:R-:W-:Y:S03]  /*2b00*/  LDSM.16.M88.4 R80, [R206+0x1800] ;  /* 0x00180000ce50783b */ /* 0x000fe60000000200 */
[C---:B-1----:R-:W-:Y:S08]  /*2b10*/  HMMA.16816.F32.BF16 R104, R192.reuse, R96, R48 ;  /* 0x00000060c068723c */ /* 0x042ff00000041830 */
[C---:B------:R-:W-:Y:S08]  /*2b20*/  HMMA.16816.F32.BF16 R96, R192.reuse, R98, R56 ;  /* 0x00000062c060723c */ /* 0x040ff00000041838 */
[----:B--2---:R-:W-:Y:S01]  /*2b30*/  HMMA.16816.F32.BF16 R56, R192, R116, R68 ;  /* 0x00000074c038723c */ /* 0x004fe20000041844 */
[----:B------:R-:W1:Y:S01]  /*2b40*/  LDSM.16.M88.4 R68, [R206+0x3000] ;  /* 0x00300000ce44783b */ /* 0x000e620000000200 */
[----:B------:R-:W-:-:S06]  /*2b50*/  DEPBAR.LE SB0, 0x0 ;  /* 0x000080000000791a */ /* 0x000fcc0000000000 */
[C---:B---3--:R-:W-:Y:S08]  /*2b60*/  HMMA.16816.F32.BF16 R48, R192.reuse, R16, R160 ;  /* 0x00000010c030723c */ /* 0x048ff000000418a0 */
[C---:B------:R-:W-:Y:S08]  /*2b70*/  HMMA.16816.F32.BF16 R44, R192.reuse, R18, R152 ;  /* 0x00000012c02c723c */ /* 0x040ff00000041898 */
[C---:B------:R-:W-:Y:S08]  /*2b80*/  HMMA.16816.F32.BF16 R20, R192.reuse, R24, R20 ;  /* 0x00000018c014723c */ /* 0x040ff00000041814 */
[C---:B------:R-:W-:Y:S08]  /*2b90*/  HMMA.16816.F32.BF16 R88, R192.reuse, R60, R88 ;  /* 0x0000003cc058723c */ /* 0x040ff00000041858 */
[C---:B----4-:R-:W-:Y:S08]  /*2ba0*/  HMMA.16816.F32.BF16 R40, R192.reuse, R12, R148 ;  /* 0x0000000cc028723c */ /* 0x050ff00000041894 */
        /* <DEDUP_REMOVED lines=24> */
[----:B------:R-:W-:Y:S06]  /*2d30*/  BAR.SYNC.DEFER_BLOCKING 0x0 ;  /* 0x0000000000007b1d */ /* 0x000fec0000010000 */
[----:B------:R-:W-:Y:S01]  /*2d40*/  @!UPT UIADD3 URZ, URZ, URZ, URZ ;  /* 0x0000003f3f3ff290 */ /* 0x000fe2000fffe03f */
[----:B------:R-:W-:Y:S11]  /*2d50*/  @!P0 BRA `(.L_x_463) ;  /* 0x0000049000008947 */ /* 0x000ff60003800000 */
[----:B------:R-:W-:Y:S01]  /*2d60*/  IMAD R2, R223, 0x80, R174 ;  /* 0x00000080df027824 */ /* 0x000fe200078e02ae */
[----:B------:R-:W-:-:S04]  /*2d70*/  MOV R221, RZ ;  /* 0x000000ff00dd7202 */ /* 0x000fc80000000f00 */
[----:B------:R-:W-:-:S05]  /*2d80*/  IADD3 R2, R2, -0x100, R171 ;  /* 0xffffff0002027810 */ /* 0x000fca0007ffe0ab */
[----:B------:R-:W-:-:S04]  /*2d90*/  @P3 IMAD.HI.U32 R3, R2, c[0x0][0x2bc], RZ ;  /* 0x0000af0002033a27 */ /* 0x000fc800078e00ff */
[----:B------:R-:W-:Y:S01]  /*2da0*/  IMAD.MOV.U32 R0, RZ, RZ, R2 ;  /* 0x000000ffff007224 */ /* 0x000fe200078e0002 */
[----:B------:R-:W-:-:S04]  /*2db0*/  @P3 SHF.R.U32.HI R0, RZ, c[0x0][0x2c0], R3 ;  /* 0x0000b000ff003a19 */ /* 0x000fc80000011603 */
[----:B------:R-:W-:-:S04]  /*2dc0*/  @!P1 IADD3 R3, P0, R0, R172, RZ ;  /* 0x000000ac00039210 */ /* 0x000fc80007f1e0ff */
[----:B------:R-:W-:Y:S02]  /*2dd0*/  @!P1 LEA.HI.X.SX32 R7, R0, R170, 0x1, P0 ;  /* 0x000000aa00079211 */ /* 0x000fe400000f0eff */
[----:B------:R-:W-:-:S04]  /*2de0*/  @!P1 LEA R6, P0, R3, c[0x0][0x2a0], 0x2 ;  /* 0x0000a80003069a11 */ /* 0x000fc800078010ff */
[----:B------:R-:W-:-:S05]  /*2df0*/  @!P1 LEA.HI.X R7, R3, c[0x0][0x2a4], R7, 0x2, P0 ;  /* 0x0000a90003079a11 */ /* 0x000fca00000f1407 */
[----:B------:R-:W2:Y:S01]  /*2e00*/  @!P1 LDG.E R221, [R6.64] ;  /* 0x0000000606dd9981 */ /* 0x000ea2000c1e1900 */
[----:B------:R-:W-:-:S04]  /*2e10*/  IMAD.MOV R0, RZ, RZ, -R0 ;  /* 0x000000ffff007224 */ /* 0x000fc800078e0a00 */
[----:B------:R-:W-:-:S04]  /*2e20*/  IMAD R222, R0, c[0x0][0x2b8], R2 ;  /* 0x0000ae0000de7a24 */ /* 0x000fc800078e0202 */
[----:B------:R-:W-:Y:S01]  /*2e30*/  IMAD.WIDE.U32 R2, R222, c[0x0][0x1e0], RZ ;  /* 0x00007800de027a25 */ /* 0x000fe200078e00ff */
[----:B------:R-:W-:-:S05]  /*2e40*/  SHF.R.S32.HI R0, RZ, 0x1f, R222 ;  /* 0x0000001fff007819 */ /* 0x000fca00000114de */
[----:B------:R-:W-:-:S04]  /*2e50*/  IMAD R0, R0, c[0x0][0x1e0], RZ ;  /* 0x0000780000007a24 */ /* 0x000fc800078e02ff */
[----:B------:R-:W-:-:S05]  /*2e60*/  IMAD R0, R222, c[0x0][0x1e4], R0 ;  /* 0x00007900de007a24 */ /* 0x000fca00078e0200 */
[----:B------:R-:W-:Y:S02]  /*2e70*/  IADD3 R3, R3, R0, RZ ;  /* 0x0000000003037210 */ /* 0x000fe40007ffe0ff */
[----:B--2---:R-:W-:-:S03]  /*2e80*/  SHF.R.S32.HI R0, RZ, 0x1f, R221 ;  /* 0x0000001fff007819 */ /* 0x004fc600000114dd */
[----:B------:R-:W-:-:S04]  /*2e90*/  IMAD.WIDE.U32 R2, R221, c[0x0][0x1f0], R2 ;  /* 0x00007c00dd027a25 */ /* 0x000fc800078e0002 */
[----:B------:R-:W-:Y:S01]  /*2ea0*/  IMAD R6, R0, c[0x0][0x1f0], RZ ;  /* 0x00007c0000067a24 */ /* 0x000fe200078e02ff */
[----:B------:R-:W-:-:S03]  /*2eb0*/  IADD3 R0, P2, R168, R2, RZ ;  /* 0x00000002a8007210 */ /* 0x000fc60007f5e0ff */
[----:B------:R-:W-:Y:S01]  /*2ec0*/  IMAD R2, R221, c[0x0][0x1f4], R6 ;  /* 0x00007d00dd027a24 */ /* 0x000fe200078e0206 */
[----:B------:R-:W-:-:S04]  /*2ed0*/  LEA R6, P0, R0, c[0x0][0x1c8], 0x1 ;  /* 0x0000720000067a11 */ /* 0x000fc800078008ff */
[----:B------:R-:W-:-:S04]  /*2ee0*/  IADD3.X R2, R167, R3, R2, P2, !PT ;  /* 0x00000003a7027210 */ /* 0x000fc800017fe402 */
[----:B------:R-:W-:Y:S01]  /*2ef0*/  LEA.HI.X R0, R0, c[0x0][0x1cc], R2, 0x1, P0 ;  /* 0x0000730000007a11 */ /* 0x000fe200000f0c02 */
[----:B------:R-:W-:Y:S05]  /*2f00*/  BRA.DIV ~URZ, `(.L_x_464) ;  /* 0x0000ccc27f007947 */ /* 0x000fea000b800000 */
[----:B------:R1:W2:Y:S02]  /*2f10*/  SHFL.IDX PT, R10, R0, RZ, 0x181f ;  /* 0x00181fff000a7589 */ /* 0x0002a400000e0000 */
.L_x_520:
[----:B------:R-:W-:Y:S05]  /*2f20*/  BRA.DIV ~URZ, `(.L_x_465) ;  /* 0x0000cd127f007947 */ /* 0x000fea000b800000 */
[----:B------:R-:W3:Y:S01]  /*2f30*/  SHFL.IDX PT, R2, R6, RZ, 0x181f ;  /* 0x00181fff06027589 */ /* 0x000ee200000e0000 */
[----:B------:R-:W-:Y:S02]  /*2f40*/  ISETP.GE.AND P2, PT, R226, c[0x0][0x1d4], PT ;  /* 0x00007500e2007a0c */ /* 0x000fe40003f46270 */
[----:B------:R-:W-:Y:S01]  /*2f50*/  ISETP.GE.AND P0, PT, R237, c[0x0][0x1d4], PT ;  /* 0x00007500ed007a0c */ /* 0x000fe20003f06270 */
[----:B------:R-:W4:Y:S04]  /*2f60*/  SHFL.IDX PT, R7, R6, 0x1, 0x181f ;  /* 0x00381f0006077f89 */ /* 0x000f2800000e0000 */
[----:B------:R-:W5:Y:S04]  /*2f70*/  SHFL.IDX PT, R11, R0, 0x1, 0x181f ;  /* 0x00381f00000b7f89 */ /* 0x000f6800000e0000 */
[----:B------:R-:W1:Y:S04]  /*2f80*/  SHFL.IDX PT, R14, R6, 0x2, 0x181f ;  /* 0x00581f00060e7f89 */ /* 0x000e6800000e0000 */
[----:B------:R-:W2:Y:S04]  /*2f90*/  SHFL.IDX PT, R15, R0, 0x2, 0x181f ;  /* 0x00581f00000f7f89 */ /* 0x000ea800000e0000 */
[----:B-1----:R-:W1:Y:S01]  /*2fa0*/  SHFL.IDX PT, R0, R0, 0x3, 0x181f ;  /* 0x00781f0000007f89 */ /* 0x002e6200000e0000 */
[----:B---3--:R-:W-:-:S02]  /*2fb0*/  IADD3 R8, P6, R2, R165, RZ ;  /* 0x000000a502087210 */ /* 0x008fc40007fde0ff */
[----:B------:R-:W-:-:S03]  /*2fc0*/  IADD3 R2, P5, R2, R166, RZ ;  /* 0x000000a602027210 */ /* 0x000fc60007fbe0ff */
[C-C-:B--2---:R-:W-:Y:S01]  /*2fd0*/  IMAD.X R9, R10.reuse, 0x1, R4.reuse, P6 ;  /* 0x000000010a097824 */ /* 0x144fe200030e0604 */
[C---:B----4-:R-:W-:Y:S01]  /*2fe0*/  IADD3 R12, P6, R7.reuse, R165, RZ ;  /* 0x000000a5070c7210 */ /* 0x050fe20007fde0ff */
[--C-:B------:R-:W-:Y:S01]  /*2ff0*/  IMAD.X R3, R10, 0x1, R5.reuse, P5 ;  /* 0x000000010a037824 */ /* 0x100fe200028e0605 */
[-C--:B------:R-:W-:Y:S02]  /*3000*/  IADD3 R10, P5, R7, R166.reuse, RZ ;  /* 0x000000a6070a7210 */ /* 0x080fe40007fbe0ff */
[----:B------:R2:W-:Y:S01]  /*3010*/  LDGSTS.E.BYPASS.LTC128B.128 [R219+0x8100], [R8.64], !P2 ;  /* 0x0810000008db7fae */ /* 0x0005e2000d101d46 */
[C---:B-----5:R-:W-:Y:S01]  /*3020*/  IMAD.X R13, R11.reuse, 0x1, R4, P6 ;  /* 0x000000010b0d7824 */ /* 0x060fe200030e0604 */
[----:B------:R-:W-:Y:S01]  /*3030*/  SEL R7, RZ, 0x10, P0 ;  /* 0x00000010ff077807 */ /* 0x000fe20000000000 */
[----:B------:R-:W-:Y:S01]  /*3040*/  IMAD.X R11, R11, 0x1, R5, P5 ;  /* 0x000000010b0b7824 */ /* 0x000fe200028e0605 */
[----:B------:R3:W-:Y:S04]  /*3050*/  LDGSTS.E.BYPASS.LTC128B.128 [R219+0xc100], [R2.64], !P0 ;  /* 0x0c10000002db7fae */ /* 0x0007e8000c101d46 */
[----:B------:R4:W-:Y:S04]  /*3060*/  LDGSTS.E.BYPASS.LTC128B.128 [R219+0x9100], [R12.64], !P2 ;  /* 0x091000000cdb7fae */ /* 0x0009e8000d101d46 */
[----:B------:R4:W-:Y:S01]  /*3070*/  LDGSTS.E.BYPASS.LTC128B.128 [R219+0xd100], [R10.64], !P0 ;  /* 0x0d1000000adb7fae */ /* 0x0009e2000c101d46 */
[----:B--2---:R-:W-:-:S02]  /*3080*/  IADD3 R8, P5, R14, R166, RZ ;  /* 0x000000a60e087210 */ /* 0x004fc40007fbe0ff */
[----:B---3--:R-:W-:-:S03]  /*3090*/  IADD3 R2, P6, R14, R165, RZ ;  /* 0x000000a50e027210 */ /* 0x008fc60007fde0ff */
[C---:B------:R-:W-:Y:S02]  /*30a0*/  IMAD.X R9, R15.reuse, 0x1, R5, P5 ;  /* 0x000000010f097824 */ /* 0x040fe400028e0605 */
[----:B------:R-:W-:-:S05]  /*30b0*/  IMAD.X R3, R15, 0x1, R4, P6 ;  /* 0x000000010f037824 */ /* 0x000fca00030e0604 */
[----:B------:R2:W-:Y:S04]  /*30c0*/  LDGSTS.E.BYPASS.LTC128B.128 [R219+0xa100], [R2.64], !P2 ;  /* 0x0a10000002db7fae */ /* 0x0005e8000d101d46 */
[----:B------:R3:W-:Y:S04]  /*30d0*/  LDGSTS.E.BYPASS.LTC128B.128 [R219+0xe100], [R8.64], !P0 ;  /* 0x0e10000008db7fae */ /* 0x0007e8000c101d46 */
[----:B--2---:R4:W2:Y:S01]  /*30e0*/  SHFL.IDX PT, R2, R6, 0x3, 0x181f ;  /* 0x00781f0006027f89 */ /* 0x0048a200000e0000 */
[----:B---3--:R-:W-:-:S04]  /*30f0*/  SEL R8, RZ, 0x10, P2 ;  /* 0x00000010ff087807 */ /* 0x008fc80001000000 */
.L_x_521:
[----:B-1----:R-:W-:Y:S02]  /*3100*/  IADD3 R3, -R8, 0x10, RZ ;  /* 0x0000001008037810 */ /* 0x002fe40007ffe1ff */
[----:B------:R-:W-:-:S02]  /*3110*/  IADD3 R9, -R7, 0x10, RZ ;  /* 0x0000001007097810 */ /* 0x000fc40007ffe1ff */
[----:B------:R-:W-:Y:S02]  /*3120*/  LOP3.LUT R3, R3, 0xf, RZ, 0xc0, !PT ;  /* 0x0000000f03037812 */ /* 0x000fe400078ec0ff */
[----:B------:R-:W-:Y:S02]  /*3130*/  ISETP.NE.U32.AND P6, PT, R8, RZ, PT ;  /* 0x000000ff0800720c */ /* 0x000fe40003fc5070 */
[----:B--2-4-:R-:W-:Y:S02]  /*3140*/  IADD3 R6, P2, P0, R3, R2, R165 ;  /* 0x0000000203067210 */ /* 0x014fe4000785e0a5 */
[----:B------:R-:W-:Y:S02]  /*3150*/  LOP3.LUT R3, R9, 0xf, RZ, 0xc0, !PT ;  /* 0x0000000f09037812 */ /* 0x000fe400078ec0ff */
[----:B------:R-:W-:Y:S02]  /*3160*/  ISETP.NE.U32.AND P5, PT, R7, RZ, PT ;  /* 0x000000ff0700720c */ /* 0x000fe40003fa5070 */
[----:B------:R-:W-:-:S02]  /*3170*/  IADD3.X R7, RZ, R0, R4, P2, P0 ;  /* 0x00000000ff077210 */ /* 0x000fc400017e0404 */
[----:B------:R-:W-:-:S03]  /*3180*/  IADD3 R2, P2, P0, R3, R2, R166 ;  /* 0x0000000203027210 */ /* 0x000fc6000785e0a6 */
[----:B------:R-:W-:Y:S01]  /*3190*/  @!PT LDS RZ, [RZ] ;  /* 0x00000000fffff984 */ /* 0x000fe20000000800 */
[----:B------:R-:W-:Y:S01]  /*31a0*/  @!PT LDS RZ, [RZ] ;  /* 0x00000000fffff984 */ /* 0x000fe20000000800 */
[----:B------:R-:W-:Y:S01]  /*31b0*/  @!PT LDS RZ, [RZ] ;  /* 0x00000000fffff984 */ /* 0x000fe20000000800 */
[----:B------:R1:W-:Y:S01]  /*31c0*/  LDGSTS.E.BYPASS.LTC128B.128.ZFILL [R219+0xb100], [R6.64], P6 ;  /* 0x0b10000006db7fae */ /* 0x0003e2000b141d46 */
[----:B------:R-:W-:-:S05]  /*31d0*/  IADD3.X R3, RZ, R0, R5, P2, P0 ;  /* 0x00000000ff037210 */ /* 0x000fca00017e0405 */
[----:B------:R1:W-:Y:S04]  /*31e0*/  LDGSTS.E.BYPASS.LTC128B.128.ZFILL [R219+0xf100], [R2.64], P5 ;  /* 0x0f10000002db7fae */ /* 0x0003e8000a941d46 */
.L_x_463:
[----:B------:R-:W-:Y:S05]  /*31f0*/  BSYNC B0 ;  /* 0x0000000000007941 */ /* 0x000fea0003800000 */
.L_x_462:
[----:B-1----:R-:W2:Y:S04]  /*3200*/  LDL R3, [R1+0x38] ;  /* 0x0000380001037983 */ /* 0x002ea80000100800 */
[----:B------:R-:W2:Y:S04]  /*3210*/  LDL R0, [R1+0x44] ;  /* 0x0000440001007983 */ /* 0x000ea80000100800 */
[----:B------:R-:W3:Y:S01]  /*3220*/  LDL R7, [R1+0x48] ;  /* 0x0000480001077983 */ /* 0x000ee20000100800 */
[----:B------:R-:W-:Y:S01]  /*3230*/  MOV R2, 0xffffff80 ;  /* 0xffffff8000027802 */ /* 0x000fe20000000f00 */
[----:B------:R-:W-:-:S02]  /*3240*/  IMAD.MOV.U32 R5, RZ, RZ, c[0x0][0x2ac] ;  /* 0x0000ab00ff057624 */ /* 0x000fc400078e00ff */
[----:B------:R-:W0:Y:S02]  /*3250*/  LDGDEPBAR ;  /* 0x00000000000079af */ /* 0x000e240000000000 */
[----:B------:R-:W-:-:S04]  /*3260*/  IMAD R2, R223, R2, 0x81 ;  /* 0x00000081df027424 */ /* 0x000fc800078e0202 */
[----:B------:R-:W-:Y:S01]  /*3270*/  IMAD R2, R5, c[0x0][0x1d0], R2 ;  /* 0x0000740005027a24 */ /* 0x000fe200078e0202 */
[----:B--2---:R-:W-:-:S04]  /*3280*/  IADD3 R0, R0, R3, RZ ;  /* 0x0000000300007210 */ /* 0x004fc80007ffe0ff */
[----:B------:R-:W-:Y:S01]  /*3290*/  MOV R4, R0 ;  /* 0x0000000000047202 */ /* 0x000fe20000000f00 */
[----:B------:R-:W-:Y:S01]  /*32a0*/  @P4 IMAD.HI.U32 R3, R0, c[0x0][0x2c8], RZ ;  /* 0x0000b20000034a27 */ /* 0x000fe200078e00ff */
[----:B---3--:R-:W-:-:S03]  /*32b0*/  IADD3 R5, R2, -c[0x0][0x168], -R7 ;  /* 0x80005a0002057a10 */ /* 0x008fc60007ffe807 */
[----:B------:R-:W-:Y:S01]  /*32c0*/  IMAD.IADD R6, R164, 0x1, -R7 ;  /* 0x00000001a4067824 */ /* 0x000fe200078e0a07 */
[----:B------:R-:W-:Y:S01]  /*32d0*/  @P4 SHF.R.U32.HI R4, RZ, c[0x0][0x2cc], R3 ;  /* 0x0000b300ff044a19 */ /* 0x000fe20000011603 */
[----:B------:R-:W-:Y:S05]  /*32e0*/  BRA.DIV ~URZ, `(.L_x_466) ;  /* 0x0000ce827f007947 */ /* 0x000fea000b800000 */
[----:B------:R1:W2:Y:S02]  /*32f0*/  SHFL.IDX PT, R0, R4, RZ, 0x1c1f ;  /* 0x001c1fff04007589 */ /* 0x0002a400000e0000 */
.L_x_522:
[----:B--2---:R-:W-:-:S05]  /*3300*/  IMAD.IADD R0, R5, 0x1, R0 ;  /* 0x0000000105007824 */ /* 0x004fca00078e0200 */
[----:B------:R-:W-:-:S04]  /*3310*/  IMNMX R0, R6, R0, PT ;  /* 0x0000000006007217 */ /* 0x000fc80003800200 */
[C---:B------:R-:W-:Y:S02]  /*3320*/  ISETP.GT.AND P6, PT, R0.reuse, RZ, PT ;  /* 0x000000ff0000720c */ /* 0x040fe40003fc4270 */
[C---:B------:R-:W-:Y:S02]  /*3330*/  ISETP.GT.AND P5, PT, R0.reuse, 0x1, PT ;  /* 0x000000010000780c */ /* 0x040fe40003fa4270 */
[C---:B------:R-:W-:Y:S02]  /*3340*/  ISETP.GT.AND P2, PT, R0.reuse, 0x8, PT ;  /* 0x000000080000780c */ /* 0x040fe40003f44270 */
[----:B------:R-:W-:Y:S02]  /*3350*/  ISETP.GT.AND P0, PT, R0, 0x9, PT ;  /* 0x000000090000780c */ /* 0x000fe40003f04270 */
[----:B------:R-:W-:Y:S02]  /*3360*/  FSEL R7, R104, -INF , P6 ;  /* 0xff80000068077808 */ /* 0x000fe40003000000 */
[----:B------:R-:W-:-:S02]  /*3370*/  FSEL R9, R105, -INF , P5 ;  /* 0xff80000069097808 */ /* 0x000fc40002800000 */
[----:B------:R-:W-:Y:S02]  /*3380*/  FSEL R10, R96, -INF , P2 ;  /* 0xff800000600a7808 */ /* 0x000fe40001000000 */
[----:B------:R-:W-:Y:S02]  /*3390*/  FSEL R12, R97, -INF , P0 ;  /* 0xff800000610c7808 */ /* 0x000fe40000000000 */
[C---:B------:R-:W-:Y:S02]  /*33a0*/  ISETP.GT.AND P6, PT, R0.reuse, 0x10, PT ;  /* 0x000000100000780c */ /* 0x040fe40003fc4270 */
[C---:B------:R-:W-:Y:S02]  /*33b0*/  ISETP.GT.AND P5, PT, R0.reuse, 0x11, PT ;  /* 0x000000110000780c */ /* 0x040fe40003fa4270 */
[C---:B------:R-:W-:Y:S02]  /*33c0*/  ISETP.GT.AND P2, PT, R0.reuse, 0x18, PT ;  /* 0x000000180000780c */ /* 0x040fe40003f44270 */
[----:B------:R-:W-:-:S02]  /*33d0*/  ISETP.GT.AND P0, PT, R0, 0x19, PT ;  /* 0x000000190000780c */ /* 0x000fc40003f04270 */
[----:B------:R-:W-:Y:S02]  /*33e0*/  FSEL R76, R88, -INF , P6 ;  /* 0xff800000584c7808 */ /* 0x000fe40003000000 */
[----:B------:R-:W-:Y:S02]  /*33f0*/  FSEL R77, R89, -INF , P5 ;  /* 0xff800000594d7808 */ /* 0x000fe40002800000 */
[----:B------:R-:W-:Y:S02]  /*3400*/  FSEL R78, R60, -INF , P2 ;  /* 0xff8000003c4e7808 */ /* 0x000fe40001000000 */
[----:B------:R-:W-:Y:S02]  /*3410*/  FSEL R79, R61, -INF , P0 ;  /* 0xff8000003d4f7808 */ /* 0x000fe40000000000 */
[C---:B------:R-:W-:Y:S02]  /*3420*/  ISETP.GT.AND P6, PT, R0.reuse, 0x20, PT ;  /* 0x000000200000780c */ /* 0x040fe40003fc4270 */
[----:B------:R-:W-:-:S02]  /*3430*/  ISETP.GT.AND P5, PT, R0, 0x21, PT ;  /* 0x000000210000780c */ /* 0x000fc40003fa4270 */
[C---:B------:R-:W-:Y:S02]  /*3440*/  ISETP.GT.AND P2, PT, R0.reuse, 0x28, PT ;  /* 0x000000280000780c */ /* 0x040fe40003f44270 */
[----:B------:R-:W-:Y:S02]  /*3450*/  ISETP.GT.AND P0, PT, R0, 0x29, PT ;  /* 0x000000290000780c */ /* 0x000fe40003f04270 */
[----:B------:R-:W-:Y:S02]  /*3460*/  FSEL R128, R56, -INF , P6 ;  /* 0xff80000038807808 */ /* 0x000fe40003000000 */
[----:B------:R-:W-:Y:S02]  /*3470*/  FSEL R127, R57, -INF , P5 ;  /* 0xff800000397f7808 */ /* 0x000fe40002800000 */
[----:B------:R-:W-:Y:S02]  /*3480*/  FSEL R126, R52, -INF , P2 ;  /* 0xff800000347e7808 */ /* 0x000fe40001000000 */
[----:B------:R-:W-:-:S02]  /*3490*/  FSEL R129, R53, -INF , P0 ;  /* 0xff80000035817808 */ /* 0x000fc40000000000 */
[C---:B------:R-:W-:Y:S02]  /*34a0*/  ISETP.GT.AND P6, PT, R0.reuse, 0x30, PT ;  /* 0x000000300000780c */ /* 0x040fe40003fc4270 */
        /* <DEDUP_REMOVED lines=38> */
[----:B------:R-:W-:Y:S01]  /*3710*/  FSEL R201, R65, -INF , P0 ;  /* 0xff80000041c97808 */ /* 0x000fe20000000000 */
[----:B------:R-:W-:Y:S05]  /*3720*/  BRA.DIV ~URZ, `(.L_x_467) ;  /* 0x0000cab27f007947 */ /* 0x000fea000b800000 */
[----:B------:R-:W2:Y:S01]  /*3730*/  SHFL.IDX PT, R0, R4, 0x1, 0x1c1f ;  /* 0x003c1f0004007f89 */ /* 0x000ea200000e0000 */
[----:B------:R-:W-:-:S04]  /*3740*/  FMNMX.FTZ R2, R7, R9, !PT ;  /* 0x0000000907027209 */ /* 0x000fc80007810000 */
[----:B------:R-:W-:-:S04]  /*3750*/  FMNMX.FTZ R2, R10, R2, !PT ;  /* 0x000000020a027209 */ /* 0x000fc80007810000 */
[----:B------:R-:W-:-:S04]  /*3760*/  FMNMX.FTZ R2, R12, R2, !PT ;  /* 0x000000020c027209 */ /* 0x000fc80007810000 */
[----:B------:R-:W-:-:S04]  /*3770*/  FMNMX.FTZ R2, R76, R2, !PT ;  /* 0x000000024c027209 */ /* 0x000fc80007810000 */
[----:B------:R-:W-:-:S04]  /*3780*/  FMNMX.FTZ R2, R77, R2, !PT ;  /* 0x000000024d027209 */ /* 0x000fc80007810000 */
[----:B------:R-:W-:Y:S01]  /*3790*/  FMNMX.FTZ R2, R78, R2, !PT ;  /* 0x000000024e027209 */ /* 0x000fe20007810000 */
[----:B--2---:R-:W-:-:S03]  /*37a0*/  IMAD.IADD R0, R5, 0x1, R0 ;  /* 0x0000000105007824 */ /* 0x004fc600078e0200 */
[----:B------:R-:W-:Y:S02]  /*37b0*/  FMNMX.FTZ R2, R79, R2, !PT ;  /* 0x000000024f027209 */ /* 0x000fe40007810000 */
[----:B------:R-:W-:Y:S02]  /*37c0*/  IMNMX R0, R6, R0, PT ;  /* 0x0000000006007217 */ /* 0x000fe40003800200 */
[----:B------:R-:W-:Y:S02]  /*37d0*/  FMNMX.FTZ R2, R128, R2, !PT ;  /* 0x0000000280027209 */ /* 0x000fe40007810000 */
[C---:B------:R-:W-:Y:S02]  /*37e0*/  ISETP.GT.AND P5, PT, R0.reuse, RZ, PT ;  /* 0x000000ff0000720c */ /* 0x040fe40003fa4270 */
[C---:B------:R-:W-:Y:S02]  /*37f0*/  ISETP.GT.AND P2, PT, R0.reuse, 0x1, PT ;  /* 0x000000010000780c */ /* 0x040fe40003f44270 */
[----:B------:R-:W-:-:S02]  /*3800*/  ISETP.GT.AND P0, PT, R0, 0x8, PT ;  /* 0x000000080000780c */ /* 0x000fc40003f04270 */
[----:B-1----:R-:W-:Y:S02]  /*3810*/  FSEL R4, R106, -INF , P5 ;  /* 0xff8000006a047808 */ /* 0x002fe40002800000 */
[----:B------:R-:W-:Y:S02]  /*3820*/  FSEL R5, R107, -INF , P2 ;  /* 0xff8000006b057808 */ /* 0x000fe40001000000 */
[----:B------:R-:W-:Y:S02]  /*3830*/  ISETP.GT.AND P2, PT, R0, 0x9, PT ;  /* 0x000000090000780c */ /* 0x000fe40003f44270 */
[----:B------:R-:W-:Y:S02]  /*3840*/  FSEL R6, R98, -INF , P0 ;  /* 0xff80000062067808 */ /* 0x000fe40000000000 */
[----:B------:R-:W-:Y:S02]  /*3850*/  FMNMX.FTZ R3, R4, R5, !PT ;  /* 0x0000000504037209 */ /* 0x000fe40007810000 */
[----:B------:R-:W-:-:S02]  /*3860*/  FSEL R11, R99, -INF , P2 ;  /* 0xff800000630b7808 */ /* 0x000fc40001000000 */
[----:B------:R-:W-:Y:S02]  /*3870*/  ISETP.GT.AND P2, PT, R0, 0x10, PT ;  /* 0x000000100000780c */ /* 0x000fe40003f44270 */
[----:B------:R-:W-:Y:S02]  /*3880*/  FMNMX.FTZ R3, R6, R3, !PT ;  /* 0x0000000306037209 */ /* 0x000fe40007810000 */
[----:B------:R-:W-:Y:S02]  /*3890*/  ISETP.GT.AND P0, PT, R0, 0x11, PT ;  /* 0x000000110000780c */ /* 0x000fe40003f04270 */
[----:B------:R-:W-:Y:S02]  /*38a0*/  FSEL R61, R90, -INF , P2 ;  /* 0xff8000005a3d7808 */ /* 0x000fe40001000000 */
[----:B------:R-:W-:Y:S02]  /*38b0*/  FMNMX.FTZ R3, R11, R3, !PT ;  /* 0x000000030b037209 */ /* 0x000fe40007810000 */
[----:B------:R-:W-:-:S02]  /*38c0*/  FSEL R60, R91, -INF , P0 ;  /* 0xff8000005b3c7808 */ /* 0x000fc40000000000 */
[C---:B------:R-:W-:Y:S02]  /*38d0*/  ISETP.GT.AND P2, PT, R0.reuse, 0x18, PT ;  /* 0x000000180000780c */ /* 0x040fe40003f44270 */
[----:B------:R-:W-:Y:S02]  /*38e0*/  FMNMX.FTZ R3, R61, R3, !PT ;  /* 0x000000033d037209 */ /* 0x000fe40007810000 */
        /* <DEDUP_REMOVED lines=18> */
[----:B------:R-:W-:Y:S02]  /*3a10*/  FSEL R125, R55, -INF , P0 ;  /* 0xff800000377d7808 */ /* 0x000fe40000000000 */
[----:B------:R-:W-:Y:S02]  /*3a20*/  ISETP.GT.AND P2, PT, R0, 0x30, PT ;  /* 0x000000300000780c */ /* 0x000fe40003f44270 */
[----:B------:R-:W-:Y:S02]  /*3a30*/  FMNMX.FTZ R3, R124, R3, !PT ;  /* 0x000000037c037209 */ /* 0x000fe40007810000 */
[----:B------:R-:W-:-:S02]  /*3a40*/  FMNMX.FTZ R2, R144, R2, !PT ;  /* 0x0000000290027209 */ /* 0x000fc40007810000 */
[----:B------:R-:W-:Y:S02]  /*3a50*/  ISETP.GT.AND P0, PT, R0, 0x31, PT ;  /* 0x000000310000780c */ /* 0x000fe40003f04270 */
[----:B------:R-:W-:Y:S02]  /*3a60*/  FSEL R130, R50, -INF , P2 ;  /* 0xff80000032827808 */ /* 0x000fe40001000000 */
[----:B------:R-:W-:Y:S02]  /*3a70*/  FMNMX.FTZ R3, R125, R3, !PT ;  /* 0x000000037d037209 */ /* 0x000fe40007810000 */
[----:B------:R-:W-:Y:S02]  /*3a80*/  FMNMX.FTZ R2, R135, R2, !PT ;  /* 0x0000000287027209 */ /* 0x000fe40007810000 */
        /* <DEDUP_REMOVED lines=73> */
[----:B------:R-:W-:-:S02]  /*3f20*/  FMNMX.FTZ R2, R173, R3, !PT ;  /* 0x00000003ad027209 */ /* 0x000fc40007810000 */
[----:B------:R-:W1:Y:S02]  /*3f30*/  SHFL.BFLY PT, R3, R0, 0x2, 0x1f ;  /* 0x0c401f0000037f89 */ /* 0x000e6400000e0000 */
[----:B------:R-:W-:-:S05]  /*3f40*/  FMNMX.FTZ R2, R172, R2, !PT ;  /* 0x00000002ac027209 */ /* 0x000fca0007810000 */
[----:B------:R-:W2:Y:S01]  /*3f50*/  SHFL.BFLY PT, R8, R2, 0x2, 0x1f ;  /* 0x0c401f0002087f89 */ /* 0x000ea200000e0000 */
[----:B-1----:R-:W-:-:S05]  /*3f60*/  FMNMX.FTZ R0, R3, R0, !PT ;  /* 0x0000000003007209 */ /* 0x002fca0007810000 */
[----:B------:R-:W1:Y:S01]  /*3f70*/  SHFL.BFLY PT, R117, R0, 0x1, 0x1f ;  /* 0x0c201f0000757f89 */ /* 0x000e6200000e0000 */
[----:B--2---:R-:W-:-:S05]  /*3f80*/  FMNMX.FTZ R8, R2, R8, !PT ;  /* 0x0000000802087209 */ /* 0x004fca0007810000 */
[----:B------:R2:W3:Y:S01]  /*3f90*/  SHFL.BFLY PT, R3, R8, 0x1, 0x1f ;  /* 0x0c201f0008037f89 */ /* 0x0004e200000e0000 */
[----:B-1----:R-:W-:-:S05]  /*3fa0*/  FMNMX.FTZ R117, R0, R117, !PT ;  /* 0x0000007500757209 */ /* 0x002fca0007810000 */
.L_x_523:
[C---:B------:R-:W-:Y:S01]  /*3fb0*/  FMUL.FTZ R2, R117.reuse, c[0x0][0x2d0] ;  /* 0x0000b40075027a20 */ /* 0x040fe20000410000 */
[----:B------:R-:W-:Y:S01]  /*3fc0*/  FSETP.NEU.FTZ.AND P0, PT, R117, -INF , PT ;  /* 0xff8000007500780b */ /* 0x000fe20003f1d000 */
[----:B------:R-:W-:Y:S01]  /*3fd0*/  WARPSYNC 0xffffffff ;  /* 0xffffffff00007948 */ /* 0x000fe20003800000 */
[----:B--23--:R-:W-:Y:S01]  /*3fe0*/  FMNMX.FTZ R8, R3, R8, !PT ;  /* 0x0000000803087209 */ /* 0x00cfe20007810000 */
[----:B------:R-:W-:Y:S01]  /*3ff0*/  LDSM.16.MT88.4 R28, [R213] ;  /* 0x00000000d51c783b */ /* 0x000fe20000004200 */
[----:B------:R-:W-:Y:S02]  /*4000*/  FSEL R2, R2, RZ, P0 ;  /* 0x000000ff02027208 */ /* 0x000fe40000000000 */
[----:B------:R-:W-:Y:S01]  /*4010*/  FSETP.NEU.FTZ.AND P0, PT, R8, -INF , PT ;  /* 0xff8000000800780b */ /* 0x000fe20003f1d000 */
[----:B------:R-:W-:Y:S02]  /*4020*/  LDSM.16.MT88.4 R20, [R208] ;  /* 0x00000000d014783b */ /* 0x000fe40000004200 */
[----:B------:R-:W-:-:S02]  /*4030*/  FFMA.FTZ R0, R7, c[0x0][0x2d0], -R2 ;  /* 0x0000b40007007a23 */ /* 0x000fc40000010802 */
[--C-:B------:R-:W-:Y:S01]  /*4040*/  FFMA.FTZ R3, R10, c[0x0][0x2d0], -R2.reuse ;  /* 0x0000b4000a037a23 */ /* 0x100fe20000010802 */
[----:B------:R-:W-:Y:S01]  /*4050*/  LDSM.16.MT88.4 R24, [R208+0x4000] ;  /* 0x00400000d018783b */ /* 0x000fe20000004200 */
[----:B------:R1:W-:Y:S03]  /*4060*/  MUFU.EX2 R248, R0 ;  /* 0x0000000000f87308 */ /* 0x0003e60000000800 */
[----:B------:R-:W-:Y:S04]  /*4070*/  LDSM.16.MT88.4 R16, [R210] ;  /* 0x00000000d210783b */ /* 0x000fe80000004200 */
[----:B------:R-:W-:Y:S01]  /*4080*/  LDSM.16.MT88.4 R36, [R210+0x4000] ;  /* 0x00400000d224783b */ /* 0x000fe20000004200 */
[----:B------:R2:W-:Y:S03]  /*4090*/  MUFU.EX2 R251, R3 ;  /* 0x0000000300fb7308 */ /* 0x0005e60000000800 */
[----:B------:R-:W-:Y:S01]  /*40a0*/  LDSM.16.MT88.4 R32, [R209+0x4000] ;  /* 0x00400000d120783b */ /* 0x000fe20000004200 */
[----:B-1----:R-:W-:-:S04]  /*40b0*/  FFMA.FTZ R0, R9, c[0x0][0x2d0], -R2 ;  /* 0x0000b40009007a23 */ /* 0x002fc80000010802 */
[----:B------:R1:W3:Y:S01]  /*40c0*/  MUFU.EX2 R247, R0 ;  /* 0x0000000000f77308 */ /* 0x0002e20000000800 */
[----:B--2---:R-:W-:Y:S02]  /*40d0*/  FFMA.FTZ R3, R12, c[0x0][0x2d0], -R2 ;  /* 0x0000b4000c037a23 */ /* 0x004fe40000010802 */
[----:B------:R-:W2:Y:S05]  /*40e0*/  LDSM.16.MT88.4 R12, [R209] ;  /* 0x00000000d10c783b */ /* 0x000eaa0000004200 */
[----:B------:R4:W5:Y:S01]  /*40f0*/  MUFU.EX2 R202, R3 ;  /* 0x0000000300ca7308 */ /* 0x0009620000000800 */
[----:B-1----:R-:W-:-:S05]  /*4100*/  FMUL.FTZ R0, R8, c[0x0][0x2d0] ;  /* 0x0000b40008007a20 */ /* 0x002fca0000410000 */
[----:B------:R-:W-:-:S05]  /*4110*/  FSEL R0, R0, RZ, P0 ;  /* 0x000000ff00007208 */ /* 0x000fca0000000000 */
[----:B----4-:R-:W-:Y:S01]  /*4120*/  FFMA.FTZ R3, R4, c[0x0][0x2d0], -R0 ;  /* 0x0000b40004037a23 */ /* 0x010fe20000010800 */
[----:B---3--:R-:W-:-:S03]  /*4130*/  F2FP.BF16.PACK_AB R4, R247, R248 ;  /* 0x000000f8f704723e */ /* 0x008fc600000010ff */
[----:B------:R1:W-:Y:S02]  /*4140*/  MUFU.EX2 R9, R3 ;  /* 0x0000000300097308 */ /* 0x0003e40000000800 */
[----:B-1----:R-:W-:-:S06]  /*4150*/  FFMA.FTZ R3, R5, c[0x0][0x2d0], -R0 ;  /* 0x0000b40005037a23 */ /* 0x002fcc0000010800 */
[----:B------:R1:W3:Y:S02]  /*4160*/  MUFU.EX2 R116, R3 ;  /* 0x0000000300747308 */ /* 0x0002e40000000800 */
[----:B-1----:R-:W-:Y:S01]  /*4170*/  FFMA.FTZ R3, R6, c[0x0][0x2d0], -R0 ;  /* 0x0000b40006037a23 */ /* 0x002fe20000010800 */
[----:B-----5:R-:W-:Y:S02]  /*4180*/  F2FP.BF16.PACK_AB R6, R202, R251 ;  /* 0x000000fbca06723e */ /* 0x020fe400000010ff */
[----:B---3--:R-:W-:-:S03]  /*4190*/  F2FP.BF16.PACK_AB R5, R116, R9 ;  /* 0x000000097405723e */ /* 0x008fc600000010ff */
[----:B------:R1:W-:Y:S02]  /*41a0*/  MUFU.EX2 R203, R3 ;  /* 0x0000000300cb7308 */ /* 0x0003e40000000800 */
[----:B-1----:R-:W-:-:S06]  /*41b0*/  FFMA.FTZ R3, R11, c[0x0][0x2d0], -R0 ;  /* 0x0000b4000b037a23 */ /* 0x002fcc0000010800 */
[----:B------:R-:W1:Y:S02]  /*41c0*/  MUFU.EX2 R212, R3 ;  /* 0x0000000300d47308 */ /* 0x000e640000000800 */
[----:B-1----:R-:W-:Y:S01]  /*41d0*/  F2FP.BF16.PACK_AB R7, R212, R203 ;  /* 0x000000cbd407723e */ /* 0x002fe200000010ff */
[----:B------:R-:W-:-:S05]  /*41e0*/  FFMA.FTZ R3, R76, c[0x0][0x2d0], -R2 ;  /* 0x0000b4004c037a23 */ /* 0x000fca0000010802 */
[----:B------:R1:W-:Y:S01]  /*41f0*/  MUFU.EX2 R250, R3 ;  /* 0x0000000300fa7308 */ /* 0x0003e20000000800 */
[C---:B--2---:R-:W-:Y:S08]  /*4200*/  HMMA.16816.F32.BF16 R64, R4.reuse, R12, RZ ;  /* 0x0000000c0440723c */ /* 0x044ff000000418ff */
[----:B------:R-:W-:Y:S01]  /*4210*/  HMMA.16816.F32.BF16 R56, R4, R14, RZ ;  /* 0x0000000e0438723c */ /* 0x000fe200000418ff */
[----:B------:R-:W2:Y:S01]  /*4220*/  LDSM.16.MT88.4 R12, [R211+0x4000] ;  /* 0x00400000d30c783b */ /* 0x000ea20000004200 */
[----:B-1----:R-:W-:-:S06]  /*4230*/  FFMA.FTZ R3, R77, c[0x0][0x2d0], -R2 ;  /* 0x0000b4004d037a23 */ /* 0x002fcc0000010802 */
[C---:B------:R-:W-:Y:S01]  /*4240*/  HMMA.16816.F32.BF16 R52, R4.reuse, R28, RZ ;  /* 0x0000001c0434723c */ /* 0x040fe200000418ff */
[----:B------:R1:W-:Y:S07]  /*4250*/  MUFU.EX2 R218, R3 ;  /* 0x0000000300da7308 */ /* 0x0003ee0000000800 */
[C---:B------:R-:W-:Y:S01]  /*4260*/  HMMA.16816.F32.BF16 R48, R4.reuse, R30, RZ ;  /* 0x0000001e0430723c */ /* 0x040fe200000418ff */
[----:B------:R-:W3:Y:S07]  /*4270*/  LDSM.16.MT88.4 R28, [R208+0x800] ;  /* 0x00080000d01c783b */ /* 0x000eee0000004200 */
[----:B------:R-:W-:Y:S01]  /*4280*/  HMMA.16816.F32.BF16 R84, R4, R20, RZ ;  /* 0x000000140454723c */ /* 0x000fe200000418ff */
[----:B-1----:R-:W-:-:S04]  /*4290*/  FFMA.FTZ R3, R78, c[0x0][0x2d0], -R2 ;  /* 0x0000b4004e037a23 */ /* 0x002fc80000010802 */
[----:B------:R1:W-:Y:S03]  /*42a0*/  MUFU.EX2 R249, R3 ;  /* 0x0000000300f97308 */ /* 0x0003e60000000800 */
[C---:B------:R-:W-:Y:S01]  /*42b0*/  HMMA.16816.F32.BF16 R80, R4.reuse, R22, RZ ;  /* 0x000000160450723c */ /* 0x040fe200000418ff */
[----:B------:R-:W-:Y:S07]  /*42c0*/  LDSM.16.MT88.4 R20, [R209+0x800] ;  /* 0x00080000d114783b */ /* 0x000fee0000004200 */
[----:B------:R-:W-:Y:S01]  /*42d0*/  HMMA.16816.F32.BF16 R44, R4, R24, RZ ;  /* 0x00000018042c723c */ /* 0x000fe200000418ff */
[----:B-1----:R-:W-:-:S07]  /*42e0*/  FFMA.FTZ R3, R79, c[0x0][0x2d0], -R2 ;  /* 0x0000b4004f037a23 */ /* 0x002fce0000010802 */
[C---:B------:R-:W-:Y:S01]  /*42f0*/  HMMA.16816.F32.BF16 R40, R4.reuse, R26, RZ ;  /* 0x0000001a0428723c */ /* 0x040fe200000418ff */
[----:B------:R-:W1:Y:S01]  /*4300*/  LDSM.16.MT88.4 R24, [R210+0x800] ;  /* 0x00080000d218783b */ /* 0x000e620000004200 */
[----:B------:R4:W5:Y:S06]  /*4310*/  MUFU.EX2 R252, R3 ;  /* 0x0000000300fc7308 */ /* 0x00096c0000000800 */
[C---:B------:R-:W-:Y:S08]  /*4320*/  HMMA.16816.F32.BF16 R72, R4.reuse, R16, RZ ;  /* 0x000000100448723c */ /* 0x040ff000000418ff */
[----:B------:R-:W-:Y:S01]  /*4330*/  HMMA.16816.F32.BF16 R68, R4, R18, RZ ;  /* 0x000000120444723c */ /* 0x000fe200000418ff */
[----:B------:R-:W1:Y:S01]  /*4340*/  LDSM.16.MT88.4 R16, [R211+0x800] ;  /* 0x00080000d310783b */ /* 0x000e620000004200 */
[----:B----4-:R-:W-:-:S04]  /*4350*/  FFMA.FTZ R3, R61, c[0x0][0x2d0], -R0 ;  /* 0x0000b4003d037a23 */ /* 0x010fc80000010800 */
[----:B------:R4:W-:Y:S02]  /*4360*/  MUFU.EX2 R246, R3 ;  /* 0x0000000300f67308 */ /* 0x0009e40000000800 */
[C---:B--2---:R-:W-:Y:S08]  /*4370*/  HMMA.16816.F32.BF16 R104, R4.reuse, R12, RZ ;  /* 0x0000000c0468723c */ /* 0x044ff000000418ff */
[----:B------:R-:W-:Y:S01]  /*4380*/  HMMA.16816.F32.BF16 R92, R4, R14, RZ ;  /* 0x0000000e045c723c */ /* 0x000fe200000418ff */
[----:B------:R-:W2:Y:S01]  /*4390*/  LDSM.16.MT88.4 R12, [R208+0x4800] ;  /* 0x00480000d00c783b */ /* 0x000ea20000004200 */
[----:B----4-:R-:W-:-:S06]  /*43a0*/  FFMA.FTZ R3, R60, c[0x0][0x2d0], -R0 ;  /* 0x0000b4003c037a23 */ /* 0x010fcc0000010800 */
[C---:B------:R-:W-:Y:S01]  /*43b0*/  HMMA.16816.F32.BF16 R88, R4.reuse, R36, RZ ;  /* 0x000000240458723c */ /* 0x040fe200000418ff */
[----:B------:R4:W1:Y:S07]  /*43c0*/  MUFU.EX2 R244, R3 ;  /* 0x0000000300f47308 */ /* 0x00086e0000000800 */
[C---:B------:R-:W-:Y:S08]  /*43d0*/  HMMA.16816.F32.BF16 R36, R4.reuse, R38, RZ ;  /* 0x000000260424723c */ /* 0x040ff000000418ff */
[----:B------:R-:W-:Y:S01]  /*43e0*/  HMMA.16816.F32.BF16 R96, R4, R32, RZ ;  /* 0x000000200460723c */ /* 0x000fe200000418ff */
[----:B----4-:R-:W-:-:S04]  /*43f0*/  FFMA.FTZ R3, R63, c[0x0][0x2d0], -R0 ;  /* 0x0000b4003f037a23 */ /* 0x010fc80000010800 */
[----:B------:R4:W-:Y:S03]  /*4400*/  MUFU.EX2 R245, R3 ;  /* 0x0000000300f57308 */ /* 0x0009e60000000800 */
[----:B------:R-:W-:Y:S01]  /*4410*/  HMMA.16816.F32.BF16 R100, R4, R34, RZ ;  /* 0x000000220464723c */ /* 0x000fe200000418ff */
[----:B------:R-:W2:Y:S06]  /*4420*/  LDSM.16.MT88.4 R32, [R210+0x4800] ;  /* 0x00480000d220783b */ /* 0x000eac0000004200 */
[----:B------:R-:W-:Y:S01]  /*4430*/  FFMA.FTZ R4, R62, c[0x0][0x2d0], -R0 ;  /* 0x0000b4003e047a23 */ /* 0x000fe20000010800 */
[----:B-----5:R-:W-:-:S02]  /*4440*/  F2FP.BF16.PACK_AB R6, R252, R249 ;  /* 0x000000f9fc06723e */ /* 0x020fc400000010ff */
[----:B-1----:R-:W-:Y:S01]  /*4450*/  F2FP.BF16.PACK_AB R5, R244, R246 ;  /* 0x000000f6f405723e */ /* 0x002fe200000010ff */
[----:B------:R1:W5:Y:S01]  /*4460*/  MUFU.EX2 R243, R4 ;  /* 0x0000000400f37308 */ /* 0x0003620000000800 */
[----:B----4-:R-:W-:-:S07]  /*4470*/  FFMA.FTZ R3, R128, c[0x0][0x2d0], -R2 ;  /* 0x0000b40080037a23 */ /* 0x010fce0000010802 */
[----:B------:R4:W-:Y:S01]  /*4480*/  MUFU.EX2 R239, R3 ;  /* 0x0000000300ef7308 */ /* 0x0009e20000000800 */
[----:B-1----:R-:W-:Y:S02]  /*4490*/  F2FP.BF16.PACK_AB R4, R218, R250 ;  /* 0x000000fada04723e */ /* 0x002fe400000010ff */
[----:B-----5:R-:W-:Y:S01]  /*44a0*/  F2FP.BF16.PACK_AB R7, R245, R243 ;  /* 0x000000f3f507723e */ /* 0x020fe200000010ff */
[----:B----4-:R-:W-:-:S06]  /*44b0*/  FFMA.FTZ R3, R127, c[0x0][0x2d0], -R2 ;  /* 0x0000b4007f037a23 */ /* 0x010fcc0000010802 */
[C---:B---3--:R-:W-:Y:S01]  /*44c0*/  HMMA.16816.F32.BF16 R112, R4.reuse, R30, R80 ;  /* 0x0000001e0470723c */ /* 0x048fe20000041850 */
[----:B------:R1:W-:Y:S07]  /*44d0*/  MUFU.EX2 R242, R3 ;  /* 0x0000000300f27308 */ /* 0x0003ee0000000800 */
[C---:B------:R-:W-:Y:S08]  /*44e0*/  HMMA.16816.F32.BF16 R108, R4.reuse, R24, R72 ;  /* 0x00000018046c723c */ /* 0x040ff00000041848 */
[----:B------:R-:W-:Y:S01]  /*44f0*/  HMMA.16816.F32.BF16 R80, R4, R20, R64 ;  /* 0x000000140450723c */ /* 0x000fe20000041840 */
[----:B-1----:R-:W-:-:S04]  /*4500*/  FFMA.FTZ R3, R126, c[0x0][0x2d0], -R2 ;  /* 0x0000b4007e037a23 */ /* 0x002fc80000010802 */
[----:B------:R1:W-:Y:S03]  /*4510*/  MUFU.EX2 R241, R3 ;  /* 0x0000000300f17308 */ /* 0x0003e60000000800 */
[C---:B------:R-:W-:Y:S08]  /*4520*/  HMMA.16816.F32.BF16 R72, R4.reuse, R16, R52 ;  /* 0x000000100448723c */ /* 0x040ff00000041834 */
[----:B------:R-:W-:Y:S01]  /*4530*/  HMMA.16816.F32.BF16 R64, R4, R18, R48 ;  /* 0x000000120440723c */ /* 0x000fe20000041830 */
[----:B------:R-:W3:Y:S01]  /*4540*/  LDSM.16.MT88.4 R16, [R211+0x4800] ;  /* 0x00480000d310783b */ /* 0x000ee20000004200 */
[----:B-1----:R-:W-:-:S06]  /*4550*/  FFMA.FTZ R3, R129, c[0x0][0x2d0], -R2 ;  /* 0x0000b40081037a23 */ /* 0x002fcc0000010802 */
[C---:B--2---:R-:W-:Y:S01]  /*4560*/  HMMA.16816.F32.BF16 R60, R4.reuse, R12, R44 ;  /* 0x0000000c043c723c */ /* 0x044fe2000004182c */
[----:B------:R1:W2:Y:S07]  /*4570*/  MUFU.EX2 R240, R3 ;  /* 0x0000000300f07308 */ /* 0x0002ae0000000800 */
[C---:B------:R-:W-:Y:S01]  /*4580*/  HMMA.16816.F32.BF16 R44, R4.reuse, R14, R40 ;  /* 0x0000000e042c723c */ /* 0x040fe20000041828 */
[----:B------:R-:W4:Y:S07]  /*4590*/  LDSM.16.MT88.4 R12, [R209+0x4800] ;  /* 0x00480000d10c783b */ /* 0x000f2e0000004200 */
[----:B------:R-:W-:Y:S01]  /*45a0*/  HMMA.16816.F32.BF16 R120, R4, R28, R84 ;  /* 0x0000001c0478723c */ /* 0x000fe20000041854 */
[----:B------:R-:W-:Y:S01]  /*45b0*/  LDSM.16.MT88.4 R28, [R208+0x1000] ;  /* 0x00100000d01c783b */ /* 0x000fe20000004200 */
[----:B-1----:R-:W-:-:S04]  /*45c0*/  FFMA.FTZ R3, R118, c[0x0][0x2d0], -R0 ;  /* 0x0000b40076037a23 */ /* 0x002fc80000010800 */
[----:B------:R1:W-:Y:S02]  /*45d0*/  MUFU.EX2 R238, R3 ;  /* 0x0000000300ee7308 */ /* 0x0003e40000000800 */
[C---:B------:R-:W-:Y:S01]  /*45e0*/  HMMA.16816.F32.BF16 R84, R4.reuse, R26, R68 ;  /* 0x0000001a0454723c */ /* 0x040fe20000041844 */
[----:B------:R-:W5:Y:S07]  /*45f0*/  LDSM.16.MT88.4 R24, [R210+0x1000] ;  /* 0x00100000d218783b */ /* 0x000f6e0000004200 */
[----:B------:R-:W-:Y:S01]  /*4600*/  HMMA.16816.F32.BF16 R76, R4, R22, R56 ;  /* 0x00000016044c723c */ /* 0x000fe20000041838 */
[----:B------:R-:W2:Y:S01]  /*4610*/  LDSM.16.MT88.4 R20, [R209+0x1000] ;  /* 0x00100000d114783b */ /* 0x000ea20000004200 */
[----:B-1----:R-:W-:-:S06]  /*4620*/  FFMA.FTZ R3, R119, c[0x0][0x2d0], -R0 ;  /* 0x0000b40077037a23 */ /* 0x002fcc0000010800 */
[C---:B------:R-:W-:Y:S01]  /*4630*/  HMMA.16816.F32.BF16 R56, R4.reuse, R34, R36 ;  /* 0x000000220438723c */ /* 0x040fe20000041824 */
[----:B------:R1:W1:Y:S07]  /*4640*/  MUFU.EX2 R236, R3 ;  /* 0x0000000300ec7308 */ /* 0x00026e0000000800 */
[C---:B---3--:R-:W-:Y:S08]  /*4650*/  HMMA.16816.F32.BF16 R68, R4.reuse, R16, R104 ;  /* 0x000000100444723c */ /* 0x048ff00000041868 */
[----:B------:R-:W-:Y:S01]  /*4660*/  HMMA.16816.F32.BF16 R36, R4, R18, R92 ;  /* 0x000000120424723c */ /* 0x000fe2000004185c */
[----:B------:R-:W3:Y:S01]  /*4670*/  LDSM.16.MT88.4 R16, [R211+0x1000] ;  /* 0x00100000d310783b */ /* 0x000ee20000004200 */
[----:B-1----:R-:W-:-:S04]  /*4680*/  FFMA.FTZ R3, R125, c[0x0][0x2d0], -R0 ;  /* 0x0000b4007d037a23 */ /* 0x002fc80000010800 */
[----:B------:R1:W-:Y:S02]  /*4690*/  MUFU.EX2 R235, R3 ;  /* 0x0000000300eb7308 */ /* 0x0003e40000000800 */
[C---:B----4-:R-:W-:Y:S08]  /*46a0*/  HMMA.16816.F32.BF16 R48, R4.reuse, R12, R96 ;  /* 0x0000000c0430723c */ /* 0x050ff00000041860 */
[----:B------:R-:W-:Y:S01]  /*46b0*/  HMMA.16816.F32.BF16 R40, R4, R14, R100 ;  /* 0x0000000e0428723c */ /* 0x000fe20000041864 */
[----:B------:R-:W4:Y:S01]  /*46c0*/  LDSM.16.MT88.4 R12, [R208+0x5000] ;  /* 0x00500000d00c783b */ /* 0x000f220000004200 */
[----:B-1----:R-:W-:-:S06]  /*46d0*/  FFMA.FTZ R3, R144, c[0x0][0x2d0], -R2 ;  /* 0x0000b40090037a23 */ /* 0x002fcc0000010802 */
[----:B------:R-:W-:Y:S01]  /*46e0*/  HMMA.16816.F32.BF16 R52, R4, R32, R88 ;  /* 0x000000200434723c */ /* 0x000fe20000041858 */
[----:B------:R-:W-:Y:S01]  /*46f0*/  LDSM.16.MT88.4 R32, [R210+0x5000] ;  /* 0x00500000d220783b */ /* 0x000fe20000004200 */
[----:B------:R1:W-:Y:S05]  /*4700*/  MUFU.EX2 R230, R3 ;  /* 0x0000000300e67308 */ /* 0x0003ea0000000800 */
[----:B------:R-:W-:Y:S01]  /*4710*/  FFMA.FTZ R4, R124, c[0x0][0x2d0], -R0 ;  /* 0x0000b4007c047a23 */ /* 0x000fe20000010800 */
[----:B--2---:R-:W-:Y:S01]  /*4720*/  F2FP.BF16.PACK_AB R6, R240, R241 ;  /* 0x000000f1f006723e */ /* 0x004fe200000010ff */
[----:B------:R-:W-:Y:S01]  /*4730*/  LDSM.16.MT88.4 R124, [R208+0x3800] ;  /* 0x00380000d07c783b */ /* 0x000fe20000004200 */
[----:B------:R-:W-:Y:S01]  /*4740*/  F2FP.BF16.PACK_AB R5, R236, R238 ;  /* 0x000000eeec05723e */ /* 0x000fe200000010ff */
[----:B------:R2:W2:Y:S01]  /*4750*/  MUFU.EX2 R234, R4 ;  /* 0x0000000400ea7308 */ /* 0x0004a20000000800 */
[----:B-1----:R-:W-:-:S07]  /*4760*/  FFMA.FTZ R3, R135, c[0x0][0x2d0], -R2 ;  /* 0x0000b40087037a23 */ /* 0x002fce0000010802 */
[----:B------:R1:W-:Y:S01]  /*4770*/  MUFU.EX2 R233, R3 ;  /* 0x0000000300e97308 */ /* 0x0003e20000000800 */
[----:B--2---:R-:W-:Y:S02]  /*4780*/  F2FP.BF16.PACK_AB R4, R242, R239 ;  /* 0x000000eff204723e */ /* 0x004fe400000010ff */
[----:B------:R-:W-:-:S07]  /*4790*/  F2FP.BF16.PACK_AB R7, R235, R234 ;  /* 0x000000eaeb07723e */ /* 0x000fce00000010ff */
[----:B-----5:R-:W-:Y:S01]  /*47a0*/  HMMA.16816.F32.BF16 R88, R4, R26, R84 ;  /* 0x0000001a0458723c */ /* 0x020fe20000041854 */
[----:B-1----:R-:W-:-:S04]  /*47b0*/  FFMA.FTZ R3, R134, c[0x0][0x2d0], -R2 ;  /* 0x0000b40086037a23 */ /* 0x002fc80000010802 */
[----:B------:R1:W-:Y:S03]  /*47c0*/  MUFU.EX2 R232, R3 ;  /* 0x0000000300e87308 */ /* 0x0003e60000000800 */
[C---:B------:R-:W-:Y:S08]  /*47d0*/  HMMA.16816.F32.BF16 R84, R4.reuse, R20, R80 ;  /* 0x000000140454723c */ /* 0x040ff00000041850 */
[----:B------:R-:W-:Y:S01]  /*47e0*/  HMMA.16816.F32.BF16 R80, R4, R22, R76 ;  /* 0x000000160450723c */ /* 0x000fe2000004184c */
[----:B------:R-:W-:Y:S01]  /*47f0*/  LDSM.16.MT88.4 R20, [R209+0x1800] ;  /* 0x00180000d114783b */ /* 0x000fe20000004200 */
[----:B-1----:R-:W-:-:S06]  /*4800*/  FFMA.FTZ R3, R145, c[0x0][0x2d0], -R2 ;  /* 0x0000b40091037a23 */ /* 0x002fcc0000010802 */
[C---:B---3--:R-:W-:Y:S01]  /*4810*/  HMMA.16816.F32.BF16 R76, R4.reuse, R16, R72 ;  /* 0x00000010044c723c */ /* 0x048fe20000041848 */
[----:B------:R1:W2:Y:S07]  /*4820*/  MUFU.EX2 R231, R3 ;  /* 0x0000000300e77308 */ /* 0x0002ae0000000800 */
[C---:B------:R-:W-:Y:S01]  /*4830*/  HMMA.16816.F32.BF16 R72, R4.reuse, R18, R64 ;  /* 0x000000120448723c */ /* 0x040fe20000041840 */
[----:B------:R-:W3:Y:S07]  /*4840*/  LDSM.16.MT88.4 R16, [R211+0x5000] ;  /* 0x00500000d310783b */ /* 0x000eee0000004200 */
[----:B----4-:R-:W-:Y:S01]  /*4850*/  HMMA.16816.F32.BF16 R64, R4, R12, R60 ;  /* 0x0000000c0440723c */ /* 0x010fe2000004183c */
[----:B-1----:R-:W-:-:S04]  /*4860*/  FFMA.FTZ R3, R130, c[0x0][0x2d0], -R0 ;  /* 0x0000b40082037a23 */ /* 0x002fc80000010800 */
[----:B------:R1:W-:Y:S03]  /*4870*/  MUFU.EX2 R229, R3 ;  /* 0x0000000300e57308 */ /* 0x0003e60000000800 */
[C---:B------:R-:W-:Y:S01]  /*4880*/  HMMA.16816.F32.BF16 R60, R4.reuse, R14, R44 ;  /* 0x0000000e043c723c */ /* 0x040fe2000004182c */
[----:B------:R-:W4:Y:S07]  /*4890*/  LDSM.16.MT88.4 R12, [R209+0x5000] ;  /* 0x00500000d10c783b */ /* 0x000f2e0000004200 */
[----:B------:R-:W-:Y:S01]  /*48a0*/  HMMA.16816.F32.BF16 R104, R4, R28, R120 ;  /* 0x0000001c0468723c */ /* 0x000fe20000041878 */
[----:B-1----:R-:W-:-:S07]  /*48b0*/  FFMA.FTZ R3, R131, c[0x0][0x2d0], -R0 ;  /* 0x0000b40083037a23 */ /* 0x002fce0000010800 */
[C---:B------:R-:W-:Y:S01]  /*48c0*/  HMMA.16816.F32.BF16 R100, R4.reuse, R30, R112 ;  /* 0x0000001e0464723c */ /* 0x040fe20000041870 */
[----:B------:R-:W-:Y:S01]  /*48d0*/  LDSM.16.MT88.4 R28, [R208+0x1800] ;  /* 0x00180000d01c783b */ /* 0x000fe20000004200 */
[----:B------:R1:W5:Y:S06]  /*48e0*/  MUFU.EX2 R228, R3 ;  /* 0x0000000300e47308 */ /* 0x00036c0000000800 */
[C---:B------:R-:W-:Y:S01]  /*48f0*/  HMMA.16816.F32.BF16 R92, R4.reuse, R24, R108 ;  /* 0x00000018045c723c */ /* 0x040fe2000004186c */
[----:B------:R-:W-:Y:S06]  /*4900*/  LDSM.16.MT88.4 R24, [R210+0x1800] ;  /* 0x00180000d218783b */ /* 0x000fec0000004200 */
[----:B------:R-:W-:Y:S01]  /*4910*/  MOV R110, R212 ;  /* 0x000000d4006e7202 */ /* 0x000fe20000000f00 */
[----:B---3--:R-:W-:Y:S01]  /*4920*/  HMMA.16816.F32.BF16 R36, R4, R18, R36 ;  /* 0x000000120424723c */ /* 0x008fe20000041824 */
[----:B------:R-:W-:Y:S01]  /*4930*/  MOV R111, R218 ;  /* 0x000000da006f7202 */ /* 0x000fe20000000f00 */
[----:B-1----:R-:W-:Y:S01]  /*4940*/  FFMA.FTZ R3, R133, c[0x0][0x2d0], -R0 ;  /* 0x0000b40085037a23 */ /* 0x002fe20000010800 */
[----:B------:R-:W-:-:S02]  /*4950*/  MOV R109, R203 ;  /* 0x000000cb006d7202 */ /* 0x000fc40000000f00 */
[----:B------:R-:W-:Y:S01]  /*4960*/  MOV R108, R202 ;  /* 0x000000ca006c7202 */ /* 0x000fe20000000f00 */
[----:B------:R1:W-:Y:S02]  /*4970*/  MUFU.EX2 R227, R3 ;  /* 0x0000000300e37308 */ /* 0x0003e40000000800 */
[C---:B------:R-:W-:Y:S08]  /*4980*/  HMMA.16816.F32.BF16 R52, R4.reuse, R32, R52 ;  /* 0x000000200434723c */ /* 0x040ff00000041834 */
[----:B----4-:R-:W-:Y:S01]  /*4990*/  HMMA.16816.F32.BF16 R44, R4, R14, R40 ;  /* 0x0000000e042c723c */ /* 0x010fe20000041828 */
[----:B-1----:R-:W-:-:S07]  /*49a0*/  FFMA.FTZ R3, R152, c[0x0][0x2d0], -R2 ;  /* 0x0000b40098037a23 */ /* 0x002fce0000010802 */
[C---:B------:R-:W-:Y:S01]  /*49b0*/  HMMA.16816.F32.BF16 R40, R4.reuse, R16, R68 ;  /* 0x000000100428723c */ /* 0x040fe20000041844 */
[----:B------:R-:W1:Y:S01]  /*49c0*/  LDSM.16.MT88.4 R16, [R211+0x1800] ;  /* 0x00180000d310783b */ /* 0x000e620000004200 */
[----:B------:R3:W-:Y:S06]  /*49d0*/  MUFU.EX2 R212, R3 ;  /* 0x0000000300d47308 */ /* 0x0007ec0000000800 */
[C---:B------:R-:W-:Y:S01]  /*49e0*/  HMMA.16816.F32.BF16 R48, R4.reuse, R12, R48 ;  /* 0x0000000c0430723c */ /* 0x040fe20000041830 */
[----:B------:R-:W4:Y:S07]  /*49f0*/  LDSM.16.MT88.4 R12, [R208+0x5800] ;  /* 0x00580000d00c783b */ /* 0x000f2e0000004200 */
[----:B------:R-:W-:Y:S01]  /*4a00*/  HMMA.16816.F32.BF16 R56, R4, R34, R56 ;  /* 0x000000220438723c */ /* 0x000fe20000041838 */
[----:B------:R-:W-:Y:S01]  /*4a10*/  LDSM.16.MT88.4 R32, [R210+0x5800] ;  /* 0x00580000d220783b */ /* 0x000fe20000004200 */
[----:B---3--:R-:W-:-:S05]  /*4a20*/  FFMA.FTZ R3, R151, c[0x0][0x2d0], -R2 ;  /* 0x0000b40097037a23 */ /* 0x008fca0000010802 */
[----:B------:R-:W-:Y:S01]  /*4a30*/  FFMA.FTZ R4, R132, c[0x0][0x2d0], -R0 ;  /* 0x0000b40084047a23 */ /* 0x000fe20000010800 */
[----:B--2---:R-:W-:Y:S01]  /*4a40*/  F2FP.BF16.PACK_AB R6, R231, R232 ;  /* 0x000000e8e706723e */ /* 0x004fe200000010ff */
[----:B------:R2:W-:Y:S01]  /*4a50*/  MUFU.EX2 R224, R3 ;  /* 0x0000000300e07308 */ /* 0x0005e20000000800 */
[----:B-----5:R-:W-:-:S07]  /*4a60*/  F2FP.BF16.PACK_AB R5, R228, R229 ;  /* 0x000000e5e405723e */ /* 0x020fce00000010ff */
[----:B------:R3:W5:Y:S01]  /*4a70*/  MUFU.EX2 R225, R4 ;  /* 0x0000000400e17308 */ /* 0x0007620000000800 */
[----:B--2---:R-:W-:-:S07]  /*4a80*/  FFMA.FTZ R3, R150, c[0x0][0x2d0], -R2 ;  /* 0x0000b40096037a23 */ /* 0x004fce0000010802 */
[----:B------:R2:W-:Y:S01]  /*4a90*/  MUFU.EX2 R220, R3 ;  /* 0x0000000300dc7308 */ /* 0x0005e20000000800 */
[----:B---3--:R-:W-:Y:S02]  /*4aa0*/  F2FP.BF16.PACK_AB R4, R233, R230 ;  /* 0x000000e6e904723e */ /* 0x008fe400000010ff */
[----:B-----5:R-:W-:-:S07]  /*4ab0*/  F2FP.BF16.PACK_AB R7, R227, R225 ;  /* 0x000000e1e307723e */ /* 0x020fce00000010ff */
[----:B-1----:R-:W-:Y:S01]  /*4ac0*/  HMMA.16816.F32.BF16 R76, R4, R16, R76 ;  /* 0x00000010044c723c */ /* 0x002fe2000004184c */
[----:B--2---:R-:W-:-:S04]  /*4ad0*/  FFMA.FTZ R3, R153, c[0x0][0x2d0], -R2 ;  /* 0x0000b40099037a23 */ /* 0x004fc80000010802 */
[----:B------:R1:W2:Y:S03]  /*4ae0*/  MUFU.EX2 R218, R3 ;  /* 0x0000000300da7308 */ /* 0x0002a60000000800 */
[C---:B------:R-:W-:Y:S01]  /*4af0*/  HMMA.16816.F32.BF16 R68, R4.reuse, R18, R72 ;  /* 0x000000120444723c */ /* 0x040fe20000041848 */
[----:B------:R-:W3:Y:S07]  /*4b00*/  LDSM.16.MT88.4 R16, [R211+0x5800] ;  /* 0x00580000d310783b */ /* 0x000eee0000004200 */
[----:B----4-:R-:W-:Y:S01]  /*4b10*/  HMMA.16816.F32.BF16 R64, R4, R12, R64 ;  /* 0x0000000c0440723c */ /* 0x010fe20000041840 */
[----:B-1----:R-:W-:-:S07]  /*4b20*/  FFMA.FTZ R3, R146, c[0x0][0x2d0], -R0 ;  /* 0x0000b40092037a23 */ /* 0x002fce0000010800 */
[C---:B------:R-:W-:Y:S01]  /*4b30*/  HMMA.16816.F32.BF16 R60, R4.reuse, R14, R60 ;  /* 0x0000000e043c723c */ /* 0x040fe2000004183c */
[----:B------:R-:W1:Y:S01]  /*4b40*/  LDSM.16.MT88.4 R12, [R209+0x5800] ;  /* 0x00580000d10c783b */ /* 0x000e620000004200 */
[----:B------:R4:W-:Y:S06]  /*4b50*/  MUFU.EX2 R203, R3 ;  /* 0x0000000300cb7308 */ /* 0x0009ec0000000800 */
[C---:B------:R-:W-:Y:S08]  /*4b60*/  HMMA.16816.F32.BF16 R92, R4.reuse, R24, R92 ;  /* 0x00000018045c723c */ /* 0x040ff0000004185c */
[----:B------:R-:W-:Y:S01]  /*4b70*/  HMMA.16816.F32.BF16 R88, R4, R26, R88 ;  /* 0x0000001a0458723c */ /* 0x000fe20000041858 */
[----:B------:R-:W5:Y:S01]  /*4b80*/  LDSM.16.MT88.4 R24, [R210+0x2000] ;  /* 0x00200000d218783b */ /* 0x000f620000004200 */
[----:B----4-:R-:W-:-:S04]  /*4b90*/  FFMA.FTZ R3, R147, c[0x0][0x2d0], -R0 ;  /* 0x0000b40093037a23 */ /* 0x010fc80000010800 */
[----:B------:R4:W1:Y:S02]  /*4ba0*/  MUFU.EX2 R202, R3 ;  /* 0x0000000300ca7308 */ /* 0x0008640000000800 */
[C---:B------:R-:W-:Y:S08]  /*4bb0*/  HMMA.16816.F32.BF16 R84, R4.reuse, R20, R84 ;  /* 0x000000140454723c */ /* 0x040ff00000041854 */
[----:B---3--:R-:W-:Y:S01]  /*4bc0*/  HMMA.16816.F32.BF16 R40, R4, R16, R40 ;  /* 0x000000100428723c */ /* 0x008fe20000041828 */
[----:B----4-:R-:W-:-:S07]  /*4bd0*/  FFMA.FTZ R3, R149, c[0x0][0x2d0], -R0 ;  /* 0x0000b40095037a23 */ /* 0x010fce0000010800 */
[C---:B------:R-:W-:Y:S01]  /*4be0*/  HMMA.16816.F32.BF16 R36, R4.reuse, R18, R36 ;  /* 0x000000120424723c */ /* 0x040fe20000041824 */
[----:B------:R-:W3:Y:S01]  /*4bf0*/  LDSM.16.MT88.4 R16, [R211+0x2000] ;  /* 0x00200000d310783b */ /* 0x000ee20000004200 */
[----:B------:R4:W-:Y:S06]  /*4c00*/  MUFU.EX2 R131, R3 ;  /* 0x0000000300837308 */ /* 0x0009ec0000000800 */
[C---:B------:R-:W-:Y:S01]  /*4c10*/  HMMA.16816.F32.BF16 R80, R4.reuse, R22, R80 ;  /* 0x000000160450723c */ /* 0x040fe20000041850 */
[----:B------:R-:W2:Y:S07]  /*4c20*/  LDSM.16.MT88.4 R20, [R209+0x2000] ;  /* 0x00200000d114783b */ /* 0x000eae0000004200 */
[----:B-1----:R-:W-:Y:S01]  /*4c30*/  HMMA.16816.F32.BF16 R48, R4, R12, R48 ;  /* 0x0000000c0430723c */ /* 0x002fe20000041830 */
[----:B----4-:R-:W-:Y:S01]  /*4c40*/  FFMA.FTZ R3, R160, c[0x0][0x2d0], -R2 ;  /* 0x0000b400a0037a23 */ /* 0x010fe20000010802 */
[----:B------:R-:W-:-:S03]  /*4c50*/  MOV R160, R9 ;  /* 0x0000000900a07202 */ /* 0x000fc60000000f00 */
[----:B------:R1:W-:Y:S03]  /*4c60*/  MUFU.EX2 R129, R3 ;  /* 0x0000000300817308 */ /* 0x0003e60000000800 */
[C---:B------:R-:W-:Y:S01]  /*4c70*/  HMMA.16816.F32.BF16 R44, R4.reuse, R14, R44 ;  /* 0x0000000e042c723c */ /* 0x040fe2000004182c */
[----:B------:R-:W4:Y:S07]  /*4c80*/  LDSM.16.MT88.4 R12, [R208+0x6000] ;  /* 0x00600000d00c783b */ /* 0x000f2e0000004200 */
[----:B------:R-:W-:Y:S01]  /*4c90*/  HMMA.16816.F32.BF16 R104, R4, R28, R104 ;  /* 0x0000001c0468723c */ /* 0x000fe20000041868 */
[----:B-1----:R-:W-:-:S07]  /*4ca0*/  FFMA.FTZ R3, R159, c[0x0][0x2d0], -R2 ;  /* 0x0000b4009f037a23 */ /* 0x002fce0000010802 */
[C---:B------:R-:W-:Y:S01]  /*4cb0*/  HMMA.16816.F32.BF16 R100, R4.reuse, R30, R100 ;  /* 0x0000001e0464723c */ /* 0x040fe20000041864 */
[----:B------:R-:W-:Y:S01]  /*4cc0*/  LDSM.16.MT88.4 R28, [R208+0x2000] ;  /* 0x00200000d01c783b */ /* 0x000fe20000004200 */
[----:B------:R-:W-:Y:S01]  /*4cd0*/  MOV R159, R116 ;  /* 0x00000074009f7202 */ /* 0x000fe20000000f00 */
[----:B------:R1:W-:Y:S05]  /*4ce0*/  MUFU.EX2 R153, R3 ;  /* 0x0000000300997308 */ /* 0x0003ea0000000800 */
[C---:B------:R-:W-:Y:S08]  /*4cf0*/  HMMA.16816.F32.BF16 R52, R4.reuse, R32, R52 ;  /* 0x000000200434723c */ /* 0x040ff00000041834 */
[----:B------:R-:W-:Y:S01]  /*4d00*/  HMMA.16816.F32.BF16 R56, R4, R34, R56 ;  /* 0x000000220438723c */ /* 0x000fe20000041838 */
[----:B------:R-:W3:Y:S01]  /*4d10*/  LDSM.16.MT88.4 R32, [R210+0x6000] ;  /* 0x00600000d220783b */ /* 0x000ee20000004200 */
[----:B-1----:R-:W-:-:S05]  /*4d20*/  FFMA.FTZ R3, R158, c[0x0][0x2d0], -R2 ;  /* 0x0000b4009e037a23 */ /* 0x002fca0000010802 */
[----:B------:R-:W-:Y:S01]  /*4d30*/  FFMA.FTZ R4, R148, c[0x0][0x2d0], -R0 ;  /* 0x0000b40094047a23 */ /* 0x000fe20000010800 */
[----:B--2---:R-:W-:Y:S01]  /*4d40*/  F2FP.BF16.PACK_AB R6, R218, R220 ;  /* 0x000000dcda06723e */ /* 0x004fe200000010ff */
[----:B------:R1:W-:Y:S01]  /*4d50*/  MUFU.EX2 R152, R3 ;  /* 0x0000000300987308 */ /* 0x0003e20000000800 */
[----:B------:R-:W-:-:S07]  /*4d60*/  F2FP.BF16.PACK_AB R5, R202, R203 ;  /* 0x000000cbca05723e */ /* 0x000fce00000010ff */
[----:B------:R2:W2:Y:S01]  /*4d70*/  MUFU.EX2 R130, R4 ;  /* 0x0000000400827308 */ /* 0x0004a20000000800 */
[----:B-1----:R-:W-:-:S07]  /*4d80*/  FFMA.FTZ R3, R161, c[0x0][0x2d0], -R2 ;  /* 0x0000b400a1037a23 */ /* 0x002fce0000010802 */
[----:B------:R1:W1:Y:S01]  /*4d90*/  MUFU.EX2 R151, R3 ;  /* 0x0000000300977308 */ /* 0x0002620000000800 */
[----:B--2---:R-:W-:Y:S02]  /*4da0*/  F2FP.BF16.PACK_AB R4, R224, R212 ;  /* 0x000000d4e004723e */ /* 0x004fe400000010ff */
[----:B------:R-:W-:-:S07]  /*4db0*/  F2FP.BF16.PACK_AB R7, R131, R130 ;  /* 0x000000828307723e */ /* 0x000fce00000010ff */
[----:B-----5:R-:W-:Y:S01]  /*4dc0*/  HMMA.16816.F32.BF16 R96, R4, R24, R92 ;  /* 0x000000180460723c */ /* 0x020fe2000004185c */
[----:B-1----:R-:W-:-:S04]  /*4dd0*/  FFMA.FTZ R3, R154, c[0x0][0x2d0], -R0 ;  /* 0x0000b4009a037a23 */ /* 0x002fc80000010800 */
[----:B------:R1:W-:Y:S03]  /*4de0*/  MUFU.EX2 R128, R3 ;  /* 0x0000000300807308 */ /* 0x0003e60000000800 */
[C---:B------:R-:W-:Y:S01]  /*4df0*/  HMMA.16816.F32.BF16 R92, R4.reuse, R26, R88 ;  /* 0x0000001a045c723c */ /* 0x040fe20000041858 */
[----:B------:R-:W-:Y:S07]  /*4e00*/  LDSM.16.MT88.4 R24, [R208+0x2800] ;  /* 0x00280000d018783b */ /* 0x000fee0000004200 */
[----:B---3--:R-:W-:Y:S01]  /*4e10*/  HMMA.16816.F32.BF16 R72, R4, R18, R68 ;  /* 0x000000120448723c */ /* 0x008fe20000041844 */
[----:B-1----:R-:W-:-:S07]  /*4e20*/  FFMA.FTZ R3, R155, c[0x0][0x2d0], -R0 ;  /* 0x0000b4009b037a23 */ /* 0x002fce0000010800 */
[C---:B------:R-:W-:Y:S01]  /*4e30*/  HMMA.16816.F32.BF16 R88, R4.reuse, R20, R84 ;  /* 0x000000140458723c */ /* 0x040fe20000041854 */
[----:B------:R1:W2:Y:S07]  /*4e40*/  MUFU.EX2 R150, R3 ;  /* 0x0000000300967308 */ /* 0x0002ae0000000800 */
[C---:B----4-:R-:W-:Y:S08]  /*4e50*/  HMMA.16816.F32.BF16 R68, R4.reuse, R12, R64 ;  /* 0x0000000c0444723c */ /* 0x050ff00000041840 */
[----:B------:R-:W-:Y:S01]  /*4e60*/  HMMA.16816.F32.BF16 R84, R4, R22, R80 ;  /* 0x000000160454723c */ /* 0x000fe20000041850 */
[----:B------:R-:W-:Y:S01]  /*4e70*/  LDSM.16.MT88.4 R20, [R210+0x2800] ;  /* 0x00280000d214783b */ /* 0x000fe20000004200 */
[----:B-1----:R-:W-:-:S04]  /*4e80*/  FFMA.FTZ R3, R156, c[0x0][0x2d0], -R0 ;  /* 0x0000b4009c037a23 */ /* 0x002fc80000010800 */
[----:B------:R1:W-:Y:S02]  /*4e90*/  MUFU.EX2 R134, R3 ;  /* 0x0000000300867308 */ /* 0x0003e40000000800 */
[C---:B------:R-:W-:Y:S01]  /*4ea0*/  HMMA.16816.F32.BF16 R64, R4.reuse, R14, R60 ;  /* 0x0000000e0440723c */ /* 0x040fe2000004183c */
[----:B------:R-:W3:Y:S07]  /*4eb0*/  LDSM.16.MT88.4 R12, [R209+0x6000] ;  /* 0x00600000d10c783b */ /* 0x000eee0000004200 */
[----:B------:R-:W-:Y:S01]  /*4ec0*/  HMMA.16816.F32.BF16 R80, R4, R16, R76 ;  /* 0x000000100450723c */ /* 0x000fe2000004184c */
[----:B------:R-:W4:Y:S01]  /*4ed0*/  LDSM.16.MT88.4 R16, [R211+0x6000] ;  /* 0x00600000d310783b */ /* 0x000f220000004200 */
[----:B-1----:R-:W-:-:S06]  /*4ee0*/  FFMA.FTZ R3, R157, c[0x0][0x2d0], -R0 ;  /* 0x0000b4009d037a23 */ /* 0x002fcc0000010800 */
[C---:B------:R-:W-:Y:S01]  /*4ef0*/  HMMA.16816.F32.BF16 R60, R4.reuse, R32, R52 ;  /* 0x00000020043c723c */ /* 0x040fe20000041834 */
[----:B------:R1:W5:Y:S07]  /*4f00*/  MUFU.EX2 R135, R3 ;  /* 0x0000000300877308 */ /* 0x00036e0000000800 */
[C---:B------:R-:W-:Y:S08]  /*4f10*/  HMMA.16816.F32.BF16 R100, R4.reuse, R30, R100 ;  /* 0x0000001e0464723c */ /* 0x040ff00000041864 */
[----:B------:R-:W-:Y:S01]  /*4f20*/  HMMA.16816.F32.BF16 R104, R4, R28, R104 ;  /* 0x0000001c0468723c */ /* 0x000fe20000041868 */
[----:B------:R-:W-:Y:S01]  /*4f30*/  LDSM.16.MT88.4 R28, [R208+0x6800] ;  /* 0x00680000d01c783b */ /* 0x000fe20000004200 */
[----:B-1----:R-:W-:-:S04]  /*4f40*/  FFMA.FTZ R3, R168, c[0x0][0x2d0], -R2 ;  /* 0x0000b400a8037a23 */ /* 0x002fc80000010802 */
[----:B------:R1:W-:Y:S02]  /*4f50*/  MUFU.EX2 R133, R3 ;  /* 0x0000000300857308 */ /* 0x0003e40000000800 */
[C---:B------:R-:W-:Y:S08]  /*4f60*/  HMMA.16816.F32.BF16 R56, R4.reuse, R34, R56 ;  /* 0x000000220438723c */ /* 0x040ff00000041838 */
[----:B---3--:R-:W-:Y:S01]  /*4f70*/  HMMA.16816.F32.BF16 R52, R4, R12, R48 ;  /* 0x0000000c0434723c */ /* 0x008fe20000041830 */
[----:B-1----:R-:W-:-:S07]  /*4f80*/  FFMA.FTZ R3, R167, c[0x0][0x2d0], -R2 ;  /* 0x0000b400a7037a23 */ /* 0x002fce0000010802 */
[C---:B----4-:R-:W-:Y:S01]  /*4f90*/  HMMA.16816.F32.BF16 R48, R4.reuse, R16, R40 ;  /* 0x000000100430723c */ /* 0x050fe20000041828 */
[----:B------:R1:W-:Y:S07]  /*4fa0*/  MUFU.EX2 R148, R3 ;  /* 0x0000000300947308 */ /* 0x0003ee0000000800 */
[C---:B------:R-:W-:Y:S01]  /*4fb0*/  HMMA.16816.F32.BF16 R36, R4.reuse, R18, R36 ;  /* 0x000000120424723c */ /* 0x040fe20000041824 */
[----:B------:R-:W3:Y:S07]  /*4fc0*/  LDSM.16.MT88.4 R16, [R209+0x2800] ;  /* 0x00280000d110783b */ /* 0x000eee0000004200 */
[----:B------:R-:W-:Y:S01]  /*4fd0*/  HMMA.16816.F32.BF16 R44, R4, R14, R44 ;  /* 0x0000000e042c723c */ /* 0x000fe2000004182c */
[----:B------:R-:W4:Y:S01]  /*4fe0*/  LDSM.16.MT88.4 R12, [R211+0x2800] ;  /* 0x00280000d30c783b */ /* 0x000f220000004200 */
[----:B-1----:R-:W-:-:S05]  /*4ff0*/  FFMA.FTZ R3, R166, c[0x0][0x2d0], -R2 ;  /* 0x0000b400a6037a23 */ /* 0x002fca0000010802 */
[----:B------:R-:W-:Y:S01]  /*5000*/  F2FP.BF16.PACK_AB R4, R153, R129 ;  /* 0x000000819904723e */ /* 0x000fe200000010ff */
[----:B------:R1:W-:Y:S01]  /*5010*/  MUFU.EX2 R149, R3 ;  /* 0x0000000300957308 */ /* 0x0003e20000000800 */
[----:B------:R-:W-:Y:S02]  /*5020*/  F2FP.BF16.PACK_AB R6, R151, R152 ;  /* 0x000000989706723e */ /* 0x000fe400000010ff */
[----:B--2---:R-:W-:Y:S02]  /*5030*/  F2FP.BF16.PACK_AB R5, R150, R128 ;  /* 0x000000809605723e */ /* 0x004fe400000010ff */
[----:B-----5:R-:W-:-:S07]  /*5040*/  F2FP.BF16.PACK_AB R7, R135, R134 ;  /* 0x000000868707723e */ /* 0x020fce00000010ff */
[----:B------:R-:W-:Y:S01]  /*5050*/  HMMA.16816.F32.BF16 R76, R4, R20, R96 ;  /* 0x00000014044c723c */ /* 0x000fe20000041860 */
[----:B-1----:R-:W-:-:S07]  /*5060*/  FFMA.FTZ R3, R169, c[0x0][0x2d0], -R2 ;  /* 0x0000b400a9037a23 */ /* 0x002fce0000010802 */
[C---:B------:R-:W-:Y:S01]  /*5070*/  HMMA.16816.F32.BF16 R40, R4.reuse, R26, R100 ;  /* 0x0000001a0428723c */ /* 0x040fe20000041864 */
[----:B------:R1:W-:Y:S07]  /*5080*/  MUFU.EX2 R147, R3 ;  /* 0x0000000300937308 */ /* 0x0003ee0000000800 */
[C---:B------:R-:W-:Y:S01]  /*5090*/  HMMA.16816.F32.BF16 R96, R4.reuse, R22, R92 ;  /* 0x000000160460723c */ /* 0x040fe2000004185c */
[----:B------:R-:W-:Y:S07]  /*50a0*/  LDSM.16.MT88.4 R20, [R208+0x7000] ;  /* 0x00700000d014783b */ /* 0x000fee0000004200 */
[----:B---3--:R-:W-:Y:S01]  /*50b0*/  HMMA.16816.F32.BF16 R100, R4, R16, R88 ;  /* 0x000000100464723c */ /* 0x008fe20000041858 */
[----:B-1----:R-:W-:-:S04]  /*50c0*/  FFMA.FTZ R3, R162, c[0x0][0x2d0], -R0 ;  /* 0x0000b400a2037a23 */ /* 0x002fc80000010800 */
[----:B------:R1:W-:Y:S03]  /*50d0*/  MUFU.EX2 R132, R3 ;  /* 0x0000000300847308 */ /* 0x0003e60000000800 */
[C---:B------:R-:W-:Y:S01]  /*50e0*/  HMMA.16816.F32.BF16 R92, R4.reuse, R18, R84 ;  /* 0x00000012045c723c */ /* 0x040fe20000041854 */
[----:B------:R-:W2:Y:S07]  /*50f0*/  LDSM.16.MT88.4 R16, [R209+0x6800] ;  /* 0x00680000d110783b */ /* 0x000eae0000004200 */
[----:B----4-:R-:W-:Y:S01]  /*5100*/  HMMA.16816.F32.BF16 R84, R4, R12, R80 ;  /* 0x0000000c0454723c */ /* 0x010fe20000041850 */
[----:B-1----:R-:W-:-:S07]  /*5110*/  FFMA.FTZ R3, R164, c[0x0][0x2d0], -R0 ;  /* 0x0000b400a4037a23 */ /* 0x002fce0000010800 */
[C---:B------:R-:W-:Y:S01]  /*5120*/  HMMA.16816.F32.BF16 R88, R4.reuse, R14, R72 ;  /* 0x0000000e0458723c */ /* 0x040fe20000041848 */
[----:B------:R-:W1:Y:S01]  /*5130*/  LDSM.16.MT88.4 R12, [R210+0x6800] ;  /* 0x00680000d20c783b */ /* 0x000e620000004200 */
[----:B------:R3:W-:Y:S06]  /*5140*/  MUFU.EX2 R146, R3 ;  /* 0x0000000300927308 */ /* 0x0007ec0000000800 */
[C---:B------:R-:W-:Y:S01]  /*5150*/  HMMA.16816.F32.BF16 R32, R4.reuse, R24, R104 ;  /* 0x000000180420723c */ /* 0x040fe20000041868 */
[----:B------:R-:W-:Y:S04]  /*5160*/  LDSM.16.MT88.4 R24, [R210+0x3000] ;  /* 0x00300000d218783b */ /* 0x000fe80000004200 */
[----:B------:R-:W-:Y:S03]  /*5170*/  LDSM.16.MT88.4 R104, [R210+0x7800] ;  /* 0x00780000d268783b */ /* 0x000fe60000004200 */
[----:B------:R-:W-:Y:S01]  /*5180*/  HMMA.16816.F32.BF16 R80, R4, R28, R68 ;  /* 0x0000001c0450723c */ /* 0x000fe20000041844 */
[----:B---3--:R-:W-:-:S04]  /*5190*/  FFMA.FTZ R3, R163, c[0x0][0x2d0], -R0 ;  /* 0x0000b400a3037a23 */ /* 0x008fc80000010800 */
[----:B------:R3:W-:Y:S03]  /*51a0*/  MUFU.EX2 R144, R3 ;  /* 0x0000000300907308 */ /* 0x0007e60000000800 */
[C---:B------:R-:W-:Y:S08]  /*51b0*/  HMMA.16816.F32.BF16 R72, R4.reuse, R30, R64 ;  /* 0x0000001e0448723c */ /* 0x040ff00000041840 */
[----:B--2---:R-:W-:Y:S01]  /*51c0*/  HMMA.16816.F32.BF16 R52, R4, R16, R52 ;  /* 0x000000100434723c */ /* 0x004fe20000041834 */
[----:B---3--:R-:W-:-:S07]  /*51d0*/  FFMA.FTZ R3, R165, c[0x0][0x2d0], -R0 ;  /* 0x0000b400a5037a23 */ /* 0x008fce0000010800 */
[C---:B------:R-:W-:Y:S01]  /*51e0*/  HMMA.16816.F32.BF16 R44, R4.reuse, R18, R44 ;  /* 0x00000012042c723c */ /* 0x040fe2000004182c */
[----:B------:R-:W-:Y:S01]  /*51f0*/  LDSM.16.MT88.4 R16, [R208+0x3000] ;  /* 0x00300000d010783b */ /* 0x000fe20000004200 */
[----:B------:R2:W-:Y:S06]  /*5200*/  MUFU.EX2 R145, R3 ;  /* 0x0000000300917308 */ /* 0x0005ec0000000800 */
[C---:B-1----:R-:W-:Y:S08]  /*5210*/  HMMA.16816.F32.BF16 R60, R4.reuse, R12, R60 ;  /* 0x0000000c043c723c */ /* 0x042ff0000004183c */
[----:B------:R-:W-:Y:S01]  /*5220*/  HMMA.16816.F32.BF16 R56, R4, R14, R56 ;  /* 0x0000000e0438723c */ /* 0x000fe20000041838 */
[----:B------:R-:W1:Y:S01]  /*5230*/  LDSM.16.MT88.4 R12, [R211+0x6800] ;  /* 0x00680000d30c783b */ /* 0x000e620000004200 */
[----:B--2---:R-:W-:-:S04]  /*5240*/  FFMA.FTZ R3, R174, c[0x0][0x2d0], -R2 ;  /* 0x0000b400ae037a23 */ /* 0x004fc80000010802 */
[----:B------:R2:W-:Y:S02]  /*5250*/  MUFU.EX2 R116, R3 ;  /* 0x0000000300747308 */ /* 0x0005e40000000800 */
[----:B--2---:R-:W-:-:S06]  /*5260*/  FFMA.FTZ R3, R175, c[0x0][0x2d0], -R2 ;  /* 0x0000b400af037a23 */ /* 0x004fcc0000010802 */
[----:B------:R2:W3:Y:S01]  /*5270*/  MUFU.EX2 R118, R3 ;  /* 0x0000000300767308 */ /* 0x0004e20000000800 */
[----:B-1----:R-:W-:Y:S01]  /*5280*/  HMMA.16816.F32.BF16 R48, R4, R12, R48 ;  /* 0x0000000c0430723c */ /* 0x002fe20000041830 */
[--C-:B--2---:R-:W-:Y:S01]  /*5290*/  FFMA.FTZ R3, R200, c[0x0][0x2d0], -R2.reuse ;  /* 0x0000b400c8037a23 */ /* 0x104fe20000010802 */
[----:B------:R-:W-:Y:S01]  /*52a0*/  IADD3 R223, R223, -0x2, RZ ;  /* 0xfffffffedfdf7810 */ /* 0x000fe20007ffe0ff */
[----:B------:R-:W-:Y:S01]  /*52b0*/  FFMA.FTZ R2, R201, c[0x0][0x2d0], -R2 ;  /* 0x0000b400c9027a23 */ /* 0x000fe20000010802 */
[----:B---3--:R-:W-:-:S03]  /*52c0*/  F2FP.BF16.PACK_AB R112, R118, R116 ;  /* 0x000000747670723e */ /* 0x008fc600000010ff */
[----:B------:R-:W-:Y:S01]  /*52d0*/  MUFU.EX2 R119, R3 ;  /* 0x0000000300777308 */ /* 0x000fe20000000800 */
[----:B------:R-:W-:Y:S01]  /*52e0*/  HMMA.16816.F32.BF16 R28, R4, R14, R36 ;  /* 0x0000000e041c723c */ /* 0x000fe20000041824 */
[----:B------:R-:W1:Y:S06]  /*52f0*/  LDSM.16.MT88.4 R12, [R211+0x3000] ;  /* 0x00300000d30c783b */ /* 0x000e6c0000004200 */
[----:B------:R-:W-:Y:S02]  /*5300*/  F2FP.BF16.PACK_AB R4, R148, R133 ;  /* 0x000000859404723e */ /* 0x000fe400000010ff */
[----:B------:R-:W-:-:S02]  /*5310*/  F2FP.BF16.PACK_AB R6, R147, R149 ;  /* 0x000000959306723e */ /* 0x000fc400000010ff */
[----:B------:R-:W-:Y:S02]  /*5320*/  F2FP.BF16.PACK_AB R5, R146, R132 ;  /* 0x000000849205723e */ /* 0x000fe400000010ff */
[----:B------:R-:W-:-:S07]  /*5330*/  F2FP.BF16.PACK_AB R7, R145, R144 ;  /* 0x000000909107723e */ /* 0x000fce00000010ff */
[C---:B------:R-:W-:Y:S08]  /*5340*/  HMMA.16816.F32.BF16 R32, R4.reuse, R16, R32 ;  /* 0x000000100420723c */ /* 0x040ff00000041820 */
[C---:B------:R-:W-:Y:S01]  /*5350*/  HMMA.16816.F32.BF16 R40, R4.reuse, R18, R40 ;  /* 0x000000120428723c */ /* 0x040fe20000041828 */
[----:B------:R-:W2:Y:S07]  /*5360*/  LDSM.16.MT88.4 R16, [R209+0x3000] ;  /* 0x00300000d110783b */ /* 0x000eae0000004200 */
[C---:B------:R-:W-:Y:S08]  /*5370*/  HMMA.16816.F32.BF16 R68, R4.reuse, R24, R76 ;  /* 0x000000180444723c */ /* 0x040ff0000004184c */
[C---:B------:R-:W-:Y:S01]  /*5380*/  HMMA.16816.F32.BF16 R36, R4.reuse, R26, R96 ;  /* 0x0000001a0424723c */ /* 0x040fe20000041860 */
[----:B------:R-:W3:Y:S04]  /*5390*/  LDSM.16.MT88.4 R24, [R210+0x7000] ;  /* 0x00700000d218783b */ /* 0x000ee80000004200 */
[----:B------:R-:W-:Y:S03]  /*53a0*/  LDSM.16.MT88.4 R96, [R208+0x7800] ;  /* 0x00780000d060783b */ /* 0x000fe60000004200 */
[C---:B-1----:R-:W-:Y:S08]  /*53b0*/  HMMA.16816.F32.BF16 R84, R4.reuse, R12, R84 ;  /* 0x0000000c0454723c */ /* 0x042ff00000041854 */
[C---:B--2---:R-:W-:Y:S08]  /*53c0*/  HMMA.16816.F32.BF16 R64, R4.reuse, R18, R92 ;  /* 0x000000120440723c */ /* 0x044ff0000004185c */
[C---:B------:R-:W-:Y:S01]  /*53d0*/  HMMA.16816.F32.BF16 R76, R4.reuse, R16, R100 ;  /* 0x00000010044c723c */ /* 0x040fe20000041864 */
[----:B------:R-:W1:Y:S07]  /*53e0*/  LDSM.16.MT88.4 R16, [R211+0x7000] ;  /* 0x00700000d310783b */ /* 0x000e6e0000004200 */
[C---:B------:R-:W-:Y:S01]  /*53f0*/  HMMA.16816.F32.BF16 R92, R4.reuse, R14, R88 ;  /* 0x0000000e045c723c */ /* 0x040fe20000041858 */
[----:B------:R-:W2:Y:S04]  /*5400*/  LDSM.16.MT88.4 R12, [R209+0x7000] ;  /* 0x00700000d10c783b */ /* 0x000ea80000004200 */
[----:B------:R-:W4:Y:S03]  /*5410*/  LDSM.16.MT88.4 R88, [R211+0x3800] ;  /* 0x00380000d358783b */ /* 0x000f260000004200 */
[C---:B------:R-:W-:Y:S01]  /*5420*/  HMMA.16816.F32.BF16 R100, R4.reuse, R20, R80 ;  /* 0x000000140464723c */ /* 0x040fe20000041850 */
[----:B------:R-:W-:Y:S07]  /*5430*/  LDSM.16.MT88.4 R80, [R209+0x3800] ;  /* 0x00380000d150783b */ /* 0x000fee0000004200 */
[C---:B------:R-:W-:Y:S01]  /*5440*/  HMMA.16816.F32.BF16 R20, R4.reuse, R22, R72 ;  /* 0x000000160414723c */ /* 0x040fe20000041848 */
[----:B------:R-:W5:Y:S07]  /*5450*/  LDSM.16.MT88.4 R72, [R210+0x3800] ;  /* 0x00380000d248783b */ /* 0x000f6e0000004200 */
[C---:B---3--:R-:W-:Y:S01]  /*5460*/  HMMA.16816.F32.BF16 R60, R4.reuse, R24, R60 ;  /* 0x00000018043c723c */ /* 0x048fe2000004183c */
[----:B------:R3:W2:Y:S07]  /*5470*/  MUFU.EX2 R25, R2 ;  /* 0x0000000200197308 */ /* 0x0006ae0000000800 */
[C---:B------:R-:W-:Y:S08]  /*5480*/  HMMA.16816.F32.BF16 R56, R4.reuse, R26, R56 ;  /* 0x0000001a0438723c */ /* 0x040ff00000041838 */
[----:B-1----:R-:W-:Y:S01]  /*5490*/  HMMA.16816.F32.BF16 R48, R4, R16, R48 ;  /* 0x000000100430723c */ /* 0x002fe20000041830 */
[----:B---3--:R-:W-:Y:S01]  /*54a0*/  FFMA.FTZ R2, R170, c[0x0][0x2d0], -R0 ;  /* 0x0000b400aa027a23 */ /* 0x008fe20000010800 */
[----:B--2---:R-:W-:-:S03]  /*54b0*/  F2FP.BF16.PACK_AB R114, R25, R119 ;  /* 0x000000771972723e */ /* 0x004fc600000010ff */
[----:B------:R1:W-:Y:S03]  /*54c0*/  MUFU.EX2 R24, R2 ;  /* 0x0000000200187308 */ /* 0x0003e60000000800 */
[C---:B------:R-:W-:Y:S08]  /*54d0*/  HMMA.16816.F32.BF16 R52, R4.reuse, R12, R52 ;  /* 0x0000000c0434723c */ /* 0x040ff00000041834 */
[----:B------:R-:W-:Y:S01]  /*54e0*/  HMMA.16816.F32.BF16 R44, R4, R14, R44 ;  /* 0x0000000e042c723c */ /* 0x000fe2000004182c */
[----:B------:R-:W-:Y:S01]  /*54f0*/  LDSM.16.MT88.4 R12, [R211+0x7800] ;  /* 0x00780000d30c783b */ /* 0x000fe20000004200 */
[----:B-1----:R-:W-:-:S06]  /*5500*/  FFMA.FTZ R2, R171, c[0x0][0x2d0], -R0 ;  /* 0x0000b400ab027a23 */ /* 0x002fcc0000010800 */
[----:B------:R-:W-:Y:S01]  /*5510*/  HMMA.16816.F32.BF16 R28, R4, R18, R28 ;  /* 0x00000012041c723c */ /* 0x000fe2000004181c */
[----:B------:R-:W2:Y:S01]  /*5520*/  LDL R5, [R1+0x38] ;  /* 0x0000380001057983 */ /* 0x000ea20000100800 */
[----:B------:R1:W3:Y:S02]  /*5530*/  MUFU.EX2 R11, R2 ;  /* 0x00000002000b7308 */ /* 0x0002e40000000800 */
[--C-:B-1----:R-:W-:Y:S01]  /*5540*/  FFMA.FTZ R2, R173, c[0x0][0x2d0], -R0.reuse ;  /* 0x0000b400ad027a23 */ /* 0x102fe20000010800 */
[----:B---3--:R-:W-:Y:S01]  /*5550*/  F2FP.BF16.PACK_AB R113, R11, R24 ;  /* 0x000000180b71723e */ /* 0x008fe200000010ff */
[----:B------:R-:W-:-:S04]  /*5560*/  FFMA.FTZ R0, R172, c[0x0][0x2d0], -R0 ;  /* 0x0000b400ac007a23 */ /* 0x000fc80000010800 */
[----:B------:R1:W-:Y:S08]  /*5570*/  MUFU.EX2 R10, R2 ;  /* 0x00000002000a7308 */ /* 0x0003f00000000800 */
[----:B------:R3:W3:Y:S01]  /*5580*/  MUFU.EX2 R9, R0 ;  /* 0x0000000000097308 */ /* 0x0006e20000000800 */
[----:B-1----:R-:W-:-:S04]  /*5590*/  FADD.FTZ R2, R160, R159 ;  /* 0x0000009fa0027221 */ /* 0x002fc80000010000 */
[----:B------:R-:W-:Y:S02]  /*55a0*/  FADD.FTZ R2, R109, R2 ;  /* 0x000000026d027221 */ /* 0x000fe40000010000 */
[----:B---3--:R-:W-:Y:S01]  /*55b0*/  FADD.FTZ R0, R248, R247 ;  /* 0x000000f7f8007221 */ /* 0x008fe20000010000 */
[----:B------:R-:W-:Y:S01]  /*55c0*/  F2FP.BF16.PACK_AB R115, R9, R10 ;  /* 0x0000000a0973723e */ /* 0x000fe200000010ff */
[----:B------:R-:W-:Y:S02]  /*55d0*/  FADD.FTZ R2, R110, R2 ;  /* 0x000000026e027221 */ /* 0x000fe40000010000 */
[----:B------:R-:W-:Y:S02]  /*55e0*/  FADD.FTZ R0, R251, R0 ;  /* 0x00000000fb007221 */ /* 0x000fe40000010000 */
[----:B------:R-:W-:Y:S02]  /*55f0*/  FADD.FTZ R2, R246, R2 ;  /* 0x00000002f6027221 */ /* 0x000fe40000010000 */
[----:B------:R-:W-:Y:S01]  /*5600*/  FADD.FTZ R0, R108, R0 ;  /* 0x000000006c007221 */ /* 0x000fe20000010000 */
[----:B----4-:R-:W-:Y:S03]  /*5610*/  HMMA.16816.F32.BF16 R84, R112, R88, R84 ;  /* 0x000000587054723c */ /* 0x010fe60000041854 */
[----:B------:R-:W-:-:S02]  /*5620*/  FADD.FTZ R0, R250, R0 ;  /* 0x00000000fa007221 */ /* 0x000fc40000010000 */
[----:B------:R-:W-:Y:S02]  /*5630*/  FADD.FTZ R2, R244, R2 ;  /* 0x00000002f4027221 */ /* 0x000fe40000010000 */
[----:B------:R-:W-:Y:S01]  /*5640*/  FADD.FTZ R0, R111, R0 ;  /* 0x000000006f007221 */ /* 0x000fe20000010000 */
[C---:B------:R-:W-:Y:S01]  /*5650*/  HMMA.16816.F32.BF16 R120, R112.reuse, R124, R32 ;  /* 0x0000007c7078723c */ /* 0x040fe20000041820 */
[----:B------:R-:W-:Y:S01]  /*5660*/  FADD.FTZ R2, R243, R2 ;  /* 0x00000002f3027221 */ /* 0x000fe20000010000 */
[----:B------:R-:W1:Y:S01]  /*5670*/  LDSM.16.MT88.4 R108, [R209+0x7800] ;  /* 0x00780000d16c783b */ /* 0x000e620000004200 */
[----:B------:R-:W-:Y:S02]  /*5680*/  FADD.FTZ R0, R249, R0 ;  /* 0x00000000f9007221 */ /* 0x000fe40000010000 */
[----:B------:R-:W-:Y:S02]  /*5690*/  FADD.FTZ R2, R245, R2 ;  /* 0x00000002f5027221 */ /* 0x000fe40000010000 */
[----:B------:R-:W-:Y:S01]  /*56a0*/  FADD.FTZ R0, R252, R0 ;  /* 0x00000000fc007221 */ /* 0x000fe20000010000 */
[----:B------:R-:W-:Y:S01]  /*56b0*/  HMMA.16816.F32.BF16 R88, R112, R90, R92 ;  /* 0x0000005a7058723c */ /* 0x000fe2000004185c */
[----:B------:R-:W-:-:S02]  /*56c0*/  FADD.FTZ R2, R238, R2 ;  /* 0x00000002ee027221 */ /* 0x000fc40000010000 */
[----:B------:R-:W-:Y:S02]  /*56d0*/  FADD.FTZ R0, R239, R0 ;  /* 0x00000000ef007221 */ /* 0x000fe40000010000 */
[----:B------:R-:W-:Y:S02]  /*56e0*/  FADD.FTZ R2, R236, R2 ;  /* 0x00000002ec027221 */ /* 0x000fe40000010000 */
[----:B------:R-:W-:Y:S01]  /*56f0*/  FADD.FTZ R0, R242, R0 ;  /* 0x00000000f2007221 */ /* 0x000fe20000010000 */
[----:B-----5:R-:W-:Y:S01]  /*5700*/  HMMA.16816.F32.BF16 R68, R112, R72, R68 ;  /* 0x000000487044723c */ /* 0x020fe20000041844 */
[----:B------:R-:W-:Y:S02]  /*5710*/  FADD.FTZ R3, R234, R2 ;  /* 0x00000002ea037221 */ /* 0x000fe40000010000 */
[----:B------:R-:W-:-:S04]  /*5720*/  FADD.FTZ R0, R241, R0 ;  /* 0x00000000f1007221 */ /* 0x000fc80000010000 */
[----:B------:R-:W-:Y:S01]  /*5730*/  FADD.FTZ R2, R240, R0 ;  /* 0x00000000f0027221 */ /* 0x000fe20000010000 */
[C---:B------:R-:W-:Y:S01]  /*5740*/  HMMA.16816.F32.BF16 R92, R112.reuse, R96, R100 ;  /* 0x00000060705c723c */ /* 0x040fe20000041864 */
[----:B------:R-:W-:Y:S02]  /*5750*/  FADD.FTZ R0, R235, R3 ;  /* 0x00000003eb007221 */ /* 0x000fe40000010000 */
        /* <DEDUP_REMOVED lines=12> */
[----:B------:R-:W-:Y:S01]  /*5820*/  FADD.FTZ R2, R224, R2 ;  /* 0x00000002e0027221 */ /* 0x000fe20000010000 */
[----:B------:R-:W-:Y:S01]  /*5830*/  HMMA.16816.F32.BF16 R72, R112, R74, R36 ;  /* 0x0000004a7048723c */ /* 0x000fe20000041824 */
[----:B------:R-:W-:Y:S02]  /*5840*/  FADD.FTZ R0, R202, R0 ;  /* 0x00000000ca007221 */ /* 0x000fe40000010000 */
[----:B------:R-:W-:Y:S02]  /*5850*/  FADD.FTZ R2, R220, R2 ;  /* 0x00000002dc027221 */ /* 0x000fe40000010000 */
[----:B------:R-:W-:Y:S02]  /*5860*/  FADD.FTZ R0, R130, R0 ;  /* 0x0000000082007221 */ /* 0x000fe40000010000 */
[----:B------:R-:W-:Y:S02]  /*5870*/  FADD.FTZ R2, R218, R2 ;  /* 0x00000002da027221 */ /* 0x000fe40000010000 */
[----:B------:R-:W-:-:S02]  /*5880*/  FADD.FTZ R0, R131, R0 ;  /* 0x0000000083007221 */ /* 0x000fc40000010000 */
[----:B------:R-:W-:Y:S02]  /*5890*/  FADD.FTZ R2, R129, R2 ;  /* 0x0000000281027221 */ /* 0x000fe40000010000 */
        /* <DEDUP_REMOVED lines=10> */
[----:B------:R-:W-:Y:S01]  /*5940*/  FADD.FTZ R2, R146, R2 ;  /* 0x0000000292027221 */ /* 0x000fe20000010000 */
[C---:B------:R-:W-:Y:S08]  /*5950*/  HMMA.16816.F32.BF16 R100, R112.reuse, R104, R60 ;  /* 0x000000687064723c */ /* 0x040ff0000004183c */
[C---:B-1----:R-:W-:Y:S08]  /*5960*/  HMMA.16816.F32.BF16 R128, R112.reuse, R108, R52 ;  /* 0x0000006c7080723c */ /* 0x042ff00000041834 */
[C---:B------:R-:W-:Y:S08]  /*5970*/  HMMA.16816.F32.BF16 R80, R112.reuse, R82, R64 ;  /* 0x000000527050723c */ /* 0x040ff00000041840 */
[C---:B------:R-:W-:Y:S08]  /*5980*/  HMMA.16816.F32.BF16 R96, R112.reuse, R98, R20 ;  /* 0x000000627060723c */ /* 0x040ff00000041814 */
[C---:B------:R-:W-:Y:S08]  /*5990*/  HMMA.16816.F32.BF16 R104, R112.reuse, R106, R56 ;  /* 0x0000006a7068723c */ /* 0x040ff00000041838 */
[C---:B------:R-:W-:Y:S08]  /*59a0*/  HMMA.16816.F32.BF16 R108, R112.reuse, R110, R44 ;  /* 0x0000006e706c723c */ /* 0x040ff0000004182c */
[C---:B------:R-:W-:Y:S08]  /*59b0*/  HMMA.16816.F32.BF16 R132, R112.reuse, R12, R48 ;  /* 0x0000000c7084723c */ /* 0x040ff00000041830 */
[----:B------:R-:W-:Y:S01]  /*59c0*/  HMMA.16816.F32.BF16 R112, R112, R14, R28 ;  /* 0x0000000e7070723c */ /* 0x000fe2000004181c */
[----:B--2---:R-:W-:Y:S01]  /*59d0*/  @P4 IMAD.HI.U32 R4, R5, c[0x0][0x2c8], RZ ;  /* 0x0000b20005044a27 */ /* 0x004fe200078e00ff */
[----:B------:R-:W-:-:S02]  /*59e0*/  MOV R0, R5 ;  /* 0x0000000500007202 */ /* 0x000fc40000000f00 */
[----:B------:R-:W-:Y:S02]  /*59f0*/  MOV R5, c[0x0][0x2ac] ;  /* 0x0000ab0000057a02 */ /* 0x000fe40000000f00 */
[----:B------:R-:W-:-:S03]  /*5a00*/  @P4 SHF.R.U32.HI R0, RZ, c[0x0][0x2cc], R4 ;  /* 0x0000b300ff004a19 */ /* 0x000fc60000011604 */
[----:B------:R-:W-:-:S05]  /*5a10*/  IMAD R5, R5, c[0x0][0x1d0], RZ ;  /* 0x0000740005057a24 */ /* 0x000fca00078e02ff */
[----:B------:R-:W-:Y:S01]  /*5a20*/  IADD3 R0, R0, -c[0x0][0x168], R5 ;  /* 0x80005a0000007a10 */ /* 0x000fe20007ffe005 */
[----:B------:R-:W-:Y:S02]  /*5a30*/  FADD.FTZ R4, R149, R3 ;  /* 0x0000000395047221 */ /* 0x000fe40000010000 */
[----:B------:R-:W-:Y:S01]  /*5a40*/  FADD.FTZ R3, R144, R2 ;  /* 0x0000000290037221 */ /* 0x000fe20000010000 */
[----:B------:R-:W-:Y:S01]  /*5a50*/  SHF.R.S32.HI R5, RZ, 0x1f, R0 ;  /* 0x0000001fff057819 */ /* 0x000fe20000011400 */
[----:B------:R-:W-:-:S03]  /*5a60*/  FADD.FTZ R2, R147, R4 ;  /* 0x0000000493027221 */ /* 0x000fc60000010000 */
[----:B------:R-:W-:Y:S01]  /*5a70*/  LEA.HI R5, R5, R0, RZ, 0x7 ;  /* 0x0000000005057211 */ /* 0x000fe200078f38ff */
[----:B------:R-:W-:Y:S02]  /*5a80*/  FADD.FTZ R0, R145, R3 ;  /* 0x0000000391007221 */ /* 0x000fe40000010000 */
[----:B------:R-:W-:Y:S02]  /*5a90*/  FADD.FTZ R2, R116, R2 ;  /* 0x0000000274027221 */ /* 0x000fe40000010000 */
[----:B------:R-:W-:Y:S02]  /*5aa0*/  FADD.FTZ R0, R24, R0 ;  /* 0x0000000018007221 */ /* 0x000fe40000010000 */
[----:B------:R-:W-:Y:S02]  /*5ab0*/  FADD.FTZ R2, R118, R2 ;  /* 0x0000000276027221 */ /* 0x000fe40000010000 */
[----:B------:R-:W-:Y:S01]  /*5ac0*/  FADD.FTZ R0, R11, R0 ;  /* 0x000000000b007221 */ /* 0x000fe20000010000 */
[----:B------:R-:W-:Y:S01]  /*5ad0*/  SHF.R.S32.HI R3, RZ, 0x7, R5 ;  /* 0x00000007ff037819 */ /* 0x000fe20000011405 */
[----:B------:R-:W-:-:S02]  /*5ae0*/  FADD.FTZ R2, R119, R2 ;  /* 0x0000000277027221 */ /* 0x000fc40000010000 */
[----:B------:R-:W-:Y:S01]  /*5af0*/  FADD.FTZ R0, R10, R0 ;  /* 0x000000000a007221 */ /* 0x000fe20000010000 */
[----:B------:R-:W-:Y:S01]  /*5b00*/  IMNMX R6, RZ, R3, !PT ;  /* 0x00000003ff067217 */ /* 0x000fe20007800200 */
[----:B------:R-:W-:Y:S02]  /*5b10*/  FADD.FTZ R2, R25, R2 ;  /* 0x0000000219027221 */ /* 0x000fe40000010000 */
[----:B------:R-:W-:Y:S02]  /*5b20*/  FADD.FTZ R0, R9, R0 ;  /* 0x0000000009007221 */ /* 0x000fe40000010000 */
[----:B------:R1:W-:Y:S04]  /*5b30*/  STL [R1+0xc], R6 ;  /* 0x00000c0601007387 */ /* 0x0003e80000100800 */
[----:B------:R1:W-:Y:S04]  /*5b40*/  STL [R1+0x4], R0 ;  /* 0x0000040001007387 */ /* 0x0003e80000100800 */
[----:B------:R1:W-:Y:S01]  /*5b50*/  STL [R1], R2 ;  /* 0x0000000201007387 */ /* 0x0003e20000100800 */
[----:B------:R-:W-:Y:S11]  /*5b60*/  ISETP.GE.AND P0, PT, R223, R6, PT ;  /* 0x00000006df00720c */ /* 0x000ff60003f06270 */
[----:B------:R-:W-:Y:S02]  /*5b70*/  @!UPT UIADD3 URZ, URZ, URZ, URZ ;  /* 0x0000003f3f3ff290 */ /* 0x000fe4000fffe03f */
[----:B------:R-:W-:Y:S05]  /*5b80*/  @!P0 BRA `(.L_x_468) ;  /* 0x000044b000008947 */ /* 0x000fea0003800000 */
[----:B------:R-:W-:Y:S02]  /*5b90*/  MOV R119, R8 ;  /* 0x0000000800777202 */ /* 0x000fe40000000f00 */
[----:B------:R-:W-:Y:S02]  /*5ba0*/  MOV R118, R117 ;  /* 0x0000007500767202 */ /* 0x000fe40000000f00 */
.L_x_479:
[----:B------:R-:W-:Y:S04]  /*5bb0*/  DEPBAR.LE SB0, 0x0 ;  /* 0x000080000000791a */ /* 0x000fe80000000000 */
[----:B------:R-:W-:Y:S01]  /*5bc0*/  WARPSYNC 0xffffffff ;  /* 0xffffffff00007948 */ /* 0x000fe20003800000 */
[----:B------:R-:W-:Y:S01]  /*5bd0*/  BAR.SYNC.DEFER_BLOCKING 0x0 ;  /* 0x0000000000007b1d */ /* 0x000fe20000010000 */
[----:B------:R-:W-:Y:S05]  /*5be0*/  ISETP.GE.AND P0, PT, R223, RZ, PT ;  /* 0x000000ffdf00720c */ /* 0x000fea0003f06270 */
[----:B------:R2:W3:Y:S01]  /*5bf0*/  LDSM.16.M88.4 R8, [R205] ;  /* 0x00000000cd08783b */ /* 0x0004e20000000200 */
[----:B------:R-:W-:Y:S03]  /*5c00*/  BSSY B0, `(.L_x_469) ;  /* 0x0000055000007945 */ /* 0x000fe60003800000 */
[----:B------:R2:W4:Y:S04]  /*5c10*/  LDSM.16.M88.4 R16, [R205+0x800] ;  /* 0x00080000cd10783b */ /* 0x0005280000000200 */
[----:B------:R2:W1:Y:S04]  /*5c20*/  LDSM.16.M88.4 R24, [R205+0x1000] ;  /* 0x00100000cd18783b */ /* 0x0004680000000200 */
        /* <DEDUP_REMOVED lines=13> */
[----:B------:R-:W-:-:S05]  /*5d00*/  @!P0 BRA `(.L_x_470) ;  /* 0x0000044000008947 */ /* 0x000fca0003800000 */
[----:B-1-34-:R-:W-:Y:S01]  /*5d10*/  IMAD.WIDE.U32 R2, R222, c[0x0][0x208], RZ ;  /* 0x00008200de027a25 */ /* 0x01afe200078e00ff */
[----:B------:R-:W-:Y:S01]  /*5d20*/  SHF.R.S32.HI R0, RZ, 0x1f, R222 ;  /* 0x0000001fff007819 */ /* 0x000fe200000114de */
[----:B------:R-:W3:Y:S01]  /*5d30*/  LDL.64 R6, [R1+0x28] ;  /* 0x0000280001067983 */ /* 0x000ee20000100a00 */
[----:B------:R-:W-:Y:S01]  /*5d40*/  SHF.R.S32.HI R4, RZ, 0x1f, R221 ;  /* 0x0000001fff047819 */ /* 0x000fe200000114dd */
[----:B------:R-:W-:Y:S02]  /*5d50*/  IMAD.SHL.U32 R29, R237, 0x2, RZ ;  /* 0x00000002ed1d7824 */ /* 0x000fe400078e00ff */
[----:B------:R-:W-:Y:S02]  /*5d60*/  IMAD R0, R0, c[0x0][0x208], RZ ;  /* 0x0000820000007a24 */ /* 0x000fe400078e02ff */
[----:B------:R-:W4:Y:S01]  /*5d70*/  LDL R5, [R1+0x34] ;  /* 0x0000340001057983 */ /* 0x000f220000100800 */
[----:B------:R-:W-:Y:S02]  /*5d80*/  IMAD R4, R4, c[0x0][0x218], RZ ;  /* 0x0000860004047a24 */ /* 0x000fe400078e02ff */
[----:B------:R-:W-:Y:S02]  /*5d90*/  IMAD R0, R222, c[0x0][0x20c], R0 ;  /* 0x00008300de007a24 */ /* 0x000fe400078e0200 */
[----:B------:R-:W-:Y:S02]  /*5da0*/  IMAD R4, R221, c[0x0][0x21c], R4 ;  /* 0x00008700dd047a24 */ /* 0x000fe400078e0204 */
[----:B------:R-:W-:Y:S02]  /*5db0*/  IMAD.IADD R3, R3, 0x1, R0 ;  /* 0x0000000103037824 */ /* 0x000fe400078e0200 */
[----:B------:R-:W-:Y:S02]  /*5dc0*/  IMAD.SHL.U32 R28, R226, 0x2, RZ ;  /* 0x00000002e21c7824 */ /* 0x000fe400078e00ff */
[----:B------:R-:W-:Y:S05]  /*5dd0*/  IMAD.WIDE.U32 R2, R221, c[0x0][0x218], R2 ;  /* 0x00008600dd027a25 */ /* 0x000fea00078e0002 */
[----:B---3--:R-:W-:Y:S02]  /*5de0*/  IADD3 R0, P0, R6, R2, RZ ;  /* 0x0000000206007210 */ /* 0x008fe40007f1e0ff */
[----:B------:R-:W-:Y:S02]  /*5df0*/  SHF.R.S32.HI R6, RZ, 0x1f, R237 ;  /* 0x0000001fff067819 */ /* 0x000fe400000114ed */
[----:B----4-:R-:W-:Y:S02]  /*5e00*/  IADD3.X R2, R5, R3, R4, P0, !PT ;  /* 0x0000000305027210 */ /* 0x010fe400007fe404 */
[C---:B------:R-:W-:Y:S02]  /*5e10*/  LEA R4, P0, R0.reuse, c[0x0][0x1f8], 0x1 ;  /* 0x00007e0000047a11 */ /* 0x040fe400078008ff */
[----:B------:R-:W-:Y:S02]  /*5e20*/  SHF.R.S32.HI R5, RZ, 0x1f, R226 ;  /* 0x0000001fff057819 */ /* 0x000fe400000114e2 */
[----:B------:R-:W-:Y:S02]  /*5e30*/  SHF.L.U64.HI R6, R237, 0x1, R6 ;  /* 0x00000001ed067819 */ /* 0x000fe40000010206 */
[----:B------:R-:W-:Y:S02]  /*5e40*/  LEA.HI.X R0, R0, c[0x0][0x1fc], R2, 0x1, P0 ;  /* 0x00007f0000007a11 */ /* 0x000fe400000f0c02 */
[----:B------:R-:W-:Y:S01]  /*5e50*/  SHF.L.U64.HI R5, R226, 0x1, R5 ;  /* 0x00000001e2057819 */ /* 0x000fe20000010205 */
[----:B------:R-:W-:-:S05]  /*5e60*/  BRA.DIV ~URZ, `(.L_x_471) ;  /* 0x0000ad127f007947 */ /* 0x000fca000b800000 */
[----:B------:R1:W3:Y:S02]  /*5e70*/  SHFL.IDX PT, R7, R0, RZ, 0x181f ;  /* 0x00181fff00077589 */ /* 0x0002e400000e0000 */
.L_x_524:
[----:B------:R-:W-:-:S05]  /*5e80*/  BRA.DIV ~URZ, `(.L_x_472) ;  /* 0x0000ad627f007947 */ /* 0x000fca000b800000 */
[----:B------:R-:W4:Y:S01]  /*5e90*/  SHFL.IDX PT, R2, R4, RZ, 0x181f ;  /* 0x00181fff04027589 */ /* 0x000f2200000e0000 */
[----:B------:R-:W-:Y:S02]  /*5ea0*/  ISETP.GE.AND P2, PT, R226, c[0x0][0x1d4], PT ;  /* 0x00007500e2007a0c */ /* 0x000fe40003f46270 */
[----:B------:R-:W-:Y:S01]  /*5eb0*/  ISETP.GE.AND P0, PT, R237, c[0x0][0x1d4], PT ;  /* 0x00007500ed007a0c */ /* 0x000fe20003f06270 */
[----:B------:R-:W5:Y:S04]  /*5ec0*/  SHFL.IDX PT, R14, R4, 0x1, 0x181f ;  /* 0x00381f00040e7f89 */ /* 0x000f6800000e0000 */
[----:B------:R-:W1:Y:S04]  /*5ed0*/  SHFL.IDX PT, R15, R0, 0x1, 0x181f ;  /* 0x00381f00000f7f89 */ /* 0x000e6800000e0000 */
[----:B------:R-:W2:Y:S04]  /*5ee0*/  SHFL.IDX PT, R22, R4, 0x2, 0x181f ;  /* 0x00581f0004167f89 */ /* 0x000ea800000e0000 */
[----:B------:R-:W3:Y:S01]  /*5ef0*/  SHFL.IDX PT, R23, R0, 0x2, 0x181f ;  /* 0x00581f0000177f89 */ /* 0x000ee200000e0000 */
[CC--:B----4-:R-:W-:Y:S02]  /*5f00*/  IADD3 R12, P6, R2.reuse, R28.reuse, RZ ;  /* 0x0000001c020c7210 */ /* 0x0d0fe40007fde0ff */
[-C--:B------:R-:W-:Y:S03]  /*5f10*/  IADD3 R2, P5, R2, R29.reuse, RZ ;  /* 0x0000001d02027210 */ /* 0x080fe60007fbe0ff */
[C-C-:B---3--:R-:W-:Y:S01]  /*5f20*/  IMAD.X R13, R7.reuse, 0x1, R5.reuse, P6 ;  /* 0x00000001070d7824 */ /* 0x148fe200030e0605 */
[CC--:B-----5:R-:W-:Y:S01]  /*5f30*/  IADD3 R20, P6, R14.reuse, R28.reuse, RZ ;  /* 0x0000001c0e147210 */ /* 0x0e0fe20007fde0ff */
[--C-:B------:R-:W-:Y:S01]  /*5f40*/  IMAD.X R3, R7, 0x1, R6.reuse, P5 ;  /* 0x0000000107037824 */ /* 0x100fe200028e0606 */
[-C--:B------:R-:W-:Y:S02]  /*5f50*/  IADD3 R14, P5, R14, R29.reuse, RZ ;  /* 0x0000001d0e0e7210 */ /* 0x080fe40007fbe0ff */
[----:B------:R2:W-:Y:S01]  /*5f60*/  LDGSTS.E.BYPASS.LTC128B.128 [R219+0x100], [R12.64], !P2 ;  /* 0x001000000cdb7fae */ /* 0x0005e2000d101d46 */
[C-C-:B-1----:R-:W-:Y:S01]  /*5f70*/  IMAD.X R21, R15.reuse, 0x1, R5.reuse, P6 ;  /* 0x000000010f157824 */ /* 0x142fe200030e0605 */
[----:B------:R-:W-:Y:S01]  /*5f80*/  SEL R7, RZ, 0x10, P0 ;  /* 0x00000010ff077807 */ /* 0x000fe20000000000 */
[--C-:B------:R-:W-:Y:S01]  /*5f90*/  IMAD.X R15, R15, 0x1, R6.reuse, P5 ;  /* 0x000000010f0f7824 */ /* 0x100fe200028e0606 */
[----:B------:R1:W-:Y:S04]  /*5fa0*/  LDGSTS.E.BYPASS.LTC128B.128 [R219+0x4100], [R2.64], !P0 ;  /* 0x0410000002db7fae */ /* 0x0003e8000c101d46 */
[----:B------:R3:W-:Y:S04]  /*5fb0*/  LDGSTS.E.BYPASS.LTC128B.128 [R219+0x1100], [R20.64], !P2 ;  /* 0x0110000014db7fae */ /* 0x0007e8000d101d46 */
[----:B------:R4:W-:Y:S01]  /*5fc0*/  LDGSTS.E.BYPASS.LTC128B.128 [R219+0x5100], [R14.64], !P0 ;  /* 0x051000000edb7fae */ /* 0x0009e2000c101d46 */
[C---:B--2---:R-:W-:Y:S02]  /*5fd0*/  IADD3 R12, P6, R22.reuse, R28, RZ ;  /* 0x0000001c160c7210 */ /* 0x044fe40007fde0ff */
[----:B-1----:R-:W-:Y:S03]  /*5fe0*/  IADD3 R2, P5, R22, R29, RZ ;  /* 0x0000001d16027210 */ /* 0x002fe60007fbe0ff */
[C---:B------:R-:W-:Y:S02]  /*5ff0*/  IMAD.X R13, R23.reuse, 0x1, R5, P6 ;  /* 0x00000001170d7824 */ /* 0x040fe400030e0605 */
[----:B------:R-:W-:Y:S03]  /*6000*/  IMAD.X R3, R23, 0x1, R6, P5 ;  /* 0x0000000117037824 */ /* 0x000fe600028e0606 */
[----:B------:R1:W-:Y:S04]  /*6010*/  LDGSTS.E.BYPASS.LTC128B.128 [R219+0x2100], [R12.64], !P2 ;  /* 0x021000000cdb7fae */ /* 0x0003e8000d101d46 */
[----:B----4-:R3:W2:Y:S04]  /*6020*/  SHFL.IDX PT, R14, R0, 0x3, 0x181f ;  /* 0x00781f00000e7f89 */ /* 0x0106a800000e0000 */
[----:B------:R3:W4:Y:S04]  /*6030*/  SHFL.IDX PT, R0, R4, 0x3, 0x181f ;  /* 0x00781f0004007f89 */ /* 0x00072800000e0000 */
[----:B------:R3:W-:Y:S01]  /*6040*/  LDGSTS.E.BYPASS.LTC128B.128 [R219+0x6100], [R2.64], !P0 ;  /* 0x0610000002db7fae */ /* 0x0007e2000c101d46 */
[----:B-1----:R-:W-:Y:S04]  /*6050*/  SEL R12, RZ, 0x10, P2 ;  /* 0x00000010ff0c7807 */ /* 0x002fe80001000000 */
.L_x_525:
[----:B---3--:R-:W-:Y:S02]  /*6060*/  IADD3 R4, -R12, 0x10, RZ ;  /* 0x000000100c047810 */ /* 0x008fe40007ffe1ff */
[C---:B------:R-:W-:Y:S02]  /*6070*/  IADD3 R2, -R7.reuse, 0x10, RZ ;  /* 0x0000001007027810 */ /* 0x040fe40007ffe1ff */
[----:B------:R-:W-:Y:S02]  /*6080*/  LOP3.LUT R4, R4, 0xf, RZ, 0xc0, !PT ;  /* 0x0000000f04047812 */ /* 0x000fe400078ec0ff */
[----:B------:R-:W-:Y:S02]  /*6090*/  ISETP.NE.U32.AND P6, PT, R12, RZ, PT ;  /* 0x000000ff0c00720c */ /* 0x000fe40003fc5070 */
[----:B----4-:R-:W-:Y:S02]  /*60a0*/  IADD3 R4, P2, P0, R4, R0, R28 ;  /* 0x0000000004047210 */ /* 0x010fe4000785e01c */
[----:B------:R-:W-:Y:S02]  /*60b0*/  LOP3.LUT R2, R2, 0xf, RZ, 0xc0, !PT ;  /* 0x0000000f02027812 */ /* 0x000fe400078ec0ff */
[----:B------:R-:W-:Y:S02]  /*60c0*/  ISETP.NE.U32.AND P5, PT, R7, RZ, PT ;  /* 0x000000ff0700720c */ /* 0x000fe40003fa5070 */
[----:B--2---:R-:W-:Y:S02]  /*60d0*/  IADD3.X R5, RZ, R14, R5, P2, P0 ;  /* 0x0000000eff057210 */ /* 0x004fe400017e0405 */
[----:B------:R-:W-:Y:S03]  /*60e0*/  IADD3 R2, P2, P0, R2, R0, R29 ;  /* 0x0000000002027210 */ /* 0x000fe6000785e01d */
[----:B------:R-:W-:Y:S01]  /*60f0*/  @!PT LDS RZ, [RZ] ;  /* 0x00000000fffff984 */ /* 0x000fe20000000800 */
[----:B------:R-:W-:Y:S01]  /*6100*/  @!PT LDS RZ, [RZ] ;  /* 0x00000000fffff984 */ /* 0x000fe20000000800 */
[----:B------:R-:W-:Y:S01]  /*6110*/  @!PT LDS RZ, [RZ] ;  /* 0x00000000fffff984 */ /* 0x000fe20000000800 */
[----:B------:R1:W-:Y:S01]  /*6120*/  LDGSTS.E.BYPASS.LTC128B.128.ZFILL [R219+0x3100], [R4.64], P6 ;  /* 0x0310000004db7fae */ /* 0x0003e2000b141d46 */
[----:B------:R-:W-:Y:S05]  /*6130*/  IADD3.X R3, RZ, R14, R6, P2, P0 ;  /* 0x0000000eff037210 */ /* 0x000fea00017e0406 */
[----:B------:R1:W-:Y:S04]  /*6140*/  LDGSTS.E.BYPASS.LTC128B.128.ZFILL [R219+0x7100], [R2.64], P5 ;  /* 0x0710000002db7fae */ /* 0x0003e8000a941d46 */
.L_x_470:
[----:B---34-:R-:W-:Y:S05]  /*6150*/  BSYNC B0 ;  /* 0x0000000000007941 */ /* 0x018fea0003800000 */
.L_x_469:
[----:B------:R-:W0:Y:S01]  /*6160*/  LDGDEPBAR ;  /* 0x00000000000079af */ /* 0x000e220000000000 */
[----:B------:R-:W-:Y:S01]  /*6170*/  WARPSYNC 0xffffffff ;  /* 0xffffffff00007948 */ /* 0x000fe20003800000 */
[C---:B-1----:R-:W-:Y:S01]  /*6180*/  HMMA.16816.F32.BF16 R4, R136.reuse, R8, RZ ;  /* 0x000000088804723c */ /* 0x042fe200000418ff */
[----:B------:R-:W-:Y:S02]  /*6190*/  BSSY B0, `(.L_x_473) ;  /* 0x000010a000007945 */ /* 0x000fe40003800000 */
[----:B------:R-:W-:Y:S05]  /*61a0*/  ISETP.GE.AND P0, PT, R223, 0x1, PT ;  /* 0x00000001df00780c */ /* 0x000fea0003f06270 */
[C---:B------:R-:W-:Y:S08]  /*61b0*/  HMMA.16816.F32.BF16 R8, R136.reuse, R10, RZ ;  /* 0x0000000a8808723c */ /* 0x040ff000000418ff */
        /* <DEDUP_REMOVED lines=16> */
[----:B------:R-:W1:Y:S07]  /*62c0*/  LDSM.16.M88.4 R144, [R207] ;  /* 0x00000000cf90783b */ /* 0x000e6e0000000200 */
        /* <DEDUP_REMOVED lines=11> */
[----:B------:R-:W2:Y:S07]  /*6380*/  LDSM.16.M88.4 R160, [R207+0x2000] ;  /* 0x00200000cfa0783b */ /* 0x000eae0000000200 */
[C---:B------:R-:W-:Y:S08]  /*6390*/  HMMA.16816.F32.BF16 R44, R140.reuse, R164, R44 ;  /* 0x000000a48c2c723c */ /* 0x040ff0000004182c */
[C---:B------:R-:W-:Y:S01]  /*63a0*/  HMMA.16816.F32.BF16 R48, R140.reuse, R166, R48 ;  /* 0x000000a68c30723c */ /* 0x040fe20000041830 */
[----:B------:R-:W-:Y:S07]  /*63b0*/  LDSM.16.M88.4 R164, [R206+-0x3800] ;  /* 0xffc80000cea4783b */ /* 0x000fee0000000200 */
[C---:B------:R-:W-:Y:S08]  /*63c0*/  HMMA.16816.F32.BF16 R52, R140.reuse, R168, R52 ;  /* 0x000000a88c34723c */ /* 0x040ff00000041834 */
[C---:B------:R-:W-:Y:S01]  /*63d0*/  HMMA.16816.F32.BF16 R56, R140.reuse, R170, R56 ;  /* 0x000000aa8c38723c */ /* 0x040fe20000041838 */
[----:B------:R-:W-:Y:S07]  /*63e0*/  LDSM.16.M88.4 R168, [R206+-0x3000] ;  /* 0xffd00000cea8783b */ /* 0x000fee0000000200 */
[C---:B------:R-:W-:Y:S08]  /*63f0*/  HMMA.16816.F32.BF16 R60, R140.reuse, R172, R60 ;  /* 0x000000ac8c3c723c */ /* 0x040ff0000004183c */
[----:B------:R-:W-:Y:S08]  /*6400*/  HMMA.16816.F32.BF16 R64, R140, R174, R64 ;  /* 0x000000ae8c40723c */ /* 0x000ff00000041840 */
        /* <DEDUP_REMOVED lines=11> */
[----:B------:R-:W5:Y:S07]  /*64c0*/  LDSM.16.M88.4 R156, [R206+-0x4000] ;  /* 0xffc00000ce9c783b */ /* 0x000f6e0000000200 */
[C---:B--2---:R-:W-:Y:S08]  /*64d0*/  HMMA.16816.F32.BF16 R36, R176.reuse, R160, R36 ;  /* 0x000000a0b024723c */ /* 0x044ff00000041824 */
[C---:B------:R-:W-:Y:S01]  /*64e0*/  HMMA.16816.F32.BF16 R40, R176.reuse, R162, R40 ;  /* 0x000000a2b028723c */ /* 0x040fe20000041828 */
[----:B------:R-:W2:Y:S07]  /*64f0*/  LDSM.16.M88.4 R160, [R206+-0x2800] ;  /* 0xffd80000cea0783b */ /* 0x000eae0000000200 */
[C---:B-1----:R-:W-:Y:S08]  /*6500*/  HMMA.16816.F32.BF16 R44, R176.reuse, R144, R44 ;  /* 0x00000090b02c723c */ /* 0x042ff0000004182c */
[C---:B------:R-:W-:Y:S01]  /*6510*/  HMMA.16816.F32.BF16 R48, R176.reuse, R146, R48 ;  /* 0x00000092b030723c */ /* 0x040fe20000041830 */
[----:B------:R-:W1:Y:S07]  /*6520*/  LDSM.16.M88.4 R144, [R206+-0x2000] ;  /* 0xffe00000ce90783b */ /* 0x000e6e0000000200 */
[C---:B---3--:R-:W-:Y:S08]  /*6530*/  HMMA.16816.F32.BF16 R52, R176.reuse, R148, R52 ;  /* 0x00000094b034723c */ /* 0x048ff00000041834 */
[C---:B------:R-:W-:Y:S01]  /*6540*/  HMMA.16816.F32.BF16 R56, R176.reuse, R150, R56 ;  /* 0x00000096b038723c */ /* 0x040fe20000041838 */
[----:B------:R-:W3:Y:S07]  /*6550*/  LDSM.16.M88.4 R148, [R206+-0x1800] ;  /* 0xffe80000ce94783b */ /* 0x000eee0000000200 */
[C---:B----4-:R-:W-:Y:S08]  /*6560*/  HMMA.16816.F32.BF16 R60, R176.reuse, R152, R60 ;  /* 0x00000098b03c723c */ /* 0x050ff0000004183c */
[----:B------:R-:W-:Y:S01]  /*6570*/  HMMA.16816.F32.BF16 R64, R176, R154, R64 ;  /* 0x0000009ab040723c */ /* 0x000fe20000041840 */
[----:B------:R-:W4:Y:S07]  /*6580*/  LDSM.16.M88.4 R152, [R206+-0x1000] ;  /* 0xfff00000ce98783b */ /* 0x000f2e0000000200 */
[C---:B-----5:R-:W-:Y:S08]  /*6590*/  HMMA.16816.F32.BF16 R4, R180.reuse, R156, R4 ;  /* 0x0000009cb404723c */ /* 0x060ff00000041804 */
[C---:B------:R-:W-:Y:S01]  /*65a0*/  HMMA.16816.F32.BF16 R8, R180.reuse, R158, R8 ;  /* 0x0000009eb408723c */ /* 0x040fe20000041808 */
[----:B------:R-:W5:Y:S07]  /*65b0*/  LDSM.16.M88.4 R156, [R206+-0x800] ;  /* 0xfff80000ce9c783b */ /* 0x000f6e0000000200 */
[C---:B------:R-:W-:Y:S08]  /*65c0*/  HMMA.16816.F32.BF16 R12, R180.reuse, R164, R12 ;  /* 0x000000a4b40c723c */ /* 0x040ff0000004180c */
[C---:B------:R-:W-:Y:S01]  /*65d0*/  HMMA.16816.F32.BF16 R16, R180.reuse, R166, R16 ;  /* 0x000000a6b410723c */ /* 0x040fe20000041810 */
[----:B------:R-:W3:Y:S07]  /*65e0*/  LDSM.16.M88.4 R164, [R205+0x4000] ;  /* 0x00400000cda4783b */ /* 0x000eee0000000200 */
[C---:B------:R-:W-:Y:S08]  /*65f0*/  HMMA.16816.F32.BF16 R20, R180.reuse, R168, R20 ;  /* 0x000000a8b414723c */ /* 0x040ff00000041814 */
[C---:B------:R-:W-:Y:S01]  /*6600*/  HMMA.16816.F32.BF16 R24, R180.reuse, R170, R24 ;  /* 0x000000aab418723c */ /* 0x040fe20000041818 */
[----:B------:R-:W4:Y:S07]  /*6610*/  LDSM.16.M88.4 R168, [R205+0x4800] ;  /* 0x00480000cda8783b */ /* 0x000f2e0000000200 */
        /* <DEDUP_REMOVED lines=13> */
[----:B------:R-:W-:Y:S01]  /*66f0*/  HMMA.16816.F32.BF16 R64, R180, R158, R64 ;  /* 0x0000009eb440723c */ /* 0x000fe20000041840 */
[----:B------:R-:W5:Y:S07]  /*6700*/  LDSM.16.M88.4 R156, [R205+0x7000] ;  /* 0x00700000cd9c783b */ /* 0x000f6e0000000200 */
        /* <DEDUP_REMOVED lines=21> */
[C---:B--2---:R-:W-:Y:S08]  /*6860*/  HMMA.16816.F32.BF16 R60, R184.reuse, R160, R60 ;  /* 0x000000a0b83c723c */ /* 0x044ff0000004183c */
[----:B------:R-:W-:Y:S01]  /*6870*/  HMMA.16816.F32.BF16 R64, R184, R162, R64 ;  /* 0x000000a2b840723c */ /* 0x000fe20000041840 */
        /* <DEDUP_REMOVED lines=25> */
[C---:B------:R-:W-:Y:S08]  /*6a10*/  HMMA.16816.F32.BF16 R4, R192.reuse, R168, R4 ;  /* 0x000000a8c004723c */ /* 0x040ff00000041804 */
[C---:B------:R-:W-:Y:S01]  /*6a20*/  HMMA.16816.F32.BF16 R8, R192.reuse, R170, R8 ;  /* 0x000000aac008723c */ /* 0x040fe20000041808 */
[----:B------:R-:W2:Y:S07]  /*6a30*/  LDSM.16.M88.4 R168, [R207+0x7800] ;  /* 0x00780000cfa8783b */ /* 0x000eae0000000200 */
[C---:B-1----:R-:W-:Y:S08]  /*6a40*/  HMMA.16816.F32.BF16 R12, R192.reuse, R144, R12 ;  /* 0x00000090c00c723c */ /* 0x042ff0000004180c */
[C---:B------:R-:W-:Y:S01]  /*6a50*/  HMMA.16816.F32.BF16 R16, R192.reuse, R146, R16 ;  /* 0x00000092c010723c */ /* 0x040fe20000041810 */
[----:B------:R-:W1:Y:S07]  /*6a60*/  LDSM.16.M88.4 R144, [R206] ;  /* 0x00000000ce90783b */ /* 0x000e6e0000000200 */
        /* <DEDUP_REMOVED lines=20> */
[----:B------:R-:W1:Y:S01]  /*6bb0*/  LDSM.16.M88.4 R144, [R206+0x3800] ;  /* 0x00380000ce90783b */ /* 0x000e620000000200 */
[----:B------:R-:W-:Y:S06]  /*6bc0*/  DEPBAR.LE SB0, 0x0 ;  /* 0x000080000000791a */ /* 0x000fec0000000000 */
[C---:B---3--:R-:W-:Y:S01]  /*6bd0*/  HMMA.16816.F32.BF16 R12, R196.reuse, R148, R12 ;  /* 0x00000094c40c723c */ /* 0x048fe2000004180c */
[----:B------:R-:W-:Y:S07]  /*6be0*/  BAR.SYNC.DEFER_BLOCKING 0x0 ;  /* 0x0000000000007b1d */ /* 0x000fee0000010000 */
[C---:B------:R-:W-:Y:S08]  /*6bf0*/  HMMA.16816.F32.BF16 R16, R196.reuse, R150, R16 ;  /* 0x00000096c410723c */ /* 0x040ff00000041810 */
[C---:B----4-:R-:W-:Y:S08]  /*6c00*/  HMMA.16816.F32.BF16 R20, R196.reuse, R152, R20 ;  /* 0x00000098c414723c */ /* 0x050ff00000041814 */
[C---:B------:R-:W-:Y:S08]  /*6c10*/  HMMA.16816.F32.BF16 R24, R196.reuse, R154, R24 ;  /* 0x0000009ac418723c */ /* 0x040ff00000041818 */
        /* <DEDUP_REMOVED lines=8> */
[C---:B-1----:R-:W-:Y:S08]  /*6ca0*/  HMMA.16816.F32.BF16 R60, R196.reuse, R144, R60 ;  /* 0x00000090c43c723c */ /* 0x042ff0000004183c */
[----:B------:R-:W-:Y:S01]  /*6cb0*/  HMMA.16816.F32.BF16 R64, R196, R146, R64 ;  /* 0x00000092c440723c */ /* 0x000fe20000041840 */
[----:B------:R-:W-:Y:S07]  /*6cc0*/  @!UPT UIADD3 URZ, URZ, URZ, URZ ;  /* 0x0000003f3f3ff290 */ /* 0x000fee000fffe03f */
[----:B------:R-:W-:-:S11]  /*6cd0*/  @!P0 BRA `(.L_x_474) ;  /* 0x0000055000008947 */ /* 0x000fd60003800000 */
[----:B------:R-:W-:Y:S01]  /*6ce0*/  IMAD.MOV.U32 R221, RZ, RZ, RZ ;  /* 0x000000ffffdd7224 */ /* 0x000fe200078e00ff */
[----:B------:R-:W2:Y:S01]  /*6cf0*/  LDL R2, [R1+0x10] ;  /* 0x0000100001027983 */ /* 0x000ea20000100800 */
[C---:B------:R-:W-:Y:S01]  /*6d00*/  IMAD.SHL.U32 R155, R237.reuse, 0x2, RZ ;  /* 0x00000002ed9b7824 */ /* 0x040fe200078e00ff */
[----:B------:R-:W-:Y:S01]  /*6d10*/  SHF.R.S32.HI R201, RZ, 0x1f, R237 ;  /* 0x0000001fffc97819 */ /* 0x000fe200000114ed */
[----:B------:R-:W-:Y:S01]  /*6d20*/  IMAD.SHL.U32 R154, R226, 0x2, RZ ;  /* 0x00000002e29a7824 */ /* 0x000fe200078e00ff */
[----:B------:R-:W3:Y:S02]  /*6d30*/  LDL R0, [R1+0x8] ;  /* 0x0000080001007983 */ /* 0x000ee40000100800 */
[----:B------:R-:W-:Y:S02]  /*6d40*/  SHF.L.U64.HI R144, R237, 0x1, R201 ;  /* 0x00000001ed907819 */ /* 0x000fe400000102c9 */
[----:B------:R-:W4:Y:S04]  /*6d50*/  LDL.64 R224, [R1+0x20] ;  /* 0x0000200001e07983 */ /* 0x000f280000100a00 */
[----:B------:R-:W5:Y:S04]  /*6d60*/  LDL R116, [R1+0x30] ;  /* 0x0000300001747983 */ /* 0x000f680000100800 */
[----:B------:R-:W4:Y:S04]  /*6d70*/  LDL.64 R202, [R1+0x18] ;  /* 0x0000180001ca7983 */ /* 0x000f280000100a00 */
[----:B------:R-:W5:Y:S01]  /*6d80*/  LDL R200, [R1+0x14] ;  /* 0x0000140001c87983 */ /* 0x000f620000100800 */
[----:B--2---:R-:W-:Y:S05]  /*6d90*/  IMAD R2, R223, 0x80, R2 ;  /* 0x00000080df027824 */ /* 0x004fea00078e0202 */
[----:B---3--:R-:W-:Y:S05]  /*6da0*/  IADD3 R2, R2, -0x80, R0 ;  /* 0xffffff8002027810 */ /* 0x008fea0007ffe000 */
[----:B------:R-:W-:Y:S04]  /*6db0*/  @P3 IMAD.HI.U32 R3, R2, c[0x0][0x2bc], RZ ;  /* 0x0000af0002033a27 */ /* 0x000fe800078e00ff */
[----:B------:R-:W-:Y:S01]  /*6dc0*/  IMAD.MOV.U32 R0, RZ, RZ, R2 ;  /* 0x000000ffff007224 */ /* 0x000fe200078e0002 */
[----:B------:R-:W-:Y:S04]  /*6dd0*/  @P3 SHF.R.U32.HI R0, RZ, c[0x0][0x2c0], R3 ;  /* 0x0000b000ff003a19 */ /* 0x000fe80000011603 */
[C---:B----4-:R-:W-:Y:S04]  /*6de0*/  @!P1 IADD3 R3, P0, R0.reuse, R224, RZ ;  /* 0x000000e000039210 */ /* 0x050fe80007f1e0ff */
[----:B-----5:R-:W-:Y:S01]  /*6df0*/  @!P1 LEA.HI.X.SX32 R117, R0, R116, 0x1, P0 ;  /* 0x0000007400759211 */ /* 0x020fe200000f0eff */
[----:B------:R-:W-:Y:S01]  /*6e00*/  IMAD.MOV R0, RZ, RZ, -R0 ;  /* 0x000000ffff007224 */ /* 0x000fe200078e0a00 */
[C---:B------:R-:W-:Y:S03]  /*6e10*/  @!P1 LEA R116, P0, R3.reuse, c[0x0][0x2a0], 0x2 ;  /* 0x0000a80003749a11 */ /* 0x040fe600078010ff */
[----:B------:R-:W-:Y:S01]  /*6e20*/  IMAD R222, R0, c[0x0][0x2b8], R2 ;  /* 0x0000ae0000de7a24 */ /* 0x000fe200078e0202 */
[----:B------:R-:W-:Y:S03]  /*6e30*/  @!P1 LEA.HI.X R117, R3, c[0x0][0x2a4], R117, 0x2, P0 ;  /* 0x0000a90003759a11 */ /* 0x000fe600000f1475 */
[----:B------:R-:W-:Y:S01]  /*6e40*/  IMAD.WIDE.U32 R2, R222, c[0x0][0x1e0], RZ ;  /* 0x00007800de027a25 */ /* 0x000fe200078e00ff */
[----:B------:R-:W-:Y:S01]  /*6e50*/  SHF.R.S32.HI R0, RZ, 0x1f, R222 ;  /* 0x0000001fff007819 */ /* 0x000fe200000114de */
[----:B------:R-:W2:Y:S04]  /*6e60*/  @!P1 LDG.E R221, [R116.64] ;  /* 0x0000000674dd9981 */ /* 0x000ea8000c1e1900 */
[----:B------:R-:W-:Y:S04]  /*6e70*/  IMAD R0, R0, c[0x0][0x1e0], RZ ;  /* 0x0000780000007a24 */ /* 0x000fe800078e02ff */
        /* <DEDUP_REMOVED lines=8> */
[C---:B------:R-:W-:Y:S02]  /*6f00*/  LEA R116, P0, R0.reuse, c[0x0][0x1c8], 0x1 ;  /* 0x0000720000747a11 */ /* 0x040fe400078008ff */
[----:B------:R-:W-:Y:S02]  /*6f10*/  SHF.R.S32.HI R200, RZ, 0x1f, R226 ;  /* 0x0000001fffc87819 */ /* 0x000fe400000114e2 */
[----:B------:R-:W-:Y:S02]  /*6f20*/  LEA.HI.X R0, R0, c[0x0][0x1cc], R2, 0x1, P0 ;  /* 0x0000730000007a11 */ /* 0x000fe400000f0c02 */
[----:B------:R-:W-:Y:S01]  /*6f30*/  SHF.L.U64.HI R117, R226, 0x1, R200 ;  /* 0x00000001e2757819 */ /* 0x000fe200000102c8 */
[----:B------:R-:W-:-:S05]  /*6f40*/  BRA.DIV ~URZ, `(.L_x_475) ;  /* 0x0000a1d27f007947 */ /* 0x000fca000b800000 */
[----:B------:R1:W2:Y:S02]  /*6f50*/  SHFL.IDX PT, R145, R0, RZ, 0x181f ;  /* 0x00181fff00917589 */ /* 0x0002a400000e0000 */
.L_x_526:
[----:B------:R-:W-:-:S05]  /*6f60*/  BRA.DIV ~URZ, `(.L_x_476) ;  /* 0x0000a2227f007947 */ /* 0x000fca000b800000 */
[----:B------:R-:W3:Y:S01]  /*6f70*/  SHFL.IDX PT, R2, R116, RZ, 0x181f ;  /* 0x00181fff74027589 */ /* 0x000ee200000e0000 */
[----:B------:R-:W-:Y:S02]  /*6f80*/  ISETP.GE.AND P2, PT, R226, c[0x0][0x1d4], PT ;  /* 0x00007500e2007a0c */ /* 0x000fe40003f46270 */
[----:B------:R-:W-:Y:S01]  /*6f90*/  ISETP.GE.AND P0, PT, R237, c[0x0][0x1d4], PT ;  /* 0x00007500ed007a0c */ /* 0x000fe20003f06270 */
[----:B------:R-:W4:Y:S04]  /*6fa0*/  SHFL.IDX PT, R148, R116, 0x1, 0x181f ;  /* 0x00381f0074947f89 */ /* 0x000f2800000e0000 */
[----:B------:R-:W5:Y:S04]  /*6fb0*/  SHFL.IDX PT, R149, R0, 0x1, 0x181f ;  /* 0x00381f0000957f89 */ /* 0x000f6800000e0000 */
[----:B------:R-:W1:Y:S04]  /*6fc0*/  SHFL.IDX PT, R152, R116, 0x2, 0x181f ;  /* 0x00581f0074987f89 */ /* 0x000e6800000e0000 */
[----:B------:R-:W2:Y:S01]  /*6fd0*/  SHFL.IDX PT, R153, R0, 0x2, 0x181f ;  /* 0x00581f0000997f89 */ /* 0x000ea200000e0000 */
[CC--:B---3--:R-:W-:Y:S02]  /*6fe0*/  IADD3 R146, P6, R2.reuse, R154.reuse, RZ ;  /* 0x0000009a02927210 */ /* 0x0c8fe40007fde0ff */
[-C--:B------:R-:W-:Y:S03]  /*6ff0*/  IADD3 R2, P5, R2, R155.reuse, RZ ;  /* 0x0000009b02027210 */ /* 0x080fe60007fbe0ff */
[C-C-:B--2---:R-:W-:Y:S01]  /*7000*/  IMAD.X R147, R145.reuse, 0x1, R117.reuse, P6 ;  /* 0x0000000191937824 */ /* 0x144fe200030e0675 */
[CC--:B----4-:R-:W-:Y:S01]  /*7010*/  IADD3 R150, P6, R148.reuse, R154.reuse, RZ ;  /* 0x0000009a94967210 */ /* 0x0d0fe20007fde0ff */
[--C-:B------:R-:W-:Y:S01]  /*7020*/  IMAD.X R3, R145, 0x1, R144.reuse, P5 ;  /* 0x0000000191037824 */ /* 0x100fe200028e0690 */
[-C--:B------:R-:W-:Y:S02]  /*7030*/  IADD3 R148, P5, R148, R155.reuse, RZ ;  /* 0x0000009b94947210 */ /* 0x080fe40007fbe0ff */
[----:B------:R1:W-:Y:S01]  /*7040*/  LDGSTS.E.BYPASS.LTC128B.128 [R219+0x8100], [R146.64], !P2 ;  /* 0x0810000092db7fae */ /* 0x0003e2000d101d46 */
[C-C-:B-----5:R-:W-:Y:S01]  /*7050*/  IMAD.X R151, R149.reuse, 0x1, R117.reuse, P6 ;  /* 0x0000000195977824 */ /* 0x160fe200030e0675 */
[----:B------:R-:W-:Y:S01]  /*7060*/  SEL R145, RZ, 0x10, P0 ;  /* 0x00000010ff917807 */ /* 0x000fe20000000000 */
[--C-:B------:R-:W-:Y:S01]  /*7070*/  IMAD.X R149, R149, 0x1, R144.reuse, P5 ;  /* 0x0000000195957824 */ /* 0x100fe200028e0690 */
[----:B------:R2:W-:Y:S04]  /*7080*/  LDGSTS.E.BYPASS.LTC128B.128 [R219+0xc100], [R2.64], !P0 ;  /* 0x0c10000002db7fae */ /* 0x0005e8000c101d46 */
[----:B------:R3:W-:Y:S04]  /*7090*/  LDGSTS.E.BYPASS.LTC128B.128 [R219+0x9100], [R150.64], !P2 ;  /* 0x0910000096db7fae */ /* 0x0007e8000d101d46 */
[----:B------:R4:W-:Y:S01]  /*70a0*/  LDGSTS.E.BYPASS.LTC128B.128 [R219+0xd100], [R148.64], !P0 ;  /* 0x0d10000094db7fae */ /* 0x0009e2000c101d46 */
[C---:B-1----:R-:W-:Y:S02]  /*70b0*/  IADD3 R146, P6, R152.reuse, R154, RZ ;  /* 0x0000009a98927210 */ /* 0x042fe40007fde0ff */
[----:B--2---:R-:W-:Y:S03]  /*70c0*/  IADD3 R2, P5, R152, R155, RZ ;  /* 0x0000009b98027210 */ /* 0x004fe60007fbe0ff */
[C---:B------:R-:W-:Y:S02]  /*70d0*/  IMAD.X R147, R153.reuse, 0x1, R117, P6 ;  /* 0x0000000199937824 */ /* 0x040fe400030e0675 */
[----:B------:R-:W-:Y:S03]  /*70e0*/  IMAD.X R3, R153, 0x1, R144, P5 ;  /* 0x0000000199037824 */ /* 0x000fe600028e0690 */
[----:B------:R1:W-:Y:S04]  /*70f0*/  LDGSTS.E.BYPASS.LTC128B.128 [R219+0xa100], [R146.64], !P2 ;  /* 0x0a10000092db7fae */ /* 0x0003e8000d101d46 */
[----:B----4-:R3:W2:Y:S04]  /*7100*/  SHFL.IDX PT, R148, R0, 0x3, 0x181f ;  /* 0x00781f0000947f89 */ /* 0x0106a800000e0000 */
[----:B------:R3:W4:Y:S04]  /*7110*/  SHFL.IDX PT, R0, R116, 0x3, 0x181f ;  /* 0x00781f0074007f89 */ /* 0x00072800000e0000 */
[----:B------:R3:W-:Y:S01]  /*7120*/  LDGSTS.E.BYPASS.LTC128B.128 [R219+0xe100], [R2.64], !P0 ;  /* 0x0e10000002db7fae */ /* 0x0007e2000c101d46 */
[----:B-1----:R-:W-:Y:S04]  /*7130*/  SEL R146, RZ, 0x10, P2 ;  /* 0x00000010ff927807 */ /* 0x002fe80001000000 */
.L_x_527:
        /* <DEDUP_REMOVED lines=15> */
.L_x_474:
[----:B------:R-:W-:Y:S05]  /*7230*/  BSYNC B0 ;  /* 0x0000000000007941 */ /* 0x000fea0003800000 */
.L_x_473:
[----:B-1----:R-:W2:Y:S01]  /*7240*/  LDL R116, [R1+0x38] ;  /* 0x0000380001747983 */ /* 0x002ea20000100800 */
[----:B------:R-:W-:Y:S03]  /*7250*/  MOV R0, 0xffffff80 ;  /* 0xffffff8000007802 */ /* 0x000fe60000000f00 */
[----:B------:R-:W2:Y:S02]  /*7260*/  LDL R3, [R1+0x44] ;  /* 0x0000440001037983 */ /* 0x000ea40000100800 */
[----:B------:R-:W-:Y:S02]  /*7270*/  IMAD R0, R223, R0, 0x1 ;  /* 0x00000001df007424 */ /* 0x000fe400078e0200 */
[----:B------:R-:W3:Y:S04]  /*7280*/  LDL R2, [R1+0x48] ;  /* 0x0000480001027983 */ /* 0x000ee80000100800 */
[----:B------:R-:W0:Y:S01]  /*7290*/  LDGDEPBAR ;  /* 0x00000000000079af */ /* 0x000e220000000000 */
[----:B--2---:R-:W-:Y:S02]  /*72a0*/  IADD3 R116, R3, R116, RZ ;  /* 0x0000007403747210 */ /* 0x004fe40007ffe0ff */
[----:B------:R-:W-:Y:S02]  /*72b0*/  MOV R3, c[0x0][0x2ac] ;  /* 0x0000ab0000037a02 */ /* 0x000fe40000000f00 */
[----:B---3--:R-:W-:Y:S01]  /*72c0*/  IADD3 R0, -R2, R0, RZ ;  /* 0x0000000002007210 */ /* 0x008fe20007ffe1ff */
[----:B------:R-:W-:Y:S04]  /*72d0*/  @P4 IMAD.HI.U32 R2, R116, c[0x0][0x2c8], RZ ;  /* 0x0000b20074024a27 */ /* 0x000fe800078e00ff */
[----:B------:R-:W-:Y:S01]  /*72e0*/  IMAD R0, R3, c[0x0][0x1d0], R0 ;  /* 0x0000740003007a24 */ /* 0x000fe200078e0200 */
[----:B------:R-:W-:Y:S04]  /*72f0*/  @P4 SHF.R.U32.HI R116, RZ, c[0x0][0x2cc], R2 ;  /* 0x0000b300ff744a19 */ /* 0x000fe80000011602 */
[----:B------:R-:W-:Y:S01]  /*7300*/  IADD3 R117, R0, -c[0x0][0x168], RZ ;  /* 0x80005a0000757a10 */ /* 0x000fe20007ffe0ff */
[----:B------:R-:W-:-:S05]  /*7310*/  BRA.DIV ~URZ, `(.L_x_477) ;  /* 0x0000a3a27f007947 */ /* 0x000fca000b800000 */
[----:B------:R1:W2:Y:S02]  /*7320*/  SHFL.IDX PT, R0, R116, RZ, 0x1c1f ;  /* 0x001c1fff74007589 */ /* 0x0002a400000e0000 */
.L_x_528:
[----:B--2---:R-:W-:Y:S05]  /*7330*/  IMAD.IADD R0, R117, 0x1, R0 ;  /* 0x0000000175007824 */ /* 0x004fea00078e0200 */
[C---:B------:R-:W-:Y:S02]  /*7340*/  ISETP.GT.AND P6, PT, R0.reuse, RZ, PT ;  /* 0x000000ff0000720c */ /* 0x040fe40003fc4270 */
[C---:B------:R-:W-:Y:S02]  /*7350*/  ISETP.GT.AND P5, PT, R0.reuse, 0x1, PT ;  /* 0x000000010000780c */ /* 0x040fe40003fa4270 */
[C---:B------:R-:W-:Y:S02]  /*7360*/  ISETP.GT.AND P2, PT, R0.reuse, 0x8, PT ;  /* 0x000000080000780c */ /* 0x040fe40003f44270 */
[----:B------:R-:W-:Y:S02]  /*7370*/  ISETP.GT.AND P0, PT, R0, 0x9, PT ;  /* 0x000000090000780c */ /* 0x000fe40003f04270 */
[----:B------:R-:W-:Y:S02]  /*7380*/  FSEL R4, R4, -INF , P6 ;  /* 0xff80000004047808 */ /* 0x000fe40003000000 */
[C---:B------:R-:W-:Y:S02]  /*7390*/  ISETP.GT.AND P6, PT, R0.reuse, 0x10, PT ;  /* 0x000000100000780c */ /* 0x040fe40003fc4270 */
[----:B------:R-:W-:Y:S02]  /*73a0*/  FSEL R5, R5, -INF , P5 ;  /* 0xff80000005057808 */ /* 0x000fe40002800000 */
        /* <DEDUP_REMOVED lines=54> */
[----:B------:R-:W-:Y:S02]  /*7710*/  FSEL R242, R61, -INF , P5 ;  /* 0xff8000003df27808 */ /* 0x000fe40002800000 */
[----:B------:R-:W-:Y:S02]  /*7720*/  FSEL R241, R64, -INF , P2 ;  /* 0xff80000040f17808 */ /* 0x000fe40001000000 */
[----:B------:R-:W-:Y:S01]  /*7730*/  FSEL R240, R65, -INF , P0 ;  /* 0xff80000041f07808 */ /* 0x000fe20000000000 */
[----:B------:R-:W-:-:S05]  /*7740*/  BRA.DIV ~URZ, `(.L_x_478) ;  /* 0x00009fe27f007947 */ /* 0x000fca000b800000 */
[----:B------:R-:W-:Y:S01]  /*7750*/  FMNMX.FTZ R2, R4, R118, !PT ;  /* 0x0000007604027209 */ /* 0x000fe20007810000 */
[----:B------:R-:W2:Y:S03]  /*7760*/  SHFL.IDX PT, R0, R116, 0x1, 0x1c1f ;  /* 0x003c1f0074007f89 */ /* 0x000ea600000e0000 */
[----:B------:R-:W-:Y:S04]  /*7770*/  FMNMX.FTZ R2, R5, R2, !PT ;  /* 0x0000000205027209 */ /* 0x000fe80007810000 */
[----:B------:R-:W-:Y:S04]  /*7780*/  FMNMX.FTZ R2, R8, R2, !PT ;  /* 0x0000000208027209 */ /* 0x000fe80007810000 */
[----:B------:R-:W-:Y:S04]  /*7790*/  FMNMX.FTZ R2, R9, R2, !PT ;  /* 0x0000000209027209 */ /* 0x000fe80007810000 */
[----:B------:R-:W-:Y:S04]  /*77a0*/  FMNMX.FTZ R2, R149, R2, !PT ;  /* 0x0000000295027209 */ /* 0x000fe80007810000 */
[----:B------:R-:W-:Y:S04]  /*77b0*/  FMNMX.FTZ R2, R150, R2, !PT ;  /* 0x0000000296027209 */ /* 0x000fe80007810000 */
[----:B------:R-:W-:Y:S01]  /*77c0*/  FMNMX.FTZ R2, R151, R2, !PT ;  /* 0x0000000297027209 */ /* 0x000fe20007810000 */
[----:B--2---:R-:W-:Y:S03]  /*77d0*/  IMAD.IADD R0, R117, 0x1, R0 ;  /* 0x0000000175007824 */ /* 0x004fe600078e0200 */
[----:B------:R-:W-:Y:S02]  /*77e0*/  FMNMX.FTZ R2, R152, R2, !PT ;  /* 0x0000000298027209 */ /* 0x000fe40007810000 */
[C---:B------:R-:W-:Y:S02]  /*77f0*/  ISETP.GT.AND P2, PT, R0.reuse, RZ, PT ;  /* 0x000000ff0000720c */ /* 0x040fe40003f44270 */
[----:B------:R-:W-:Y:S02]  /*7800*/  ISETP.GT.AND P0, PT, R0, 0x1, PT ;  /* 0x000000010000780c */ /* 0x000fe40003f04270 */
[----:B------:R-:W-:Y:S02]  /*7810*/  FSEL R6, R6, -INF , P2 ;  /* 0xff80000006067808 */ /* 0x000fe40001000000 */
[----:B------:R-:W-:Y:S02]  /*7820*/  FSEL R7, R7, -INF , P0 ;  /* 0xff80000007077808 */ /* 0x000fe40000000000 */
[----:B------:R-:W-:Y:S02]  /*7830*/  ISETP.GT.AND P2, PT, R0, 0x8, PT ;  /* 0x000000080000780c */ /* 0x000fe40003f44270 */
[----:B-1----:R-:W-:Y:S02]  /*7840*/  FMNMX.FTZ R116, R6, R119, !PT ;  /* 0x0000007706747209 */ /* 0x002fe40007810000 */
[----:B------:R-:W-:Y:S02]  /*7850*/  ISETP.GT.AND P0, PT, R0, 0x9, PT ;  /* 0x000000090000780c */ /* 0x000fe40003f04270 */
[----:B------:R-:W-:Y:S02]  /*7860*/  FSEL R10, R10, -INF , P2 ;  /* 0xff8000000a0a7808 */ /* 0x000fe40001000000 */
[----:B------:R-:W-:Y:S02]  /*7870*/  FMNMX.FTZ R116, R7, R116, !PT ;  /* 0x0000007407747209 */ /* 0x000fe40007810000 */
[----:B------:R-:W-:Y:S02]  /*7880*/  FSEL R11, R11, -INF , P0 ;  /* 0xff8000000b0b7808 */ /* 0x000fe40000000000 */
[----:B------:R-:W-:Y:S02]  /*7890*/  ISETP.GT.AND P2, PT, R0, 0x10, PT ;  /* 0x000000100000780c */ /* 0x000fe40003f44270 */
[----:B------:R-:W-:Y:S02]  /*78a0*/  FMNMX.FTZ R116, R10, R116, !PT ;  /* 0x000000740a747209 */ /* 0x000fe40007810000 */
        /* <DEDUP_REMOVED lines=10> */
[C---:B------:R-:W-:Y:S02]  /*7950*/  ISETP.GT.AND P2, PT, R0.reuse, 0x20, PT ;  /* 0x000000200000780c */ /* 0x040fe40003f44270 */
[----:B------:R-:W-:Y:S02]  /*7960*/  FMNMX.FTZ R116, R57, R116, !PT ;  /* 0x0000007439747209 */ /* 0x000fe40007810000 */
[----:B------:R-:W-:Y:S02]  /*7970*/  FMNMX.FTZ R2, R157, R2, !PT ;  /* 0x000000029d027209 */ /* 0x000fe40007810000 */
[----:B------:R-:W-:Y:S02]  /*7980*/  ISETP.GT.AND P0, PT, R0, 0x21, PT ;  /* 0x000000210000780c */ /* 0x000fe40003f04270 */
[----:B------:R-:W-:Y:S02]  /*7990*/  FSEL R153, R22, -INF , P2 ;  /* 0xff80000016997808 */ /* 0x000fe40001000000 */
[----:B------:R-:W-:Y:S02]  /*79a0*/  FMNMX.FTZ R116, R64, R116, !PT ;  /* 0x0000007440747209 */ /* 0x000fe40007810000 */
        /* <DEDUP_REMOVED lines=42> */
[----:B------:R-:W-:Y:S02]  /*7c50*/  ISETP.GT.AND P2, PT, R0, 0x50, PT ;  /* 0x000000500000780c */ /* 0x000fe40003f44270 */
        /* <DEDUP_REMOVED lines=47> */
[----:B------:R-:W-:Y:S01]  /*7f50*/  FMNMX.FTZ R116, R232, R116, !PT ;  /* 0x00000074e8747209 */ /* 0x000fe20007810000 */
[----:B------:R-:W1:Y:S03]  /*7f60*/  SHFL.BFLY PT, R117, R0, 0x2, 0x1f ;  /* 0x0c401f0000757f89 */ /* 0x000e6600000e0000 */
[----:B------:R-:W-:Y:S05]  /*7f70*/  FMNMX.FTZ R116, R231, R116, !PT ;  /* 0x00000074e7747209 */ /* 0x000fea0007810000 */
[----:B------:R-:W2:Y:S01]  /*7f80*/  SHFL.BFLY PT, R2, R116, 0x2, 0x1f ;  /* 0x0c401f0074027f89 */ /* 0x000ea200000e0000 */
[----:B-1----:R-:W-:Y:S07]  /*7f90*/  FMNMX.FTZ R117, R117, R0, !PT ;  /* 0x0000000075757209 */ /* 0x002fee0007810000 */
[----:B------:R-:W1:Y:S01]  /*7fa0*/  SHFL.BFLY PT, R3, R117, 0x1, 0x1f ;  /* 0x0c201f0075037f89 */ /* 0x000e6200000e0000 */
[----:B--2---:R-:W-:Y:S07]  /*7fb0*/  FMNMX.FTZ R116, R116, R2, !PT ;  /* 0x0000000274747209 */ /* 0x004fee0007810000 */
[----:B------:R2:W3:Y:S01]  /*7fc0*/  SHFL.BFLY PT, R0, R116, 0x1, 0x1f ;  /* 0x0c201f0074007f89 */ /* 0x0004e200000e0000 */
[----:B-1----:R-:W-:Y:S07]  /*7fd0*/  FMNMX.FTZ R117, R117, R3, !PT ;  /* 0x0000000375757209 */ /* 0x002fee0007810000 */
.L_x_529:
[C---:B------:R-:W-:Y:S01]  /*7fe0*/  FMUL.FTZ R148, R117.reuse, c[0x0][0x2d0] ;  /* 0x0000b40075947a20 */ /* 0x040fe20000410000 */
[----:B------:R-:W-:Y:S01]  /*7ff0*/  FSETP.NEU.FTZ.AND P0, PT, R117, -INF , PT ;  /* 0xff8000007500780b */ /* 0x000fe20003f1d000 */
[----:B------:R-:W-:Y:S01]  /*8000*/  WARPSYNC 0xffffffff ;  /* 0xffffffff00007948 */ /* 0x000fe20003800000 */
[----:B---3--:R-:W-:Y:S01]  /*8010*/  FMNMX.FTZ R3, R0, R116, !PT ;  /* 0x0000007400037209 */ /* 0x008fe20007810000 */
[----:B------:R-:W-:Y:S01]  /*8020*/  LDSM.16.MT88.4 R20, [R210] ;  /* 0x00000000d214783b */ /* 0x000fe20000004200 */
[----:B------:R-:W-:Y:S03]  /*8030*/  FSEL R148, R148, RZ, P0 ;  /* 0x000000ff94947208 */ /* 0x000fe60000000000 */
[----:B--2---:R-:W-:Y:S02]  /*8040*/  FMUL.FTZ R116, R3, c[0x0][0x2d0] ;  /* 0x0000b40003747a20 */ /* 0x004fe40000410000 */
[--C-:B------:R-:W-:Y:S02]  /*8050*/  FFMA.FTZ R2, R4, c[0x0][0x2d0], -R148.reuse ;  /* 0x0000b40004027a23 */ /* 0x100fe40000010894 */
[--C-:B------:R-:W-:Y:S01]  /*8060*/  FFMA.FTZ R4, R9, c[0x0][0x2d0], -R148.reuse ;  /* 0x0000b40009047a23 */ /* 0x100fe20000010894 */
[----:B------:R-:W-:Y:S01]  /*8070*/  LDSM.16.MT88.4 R28, [R209] ;  /* 0x00000000d11c783b */ /* 0x000fe20000004200 */
[----:B------:R1:W-:Y:S01]  /*8080*/  MUFU.EX2 R250, R2 ;  /* 0x0000000200fa7308 */ /* 0x0003e20000000800 */
[--C-:B------:R-:W-:Y:S02]  /*8090*/  FFMA.FTZ R32, R149, c[0x0][0x2d0], -R148.reuse ;  /* 0x0000b40095207a23 */ /* 0x100fe40000010894 */
[--C-:B------:R-:W-:Y:S04]  /*80a0*/  FFMA.FTZ R40, R151, c[0x0][0x2d0], -R148.reuse ;  /* 0x0000b40097287a23 */ /* 0x100fe80000010894 */
[----:B------:R-:W-:Y:S03]  /*80b0*/  LDSM.16.MT88.4 R36, [R213] ;  /* 0x00000000d524783b */ /* 0x000fe60000004200 */
[----:B------:R-:W-:Y:S05]  /*80c0*/  MUFU.EX2 R16, R4 ;  /* 0x0000000400107308 */ /* 0x000fea0000000800 */
[----:B------:R-:W-:Y:S08]  /*80d0*/  LDSM.16.MT88.4 R44, [R208+0x4000] ;  /* 0x00400000d02c783b */ /* 0x000ff00000004200 */
[----:B------:R-:W-:Y:S01]  /*80e0*/  LDSM.16.MT88.4 R52, [R210+0x4000] ;  /* 0x00400000d234783b */ /* 0x000fe20000004200 */
[--C-:B-1----:R-:W-:Y:S04]  /*80f0*/  FFMA.FTZ R2, R5, c[0x0][0x2d0], -R148.reuse ;  /* 0x0000b40005027a23 */ /* 0x102fe80000010894 */
[----:B------:R1:W-:Y:S03]  /*8100*/  MUFU.EX2 R12, R2 ;  /* 0x00000002000c7308 */ /* 0x0003e60000000800 */
[----:B------:R-:W-:Y:S01]  /*8110*/  LDSM.16.MT88.4 R60, [R209+0x4000] ;  /* 0x00400000d13c783b */ /* 0x000fe20000004200 */
[----:B-1----:R-:W-:Y:S06]  /*8120*/  FFMA.FTZ R2, R8, c[0x0][0x2d0], -R148 ;  /* 0x0000b40008027a23 */ /* 0x002fec0000010894 */
[----:B------:R1:W2:Y:S02]  /*8130*/  MUFU.EX2 R18, R2 ;  /* 0x0000000200127308 */ /* 0x0002a40000000800 */
[----:B-1----:R-:W-:Y:S02]  /*8140*/  FSEL R2, R117, RZ, P0 ;  /* 0x000000ff75027208 */ /* 0x002fe40000000000 */
[----:B------:R-:W-:Y:S02]  /*8150*/  FSETP.NEU.FTZ.AND P0, PT, R3, -INF , PT ;  /* 0xff8000000300780b */ /* 0x000fe40003f1d000 */
[----:B--2---:R-:W-:Y:S01]  /*8160*/  F2FP.BF16.PACK_AB R146, R16, R18 ;  /* 0x000000121092723e */ /* 0x004fe200000010ff */
[----:B------:R-:W-:Y:S01]  /*8170*/  FADD.FTZ R0, -R2, R118 ;  /* 0x0000007602007221 */ /* 0x000fe20000010100 */
[----:B------:R-:W-:Y:S03]  /*8180*/  FSEL R116, R116, RZ, P0 ;  /* 0x000000ff74747208 */ /* 0x000fe60000000000 */
[----:B------:R-:W-:Y:S02]  /*8190*/  FMUL.FTZ R0, R0, c[0x0][0x2d0] ;  /* 0x0000b40000007a20 */ /* 0x000fe40000410000 */
[--C-:B------:R-:W-:Y:S02]  /*81a0*/  FFMA.FTZ R4, R11, c[0x0][0x2d0], -R116.reuse ;  /* 0x0000b4000b047a23 */ /* 0x100fe40000010874 */
[----:B------:R1:W2:Y:S01]  /*81b0*/  MUFU.EX2 R2, R0 ;  /* 0x0000000000027308 */ /* 0x0002a20000000800 */
[--C-:B------:R-:W-:Y:S09]  /*81c0*/  FFMA.FTZ R48, R48, c[0x0][0x2d0], -R116.reuse ;  /* 0x0000b40030307a23 */ /* 0x100ff20000010874 */
[----:B------:R3:W4:Y:S10]  /*81d0*/  MUFU.EX2 R5, R4 ;  /* 0x0000000400057308 */ /* 0x0007340000000800 */
[----:B------:R5:W-:Y:S01]  /*81e0*/  MUFU.EX2 R251, R48 ;  /* 0x0000003000fb7308 */ /* 0x000be20000000800 */
[----:B-1----:R-:W-:Y:S02]  /*81f0*/  FFMA.FTZ R0, R6, c[0x0][0x2d0], -R116 ;  /* 0x0000b40006007a23 */ /* 0x002fe40000010874 */
[C---:B--2---:R-:W-:Y:S02]  /*8200*/  FMUL.FTZ R8, R2.reuse, R124 ;  /* 0x0000007c02087220 */ /* 0x044fe40000410000 */
[C---:B------:R-:W-:Y:S05]  /*8210*/  FMUL.FTZ R9, R2.reuse, R125 ;  /* 0x0000007d02097220 */ /* 0x040fea0000410000 */
[----:B------:R1:W-:Y:S01]  /*8220*/  MUFU.EX2 R118, R0 ;  /* 0x0000000000767308 */ /* 0x0003e20000000800 */
[C---:B------:R-:W-:Y:S02]  /*8230*/  FMUL.FTZ R24, R2.reuse, R80 ;  /* 0x0000005002187220 */ /* 0x040fe40000410000 */
[C---:B------:R-:W-:Y:S02]  /*8240*/  FMUL.FTZ R25, R2.reuse, R81 ;  /* 0x0000005102197220 */ /* 0x040fe40000410000 */
[C---:B---3--:R-:W-:Y:S01]  /*8250*/  FMUL.FTZ R4, R2.reuse, R120 ;  /* 0x0000007802047220 */ /* 0x048fe20000410000 */
[----:B----4-:R-:W-:Y:S01]  /*8260*/  MOV R120, R5 ;  /* 0x0000000500787202 */ /* 0x010fe20000000f00 */
[C---:B------:R-:W-:Y:S01]  /*8270*/  FMUL.FTZ R5, R2.reuse, R121 ;  /* 0x0000007902057220 */ /* 0x040fe20000410000 */
[----:B------:R-:W-:Y:S01]  /*8280*/  MOV R121, R16 ;  /* 0x0000001000797202 */ /* 0x000fe20000000f00 */
[C---:B------:R-:W-:Y:S01]  /*8290*/  FMUL.FTZ R16, R2.reuse, R72 ;  /* 0x0000004802107220 */ /* 0x040fe20000410000 */
[----:B------:R2:W-:Y:S01]  /*82a0*/  MUFU.EX2 R125, R32 ;  /* 0x00000020007d7308 */ /* 0x0005e20000000800 */
[C---:B------:R-:W-:Y:S02]  /*82b0*/  FMUL.FTZ R33, R2.reuse, R89 ;  /* 0x0000005902217220 */ /* 0x040fe40000410000 */
[C---:B------:R-:W-:Y:S02]  /*82c0*/  FMUL.FTZ R41, R2.reuse, R97 ;  /* 0x0000006102297220 */ /* 0x040fe40000410000 */
[C---:B-----5:R-:W-:Y:S02]  /*82d0*/  FMUL.FTZ R48, R2.reuse, R104 ;  /* 0x0000006802307220 */ /* 0x060fe40000410000 */
[C---:B------:R-:W-:Y:S02]  /*82e0*/  FMUL.FTZ R49, R2.reuse, R105 ;  /* 0x0000006902317220 */ /* 0x040fe40000410000 */
[----:B------:R-:W-:Y:S02]  /*82f0*/  FMUL.FTZ R65, R2, R113 ;  /* 0x0000007102417220 */ /* 0x000fe40000410000 */
[----:B------:R-:W-:Y:S02]  /*8300*/  FFMA.FTZ R97, R242, c[0x0][0x2d0], -R148 ;  /* 0x0000b400f2617a23 */ /* 0x000fe40000010894 */
[--C-:B-1----:R-:W-:Y:S04]  /*8310*/  FFMA.FTZ R0, R7, c[0x0][0x2d0], -R116.reuse ;  /* 0x0000b40007007a23 */ /* 0x102fe80000010874 */
[----:B------:R1:W3:Y:S01]  /*8320*/  MUFU.EX2 R19, R0 ;  /* 0x0000000000137308 */ /* 0x0002e20000000800 */
[----:B--2---:R-:W-:Y:S02]  /*8330*/  FMUL.FTZ R32, R2, R88 ;  /* 0x0000005802207220 */ /* 0x004fe40000410000 */
[--C-:B------:R-:W-:Y:S02]  /*8340*/  FFMA.FTZ R88, R154, c[0x0][0x2d0], -R116.reuse ;  /* 0x0000b4009a587a23 */ /* 0x100fe40000010874 */
[----:B-1----:R-:W-:Y:S01]  /*8350*/  FFMA.FTZ R0, R10, c[0x0][0x2d0], -R116 ;  /* 0x0000b4000a007a23 */ /* 0x002fe20000010874 */
[----:B---3--:R-:W-:Y:S02]  /*8360*/  F2FP.BF16.PACK_AB R145, R19, R118 ;  /* 0x000000761391723e */ /* 0x008fe400000010ff */
[----:B------:R-:W-:Y:S02]  /*8370*/  MOV R124, R19 ;  /* 0x00000013007c7202 */ /* 0x000fe40000000f00 */
[----:B------:R1:W2:Y:S02]  /*8380*/  MUFU.EX2 R17, R0 ;  /* 0x0000000000117308 */ /* 0x0002a40000000800 */
[----:B-1----:R-:W-:Y:S02]  /*8390*/  FSEL R0, R3, RZ, P0 ;  /* 0x000000ff03007208 */ /* 0x002fe40000000000 */
[----:B--2---:R-:W-:Y:S03]  /*83a0*/  F2FP.BF16.PACK_AB R147, R120, R17 ;  /* 0x000000117893723e */ /* 0x004fe600000010ff */
[----:B------:R-:W-:Y:S01]  /*83b0*/  FADD.FTZ R0, -R0, R119 ;  /* 0x0000007700007221 */ /* 0x000fe20000010100 */
[----:B------:R-:W-:Y:S02]  /*83c0*/  MOV R119, R12 ;  /* 0x0000000c00777202 */ /* 0x000fe40000000f00 */
[----:B------:R-:W1:Y:S01]  /*83d0*/  LDSM.16.MT88.4 R12, [R208] ;  /* 0x00000000d00c783b */ /* 0x000e620000004200 */
[----:B------:R-:W-:Y:S01]  /*83e0*/  FMUL.FTZ R0, R0, c[0x0][0x2d0] ;  /* 0x0000b40000007a20 */ /* 0x000fe20000410000 */
[----:B------:R-:W-:Y:S02]  /*83f0*/  F2FP.BF16.PACK_AB R144, R119, R250 ;  /* 0x000000fa7790723e */ /* 0x000fe400000010ff */
[----:B------:R-:W-:Y:S03]  /*8400*/  MOV R113, R119 ;  /* 0x0000007700717202 */ /* 0x000fe60000000f00 */
[----:B------:R-:W2:Y:S02]  /*8410*/  MUFU.EX2 R0, R0 ;  /* 0x0000000000007308 */ /* 0x000ea40000000800 */
[C---:B--2---:R-:W-:Y:S01]  /*8420*/  FMUL.FTZ R6, R0.reuse, R122 ;  /* 0x0000007a00067220 */ /* 0x044fe20000410000 */
[----:B------:R-:W-:Y:S01]  /*8430*/  MOV R122, R17 ;  /* 0x00000011007a7202 */ /* 0x000fe20000000f00 */
[----:B------:R-:W-:Y:S01]  /*8440*/  FMUL.FTZ R7, R0, R123 ;  /* 0x0000007b00077220 */ /* 0x000fe20000410000 */
[----:B------:R-:W-:Y:S01]  /*8450*/  MOV R123, R18 ;  /* 0x00000012007b7202 */ /* 0x000fe20000000f00 */
[----:B------:R-:W-:Y:S02]  /*8460*/  FMUL.FTZ R17, R2, R73 ;  /* 0x0000004902117220 */ /* 0x000fe40000410000 */
[C---:B------:R-:W-:Y:S02]  /*8470*/  FMUL.FTZ R18, R0.reuse, R74 ;  /* 0x0000004a00127220 */ /* 0x040fe40000410000 */
[C---:B------:R-:W-:Y:S01]  /*8480*/  FMUL.FTZ R19, R0.reuse, R75 ;  /* 0x0000004b00137220 */ /* 0x040fe20000410000 */
[C---:B-1----:R-:W-:Y:S01]  /*8490*/  HMMA.16816.F32.BF16 R4, R144.reuse, R12, R4 ;  /* 0x0000000c9004723c */ /* 0x042fe20000041804 */
[----:B------:R-:W-:Y:S04]  /*84a0*/  LDSM.16.MT88.4 R72, [R208+0x800] ;  /* 0x00080000d048783b */ /* 0x000fe80000004200 */
[C---:B------:R-:W-:Y:S02]  /*84b0*/  FMUL.FTZ R10, R0.reuse, R126 ;  /* 0x0000007e000a7220 */ /* 0x040fe40000410000 */
[----:B------:R-:W-:Y:S02]  /*84c0*/  FMUL.FTZ R11, R0, R127 ;  /* 0x0000007f000b7220 */ /* 0x000fe40000410000 */
[C---:B------:R-:W-:Y:S01]  /*84d0*/  FMUL.FTZ R12, R2.reuse, R68 ;  /* 0x00000044020c7220 */ /* 0x040fe20000410000 */
[----:B------:R1:W-:Y:S02]  /*84e0*/  MUFU.EX2 R127, R40 ;  /* 0x00000028007f7308 */ /* 0x0003e40000000800 */
[----:B------:R-:W-:Y:S02]  /*84f0*/  FMUL.FTZ R13, R2, R69 ;  /* 0x00000045020d7220 */ /* 0x000fe40000410000 */
[C---:B------:R-:W-:Y:S03]  /*8500*/  HMMA.16816.F32.BF16 R8, R144.reuse, R14, R8 ;  /* 0x0000000e9008723c */ /* 0x040fe60000041808 */
[C---:B------:R-:W-:Y:S02]  /*8510*/  FMUL.FTZ R26, R0.reuse, R82 ;  /* 0x00000052001a7220 */ /* 0x040fe40000410000 */
[C---:B------:R-:W-:Y:S02]  /*8520*/  FMUL.FTZ R27, R0.reuse, R83 ;  /* 0x00000053001b7220 */ /* 0x040fe40000410000 */
[C---:B------:R-:W-:Y:S01]  /*8530*/  FMUL.FTZ R14, R0.reuse, R70 ;  /* 0x00000046000e7220 */ /* 0x040fe20000410000 */
[----:B------:R-:W-:Y:S01]  /*8540*/  LDSM.16.MT88.4 R80, [R209+0x800] ;  /* 0x00080000d150783b */ /* 0x000fe20000004200 */
[C---:B------:R-:W-:Y:S03]  /*8550*/  FMUL.FTZ R15, R0.reuse, R71 ;  /* 0x00000047000f7220 */ /* 0x040fe60000410000 */
[C---:B------:R-:W-:Y:S02]  /*8560*/  FMUL.FTZ R34, R0.reuse, R90 ;  /* 0x0000005a00227220 */ /* 0x040fe40000410000 */
[C---:B------:R-:W-:Y:S02]  /*8570*/  FMUL.FTZ R35, R0.reuse, R91 ;  /* 0x0000005b00237220 */ /* 0x040fe40000410000 */
[C---:B------:R-:W-:Y:S01]  /*8580*/  HMMA.16816.F32.BF16 R12, R144.reuse, R20, R12 ;  /* 0x00000014900c723c */ /* 0x040fe2000004180c */
[----:B------:R-:W2:Y:S02]  /*8590*/  LDSM.16.MT88.4 R68, [R211+0x4000] ;  /* 0x00400000d344783b */ /* 0x000ea40000004200 */
[----:B------:R-:W-:Y:S02]  /*85a0*/  FMUL.FTZ R42, R0, R98 ;  /* 0x00000062002a7220 */ /* 0x000fe40000410000 */
[--C-:B------:R-:W-:Y:S02]  /*85b0*/  FFMA.FTZ R98, R241, c[0x0][0x2d0], -R148.reuse ;  /* 0x0000b400f1627a23 */ /* 0x100fe40000010894 */
[C---:B------:R-:W-:Y:S01]  /*85c0*/  FMUL.FTZ R20, R2.reuse, R76 ;  /* 0x0000004c02147220 */ /* 0x040fe20000410000 */
[C---:B------:R-:W-:Y:S04]  /*85d0*/  HMMA.16816.F32.BF16 R16, R144.reuse, R22, R16 ;  /* 0x000000169010723c */ /* 0x040fe80000041810 */
[C---:B------:R-:W-:Y:S02]  /*85e0*/  FMUL.FTZ R21, R2.reuse, R77 ;  /* 0x0000004d02157220 */ /* 0x040fe40000410000 */
[----:B-1----:R-:W-:Y:S02]  /*85f0*/  FMUL.FTZ R40, R2, R96 ;  /* 0x0000006002287220 */ /* 0x002fe40000410000 */
[C---:B------:R-:W-:Y:S04]  /*8600*/  FMUL.FTZ R22, R0.reuse, R78 ;  /* 0x0000004e00167220 */ /* 0x040fe80000410000 */
[C---:B------:R-:W-:Y:S02]  /*8610*/  FMUL.FTZ R23, R0.reuse, R79 ;  /* 0x0000004f00177220 */ /* 0x040fe40000410000 */
[----:B------:R-:W1:Y:S01]  /*8620*/  LDSM.16.MT88.4 R76, [R210+0x800] ;  /* 0x00080000d24c783b */ /* 0x000e620000004200 */
[----:B------:R-:W-:Y:S02]  /*8630*/  FFMA.FTZ R96, R243, c[0x0][0x2d0], -R148 ;  /* 0x0000b400f3607a23 */ /* 0x000fe40000010894 */
[----:B------:R-:W-:Y:S02]  /*8640*/  FMUL.FTZ R43, R0, R99 ;  /* 0x00000063002b7220 */ /* 0x000fe40000410000 */
[C---:B------:R-:W-:Y:S03]  /*8650*/  HMMA.16816.F32.BF16 R20, R144.reuse, R28, R20 ;  /* 0x0000001c9014723c */ /* 0x040fe60000041814 */
[----:B------:R-:W-:Y:S02]  /*8660*/  FFMA.FTZ R99, R234, c[0x0][0x2d0], -R116 ;  /* 0x0000b400ea637a23 */ /* 0x000fe40000010874 */
[----:B------:R-:W-:Y:S02]  /*8670*/  FMUL.FTZ R51, R0, R107 ;  /* 0x0000006b00337220 */ /* 0x000fe40000410000 */
[C---:B------:R-:W-:Y:S01]  /*8680*/  FMUL.FTZ R28, R2.reuse, R84 ;  /* 0x00000054021c7220 */ /* 0x040fe20000410000 */
[C---:B------:R-:W-:Y:S04]  /*8690*/  HMMA.16816.F32.BF16 R24, R144.reuse, R30, R24 ;  /* 0x0000001e9018723c */ /* 0x040fe80000041818 */
[----:B------:R-:W-:Y:S02]  /*86a0*/  FMUL.FTZ R29, R2, R85 ;  /* 0x00000055021d7220 */ /* 0x000fe40000410000 */
[C---:B------:R-:W-:Y:S02]  /*86b0*/  FMUL.FTZ R50, R0.reuse, R106 ;  /* 0x0000006a00327220 */ /* 0x040fe40000410000 */
[C---:B------:R-:W-:Y:S04]  /*86c0*/  FMUL.FTZ R30, R0.reuse, R86 ;  /* 0x00000056001e7220 */ /* 0x040fe80000410000 */
[C---:B------:R-:W-:Y:S02]  /*86d0*/  FMUL.FTZ R31, R0.reuse, R87 ;  /* 0x00000057001f7220 */ /* 0x040fe40000410000 */
[----:B------:R-:W3:Y:S01]  /*86e0*/  LDSM.16.MT88.4 R84, [R211+0x800] ;  /* 0x00080000d354783b */ /* 0x000ee20000004200 */
[C---:B------:R-:W-:Y:S02]  /*86f0*/  FMUL.FTZ R58, R0.reuse, R110 ;  /* 0x0000006e003a7220 */ /* 0x040fe40000410000 */
[C---:B------:R-:W-:Y:S02]  /*8700*/  FMUL.FTZ R59, R0.reuse, R111 ;  /* 0x0000006f003b7220 */ /* 0x040fe40000410000 */
[C---:B------:R-:W-:Y:S01]  /*8710*/  HMMA.16816.F32.BF16 R28, R144.reuse, R36, R28 ;  /* 0x00000024901c723c */ /* 0x040fe2000004181c */
[----:B------:R4:W-:Y:S02]  /*8720*/  MUFU.EX2 R111, R88 ;  /* 0x00000058006f7308 */ /* 0x0009e40000000800 */
[C---:B------:R-:W-:Y:S02]  /*8730*/  FMUL.FTZ R66, R0.reuse, R114 ;  /* 0x0000007200427220 */ /* 0x040fe40000410000 */
[----:B------:R-:W-:Y:S02]  /*8740*/  FMUL.FTZ R67, R0, R115 ;  /* 0x0000007300437220 */ /* 0x000fe40000410000 */
[----:B------:R-:W-:Y:S01]  /*8750*/  FFMA.FTZ R36, R150, c[0x0][0x2d0], -R148 ;  /* 0x0000b40096247a23 */ /* 0x000fe20000010894 */
[C---:B------:R-:W-:Y:S03]  /*8760*/  HMMA.16816.F32.BF16 R32, R144.reuse, R38, R32 ;  /* 0x000000269020723c */ /* 0x040fe60000041820 */
[----:B------:R5:W1:Y:S01]  /*8770*/  MUFU.EX2 R126, R36 ;  /* 0x00000024007e7308 */ /* 0x000a620000000800 */
[----:B------:R-:W-:Y:S02]  /*8780*/  FMUL.FTZ R37, R2, R93 ;  /* 0x0000005d02257220 */ /* 0x000fe40000410000 */
[----:B------:R-:W3:Y:S01]  /*8790*/  LDL.LU R93, [R1+0x4] ;  /* 0x00000400015d7983 */ /* 0x000ee20000300800 */
[C---:B------:R-:W-:Y:S02]  /*87a0*/  FMUL.FTZ R38, R0.reuse, R94 ;  /* 0x0000005e00267220 */ /* 0x040fe40000410000 */
[----:B------:R-:W-:Y:S01]  /*87b0*/  FMUL.FTZ R39, R0, R95 ;  /* 0x0000005f00277220 */ /* 0x000fe20000410000 */
[----:B------:R-:W3:Y:S04]  /*87c0*/  LDL.LU R94, [R1] ;  /* 0x00000000015e7983 */ /* 0x000ee80000300800 */
[----:B----4-:R-:W-:Y:S01]  /*87d0*/  LDSM.16.MT88.4 R88, [R210+0x1000] ;  /* 0x00100000d258783b */ /* 0x010fe20000004200 */
[----:B-----5:R-:W-:Y:S02]  /*87e0*/  FMUL.FTZ R36, R2, R92 ;  /* 0x0000005c02247220 */ /* 0x020fe40000410000 */
[----:B------:R-:W-:Y:S05]  /*87f0*/  FFMA.FTZ R92, R156, c[0x0][0x2d0], -R116 ;  /* 0x0000b4009c5c7a23 */ /* 0x000fea0000010874 */
[C---:B------:R-:W-:Y:S07]  /*8800*/  HMMA.16816.F32.BF16 R36, R144.reuse, R44, R36 ;  /* 0x0000002c9024723c */ /* 0x040fee0000041824 */
[----:B------:R-:W-:Y:S01]  /*8810*/  FFMA.FTZ R44, R152, c[0x0][0x2d0], -R148 ;  /* 0x0000b400982c7a23 */ /* 0x000fe20000010894 */
[C---:B------:R-:W-:Y:S03]  /*8820*/  HMMA.16816.F32.BF16 R40, R144.reuse, R46, R40 ;  /* 0x0000002e9028723c */ /* 0x040fe60000041828 */
[----:B------:R4:W-:Y:S01]  /*8830*/  MUFU.EX2 R252, R44 ;  /* 0x0000002c00fc7308 */ /* 0x0009e20000000800 */
[----:B------:R-:W-:Y:S02]  /*8840*/  FMUL.FTZ R45, R2, R101 ;  /* 0x00000065022d7220 */ /* 0x000fe40000410000 */
[--C-:B------:R-:W-:Y:S02]  /*8850*/  FFMA.FTZ R101, R232, c[0x0][0x2d0], -R116.reuse ;  /* 0x0000b400e8657a23 */ /* 0x100fe40000010874 */
[C---:B------:R-:W-:Y:S04]  /*8860*/  FMUL.FTZ R46, R0.reuse, R102 ;  /* 0x00000066002e7220 */ /* 0x040fe80000410000 */
[----:B------:R-:W-:Y:S02]  /*8870*/  FMUL.FTZ R47, R0, R103 ;  /* 0x00000067002f7220 */ /* 0x000fe40000410000 */
[----:B----4-:R-:W-:Y:S02]  /*8880*/  FMUL.FTZ R44, R2, R100 ;  /* 0x00000064022c7220 */ /* 0x010fe40000410000 */
[--C-:B------:R-:W-:Y:S04]  /*8890*/  FFMA.FTZ R100, R233, c[0x0][0x2d0], -R116.reuse ;  /* 0x0000b400e9647a23 */ /* 0x100fe80000010874 */
[----:B------:R-:W-:Y:S01]  /*88a0*/  MUFU.EX2 R119, R100 ;  /* 0x0000006400777308 */ /* 0x000fe20000000800 */
[C---:B------:R-:W-:Y:S07]  /*88b0*/  HMMA.16816.F32.BF16 R44, R144.reuse, R52, R44 ;  /* 0x00000034902c723c */ /* 0x040fee000004182c */
[--C-:B------:R-:W-:Y:S01]  /*88c0*/  FFMA.FTZ R52, R56, c[0x0][0x2d0], -R116.reuse ;  /* 0x0000b40038347a23 */ /* 0x100fe20000010874 */
[C---:B------:R-:W-:Y:S03]  /*88d0*/  HMMA.16816.F32.BF16 R48, R144.reuse, R54, R48 ;  /* 0x000000369030723c */ /* 0x040fe60000041830 */
[----:B------:R4:W5:Y:S01]  /*88e0*/  MUFU.EX2 R107, R52 ;  /* 0x00000034006b7308 */ /* 0x0009620000000800 */
[----:B------:R-:W-:Y:S02]  /*88f0*/  FMUL.FTZ R53, R2, R129 ;  /* 0x0000008102357220 */ /* 0x000fe40000410000 */
[--C-:B------:R-:W-:Y:S02]  /*8900*/  FFMA.FTZ R56, R57, c[0x0][0x2d0], -R116.reuse ;  /* 0x0000b40039387a23 */ /* 0x100fe40000010874 */
[C---:B------:R-:W-:Y:S04]  /*8910*/  FMUL.FTZ R55, R0.reuse, R131 ;  /* 0x0000008300377220 */ /* 0x040fe80000410000 */
[----:B------:R-:W-:Y:S01]  /*8920*/  FMUL.FTZ R54, R0, R130 ;  /* 0x0000008200367220 */ /* 0x000fe20000410000 */
[----:B------:R1:W-:Y:S01]  /*8930*/  MUFU.EX2 R106, R56 ;  /* 0x00000038006a7308 */ /* 0x0003e20000000800 */
[C---:B------:R-:W-:Y:S09]  /*8940*/  FMUL.FTZ R57, R2.reuse, R109 ;  /* 0x0000006d02397220 */ /* 0x040ff20000410000 */
[----:B------:R2:W-:Y:S01]  /*8950*/  MUFU.EX2 R109, R92 ;  /* 0x0000005c006d7308 */ /* 0x0005e20000000800 */
[C---:B----4-:R-:W-:Y:S07]  /*8960*/  FMUL.FTZ R52, R2.reuse, R128 ;  /* 0x0000008002347220 */ /* 0x050fee0000410000 */
[C---:B------:R-:W-:Y:S03]  /*8970*/  HMMA.16816.F32.BF16 R52, R144.reuse, R60, R52 ;  /* 0x0000003c9034723c */ /* 0x040fe60000041834 */
[----:B-1----:R-:W-:Y:S04]  /*8980*/  FMUL.FTZ R56, R2, R108 ;  /* 0x0000006c02387220 */ /* 0x002fe80000410000 */
[--C-:B------:R-:W-:Y:S02]  /*8990*/  FFMA.FTZ R60, R64, c[0x0][0x2d0], -R116.reuse ;  /* 0x0000b400403c7a23 */ /* 0x100fe40000010874 */
[C---:B------:R-:W-:Y:S01]  /*89a0*/  FMUL.FTZ R61, R2.reuse, R133 ;  /* 0x00000085023d7220 */ /* 0x040fe20000410000 */
[C---:B------:R-:W-:Y:S01]  /*89b0*/  HMMA.16816.F32.BF16 R56, R144.reuse, R62, R56 ;  /* 0x0000003e9038723c */ /* 0x040fe20000041838 */
[----:B------:R1:W4:Y:S02]  /*89c0*/  MUFU.EX2 R105, R60 ;  /* 0x0000003c00697308 */ /* 0x0003240000000800 */
[----:B------:R-:W-:Y:S01]  /*89d0*/  FMUL.FTZ R64, R2, R112 ;  /* 0x0000007002407220 */ /* 0x000fe20000410000 */
[----:B------:R-:W-:Y:S01]  /*89e0*/  MOV R112, R124 ;  /* 0x0000007c00707202 */ /* 0x000fe20000000f00 */
[----:B--2---:R-:W-:Y:S02]  /*89f0*/  FFMA.FTZ R92, R164, c[0x0][0x2d0], -R116 ;  /* 0x0000b400a45c7a23 */ /* 0x004fe40000010874 */
[C---:B------:R-:W-:Y:S02]  /*8a00*/  FMUL.FTZ R63, R0.reuse, R135 ;  /* 0x00000087003f7220 */ /* 0x040fe40000410000 */
[----:B------:R-:W-:Y:S02]  /*8a10*/  FMUL.FTZ R62, R0, R134 ;  /* 0x00000086003e7220 */ /* 0x000fe40000410000 */
[----:B------:R-:W-:Y:S01]  /*8a20*/  MUFU.EX2 R164, R92 ;  /* 0x0000005c00a47308 */ /* 0x000fe20000000800 */
[----:B-1----:R-:W-:Y:S07]  /*8a30*/  FMUL.FTZ R60, R2, R132 ;  /* 0x00000084023c7220 */ /* 0x002fee0000410000 */
[C---:B------:R-:W-:Y:S07]  /*8a40*/  HMMA.16816.F32.BF16 R60, R144.reuse, R68, R60 ;  /* 0x00000044903c723c */ /* 0x040fee000004183c */
[----:B------:R-:W-:Y:S01]  /*8a50*/  F2FP.BF16.PACK_AB R68, R126, R125 ;  /* 0x0000007d7e44723e */ /* 0x000fe200000010ff */
[----:B------:R-:W-:Y:S01]  /*8a60*/  HMMA.16816.F32.BF16 R64, R144, R70, R64 ;  /* 0x000000469040723c */ /* 0x000fe20000041840 */
[----:B------:R-:W-:Y:S03]  /*8a70*/  MUFU.EX2 R147, R96 ;  /* 0x0000006000937308 */ /* 0x000fe60000000800 */
[----:B-----5:R-:W-:Y:S03]  /*8a80*/  F2FP.BF16.PACK_AB R69, R107, R251 ;  /* 0x000000fb6b45723e */ /* 0x020fe600000010ff */
[----:B------:R-:W-:Y:S02]  /*8a90*/  F2FP.BF16.PACK_AB R70, R252, R127 ;  /* 0x0000007ffc46723e */ /* 0x000fe400000010ff */
[----:B----4-:R-:W-:Y:S02]  /*8aa0*/  F2FP.BF16.PACK_AB R71, R105, R106 ;  /* 0x0000006a6947723e */ /* 0x010fe400000010ff */
[----:B------:R-:W-:Y:S05]  /*8ab0*/  MUFU.EX2 R146, R97 ;  /* 0x0000006100927308 */ /* 0x000fea0000000800 */
[C---:B------:R-:W-:Y:S05]  /*8ac0*/  HMMA.16816.F32.BF16 R4, R68.reuse, R72, R4 ;  /* 0x000000484404723c */ /* 0x040fea0000041804 */
[----:B------:R-:W-:Y:S03]  /*8ad0*/  MUFU.EX2 R145, R98 ;  /* 0x0000006200917308 */ /* 0x000fe60000000800 */
[C---:B------:R-:W-:Y:S01]  /*8ae0*/  HMMA.16816.F32.BF16 R8, R68.reuse, R74, R8 ;  /* 0x0000004a4408723c */ /* 0x040fe20000041808 */
[----:B------:R-:W1:Y:S06]  /*8af0*/  LDSM.16.MT88.4 R72, [R208+0x4800] ;  /* 0x00480000d048783b */ /* 0x000e6c0000004200 */
[----:B------:R2:W4:Y:S01]  /*8b00*/  MUFU.EX2 R144, R99 ;  /* 0x0000006300907308 */ /* 0x0005220000000800 */
[C---:B------:R-:W-:Y:S07]  /*8b10*/  HMMA.16816.F32.BF16 R12, R68.reuse, R76, R12 ;  /* 0x0000004c440c723c */ /* 0x040fee000004180c */
[--C-:B------:R-:W-:Y:S01]  /*8b20*/  FFMA.FTZ R76, R157, c[0x0][0x2d0], -R148.reuse ;  /* 0x0000b4009d4c7a23 */ /* 0x100fe20000010894 */
[C---:B------:R-:W-:Y:S03]  /*8b30*/  HMMA.16816.F32.BF16 R16, R68.reuse, R78, R16 ;  /* 0x0000004e4410723c */ /* 0x040fe60000041810 */
[----:B------:R5:W-:Y:S05]  /*8b40*/  MUFU.EX2 R104, R76 ;  /* 0x0000004c00687308 */ /* 0x000bea0000000800 */
[C---:B------:R-:W-:Y:S07]  /*8b50*/  HMMA.16816.F32.BF16 R20, R68.reuse, R80, R20 ;  /* 0x000000504414723c */ /* 0x040fee0000041814 */
[--C-:B------:R-:W-:Y:S01]  /*8b60*/  FFMA.FTZ R80, R159, c[0x0][0x2d0], -R148.reuse ;  /* 0x0000b4009f507a23 */ /* 0x100fe20000010894 */
[C---:B------:R-:W-:Y:S01]  /*8b70*/  HMMA.16816.F32.BF16 R24, R68.reuse, R82, R24 ;  /* 0x000000524418723c */ /* 0x040fe20000041818 */
[----:B--2---:R-:W-:Y:S02]  /*8b80*/  LDSM.16.MT88.4 R96, [R208+0x7800] ;  /* 0x00780000d060783b */ /* 0x004fe40000004200 */
[----:B------:R2:W-:Y:S05]  /*8b90*/  MUFU.EX2 R248, R80 ;  /* 0x0000005000f87308 */ /* 0x0005ea0000000800 */
[C---:B---3--:R-:W-:Y:S04]  /*8ba0*/  HMMA.16816.F32.BF16 R28, R68.reuse, R84, R28 ;  /* 0x00000054441c723c */ /* 0x048fe8000004181c */
[--C-:B-----5:R-:W-:Y:S04]  /*8bb0*/  FFMA.FTZ R76, R158, c[0x0][0x2d0], -R148.reuse ;  /* 0x0000b4009e4c7a23 */ /* 0x120fe80000010894 */
[C---:B------:R-:W-:Y:S01]  /*8bc0*/  HMMA.16816.F32.BF16 R32, R68.reuse, R86, R32 ;  /* 0x000000564420723c */ /* 0x040fe20000041820 */
[----:B------:R3:W-:Y:S01]  /*8bd0*/  MUFU.EX2 R249, R76 ;  /* 0x0000004c00f97308 */ /* 0x0007e20000000800 */
[----:B------:R-:W-:Y:S06]  /*8be0*/  LDSM.16.MT88.4 R84, [R211+0x4800] ;  /* 0x00480000d354783b */ /* 0x000fec0000004200 */
[C---:B-1----:R-:W-:Y:S04]  /*8bf0*/  HMMA.16816.F32.BF16 R36, R68.reuse, R72, R36 ;  /* 0x000000484424723c */ /* 0x042fe80000041824 */
[----:B--2---:R-:W-:Y:S03]  /*8c00*/  FFMA.FTZ R80, R160, c[0x0][0x2d0], -R148 ;  /* 0x0000b400a0507a23 */ /* 0x004fe60000010894 */
[--C-:B------:R-:W-:Y:S01]  /*8c10*/  FFMA.FTZ R72, R155, c[0x0][0x2d0], -R116.reuse ;  /* 0x0000b4009b487a23 */ /* 0x100fe20000010874 */
[C---:B------:R-:W-:Y:S01]  /*8c20*/  HMMA.16816.F32.BF16 R40, R68.reuse, R74, R40 ;  /* 0x0000004a4428723c */ /* 0x040fe20000041828 */
[----:B------:R1:W-:Y:S01]  /*8c30*/  MUFU.EX2 R247, R80 ;  /* 0x0000005000f77308 */ /* 0x0003e20000000800 */
[----:B---3--:R-:W2:Y:S09]  /*8c40*/  LDSM.16.MT88.4 R76, [R210+0x4800] ;  /* 0x00480000d24c783b */ /* 0x008eb20000004200 */
[----:B------:R3:W-:Y:S01]  /*8c50*/  MUFU.EX2 R110, R72 ;  /* 0x00000048006e7308 */ /* 0x0007e20000000800 */
[----:B-1----:R-:W-:Y:S09]  /*8c60*/  FFMA.FTZ R80, R153, c[0x0][0x2d0], -R116 ;  /* 0x0000b40099507a23 */ /* 0x002ff20000010874 */
[----:B------:R1:W5:Y:S01]  /*8c70*/  MUFU.EX2 R246, R80 ;  /* 0x0000005000f67308 */ /* 0x0003620000000800 */
[----:B---3--:R-:W-:Y:S01]  /*8c80*/  LDSM.16.MT88.4 R72, [R208+0x1000] ;  /* 0x00100000d048783b */ /* 0x008fe20000004200 */
[C---:B--2---:R-:W-:Y:S07]  /*8c90*/  HMMA.16816.F32.BF16 R44, R68.reuse, R76, R44 ;  /* 0x0000004c442c723c */ /* 0x044fee000004182c */
[----:B-1----:R-:W1:Y:S01]  /*8ca0*/  LDSM.16.MT88.4 R80, [R209+0x4800] ;  /* 0x00480000d150783b */ /* 0x002e620000004200 */
[----:B------:R-:W-:Y:S04]  /*8cb0*/  FFMA.FTZ R102, R2, R94, R250 ;  /* 0x0000005e02667223 */ /* 0x000fe800000100fa */
[----:B------:R-:W-:Y:S01]  /*8cc0*/  FFMA.FTZ R2, R0, R93, R118 ;  /* 0x0000005d00027223 */ /* 0x000fe20000010076 */
[C---:B------:R-:W-:Y:S01]  /*8cd0*/  HMMA.16816.F32.BF16 R48, R68.reuse, R78, R48 ;  /* 0x0000004e4430723c */ /* 0x040fe20000041830 */
[----:B------:R-:W-:Y:S01]  /*8ce0*/  MUFU.EX2 R118, R101 ;  /* 0x0000006500767308 */ /* 0x000fe20000000800 */
[----:B------:R-:W2:Y:S01]  /*8cf0*/  LDSM.16.MT88.4 R76, [R209+0x1000] ;  /* 0x00100000d14c783b */ /* 0x000ea20000004200 */
[----:B------:R-:W-:Y:S01]  /*8d00*/  FADD.FTZ R0, R113, R102 ;  /* 0x0000006671007221 */ /* 0x000fe20000010000 */
[----:B----4-:R-:W-:Y:S01]  /*8d10*/  F2FP.BF16.PACK_AB R113, R119, R144 ;  /* 0x000000907771723e */ /* 0x010fe200000010ff */
[----:B------:R-:W-:Y:S01]  /*8d20*/  FADD.FTZ R2, R112, R2 ;  /* 0x0000000270027221 */ /* 0x000fe20000010000 */
[----:B------:R-:W-:Y:S01]  /*8d30*/  F2FP.BF16.PACK_AB R112, R146, R147 ;  /* 0x000000939270723e */ /* 0x000fe200000010ff */
[----:B------:R-:W-:Y:S03]  /*8d40*/  FADD.FTZ R0, R123, R0 ;  /* 0x000000007b007221 */ /* 0x000fe60000010000 */
[----:B------:R-:W-:Y:S02]  /*8d50*/  LDSM.16.MT88.4 R92, [R210+0x7000] ;  /* 0x00700000d25c783b */ /* 0x000fe40000004200 */
[----:B------:R-:W-:Y:S02]  /*8d60*/  FADD.FTZ R2, R122, R2 ;  /* 0x000000027a027221 */ /* 0x000fe40000010000 */
[----:B------:R-:W-:Y:S02]  /*8d70*/  FADD.FTZ R0, R121, R0 ;  /* 0x0000000079007221 */ /* 0x000fe40000010000 */
[----:B------:R-:W-:Y:S04]  /*8d80*/  FADD.FTZ R2, R120, R2 ;  /* 0x0000000278027221 */ /* 0x000fe80000010000 */
[----:B------:R-:W-:Y:S04]  /*8d90*/  FADD.FTZ R2, R251, R2 ;  /* 0x00000002fb027221 */ /* 0x000fe80000010000 */
[----:B------:R-:W-:Y:S04]  /*8da0*/  FADD.FTZ R2, R107, R2 ;  /* 0x000000026b027221 */ /* 0x000fe80000010000 */
[----:B------:R-:W-:Y:S04]  /*8db0*/  FADD.FTZ R2, R106, R2 ;  /* 0x000000026a027221 */ /* 0x000fe80000010000 */
[----:B------:R-:W-:Y:S01]  /*8dc0*/  FADD.FTZ R2, R105, R2 ;  /* 0x0000000269027221 */ /* 0x000fe20000010000 */
[C---:B-1----:R-:W-:Y:S03]  /*8dd0*/  HMMA.16816.F32.BF16 R52, R68.reuse, R80, R52 ;  /* 0x000000504434723c */ /* 0x042fe60000041834 */
[----:B-----5:R-:W-:Y:S04]  /*8de0*/  FADD.FTZ R2, R246, R2 ;  /* 0x00000002f6027221 */ /* 0x020fe80000010000 */
[----:B------:R-:W-:Y:S01]  /*8df0*/  FADD.FTZ R2, R111, R2 ;  /* 0x000000026f027221 */ /* 0x000fe20000010000 */
[C---:B------:R-:W-:Y:S01]  /*8e00*/  HMMA.16816.F32.BF16 R56, R68.reuse, R82, R56 ;  /* 0x000000524438723c */ /* 0x040fe20000041838 */
[----:B------:R-:W1:Y:S03]  /*8e10*/  LDSM.16.MT88.4 R80, [R211+0x1000] ;  /* 0x00100000d350783b */ /* 0x000e660000004200 */
[----:B------:R-:W-:Y:S04]  /*8e20*/  FADD.FTZ R2, R110, R2 ;  /* 0x000000026e027221 */ /* 0x000fe80000010000 */
[C---:B------:R-:W-:Y:S04]  /*8e30*/  HMMA.16816.F32.BF16 R60, R68.reuse, R84, R60 ;  /* 0x00000054443c723c */ /* 0x040fe8000004183c */
[----:B------:R-:W-:Y:S03]  /*8e40*/  FADD.FTZ R2, R109, R2 ;  /* 0x000000026d027221 */ /* 0x000fe60000010000 */
[--C-:B------:R-:W-:Y:S01]  /*8e50*/  FFMA.FTZ R84, R165, c[0x0][0x2d0], -R148.reuse ;  /* 0x0000b400a5547a23 */ /* 0x100fe20000010894 */
[----:B------:R-:W-:Y:S03]  /*8e60*/  HMMA.16816.F32.BF16 R64, R68, R86, R64 ;  /* 0x000000564440723c */ /* 0x000fe60000041840 */
[----:B------:R3:W-:Y:S04]  /*8e70*/  MUFU.EX2 R108, R84 ;  /* 0x00000054006c7308 */ /* 0x0007e80000000800 */
[----:B------:R-:W-:Y:S02]  /*8e80*/  F2FP.BF16.PACK_AB R68, R249, R104 ;  /* 0x00000068f944723e */ /* 0x000fe400000010ff */
[----:B------:R-:W-:Y:S03]  /*8e90*/  F2FP.BF16.PACK_AB R69, R111, R246 ;  /* 0x000000f66f45723e */ /* 0x000fe600000010ff */
[----:B------:R-:W-:Y:S02]  /*8ea0*/  F2FP.BF16.PACK_AB R71, R109, R110 ;  /* 0x0000006e6d47723e */ /* 0x000fe400000010ff */
[----:B------:R-:W-:Y:S07]  /*8eb0*/  F2FP.BF16.PACK_AB R70, R247, R248 ;  /* 0x000000f8f746723e */ /* 0x000fee00000010ff */
[C---:B------:R-:W-:Y:S03]  /*8ec0*/  HMMA.16816.F32.BF16 R4, R68.reuse, R72, R4 ;  /* 0x000000484404723c */ /* 0x040fe60000041804 */
[----:B---3--:R-:W-:Y:S05]  /*8ed0*/  FFMA.FTZ R84, R166, c[0x0][0x2d0], -R148 ;  /* 0x0000b400a6547a23 */ /* 0x008fea0000010894 */
[C---:B------:R-:W-:Y:S01]  /*8ee0*/  HMMA.16816.F32.BF16 R8, R68.reuse, R74, R8 ;  /* 0x0000004a4408723c */ /* 0x040fe20000041808 */
[----:B------:R-:W3:Y:S01]  /*8ef0*/  LDSM.16.MT88.4 R72, [R208+0x5000] ;  /* 0x00500000d048783b */ /* 0x000ee20000004200 */
[----:B------:R4:W-:Y:S06]  /*8f00*/  MUFU.EX2 R245, R84 ;  /* 0x0000005400f57308 */ /* 0x0009ec0000000800 */
[C---:B------:R-:W-:Y:S07]  /*8f10*/  HMMA.16816.F32.BF16 R12, R68.reuse, R88, R12 ;  /* 0x00000058440c723c */ /* 0x040fee000004180c */
[----:B------:R-:W-:Y:S01]  /*8f20*/  FFMA.FTZ R88, R162, c[0x0][0x2d0], -R116 ;  /* 0x0000b400a2587a23 */ /* 0x000fe20000010874 */
[C---:B------:R-:W-:Y:S03]  /*8f30*/  HMMA.16816.F32.BF16 R16, R68.reuse, R90, R16 ;  /* 0x0000005a4410723c */ /* 0x040fe60000041810 */
[----:B------:R5:W-:Y:S05]  /*8f40*/  MUFU.EX2 R166, R88 ;  /* 0x0000005800a67308 */ /* 0x000bea0000000800 */
[C---:B--2---:R-:W-:Y:S01]  /*8f50*/  HMMA.16816.F32.BF16 R20, R68.reuse, R76, R20 ;  /* 0x0000004c4414723c */ /* 0x044fe20000041814 */
[----:B----4-:R-:W2:Y:S06]  /*8f60*/  LDSM.16.MT88.4 R84, [R210+0x5000] ;  /* 0x00500000d254783b */ /* 0x010eac0000004200 */
[--C-:B------:R-:W-:Y:S01]  /*8f70*/  FFMA.FTZ R76, R167, c[0x0][0x2d0], -R148.reuse ;  /* 0x0000b400a74c7a23 */ /* 0x100fe20000010894 */
[C---:B------:R-:W-:Y:S03]  /*8f80*/  HMMA.16816.F32.BF16 R24, R68.reuse, R78, R24 ;  /* 0x0000004e4418723c */ /* 0x040fe60000041818 */
[----:B------:R4:W-:Y:S05]  /*8f90*/  MUFU.EX2 R244, R76 ;  /* 0x0000004c00f47308 */ /* 0x0009ea0000000800 */
[C---:B-1----:R-:W-:Y:S01]  /*8fa0*/  HMMA.16816.F32.BF16 R28, R68.reuse, R80, R28 ;  /* 0x00000050441c723c */ /* 0x042fe2000004181c */
[----:B-----5:R-:W-:Y:S07]  /*8fb0*/  LDSM.16.MT88.4 R88, [R210+0x1800] ;  /* 0x00180000d258783b */ /* 0x020fee0000004200 */
[C---:B------:R-:W-:Y:S01]  /*8fc0*/  HMMA.16816.F32.BF16 R32, R68.reuse, R82, R32 ;  /* 0x000000524420723c */ /* 0x040fe20000041820 */
[----:B------:R-:W-:Y:S07]  /*8fd0*/  LDSM.16.MT88.4 R80, [R211+0x5000] ;  /* 0x00500000d350783b */ /* 0x000fee0000004200 */
[C---:B---3--:R-:W-:Y:S04]  /*8fe0*/  HMMA.16816.F32.BF16 R36, R68.reuse, R72, R36 ;  /* 0x000000484424723c */ /* 0x048fe80000041824 */
[----:B----4-:R-:W-:Y:S03]  /*8ff0*/  FFMA.FTZ R76, R168, c[0x0][0x2d0], -R148 ;  /* 0x0000b400a84c7a23 */ /* 0x010fe60000010894 */
[--C-:B------:R-:W-:Y:S01]  /*9000*/  FFMA.FTZ R72, R163, c[0x0][0x2d0], -R116.reuse ;  /* 0x0000b400a3487a23 */ /* 0x100fe20000010874 */
[C---:B------:R-:W-:Y:S01]  /*9010*/  HMMA.16816.F32.BF16 R40, R68.reuse, R74, R40 ;  /* 0x0000004a4428723c */ /* 0x040fe20000041828 */
[----:B------:R1:W-:Y:S07]  /*9020*/  MUFU.EX2 R168, R76 ;  /* 0x0000004c00a87308 */ /* 0x0003ee0000000800 */
[C---:B--2---:R-:W-:Y:S03]  /*9030*/  HMMA.16816.F32.BF16 R44, R68.reuse, R84, R44 ;  /* 0x00000054442c723c */ /* 0x044fe6000004182c */
[----:B------:R2:W-:Y:S05]  /*9040*/  MUFU.EX2 R165, R72 ;  /* 0x0000004800a57308 */ /* 0x0005ea0000000800 */
[C---:B------:R-:W-:Y:S01]  /*9050*/  HMMA.16816.F32.BF16 R48, R68.reuse, R86, R48 ;  /* 0x000000564430723c */ /* 0x040fe20000041830 */
[----:B------:R-:W-:Y:S03]  /*9060*/  LDSM.16.MT88.4 R84, [R209+0x1800] ;  /* 0x00180000d154783b */ /* 0x000fe60000004200 */
[----:B-1----:R-:W-:Y:S04]  /*9070*/  FFMA.FTZ R76, R161, c[0x0][0x2d0], -R116 ;  /* 0x0000b400a14c7a23 */ /* 0x002fe80000010874 */
[----:B------:R1:W3:Y:S01]  /*9080*/  MUFU.EX2 R167, R76 ;  /* 0x0000004c00a77308 */ /* 0x0002e20000000800 */
[----:B--2---:R-:W-:Y:S08]  /*9090*/  LDSM.16.MT88.4 R72, [R208+0x1800] ;  /* 0x00180000d048783b */ /* 0x004ff00000004200 */
[----:B-1----:R-:W1:Y:S01]  /*90a0*/  LDSM.16.MT88.4 R76, [R209+0x5000] ;  /* 0x00500000d14c783b */ /* 0x002e620000004200 */
[----:B---3--:R-:W-:Y:S04]  /*90b0*/  FADD.FTZ R2, R167, R2 ;  /* 0x00000002a7027221 */ /* 0x008fe80000010000 */
[----:B------:R-:W-:Y:S04]  /*90c0*/  FADD.FTZ R2, R166, R2 ;  /* 0x00000002a6027221 */ /* 0x000fe80000010000 */
[----:B------:R-:W-:Y:S04]  /*90d0*/  FADD.FTZ R2, R165, R2 ;  /* 0x00000002a5027221 */ /* 0x000fe80000010000 */
[----:B------:R-:W-:Y:S01]  /*90e0*/  FADD.FTZ R2, R164, R2 ;  /* 0x00000002a4027221 */ /* 0x000fe20000010000 */
[C---:B-1----:R-:W-:Y:S08]  /*90f0*/  HMMA.16816.F32.BF16 R52, R68.reuse, R76, R52 ;  /* 0x0000004c4434723c */ /* 0x042ff00000041834 */
[C---:B------:R-:W-:Y:S01]  /*9100*/  HMMA.16816.F32.BF16 R56, R68.reuse, R78, R56 ;  /* 0x0000004e4438723c */ /* 0x040fe20000041838 */
[----:B------:R-:W1:Y:S07]  /*9110*/  LDSM.16.MT88.4 R76, [R211+0x1800] ;  /* 0x00180000d34c783b */ /* 0x000e6e0000004200 */
[C---:B------:R-:W-:Y:S07]  /*9120*/  HMMA.16816.F32.BF16 R60, R68.reuse, R80, R60 ;  /* 0x00000050443c723c */ /* 0x040fee000004183c */
[--C-:B------:R-:W-:Y:S01]  /*9130*/  FFMA.FTZ R80, R173, c[0x0][0x2d0], -R148.reuse ;  /* 0x0000b400ad507a23 */ /* 0x100fe20000010894 */
[----:B------:R-:W-:Y:S03]  /*9140*/  HMMA.16816.F32.BF16 R64, R68, R82, R64 ;  /* 0x000000524440723c */ /* 0x000fe60000041840 */
[----:B------:R2:W-:Y:S01]  /*9150*/  MUFU.EX2 R162, R80 ;  /* 0x0000005000a27308 */ /* 0x0005e20000000800 */
[----:B------:R-:W-:Y:S03]  /*9160*/  MOV R173, R127 ;  /* 0x0000007f00ad7202 */ /* 0x000fe60000000f00 */
[----:B------:R-:W-:Y:S02]  /*9170*/  F2FP.BF16.PACK_AB R68, R245, R108 ;  /* 0x0000006cf544723e */ /* 0x000fe400000010ff */
[----:B------:R-:W-:Y:S03]  /*9180*/  F2FP.BF16.PACK_AB R70, R168, R244 ;  /* 0x000000f4a846723e */ /* 0x000fe600000010ff */
[----:B------:R-:W-:Y:S02]  /*9190*/  F2FP.BF16.PACK_AB R69, R166, R167 ;  /* 0x000000a7a645723e */ /* 0x000fe400000010ff */
[----:B------:R-:W-:Y:S07]  /*91a0*/  F2FP.BF16.PACK_AB R71, R164, R165 ;  /* 0x000000a5a447723e */ /* 0x000fee00000010ff */
[C---:B------:R-:W-:Y:S01]  /*91b0*/  HMMA.16816.F32.BF16 R4, R68.reuse, R72, R4 ;  /* 0x000000484404723c */ /* 0x040fe20000041804 */
[----:B--2---:R-:W-:Y:S07]  /*91c0*/  LDSM.16.MT88.4 R80, [R210+0x5800] ;  /* 0x00580000d250783b */ /* 0x004fee0000004200 */
[C---:B------:R-:W-:Y:S01]  /*91d0*/  HMMA.16816.F32.BF16 R8, R68.reuse, R74, R8 ;  /* 0x0000004a4408723c */ /* 0x040fe20000041808 */
[----:B------:R-:W2:Y:S07]  /*91e0*/  LDSM.16.MT88.4 R72, [R208+0x5800] ;  /* 0x00580000d048783b */ /* 0x000eae0000004200 */
[C---:B------:R-:W-:Y:S08]  /*91f0*/  HMMA.16816.F32.BF16 R12, R68.reuse, R88, R12 ;  /* 0x00000058440c723c */ /* 0x040ff0000004180c */
[C---:B------:R-:W-:Y:S01]  /*9200*/  HMMA.16816.F32.BF16 R16, R68.reuse, R90, R16 ;  /* 0x0000005a4410723c */ /* 0x040fe20000041810 */
[----:B------:R-:W-:Y:S07]  /*9210*/  LDSM.16.MT88.4 R88, [R211+0x5800] ;  /* 0x00580000d358783b */ /* 0x000fee0000004200 */
[C---:B------:R-:W-:Y:S07]  /*9220*/  HMMA.16816.F32.BF16 R20, R68.reuse, R84, R20 ;  /* 0x000000544414723c */ /* 0x040fee0000041814 */
[--C-:B------:R-:W-:Y:S01]  /*9230*/  FFMA.FTZ R84, R174, c[0x0][0x2d0], -R148.reuse ;  /* 0x0000b400ae547a23 */ /* 0x100fe20000010894 */
[C---:B------:R-:W-:Y:S03]  /*9240*/  HMMA.16816.F32.BF16 R24, R68.reuse, R86, R24 ;  /* 0x000000564418723c */ /* 0x040fe60000041818 */
[----:B------:R3:W-:Y:S01]  /*9250*/  MUFU.EX2 R163, R84 ;  /* 0x0000005400a37308 */ /* 0x0007e20000000800 */
[----:B------:R-:W-:Y:S04]  /*9260*/  MOV R174, R126 ;  /* 0x0000007e00ae7202 */ /* 0x000fe80000000f00 */
[C---:B-1----:R-:W-:Y:S07]  /*9270*/  HMMA.16816.F32.BF16 R28, R68.reuse, R76, R28 ;  /* 0x0000004c441c723c */ /* 0x042fee000004181c */
[--C-:B------:R-:W-:Y:S01]  /*9280*/  FFMA.FTZ R76, R200, c[0x0][0x2d0], -R148.reuse ;  /* 0x0000b400c84c7a23 */ /* 0x100fe20000010894 */
[C---:B------:R-:W-:Y:S03]  /*9290*/  HMMA.16816.F32.BF16 R32, R68.reuse, R78, R32 ;  /* 0x0000004e4420723c */ /* 0x040fe60000041820 */
[----:B------:R1:W-:Y:S05]  /*92a0*/  MUFU.EX2 R160, R76 ;  /* 0x0000004c00a07308 */ /* 0x0003ea0000000800 */
[C---:B--2---:R-:W-:Y:S04]  /*92b0*/  HMMA.16816.F32.BF16 R36, R68.reuse, R72, R36 ;  /* 0x000000484424723c */ /* 0x044fe80000041824 */
[----:B---3--:R-:W-:Y:S01]  /*92c0*/  FFMA.FTZ R84, R175, c[0x0][0x2d0], -R148 ;  /* 0x0000b400af547a23 */ /* 0x008fe20000010894 */
[----:B------:R-:W-:Y:S02]  /*92d0*/  MOV R175, R125 ;  /* 0x0000007d00af7202 */ /* 0x000fe40000000f00 */
[----:B------:R-:W-:Y:S01]  /*92e0*/  FFMA.FTZ R72, R170, c[0x0][0x2d0], -R116 ;  /* 0x0000b400aa487a23 */ /* 0x000fe20000010874 */
[C---:B------:R-:W-:Y:S01]  /*92f0*/  HMMA.16816.F32.BF16 R40, R68.reuse, R74, R40 ;  /* 0x0000004a4428723c */ /* 0x040fe20000041828 */
[----:B------:R2:W-:Y:S01]  /*9300*/  MUFU.EX2 R161, R84 ;  /* 0x0000005400a17308 */ /* 0x0005e20000000800 */
[----:B------:R-:W-:Y:S02]  /*9310*/  LDSM.16.MT88.4 R124, [R208+0x3800] ;  /* 0x00380000d07c783b */ /* 0x000fe40000004200 */
[----:B------:R-:W-:Y:S04]  /*9320*/  FADD.FTZ R0, R175, R0 ;  /* 0x00000000af007221 */ /* 0x000fe80000010000 */
[C---:B------:R-:W-:Y:S03]  /*9330*/  HMMA.16816.F32.BF16 R44, R68.reuse, R80, R44 ;  /* 0x00000050442c723c */ /* 0x040fe6000004182c */
[----:B------:R3:W-:Y:S01]  /*9340*/  MUFU.EX2 R103, R72 ;  /* 0x0000004800677308 */ /* 0x0007e20000000800 */
[----:B-1----:R-:W-:Y:S02]  /*9350*/  FFMA.FTZ R76, R169, c[0x0][0x2d0], -R116 ;  /* 0x0000b400a94c7a23 */ /* 0x002fe40000010874 */
[----:B------:R-:W-:Y:S02]  /*9360*/  FADD.FTZ R0, R174, R0 ;  /* 0x00000000ae007221 */ /* 0x000fe40000010000 */
[C---:B------:R-:W-:Y:S04]  /*9370*/  HMMA.16816.F32.BF16 R48, R68.reuse, R82, R48 ;  /* 0x000000524430723c */ /* 0x040fe80000041830 */
[----:B------:R-:W-:Y:S01]  /*9380*/  FFMA.FTZ R80, R172, c[0x0][0x2d0], -R116 ;  /* 0x0000b400ac507a23 */ /* 0x000fe20000010874 */
[----:B------:R1:W4:Y:S01]  /*9390*/  MUFU.EX2 R159, R76 ;  /* 0x0000004c009f7308 */ /* 0x0003220000000800 */
[----:B------:R-:W-:Y:S01]  /*93a0*/  FADD.FTZ R0, R173, R0 ;  /* 0x00000000ad007221 */ /* 0x000fe20000010000 */
[----:B--2---:R-:W2:Y:S05]  /*93b0*/  LDSM.16.MT88.4 R84, [R209+0x5800] ;  /* 0x00580000d154783b */ /* 0x004eaa0000004200 */
[----:B------:R-:W-:Y:S03]  /*93c0*/  FADD.FTZ R0, R252, R0 ;  /* 0x00000000fc007221 */ /* 0x000fe60000010000 */
[----:B------:R5:W-:Y:S01]  /*93d0*/  MUFU.EX2 R157, R80 ;  /* 0x00000050009d7308 */ /* 0x000be20000000800 */
[----:B------:R-:W-:Y:S02]  /*93e0*/  FADD.FTZ R0, R104, R0 ;  /* 0x0000000068007221 */ /* 0x000fe40000010000 */
[----:B------:R-:W-:Y:S01]  /*93f0*/  LDSM.16.MT88.4 R104, [R210+0x7800] ;  /* 0x00780000d268783b */ /* 0x000fe20000004200 */
[----:B---3--:R-:W-:Y:S02]  /*9400*/  FFMA.FTZ R72, R171, c[0x0][0x2d0], -R116 ;  /* 0x0000b400ab487a23 */ /* 0x008fe40000010874 */
[----:B------:R-:W-:Y:S04]  /*9410*/  FADD.FTZ R0, R249, R0 ;  /* 0x00000000f9007221 */ /* 0x000fe80000010000 */
[----:B------:R-:W3:Y:S01]  /*9420*/  MUFU.EX2 R158, R72 ;  /* 0x00000048009e7308 */ /* 0x000ee20000000800 */
[----:B------:R-:W-:Y:S01]  /*9430*/  FADD.FTZ R0, R248, R0 ;  /* 0x00000000f8007221 */ /* 0x000fe20000010000 */
[----:B-1----:R-:W-:Y:S03]  /*9440*/  LDSM.16.MT88.4 R76, [R210+0x2000] ;  /* 0x00200000d24c783b */ /* 0x002fe60000004200 */
[----:B------:R-:W-:Y:S02]  /*9450*/  FADD.FTZ R0, R247, R0 ;  /* 0x00000000f7007221 */ /* 0x000fe40000010000 */
[----:B----4-:R-:W-:Y:S02]  /*9460*/  FADD.FTZ R2, R159, R2 ;  /* 0x000000029f027221 */ /* 0x010fe40000010000 */
[----:B------:R-:W-:Y:S02]  /*9470*/  FADD.FTZ R0, R108, R0 ;  /* 0x000000006c007221 */ /* 0x000fe40000010000 */
[----:B------:R-:W-:Y:S01]  /*9480*/  FADD.FTZ R2, R103, R2 ;  /* 0x0000000267027221 */ /* 0x000fe20000010000 */
[----:B------:R-:W-:Y:S01]  /*9490*/  LDSM.16.MT88.4 R108, [R209+0x7800] ;  /* 0x00780000d16c783b */ /* 0x000fe20000004200 */
[----:B------:R-:W-:Y:S04]  /*94a0*/  FADD.FTZ R0, R245, R0 ;  /* 0x00000000f5007221 */ /* 0x000fe80000010000 */
[----:B------:R-:W-:Y:S03]  /*94b0*/  FADD.FTZ R0, R244, R0 ;  /* 0x00000000f4007221 */ /* 0x000fe60000010000 */
[----:B-----5:R-:W-:Y:S01]  /*94c0*/  LDSM.16.MT88.4 R80, [R209+0x2000] ;  /* 0x00200000d150783b */ /* 0x020fe20000004200 */
[----:B------:R-:W-:Y:S01]  /*94d0*/  FADD.FTZ R0, R168, R0 ;  /* 0x00000000a8007221 */ /* 0x000fe20000010000 */
[C---:B--2---:R-:W-:Y:S03]  /*94e0*/  HMMA.16816.F32.BF16 R52, R68.reuse, R84, R52 ;  /* 0x000000544434723c */ /* 0x044fe60000041834 */
[----:B---3--:R-:W-:Y:S03]  /*94f0*/  FADD.FTZ R2, R158, R2 ;  /* 0x000000029e027221 */ /* 0x008fe60000010000 */
[----:B------:R-:W1:Y:S01]  /*9500*/  LDSM.16.MT88.4 R72, [R208+0x2000] ;  /* 0x00200000d048783b */ /* 0x000e620000004200 */
[----:B------:R-:W-:Y:S02]  /*9510*/  FADD.FTZ R0, R162, R0 ;  /* 0x00000000a2007221 */ /* 0x000fe40000010000 */
[----:B------:R-:W-:Y:S01]  /*9520*/  FADD.FTZ R2, R157, R2 ;  /* 0x000000029d027221 */ /* 0x000fe20000010000 */
[C---:B------:R-:W-:Y:S04]  /*9530*/  HMMA.16816.F32.BF16 R56, R68.reuse, R86, R56 ;  /* 0x000000564438723c */ /* 0x040fe80000041838 */
[----:B------:R-:W2:Y:S01]  /*9540*/  LDSM.16.MT88.4 R84, [R211+0x2000] ;  /* 0x00200000d354783b */ /* 0x000ea20000004200 */
[----:B------:R-:W-:Y:S03]  /*9550*/  FADD.FTZ R0, R163, R0 ;  /* 0x00000000a3007221 */ /* 0x000fe60000010000 */
[C---:B------:R-:W-:Y:S04]  /*9560*/  HMMA.16816.F32.BF16 R60, R68.reuse, R88, R60 ;  /* 0x00000058443c723c */ /* 0x040fe8000004183c */
[----:B------:R-:W-:Y:S03]  /*9570*/  FADD.FTZ R0, R161, R0 ;  /* 0x00000000a1007221 */ /* 0x000fe60000010000 */
[----:B------:R-:W-:Y:S01]  /*9580*/  FFMA.FTZ R88, R202, c[0x0][0x2d0], -R116 ;  /* 0x0000b400ca587a23 */ /* 0x000fe20000010874 */
[----:B------:R-:W-:Y:S03]  /*9590*/  HMMA.16816.F32.BF16 R64, R68, R90, R64 ;  /* 0x0000005a4440723c */ /* 0x000fe60000041840 */
[----:B------:R3:W-:Y:S01]  /*95a0*/  MUFU.EX2 R128, R88 ;  /* 0x0000005800807308 */ /* 0x0007e20000000800 */
[C---:B------:R-:W-:Y:S03]  /*95b0*/  FADD.FTZ R0, R160.reuse, R0 ;  /* 0x00000000a0007221 */ /* 0x040fe60000010000 */
[----:B------:R-:W-:Y:S02]  /*95c0*/  F2FP.BF16.PACK_AB R68, R163, R162 ;  /* 0x000000a2a344723e */ /* 0x000fe400000010ff */
[----:B------:R-:W-:Y:S03]  /*95d0*/  F2FP.BF16.PACK_AB R70, R160, R161 ;  /* 0x000000a1a046723e */ /* 0x000fe600000010ff */
[----:B------:R-:W-:Y:S02]  /*95e0*/  F2FP.BF16.PACK_AB R69, R103, R159 ;  /* 0x0000009f6745723e */ /* 0x000fe400000010ff */
[----:B------:R-:W-:Y:S07]  /*95f0*/  F2FP.BF16.PACK_AB R71, R157, R158 ;  /* 0x0000009e9d47723e */ /* 0x000fee00000010ff */
[C---:B-1----:R-:W-:Y:S01]  /*9600*/  HMMA.16816.F32.BF16 R4, R68.reuse, R72, R4 ;  /* 0x000000484404723c */ /* 0x042fe20000041804 */
[----:B---3--:R-:W-:Y:S06]  /*9610*/  LDSM.16.MT88.4 R88, [R210+0x2800] ;  /* 0x00280000d258783b */ /* 0x008fec0000004200 */
[--C-:B------:R-:W-:Y:S01]  /*9620*/  FFMA.FTZ R72, R218, c[0x0][0x2d0], -R148.reuse ;  /* 0x0000b400da487a23 */ /* 0x100fe20000010894 */
[C---:B------:R-:W-:Y:S03]  /*9630*/  HMMA.16816.F32.BF16 R8, R68.reuse, R74, R8 ;  /* 0x0000004a4408723c */ /* 0x040fe60000041808 */
[----:B------:R1:W3:Y:S05]  /*9640*/  MUFU.EX2 R156, R72 ;  /* 0x00000048009c7308 */ /* 0x0002ea0000000800 */
[C---:B------:R-:W-:Y:S07]  /*9650*/  HMMA.16816.F32.BF16 R12, R68.reuse, R76, R12 ;  /* 0x0000004c440c723c */ /* 0x040fee000004180c */
[----:B------:R-:W-:Y:S01]  /*9660*/  FFMA.FTZ R76, R220, c[0x0][0x2d0], -R148 ;  /* 0x0000b400dc4c7a23 */ /* 0x000fe20000010894 */
[C---:B------:R-:W-:Y:S03]  /*9670*/  HMMA.16816.F32.BF16 R16, R68.reuse, R78, R16 ;  /* 0x0000004e4410723c */ /* 0x040fe60000041810 */
[----:B------:R4:W5:Y:S05]  /*9680*/  MUFU.EX2 R131, R76 ;  /* 0x0000004c00837308 */ /* 0x00096a0000000800 */
[C---:B------:R-:W-:Y:S01]  /*9690*/  HMMA.16816.F32.BF16 R20, R68.reuse, R80, R20 ;  /* 0x000000504414723c */ /* 0x040fe20000041814 */
[----:B-1----:R-:W1:Y:S03]  /*96a0*/  LDSM.16.MT88.4 R72, [R208+0x6000] ;  /* 0x00600000d048783b */ /* 0x002e660000004200 */
[----:B---3--:R-:W-:Y:S03]  /*96b0*/  FADD.FTZ R0, R156, R0 ;  /* 0x000000009c007221 */ /* 0x008fe60000010000 */
[----:B------:R-:W-:Y:S01]  /*96c0*/  FFMA.FTZ R80, R224, c[0x0][0x2d0], -R148 ;  /* 0x0000b400e0507a23 */ /* 0x000fe20000010894 */
[C---:B------:R-:W-:Y:S03]  /*96d0*/  HMMA.16816.F32.BF16 R24, R68.reuse, R82, R24 ;  /* 0x000000524418723c */ /* 0x040fe60000041818 */
[----:B------:R3:W3:Y:S05]  /*96e0*/  MUFU.EX2 R130, R80 ;  /* 0x0000005000827308 */ /* 0x0006ea0000000800 */
[C---:B--2---:R-:W-:Y:S01]  /*96f0*/  HMMA.16816.F32.BF16 R28, R68.reuse, R84, R28 ;  /* 0x00000054441c723c */ /* 0x044fe2000004181c */
[----:B----4-:R-:W2:Y:S03]  /*9700*/  LDSM.16.MT88.4 R76, [R210+0x6000] ;  /* 0x00600000d24c783b */ /* 0x010ea60000004200 */
[----:B-----5:R-:W-:Y:S04]  /*9710*/  FADD.FTZ R0, R131, R0 ;  /* 0x0000000083007221 */ /* 0x020fe80000010000 */
[C---:B------:R-:W-:Y:S01]  /*9720*/  HMMA.16816.F32.BF16 R32, R68.reuse, R86, R32 ;  /* 0x000000564420723c */ /* 0x040fe20000041820 */
[----:B------:R-:W-:Y:S03]  /*9730*/  LDSM.16.MT88.4 R84, [R211+0x6000] ;  /* 0x00600000d354783b */ /* 0x000fe60000004200 */
[----:B---3--:R-:W-:Y:S02]  /*9740*/  FFMA.FTZ R80, R225, c[0x0][0x2d0], -R148 ;  /* 0x0000b400e1507a23 */ /* 0x008fe40000010894 */
[----:B------:R-:W-:Y:S02]  /*9750*/  FADD.FTZ R0, R130, R0 ;  /* 0x0000000082007221 */ /* 0x000fe40000010000 */
[----:B------:R3:W4:Y:S01]  /*9760*/  MUFU.EX2 R155, R80 ;  /* 0x00000050009b7308 */ /* 0x0007220000000800 */
[C---:B-1----:R-:W-:Y:S07]  /*9770*/  HMMA.16816.F32.BF16 R36, R68.reuse, R72, R36 ;  /* 0x000000484424723c */ /* 0x042fee0000041824 */
[--C-:B------:R-:W-:Y:S01]  /*9780*/  FFMA.FTZ R72, R203, c[0x0][0x2d0], -R116.reuse ;  /* 0x0000b400cb487a23 */ /* 0x100fe20000010874 */
[C---:B------:R-:W-:Y:S03]  /*9790*/  HMMA.16816.F32.BF16 R40, R68.reuse, R74, R40 ;  /* 0x0000004a4428723c */ /* 0x040fe60000041828 */
[----:B------:R1:W-:Y:S05]  /*97a0*/  MUFU.EX2 R154, R72 ;  /* 0x00000048009a7308 */ /* 0x0003ea0000000800 */
[C---:B--2---:R-:W-:Y:S04]  /*97b0*/  HMMA.16816.F32.BF16 R44, R68.reuse, R76, R44 ;  /* 0x0000004c442c723c */ /* 0x044fe8000004182c */
[--C-:B---3--:R-:W-:Y:S03]  /*97c0*/  FFMA.FTZ R80, R201, c[0x0][0x2d0], -R116.reuse ;  /* 0x0000b400c9507a23 */ /* 0x108fe60000010874 */
[----:B------:R-:W-:Y:S01]  /*97d0*/  FFMA.FTZ R76, R212, c[0x0][0x2d0], -R116 ;  /* 0x0000b400d44c7a23 */ /* 0x000fe20000010874 */
[C---:B------:R-:W-:Y:S01]  /*97e0*/  HMMA.16816.F32.BF16 R48, R68.reuse, R78, R48 ;  /* 0x0000004e4430723c */ /* 0x040fe20000041830 */
[----:B------:R2:W3:Y:S03]  /*97f0*/  MUFU.EX2 R129, R80 ;  /* 0x0000005000817308 */ /* 0x0004e60000000800 */
[----:B----4-:R-:W-:Y:S01]  /*9800*/  FADD.FTZ R0, R155, R0 ;  /* 0x000000009b007221 */ /* 0x010fe20000010000 */
[----:B-1----:R-:W-:Y:S06]  /*9810*/  LDSM.16.MT88.4 R72, [R208+0x2800] ;  /* 0x00280000d048783b */ /* 0x002fec0000004200 */
[----:B------:R1:W4:Y:S02]  /*9820*/  MUFU.EX2 R153, R76 ;  /* 0x0000004c00997308 */ /* 0x0003240000000800 */
[----:B--2---:R-:W2:Y:S01]  /*9830*/  LDSM.16.MT88.4 R80, [R209+0x6000] ;  /* 0x00600000d150783b */ /* 0x004ea20000004200 */
[----:B---3--:R-:W-:Y:S04]  /*9840*/  FADD.FTZ R2, R129, R2 ;  /* 0x0000000281027221 */ /* 0x008fe80000010000 */
[----:B------:R-:W-:Y:S04]  /*9850*/  FADD.FTZ R2, R128, R2 ;  /* 0x0000000280027221 */ /* 0x000fe80000010000 */
[----:B------:R-:W-:Y:S01]  /*9860*/  FADD.FTZ R2, R154, R2 ;  /* 0x000000029a027221 */ /* 0x000fe20000010000 */
[----:B-1----:R-:W1:Y:S03]  /*9870*/  LDSM.16.MT88.4 R76, [R209+0x2800] ;  /* 0x00280000d14c783b */ /* 0x002e660000004200 */
[----:B----4-:R-:W-:Y:S01]  /*9880*/  FADD.FTZ R2, R153, R2 ;  /* 0x0000000299027221 */ /* 0x010fe20000010000 */
[C---:B--2---:R-:W-:Y:S08]  /*9890*/  HMMA.16816.F32.BF16 R52, R68.reuse, R80, R52 ;  /* 0x000000504434723c */ /* 0x044ff00000041834 */
[C---:B------:R-:W-:Y:S01]  /*98a0*/  HMMA.16816.F32.BF16 R56, R68.reuse, R82, R56 ;  /* 0x000000524438723c */ /* 0x040fe20000041838 */
[----:B------:R-:W2:Y:S07]  /*98b0*/  LDSM.16.MT88.4 R80, [R211+0x2800] ;  /* 0x00280000d350783b */ /* 0x000eae0000004200 */
[C---:B------:R-:W-:Y:S07]  /*98c0*/  HMMA.16816.F32.BF16 R60, R68.reuse, R84, R60 ;  /* 0x00000054443c723c */ /* 0x040fee000004183c */
[----:B------:R-:W-:Y:S01]  /*98d0*/  FFMA.FTZ R84, R235, c[0x0][0x2d0], -R148 ;  /* 0x0000b400eb547a23 */ /* 0x000fe20000010894 */
[----:B------:R-:W-:Y:S03]  /*98e0*/  HMMA.16816.F32.BF16 R64, R68, R86, R64 ;  /* 0x000000564440723c */ /* 0x000fe60000041840 */
[----:B------:R3:W4:Y:S04]  /*98f0*/  MUFU.EX2 R152, R84 ;  /* 0x0000005400987308 */ /* 0x0007280000000800 */
[----:B------:R-:W-:Y:S02]  /*9900*/  F2FP.BF16.PACK_AB R68, R131, R156 ;  /* 0x0000009c8344723e */ /* 0x000fe400000010ff */
[----:B------:R-:W-:Y:S03]  /*9910*/  F2FP.BF16.PACK_AB R70, R155, R130 ;  /* 0x000000829b46723e */ /* 0x000fe600000010ff */
[----:B------:R-:W-:Y:S02]  /*9920*/  F2FP.BF16.PACK_AB R69, R128, R129 ;  /* 0x000000818045723e */ /* 0x000fe400000010ff */
[----:B------:R-:W-:Y:S07]  /*9930*/  F2FP.BF16.PACK_AB R71, R153, R154 ;  /* 0x0000009a9947723e */ /* 0x000fee00000010ff */
[C---:B------:R-:W-:Y:S01]  /*9940*/  HMMA.16816.F32.BF16 R4, R68.reuse, R72, R4 ;  /* 0x000000484404723c */ /* 0x040fe20000041804 */
[----:B---3--:R-:W-:Y:S02]  /*9950*/  LDSM.16.MT88.4 R84, [R210+0x6800] ;  /* 0x00680000d254783b */ /* 0x008fe40000004200 */
[----:B----4-:R-:W-:Y:S05]  /*9960*/  FADD.FTZ R0, R152, R0 ;  /* 0x0000000098007221 */ /* 0x010fea0000010000 */
[C---:B------:R-:W-:Y:S01]  /*9970*/  HMMA.16816.F32.BF16 R8, R68.reuse, R74, R8 ;  /* 0x0000004a4408723c */ /* 0x040fe20000041808 */
[----:B------:R-:W3:Y:S07]  /*9980*/  LDSM.16.MT88.4 R72, [R208+0x6800] ;  /* 0x00680000d048783b */ /* 0x000eee0000004200 */
[C---:B------:R-:W-:Y:S08]  /*9990*/  HMMA.16816.F32.BF16 R12, R68.reuse, R88, R12 ;  /* 0x00000058440c723c */ /* 0x040ff0000004180c */
[C---:B------:R-:W-:Y:S01]  /*99a0*/  HMMA.16816.F32.BF16 R16, R68.reuse, R90, R16 ;  /* 0x0000005a4410723c */ /* 0x040fe20000041810 */
[----:B------:R-:W-:Y:S07]  /*99b0*/  LDSM.16.MT88.4 R88, [R211+0x3000] ;  /* 0x00300000d358783b */ /* 0x000fee0000004200 */
[C---:B-1----:R-:W-:Y:S07]  /*99c0*/  HMMA.16816.F32.BF16 R20, R68.reuse, R76, R20 ;  /* 0x0000004c4414723c */ /* 0x042fee0000041814 */
[--C-:B------:R-:W-:Y:S01]  /*99d0*/  FFMA.FTZ R76, R236, c[0x0][0x2d0], -R148.reuse ;  /* 0x0000b400ec4c7a23 */ /* 0x100fe20000010894 */
[C---:B------:R-:W-:Y:S03]  /*99e0*/  HMMA.16816.F32.BF16 R24, R68.reuse, R78, R24 ;  /* 0x0000004e4418723c */ /* 0x040fe60000041818 */
[----:B------:R1:W4:Y:S05]  /*99f0*/  MUFU.EX2 R135, R76 ;  /* 0x0000004c00877308 */ /* 0x00032a0000000800 */
[C---:B--2---:R-:W-:Y:S07]  /*9a00*/  HMMA.16816.F32.BF16 R28, R68.reuse, R80, R28 ;  /* 0x00000050441c723c */ /* 0x044fee000004181c */
[----:B------:R-:W-:Y:S01]  /*9a10*/  FFMA.FTZ R80, R238, c[0x0][0x2d0], -R148 ;  /* 0x0000b400ee507a23 */ /* 0x000fe20000010894 */
[C---:B------:R-:W-:Y:S03]  /*9a20*/  HMMA.16816.F32.BF16 R32, R68.reuse, R82, R32 ;  /* 0x000000524420723c */ /* 0x040fe60000041820 */
[----:B------:R2:W5:Y:S05]  /*9a30*/  MUFU.EX2 R134, R80 ;  /* 0x0000005000867308 */ /* 0x00056a0000000800 */
[C---:B---3--:R-:W-:Y:S01]  /*9a40*/  HMMA.16816.F32.BF16 R36, R68.reuse, R72, R36 ;  /* 0x000000484424723c */ /* 0x048fe20000041824 */
[----:B-1----:R-:W1:Y:S03]  /*9a50*/  LDSM.16.MT88.4 R76, [R209+0x6800] ;  /* 0x00680000d14c783b */ /* 0x002e660000004200 */
[----:B----4-:R-:W-:Y:S03]  /*9a60*/  FADD.FTZ R0, R135, R0 ;  /* 0x0000000087007221 */ /* 0x010fe60000010000 */
[----:B------:R-:W-:Y:S01]  /*9a70*/  FFMA.FTZ R72, R227, c[0x0][0x2d0], -R116 ;  /* 0x0000b400e3487a23 */ /* 0x000fe20000010874 */
[C---:B------:R-:W-:Y:S03]  /*9a80*/  HMMA.16816.F32.BF16 R40, R68.reuse, R74, R40 ;  /* 0x0000004a4428723c */ /* 0x040fe60000041828 */
[----:B------:R3:W4:Y:S05]  /*9a90*/  MUFU.EX2 R133, R72 ;  /* 0x0000004800857308 */ /* 0x00072a0000000800 */
[C---:B------:R-:W-:Y:S04]  /*9aa0*/  HMMA.16816.F32.BF16 R44, R68.reuse, R84, R44 ;  /* 0x00000054442c723c */ /* 0x040fe8000004182c */
[--C-:B--2---:R-:W-:Y:S02]  /*9ab0*/  FFMA.FTZ R80, R239, c[0x0][0x2d0], -R148.reuse ;  /* 0x0000b400ef507a23 */ /* 0x104fe40000010894 */
[----:B------:R-:W-:Y:S02]  /*9ac0*/  FFMA.FTZ R148, R240, c[0x0][0x2d0], -R148 ;  /* 0x0000b400f0947a23 */ /* 0x000fe40000010894 */
[C---:B------:R-:W-:Y:S01]  /*9ad0*/  HMMA.16816.F32.BF16 R48, R68.reuse, R86, R48 ;  /* 0x000000564430723c */ /* 0x040fe20000041830 */
[----:B------:R2:W2:Y:S01]  /*9ae0*/  MUFU.EX2 R151, R80 ;  /* 0x0000005000977308 */ /* 0x0004a20000000800 */
[----:B------:R-:W-:Y:S02]  /*9af0*/  LDSM.16.MT88.4 R84, [R209+0x3000] ;  /* 0x00300000d154783b */ /* 0x000fe40000004200 */
[----:B-----5:R-:W-:Y:S07]  /*9b00*/  FADD.FTZ R0, R134, R0 ;  /* 0x0000000086007221 */ /* 0x020fee0000010000 */
[----:B------:R-:W5:Y:S01]  /*9b10*/  MUFU.EX2 R148, R148 ;  /* 0x0000009400947308 */ /* 0x000f620000000800 */
[----:B---3--:R-:W-:Y:S02]  /*9b20*/  FFMA.FTZ R72, R228, c[0x0][0x2d0], -R116 ;  /* 0x0000b400e4487a23 */ /* 0x008fe40000010874 */
[----:B----4-:R-:W-:Y:S01]  /*9b30*/  FADD.FTZ R2, R133, R2 ;  /* 0x0000000285027221 */ /* 0x010fe20000010000 */
[C---:B-1----:R-:W-:Y:S06]  /*9b40*/  HMMA.16816.F32.BF16 R52, R68.reuse, R76, R52 ;  /* 0x0000004c4434723c */ /* 0x042fec0000041834 */
[----:B------:R1:W3:Y:S01]  /*9b50*/  MUFU.EX2 R132, R72 ;  /* 0x0000004800847308 */ /* 0x0002e20000000800 */
[----:B--2---:R-:W2:Y:S01]  /*9b60*/  LDSM.16.MT88.4 R80, [R211+0x6800] ;  /* 0x00680000d350783b */ /* 0x004ea20000004200 */
[----:B------:R-:W-:Y:S01]  /*9b70*/  FFMA.FTZ R76, R230, c[0x0][0x2d0], -R116 ;  /* 0x0000b400e64c7a23 */ /* 0x000fe20000010874 */
[C---:B------:R-:W-:Y:S07]  /*9b80*/  HMMA.16816.F32.BF16 R56, R68.reuse, R78, R56 ;  /* 0x0000004e4438723c */ /* 0x040fee0000041838 */
[----:B------:R4:W-:Y:S01]  /*9b90*/  MUFU.EX2 R149, R76 ;  /* 0x0000004c00957308 */ /* 0x0009e20000000800 */
[----:B------:R-:W-:Y:S01]  /*9ba0*/  FADD.FTZ R0, R151, R0 ;  /* 0x0000000097007221 */ /* 0x000fe20000010000 */
[----:B-----5:R-:W-:Y:S03]  /*9bb0*/  F2FP.BF16.PACK_AB R114, R148, R145 ;  /* 0x000000919472723e */ /* 0x020fe600000010ff */
[--C-:B-1----:R-:W-:Y:S02]  /*9bc0*/  FFMA.FTZ R72, R229, c[0x0][0x2d0], -R116.reuse ;  /* 0x0000b400e5487a23 */ /* 0x102fe40000010874 */
[----:B------:R-:W-:Y:S03]  /*9bd0*/  FFMA.FTZ R116, R231, c[0x0][0x2d0], -R116 ;  /* 0x0000b400e7747a23 */ /* 0x000fe60000010874 */
[----:B------:R1:W5:Y:S01]  /*9be0*/  MUFU.EX2 R150, R72 ;  /* 0x0000004800967308 */ /* 0x0003620000000800 */
[----:B---3--:R-:W-:Y:S01]  /*9bf0*/  FADD.FTZ R2, R132, R2 ;  /* 0x0000000284027221 */ /* 0x008fe20000010000 */
[----:B----4-:R-:W-:Y:S08]  /*9c00*/  LDSM.16.MT88.4 R76, [R210+0x3000] ;  /* 0x00300000d24c783b */ /* 0x010ff00000004200 */
[----:B------:R-:W3:Y:S01]  /*9c10*/  MUFU.EX2 R116, R116 ;  /* 0x0000007400747308 */ /* 0x000ee20000000800 */
[C---:B--2---:R-:W-:Y:S08]  /*9c20*/  HMMA.16816.F32.BF16 R60, R68.reuse, R80, R60 ;  /* 0x00000050443c723c */ /* 0x044ff0000004183c */
[----:B------:R-:W-:Y:S01]  /*9c30*/  HMMA.16816.F32.BF16 R64, R68, R82, R64 ;  /* 0x000000524440723c */ /* 0x000fe20000041840 */
[----:B-1----:R-:W1:Y:S03]  /*9c40*/  LDSM.16.MT88.4 R72, [R208+0x3000] ;  /* 0x00300000d048783b */ /* 0x002e660000004200 */
[----:B-----5:R-:W-:Y:S03]  /*9c50*/  FADD.FTZ R2, R150, R2 ;  /* 0x0000000296027221 */ /* 0x020fe60000010000 */
[----:B------:R-:W-:Y:S02]  /*9c60*/  F2FP.BF16.PACK_AB R68, R135, R152 ;  /* 0x000000988744723e */ /* 0x000fe400000010ff */
[----:B------:R-:W-:Y:S01]  /*9c70*/  F2FP.BF16.PACK_AB R70, R151, R134 ;  /* 0x000000869746723e */ /* 0x000fe200000010ff */
[----:B------:R-:W2:Y:S02]  /*9c80*/  LDSM.16.MT88.4 R80, [R208+0x7000] ;  /* 0x00700000d050783b */ /* 0x000ea40000004200 */
[----:B------:R-:W-:Y:S02]  /*9c90*/  F2FP.BF16.PACK_AB R69, R132, R133 ;  /* 0x000000858445723e */ /* 0x000fe400000010ff */
[C---:B------:R-:W-:Y:S02]  /*9ca0*/  F2FP.BF16.PACK_AB R71, R149.reuse, R150 ;  /* 0x000000969547723e */ /* 0x040fe400000010ff */
[----:B---3--:R-:W-:Y:S05]  /*9cb0*/  F2FP.BF16.PACK_AB R115, R116, R118 ;  /* 0x000000767473723e */ /* 0x008fea00000010ff */
[C---:B-1----:R-:W-:Y:S08]  /*9cc0*/  HMMA.16816.F32.BF16 R4, R68.reuse, R72, R4 ;  /* 0x000000484404723c */ /* 0x042ff00000041804 */
[C---:B------:R-:W-:Y:S01]  /*9cd0*/  HMMA.16816.F32.BF16 R8, R68.reuse, R74, R8 ;  /* 0x0000004a4408723c */ /* 0x040fe20000041808 */
[----:B------:R-:W1:Y:S07]  /*9ce0*/  LDSM.16.MT88.4 R72, [R209+0x7000] ;  /* 0x00700000d148783b */ /* 0x000e6e0000004200 */
        /* <DEDUP_REMOVED lines=10> */
[C---:B------:R-:W-:Y:S01]  /*9d90*/  HMMA.16816.F32.BF16 R40, R68.reuse, R82, R40 ;  /* 0x000000524428723c */ /* 0x040fe20000041828 */
[----:B------:R-:W2:Y:S07]  /*9da0*/  LDSM.16.MT88.4 R80, [R210+0x3800] ;  /* 0x00380000d250783b */ /* 0x000eae0000004200 */
[C---:B------:R-:W-:Y:S08]  /*9db0*/  HMMA.16816.F32.BF16 R44, R68.reuse, R92, R44 ;  /* 0x0000005c442c723c */ /* 0x040ff0000004182c */
[C---:B------:R-:W-:Y:S08]  /*9dc0*/  HMMA.16816.F32.BF16 R48, R68.reuse, R94, R48 ;  /* 0x0000005e4430723c */ /* 0x040ff00000041830 */
[C---:B-1----:R-:W-:Y:S08]  /*9dd0*/  HMMA.16816.F32.BF16 R52, R68.reuse, R72, R52 ;  /* 0x000000484434723c */ /* 0x042ff00000041834 */
[C---:B------:R-:W-:Y:S08]  /*9de0*/  HMMA.16816.F32.BF16 R56, R68.reuse, R74, R56 ;  /* 0x0000004a4438723c */ /* 0x040ff00000041838 */
[C---:B---3--:R-:W-:Y:S08]  /*9df0*/  HMMA.16816.F32.BF16 R60, R68.reuse, R76, R60 ;  /* 0x0000004c443c723c */ /* 0x048ff0000004183c */
[----:B------:R-:W-:Y:S08]  /*9e00*/  HMMA.16816.F32.BF16 R64, R68, R78, R64 ;  /* 0x0000004e4440723c */ /* 0x000ff00000041840 */
[C---:B------:R-:W-:Y:S01]  /*9e10*/  HMMA.16816.F32.BF16 R120, R112.reuse, R124, R4 ;  /* 0x0000007c7078723c */ /* 0x040fe20000041804 */
[----:B------:R-:W1:Y:S07]  /*9e20*/  LDSM.16.MT88.4 R4, [R211+0x7800] ;  /* 0x00780000d304783b */ /* 0x000e6e0000004200 */
[C---:B------:R-:W-:Y:S01]  /*9e30*/  HMMA.16816.F32.BF16 R124, R112.reuse, R126, R8 ;  /* 0x0000007e707c723c */ /* 0x040fe20000041808 */
[----:B------:R-:W3:Y:S07]  /*9e40*/  LDL R8, [R1+0xc] ;  /* 0x00000c0001087983 */ /* 0x000eee0000100800 */
        /* <DEDUP_REMOVED lines=14> */
[----:B------:R-:W-:Y:S04]  /*9f30*/  HMMA.16816.F32.BF16 R112, R112, R6, R64 ;  /* 0x000000067070723c */ /* 0x000fe80000041840 */
[----:B------:R-:W-:Y:S02]  /*9f40*/  FADD.FTZ R2, R147, R0 ;  /* 0x0000000093027221 */ /* 0x000fe40000010000 */
[----:B------:R-:W-:Y:S02]  /*9f50*/  FADD.FTZ R0, R144, R4 ;  /* 0x0000000490007221 */ /* 0x000fe40000010000 */
[----:B------:R-:W-:Y:S04]  /*9f60*/  FADD.FTZ R2, R146, R2 ;  /* 0x0000000292027221 */ /* 0x000fe80000010000 */
[----:B------:R-:W-:Y:S02]  /*9f70*/  FADD.FTZ R2, R145, R2 ;  /* 0x0000000291027221 */ /* 0x000fe40000010000 */
[----:B------:R-:W-:Y:S01]  /*9f80*/  FADD.FTZ R0, R119, R0 ;  /* 0x0000000077007221 */ /* 0x000fe20000010000 */
[----:B------:R-:W-:Y:S01]  /*9f90*/  MOV R119, R3 ;  /* 0x0000000300777202 */ /* 0x000fe20000000f00 */
[----:B------:R-:W-:Y:S02]  /*9fa0*/  FADD.FTZ R2, R148, R2 ;  /* 0x0000000294027221 */ /* 0x000fe40000010000 */
[----:B------:R-:W-:Y:S01]  /*9fb0*/  FADD.FTZ R0, R118, R0 ;  /* 0x0000000076007221 */ /* 0x000fe20000010000 */
[----:B------:R-:W-:Y:S02]  /*9fc0*/  MOV R118, R117 ;  /* 0x0000007500767202 */ /* 0x000fe40000000f00 */
[----:B------:R1:W-:Y:S01]  /*9fd0*/  STL [R1], R2 ;  /* 0x0000000201007387 */ /* 0x0003e20000100800 */
[----:B------:R-:W-:Y:S05]  /*9fe0*/  FADD.FTZ R0, R116, R0 ;  /* 0x0000000074007221 */ /* 0x000fea0000010000 */
[----:B------:R1:W-:Y:S01]  /*9ff0*/  STL [R1+0x4], R0 ;  /* 0x0000040001007387 */ /* 0x0003e20000100800 */
[C---:B---3--:R-:W-:Y:S02]  /*a000*/  ISETP.GT.AND P0, PT, R223.reuse, R8, PT ;  /* 0x00000008df00720c */ /* 0x048fe40003f04270 */
[----:B------:R-:W-:Y:S02]  /*a010*/  IADD3 R223, R223, -0x1, RZ ;  /* 0xffffffffdfdf7810 */ /* 0x000fe40007ffe0ff */
[----:B------:R-:W-:Y:S09]  /*a020*/  MOV R8, R3 ;  /* 0x0000000300087202 */ /* 0x000ff20000000f00 */
[----:B-1----:R-:W-:-:S05]  /*a030*/  @P0 BRA `(.L_x_479) ;  /* 0xffffbb7000000947 */ /* 0x002fca000383ffff */
.L_x_468:
[----:B------:R-:W-:-:S13]  /*a040*/  ISETP.GE.AND P0, PT, R223, RZ, PT ;  /* 0x000000ffdf00720c */ /* 0x000fda0003f06270 */
[----:B------:R-:W-:Y:S05]  /*a050*/  @!P0 BRA `(.L_x_480) ;  /* 0x00003a4000008947 */ /* 0x000fea0003800000 */
[----:B------:R-:W-:Y:S02]  /*a060*/  MOV R119, R8 ;  /* 0x0000000800777202 */ /* 0x000fe40000000f00 */
[----:B------:R-:W-:Y:S02]  /*a070*/  MOV R118, R117 ;  /* 0x0000007500767202 */ /* 0x000fe40000000f00 */
.L_x_487:
[----:B-1----:R-:W2:Y:S01]  /*a080*/  LDL.64 R6, [R1+0x28] ;  /* 0x0000280001067983 */ /* 0x002ea20000100a00 */
[----:B------:R-:W-:Y:S04]  /*a090*/  DEPBAR.LE SB0, 0x0 ;  /* 0x000080000000791a */ /* 0x000fe80000000000 */
[----:B------:R-:W3:Y:S01]  /*a0a0*/  LDL R4, [R1+0x34] ;  /* 0x0000340001047983 */ /* 0x000ee20000100800 */
[----:B------:R-:W-:Y:S01]  /*a0b0*/  WARPSYNC 0xffffffff ;  /* 0xffffffff00007948 */ /* 0x000fe20003800000 */
[----:B------:R-:W-:Y:S01]  /*a0c0*/  SHF.R.S32.HI R0, RZ, 0x1f, R222 ;  /* 0x0000001fff007819 */ /* 0x000fe200000114de */
[----:B------:R-:W-:Y:S01]  /*a0d0*/  IMAD.WIDE.U32 R2, R222, c[0x0][0x208], RZ ;  /* 0x00008200de027a25 */ /* 0x000fe200078e00ff */
[----:B------:R-:W-:Y:S01]  /*a0e0*/  BAR.SYNC.DEFER_BLOCKING 0x0 ;  /* 0x0000000000007b1d */ /* 0x000fe20000010000 */
[----:B------:R-:W-:Y:S02]  /*a0f0*/  SHF.R.S32.HI R5, RZ, 0x1f, R237 ;  /* 0x0000001fff057819 */ /* 0x000fe400000114ed */
[----:B------:R-:W-:Y:S01]  /*a100*/  IMAD R0, R0, c[0x0][0x208], RZ ;  /* 0x0000820000007a24 */ /* 0x000fe200078e02ff */
[C---:B------:R-:W-:Y:S01]  /*a110*/  IADD3 R212, R204.reuse, 0x7800, RZ ;  /* 0x00007800ccd47810 */ /* 0x040fe20007ffe0ff */
[----:B------:R-:W-:Y:S01]  /*a120*/  IMAD.SHL.U32 R220, R237, 0x2, RZ ;  /* 0x00000002eddc7824 */ /* 0x000fe200078e00ff */
[----:B------:R-:W-:Y:S01]  /*a130*/  IADD3 R203, R204, 0x7000, RZ ;  /* 0x00007000cccb7810 */ /* 0x000fe20007ffe0ff */
[----:B------:R-:W-:Y:S01]  /*a140*/  IMAD R0, R222, c[0x0][0x20c], R0 ;  /* 0x00008300de007a24 */ /* 0x000fe200078e0200 */
[----:B------:R-:W-:Y:S01]  /*a150*/  IADD3 R202, R204, 0x6800, RZ ;  /* 0x00006800ccca7810 */ /* 0x000fe20007ffe0ff */
[----:B------:R-:W-:Y:S01]  /*a160*/  IMAD.SHL.U32 R55, R226, 0x2, RZ ;  /* 0x00000002e2377824 */ /* 0x000fe200078e00ff */
[C---:B------:R-:W-:Y:S01]  /*a170*/  IADD3 R201, R204.reuse, 0x6000, RZ ;  /* 0x00006000ccc97810 */ /* 0x040fe20007ffe0ff */
[----:B------:R-:W-:Y:S01]  /*a180*/  IMAD.IADD R3, R3, 0x1, R0 ;  /* 0x0000000103037824 */ /* 0x000fe200078e0200 */
[----:B------:R-:W-:Y:S02]  /*a190*/  SHF.R.S32.HI R0, RZ, 0x1f, R221 ;  /* 0x0000001fff007819 */ /* 0x000fe400000114dd */
[C---:B------:R-:W-:Y:S01]  /*a1a0*/  IADD3 R200, R204.reuse, 0x5800, RZ ;  /* 0x00005800ccc87810 */ /* 0x040fe20007ffe0ff */
[----:B------:R-:W-:Y:S01]  /*a1b0*/  IMAD.WIDE.U32 R2, R221, c[0x0][0x218], R2 ;  /* 0x00008600dd027a25 */ /* 0x000fe200078e0002 */
[C---:B------:R-:W-:Y:S02]  /*a1c0*/  IADD3 R117, R204.reuse, 0x5000, RZ ;  /* 0x00005000cc757810 */ /* 0x040fe40007ffe0ff */
[----:B------:R-:W-:Y:S01]  /*a1d0*/  IADD3 R116, R204, 0x4800, RZ ;  /* 0x00004800cc747810 */ /* 0x000fe20007ffe0ff */
[----:B------:R-:W-:Y:S01]  /*a1e0*/  IMAD R0, R0, c[0x0][0x218], RZ ;  /* 0x0000860000007a24 */ /* 0x000fe200078e02ff */
[----:B------:R-:W-:Y:S03]  /*a1f0*/  SHF.L.U64.HI R60, R237, 0x1, R5 ;  /* 0x00000001ed3c7819 */ /* 0x000fe60000010205 */
[----:B------:R-:W-:Y:S01]  /*a200*/  IMAD R0, R221, c[0x0][0x21c], R0 ;  /* 0x00008700dd007a24 */ /* 0x000fe200078e0200 */
[----:B------:R1:W4:Y:S04]  /*a210*/  LDSM.16.M88.4 R8, [R205] ;  /* 0x00000000cd08783b */ /* 0x0003280000000200 */
[----:B------:R1:W1:Y:S04]  /*a220*/  LDSM.16.M88.4 R16, [R205+0x800] ;  /* 0x00080000cd10783b */ /* 0x0002680000000200 */
        /* <DEDUP_REMOVED lines=14> */
[----:B--2---:R-:W-:Y:S04]  /*a310*/  IADD3 R36, P0, R6, R2, RZ ;  /* 0x0000000206247210 */ /* 0x004fe80007f1e0ff */
[----:B---3--:R-:W-:Y:S02]  /*a320*/  IADD3.X R2, R4, R3, R0, P0, !PT ;  /* 0x0000000304027210 */ /* 0x008fe400007fe400 */
[C---:B------:R-:W-:Y:S02]  /*a330*/  LEA R28, P0, R36.reuse, c[0x0][0x1f8], 0x1 ;  /* 0x00007e00241c7a11 */ /* 0x040fe400078008ff */
[----:B------:R-:W-:Y:S02]  /*a340*/  SHF.R.S32.HI R4, RZ, 0x1f, R226 ;  /* 0x0000001fff047819 */ /* 0x000fe400000114e2 */
[----:B------:R-:W-:Y:S02]  /*a350*/  LEA.HI.X R36, R36, c[0x0][0x1fc], R2, 0x1, P0 ;  /* 0x00007f0024247a11 */ /* 0x000fe400000f0c02 */
[----:B------:R-:W-:Y:S02]  /*a360*/  IADD3 R0, R204, 0x4000, RZ ;  /* 0x00004000cc007810 */ /* 0x000fe40007ffe0ff */
[----:B------:R-:W-:Y:S01]  /*a370*/  SHF.L.U64.HI R44, R226, 0x1, R4 ;  /* 0x00000001e22c7819 */ /* 0x000fe20000010204 */
[----:B------:R-:W-:-:S05]  /*a380*/  BRA.DIV ~URZ, `(.L_x_481) ;  /* 0x00007d127f007947 */ /* 0x000fca000b800000 */
[----:B-1--4-:R1:W2:Y:S02]  /*a390*/  SHFL.IDX PT, R29, R36, RZ, 0x181f ;  /* 0x00181fff241d7589 */ /* 0x0122a400000e0000 */
.L_x_530:
[C---:B------:R-:W-:Y:S01]  /*a3a0*/  HMMA.16816.F32.BF16 R4, R136.reuse, R8, RZ ;  /* 0x000000088804723c */ /* 0x040fe200000418ff */
[----:B------:R-:W3:Y:S01]  /*a3b0*/  SHFL.IDX PT, R38, R28, RZ, 0x181f ;  /* 0x00181fff1c267589 */ /* 0x000ee200000e0000 */
[----:B------:R-:W-:Y:S01]  /*a3c0*/  BSSY B0, `(.L_x_482) ;  /* 0x000012f000007945 */ /* 0x000fe20003800000 */
[----:B------:R-:W-:Y:S02]  /*a3d0*/  ISETP.GE.AND P0, PT, R226, c[0x0][0x1d4], PT ;  /* 0x00007500e2007a0c */ /* 0x000fe40003f06270 */
[----:B------:R-:W-:Y:S02]  /*a3e0*/  ISETP.GE.AND P2, PT, R237, c[0x0][0x1d4], PT ;  /* 0x00007500ed007a0c */ /* 0x000fe40003f46270 */
[----:B------:R-:W-:Y:S01]  /*a3f0*/  SEL R218, RZ, 0x10, P0 ;  /* 0x00000010ffda7807 */ /* 0x000fe20000000000 */
[C---:B------:R-:W-:Y:S01]  /*a400*/  HMMA.16816.F32.BF16 R8, R136.reuse, R10, RZ ;  /* 0x0000000a8808723c */ /* 0x040fe200000418ff */
[----:B------:R-:W4:Y:S02]  /*a410*/  SHFL.IDX PT, R46, R28, 0x1, 0x181f ;  /* 0x00381f001c2e7f89 */ /* 0x000f2400000e0000 */
[----:B------:R-:W-:Y:S02]  /*a420*/  ISETP.NE.U32.AND P6, PT, R218, RZ, PT ;  /* 0x000000ffda00720c */ /* 0x000fe40003fc5070 */
[----:B------:R-:W-:Y:S03]  /*a430*/  SEL R63, RZ, 0x10, P2 ;  /* 0x00000010ff3f7807 */ /* 0x000fe60001000000 */
[C---:B------:R-:W-:Y:S01]  /*a440*/  HMMA.16816.F32.BF16 R12, R136.reuse, R16, RZ ;  /* 0x00000010880c723c */ /* 0x040fe200000418ff */
[----:B------:R-:W5:Y:S07]  /*a450*/  SHFL.IDX PT, R37, R36, 0x1, 0x181f ;  /* 0x00381f0024257f89 */ /* 0x000f6e00000e0000 */
[C---:B------:R-:W-:Y:S01]  /*a460*/  HMMA.16816.F32.BF16 R16, R136.reuse, R18, RZ ;  /* 0x000000128810723c */ /* 0x040fe200000418ff */
[----:B------:R-:W1:Y:S07]  /*a470*/  SHFL.IDX PT, R45, R28, 0x2, 0x181f ;  /* 0x00581f001c2d7f89 */ /* 0x000e6e00000e0000 */
[C---:B------:R-:W-:Y:S01]  /*a480*/  HMMA.16816.F32.BF16 R20, R136.reuse, R24, RZ ;  /* 0x000000188814723c */ /* 0x040fe200000418ff */
[----:B------:R-:W2:Y:S07]  /*a490*/  SHFL.IDX PT, R54, R36, 0x2, 0x181f ;  /* 0x00581f0024367f89 */ /* 0x000eae00000e0000 */
[C---:B------:R-:W-:Y:S01]  /*a4a0*/  HMMA.16816.F32.BF16 R24, R136.reuse, R26, RZ ;  /* 0x0000001a8818723c */ /* 0x040fe200000418ff */
[----:B------:R1:W2:Y:S07]  /*a4b0*/  SHFL.IDX PT, R62, R28, 0x3, 0x181f ;  /* 0x00781f001c3e7f89 */ /* 0x0002ae00000e0000 */
[----:B------:R2:W2:Y:S01]  /*a4c0*/  SHFL.IDX PT, R61, R36, 0x3, 0x181f ;  /* 0x00781f00243d7f89 */ /* 0x0004a200000e0000 */
[CC--:B---3--:R-:W-:Y:S03]  /*a4d0*/  IADD3 R2, P4, R38.reuse, R55.reuse, RZ ;  /* 0x0000003726027210 */ /* 0x0c8fe60007f9e0ff */
[-C--:B------:R-:W-:Y:S02]  /*a4e0*/  IADD3 R38, P5, R38, R220.reuse, RZ ;  /* 0x000000dc26267210 */ /* 0x080fe40007fbe0ff */
[C---:B--2---:R-:W-:Y:S01]  /*a4f0*/  IMAD.X R3, R29.reuse, 0x1, R44, P4 ;  /* 0x000000011d037824 */ /* 0x044fe200020e062c */
[CC--:B----4-:R-:W-:Y:S02]  /*a500*/  IADD3 R52, P4, R46.reuse, R55.reuse, RZ ;  /* 0x000000372e347210 */ /* 0x0d0fe40007f9e0ff */
[----:B------:R-:W-:Y:S01]  /*a510*/  IMAD.X R39, R29, 0x1, R60, P5 ;  /* 0x000000011d277824 */ /* 0x000fe200028e063c */
[-C--:B------:R-:W-:Y:S01]  /*a520*/  IADD3 R46, P5, R46, R220.reuse, RZ ;  /* 0x000000dc2e2e7210 */ /* 0x080fe20007fbe0ff */
[----:B------:R2:W-:Y:S01]  /*a530*/  LDGSTS.E.BYPASS.LTC128B.128 [R219+0x100], [R2.64], !P0 ;  /* 0x0010000002db7fae */ /* 0x0005e2000c101d46 */
[C---:B-----5:R-:W-:Y:S03]  /*a540*/  IMAD.X R53, R37.reuse, 0x1, R44, P4 ;  /* 0x0000000125357824 */ /* 0x060fe600020e062c */
[----:B------:R-:W-:Y:S01]  /*a550*/  IMAD.X R47, R37, 0x1, R60, P5 ;  /* 0x00000001252f7824 */ /* 0x000fe200028e063c */
[C---:B-1----:R-:W-:Y:S01]  /*a560*/  HMMA.16816.F32.BF16 R28, R136.reuse, R32, RZ ;  /* 0x00000020881c723c */ /* 0x042fe200000418ff */
[C---:B------:R-:W-:Y:S01]  /*a570*/  ISETP.NE.U32.AND P5, PT, R63.reuse, RZ, PT ;  /* 0x000000ff3f00720c */ /* 0x040fe20003fa5070 */
[----:B------:R1:W-:Y:S01]  /*a580*/  LDGSTS.E.BYPASS.LTC128B.128 [R219+0x4100], [R38.64], !P2 ;  /* 0x0410000026db7fae */ /* 0x0003e2000d101d46 */
[----:B------:R-:W-:Y:S04]  /*a590*/  IADD3 R63, -R63, 0x10, RZ ;  /* 0x000000103f3f7810 */ /* 0x000fe80007ffe1ff */
[----:B------:R-:W-:Y:S01]  /*a5a0*/  LOP3.LUT R63, R63, 0xf, RZ, 0xc0, !PT ;  /* 0x0000000f3f3f7812 */ /* 0x000fe200078ec0ff */
[C---:B------:R-:W-:Y:S01]  /*a5b0*/  HMMA.16816.F32.BF16 R32, R136.reuse, R34, RZ ;  /* 0x000000228820723c */ /* 0x040fe200000418ff */
[----:B------:R3:W-:Y:S07]  /*a5c0*/  LDGSTS.E.BYPASS.LTC128B.128 [R219+0x1100], [R52.64], !P0 ;  /* 0x0110000034db7fae */ /* 0x0007ee000c101d46 */
[----:B------:R4:W-:Y:S01]  /*a5d0*/  LDGSTS.E.BYPASS.LTC128B.128 [R219+0x5100], [R46.64], !P2 ;  /* 0x051000002edb7fae */ /* 0x0009e2000d101d46 */
[C---:B--2---:R-:W-:Y:S05]  /*a5e0*/  IADD3 R2, P4, R45.reuse, R55, RZ ;  /* 0x000000372d027210 */ /* 0x044fea0007f9e0ff */
[----:B------:R-:W-:Y:S01]  /*a5f0*/  IMAD.X R3, R54, 0x1, R44, P4 ;  /* 0x0000000136037824 */ /* 0x000fe200020e062c */
[C---:B-1----:R-:W-:Y:S04]  /*a600*/  HMMA.16816.F32.BF16 R36, R136.reuse, R40, RZ ;  /* 0x000000288824723c */ /* 0x042fe800000418ff */
[----:B------:R1:W-:Y:S01]  /*a610*/  LDGSTS.E.BYPASS.LTC128B.128 [R219+0x2100], [R2.64], !P0 ;  /* 0x0210000002db7fae */ /* 0x0003e2000c101d46 */
[----:B---3--:R-:W-:Y:S03]  /*a620*/  IADD3 R52, -R218, 0x10, RZ ;  /* 0x00000010da347810 */ /* 0x008fe60007ffe1ff */
[C---:B------:R-:W-:Y:S01]  /*a630*/  HMMA.16816.F32.BF16 R40, R136.reuse, R42, RZ ;  /* 0x0000002a8828723c */ /* 0x040fe200000418ff */
[----:B------:R-:W-:Y:S03]  /*a640*/  LOP3.LUT R52, R52, 0xf, RZ, 0xc0, !PT ;  /* 0x0000000f34347812 */ /* 0x000fe600078ec0ff */
[----:B-1----:R-:W-:Y:S05]  /*a650*/  IADD3 R2, P0, R45, R220, RZ ;  /* 0x000000dc2d027210 */ /* 0x002fea0007f1e0ff */
[----:B------:R-:W-:Y:S03]  /*a660*/  IMAD.X R3, R54, 0x1, R60, P0 ;  /* 0x0000000136037824 */ /* 0x000fe600000e063c */
[-C--:B------:R-:W-:Y:S02]  /*a670*/  IADD3 R52, P4, P0, R52, R62.reuse, R55 ;  /* 0x0000003e34347210 */ /* 0x080fe4000789e037 */
[----:B------:R1:W-:Y:S02]  /*a680*/  LDGSTS.E.BYPASS.LTC128B.128 [R219+0x6100], [R2.64], !P2 ;  /* 0x0610000002db7fae */ /* 0x0003e4000d101d46 */
[-C--:B------:R-:W-:Y:S02]  /*a690*/  IADD3.X R53, RZ, R61.reuse, R44, P4, P0 ;  /* 0x0000003dff357210 */ /* 0x080fe400027e042c */
[C---:B----4-:R-:W-:Y:S01]  /*a6a0*/  HMMA.16816.F32.BF16 R44, R136.reuse, R48, RZ ;  /* 0x00000030882c723c */ /* 0x050fe200000418ff */
[----:B------:R-:W-:Y:S02]  /*a6b0*/  IADD3 R62, P4, P0, R63, R62, R220 ;  /* 0x0000003e3f3e7210 */ /* 0x000fe4000789e0dc */
[----:B------:R2:W-:Y:S02]  /*a6c0*/  LDGSTS.E.BYPASS.LTC128B.128.ZFILL [R219+0x3100], [R52.64], P6 ;  /* 0x0310000034db7fae */ /* 0x0005e4000b141d46 */
[----:B------:R-:W-:Y:S02]  /*a6d0*/  IADD3.X R63, RZ, R61, R60, P4, P0 ;  /* 0x0000003dff3f7210 */ /* 0x000fe400027e043c */
[----:B------:R-:W-:Y:S01]  /*a6e0*/  ISETP.GE.AND P0, PT, R223, 0x1, PT ;  /* 0x00000001df00780c */ /* 0x000fe20003f06270 */
[C---:B------:R-:W-:Y:S02]  /*a6f0*/  HMMA.16816.F32.BF16 R48, R136.reuse, R50, RZ ;  /* 0x000000328830723c */ /* 0x040fe400000418ff */
[----:B------:R3:W-:Y:S07]  /*a700*/  LDGSTS.E.BYPASS.LTC128B.128.ZFILL [R219+0x7100], [R62.64], P5 ;  /* 0x071000003edb7fae */ /* 0x0007ee000a941d46 */
[----:B------:R-:W0:Y:S01]  /*a710*/  LDGDEPBAR ;  /* 0x00000000000079af */ /* 0x000e220000000000 */
[C---:B--2---:R-:W-:Y:S08]  /*a720*/  HMMA.16816.F32.BF16 R52, R136.reuse, R56, RZ ;  /* 0x000000388834723c */ /* 0x044ff000000418ff */
[C---:B------:R-:W-:Y:S08]  /*a730*/  HMMA.16816.F32.BF16 R56, R136.reuse, R58, RZ ;  /* 0x0000003a8838723c */ /* 0x040ff000000418ff */
[C---:B---3--:R-:W-:Y:S08]  /*a740*/  HMMA.16816.F32.BF16 R60, R136.reuse, R64, RZ ;  /* 0x00000040883c723c */ /* 0x048ff000000418ff */
[----:B------:R-:W-:Y:S08]  /*a750*/  HMMA.16816.F32.BF16 R64, R136, R66, RZ ;  /* 0x000000428840723c */ /* 0x000ff000000418ff */
[C---:B------:R-:W-:Y:S08]  /*a760*/  HMMA.16816.F32.BF16 R4, R140.reuse, R144, R4 ;  /* 0x000000908c04723c */ /* 0x040ff00000041804 */
[C---:B------:R-:W-:Y:S01]  /*a770*/  HMMA.16816.F32.BF16 R8, R140.reuse, R146, R8 ;  /* 0x000000928c08723c */ /* 0x040fe20000041808 */
[----:B------:R-:W2:Y:S07]  /*a780*/  LDSM.16.M88.4 R144, [R207] ;  /* 0x00000000cf90783b */ /* 0x000eae0000000200 */
        /* <DEDUP_REMOVED lines=17> */
[----:B------:R-:W-:Y:S07]  /*a8a0*/  LDSM.16.M88.4 R168, [R206+-0x3800] ;  /* 0xffc80000cea8783b */ /* 0x000fee0000000200 */
[C---:B------:R-:W-:Y:S08]  /*a8b0*/  HMMA.16816.F32.BF16 R60, R140.reuse, R172, R60 ;  /* 0x000000ac8c3c723c */ /* 0x040ff0000004183c */
[----:B------:R-:W-:Y:S01]  /*a8c0*/  HMMA.16816.F32.BF16 R64, R140, R174, R64 ;  /* 0x000000ae8c40723c */ /* 0x000fe20000041840 */
[----:B------:R-:W-:Y:S07]  /*a8d0*/  LDSM.16.M88.4 R172, [R117] ;  /* 0x0000000075ac783b */ /* 0x000fee0000000200 */
        /* <DEDUP_REMOVED lines=8> */
[----:B------:R-:W4:Y:S07]  /*a960*/  LDSM.16.M88.4 R152, [R206+-0x4000] ;  /* 0xffc00000ce98783b */ /* 0x000f2e0000000200 */
[C---:B-----5:R-:W-:Y:S08]  /*a970*/  HMMA.16816.F32.BF16 R28, R176.reuse, R156, R28 ;  /* 0x0000009cb01c723c */ /* 0x060ff0000004181c */
[C---:B------:R-:W-:Y:S01]  /*a980*/  HMMA.16816.F32.BF16 R32, R176.reuse, R158, R32 ;  /* 0x0000009eb020723c */ /* 0x040fe20000041820 */
[----:B------:R-:W5:Y:S07]  /*a990*/  LDSM.16.M88.4 R156, [R206+-0x3000] ;  /* 0xffd00000ce9c783b */ /* 0x000f6e0000000200 */
[C---:B-1----:R-:W-:Y:S08]  /*a9a0*/  HMMA.16816.F32.BF16 R36, R176.reuse, R160, R36 ;  /* 0x000000a0b024723c */ /* 0x042ff00000041824 */
[C---:B------:R-:W-:Y:S01]  /*a9b0*/  HMMA.16816.F32.BF16 R40, R176.reuse, R162, R40 ;  /* 0x000000a2b028723c */ /* 0x040fe20000041828 */
[----:B------:R-:W1:Y:S07]  /*a9c0*/  LDSM.16.M88.4 R160, [R206+-0x2800] ;  /* 0xffd80000cea0783b */ /* 0x000e6e0000000200 */
[C---:B------:R-:W-:Y:S08]  /*a9d0*/  HMMA.16816.F32.BF16 R44, R176.reuse, R164, R44 ;  /* 0x000000a4b02c723c */ /* 0x040ff0000004182c */
[C---:B------:R-:W-:Y:S01]  /*a9e0*/  HMMA.16816.F32.BF16 R48, R176.reuse, R166, R48 ;  /* 0x000000a6b030723c */ /* 0x040fe20000041830 */
[----:B------:R-:W1:Y:S07]  /*a9f0*/  LDSM.16.M88.4 R164, [R206+-0x2000] ;  /* 0xffe00000cea4783b */ /* 0x000e6e0000000200 */
[C---:B--2---:R-:W-:Y:S08]  /*aa00*/  HMMA.16816.F32.BF16 R52, R176.reuse, R144, R52 ;  /* 0x00000090b034723c */ /* 0x044ff00000041834 */
[C---:B------:R-:W-:Y:S01]  /*aa10*/  HMMA.16816.F32.BF16 R56, R176.reuse, R146, R56 ;  /* 0x00000092b038723c */ /* 0x040fe20000041838 */
[----:B------:R-:W2:Y:S07]  /*aa20*/  LDSM.16.M88.4 R144, [R206+-0x1800] ;  /* 0xffe80000ce90783b */ /* 0x000eae0000000200 */
[C---:B---3--:R-:W-:Y:S08]  /*aa30*/  HMMA.16816.F32.BF16 R60, R176.reuse, R148, R60 ;  /* 0x00000094b03c723c */ /* 0x048ff0000004183c */
[----:B------:R-:W-:Y:S01]  /*aa40*/  HMMA.16816.F32.BF16 R64, R176, R150, R64 ;  /* 0x00000096b040723c */ /* 0x000fe20000041840 */
[----:B------:R-:W3:Y:S07]  /*aa50*/  LDSM.16.M88.4 R148, [R206+-0x1000] ;  /* 0xfff00000ce94783b */ /* 0x000eee0000000200 */
[C---:B----4-:R-:W-:Y:S08]  /*aa60*/  HMMA.16816.F32.BF16 R4, R180.reuse, R152, R4 ;  /* 0x00000098b404723c */ /* 0x050ff00000041804 */
[C---:B------:R-:W-:Y:S01]  /*aa70*/  HMMA.16816.F32.BF16 R8, R180.reuse, R154, R8 ;  /* 0x0000009ab408723c */ /* 0x040fe20000041808 */
[----:B------:R-:W4:Y:S07]  /*aa80*/  LDSM.16.M88.4 R152, [R206+-0x800] ;  /* 0xfff80000ce98783b */ /* 0x000f2e0000000200 */
[C---:B------:R-:W-:Y:S08]  /*aa90*/  HMMA.16816.F32.BF16 R12, R180.reuse, R168, R12 ;  /* 0x000000a8b40c723c */ /* 0x040ff0000004180c */
[C---:B------:R-:W-:Y:S01]  /*aaa0*/  HMMA.16816.F32.BF16 R16, R180.reuse, R170, R16 ;  /* 0x000000aab410723c */ /* 0x040fe20000041810 */
[----:B------:R-:W-:Y:S07]  /*aab0*/  LDSM.16.M88.4 R168, [R205+0x4800] ;  /* 0x00480000cda8783b */ /* 0x000fee0000000200 */
[C---:B-----5:R-:W-:Y:S08]  /*aac0*/  HMMA.16816.F32.BF16 R20, R180.reuse, R156, R20 ;  /* 0x0000009cb414723c */ /* 0x060ff00000041814 */
[C---:B------:R-:W-:Y:S01]  /*aad0*/  HMMA.16816.F32.BF16 R24, R180.reuse, R158, R24 ;  /* 0x0000009eb418723c */ /* 0x040fe20000041818 */
[----:B------:R-:W5:Y:S07]  /*aae0*/  LDSM.16.M88.4 R156, [R205+0x4000] ;  /* 0x00400000cd9c783b */ /* 0x000f6e0000000200 */
        /* <DEDUP_REMOVED lines=17> */
[----:B------:R-:W5:Y:S07]  /*ac00*/  LDSM.16.M88.4 R156, [R205+0x7800] ;  /* 0x00780000cd9c783b */ /* 0x000f6e0000000200 */
[C---:B------:R-:W-:Y:S08]  /*ac10*/  HMMA.16816.F32.BF16 R12, R184.reuse, R168, R12 ;  /* 0x000000a8b80c723c */ /* 0x040ff0000004180c */
[C---:B------:R-:W-:Y:S01]  /*ac20*/  HMMA.16816.F32.BF16 R16, R184.reuse, R170, R16 ;  /* 0x000000aab810723c */ /* 0x040fe20000041810 */
[----:B------:R-:W-:Y:S07]  /*ac30*/  LDSM.16.M88.4 R168, [R116] ;  /* 0x0000000074a8783b */ /* 0x000fee0000000200 */
[C---:B-1----:R-:W-:Y:S08]  /*ac40*/  HMMA.16816.F32.BF16 R20, R184.reuse, R160, R20 ;  /* 0x000000a0b814723c */ /* 0x042ff00000041814 */
[C---:B------:R-:W-:Y:S01]  /*ac50*/  HMMA.16816.F32.BF16 R24, R184.reuse, R162, R24 ;  /* 0x000000a2b818723c */ /* 0x040fe20000041818 */
[----:B------:R-:W1:Y:S07]  /*ac60*/  LDSM.16.M88.4 R160, [R0] ;  /* 0x0000000000a0783b */ /* 0x000e6e0000000200 */
[C---:B------:R-:W-:Y:S08]  /*ac70*/  HMMA.16816.F32.BF16 R28, R184.reuse, R164, R28 ;  /* 0x000000a4b81c723c */ /* 0x040ff0000004181c */
[C---:B------:R-:W-:Y:S01]  /*ac80*/  HMMA.16816.F32.BF16 R32, R184.reuse, R166, R32 ;  /* 0x000000a6b820723c */ /* 0x040fe20000041820 */
[----:B------:R-:W1:Y:S07]  /*ac90*/  LDSM.16.M88.4 R164, [R200] ;  /* 0x00000000c8a4783b */ /* 0x000e6e0000000200 */
[C---:B--2---:R-:W-:Y:S08]  /*aca0*/  HMMA.16816.F32.BF16 R36, R184.reuse, R144, R36 ;  /* 0x00000090b824723c */ /* 0x044ff00000041824 */
[C---:B------:R-:W-:Y:S01]  /*acb0*/  HMMA.16816.F32.BF16 R40, R184.reuse, R146, R40 ;  /* 0x00000092b828723c */ /* 0x040fe20000041828 */
[----:B------:R-:W2:Y:S07]  /*acc0*/  LDSM.16.M88.4 R144, [R201] ;  /* 0x00000000c990783b */ /* 0x000eae0000000200 */
[C---:B---3--:R-:W-:Y:S08]  /*acd0*/  HMMA.16816.F32.BF16 R44, R184.reuse, R148, R44 ;  /* 0x00000094b82c723c */ /* 0x048ff0000004182c */
[C---:B------:R-:W-:Y:S01]  /*ace0*/  HMMA.16816.F32.BF16 R48, R184.reuse, R150, R48 ;  /* 0x00000096b830723c */ /* 0x040fe20000041830 */
[----:B------:R-:W3:Y:S07]  /*acf0*/  LDSM.16.M88.4 R148, [R202] ;  /* 0x00000000ca94783b */ /* 0x000eee0000000200 */
[C---:B----4-:R-:W-:Y:S08]  /*ad00*/  HMMA.16816.F32.BF16 R52, R184.reuse, R152, R52 ;  /* 0x00000098b834723c */ /* 0x050ff00000041834 */
[C---:B------:R-:W-:Y:S01]  /*ad10*/  HMMA.16816.F32.BF16 R56, R184.reuse, R154, R56 ;  /* 0x0000009ab838723c */ /* 0x040fe20000041838 */
[----:B------:R-:W4:Y:S07]  /*ad20*/  LDSM.16.M88.4 R152, [R203] ;  /* 0x00000000cb98783b */ /* 0x000f2e0000000200 */
[C---:B-----5:R-:W-:Y:S01]  /*ad30*/  HMMA.16816.F32.BF16 R60, R184.reuse, R156, R60 ;  /* 0x0000009cb83c723c */ /* 0x060fe2000004183c */
[----:B------:R-:W-:Y:S07]  /*ad40*/  LDSM.16.M88.4 R200, [R207+0x5800] ;  /* 0x00580000cfc8783b */ /* 0x000fee0000000200 */
[----:B------:R-:W-:Y:S01]  /*ad50*/  HMMA.16816.F32.BF16 R64, R184, R158, R64 ;  /* 0x0000009eb840723c */ /* 0x000fe20000041840 */
[----:B------:R-:W5:Y:S07]  /*ad60*/  LDSM.16.M88.4 R156, [R212] ;  /* 0x00000000d49c783b */ /* 0x000f6e0000000200 */
        /* <DEDUP_REMOVED lines=23> */
[----:B------:R-:W5:Y:S07]  /*aee0*/  LDSM.16.M88.4 R156, [R206] ;  /* 0x00000000ce9c783b */ /* 0x000f6e0000000200 */
[C---:B-1----:R-:W-:Y:S08]  /*aef0*/  HMMA.16816.F32.BF16 R4, R192.reuse, R160, R4 ;  /* 0x000000a0c004723c */ /* 0x042ff00000041804 */
        /* <DEDUP_REMOVED lines=16> */
[----:B------:R-:W1:Y:S07]  /*b000*/  LDSM.16.M88.4 R144, [R206+0x800] ;  /* 0x00080000ce90783b */ /* 0x000e6e0000000200 */
[C---:B---3--:R-:W-:Y:S08]  /*b010*/  HMMA.16816.F32.BF16 R52, R192.reuse, R148, R52 ;  /* 0x00000094c034723c */ /* 0x048ff00000041834 */
[C---:B------:R-:W-:Y:S01]  /*b020*/  HMMA.16816.F32.BF16 R56, R192.reuse, R150, R56 ;  /* 0x00000096c038723c */ /* 0x040fe20000041838 */
[----:B------:R-:W2:Y:S01]  /*b030*/  LDSM.16.M88.4 R148, [R206+0x3800] ;  /* 0x00380000ce94783b */ /* 0x000ea20000000200 */
[----:B------:R-:W-:Y:S06]  /*b040*/  DEPBAR.LE SB0, 0x0 ;  /* 0x000080000000791a */ /* 0x000fec0000000000 */
[C---:B----4-:R-:W-:Y:S01]  /*b050*/  HMMA.16816.F32.BF16 R60, R192.reuse, R152, R60 ;  /* 0x00000098c03c723c */ /* 0x050fe2000004183c */
[----:B------:R-:W-:Y:S07]  /*b060*/  BAR.SYNC.DEFER_BLOCKING 0x0 ;  /* 0x0000000000007b1d */ /* 0x000fee0000010000 */
[----:B------:R-:W-:Y:S08]  /*b070*/  HMMA.16816.F32.BF16 R64, R192, R154, R64 ;  /* 0x0000009ac040723c */ /* 0x000ff00000041840 */
[C---:B-----5:R-:W-:Y:S08]  /*b080*/  HMMA.16816.F32.BF16 R4, R196.reuse, R156, R4 ;  /* 0x0000009cc404723c */ /* 0x060ff00000041804 */
        /* <DEDUP_REMOVED lines=15> */
[----:B------:R-:W-:Y:S07]  /*b180*/  @!UPT UIADD3 URZ, URZ, URZ, URZ ;  /* 0x0000003f3f3ff290 */ /* 0x000fee000fffe03f */
[----:B------:R-:W-:-:S11]  /*b190*/  @!P0 BRA `(.L_x_483) ;  /* 0x0000051000008947 */ /* 0x000fd60003800000 */
[----:B------:R-:W-:Y:S01]  /*b1a0*/  IMAD.MOV.U32 R221, RZ, RZ, RZ ;  /* 0x000000ffffdd7224 */ /* 0x000fe200078e00ff */
[----:B------:R-:W2:Y:S01]  /*b1b0*/  LDL R232, [R1+0x10] ;  /* 0x0000100001e87983 */ /* 0x000ea20000100800 */
[----:B------:R-:W-:Y:S02]  /*b1c0*/  IMAD.SHL.U32 R156, R237, 0x2, RZ ;  /* 0x00000002ed9c7824 */ /* 0x000fe400078e00ff */
[----:B------:R-:W-:Y:S01]  /*b1d0*/  IMAD.SHL.U32 R155, R226, 0x2, RZ ;  /* 0x00000002e29b7824 */ /* 0x000fe200078e00ff */
[----:B------:R-:W3:Y:S04]  /*b1e0*/  LDL R227, [R1+0x8] ;  /* 0x0000080001e37983 */ /* 0x000ee80000100800 */
        /* <DEDUP_REMOVED lines=12> */
[C---:B------:R-:W-:Y:S02]  /*b2b0*/  @!P1 LEA R116, P0, R3.reuse, c[0x0][0x2a0], 0x2 ;  /* 0x0000a80003749a11 */ /* 0x040fe400078010ff */
[----:B------:R-:W-:Y:S01]  /*b2c0*/  SHF.R.S32.HI R225, RZ, 0x1f, R237 ;  /* 0x0000001fffe17819 */ /* 0x000fe200000114ed */
[----:B------:R-:W-:Y:S01]  /*b2d0*/  IMAD R222, R0, c[0x0][0x2b8], R2 ;  /* 0x0000ae0000de7a24 */ /* 0x000fe200078e0202 */
[----:B------:R-:W-:Y:S02]  /*b2e0*/  @!P1 LEA.HI.X R117, R3, c[0x0][0x2a4], R117, 0x2, P0 ;  /* 0x0000a90003759a11 */ /* 0x000fe400000f1475 */
[----:B------:R-:W-:Y:S01]  /*b2f0*/  SHF.L.U64.HI R144, R237, 0x1, R225 ;  /* 0x00000001ed907819 */ /* 0x000fe200000102e1 */
        /* <DEDUP_REMOVED lines=18> */
.L_x_531:
[----:B------:R-:W-:-:S05]  /*b420*/  BRA.DIV ~URZ, `(.L_x_485) ;  /* 0x00006d527f007947 */ /* 0x000fca000b800000 */
[----:B------:R-:W3:Y:S01]  /*b430*/  SHFL.IDX PT, R146, R116, RZ, 0x181f ;  /* 0x00181fff74927589 */ /* 0x000ee200000e0000 */
[C---:B------:R-:W-:Y:S02]  /*b440*/  IADD3 R2, -R218.reuse, 0x10, RZ ;  /* 0x00000010da027810 */ /* 0x040fe40007ffe1ff */
[----:B------:R-:W-:Y:S01]  /*b450*/  ISETP.NE.U32.AND P0, PT, R218, RZ, PT ;  /* 0x000000ffda00720c */ /* 0x000fe20003f05070 */
[----:B------:R-:W4:Y:S01]  /*b460*/  SHFL.IDX PT, R3, R116, 0x1, 0x181f ;  /* 0x00381f0074037f89 */ /* 0x000f2200000e0000 */
[----:B------:R-:W-:Y:S03]  /*b470*/  LOP3.LUT R2, R2, 0xf, RZ, 0xc0, !PT ;  /* 0x0000000f02027812 */ /* 0x000fe600078ec0ff */
[----:B------:R-:W5:Y:S04]  /*b480*/  SHFL.IDX PT, R153, R0, 0x1, 0x181f ;  /* 0x00381f0000997f89 */ /* 0x000f6800000e0000 */
[----:B------:R-:W1:Y:S04]  /*b490*/  SHFL.IDX PT, R152, R116, 0x2, 0x181f ;  /* 0x00581f0074987f89 */ /* 0x000e6800000e0000 */
[----:B------:R-:W2:Y:S04]  /*b4a0*/  SHFL.IDX PT, R154, R0, 0x2, 0x181f ;  /* 0x00581f00009a7f89 */ /* 0x000ea800000e0000 */
[----:B-1----:R-:W1:Y:S04]  /*b4b0*/  SHFL.IDX PT, R0, R0, 0x3, 0x181f ;  /* 0x00781f0000007f89 */ /* 0x002e6800000e0000 */
[----:B------:R-:W1:Y:S01]  /*b4c0*/  SHFL.IDX PT, R116, R116, 0x3, 0x181f ;  /* 0x00781f0074747f89 */ /* 0x000e6200000e0000 */
[----:B---3--:R-:W-:Y:S02]  /*b4d0*/  IADD3 R148, P6, P5, R2, R146, R155 ;  /* 0x0000009202947210 */ /* 0x008fe40007dde09b */
[----:B------:R-:W-:Y:S02]  /*b4e0*/  IADD3 R146, P4, R146, R156, RZ ;  /* 0x0000009c92927210 */ /* 0x000fe40007f9e0ff */
[----:B--2---:R-:W-:Y:S02]  /*b4f0*/  IADD3.X R149, RZ, R145, R117, P6, P5 ;  /* 0x00000091ff957210 */ /* 0x004fe400037ea475 */
[C---:B----4-:R-:W-:Y:S01]  /*b500*/  IADD3 R150, P6, P5, R2.reuse, R3, R155 ;  /* 0x0000000302967210 */ /* 0x050fe20007dde09b */
[--C-:B------:R-:W-:Y:S02]  /*b510*/  IMAD.X R147, R145, 0x1, R144.reuse, P4 ;  /* 0x0000000191937824 */ /* 0x100fe400020e0690 */
[----:B------:R2:W-:Y:S01]  /*b520*/  LDGSTS.E.BYPASS.LTC128B.128.ZFILL [R219+0x8100], [R148.64], P0 ;  /* 0x0810000094db7fae */ /* 0x0005e20008141d46 */
[----:B-----5:R-:W-:Y:S02]  /*b530*/  IADD3.X R151, RZ, R153, R117, P6, P5 ;  /* 0x00000099ff977210 */ /* 0x020fe400037ea475 */
[----:B------:R-:W-:Y:S01]  /*b540*/  IADD3 R2, P6, P5, R2, R152, R155 ;  /* 0x0000009802027210 */ /* 0x000fe20007dde09b */
[----:B------:R3:W-:Y:S04]  /*b550*/  LDGSTS.E.BYPASS.LTC128B.128 [R219+0xc100], [R146.64], !P2 ;  /* 0x0c10000092db7fae */ /* 0x0007e8000d101d46 */
[----:B------:R4:W-:Y:S01]  /*b560*/  LDGSTS.E.BYPASS.LTC128B.128.ZFILL [R219+0x9100], [R150.64], P0 ;  /* 0x0910000096db7fae */ /* 0x0009e20008141d46 */
[----:B--2---:R-:W-:Y:S02]  /*b570*/  IADD3 R148, P4, R3, R156, RZ ;  /* 0x0000009c03947210 */ /* 0x004fe40007f9e0ff */
[----:B------:R-:W-:Y:S03]  /*b580*/  IADD3.X R3, RZ, R154, R117, P6, P5 ;  /* 0x0000009aff037210 */ /* 0x000fe600037ea475 */
[--C-:B------:R-:W-:Y:S01]  /*b590*/  IMAD.X R149, R153, 0x1, R144.reuse, P4 ;  /* 0x0000000199957824 */ /* 0x100fe200020e0690 */
[----:B---3--:R-:W-:Y:S04]  /*b5a0*/  IADD3 R146, P4, R152, R156, RZ ;  /* 0x0000009c98927210 */ /* 0x008fe80007f9e0ff */
[----:B------:R4:W-:Y:S01]  /*b5b0*/  LDGSTS.E.BYPASS.LTC128B.128 [R219+0xd100], [R148.64], !P2 ;  /* 0x0d10000094db7fae */ /* 0x0009e2000d101d46 */
[----:B------:R-:W-:Y:S03]  /*b5c0*/  IMAD.X R147, R154, 0x1, R144, P4 ;  /* 0x000000019a937824 */ /* 0x000fe600020e0690 */
[----:B------:R4:W-:Y:S04]  /*b5d0*/  LDGSTS.E.BYPASS.LTC128B.128.ZFILL [R219+0xa100], [R2.64], P0 ;  /* 0x0a10000002db7fae */ /* 0x0009e80008141d46 */
[----:B------:R4:W-:Y:S02]  /*b5e0*/  LDGSTS.E.BYPASS.LTC128B.128 [R219+0xe100], [R146.64], !P2 ;  /* 0x0e10000092db7fae */ /* 0x0009e4000d101d46 */
.L_x_532:
[C---:B-1--4-:R-:W-:Y:S02]  /*b5f0*/  IADD3 R3, -R218.reuse, 0x10, RZ ;  /* 0x00000010da037810 */ /* 0x052fe40007ffe1ff */
[----:B------:R-:W-:Y:S02]  /*b600*/  ISETP.NE.U32.AND P0, PT, R218, RZ, PT ;  /* 0x000000ffda00720c */ /* 0x000fe40003f05070 */
[----:B------:R-:W-:Y:S02]  /*b610*/  LOP3.LUT R3, R3, 0xf, RZ, 0xc0, !PT ;  /* 0x0000000f03037812 */ /* 0x000fe400078ec0ff */
[----:B------:R-:W-:Y:S02]  /*b620*/  IADD3 R2, P4, R116, R156, RZ ;  /* 0x0000009c74027210 */ /* 0x000fe40007f9e0ff */
[----:B------:R-:W-:Y:S03]  /*b630*/  IADD3 R116, P6, P5, R3, R116, R155 ;  /* 0x0000007403747210 */ /* 0x000fe60007dde09b */
[----:B------:R-:W-:Y:S01]  /*b640*/  IMAD.X R3, R0, 0x1, R144, P4 ;  /* 0x0000000100037824 */ /* 0x000fe200020e0690 */
[----:B------:R-:W-:Y:S05]  /*b650*/  IADD3.X R117, RZ, R0, R117, P6, P5 ;  /* 0x00000000ff757210 */ /* 0x000fea00037ea475 */
[----:B------:R-:W-:Y:S01]  /*b660*/  @!PT LDS RZ, [RZ] ;  /* 0x00000000fffff984 */ /* 0x000fe20000000800 */
[----:B------:R-:W-:Y:S01]  /*b670*/  @!PT LDS RZ, [RZ] ;  /* 0x00000000fffff984 */ /* 0x000fe20000000800 */
[----:B------:R-:W-:Y:S01]  /*b680*/  @!PT LDS RZ, [RZ] ;  /* 0x00000000fffff984 */ /* 0x000fe20000000800 */
[----:B------:R1:W-:Y:S04]  /*b690*/  LDGSTS.E.BYPASS.LTC128B.128.ZFILL [R219+0xb100], [R116.64], P0 ;  /* 0x0b10000074db7fae */ /* 0x0003e80008141d46 */
[----:B------:R1:W-:Y:S02]  /*b6a0*/  LDGSTS.E.BYPASS.LTC128B.128 [R219+0xf100], [R2.64], !P2 ;  /* 0x0f10000002db7fae */ /* 0x0003e4000d101d46 */
.L_x_483:
[----:B------:R-:W-:Y:S05]  /*b6b0*/  BSYNC B0 ;  /* 0x0000000000007941 */ /* 0x000fea0003800000 */
.L_x_482:
[----:B-1----:R-:W-:Y:S01]  /*b6c0*/  FMNMX.FTZ R2, R4, R118, !PT ;  /* 0x0000007604027209 */ /* 0x002fe20007810000 */
        /* <DEDUP_REMOVED lines=63> */
[----:B------:R-:W-:Y:S01]  /*bac0*/  FMNMX.FTZ R144, R67, R0, !PT ;  /* 0x0000000043907209 */ /* 0x000fe20007810000 */
[----:B------:R-:W-:-:S05]  /*bad0*/  BRA.DIV ~URZ, `(.L_x_486) ;  /* 0x00006b627f007947 */ /* 0x000fca000b800000 */
[----:B------:R-:W1:Y:S04]  /*bae0*/  SHFL.BFLY PT, R117, R116, 0x2, 0x1f ;  /* 0x0c401f0074757f89 */ /* 0x000e6800000e0000 */
[----:B------:R-:W2:Y:S01]  /*baf0*/  SHFL.BFLY PT, R0, R144, 0x2, 0x1f ;  /* 0x0c401f0090007f89 */ /* 0x000ea200000e0000 */
[----:B-1----:R-:W-:Y:S02]  /*bb00*/  FMNMX.FTZ R117, R116, R117, !PT ;  /* 0x0000007574757209 */ /* 0x002fe40007810000 */
[----:B--2---:R-:W-:Y:S03]  /*bb10*/  FMNMX.FTZ R116, R144, R0, !PT ;  /* 0x0000000090747209 */ /* 0x004fe60007810000 */
[----:B------:R-:W1:Y:S04]  /*bb20*/  SHFL.BFLY PT, R2, R117, 0x1, 0x1f ;  /* 0x0c201f0075027f89 */ /* 0x000e6800000e0000 */
[----:B------:R2:W3:Y:S01]  /*bb30*/  SHFL.BFLY PT, R0, R116, 0x1, 0x1f ;  /* 0x0c201f0074007f89 */ /* 0x0004e200000e0000 */
[----:B-1----:R-:W-:Y:S04]  /*bb40*/  FMNMX.FTZ R117, R117, R2, !PT ;  /* 0x0000000275757209 */ /* 0x002fe80007810000 */
.L_x_533:
[----:B---3--:R-:W-:Y:S01]  /*bb50*/  FMNMX.FTZ R3, R0, R116, !PT ;  /* 0x0000007400037209 */ /* 0x008fe20007810000 */
[C---:B------:R-:W-:Y:S01]  /*bb60*/  FADD.FTZ R2, -R117.reuse, R118 ;  /* 0x0000007675027221 */ /* 0x040fe20000010100 */
[----:B------:R-:W-:Y:S01]  /*bb70*/  WARPSYNC 0xffffffff ;  /* 0xffffffff00007948 */ /* 0x000fe20003800000 */
[----:B------:R-:W-:Y:S01]  /*bb80*/  FMUL.FTZ R156, R117, c[0x0][0x2d0] ;  /* 0x0000b400759c7a20 */ /* 0x000fe20000410000 */
[----:B------:R-:W1:Y:S01]  /*bb90*/  LDSM.16.MT88.4 R148, [R208] ;  /* 0x00000000d094783b */ /* 0x000e620000004200 */
[----:B------:R-:W-:Y:S01]  /*bba0*/  FADD.FTZ R0, -R3, R119 ;  /* 0x0000007703007221 */ /* 0x000fe20000010100 */
[----:B------:R-:W-:Y:S01]  /*bbb0*/  ISETP.GT.AND P0, PT, R223, RZ, PT ;  /* 0x000000ffdf00720c */ /* 0x000fe20003f04270 */
[----:B------:R-:W-:Y:S02]  /*bbc0*/  FMUL.FTZ R118, R3, c[0x0][0x2d0] ;  /* 0x0000b40003767a20 */ /* 0x000fe40000410000 */
[----:B------:R-:W-:Y:S02]  /*bbd0*/  FMUL.FTZ R2, R2, c[0x0][0x2d0] ;  /* 0x0000b40002027a20 */ /* 0x000fe40000410000 */
[----:B------:R-:W-:Y:S01]  /*bbe0*/  FMUL.FTZ R0, R0, c[0x0][0x2d0] ;  /* 0x0000b40000007a20 */ /* 0x000fe20000410000 */
[----:B------:R-:W3:Y:S01]  /*bbf0*/  LDSM.16.MT88.4 R152, [R210] ;  /* 0x00000000d298783b */ /* 0x000ee20000004200 */
[--C-:B------:R-:W-:Y:S02]  /*bc00*/  FFMA.FTZ R6, R6, c[0x0][0x2d0], -R118.reuse ;  /* 0x0000b40006067a23 */ /* 0x100fe40000010876 */
[----:B------:R-:W-:Y:S01]  /*bc10*/  FFMA.FTZ R7, R7, c[0x0][0x2d0], -R118 ;  /* 0x0000b40007077a23 */ /* 0x000fe20000010876 */
[----:B------:R-:W4:Y:S01]  /*bc20*/  MUFU.EX2 R2, R2 ;  /* 0x0000000200027308 */ /* 0x000f220000000800 */
[--C-:B------:R-:W-:Y:S02]  /*bc30*/  FFMA.FTZ R4, R4, c[0x0][0x2d0], -R156.reuse ;  /* 0x0000b40004047a23 */ /* 0x100fe4000001089c */
[----:B------:R-:W-:Y:S01]  /*bc40*/  FFMA.FTZ R5, R5, c[0x0][0x2d0], -R156 ;  /* 0x0000b40005057a23 */ /* 0x000fe2000001089c */
[----:B------:R-:W5:Y:S01]  /*bc50*/  LDL.LU R203, [R1] ;  /* 0x0000000001cb7983 */ /* 0x000f620000300800 */
[--C-:B------:R-:W-:Y:S02]  /*bc60*/  FFMA.FTZ R10, R10, c[0x0][0x2d0], -R118.reuse ;  /* 0x0000b4000a0a7a23 */ /* 0x100fe40000010876 */
[----:B------:R-:W-:Y:S02]  /*bc70*/  FFMA.FTZ R11, R11, c[0x0][0x2d0], -R118 ;  /* 0x0000b4000b0b7a23 */ /* 0x000fe40000010876 */
[--C-:B------:R-:W-:Y:S01]  /*bc80*/  FFMA.FTZ R8, R8, c[0x0][0x2d0], -R156.reuse ;  /* 0x0000b40008087a23 */ /* 0x100fe2000001089c */
[----:B------:R4:W-:Y:S01]  /*bc90*/  MUFU.EX2 R166, R4 ;  /* 0x0000000400a67308 */ /* 0x0009e20000000800 */
[----:B------:R-:W-:Y:S02]  /*bca0*/  FFMA.FTZ R9, R9, c[0x0][0x2d0], -R156 ;  /* 0x0000b40009097a23 */ /* 0x000fe4000001089c */
[--C-:B------:R-:W-:Y:S02]  /*bcb0*/  FFMA.FTZ R14, R14, c[0x0][0x2d0], -R118.reuse ;  /* 0x0000b4000e0e7a23 */ /* 0x100fe40000010876 */
[----:B------:R-:W-:Y:S02]  /*bcc0*/  FFMA.FTZ R15, R15, c[0x0][0x2d0], -R118 ;  /* 0x0000b4000f0f7a23 */ /* 0x000fe40000010876 */
[--C-:B------:R-:W-:Y:S02]  /*bcd0*/  FFMA.FTZ R12, R12, c[0x0][0x2d0], -R156.reuse ;  /* 0x0000b4000c0c7a23 */ /* 0x100fe4000001089c */
[----:B------:R-:W-:Y:S01]  /*bce0*/  FFMA.FTZ R13, R13, c[0x0][0x2d0], -R156 ;  /* 0x0000b4000d0d7a23 */ /* 0x000fe2000001089c */
[----:B------:R-:W2:Y:S01]  /*bcf0*/  MUFU.EX2 R175, R5 ;  /* 0x0000000500af7308 */ /* 0x000ea20000000800 */
[--C-:B------:R-:W-:Y:S02]  /*bd00*/  FFMA.FTZ R18, R18, c[0x0][0x2d0], -R118.reuse ;  /* 0x0000b40012127a23 */ /* 0x100fe40000010876 */
[----:B------:R-:W-:Y:S02]  /*bd10*/  FFMA.FTZ R19, R19, c[0x0][0x2d0], -R118 ;  /* 0x0000b40013137a23 */ /* 0x000fe40000010876 */
[--C-:B------:R-:W-:Y:S02]  /*bd20*/  FFMA.FTZ R24, R24, c[0x0][0x2d0], -R156.reuse ;  /* 0x0000b40018187a23 */ /* 0x100fe4000001089c */
[----:B------:R-:W-:Y:S02]  /*bd30*/  FFMA.FTZ R25, R25, c[0x0][0x2d0], -R156 ;  /* 0x0000b40019197a23 */ /* 0x000fe4000001089c */
[--C-:B------:R-:W-:Y:S01]  /*bd40*/  FFMA.FTZ R26, R26, c[0x0][0x2d0], -R118.reuse ;  /* 0x0000b4001a1a7a23 */ /* 0x100fe20000010876 */
[----:B------:R-:W-:Y:S01]  /*bd50*/  MUFU.EX2 R0, R0 ;  /* 0x0000000000007308 */ /* 0x000fe20000000800 */
[--C-:B------:R-:W-:Y:S02]  /*bd60*/  FFMA.FTZ R27, R27, c[0x0][0x2d0], -R118.reuse ;  /* 0x0000b4001b1b7a23 */ /* 0x100fe40000010876 */
[--C-:B------:R-:W-:Y:S02]  /*bd70*/  FFMA.FTZ R22, R22, c[0x0][0x2d0], -R118.reuse ;  /* 0x0000b40016167a23 */ /* 0x100fe40000010876 */
[----:B------:R-:W-:Y:S02]  /*bd80*/  FFMA.FTZ R23, R23, c[0x0][0x2d0], -R118 ;  /* 0x0000b40017177a23 */ /* 0x000fe40000010876 */
[--C-:B------:R-:W-:Y:S02]  /*bd90*/  FFMA.FTZ R28, R28, c[0x0][0x2d0], -R156.reuse ;  /* 0x0000b4001c1c7a23 */ /* 0x100fe4000001089c */
[----:B------:R-:W-:Y:S01]  /*bda0*/  FFMA.FTZ R29, R29, c[0x0][0x2d0], -R156 ;  /* 0x0000b4001d1d7a23 */ /* 0x000fe2000001089c */
[----:B------:R-:W-:Y:S01]  /*bdb0*/  MUFU.EX2 R172, R6 ;  /* 0x0000000600ac7308 */ /* 0x000fe20000000800 */
[--C-:B------:R-:W-:Y:S02]  /*bdc0*/  FFMA.FTZ R30, R30, c[0x0][0x2d0], -R118.reuse ;  /* 0x0000b4001e1e7a23 */ /* 0x100fe40000010876 */
[----:B------:R-:W-:Y:S02]  /*bdd0*/  FFMA.FTZ R31, R31, c[0x0][0x2d0], -R118 ;  /* 0x0000b4001f1f7a23 */ /* 0x000fe40000010876 */
[--C-:B------:R-:W-:Y:S02]  /*bde0*/  FFMA.FTZ R32, R32, c[0x0][0x2d0], -R156.reuse ;  /* 0x0000b40020207a23 */ /* 0x100fe4000001089c */
[----:B------:R-:W-:Y:S02]  /*bdf0*/  FFMA.FTZ R33, R33, c[0x0][0x2d0], -R156 ;  /* 0x0000b40021217a23 */ /* 0x000fe4000001089c */
[--C-:B------:R-:W-:Y:S01]  /*be00*/  FFMA.FTZ R34, R34, c[0x0][0x2d0], -R118.reuse ;  /* 0x0000b40022227a23 */ /* 0x100fe20000010876 */
[----:B------:R-:W-:Y:S01]  /*be10*/  MUFU.EX2 R174, R7 ;  /* 0x0000000700ae7308 */ /* 0x000fe20000000800 */
[----:B--2---:R-:W-:Y:S02]  /*be20*/  FFMA.FTZ R116, R35, c[0x0][0x2d0], -R118 ;  /* 0x0000b40023747a23 */ /* 0x004fe40000010876 */
        /* <DEDUP_REMOVED lines=8> */
[--C-:B------:R-:W-:Y:S02]  /*beb0*/  FFMA.FTZ R43, R43, c[0x0][0x2d0], -R118.reuse ;  /* 0x0000b4002b2b7a23 */ /* 0x100fe40000010876 */
[--C-:B------:R-:W-:Y:S01]  /*bec0*/  FFMA.FTZ R50, R50, c[0x0][0x2d0], -R118.reuse ;  /* 0x0000b40032327a23 */ /* 0x100fe20000010876 */
[----:B------:R-:W2:Y:S01]  /*bed0*/  MUFU.EX2 R200, R9 ;  /* 0x0000000900c87308 */ /* 0x000ea20000000800 */
[----:B------:R-:W-:Y:S02]  /*bee0*/  FFMA.FTZ R51, R51, c[0x0][0x2d0], -R118 ;  /* 0x0000b40033337a23 */ /* 0x000fe40000010876 */
[--C-:B------:R-:W-:Y:S02]  /*bef0*/  FFMA.FTZ R44, R44, c[0x0][0x2d0], -R156.reuse ;  /* 0x0000b4002c2c7a23 */ /* 0x100fe4000001089c */
[----:B------:R-:W-:Y:S02]  /*bf00*/  FFMA.FTZ R45, R45, c[0x0][0x2d0], -R156 ;  /* 0x0000b4002d2d7a23 */ /* 0x000fe4000001089c */
        /* <DEDUP_REMOVED lines=11> */
[----:B------:R-:W-:Y:S02]  /*bfc0*/  FFMA.FTZ R67, R67, c[0x0][0x2d0], -R118 ;  /* 0x0000b40043437a23 */ /* 0x000fe40000010876 */
[----:B------:R-:W2:Y:S01]  /*bfd0*/  LDL.LU R118, [R1+0x4] ;  /* 0x0000040001767983 */ /* 0x000ea20000300800 */
[--C-:B------:R-:W-:Y:S02]  /*bfe0*/  FFMA.FTZ R16, R16, c[0x0][0x2d0], -R156.reuse ;  /* 0x0000b40010107a23 */ /* 0x100fe4000001089c */
[----:B------:R-:W-:Y:S01]  /*bff0*/  MUFU.EX2 R171, R12 ;  /* 0x0000000c00ab7308 */ /* 0x000fe20000000800 */
        /* <DEDUP_REMOVED lines=15> */
[----:B------:R-:W-:Y:S10]  /*c0f0*/  MUFU.EX2 R165, R15 ;  /* 0x0000000f00a57308 */ /* 0x000ff40000000800 */
        /* <DEDUP_REMOVED lines=11> */
[----:B------:R-:W1:Y:S10]  /*c1b0*/  MUFU.EX2 R162, R21 ;  /* 0x0000001500a27308 */ /* 0x000e740000000800 */
[----:B------:R1:W-:Y:S10]  /*c1c0*/  MUFU.EX2 R158, R22 ;  /* 0x00000016009e7308 */ /* 0x0003f40000000800 */
[----:B------:R-:W1:Y:S10]  /*c1d0*/  MUFU.EX2 R157, R23 ;  /* 0x00000017009d7308 */ /* 0x000e740000000800 */
        /* <DEDUP_REMOVED lines=15> */
[----:B------:R-:W-:Y:S01]  /*c2d0*/  MUFU.EX2 R66, R66 ;  /* 0x0000004200427308 */ /* 0x000fe20000000800 */
[C---:B----4-:R-:W-:Y:S01]  /*c2e0*/  FMUL.FTZ R4, R2.reuse, R120 ;  /* 0x0000007802047220 */ /* 0x050fe20000410000 */
[----:B------:R-:W-:Y:S01]  /*c2f0*/  F2FP.BF16.PACK_AB R144, R175, R166 ;  /* 0x000000a6af90723e */ /* 0x000fe200000010ff */
[----:B------:R-:W-:Y:S01]  /*c300*/  FMUL.FTZ R5, R2, R121 ;  /* 0x0000007902057220 */ /* 0x000fe20000410000 */
[----:B--2---:R-:W-:Y:S01]  /*c310*/  F2FP.BF16.PACK_AB R146, R200, R202 ;  /* 0x000000cac892723e */ /* 0x004fe200000010ff */
[----:B------:R-:W-:Y:S01]  /*c320*/  FMUL.FTZ R6, R0, R122 ;  /* 0x0000007a00067220 */ /* 0x000fe20000410000 */
[----:B------:R-:W-:Y:S01]  /*c330*/  F2FP.BF16.PACK_AB R145, R174, R172 ;  /* 0x000000acae91723e */ /* 0x000fe200000010ff */
[----:B------:R-:W-:Y:S01]  /*c340*/  FMUL.FTZ R7, R0, R123 ;  /* 0x0000007b00077220 */ /* 0x000fe20000410000 */
[----:B-1----:R-:W-:Y:S01]  /*c350*/  F2FP.BF16.PACK_AB R147, R201, R173 ;  /* 0x000000adc993723e */ /* 0x002fe200000010ff */
[----:B------:R-:W1:Y:S01]  /*c360*/  LDSM.16.MT88.4 R120, [R209] ;  /* 0x00000000d178783b */ /* 0x000e620000004200 */
[----:B------:R-:W-:Y:S01]  /*c370*/  FMUL.FTZ R8, R2, R124 ;  /* 0x0000007c02087220 */ /* 0x000fe20000410000 */
[----:B------:R-:W-:Y:S01]  /*c380*/  F2FP.BF16.PACK_AB R20, R162, R161 ;  /* 0x000000a1a214723e */ /* 0x000fe200000010ff */
[----:B------:R-:W-:Y:S01]  /*c390*/  FMUL.FTZ R9, R2, R125 ;  /* 0x0000007d02097220 */ /* 0x000fe20000410000 */
[----:B------:R-:W-:Y:S01]  /*c3a0*/  F2FP.BF16.PACK_AB R22, R159, R160 ;  /* 0x000000a09f16723e */ /* 0x000fe200000010ff */
[C---:B------:R-:W-:Y:S01]  /*c3b0*/  FMUL.FTZ R10, R0.reuse, R126 ;  /* 0x0000007e000a7220 */ /* 0x040fe20000410000 */
[C---:B------:R-:W-:Y:S05]  /*c3c0*/  HMMA.16816.F32.BF16 R4, R144.reuse, R148, R4 ;  /* 0x000000949004723c */ /* 0x040fea0000041804 */
[----:B------:R-:W-:Y:S01]  /*c3d0*/  FMUL.FTZ R11, R0, R127 ;  /* 0x0000007f000b7220 */ /* 0x000fe20000410000 */
[----:B------:R-:W-:Y:S01]  /*c3e0*/  F2FP.BF16.PACK_AB R21, R157, R158 ;  /* 0x0000009e9d15723e */ /* 0x000fe200000010ff */
[----:B------:R-:W2:Y:S01]  /*c3f0*/  LDSM.16.MT88.4 R124, [R213] ;  /* 0x00000000d57c783b */ /* 0x000ea20000004200 */
[C---:B------:R-:W-:Y:S04]  /*c400*/  FMUL.FTZ R12, R2.reuse, R128 ;  /* 0x00000080020c7220 */ /* 0x040fe80000410000 */
[C---:B------:R-:W-:Y:S03]  /*c410*/  HMMA.16816.F32.BF16 R8, R144.reuse, R150, R8 ;  /* 0x000000969008723c */ /* 0x040fe60000041808 */
[C---:B------:R-:W-:Y:S01]  /*c420*/  FMUL.FTZ R68, R2.reuse, R68 ;  /* 0x0000004402447220 */ /* 0x040fe20000410000 */
[----:B------:R-:W4:Y:S01]  /*c430*/  LDSM.16.MT88.4 R148, [R208+0x4000] ;  /* 0x00400000d094783b */ /* 0x000f220000004200 */
[----:B------:R-:W-:Y:S02]  /*c440*/  FMUL.FTZ R69, R2, R69 ;  /* 0x0000004502457220 */ /* 0x000fe40000410000 */
[C---:B------:R-:W-:Y:S02]  /*c450*/  FMUL.FTZ R70, R0.reuse, R70 ;  /* 0x0000004600467220 */ /* 0x040fe40000410000 */
[----:B------:R-:W-:Y:S03]  /*c460*/  FMUL.FTZ R71, R0, R71 ;  /* 0x0000004700477220 */ /* 0x000fe60000410000 */
[----:B------:R-:W-:Y:S02]  /*c470*/  FMUL.FTZ R13, R2, R129 ;  /* 0x00000081020d7220 */ /* 0x000fe40000410000 */
[----:B------:R-:W-:Y:S02]  /*c480*/  FMUL.FTZ R14, R0, R130 ;  /* 0x00000082000e7220 */ /* 0x000fe40000410000 */
[C---:B---3--:R-:W-:Y:S03]  /*c490*/  HMMA.16816.F32.BF16 R68, R144.reuse, R152, R68 ;  /* 0x000000989044723c */ /* 0x048fe60000041844 */
[C---:B------:R-:W-:Y:S02]  /*c4a0*/  FMUL.FTZ R72, R2.reuse, R72 ;  /* 0x0000004802487220 */ /* 0x040fe40000410000 */
[----:B------:R-:W-:Y:S02]  /*c4b0*/  FMUL.FTZ R73, R2, R73 ;  /* 0x0000004902497220 */ /* 0x000fe40000410000 */
[C---:B------:R-:W-:Y:S02]  /*c4c0*/  FMUL.FTZ R74, R0.reuse, R74 ;  /* 0x0000004a004a7220 */ /* 0x040fe40000410000 */
[C---:B------:R-:W-:Y:S03]  /*c4d0*/  FMUL.FTZ R75, R0.reuse, R75 ;  /* 0x0000004b004b7220 */ /* 0x040fe60000410000 */
[----:B------:R-:W-:Y:S02]  /*c4e0*/  FMUL.FTZ R15, R0, R131 ;  /* 0x00000083000f7220 */ /* 0x000fe40000410000 */
[----:B------:R-:W-:Y:S01]  /*c4f0*/  LDSM.16.MT88.4 R128, [R208+0x800] ;  /* 0x00080000d080783b */ /* 0x000fe20000004200 */
[C---:B------:R-:W-:Y:S01]  /*c500*/  FMUL.FTZ R16, R2.reuse, R132 ;  /* 0x0000008402107220 */ /* 0x040fe20000410000 */
[C---:B------:R-:W-:Y:S03]  /*c510*/  HMMA.16816.F32.BF16 R72, R144.reuse, R154, R72 ;  /* 0x0000009a9048723c */ /* 0x040fe60000041848 */
[C---:B------:R-:W-:Y:S02]  /*c520*/  FMUL.FTZ R76, R2.reuse, R76 ;  /* 0x0000004c024c7220 */ /* 0x040fe40000410000 */
[----:B------:R-:W-:Y:S01]  /*c530*/  FMUL.FTZ R77, R2, R77 ;  /* 0x0000004d024d7220 */ /* 0x000fe20000410000 */
[----:B------:R-:W-:Y:S01]  /*c540*/  LDSM.16.MT88.4 R152, [R210+0x800] ;  /* 0x00080000d298783b */ /* 0x000fe20000004200 */
[C---:B------:R-:W-:Y:S02]  /*c550*/  FMUL.FTZ R78, R0.reuse, R78 ;  /* 0x0000004e004e7220 */ /* 0x040fe40000410000 */
[----:B------:R-:W-:Y:S03]  /*c560*/  FMUL.FTZ R79, R0, R79 ;  /* 0x0000004f004f7220 */ /* 0x000fe60000410000 */
[----:B------:R-:W-:Y:S02]  /*c570*/  FMUL.FTZ R17, R2, R133 ;  /* 0x0000008502117220 */ /* 0x000fe40000410000 */
[----:B------:R-:W-:Y:S02]  /*c580*/  FMUL.FTZ R18, R0, R134 ;  /* 0x0000008600127220 */ /* 0x000fe40000410000 */
[C---:B-1----:R-:W-:Y:S03]  /*c590*/  HMMA.16816.F32.BF16 R76, R144.reuse, R120, R76 ;  /* 0x00000078904c723c */ /* 0x042fe6000004184c */
        /* <DEDUP_REMOVED lines=8> */
[----:B------:R-:W-:Y:S02]  /*c620*/  FMUL.FTZ R85, R2, R85 ;  /* 0x0000005502557220 */ /* 0x000fe40000410000 */
[C---:B------:R-:W-:Y:S01]  /*c630*/  FMUL.FTZ R86, R0.reuse, R86 ;  /* 0x0000005600567220 */ /* 0x040fe20000410000 */
[----:B------:R-:W1:Y:S01]  /*c640*/  LDSM.16.MT88.4 R120, [R210+0x4000] ;  /* 0x00400000d278783b */ /* 0x000e620000004200 */
[----:B------:R-:W-:Y:S02]  /*c650*/  FMUL.FTZ R87, R0, R87 ;  /* 0x0000005700577220 */ /* 0x000fe40000410000 */
[C---:B------:R-:W-:Y:S03]  /*c660*/  FMUL.FTZ R88, R2.reuse, R88 ;  /* 0x0000005802587220 */ /* 0x040fe60000410000 */
[----:B------:R-:W-:Y:S02]  /*c670*/  FMUL.FTZ R89, R2, R89 ;  /* 0x0000005902597220 */ /* 0x000fe40000410000 */
[C---:B--2---:R-:W-:Y:S03]  /*c680*/  HMMA.16816.F32.BF16 R84, R144.reuse, R124, R84 ;  /* 0x0000007c9054723c */ /* 0x044fe60000041854 */
[C---:B------:R-:W-:Y:S02]  /*c690*/  FMUL.FTZ R90, R0.reuse, R90 ;  /* 0x0000005a005a7220 */ /* 0x040fe40000410000 */
[----:B------:R-:W-:Y:S02]  /*c6a0*/  FMUL.FTZ R91, R0, R91 ;  /* 0x0000005b005b7220 */ /* 0x000fe40000410000 */
[C---:B------:R-:W-:Y:S02]  /*c6b0*/  FMUL.FTZ R92, R2.reuse, R92 ;  /* 0x0000005c025c7220 */ /* 0x040fe40000410000 */
[----:B------:R-:W-:Y:S03]  /*c6c0*/  FMUL.FTZ R93, R2, R93 ;  /* 0x0000005d025d7220 */ /* 0x000fe60000410000 */
[C---:B------:R-:W-:Y:S01]  /*c6d0*/  HMMA.16816.F32.BF16 R88, R144.reuse, R126, R88 ;  /* 0x0000007e9058723c */ /* 0x040fe20000041858 */
[----:B------:R-:W2:Y:S02]  /*c6e0*/  LDSM.16.MT88.4 R124, [R209+0x4000] ;  /* 0x00400000d17c783b */ /* 0x000ea40000004200 */
[C---:B------:R-:W-:Y:S02]  /*c6f0*/  FMUL.FTZ R94, R0.reuse, R94 ;  /* 0x0000005e005e7220 */ /* 0x040fe40000410000 */
[----:B------:R-:W-:Y:S02]  /*c700*/  FMUL.FTZ R95, R0, R95 ;  /* 0x0000005f005f7220 */ /* 0x000fe40000410000 */
[C---:B------:R-:W-:Y:S02]  /*c710*/  FMUL.FTZ R96, R2.reuse, R96 ;  /* 0x0000006002607220 */ /* 0x040fe40000410000 */
[----:B------:R-:W-:Y:S03]  /*c720*/  FMUL.FTZ R97, R2, R97 ;  /* 0x0000006102617220 */ /* 0x000fe60000410000 */
[C---:B----4-:R-:W-:Y:S03]  /*c730*/  HMMA.16816.F32.BF16 R92, R144.reuse, R148, R92 ;  /* 0x00000094905c723c */ /* 0x050fe6000004185c */
[C---:B------:R-:W-:Y:S02]  /*c740*/  FMUL.FTZ R98, R0.reuse, R98 ;  /* 0x0000006200627220 */ /* 0x040fe40000410000 */
[----:B------:R-:W-:Y:S02]  /*c750*/  FMUL.FTZ R99, R0, R99 ;  /* 0x0000006300637220 */ /* 0x000fe40000410000 */
[C---:B------:R-:W-:Y:S02]  /*c760*/  FMUL.FTZ R100, R2.reuse, R100 ;  /* 0x0000006402647220 */ /* 0x040fe40000410000 */
[----:B------:R-:W-:Y:S03]  /*c770*/  FMUL.FTZ R101, R2, R101 ;  /* 0x0000006502657220 */ /* 0x000fe60000410000 */
[C---:B------:R-:W-:Y:S01]  /*c780*/  HMMA.16816.F32.BF16 R96, R144.reuse, R150, R96 ;  /* 0x000000969060723c */ /* 0x040fe20000041860 */
[----:B------:R-:W3:Y:S02]  /*c790*/  LDSM.16.MT88.4 R148, [R211+0x4000] ;  /* 0x00400000d394783b */ /* 0x000ee40000004200 */
[C---:B------:R-:W-:Y:S02]  /*c7a0*/  FMUL.FTZ R102, R0.reuse, R102 ;  /* 0x0000006600667220 */ /* 0x040fe40000410000 */
[----:B------:R-:W-:Y:S02]  /*c7b0*/  FMUL.FTZ R103, R0, R103 ;  /* 0x0000006700677220 */ /* 0x000fe40000410000 */
[C---:B------:R-:W-:Y:S02]  /*c7c0*/  FMUL.FTZ R104, R2.reuse, R104 ;  /* 0x0000006802687220 */ /* 0x040fe40000410000 */
[----:B------:R-:W-:Y:S03]  /*c7d0*/  FMUL.FTZ R105, R2, R105 ;  /* 0x0000006902697220 */ /* 0x000fe60000410000 */
[C---:B-1----:R-:W-:Y:S03]  /*c7e0*/  HMMA.16816.F32.BF16 R100, R144.reuse, R120, R100 ;  /* 0x000000789064723c */ /* 0x042fe60000041864 */
[C---:B------:R-:W-:Y:S02]  /*c7f0*/  FMUL.FTZ R106, R0.reuse, R106 ;  /* 0x0000006a006a7220 */ /* 0x040fe40000410000 */
[----:B------:R-:W-:Y:S02]  /*c800*/  FMUL.FTZ R107, R0, R107 ;  /* 0x0000006b006b7220 */ /* 0x000fe40000410000 */
[----:B------:R-:W-:Y:S01]  /*c810*/  F2FP.BF16.PACK_AB R120, R170, R171 ;  /* 0x000000abaa78723e */ /* 0x000fe200000010ff */
[C---:B------:R-:W-:Y:S01]  /*c820*/  FMUL.FTZ R108, R2.reuse, R108 ;  /* 0x0000006c026c7220 */ /* 0x040fe20000410000 */
[----:B------:R-:W-:Y:S03]  /*c830*/  F2FP.BF16.PACK_AB R121, R165, R167 ;  /* 0x000000a7a579723e */ /* 0x000fe600000010ff */
[C---:B------:R-:W-:Y:S03]  /*c840*/  HMMA.16816.F32.BF16 R104, R144.reuse, R122, R104 ;  /* 0x0000007a9068723c */ /* 0x040fe60000041868 */
[----:B------:R-:W-:Y:S02]  /*c850*/  FMUL.FTZ R109, R2, R109 ;  /* 0x0000006d026d7220 */ /* 0x000fe40000410000 */
[----:B------:R-:W-:Y:S02]  /*c860*/  FMUL.FTZ R110, R0, R110 ;  /* 0x0000006e006e7220 */ /* 0x000fe40000410000 */
[----:B------:R-:W-:Y:S01]  /*c870*/  F2FP.BF16.PACK_AB R122, R168, R169 ;  /* 0x000000a9a87a723e */ /* 0x000fe200000010ff */
[C---:B--2---:R-:W-:Y:S04]  /*c880*/  HMMA.16816.F32.BF16 R12, R144.reuse, R124, R12 ;  /* 0x0000007c900c723c */ /* 0x044fe8000004180c */
[----:B------:R-:W-:Y:S01]  /*c890*/  FMUL.FTZ R111, R0, R111 ;  /* 0x0000006f006f7220 */ /* 0x000fe20000410000 */
[----:B------:R-:W-:Y:S01]  /*c8a0*/  F2FP.BF16.PACK_AB R123, R163, R164 ;  /* 0x000000a4a37b723e */ /* 0x000fe200000010ff */
[C---:B------:R-:W-:Y:S02]  /*c8b0*/  FMUL.FTZ R112, R2.reuse, R112 ;  /* 0x0000007002707220 */ /* 0x040fe40000410000 */
[----:B------:R-:W-:Y:S03]  /*c8c0*/  FMUL.FTZ R113, R2, R113 ;  /* 0x0000007102717220 */ /* 0x000fe60000410000 */
[C---:B------:R-:W-:Y:S01]  /*c8d0*/  HMMA.16816.F32.BF16 R108, R144.reuse, R126, R108 ;  /* 0x0000007e906c723c */ /* 0x040fe2000004186c */
[----:B------:R-:W1:Y:S02]  /*c8e0*/  LDSM.16.MT88.4 R124, [R209+0x800] ;  /* 0x00080000d17c783b */ /* 0x000e640000004200 */
[C---:B------:R-:W-:Y:S02]  /*c8f0*/  FMUL.FTZ R114, R0.reuse, R114 ;  /* 0x0000007200727220 */ /* 0x040fe40000410000 */
[----:B------:R-:W-:Y:S02]  /*c900*/  FMUL.FTZ R115, R0, R115 ;  /* 0x0000007300737220 */ /* 0x000fe40000410000 */
[----:B-----5:R-:W-:Y:S01]  /*c910*/  FFMA.FTZ R2, R2, R203, R166 ;  /* 0x000000cb02027223 */ /* 0x020fe200000100a6 */
[C---:B---3--:R-:W-:Y:S04]  /*c920*/  HMMA.16816.F32.BF16 R16, R144.reuse, R148, R16 ;  /* 0x000000949010723c */ /* 0x048fe80000041810 */
[----:B------:R-:W-:Y:S01]  /*c930*/  FFMA.FTZ R0, R0, R118, R172 ;  /* 0x0000007600007223 */ /* 0x000fe200000100ac */
[----:B------:R-:W-:Y:S03]  /*c940*/  MOV R118, R117 ;  /* 0x0000007500767202 */ /* 0x000fe60000000f00 */
[----:B------:R-:W-:Y:S01]  /*c950*/  HMMA.16816.F32.BF16 R112, R144, R150, R112 ;  /* 0x000000969070723c */ /* 0x000fe20000041870 */
[----:B------:R-:W-:Y:S07]  /*c960*/  LDSM.16.MT88.4 R144, [R210+0x4800] ;  /* 0x00480000d290783b */ /* 0x000fee0000004200 */
[C---:B------:R-:W-:Y:S01]  /*c970*/  HMMA.16816.F32.BF16 R4, R120.reuse, R128, R4 ;  /* 0x000000807804723c */ /* 0x040fe20000041804 */
[----:B------:R-:W-:Y:S07]  /*c980*/  LDSM.16.MT88.4 R148, [R210+0x1000] ;  /* 0x00100000d294783b */ /* 0x000fee0000004200 */
[C---:B------:R-:W-:Y:S01]  /*c990*/  HMMA.16816.F32.BF16 R8, R120.reuse, R130, R8 ;  /* 0x000000827808723c */ /* 0x040fe20000041808 */
[----:B------:R-:W2:Y:S07]  /*c9a0*/  LDSM.16.MT88.4 R128, [R208+0x4800] ;  /* 0x00480000d080783b */ /* 0x000eae0000004200 */
[C---:B------:R-:W-:Y:S01]  /*c9b0*/  HMMA.16816.F32.BF16 R68, R120.reuse, R152, R68 ;  /* 0x000000987844723c */ /* 0x040fe20000041844 */
[----:B------:R-:W-:Y:S07]  /*c9c0*/  MUFU.EX2 R152, R28 ;  /* 0x0000001c00987308 */ /* 0x000fee0000000800 */
[C---:B------:R-:W-:Y:S03]  /*c9d0*/  HMMA.16816.F32.BF16 R72, R120.reuse, R154, R72 ;  /* 0x0000009a7848723c */ /* 0x040fe60000041848 */
[----:B------:R-:W-:Y:S05]  /*c9e0*/  MUFU.EX2 R155, R26 ;  /* 0x0000001a009b7308 */ /* 0x000fea0000000800 */
[C---:B-1----:R-:W-:Y:S05]  /*c9f0*/  HMMA.16816.F32.BF16 R76, R120.reuse, R124, R76 ;  /* 0x0000007c784c723c */ /* 0x042fea000004184c */
[----:B------:R-:W1:Y:S03]  /*ca00*/  MUFU.EX2 R154, R27 ;  /* 0x0000001b009a7308 */ /* 0x000e660000000800 */
[C---:B------:R-:W-:Y:S01]  /*ca10*/  HMMA.16816.F32.BF16 R80, R120.reuse, R126, R80 ;  /* 0x0000007e7850723c */ /* 0x040fe20000041850 */
[----:B------:R-:W3:Y:S06]  /*ca20*/  LDSM.16.MT88.4 R124, [R209+0x4800] ;  /* 0x00480000d17c783b */ /* 0x000eec0000004200 */
[----:B------:R-:W4:Y:S01]  /*ca30*/  MUFU.EX2 R153, R29 ;  /* 0x0000001d00997308 */ /* 0x000f220000000800 */
[C---:B------:R-:W-:Y:S08]  /*ca40*/  HMMA.16816.F32.BF16 R84, R120.reuse, R132, R84 ;  /* 0x000000847854723c */ /* 0x040ff00000041854 */
[C---:B------:R-:W-:Y:S01]  /*ca50*/  HMMA.16816.F32.BF16 R88, R120.reuse, R134, R88 ;  /* 0x000000867858723c */ /* 0x040fe20000041858 */
[----:B------:R-:W5:Y:S03]  /*ca60*/  LDSM.16.MT88.4 R132, [R211+0x4800] ;  /* 0x00480000d384783b */ /* 0x000f660000004200 */
[----:B-1----:R-:W-:Y:S04]  /*ca70*/  F2FP.BF16.PACK_AB R23, R154, R155 ;  /* 0x0000009b9a17723e */ /* 0x002fe800000010ff */
[C---:B--2---:R-:W-:Y:S01]  /*ca80*/  HMMA.16816.F32.BF16 R92, R120.reuse, R128, R92 ;  /* 0x00000080785c723c */ /* 0x044fe2000004185c */
[----:B------:R-:W-:Y:S07]  /*ca90*/  LDSM.16.MT88.4 R24, [R209+0x1000] ;  /* 0x00100000d118783b */ /* 0x000fee0000004200 */
[C---:B------:R-:W-:Y:S01]  /*caa0*/  HMMA.16816.F32.BF16 R96, R120.reuse, R130, R96 ;  /* 0x000000827860723c */ /* 0x040fe20000041860 */
[----:B------:R-:W1:Y:S07]  /*cab0*/  LDSM.16.MT88.4 R128, [R208+0x1000] ;  /* 0x00100000d080783b */ /* 0x000e6e0000004200 */
[C---:B------:R-:W-:Y:S01]  /*cac0*/  HMMA.16816.F32.BF16 R100, R120.reuse, R144, R100 ;  /* 0x000000907864723c */ /* 0x040fe20000041864 */
[----:B------:R-:W-:Y:S07]  /*cad0*/  MUFU.EX2 R144, R36 ;  /* 0x0000002400907308 */ /* 0x000fee0000000800 */
[C---:B------:R-:W-:Y:S03]  /*cae0*/  HMMA.16816.F32.BF16 R104, R120.reuse, R146, R104 ;  /* 0x000000927868723c */ /* 0x040fe60000041868 */
[----:B------:R-:W-:Y:S05]  /*caf0*/  MUFU.EX2 R147, R34 ;  /* 0x0000002200937308 */ /* 0x000fea0000000800 */
[C---:B---3--:R-:W-:Y:S05]  /*cb00*/  HMMA.16816.F32.BF16 R12, R120.reuse, R124, R12 ;  /* 0x0000007c780c723c */ /* 0x048fea000004180c */
[----:B------:R-:W-:Y:S03]  /*cb10*/  MUFU.EX2 R145, R37 ;  /* 0x0000002500917308 */ /* 0x000fe60000000800 */
[C---:B------:R-:W-:Y:S01]  /*cb20*/  HMMA.16816.F32.BF16 R108, R120.reuse, R126, R108 ;  /* 0x0000007e786c723c */ /* 0x040fe2000004186c */
[----:B------:R-:W2:Y:S06]  /*cb30*/  LDSM.16.MT88.4 R124, [R211+0x1000] ;  /* 0x00100000d37c783b */ /* 0x000eac0000004200 */
[----:B------:R-:W-:Y:S01]  /*cb40*/  MUFU.EX2 R146, R116 ;  /* 0x0000007400927308 */ /* 0x000fe20000000800 */
[C---:B-----5:R-:W-:Y:S08]  /*cb50*/  HMMA.16816.F32.BF16 R16, R120.reuse, R132, R16 ;  /* 0x000000847810723c */ /* 0x060ff00000041810 */
[----:B------:R-:W-:Y:S01]  /*cb60*/  HMMA.16816.F32.BF16 R112, R120, R134, R112 ;  /* 0x000000867870723c */ /* 0x000fe20000041870 */
[----:B------:R-:W3:Y:S01]  /*cb70*/  LDSM.16.MT88.4 R120, [R208+0x5000] ;  /* 0x00500000d078783b */ /* 0x000ee20000004200 */
[----:B------:R-:W-:Y:S06]  /*cb80*/  MUFU.EX2 R116, R49 ;  /* 0x0000003100747308 */ /* 0x000fec0000000800 */
[C---:B-1----:R-:W-:Y:S01]  /*cb90*/  HMMA.16816.F32.BF16 R4, R20.reuse, R128, R4 ;  /* 0x000000801404723c */ /* 0x042fe20000041804 */
[----:B------:R-:W-:Y:S03]  /*cba0*/  LDSM.16.MT88.4 R132, [R211+0x5000] ;  /* 0x00500000d384783b */ /* 0x000fe60000004200 */
[----:B------:R-:W-:Y:S04]  /*cbb0*/  MUFU.EX2 R49, R46 ;  /* 0x0000002e00317308 */ /* 0x000fe80000000800 */
[C---:B------:R-:W-:Y:S01]  /*cbc0*/  HMMA.16816.F32.BF16 R8, R20.reuse, R130, R8 ;  /* 0x000000821408723c */ /* 0x040fe20000041808 */
[----:B------:R-:W1:Y:S07]  /*cbd0*/  LDSM.16.MT88.4 R128, [R210+0x5000] ;  /* 0x00500000d280783b */ /* 0x000e6e0000004200 */
[C---:B------:R-:W-:Y:S01]  /*cbe0*/  HMMA.16816.F32.BF16 R68, R20.reuse, R148, R68 ;  /* 0x000000941444723c */ /* 0x040fe20000041844 */
[----:B------:R-:W-:Y:S07]  /*cbf0*/  MUFU.EX2 R149, R30 ;  /* 0x0000001e00957308 */ /* 0x000fee0000000800 */
[C---:B------:R-:W-:Y:S03]  /*cc00*/  HMMA.16816.F32.BF16 R72, R20.reuse, R150, R72 ;  /* 0x000000961448723c */ /* 0x040fe60000041848 */
[----:B------:R5:W-:Y:S05]  /*cc10*/  MUFU.EX2 R148, R31 ;  /* 0x0000001f00947308 */ /* 0x000bea0000000800 */
[C---:B------:R-:W-:Y:S05]  /*cc20*/  HMMA.16816.F32.BF16 R76, R20.reuse, R24, R76 ;  /* 0x00000018144c723c */ /* 0x040fea000004184c */
[----:B------:R-:W-:Y:S03]  /*cc30*/  MUFU.EX2 R151, R32 ;  /* 0x0000002000977308 */ /* 0x000fe60000000800 */
[C---:B------:R-:W-:Y:S01]  /*cc40*/  HMMA.16816.F32.BF16 R80, R20.reuse, R26, R80 ;  /* 0x0000001a1450723c */ /* 0x040fe20000041850 */
[----:B------:R-:W4:Y:S06]  /*cc50*/  LDSM.16.MT88.4 R24, [R209+0x5000] ;  /* 0x00500000d118783b */ /* 0x000f2c0000004200 */
[----:B------:R1:W1:Y:S01]  /*cc60*/  MUFU.EX2 R150, R33 ;  /* 0x0000002100967308 */ /* 0x0002620000000800 */
[C---:B--2---:R-:W-:Y:S01]  /*cc70*/  HMMA.16816.F32.BF16 R84, R20.reuse, R124, R84 ;  /* 0x0000007c1454723c */ /* 0x044fe20000041854 */
[----:B-----5:R-:W2:Y:S07]  /*cc80*/  LDSM.16.MT88.4 R28, [R208+0x1800] ;  /* 0x00180000d01c783b */ /* 0x020eae0000004200 */
[C---:B------:R-:W-:Y:S01]  /*cc90*/  HMMA.16816.F32.BF16 R88, R20.reuse, R126, R88 ;  /* 0x0000007e1458723c */ /* 0x040fe20000041858 */
[----:B------:R-:W-:Y:S07]  /*cca0*/  LDSM.16.MT88.4 R124, [R211+0x5800] ;  /* 0x00580000d37c783b */ /* 0x000fee0000004200 */
[C---:B---3--:R-:W-:Y:S01]  /*ccb0*/  HMMA.16816.F32.BF16 R92, R20.reuse, R120, R92 ;  /* 0x00000078145c723c */ /* 0x048fe2000004185c */
[----:B-1----:R-:W1:Y:S07]  /*ccc0*/  LDSM.16.MT88.4 R32, [R210+0x1800] ;  /* 0x00180000d220783b */ /* 0x002e6e0000004200 */
[C---:B------:R-:W-:Y:S01]  /*ccd0*/  HMMA.16816.F32.BF16 R96, R20.reuse, R122, R96 ;  /* 0x0000007a1460723c */ /* 0x040fe20000041860 */
[----:B------:R-:W-:Y:S07]  /*cce0*/  LDSM.16.MT88.4 R120, [R211+0x1800] ;  /* 0x00180000d378783b */ /* 0x000fee0000004200 */
[C---:B------:R-:W-:Y:S01]  /*ccf0*/  HMMA.16816.F32.BF16 R100, R20.reuse, R128, R100 ;  /* 0x000000801464723c */ /* 0x040fe20000041864 */
[----:B------:R-:W-:Y:S07]  /*cd00*/  MUFU.EX2 R129, R44 ;  /* 0x0000002c00817308 */ /* 0x000fee0000000800 */
[C---:B------:R-:W-:Y:S03]  /*cd10*/  HMMA.16816.F32.BF16 R104, R20.reuse, R130, R104 ;  /* 0x000000821468723c */ /* 0x040fe60000041868 */
[----:B------:R-:W-:Y:S05]  /*cd20*/  MUFU.EX2 R131, R42 ;  /* 0x0000002a00837308 */ /* 0x000fea0000000800 */
[C---:B----4-:R-:W-:Y:S05]  /*cd30*/  HMMA.16816.F32.BF16 R12, R20.reuse, R24, R12 ;  /* 0x00000018140c723c */ /* 0x050fea000004180c */
[----:B------:R-:W-:Y:S03]  /*cd40*/  MUFU.EX2 R130, R43 ;  /* 0x0000002b00827308 */ /* 0x000fe60000000800 */
[C---:B------:R-:W-:Y:S01]  /*cd50*/  HMMA.16816.F32.BF16 R108, R20.reuse, R26, R108 ;  /* 0x0000001a146c723c */ /* 0x040fe2000004186c */
[----:B------:R-:W3:Y:S06]  /*cd60*/  LDSM.16.MT88.4 R24, [R209+0x1800] ;  /* 0x00180000d118783b */ /* 0x000eec0000004200 */
[----:B------:R4:W-:Y:S01]  /*cd70*/  MUFU.EX2 R128, R45 ;  /* 0x0000002d00807308 */ /* 0x0009e20000000800 */
[C---:B------:R-:W-:Y:S08]  /*cd80*/  HMMA.16816.F32.BF16 R16, R20.reuse, R132, R16 ;  /* 0x000000841410723c */ /* 0x040ff00000041810 */
[----:B------:R-:W-:Y:S01]  /*cd90*/  HMMA.16816.F32.BF16 R112, R20, R134, R112 ;  /* 0x000000861470723c */ /* 0x000fe20000041870 */
[----:B------:R-:W-:Y:S06]  /*cda0*/  MUFU.EX2 R133, R38 ;  /* 0x0000002600857308 */ /* 0x000fec0000000800 */
[----:B------:R-:W-:Y:S02]  /*cdb0*/  F2FP.BF16.PACK_AB R20, R153, R152 ;  /* 0x000000989914723e */ /* 0x000fe400000010ff */
[----:B------:R-:W-:Y:S02]  /*cdc0*/  F2FP.BF16.PACK_AB R22, R150, R151 ;  /* 0x000000979616723e */ /* 0x000fe400000010ff */
[----:B------:R5:W-:Y:S01]  /*cdd0*/  MUFU.EX2 R132, R39 ;  /* 0x0000002700847308 */ /* 0x000be20000000800 */
[----:B------:R-:W-:Y:S02]  /*cde0*/  F2FP.BF16.PACK_AB R21, R148, R149 ;  /* 0x000000959415723e */ /* 0x000fe400000010ff */
[----:B------:R-:W-:Y:S01]  /*cdf0*/  F2FP.BF16.PACK_AB R23, R146, R147 ;  /* 0x000000939217723e */ /* 0x000fe200000010ff */
[----:B----4-:R-:W-:Y:S06]  /*ce00*/  LDSM.16.MT88.4 R44, [R210+0x7000] ;  /* 0x00700000d22c783b */ /* 0x010fec0000004200 */
[C---:B--2---:R-:W-:Y:S01]  /*ce10*/  HMMA.16816.F32.BF16 R4, R20.reuse, R28, R4 ;  /* 0x0000001c1404723c */ /* 0x044fe20000041804 */
[----:B------:R-:W-:Y:S07]  /*ce20*/  MUFU.EX2 R135, R40 ;  /* 0x0000002800877308 */ /* 0x000fee0000000800 */
[C---:B------:R-:W-:Y:S01]  /*ce30*/  HMMA.16816.F32.BF16 R8, R20.reuse, R30, R8 ;  /* 0x0000001e1408723c */ /* 0x040fe20000041808 */
[----:B------:R-:W2:Y:S02]  /*ce40*/  LDSM.16.MT88.4 R28, [R208+0x5800] ;  /* 0x00580000d01c783b */ /* 0x000ea40000004200 */
[----:B------:R4:W2:Y:S05]  /*ce50*/  MUFU.EX2 R134, R41 ;  /* 0x0000002900867308 */ /* 0x0008aa0000000800 */
[C---:B-1----:R-:W-:Y:S01]  /*ce60*/  HMMA.16816.F32.BF16 R68, R20.reuse, R32, R68 ;  /* 0x000000201444723c */ /* 0x042fe20000041844 */
[----:B-----5:R-:W-:Y:S07]  /*ce70*/  LDSM.16.MT88.4 R36, [R210+0x2000] ;  /* 0x00200000d224783b */ /* 0x020fee0000004200 */
[C---:B------:R-:W-:Y:S01]  /*ce80*/  HMMA.16816.F32.BF16 R72, R20.reuse, R34, R72 ;  /* 0x000000221448723c */ /* 0x040fe20000041848 */
[----:B------:R-:W1:Y:S07]  /*ce90*/  LDSM.16.MT88.4 R32, [R210+0x5800] ;  /* 0x00580000d220783b */ /* 0x000e6e0000004200 */
[C---:B---3--:R-:W-:Y:S01]  /*cea0*/  HMMA.16816.F32.BF16 R76, R20.reuse, R24, R76 ;  /* 0x00000018144c723c */ /* 0x048fe2000004184c */
[----:B----4-:R-:W-:Y:S07]  /*ceb0*/  LDSM.16.MT88.4 R40, [R208+0x6000] ;  /* 0x00600000d028783b */ /* 0x010fee0000004200 */
[C---:B------:R-:W-:Y:S01]  /*cec0*/  HMMA.16816.F32.BF16 R80, R20.reuse, R26, R80 ;  /* 0x0000001a1450723c */ /* 0x040fe20000041850 */
[----:B------:R-:W3:Y:S07]  /*ced0*/  LDSM.16.MT88.4 R24, [R209+0x5800] ;  /* 0x00580000d118783b */ /* 0x000eee0000004200 */
        /* <DEDUP_REMOVED lines=15> */
[----:B------:R-:W-:Y:S03]  /*cfd0*/  F2FP.BF16.PACK_AB R22, R134, R135 ;  /* 0x000000878616723e */ /* 0x000fe600000010ff */
[----:B------:R-:W-:Y:S02]  /*cfe0*/  F2FP.BF16.PACK_AB R21, R132, R133 ;  /* 0x000000858415723e */ /* 0x000fe400000010ff */
[----:B------:R-:W-:Y:S07]  /*cff0*/  F2FP.BF16.PACK_AB R23, R130, R131 ;  /* 0x000000838217723e */ /* 0x000fee00000010ff */
[C---:B--2---:R-:W-:Y:S08]  /*d000*/  HMMA.16816.F32.BF16 R4, R20.reuse, R28, R4 ;  /* 0x0000001c1404723c */ /* 0x044ff00000041804 */
[C---:B------:R-:W-:Y:S01]  /*d010*/  HMMA.16816.F32.BF16 R8, R20.reuse, R30, R8 ;  /* 0x0000001e1408723c */ /* 0x040fe20000041808 */
[----:B------:R-:W2:Y:S07]  /*d020*/  LDSM.16.MT88.4 R28, [R210+0x6000] ;  /* 0x00600000d21c783b */ /* 0x000eae0000004200 */
[C---:B------:R-:W-:Y:S08]  /*d030*/  HMMA.16816.F32.BF16 R68, R20.reuse, R36, R68 ;  /* 0x000000241444723c */ /* 0x040ff00000041844 */
[C---:B------:R-:W-:Y:S01]  /*d040*/  HMMA.16816.F32.BF16 R72, R20.reuse, R38, R72 ;  /* 0x000000261448723c */ /* 0x040fe20000041848 */
[----:B------:R-:W-:Y:S07]  /*d050*/  LDSM.16.MT88.4 R36, [R208+0x2800] ;  /* 0x00280000d024783b */ /* 0x000fee0000004200 */
        /* <DEDUP_REMOVED lines=8> */
[----:B------:R-:W3:Y:S07]  /*d0e0*/  LDSM.16.MT88.4 R40, [R210+0x2800] ;  /* 0x00280000d228783b */ /* 0x000eee0000004200 */
[C---:B--2---:R-:W-:Y:S08]  /*d0f0*/  HMMA.16816.F32.BF16 R100, R20.reuse, R28, R100 ;  /* 0x0000001c1464723c */ /* 0x044ff00000041864 */
[C---:B------:R-:W-:Y:S01]  /*d100*/  HMMA.16816.F32.BF16 R104, R20.reuse, R30, R104 ;  /* 0x0000001e1468723c */ /* 0x040fe20000041868 */
[----:B------:R-:W2:Y:S07]  /*d110*/  LDSM.16.MT88.4 R28, [R209+0x2800] ;  /* 0x00280000d11c783b */ /* 0x000eae0000004200 */
[C---:B-1----:R-:W-:Y:S08]  /*d120*/  HMMA.16816.F32.BF16 R12, R20.reuse, R24, R12 ;  /* 0x00000018140c723c */ /* 0x042ff0000004180c */
[C---:B------:R-:W-:Y:S01]  /*d130*/  HMMA.16816.F32.BF16 R108, R20.reuse, R26, R108 ;  /* 0x0000001a146c723c */ /* 0x040fe2000004186c */
[----:B------:R-:W1:Y:S07]  /*d140*/  LDSM.16.MT88.4 R24, [R211+0x2800] ;  /* 0x00280000d318783b */ /* 0x000e6e0000004200 */
[C---:B------:R-:W-:Y:S08]  /*d150*/  HMMA.16816.F32.BF16 R16, R20.reuse, R32, R16 ;  /* 0x000000201410723c */ /* 0x040ff00000041810 */
[----:B------:R-:W-:Y:S01]  /*d160*/  HMMA.16816.F32.BF16 R112, R20, R34, R112 ;  /* 0x000000221470723c */ /* 0x000fe20000041870 */
[----:B------:R-:W4:Y:S06]  /*d170*/  LDSM.16.MT88.4 R32, [R208+0x6800] ;  /* 0x00680000d020783b */ /* 0x000f2c0000004200 */
[----:B------:R-:W-:Y:S02]  /*d180*/  F2FP.BF16.PACK_AB R20, R128, R129 ;  /* 0x000000818014723e */ /* 0x000fe400000010ff */
[----:B------:R-:W-:Y:S03]  /*d190*/  F2FP.BF16.PACK_AB R22, R116, R119 ;  /* 0x000000777416723e */ /* 0x000fe600000010ff */
[----:B------:R-:W-:Y:S02]  /*d1a0*/  F2FP.BF16.PACK_AB R21, R48, R49 ;  /* 0x000000313015723e */ /* 0x000fe400000010ff */
[----:B------:R-:W-:Y:S07]  /*d1b0*/  F2FP.BF16.PACK_AB R23, R51, R50 ;  /* 0x000000323317723e */ /* 0x000fee00000010ff */
[C---:B------:R-:W-:Y:S08]  /*d1c0*/  HMMA.16816.F32.BF16 R4, R20.reuse, R36, R4 ;  /* 0x000000241404723c */ /* 0x040ff00000041804 */
[C---:B------:R-:W-:Y:S01]  /*d1d0*/  HMMA.16816.F32.BF16 R8, R20.reuse, R38, R8 ;  /* 0x000000261408723c */ /* 0x040fe20000041808 */
[----:B------:R-:W5:Y:S07]  /*d1e0*/  LDSM.16.MT88.4 R36, [R210+0x6800] ;  /* 0x00680000d224783b */ /* 0x000f6e0000004200 */
[C---:B---3--:R-:W-:Y:S08]  /*d1f0*/  HMMA.16816.F32.BF16 R68, R20.reuse, R40, R68 ;  /* 0x000000281444723c */ /* 0x048ff00000041844 */
[C---:B------:R-:W-:Y:S01]  /*d200*/  HMMA.16816.F32.BF16 R72, R20.reuse, R42, R72 ;  /* 0x0000002a1448723c */ /* 0x040fe20000041848 */
[----:B------:R-:W-:Y:S07]  /*d210*/  LDSM.16.MT88.4 R40, [R211+0x3000] ;  /* 0x00300000d328783b */ /* 0x000fee0000004200 */
[C---:B--2---:R-:W-:Y:S08]  /*d220*/  HMMA.16816.F32.BF16 R76, R20.reuse, R28, R76 ;  /* 0x0000001c144c723c */ /* 0x044ff0000004184c */
[C---:B------:R-:W-:Y:S01]  /*d230*/  HMMA.16816.F32.BF16 R80, R20.reuse, R30, R80 ;  /* 0x0000001e1450723c */ /* 0x040fe20000041850 */
[----:B------:R-:W2:Y:S07]  /*d240*/  LDSM.16.MT88.4 R28, [R209+0x6800] ;  /* 0x00680000d11c783b */ /* 0x000eae0000004200 */
[C---:B-1----:R-:W-:Y:S08]  /*d250*/  HMMA.16816.F32.BF16 R84, R20.reuse, R24, R84 ;  /* 0x000000181454723c */ /* 0x042ff00000041854 */
[C---:B------:R-:W-:Y:S01]  /*d260*/  HMMA.16816.F32.BF16 R88, R20.reuse, R26, R88 ;  /* 0x0000001a1458723c */ /* 0x040fe20000041858 */
[----:B------:R-:W1:Y:S07]  /*d270*/  LDSM.16.MT88.4 R24, [R211+0x6800] ;  /* 0x00680000d318783b */ /* 0x000e6e0000004200 */
[C---:B----4-:R-:W-:Y:S08]  /*d280*/  HMMA.16816.F32.BF16 R92, R20.reuse, R32, R92 ;  /* 0x00000020145c723c */ /* 0x050ff0000004185c */
[C---:B------:R-:W-:Y:S01]  /*d290*/  HMMA.16816.F32.BF16 R96, R20.reuse, R34, R96 ;  /* 0x000000221460723c */ /* 0x040fe20000041860 */
[----:B------:R-:W3:Y:S07]  /*d2a0*/  LDSM.16.MT88.4 R32, [R208+0x3000] ;  /* 0x00300000d020783b */ /* 0x000eee0000004200 */
[C---:B-----5:R-:W-:Y:S08]  /*d2b0*/  HMMA.16816.F32.BF16 R100, R20.reuse, R36, R100 ;  /* 0x000000241464723c */ /* 0x060ff00000041864 */
[C---:B------:R-:W-:Y:S01]  /*d2c0*/  HMMA.16816.F32.BF16 R104, R20.reuse, R38, R104 ;  /* 0x000000261468723c */ /* 0x040fe20000041868 */
[----:B------:R-:W-:Y:S07]  /*d2d0*/  LDSM.16.MT88.4 R36, [R209+0x3000] ;  /* 0x00300000d124783b */ /* 0x000fee0000004200 */
[C---:B--2---:R-:W-:Y:S08]  /*d2e0*/  HMMA.16816.F32.BF16 R12, R20.reuse, R28, R12 ;  /* 0x0000001c140c723c */ /* 0x044ff0000004180c */
[C---:B------:R-:W-:Y:S01]  /*d2f0*/  HMMA.16816.F32.BF16 R108, R20.reuse, R30, R108 ;  /* 0x0000001e146c723c */ /* 0x040fe2000004186c */
[----:B------:R-:W2:Y:S07]  /*d300*/  LDSM.16.MT88.4 R28, [R210+0x3000] ;  /* 0x00300000d21c783b */ /* 0x000eae0000004200 */
[C---:B-1----:R-:W-:Y:S08]  /*d310*/  HMMA.16816.F32.BF16 R16, R20.reuse, R24, R16 ;  /* 0x000000181410723c */ /* 0x042ff00000041810 */
[----:B------:R-:W-:Y:S01]  /*d320*/  HMMA.16816.F32.BF16 R112, R20, R26, R112 ;  /* 0x0000001a1470723c */ /* 0x000fe20000041870 */
[----:B------:R-:W1:Y:S06]  /*d330*/  LDSM.16.MT88.4 R24, [R208+0x7000] ;  /* 0x00700000d018783b */ /* 0x000e6c0000004200 */
[----:B------:R-:W-:Y:S02]  /*d340*/  F2FP.BF16.PACK_AB R20, R53, R52 ;  /* 0x000000343514723e */ /* 0x000fe400000010ff */
[----:B------:R-:W-:Y:S03]  /*d350*/  F2FP.BF16.PACK_AB R22, R57, R56 ;  /* 0x000000383916723e */ /* 0x000fe600000010ff */
[----:B------:R-:W-:Y:S02]  /*d360*/  F2FP.BF16.PACK_AB R21, R55, R54 ;  /* 0x000000363715723e */ /* 0x000fe400000010ff */
[----:B------:R-:W-:Y:S07]  /*d370*/  F2FP.BF16.PACK_AB R23, R59, R58 ;  /* 0x0000003a3b17723e */ /* 0x000fee00000010ff */
[C---:B---3--:R-:W-:Y:S08]  /*d380*/  HMMA.16816.F32.BF16 R4, R20.reuse, R32, R4 ;  /* 0x000000201404723c */ /* 0x048ff00000041804 */
[C---:B------:R-:W-:Y:S01]  /*d390*/  HMMA.16816.F32.BF16 R8, R20.reuse, R34, R8 ;  /* 0x000000221408723c */ /* 0x040fe20000041808 */
[----:B------:R-:W3:Y:S07]  /*d3a0*/  LDSM.16.MT88.4 R32, [R209+0x7000] ;  /* 0x00700000d120783b */ /* 0x000eee0000004200 */
[C---:B--2---:R-:W-:Y:S08]  /*d3b0*/  HMMA.16816.F32.BF16 R68, R20.reuse, R28, R68 ;  /* 0x0000001c1444723c */ /* 0x044ff00000041844 */
[C---:B------:R-:W-:Y:S01]  /*d3c0*/  HMMA.16816.F32.BF16 R72, R20.reuse, R30, R72 ;  /* 0x0000001e1448723c */ /* 0x040fe20000041848 */
[----:B------:R-:W2:Y:S07]  /*d3d0*/  LDSM.16.MT88.4 R28, [R211+0x7000] ;  /* 0x00700000d31c783b */ /* 0x000eae0000004200 */
[C---:B------:R-:W-:Y:S07]  /*d3e0*/  HMMA.16816.F32.BF16 R76, R20.reuse, R36, R76 ;  /* 0x00000024144c723c */ /* 0x040fee000004184c */
[----:B------:R-:W-:Y:S01]  /*d3f0*/  FADD.FTZ R36, R175, R2 ;  /* 0x00000002af247221 */ /* 0x000fe20000010000 */
[C---:B------:R-:W-:Y:S04]  /*d400*/  HMMA.16816.F32.BF16 R80, R20.reuse, R38, R80 ;  /* 0x000000261450723c */ /* 0x040fe80000041850 */
[----:B------:R-:W-:Y:S02]  /*d410*/  FADD.FTZ R2, R174, R0 ;  /* 0x00000000ae027221 */ /* 0x000fe40000010000 */
[----:B------:R-:W-:Y:S02]  /*d420*/  FADD.FTZ R0, R202, R36 ;  /* 0x00000024ca007221 */ /* 0x000fe40000010000 */
[C---:B------:R-:W-:Y:S04]  /*d430*/  HMMA.16816.F32.BF16 R84, R20.reuse, R40, R84 ;  /* 0x000000281454723c */ /* 0x040fe80000041854 */
[----:B------:R-:W-:Y:S02]  /*d440*/  FADD.FTZ R2, R173, R2 ;  /* 0x00000002ad027221 */ /* 0x000fe40000010000 */
[----:B------:R-:W-:Y:S02]  /*d450*/  FADD.FTZ R0, R200, R0 ;  /* 0x00000000c8007221 */ /* 0x000fe40000010000 */
[C---:B------:R-:W-:Y:S04]  /*d460*/  HMMA.16816.F32.BF16 R88, R20.reuse, R42, R88 ;  /* 0x0000002a1458723c */ /* 0x040fe80000041858 */
[----:B------:R-:W-:Y:S02]  /*d470*/  FADD.FTZ R2, R201, R2 ;  /* 0x00000002c9027221 */ /* 0x000fe40000010000 */
[----:B------:R-:W-:Y:S02]  /*d480*/  FADD.FTZ R0, R171, R0 ;  /* 0x00000000ab007221 */ /* 0x000fe40000010000 */
[C---:B-1----:R-:W-:Y:S04]  /*d490*/  HMMA.16816.F32.BF16 R92, R20.reuse, R24, R92 ;  /* 0x00000018145c723c */ /* 0x042fe8000004185c */
[----:B------:R-:W-:Y:S02]  /*d4a0*/  FADD.FTZ R2, R167, R2 ;  /* 0x00000002a7027221 */ /* 0x000fe40000010000 */
[----:B------:R-:W-:Y:S02]  /*d4b0*/  FADD.FTZ R0, R170, R0 ;  /* 0x00000000aa007221 */ /* 0x000fe40000010000 */
[C---:B------:R-:W-:Y:S01]  /*d4c0*/  HMMA.16816.F32.BF16 R96, R20.reuse, R26, R96 ;  /* 0x0000001a1460723c */ /* 0x040fe20000041860 */
[----:B------:R-:W1:Y:S03]  /*d4d0*/  LDSM.16.MT88.4 R24, [R210+0x3800] ;  /* 0x00380000d218783b */ /* 0x000e660000004200 */
        /* <DEDUP_REMOVED lines=8> */
[C---:B---3--:R-:W-:Y:S04]  /*d560*/  HMMA.16816.F32.BF16 R12, R20.reuse, R32, R12 ;  /* 0x00000020140c723c */ /* 0x048fe8000004180c */
[----:B------:R-:W-:Y:S02]  /*d570*/  FADD.FTZ R2, R158, R2 ;  /* 0x000000029e027221 */ /* 0x000fe40000010000 */
[----:B------:R-:W-:Y:S02]  /*d580*/  FADD.FTZ R0, R162, R0 ;  /* 0x00000000a2007221 */ /* 0x000fe40000010000 */
[C---:B------:R-:W-:Y:S01]  /*d590*/  HMMA.16816.F32.BF16 R108, R20.reuse, R34, R108 ;  /* 0x00000022146c723c */ /* 0x040fe2000004186c */
[----:B------:R-:W3:Y:S03]  /*d5a0*/  LDSM.16.MT88.4 R32, [R209+0x3800] ;  /* 0x00380000d120783b */ /* 0x000ee60000004200 */
[----:B------:R-:W-:Y:S02]  /*d5b0*/  FADD.FTZ R2, R157, R2 ;  /* 0x000000029d027221 */ /* 0x000fe40000010000 */
[----:B------:R-:W-:Y:S02]  /*d5c0*/  FADD.FTZ R0, R160, R0 ;  /* 0x00000000a0007221 */ /* 0x000fe40000010000 */
[C---:B--2---:R-:W-:Y:S04]  /*d5d0*/  HMMA.16816.F32.BF16 R16, R20.reuse, R28, R16 ;  /* 0x0000001c1410723c */ /* 0x044fe80000041810 */
[----:B------:R-:W-:Y:S02]  /*d5e0*/  FADD.FTZ R2, R155, R2 ;  /* 0x000000029b027221 */ /* 0x000fe40000010000 */
[----:B------:R-:W-:Y:S02]  /*d5f0*/  FADD.FTZ R0, R159, R0 ;  /* 0x000000009f007221 */ /* 0x000fe40000010000 */
[----:B------:R-:W-:Y:S01]  /*d600*/  HMMA.16816.F32.BF16 R112, R20, R30, R112 ;  /* 0x0000001e1470723c */ /* 0x000fe20000041870 */
[----:B------:R-:W2:Y:S03]  /*d610*/  LDSM.16.MT88.4 R28, [R211+0x3800] ;  /* 0x00380000d31c783b */ /* 0x000ea60000004200 */
[----:B------:R-:W-:Y:S02]  /*d620*/  FADD.FTZ R2, R154, R2 ;  /* 0x000000029a027221 */ /* 0x000fe40000010000 */
[----:B------:R-:W-:Y:S01]  /*d630*/  FADD.FTZ R0, R152, R0 ;  /* 0x0000000098007221 */ /* 0x000fe20000010000 */
        /* <DEDUP_REMOVED lines=9> */
[C---:B------:R-:W-:Y:S01]  /*d6d0*/  HMMA.16816.F32.BF16 R120, R20.reuse, R124, R4 ;  /* 0x0000007c1478723c */ /* 0x040fe20000041804 */
[----:B------:R-:W4:Y:S02]  /*d6e0*/  LDSM.16.MT88.4 R4, [R208+0x7800] ;  /* 0x00780000d004783b */ /* 0x000f240000004200 */
[----:B------:R-:W-:Y:S02]  /*d6f0*/  FADD.FTZ R2, R146, R2 ;  /* 0x0000000292027221 */ /* 0x000fe40000010000 */
[----:B------:R-:W-:Y:S02]  /*d700*/  FADD.FTZ R0, R150, R0 ;  /* 0x0000000096007221 */ /* 0x000fe40000010000 */
[----:B------:R-:W-:Y:S01]  /*d710*/  FADD.FTZ R2, R133, R2 ;  /* 0x0000000285027221 */ /* 0x000fe20000010000 */
[C---:B------:R-:W-:Y:S01]  /*d720*/  HMMA.16816.F32.BF16 R124, R20.reuse, R126, R8 ;  /* 0x0000007e147c723c */ /* 0x040fe20000041808 */
[----:B------:R-:W5:Y:S03]  /*d730*/  LDSM.16.MT88.4 R8, [R210+0x7800] ;  /* 0x00780000d208783b */ /* 0x000f660000004200 */
        /* <DEDUP_REMOVED lines=9> */
[C---:B---3--:R-:W-:Y:S04]  /*d7d0*/  HMMA.16816.F32.BF16 R76, R20.reuse, R32, R76 ;  /* 0x00000020144c723c */ /* 0x048fe8000004184c */
[----:B------:R-:W-:Y:S02]  /*d7e0*/  FADD.FTZ R0, R134, R0 ;  /* 0x0000000086007221 */ /* 0x000fe40000010000 */
[----:B------:R-:W-:Y:S02]  /*d7f0*/  FADD.FTZ R2, R49, R2 ;  /* 0x0000000231027221 */ /* 0x000fe40000010000 */
[C---:B------:R-:W-:Y:S04]  /*d800*/  HMMA.16816.F32.BF16 R80, R20.reuse, R34, R80 ;  /* 0x000000221450723c */ /* 0x040fe80000041850 */
[----:B------:R-:W-:Y:S02]  /*d810*/  FADD.FTZ R0, R129, R0 ;  /* 0x0000000081007221 */ /* 0x000fe40000010000 */
[----:B------:R-:W-:Y:S02]  /*d820*/  FADD.FTZ R2, R48, R2 ;  /* 0x0000000230027221 */ /* 0x000fe40000010000 */
[C---:B--2---:R-:W-:Y:S04]  /*d830*/  HMMA.16816.F32.BF16 R84, R20.reuse, R28, R84 ;  /* 0x0000001c1454723c */ /* 0x044fe80000041854 */
[----:B------:R-:W-:Y:S02]  /*d840*/  FADD.FTZ R0, R128, R0 ;  /* 0x0000000080007221 */ /* 0x000fe40000010000 */
[----:B------:R-:W-:Y:S02]  /*d850*/  FADD.FTZ R2, R50, R2 ;  /* 0x0000000232027221 */ /* 0x000fe40000010000 */
[C---:B------:R-:W-:Y:S04]  /*d860*/  HMMA.16816.F32.BF16 R88, R20.reuse, R30, R88 ;  /* 0x0000001e1458723c */ /* 0x040fe80000041858 */
[----:B------:R-:W-:Y:S02]  /*d870*/  FADD.FTZ R2, R51, R2 ;  /* 0x0000000233027221 */ /* 0x000fe40000010000 */
[----:B------:R-:W-:Y:S01]  /*d880*/  FADD.FTZ R0, R119, R0 ;  /* 0x0000000077007221 */ /* 0x000fe20000010000 */
[-C--:B------:R-:W-:Y:S01]  /*d890*/  MOV R119, R3.reuse ;  /* 0x0000000300777202 */ /* 0x080fe20000000f00 */
[C---:B----4-:R-:W-:Y:S04]  /*d8a0*/  HMMA.16816.F32.BF16 R92, R20.reuse, R4, R92 ;  /* 0x00000004145c723c */ /* 0x050fe8000004185c */
[----:B------:R-:W-:Y:S02]  /*d8b0*/  FADD.FTZ R2, R54, R2 ;  /* 0x0000000236027221 */ /* 0x000fe40000010000 */
[----:B------:R-:W-:Y:S02]  /*d8c0*/  FADD.FTZ R0, R116, R0 ;  /* 0x0000000074007221 */ /* 0x000fe40000010000 */
[C---:B------:R-:W-:Y:S01]  /*d8d0*/  HMMA.16816.F32.BF16 R96, R20.reuse, R6, R96 ;  /* 0x000000061460723c */ /* 0x040fe20000041860 */
[----:B------:R-:W2:Y:S03]  /*d8e0*/  LDSM.16.MT88.4 R4, [R211+0x7800] ;  /* 0x00780000d304783b */ /* 0x000ea60000004200 */
[----:B------:R-:W-:Y:S02]  /*d8f0*/  FADD.FTZ R2, R55, R2 ;  /* 0x0000000237027221 */ /* 0x000fe40000010000 */
[----:B------:R-:W-:Y:S02]  /*d900*/  FADD.FTZ R0, R52, R0 ;  /* 0x0000000034007221 */ /* 0x000fe40000010000 */
[C---:B-----5:R-:W-:Y:S04]  /*d910*/  HMMA.16816.F32.BF16 R100, R20.reuse, R8, R100 ;  /* 0x000000081464723c */ /* 0x060fe80000041864 */
[----:B------:R-:W-:Y:S02]  /*d920*/  FADD.FTZ R2, R58, R2 ;  /* 0x000000023a027221 */ /* 0x000fe40000010000 */
[----:B------:R-:W-:Y:S01]  /*d930*/  FADD.FTZ R0, R53, R0 ;  /* 0x0000000035007221 */ /* 0x000fe20000010000 */
[----:B------:R-:W-:Y:S01]  /*d940*/  MOV R8, R3 ;  /* 0x0000000300087202 */ /* 0x000fe20000000f00 */
[C---:B------:R-:W-:Y:S04]  /*d950*/  HMMA.16816.F32.BF16 R104, R20.reuse, R10, R104 ;  /* 0x0000000a1468723c */ /* 0x040fe80000041868 */
[----:B------:R-:W-:Y:S04]  /*d960*/  FADD.FTZ R0, R56, R0 ;  /* 0x0000000038007221 */ /* 0x000fe80000010000 */
[C---:B-1----:R-:W-:Y:S04]  /*d970*/  HMMA.16816.F32.BF16 R128, R20.reuse, R24, R12 ;  /* 0x000000181480723c */ /* 0x042fe8000004180c */
[----:B------:R-:W-:Y:S04]  /*d980*/  FADD.FTZ R0, R57, R0 ;  /* 0x0000000039007221 */ /* 0x000fe80000010000 */
[C---:B------:R-:W-:Y:S08]  /*d990*/  HMMA.16816.F32.BF16 R108, R20.reuse, R26, R108 ;  /* 0x0000001a146c723c */ /* 0x040ff0000004186c */
[C---:B--2---:R-:W-:Y:S07]  /*d9a0*/  HMMA.16816.F32.BF16 R132, R20.reuse, R4, R16 ;  /* 0x000000041484723c */ /* 0x044fee0000041810 */
[----:B------:R-:W-:Y:S01]  /*d9b0*/  FADD.FTZ R4, R59, R2 ;  /* 0x000000023b047221 */ /* 0x000fe20000010000 */
[----:B------:R-:W-:Y:S04]  /*d9c0*/  HMMA.16816.F32.BF16 R112, R20, R6, R112 ;  /* 0x000000061470723c */ /* 0x000fe80000041870 */
[----:B------:R-:W-:Y:S02]  /*d9d0*/  FADD.FTZ R2, R60, R0 ;  /* 0x000000003c027221 */ /* 0x000fe40000010000 */
[----:B------:R-:W-:Y:S02]  /*d9e0*/  FADD.FTZ R0, R62, R4 ;  /* 0x000000043e007221 */ /* 0x000fe40000010000 */
[----:B------:R-:W-:Y:S04]  /*d9f0*/  FADD.FTZ R2, R61, R2 ;  /* 0x000000023d027221 */ /* 0x000fe80000010000 */
[----:B------:R-:W-:Y:S02]  /*da00*/  FADD.FTZ R0, R63, R0 ;  /* 0x000000003f007221 */ /* 0x000fe40000010000 */
[----:B------:R-:W-:Y:S02]  /*da10*/  FADD.FTZ R4, R64, R2 ;  /* 0x0000000240047221 */ /* 0x000fe40000010000 */
[----:B------:R-:W-:Y:S01]  /*da20*/  FADD.FTZ R2, R66, R0 ;  /* 0x0000000042027221 */ /* 0x000fe20000010000 */
[----:B------:R-:W-:Y:S01]  /*da30*/  IADD3 R0, R223, -0x1, RZ ;  /* 0xffffffffdf007810 */ /* 0x000fe20007ffe0ff */
[----:B------:R-:W-:Y:S02]  /*da40*/  FADD.FTZ R4, R65, R4 ;  /* 0x0000000441047221 */ /* 0x000fe40000010000 */
[----:B------:R-:W-:Y:S01]  /*da50*/  FADD.FTZ R2, R67, R2 ;  /* 0x0000000243027221 */ /* 0x000fe20000010000 */
[----:B------:R-:W-:Y:S02]  /*da60*/  MOV R223, R0 ;  /* 0x0000000000df7202 */ /* 0x000fe40000000f00 */
[----:B------:R1:W-:Y:S04]  /*da70*/  STL [R1], R4 ;  /* 0x0000000401007387 */ /* 0x0003e80000100800 */
[----:B------:R1:W-:Y:S02]  /*da80*/  STL [R1+0x4], R2 ;  /* 0x0000040201007387 */ /* 0x0003e40000100800 */
[----:B-1----:R-:W-:-:S05]  /*da90*/  @P0 BRA `(.L_x_487) ;  /* 0xffffc5e000000947 */ /* 0x002fca000383ffff */
.L_x_480:
[----:B------:R-:W-:Y:S05]  /*daa0*/  BRA.DIV ~URZ, `(.L_x_488) ;  /* 0x00004ca27f007947 */ /* 0x000fea000b800000 */
[----:B-1----:R-:W2:Y:S04]  /*dab0*/  LDL R0, [R1] ;  /* 0x0000000001007983 */ /* 0x002ea80000100800 */
[----:B--2---:R1:W2:Y:S02]  /*dac0*/  SHFL.BFLY PT, R4, R0, 0x2, 0x1f ;  /* 0x0c401f0000047f89 */ /* 0x0042a400000e0000 */
.L_x_534:
[----:B-1----:R-:W3:Y:S02]  /*dad0*/  LDL.LU R0, [R1] ;  /* 0x0000000001007983 */ /* 0x002ee40000300800 */
[----:B--23--:R-:W-:Y:S01]  /*dae0*/  FADD.FTZ R4, R4, R0 ;  /* 0x0000000004047221 */ /* 0x00cfe20000010000 */
[----:B------:R-:W-:Y:S05]  /*daf0*/  BRA.DIV ~URZ, `(.L_x_489) ;  /* 0x00004cb27f007947 */ /* 0x000fea000b800000 */
[----:B------:R-:W2:Y:S04]  /*db00*/  LDL.LU R2, [R1+0x4] ;  /* 0x0000040001027983 */ /* 0x000ea80000300800 */
[----:B------:R-:W1:Y:S02]  /*db10*/  SHFL.BFLY PT, R0, R4, 0x1, 0x1f ;  /* 0x0c201f0004007f89 */ /* 0x000e6400000e0000 */
[----:B-1----:R-:W-:-:S02]  /*db20*/  FADD.FTZ R4, R4, R0 ;  /* 0x0000000004047221 */ /* 0x002fc40000010000 */
[----:B--2---:R-:W1:Y:S02]  /*db30*/  SHFL.BFLY PT, R5, R2, 0x2, 0x1f ;  /* 0x0c401f0002057f89 */ /* 0x004e6400000e0000 */
[----:B-1----:R-:W-:-:S05]  /*db40*/  FADD.FTZ R5, R5, R2 ;  /* 0x0000000205057221 */ /* 0x002fca0000010000 */
[----:B------:R1:W2:Y:S02]  /*db50*/  SHFL.BFLY PT, R3, R5, 0x1, 0x1f ;  /* 0x0c201f0005037f89 */ /* 0x0002a400000e0000 */
.L_x_535:
[----:B------:R-:W-:Y:S01]  /*db60*/  FSETP.NE.FTZ.AND P1, PT, R4, RZ, PT ;  /* 0x000000ff0400720b */ /* 0x000fe20003f35000 */
[----:B--2---:R-:W-:Y:S01]  /*db70*/  FADD.FTZ R3, R3, R5 ;  /* 0x0000000503037221 */ /* 0x004fe20000010000 */
[----:B------:R-:W-:Y:S02]  /*db80*/  MOV R2, RZ ;  /* 0x000000ff00027202 */ /* 0x000fe40000000f00 */
[----:B------:R-:W-:Y:S02]  /*db90*/  MOV R0, RZ ;  /* 0x000000ff00007202 */ /* 0x000fe40000000f00 */
[----:B------:R-:W-:Y:S02]  /*dba0*/  FSETP.NE.FTZ.AND P0, PT, R3, RZ, PT ;  /* 0x000000ff0300720b */ /* 0x000fe40003f15000 */
[----:B------:R-:W-:Y:S02]  /*dbb0*/  MOV R35, 0x1 ;  /* 0x0000000100237802 */ /* 0x000fe40000000f00 */
[----:B------:R-:W-:-:S02]  /*dbc0*/  MOV R34, 0xff800000 ;  /* 0xff80000000227802 */ /* 0x000fc40000000f00 */
[----:B------:R-:W-:Y:S01]  /*dbd0*/  MOV R33, 0xff800000 ;  /* 0xff80000000217802 */ /* 0x000fe20000000f00 */
[----:B------:R-:W2:Y:S01]  /*dbe0*/  @P1 MUFU.RCP R2, R4 ;  /* 0x0000000400021308 */ /* 0x000ea20000001000 */
[----:B-1----:R-:W-:-:S05]  /*dbf0*/  @P1 MOV R5, 0x3f317218 ;  /* 0x3f31721800051802 */ /* 0x002fca0000000f00 */
[----:B------:R-:W-:Y:S02]  /*dc00*/  @P1 FMUL.FTZ R5, R5, c[0x0][0x2d0] ;  /* 0x0000b40005051a20 */ /* 0x000fe40000410000 */
[----:B------:R-:W1:Y:S01]  /*dc10*/  @P1 MUFU.LG2 R4, R4 ;  /* 0x0000000400041308 */ /* 0x000e620000000c00 */
[----:B--2---:R-:W-:-:S07]  /*dc20*/  FMUL.FTZ R120, R2, R120 ;  /* 0x0000007802787220 */ /* 0x004fce0000410000 */
[----:B------:R-:W2:Y:S01]  /*dc30*/  @P0 MUFU.RCP R0, R3 ;  /* 0x0000000300000308 */ /* 0x000ea20000001000 */
[C---:B------:R-:W-:Y:S02]  /*dc40*/  FMUL.FTZ R32, R2.reuse, R121 ;  /* 0x0000007902207220 */ /* 0x040fe40000410000 */
[C---:B------:R-:W-:Y:S02]  /*dc50*/  FMUL.FTZ R124, R2.reuse, R124 ;  /* 0x0000007c027c7220 */ /* 0x040fe40000410000 */
[----:B------:R-:W-:Y:S02]  /*dc60*/  FMUL.FTZ R30, R2, R125 ;  /* 0x0000007d021e7220 */ /* 0x000fe40000410000 */
[----:B-1----:R-:W-:Y:S02]  /*dc70*/  @P1 FMUL.FTZ R7, R4, 0.69314718246459960938 ;  /* 0x3f31721804071820 */ /* 0x002fe40000410000 */
        /* <DEDUP_REMOVED lines=27> */
[----:B------:R-:W-:Y:S02]  /*de30*/  FMUL.FTZ R113, R2, R113 ;  /* 0x0000007102717220 */ /* 0x000fe40000410000 */
[----:B------:R1:W3:Y:S01]  /*de40*/  @P0 MUFU.LG2 R2, R3 ;  /* 0x0000000300020308 */ /* 0x0002e20000000c00 */
[----:B------:R-:W-:Y:S02]  /*de50*/  @P1 FFMA.FTZ R34, R5, R117, R7 ;  /* 0x0000007505221223 */ /* 0x000fe40000010007 */
[C---:B--2---:R-:W-:Y:S02]  /*de60*/  FMUL.FTZ R122, R0.reuse, R122 ;  /* 0x0000007a007a7220 */ /* 0x044fe40000410000 */
[C---:B------:R-:W-:Y:S02]  /*de70*/  FMUL.FTZ R31, R0.reuse, R123 ;  /* 0x0000007b001f7220 */ /* 0x040fe40000410000 */
[----:B------:R-:W-:-:S02]  /*de80*/  FMUL.FTZ R126, R0, R126 ;  /* 0x0000007e007e7220 */ /* 0x000fc40000410000 */
[C---:B------:R-:W-:Y:S02]  /*de90*/  FMUL.FTZ R29, R0.reuse, R127 ;  /* 0x0000007f001d7220 */ /* 0x040fe40000410000 */
[C---:B------:R-:W-:Y:S02]  /*dea0*/  FMUL.FTZ R70, R0.reuse, R70 ;  /* 0x0000004600467220 */ /* 0x040fe40000410000 */
[C---:B------:R-:W-:Y:S02]  /*deb0*/  FMUL.FTZ R27, R0.reuse, R71 ;  /* 0x00000047001b7220 */ /* 0x040fe40000410000 */
[----:B------:R-:W-:Y:S01]  /*dec0*/  FMUL.FTZ R74, R0, R74 ;  /* 0x0000004a004a7220 */ /* 0x000fe20000410000 */
[----:B-1----:R-:W-:Y:S01]  /*ded0*/  @P0 MOV R3, 0x3f317218 ;  /* 0x3f31721800030802 */ /* 0x002fe20000000f00 */
[----:B---3--:R-:W-:Y:S02]  /*dee0*/  @P0 FMUL.FTZ R2, R2, 0.69314718246459960938 ;  /* 0x3f31721802020820 */ /* 0x008fe40000410000 */
[----:B------:R-:W-:-:S02]  /*def0*/  FMUL.FTZ R25, R0, R75 ;  /* 0x0000004b00197220 */ /* 0x000fc40000410000 */
[----:B------:R-:W-:Y:S02]  /*df00*/  @P0 FMUL.FTZ R3, R3, c[0x0][0x2d0] ;  /* 0x0000b40003030a20 */ /* 0x000fe40000410000 */
        /* <DEDUP_REMOVED lines=23> */
[----:B------:R-:W-:Y:S01]  /*e080*/  FMUL.FTZ R115, R0, R115 ;  /* 0x0000007300737220 */ /* 0x000fe20000410000 */
[----:B------:R-:W-:Y:S01]  /*e090*/  PRMT R0, R35, 0x7610, R0 ;  /* 0x0000761023007816 */ /* 0x000fe20000000000 */
[----:B------:R-:W-:Y:S02]  /*e0a0*/  @P0 FFMA.FTZ R33, R3, R8, R2 ;  /* 0x0000000803210223 */ /* 0x000fe40000010002 */
.L_x_461:
[----:B------:R2:W5:Y:S01]  /*e0b0*/  LDL R35, [R1+0x4c] ;  /* 0x00004c0001237983 */ /* 0x0005620000100800 */
[----:B------:R-:W-:Y:S03]  /*e0c0*/  BSSY B0, `(.L_x_490) ;  /* 0x0000012000007945 */ /* 0x000fe60003800000 */
[----:B-1----:R-:W1:Y:S02]  /*e0d0*/  S2R R38, SR_TID.X ;  /* 0x0000000000267919 */ /* 0x002e640000002100 */
[----:B-1----:R-:W-:-:S13]  /*e0e0*/  LOP3.LUT P4, RZ, R38, 0xff, RZ, 0xc0, !PT ;  /* 0x000000ff26ff7812 */ /* 0x002fda000788c0ff */
[----:B------:R-:W-:Y:S05]  /*e0f0*/  @P4 BRA `(.L_x_491) ;  /* 0x000000e000004947 */ /* 0x000fea0003800000 */
[----:B--2---:R-:W1:Y:S01]  /*e100*/  S2R R8, SR_LANEID ;  /* 0x0000000000087919 */ /* 0x004e620000000000 */
[----:B------:R-:W-:Y:S01]  /*e110*/  VOTEU.ANY UR4, UPT, PT ;  /* 0x0000000000047886 */ /* 0x000fe200038e0100 */
[----:B------:R-:W-:Y:S01]  /*e120*/  IMAD.MOV.U32 R36, RZ, RZ, c[0x0][0x580] ;  /* 0x00016000ff247624 */ /* 0x000fe200078e00ff */
[----:B------:R-:W1:Y:S01]  /*e130*/  FLO.U32 R3, UR4 ;  /* 0x0000000400037d00 */ /* 0x000e6200080e0000 */
[----:B------:R-:W-:-:S07]  /*e140*/  IMAD.MOV.U32 R37, RZ, RZ, c[0x0][0x584] ;  /* 0x00016100ff257624 */ /* 0x000fce00078e00ff */
[----:B------:R-:W2:Y:S01]  /*e150*/  POPC R2, UR4 ;  /* 0x0000000400027d09 */ /* 0x000ea20008000000 */
[----:B-1----:R-:W-:-:S13]  /*e160*/  ISETP.EQ.U32.AND P0, PT, R3, R8, PT ;  /* 0x000000080300720c */ /* 0x002fda0003f02070 */
[----:B--2---:R-:W2:Y:S04]  /*e170*/  @P0 ATOMG.E.ADD.STRONG.GPU PT, R2, [R36.64], R2 ;  /* 0x00000002240209a8 */ /* 0x004ea800081ee1c6 */
[----:B------:R-:W1:Y:S04]  /*e180*/  S2R R8, SR_LTMASK ;  /* 0x0000000000087919 */ /* 0x000e680000003900 */
[----:B--2---:R1:W2:Y:S02]  /*e190*/  SHFL.IDX PT, R3, R2, R3, 0x1f ;  /* 0x00001f0302037589 */ /* 0x0042a400000e0000 */
[----:B-1----:R-:W-:-:S06]  /*e1a0*/  LOP3.LUT R2, R8, UR4, RZ, 0xc0, !PT ;  /* 0x0000000408027c12 */ /* 0x002fcc000f8ec0ff */
[----:B------:R-:W2:Y:S02]  /*e1b0*/  POPC R2, R2 ;  /* 0x0000000200027309 */ /* 0x000ea40000000000 */
[----:B--2--5:R-:W-:-:S05]  /*e1c0*/  IADD3 R35, R3, c[0x0][0xc], R2 ;  /* 0x0000030003237a10 */ /* 0x024fca0007ffe002 */
[----:B------:R1:W-:Y:S02]  /*e1d0*/  STL [R1+0x4c], R35 ;  /* 0x00004c2301007387 */ /* 0x0003e40000100800 */
.L_x_491:
[----:B--2---:R-:W-:Y:S05]  /*e1e0*/  BSYNC B0 ;  /* 0x0000000000007941 */ /* 0x004fea0003800000 */
.L_x_490:
[----:B------:R-:W-:Y:S01]  /*e1f0*/  PRMT R0, R0, 0x9910, RZ ;  /* 0x0000991000007816 */ /* 0x000fe200000000ff */
[----:B------:R-:W-:Y:S01]  /*e200*/  BSSY B1, `(.L_x_492) ;  /* 0x0000188000017945 */ /* 0x000fe20003800000 */
[----:B-----5:R-:W-:Y:S02]  /*e210*/  IMAD.MOV.U32 R44, RZ, RZ, R35 ;  /* 0x000000ffff2c7224 */ /* 0x020fe400078e0023 */
[----:B------:R-:W-:-:S13]  /*e220*/  ISETP.NE.AND P0, PT, R0, RZ, PT ;  /* 0x000000ff0000720c */ /* 0x000fda0003f05270 */
[----:B------:R-:W-:Y:S05]  /*e230*/  @!P0 BRA `(.L_x_493) ;  /* 0x00000ed000008947 */ /* 0x000fea0003800000 */
[----:B------:R-:W2:Y:S04]  /*e240*/  LDL R43, [R1+0x50] ;  /* 0x00005000012b7983 */ /* 0x000ea80000100800 */
[----:B------:R-:W3:Y:S04]  /*e250*/  LDL R42, [R1+0x54] ;  /* 0x00005400012a7983 */ /* 0x000ee80000100800 */
[----:B------:R-:W4:Y:S04]  /*e260*/  LDL R41, [R1+0x5c] ;  /* 0x00005c0001297983 */ /* 0x000f280000100800 */
[----:B------:R-:W5:Y:S04]  /*e270*/  LDL R40, [R1+0x58] ;  /* 0x0000580001287983 */ /* 0x000f680000100800 */
[----:B------:R-:W4:Y:S04]  /*e280*/  LDL R39, [R1+0x6c] ;  /* 0x00006c0001277983 */ /* 0x000f280000100800 */
[----:B------:R-:W5:Y:S04]  /*e290*/  LDL R37, [R1+0x64] ;  /* 0x0000640001257983 */ /* 0x000f680000100800 */
[----:B------:R-:W5:Y:S04]  /*e2a0*/  LDL R36, [R1+0x68] ;  /* 0x0000680001247983 */ /* 0x000f680000100800 */
[----:B-1----:R-:W5:Y:S01]  /*e2b0*/  LDL R35, [R1+0x60] ;  /* 0x0000600001237983 */ /* 0x002f620000100800 */
[----:B------:R-:W-:Y:S01]  /*e2c0*/  WARPSYNC 0xffffffff ;  /* 0xffffffff00007948 */ /* 0x000fe20003800000 */
[----:B------:R-:W-:-:S02]  /*e2d0*/  F2FP.BF16.PACK_AB R32, R32, R120 ;  /* 0x000000782020723e */ /* 0x000fc400000010ff */
[----:B------:R-:W-:Y:S01]  /*e2e0*/  BAR.SYNC.DEFER_BLOCKING 0x1, 0x100 ;  /* 0x0044000000007b1d */ /* 0x000fe20000010000 */
        /* <DEDUP_REMOVED lines=30> */
[----:B------:R-:W-:Y:S01]  /*e4d0*/  F2FP.BF16.PACK_AB R0, R115, R114 ;  /* 0x000000727300723e */ /* 0x000fe200000010ff */
[----:B--2---:R1:W-:Y:S04]  /*e4e0*/  STS [R43], R32 ;  /* 0x000000202b007388 */ /* 0x0043e80000000800 */
[----:B------:R1:W-:Y:S04]  /*e4f0*/  STS [R43+0x400], R31 ;  /* 0x0004001f2b007388 */ /* 0x0003e80000000800 */
[----:B---3--:R1:W-:Y:S04]  /*e500*/  STS [R42], R30 ;  /* 0x0000001e2a007388 */ /* 0x0083e80000000800 */
[----:B------:R1:W-:Y:S04]  /*e510*/  STS [R42+0x400], R29 ;  /* 0x0004001d2a007388 */ /* 0x0003e80000000800 */
[----:B----4-:R1:W-:Y:S04]  /*e520*/  STS [R41], R28 ;  /* 0x0000001c29007388 */ /* 0x0103e80000000800 */
[----:B------:R1:W-:Y:S04]  /*e530*/  STS [R41+0x400], R27 ;  /* 0x0004001b29007388 */ /* 0x0003e80000000800 */
[----:B-----5:R1:W-:Y:S04]  /*e540*/  STS [R40], R26 ;  /* 0x0000001a28007388 */ /* 0x0203e80000000800 */
[----:B------:R1:W-:Y:S04]  /*e550*/  STS [R40+0x400], R25 ;  /* 0x0004001928007388 */ /* 0x0003e80000000800 */
[----:B------:R1:W-:Y:S04]  /*e560*/  STS [R39], R24 ;  /* 0x0000001827007388 */ /* 0x0003e80000000800 */
[----:B------:R1:W-:Y:S04]  /*e570*/  STS [R39+0x400], R23 ;  /* 0x0004001727007388 */ /* 0x0003e80000000800 */
[----:B------:R1:W-:Y:S04]  /*e580*/  STS [R37], R22 ;  /* 0x0000001625007388 */ /* 0x0003e80000000800 */
[----:B------:R1:W-:Y:S04]  /*e590*/  STS [R37+0x400], R21 ;  /* 0x0004001525007388 */ /* 0x0003e80000000800 */
[----:B------:R1:W-:Y:S04]  /*e5a0*/  STS [R36], R20 ;  /* 0x0000001424007388 */ /* 0x0003e80000000800 */
[----:B------:R1:W-:Y:S04]  /*e5b0*/  STS [R36+0x400], R19 ;  /* 0x0004001324007388 */ /* 0x0003e80000000800 */
[----:B------:R1:W-:Y:S04]  /*e5c0*/  STS [R35], R18 ;  /* 0x0000001223007388 */ /* 0x0003e80000000800 */
[----:B------:R1:W-:Y:S04]  /*e5d0*/  STS [R35+0x400], R17 ;  /* 0x0004001123007388 */ /* 0x0003e80000000800 */
        /* <DEDUP_REMOVED lines=16> */
[----:B------:R-:W-:Y:S06]  /*e6e0*/  BAR.SYNC.DEFER_BLOCKING 0x1, 0x100 ;  /* 0x0044000000007b1d */ /* 0x000fec0000010000 */
[----:B------:R-:W-:Y:S05]  /*e6f0*/  BRA.CONV ~URZ, `(.L_x_494) ;  /* 0x000000837f007947 */ /* 0x000fea000b800000 */
[----:B-1----:R-:W-:Y:S01]  /*e700*/  SHF.R.S32.HI R35, RZ, 0x1f, R38 ;  /* 0x0000001fff237819 */ /* 0x002fe20000011426 */
[----:B------:R-:W-:Y:S01]  /*e710*/  IMAD.MOV.U32 R228, RZ, RZ, RZ ;  /* 0x000000ffffe47224 */ /* 0x000fe200078e00ff */
[----:B------:R-:W-:Y:S01]  /*e720*/  MOV R2, 0xe780 ;  /* 0x0000e78000027802 */ /* 0x000fe20000000f00 */
[----:B------:R-:W-:Y:S01]  /*e730*/  IMAD.MOV.U32 R3, RZ, RZ, 0x1f ;  /* 0x0000001fff037424 */ /* 0x000fe200078e00ff */
[----:B------:R-:W-:-:S04]  /*e740*/  LEA.HI R35, R35, R38, RZ, 0x7 ;  /* 0x0000002623237211 */ /* 0x000fc800078f38ff */
[----:B------:R-:W-:-:S05]  /*e750*/  SHF.R.S32.HI R35, RZ, 0x7, R35 ;  /* 0x00000007ff237819 */ /* 0x000fca0000011423 */
[----:B------:R-:W-:Y:S02]  /*e760*/  IMAD.MOV.U32 R227, RZ, RZ, R35 ;  /* 0x000000ffffe37224 */ /* 0x000fe400078e0023 */
[----:B------:R-:W-:Y:S05]  /*e770*/  CALL.REL.NOINC `($__internal_1_$__cuda_sm70_shflsync_idx_p) ;  /* 0x0000457000007944 */ /* 0x000fea0003c00000 */
.L_x_494:
[----:B-1----:R-:W2:Y:S04]  /*e780*/  LDL R2, [R1+0x44] ;  /* 0x0000440001027983 */ /* 0x002ea80000100800 */
[----:B------:R-:W3:Y:S04]  /*e790*/  LDL R15, [R1+0x8] ;  /* 0x00000800010f7983 */ /* 0x000ee80000100800 */
[----:B------:R-:W4:Y:S04]  /*e7a0*/  LDL.LU R10, [R1+0x40] ;  /* 0x00004000010a7983 */ /* 0x000f280000300800 */
[----:B------:R-:W5:Y:S04]  /*e7b0*/  LDL.LU R12, [R1+0x3c] ;  /* 0x00003c00010c7983 */ /* 0x000f680000300800 */
[----:B------:R-:W2:Y:S01]  /*e7c0*/  LDL.LU R14, [R1+0x38] ;  /* 0x00003800010e7983 */ /* 0x000ea20000300800 */
[----:B------:R-:W-:-:S03]  /*e7d0*/  IMAD.MOV.U32 R0, RZ, RZ, 0x1 ;  /* 0x00000001ff007424 */ /* 0x000fc600078e00ff */
[----:B------:R-:W3:Y:S02]  /*e7e0*/  LDL R13, [R1+0x74] ;  /* 0x00007400010d7983 */ /* 0x000ee40000100800 */
[----:B------:R-:W-:Y:S02]  /*e7f0*/  ISETP.NE.AND P1, PT, R0, c[0x0][0x4e8], PT ;  /* 0x00013a0000007a0c */ /* 0x000fe40003f25270 */
[----:B------:R-:W1:Y:S01]  /*e800*/  S2R R16, SR_TID.X ;  /* 0x0000000000107919 */ /* 0x000e620000002100 */
[----:B------:R-:W-:Y:S02]  /*e810*/  ULDC UR5, c[0x0][0x4e8] ;  /* 0x00013a0000057ab9 */ /* 0x000fe40000000800 */
[----:B------:R-:W-:Y:S02]  /*e820*/  ULDC UR4, c[0x0][0x388] ;  /* 0x0000e20000047ab9 */ /* 0x000fe40000000800 */
[----:B------:R-:W-:Y:S01]  /*e830*/  UIMAD UR4, UR5, UR4, URZ ;  /* 0x00000004050472a4 */ /* 0x000fe2000f8e023f */
[----:B------:R-:W-:Y:S01]  /*e840*/  BSSY B0, `(.L_x_495) ;  /* 0x000005f000007945 */ /* 0x000fe20003800000 */
[----:B------:R-:W-:-:S02]  /*e850*/  SHF.R.S32.HI R45, RZ, 0x1f, R237 ;  /* 0x0000001fff2d7819 */ /* 0x000fc400000114ed */
[----:B------:R-:W-:Y:S02]  /*e860*/  SHF.R.S32.HI R46, RZ, 0x1f, R226 ;  /* 0x0000001fff2e7819 */ /* 0x000fe400000114e2 */
[----:B----4-:R-:W-:Y:S01]  /*e870*/  SHF.R.S32.HI R5, RZ, 0x1f, R10 ;  /* 0x0000001fff057819 */ /* 0x010fe2000001140a */
[----:B--2---:R-:W-:-:S04]  /*e880*/  IMAD.IADD R4, R2, 0x1, R14 ;  /* 0x0000000102047824 */ /* 0x004fc800078e020e */
[----:B------:R-:W-:Y:S02]  /*e890*/  IMAD R6, R5, c[0x0][0x490], RZ ;  /* 0x0001240005067a24 */ /* 0x000fe400078e02ff */
[----:B------:R-:W-:Y:S01]  /*e8a0*/  @P1 IMAD.HI.U32 R7, R4, c[0x0][0x4ec], RZ ;  /* 0x00013b0004071a27 */ /* 0x000fe200078e00ff */
[----:B------:R-:W-:-:S03]  /*e8b0*/  MOV R0, R4 ;  /* 0x0000000400007202 */ /* 0x000fc60000000f00 */
[----:B------:R-:W-:Y:S01]  /*e8c0*/  IMAD.WIDE.U32 R2, R10, c[0x0][0x490], RZ ;  /* 0x000124000a027a25 */ /* 0x000fe200078e00ff */
[----:B------:R-:W-:-:S03]  /*e8d0*/  @P1 SHF.R.U32.HI R0, RZ, c[0x0][0x4f0], R7 ;  /* 0x00013c00ff001a19 */ /* 0x000fc60000011607 */
[----:B------:R-:W-:Y:S01]  /*e8e0*/  IMAD R6, R10, c[0x0][0x494], R6 ;  /* 0x000125000a067a24 */ /* 0x000fe200078e0206 */
[----:B-----5:R-:W-:Y:S02]  /*e8f0*/  SHF.R.S32.HI R11, RZ, 0x1f, R12 ;  /* 0x0000001fff0b7819 */ /* 0x020fe4000001140c */
[----:B------:R-:W-:Y:S01]  /*e900*/  IADD3 R8, -R0, RZ, RZ ;  /* 0x000000ff00087210 */ /* 0x000fe20007ffe1ff */
[----:B------:R-:W-:Y:S02]  /*e910*/  IMAD.IADD R3, R3, 0x1, R6 ;  /* 0x0000000103037824 */ /* 0x000fe400078e0206 */
[----:B------:R-:W-:Y:S02]  /*e920*/  IMAD R9, R11, c[0x0][0x498], RZ ;  /* 0x000126000b097a24 */ /* 0x000fe400078e02ff */
[----:B------:R-:W-:-:S04]  /*e930*/  IMAD.WIDE.U32 R6, R12, c[0x0][0x498], R2 ;  /* 0x000126000c067a25 */ /* 0x000fc800078e0002 */
[----:B------:R-:W-:Y:S01]  /*e940*/  IMAD R2, R8, c[0x0][0x4e8], R4 ;  /* 0x00013a0008027a24 */ /* 0x000fe200078e0204 */
[----:B------:R-:W-:Y:S01]  /*e950*/  IADD3 R4, P0, R0, R6, RZ ;  /* 0x0000000600047210 */ /* 0x000fe20007f1e0ff */
[----:B------:R-:W-:Y:S01]  /*e960*/  IMAD R3, R12, c[0x0][0x49c], R9 ;  /* 0x000127000c037a24 */ /* 0x000fe200078e0209 */
[----:B------:R-:W-:Y:S02]  /*e970*/  SHF.R.S32.HI R8, RZ, 0x1f, R0 ;  /* 0x0000001fff087819 */ /* 0x000fe40000011400 */
[----:B------:R-:W-:Y:S01]  /*e980*/  SHF.R.S32.HI R6, RZ, 0x1f, R2 ;  /* 0x0000001fff067819 */ /* 0x000fe20000011402 */
[----:B------:R-:W-:Y:S01]  /*e990*/  IMAD R0, R5, c[0x0][0x3e8], RZ ;  /* 0x0000fa0005007a24 */ /* 0x000fe200078e02ff */
[----:B------:R-:W-:Y:S01]  /*e9a0*/  IADD3.X R5, R8, R7, R3, P0, !PT ;  /* 0x0000000708057210 */ /* 0x000fe200007fe403 */
[----:B---3--:R-:W-:Y:S02]  /*e9b0*/  IMAD.IADD R8, R15, 0x1, R14 ;  /* 0x000000010f087824 */ /* 0x008fe400078e020e */
[----:B------:R-:W-:-:S02]  /*e9c0*/  IMAD R3, R6, c[0x0][0x488], RZ ;  /* 0x0001220006037a24 */ /* 0x000fc400078e02ff */
[C---:B------:R-:W-:Y:S02]  /*e9d0*/  IMAD R9, R10.reuse, c[0x0][0x3ec], R0 ;  /* 0x0000fb000a097a24 */ /* 0x040fe400078e0200 */
[----:B------:R-:W-:Y:S01]  /*e9e0*/  IMAD.WIDE.U32 R6, R10, c[0x0][0x3e8], RZ ;  /* 0x0000fa000a067a25 */ /* 0x000fe200078e00ff */
[----:B-1----:R-:W-:-:S03]  /*e9f0*/  SHF.R.S32.HI R15, RZ, 0x1f, R16 ;  /* 0x0000001fff0f7819 */ /* 0x002fc60000011410 */
[C---:B------:R-:W-:Y:S02]  /*ea00*/  IMAD R10, R2.reuse, c[0x0][0x48c], R3 ;  /* 0x00012300020a7a24 */ /* 0x040fe400078e0203 */
[----:B------:R-:W-:-:S04]  /*ea10*/  IMAD.WIDE.U32 R4, R2, c[0x0][0x488], R4 ;  /* 0x0001220002047a25 */ /* 0x000fc800078e0004 */
[----:B------:R-:W-:Y:S01]  /*ea20*/  @P1 IMAD.HI.U32 R2, R8, c[0x0][0x4ec], RZ ;  /* 0x00013b0008021a27 */ /* 0x000fe200078e00ff */
[----:B------:R-:W-:Y:S02]  /*ea30*/  MOV R0, R8 ;  /* 0x0000000800007202 */ /* 0x000fe40000000f00 */
[----:B------:R-:W-:Y:S01]  /*ea40*/  IADD3 R5, R5, R10, RZ ;  /* 0x0000000a05057210 */ /* 0x000fe20007ffe0ff */
[----:B------:R-:W-:Y:S01]  /*ea50*/  IMAD.IADD R3, R7, 0x1, R9 ;  /* 0x0000000107037824 */ /* 0x000fe200078e0209 */
[C---:B------:R-:W-:Y:S02]  /*ea60*/  LEA R9, P0, R4.reuse, c[0x0][0x450], 0x2 ;  /* 0x0001140004097a11 */ /* 0x040fe400078010ff */
[----:B------:R-:W-:Y:S01]  /*ea70*/  @P1 SHF.R.U32.HI R0, RZ, c[0x0][0x4f0], R2 ;  /* 0x00013c00ff001a19 */ /* 0x000fe20000011602 */
[----:B------:R-:W-:Y:S01]  /*ea80*/  IMAD.MOV.U32 R2, RZ, RZ, R6 ;  /* 0x000000ffff027224 */ /* 0x000fe200078e0006 */
[----:B------:R-:W-:Y:S01]  /*ea90*/  LEA.HI R15, R15, R16, RZ, 0x5 ;  /* 0x000000100f0f7211 */ /* 0x000fe200078f28ff */
[----:B------:R-:W-:Y:S01]  /*eaa0*/  IMAD R6, R11, c[0x0][0x3f0], RZ ;  /* 0x0000fc000b067a24 */ /* 0x000fe200078e02ff */
[----:B------:R-:W-:-:S02]  /*eab0*/  LEA.HI.X R5, R4, c[0x0][0x454], R5, 0x2, P0 ;  /* 0x0001150004057a11 */ /* 0x000fc400000f1405 */
[----:B------:R-:W-:Y:S01]  /*eac0*/  LOP3.LUT R15, R15, 0xffffffe0, RZ, 0xc0, !PT ;  /* 0xffffffe00f0f7812 */ /* 0x000fe200078ec0ff */
[----:B------:R-:W-:Y:S01]  /*ead0*/  IMAD R10, R12, c[0x0][0x3f4], R6 ;  /* 0x0000fd000c0a7a24 */ /* 0x000fe200078e0206 */
[----:B------:R-:W-:Y:S01]  /*eae0*/  SHFL.IDX PT, R4, R9, 0x1, 0x1c1f ;  /* 0x003c1f0009047f89 */ /* 0x000fe200000e0000 */
[----:B------:R-:W-:Y:S02]  /*eaf0*/  IADD3 R11, -R0, RZ, RZ ;  /* 0x000000ff000b7210 */ /* 0x000fe40007ffe1ff */
[----:B------:R-:W-:Y:S01]  /*eb00*/  IMAD.IADD R15, R16, 0x1, -R15 ;  /* 0x00000001100f7824 */ /* 0x000fe200078e0a0f */
[----:B------:R1:W-:Y:S04]  /*eb10*/  SHFL.IDX PT, R6, R9, RZ, 0x1c1f ;  /* 0x001c1fff09067589 */ /* 0x0003e800000e0000 */
[----:B------:R-:W2:Y:S04]  /*eb20*/  SHFL.IDX PT, R7, R5, RZ, 0x1c1f ;  /* 0x001c1fff05077589 */ /* 0x000ea800000e0000 */
[----:B------:R-:W3:Y:S01]  /*eb30*/  SHFL.IDX PT, R5, R5, 0x1, 0x1c1f ;  /* 0x003c1f0005057f89 */ /* 0x000ee200000e0000 */
[----:B------:R-:W-:Y:S01]  /*eb40*/  LOP3.LUT P0, RZ, R15, 0x3, RZ, 0xc0, !PT ;  /* 0x000000030fff7812 */ /* 0x000fe2000780c0ff */
[----:B------:R-:W-:-:S02]  /*eb50*/  IMAD R8, R11, c[0x0][0x4e8], R8 ;  /* 0x00013a000b087a24 */ /* 0x000fc400078e0208 */
[----:B------:R-:W4:Y:S01]  /*eb60*/  S2R R15, SR_TID.X ;  /* 0x00000000000f7919 */ /* 0x000f220000002100 */
[----:B-1----:R-:W-:-:S05]  /*eb70*/  IMAD.IADD R9, R13, 0x1, R14 ;  /* 0x000000010d097824 */ /* 0x002fca00078e020e */
[C---:B------:R-:W-:Y:S02]  /*eb80*/  IADD3 R11, R9.reuse, 0x8, RZ ;  /* 0x00000008090b7810 */ /* 0x040fe40007ffe0ff */
[----:B------:R-:W-:Y:S02]  /*eb90*/  ISETP.GE.OR P1, PT, R9, UR4, P0 ;  /* 0x0000000409007c0c */ /* 0x000fe40008726670 */
[----:B------:R-:W-:Y:S01]  /*eba0*/  ISETP.GE.OR P0, PT, R11, UR4, P0 ;  /* 0x000000040b007c0c */ /* 0x000fe20008706670 */
[----:B------:R-:W-:Y:S01]  /*ebb0*/  IMAD.WIDE.U32 R2, R12, c[0x0][0x3f0], R2 ;  /* 0x0000fc000c027a25 */ /* 0x000fe200078e0002 */
[----:B------:R-:W-:-:S04]  /*ebc0*/  SHF.R.S32.HI R12, RZ, 0x1f, R0 ;  /* 0x0000001fff0c7819 */ /* 0x000fc80000011400 */
[----:B------:R-:W-:Y:S01]  /*ebd0*/  IADD3 R3, R3, R10, RZ ;  /* 0x0000000a03037210 */ /* 0x000fe20007ffe0ff */
[----:B------:R-:W-:-:S04]  /*ebe0*/  IMAD R10, R12, c[0x0][0x3e0], RZ ;  /* 0x0000f8000c0a7a24 */ /* 0x000fc800078e02ff */
[----:B--2---:R1:W-:Y:S01]  /*ebf0*/  @!P1 ST.E [R6.64], R34 ;  /* 0x0000002206009985 */ /* 0x0043e2000c101906 */
[----:B------:R-:W-:-:S03]  /*ec00*/  IMAD R9, R0, c[0x0][0x3e4], R10 ;  /* 0x0000f90000097a24 */ /* 0x000fc600078e020a */
[----:B---3--:R2:W-:Y:S01]  /*ec10*/  @!P0 ST.E [R4.64], R33 ;  /* 0x0000002104008985 */ /* 0x0085e2000c101906 */
[----:B------:R-:W-:Y:S01]  /*ec20*/  IMAD.WIDE.U32 R2, R0, c[0x0][0x3e0], R2 ;  /* 0x0000f80000027a25 */ /* 0x000fe200078e0002 */
[----:B------:R-:W-:Y:S02]  /*ec30*/  SHF.R.S32.HI R0, RZ, 0x1f, R8 ;  /* 0x0000001fff007819 */ /* 0x000fe40000011408 */
[----:B------:R2:W3:Y:S04]  /*ec40*/  LDS.128 R24, [R219+0x1080] ;  /* 0x00108000db187984 */ /* 0x0004e80000000c00 */
[----:B------:R2:W2:Y:S04]  /*ec50*/  LDS.128 R32, [R219+0x2080] ;  /* 0x00208000db207984 */ /* 0x0004a80000000c00 */
[----:B------:R1:W2:Y:S04]  /*ec60*/  LDS.128 R36, [R219+0x3080] ;  /* 0x00308000db247984 */ /* 0x0002a80000000c00 */
[----:B------:R1:W2:Y:S04]  /*ec70*/  LDS.128 R20, [R219+0x5080] ;  /* 0x00508000db147984 */ /* 0x0002a80000000c00 */
[----:B------:R2:W2:Y:S04]  /*ec80*/  LDS.128 R28, [R219+0x6080] ;  /* 0x00608000db1c7984 */ /* 0x0004a80000000c00 */
[----:B------:R2:W2:Y:S01]  /*ec90*/  LDS.128 R40, [R219+0x7080] ;  /* 0x00708000db287984 */ /* 0x0004a20000000c00 */
[----:B----4-:R-:W-:Y:S01]  /*eca0*/  SHF.R.S32.HI R13, RZ, 0x1f, R15 ;  /* 0x0000001fff0d7819 */ /* 0x010fe2000001140f */
[----:B------:R-:W-:Y:S01]  /*ecb0*/  IMAD R0, R0, c[0x0][0x3d8], RZ ;  /* 0x0000f60000007a24 */ /* 0x000fe200078e02ff */
[----:B------:R-:W-:-:S02]  /*ecc0*/  IADD3 R3, R3, R9, RZ ;  /* 0x0000000903037210 */ /* 0x000fc40007ffe0ff */
[----:B------:R-:W-:Y:S01]  /*ecd0*/  LEA.HI R13, R13, R15, RZ, 0x3 ;  /* 0x0000000f0d0d7211 */ /* 0x000fe200078f18ff */
[C---:B------:R-:W-:Y:S02]  /*ece0*/  IMAD R0, R8.reuse, c[0x0][0x3dc], R0 ;  /* 0x0000f70008007a24 */ /* 0x040fe400078e0200 */
[----:B------:R-:W-:Y:S01]  /*ecf0*/  IMAD.WIDE.U32 R2, R8, c[0x0][0x3d8], R2 ;  /* 0x0000f60008027a25 */ /* 0x000fe200078e0002 */
[----:B------:R-:W-:-:S03]  /*ed00*/  SHF.R.S32.HI R13, RZ, 0x3, R13 ;  /* 0x00000003ff0d7819 */ /* 0x000fc6000001140d */
[----:B------:R-:W-:Y:S01]  /*ed10*/  IMAD.IADD R0, R3, 0x1, R0 ;  /* 0x0000000103007824 */ /* 0x000fe200078e0200 */
[C---:B------:R-:W-:Y:S02]  /*ed20*/  LEA R8, P0, R2.reuse, c[0x0][0x380], 0x1 ;  /* 0x0000e00002087a11 */ /* 0x040fe400078008ff */
[----:B-1----:R-:W-:Y:S02]  /*ed30*/  IADD3 R7, R13, R14, RZ ;  /* 0x0000000e0d077210 */ /* 0x002fe40007ffe0ff */
[----:B------:R-:W-:Y:S02]  /*ed40*/  LEA.HI.X R6, R2, c[0x0][0x384], R0, 0x1, P0 ;  /* 0x0000e10002067a11 */ /* 0x000fe400000f0c00 */
[----:B------:R-:W-:Y:S01]  /*ed50*/  ISETP.GE.AND P0, PT, R7, UR4, PT ;  /* 0x0000000407007c0c */ /* 0x000fe2000bf06270 */
[----:B------:R1:W4:Y:S04]  /*ed60*/  SHFL.IDX PT, R0, R8, RZ, 0x181f ;  /* 0x00181fff08007589 */ /* 0x00032800000e0000 */
[----:B------:R1:W1:Y:S08]  /*ed70*/  SHFL.IDX PT, R3, R6, RZ, 0x181f ;  /* 0x00181fff06037589 */ /* 0x00027000000e0000 */
[----:B------:R-:W-:Y:S05]  /*ed80*/  @P0 BRA `(.L_x_496) ;  /* 0x000000a000000947 */ /* 0x000fea0003800000 */
[----:B---3--:R-:W3:Y:S01]  /*ed90*/  LDS.128 R16, [R219+0x80] ;  /* 0x00008000db107984 */ /* 0x008ee20000000c00 */
[----:B------:R-:W-:-:S02]  /*eda0*/  ISETP.GE.AND P3, PT, R226, c[0x0][0x3c8], PT ;  /* 0x0000f200e2007a0c */ /* 0x000fc40003f66270 */
[----:B------:R-:W-:Y:S01]  /*edb0*/  ISETP.GE.AND P2, PT, R237, c[0x0][0x3c8], PT ;  /* 0x0000f200ed007a0c */ /* 0x000fe20003f46270 */
[----:B------:R-:W5:Y:S10]  /*edc0*/  LDS.128 R12, [R219+0x4080] ;  /* 0x00408000db0c7984 */ /* 0x000f740000000c00 */
[----:B--2-4-:R-:W-:-:S02]  /*edd0*/  @!P3 LEA R4, P1, R226, R0, 0x1 ;  /* 0x00000000e204b211 */ /* 0x014fc400078208ff */
[C---:B------:R-:W-:Y:S02]  /*ede0*/  @!P2 LEA R2, P0, R237.reuse, R0, 0x1 ;  /* 0x00000000ed02a211 */ /* 0x040fe400078008ff */
[-C--:B-1----:R-:W-:Y:S02]  /*edf0*/  @!P3 LEA.HI.X R5, R226, R3.reuse, R46, 0x1, P1 ;  /* 0x00000003e205b211 */ /* 0x082fe400008f0c2e */
[----:B------:R-:W-:-:S03]  /*ee00*/  @!P2 LEA.HI.X R3, R237, R3, R45, 0x1, P0 ;  /* 0x00000003ed03a211 */ /* 0x000fc600000f0c2d */
[----:B---3--:R1:W-:Y:S04]  /*ee10*/  @!P3 ST.E.128 [R4.64], R16 ;  /* 0x000000100400b985 */ /* 0x0083e8000c101d06 */
[----:B-----5:R1:W-:Y:S02]  /*ee20*/  @!P2 ST.E.128 [R2.64], R12 ;  /* 0x0000000c0200a985 */ /* 0x0203e4000c101d06 */
.L_x_496:
[----:B---3--:R-:W-:Y:S05]  /*ee30*/  BSYNC B0 ;  /* 0x0000000000007941 */ /* 0x008fea0003800000 */
.L_x_495:
[----:B-1----:R-:W-:Y:S01]  /*ee40*/  IADD3 R2, R7, 0x20, RZ ;  /* 0x0000002007027810 */ /* 0x002fe20007ffe0ff */
[----:B------:R1:W3:Y:S01]  /*ee50*/  SHFL.IDX PT, R3, R6, 0x1, 0x181f ;  /* 0x00381f0006037f89 */ /* 0x0002e200000e0000 */
[----:B------:R-:W-:Y:S02]  /*ee60*/  BSSY B0, `(.L_x_497) ;  /* 0x000000c000007945 */ /* 0x000fe40003800000 */
[----:B------:R-:W-:Y:S01]  /*ee70*/  ISETP.GE.AND P0, PT, R2, UR4, PT ;  /* 0x0000000402007c0c */ /* 0x000fe2000bf06270 */
[----:B----4-:R1:W4:-:S12]  /*ee80*/  SHFL.IDX PT, R0, R8, 0x1, 0x181f ;  /* 0x00381f0008007f89 */ /* 0x01031800000e0000 */
[----:B------:R-:W-:Y:S05]  /*ee90*/  @P0 BRA `(.L_x_498) ;  /* 0x0000008000000947 */ /* 0x000fea0003800000 */
[----:B------:R-:W-:Y:S02]  /*eea0*/  ISETP.GE.AND P1, PT, R226, c[0x0][0x3c8], PT ;  /* 0x0000f200e2007a0c */ /* 0x000fe40003f26270 */
[----:B------:R-:W-:-:S11]  /*eeb0*/  ISETP.GE.AND P0, PT, R237, c[0x0][0x3c8], PT ;  /* 0x0000f200ed007a0c */ /* 0x000fd60003f06270 */
[CC--:B--2-4-:R-:W-:Y:S02]  /*eec0*/  @!P1 LEA R4, P3, R226.reuse, R0.reuse, 0x1 ;  /* 0x00000000e2049211 */ /* 0x0d4fe400078608ff */
[C---:B------:R-:W-:Y:S02]  /*eed0*/  @!P0 LEA R2, P2, R237.reuse, R0, 0x1 ;  /* 0x00000000ed028211 */ /* 0x040fe400078408ff */
[-C--:B---3--:R-:W-:Y:S02]  /*eee0*/  @!P1 LEA.HI.X R5, R226, R3.reuse, R46, 0x1, P3 ;  /* 0x00000003e2059211 */ /* 0x088fe400018f0c2e */
[----:B------:R-:W-:-:S03]  /*eef0*/  @!P0 LEA.HI.X R3, R237, R3, R45, 0x1, P2 ;  /* 0x00000003ed038211 */ /* 0x000fc600010f0c2d */
[----:B------:R2:W-:Y:S04]  /*ef00*/  @!P1 ST.E.128 [R4.64], R24 ;  /* 0x0000001804009985 */ /* 0x0005e8000c101d06 */
[----:B------:R2:W-:Y:S02]  /*ef10*/  @!P0 ST.E.128 [R2.64], R20 ;  /* 0x0000001402008985 */ /* 0x0005e4000c101d06 */
.L_x_498:
[----:B------:R-:W-:Y:S05]  /*ef20*/  BSYNC B0 ;  /* 0x0000000000007941 */ /* 0x000fea0003800000 */
.L_x_497:
[----:B--2---:R-:W-:Y:S01]  /*ef30*/  IADD3 R2, R7, 0x40, RZ ;  /* 0x0000004007027810 */ /* 0x004fe20007ffe0ff */
[----:B---3--:R2:W3:Y:S01]  /*ef40*/  SHFL.IDX PT, R3, R6, 0x2, 0x181f ;  /* 0x00581f0006037f89 */ /* 0x0084e200000e0000 */
[----:B------:R-:W-:Y:S02]  /*ef50*/  BSSY B0, `(.L_x_499) ;  /* 0x000000c000007945 */ /* 0x000fe40003800000 */
[----:B------:R-:W-:Y:S01]  /*ef60*/  ISETP.GE.AND P0, PT, R2, UR4, PT ;  /* 0x0000000402007c0c */ /* 0x000fe2000bf06270 */
[----:B----4-:R2:W4:-:S12]  /*ef70*/  SHFL.IDX PT, R0, R8, 0x2, 0x181f ;  /* 0x00581f0008007f89 */ /* 0x01051800000e0000 */
[----:B------:R-:W-:Y:S05]  /*ef80*/  @P0 BRA `(.L_x_500) ;  /* 0x0000008000000947 */ /* 0x000fea0003800000 */
[----:B------:R-:W-:Y:S02]  /*ef90*/  ISETP.GE.AND P1, PT, R226, c[0x0][0x3c8], PT ;  /* 0x0000f200e2007a0c */ /* 0x000fe40003f26270 */
[----:B------:R-:W-:-:S11]  /*efa0*/  ISETP.GE.AND P0, PT, R237, c[0x0][0x3c8], PT ;  /* 0x0000f200ed007a0c */ /* 0x000fd60003f06270 */
[CC--:B----4-:R-:W-:Y:S02]  /*efb0*/  @!P1 LEA R4, P3, R226.reuse, R0.reuse, 0x1 ;  /* 0x00000000e2049211 */ /* 0x0d0fe400078608ff */
[C---:B------:R-:W-:Y:S02]  /*efc0*/  @!P0 LEA R2, P2, R237.reuse, R0, 0x1 ;  /* 0x00000000ed028211 */ /* 0x040fe400078408ff */
[-C--:B---3--:R-:W-:Y:S02]  /*efd0*/  @!P1 LEA.HI.X R5, R226, R3.reuse, R46, 0x1, P3 ;  /* 0x00000003e2059211 */ /* 0x088fe400018f0c2e */
[----:B------:R-:W-:-:S03]  /*efe0*/  @!P0 LEA.HI.X R3, R237, R3, R45, 0x1, P2 ;  /* 0x00000003ed038211 */ /* 0x000fc600010f0c2d */
[----:B------:R3:W-:Y:S04]  /*eff0*/  @!P1 ST.E.128 [R4.64], R32 ;  /* 0x0000002004009985 */ /* 0x0007e8000c101d06 */
[----:B------:R3:W-:Y:S02]  /*f000*/  @!P0 ST.E.128 [R2.64], R28 ;  /* 0x0000001c02008985 */ /* 0x0007e4000c101d06 */
.L_x_500:
[----:B------:R-:W-:Y:S05]  /*f010*/  BSYNC B0 ;  /* 0x0000000000007941 */ /* 0x000fea0003800000 */
.L_x_499:
[----:B---3--:R-:W-:Y:S01]  /*f020*/  IADD3 R2, R7, 0x60, RZ ;  /* 0x0000006007027810 */ /* 0x008fe20007ffe0ff */
[----:B------:R3:W1:Y:S03]  /*f030*/  SHFL.IDX PT, R4, R6, 0x3, 0x181f ;  /* 0x00781f0006047f89 */ /* 0x00066600000e0000 */
[----:B------:R-:W-:Y:S01]  /*f040*/  ISETP.GE.AND P0, PT, R2, UR4, PT ;  /* 0x0000000402007c0c */ /* 0x000fe2000bf06270 */
[----:B----4-:R3:W4:-:S12]  /*f050*/  SHFL.IDX PT, R0, R8, 0x3, 0x181f ;  /* 0x00781f0008007f89 */ /* 0x01071800000e0000 */
[----:B------:R-:W-:Y:S05]  /*f060*/  @P0 BRA `(.L_x_501) ;  /* 0x00000a1000000947 */ /* 0x000fea0003800000 */
[----:B------:R-:W-:-:S13]  /*f070*/  ISETP.GE.AND P0, PT, R226, c[0x0][0x3c8], PT ;  /* 0x0000f200e2007a0c */ /* 0x000fda0003f06270 */
[----:B----4-:R-:W-:-:S04]  /*f080*/  @!P0 LEA R2, P1, R226, R0, 0x1 ;  /* 0x00000000e2028211 */ /* 0x010fc800078208ff */
[----:B-1----:R-:W-:-:S05]  /*f090*/  @!P0 LEA.HI.X R3, R226, R4, R46, 0x1, P1 ;  /* 0x00000004e2038211 */ /* 0x002fca00008f0c2e */
[----:B------:R1:W-:Y:S01]  /*f0a0*/  @!P0 ST.E.128 [R2.64], R36 ;  /* 0x0000002402008985 */ /* 0x0003e2000c101d06 */
[----:B------:R-:W-:-:S13]  /*f0b0*/  ISETP.GE.AND P0, PT, R237, c[0x0][0x3c8], PT ;  /* 0x0000f200ed007a0c */ /* 0x000fda0003f06270 */
[----:B------:R-:W-:Y:S05]  /*f0c0*/  @P0 BRA `(.L_x_501) ;  /* 0x000009b000000947 */ /* 0x000fea0003800000 */
[----:B-1----:R-:W-:-:S04]  /*f0d0*/  LEA R2, P0, R237, R0, 0x1 ;  /* 0x00000000ed027211 */ /* 0x002fc800078008ff */
[----:B------:R-:W-:-:S05]  /*f0e0*/  LEA.HI.X R3, R237, R4, R45, 0x1, P0 ;  /* 0x00000004ed037211 */ /* 0x000fca00000f0c2d */
[----:B------:R1:W-:Y:S01]  /*f0f0*/  ST.E.128 [R2.64], R40 ;  /* 0x0000002802007985 */ /* 0x0003e2000c101d06 */
[----:B------:R-:W-:Y:S05]  /*f100*/  BRA `(.L_x_501) ;  /* 0x0000097000007947 */ /* 0x000fea0003800000 */
.L_x_493:
[----:B------:R-:W2:Y:S04]  /*f110*/  LDL R2, [R1+0x40] ;  /* 0x0000400001027983 */ /* 0x000ea80000100800 */
[----:B------:R-:W3:Y:S04]  /*f120*/  LDL R0, [R1+0x3c] ;  /* 0x00003c0001007983 */ /* 0x000ee80000100800 */
[----:B------:R-:W4:Y:S04]  /*f130*/  LDL R4, [R1+0x38] ;  /* 0x0000380001047983 */ /* 0x000f280000100800 */
[----:B------:R-:W5:Y:S01]  /*f140*/  S2R R3, SR_TID.X ;  /* 0x0000000000037919 */ /* 0x000f620000002100 */
[----:B------:R-:W-:Y:S01]  /*f150*/  BSSY B0, `(.L_x_502) ;  /* 0x0000026000007945 */ /* 0x000fe20003800000 */
[----:B-----5:R-:W-:Y:S01]  /*f160*/  ISETP.GE.AND P0, PT, R3, 0x80, PT ;  /* 0x000000800300780c */ /* 0x020fe20003f06270 */
[----:B--2---:R-:W-:-:S02]  /*f170*/  IMAD.MOV.U32 R12, RZ, RZ, R2 ;  /* 0x000000ffff0c7224 */ /* 0x004fc400078e0002 */
[----:B---3--:R-:W-:-:S03]  /*f180*/  IMAD.MOV.U32 R11, RZ, RZ, R0 ;  /* 0x000000ffff0b7224 */ /* 0x008fc600078e0000 */
[----:B------:R-:W-:Y:S01]  /*f190*/  SHF.R.S32.HI R9, RZ, 0x1f, R12 ;  /* 0x0000001fff097819 */ /* 0x000fe2000001140c */
[----:B----4-:R-:W-:Y:S01]  /*f1a0*/  IMAD.MOV.U32 R13, RZ, RZ, R4 ;  /* 0x000000ffff0d7224 */ /* 0x010fe200078e0004 */
[----:B------:R-:W-:-:S05]  /*f1b0*/  SHF.R.S32.HI R10, RZ, 0x1f, R11 ;  /* 0x0000001fff0a7819 */ /* 0x000fca000001140b */
[----:B------:R-:W-:Y:S05]  /*f1c0*/  @P0 BRA `(.L_x_503) ;  /* 0x000001e000000947 */ /* 0x000fea0003800000 */
[----:B------:R-:W-:Y:S02]  /*f1d0*/  MOV R2, c[0x0][0x4e8] ;  /* 0x00013a0000027a02 */ /* 0x000fe40000000f00 */
[----:B------:R-:W-:-:S03]  /*f1e0*/  IADD3 R6, R13, R3, RZ ;  /* 0x000000030d067210 */ /* 0x000fc60007ffe0ff */
[----:B------:R-:W-:-:S05]  /*f1f0*/  IMAD R0, R2, c[0x0][0x388], RZ ;  /* 0x0000e20002007a24 */ /* 0x000fca00078e02ff */
[----:B------:R-:W-:-:S13]  /*f200*/  ISETP.GE.AND P0, PT, R6, R0, PT ;  /* 0x000000000600720c */ /* 0x000fda0003f06270 */
[----:B------:R-:W-:Y:S05]  /*f210*/  @P0 BRA `(.L_x_503) ;  /* 0x0000019000000947 */ /* 0x000fea0003800000 */
[----:B------:R-:W-:Y:S01]  /*f220*/  ISETP.NE.AND P0, PT, R2, 0x1, PT ;  /* 0x000000010200780c */ /* 0x000fe20003f05270 */
[----:B------:R-:W-:Y:S01]  /*f230*/  IMAD R4, R9, c[0x0][0x490], RZ ;  /* 0x0001240009047a24 */ /* 0x000fe200078e02ff */
[----:B------:R-:W-:Y:S01]  /*f240*/  MOV R0, R6 ;  /* 0x0000000600007202 */ /* 0x000fe20000000f00 */
[----:B------:R-:W-:-:S04]  /*f250*/  IMAD.WIDE.U32 R2, R12, c[0x0][0x490], RZ ;  /* 0x000124000c027a25 */ /* 0x000fc800078e00ff */
[----:B------:R-:W-:Y:S02]  /*f260*/  IMAD R4, R12, c[0x0][0x494], R4 ;  /* 0x000125000c047a24 */ /* 0x000fe400078e0204 */
[----:B------:R-:W-:-:S03]  /*f270*/  IMAD R8, R10, c[0x0][0x498], RZ ;  /* 0x000126000a087a24 */ /* 0x000fc600078e02ff */
[----:B------:R-:W-:Y:S01]  /*f280*/  IADD3 R3, R3, R4, RZ ;  /* 0x0000000403037210 */ /* 0x000fe20007ffe0ff */
[----:B------:R-:W-:-:S05]  /*f290*/  @P0 IMAD.HI.U32 R5, R6, c[0x0][0x4ec], RZ ;  /* 0x00013b0006050a27 */ /* 0x000fca00078e00ff */
[----:B------:R-:W-:Y:S01]  /*f2a0*/  @P0 SHF.R.U32.HI R0, RZ, c[0x0][0x4f0], R5 ;  /* 0x00013c00ff000a19 */ /* 0x000fe20000011605 */
[----:B------:R-:W-:-:S03]  /*f2b0*/  IMAD.WIDE.U32 R4, R11, c[0x0][0x498], R2 ;  /* 0x000126000b047a25 */ /* 0x000fc600078e0002 */
[C---:B------:R-:W-:Y:S01]  /*f2c0*/  IADD3 R7, -R0.reuse, RZ, RZ ;  /* 0x000000ff00077210 */ /* 0x040fe20007ffe1ff */
[----:B------:R-:W-:Y:S01]  /*f2d0*/  IMAD R3, R11, c[0x0][0x49c], R8 ;  /* 0x000127000b037a24 */ /* 0x000fe200078e0208 */
[----:B------:R-:W-:-:S03]  /*f2e0*/  IADD3 R4, P0, R0, R4, RZ ;  /* 0x0000000400047210 */ /* 0x000fc60007f1e0ff */
[----:B------:R-:W-:Y:S01]  /*f2f0*/  IMAD R2, R7, c[0x0][0x4e8], R6 ;  /* 0x00013a0007027a24 */ /* 0x000fe200078e0206 */
[----:B------:R-:W-:-:S04]  /*f300*/  SHF.R.S32.HI R6, RZ, 0x1f, R0 ;  /* 0x0000001fff067819 */ /* 0x000fc80000011400 */
[----:B------:R-:W-:Y:S02]  /*f310*/  SHF.R.S32.HI R0, RZ, 0x1f, R2 ;  /* 0x0000001fff007819 */ /* 0x000fe40000011402 */
[----:B------:R-:W-:-:S03]  /*f320*/  IADD3.X R5, R6, R5, R3, P0, !PT ;  /* 0x0000000506057210 */ /* 0x000fc600007fe403 */
[----:B------:R-:W-:-:S04]  /*f330*/  IMAD R0, R0, c[0x0][0x488], RZ ;  /* 0x0001220000007a24 */ /* 0x000fc800078e02ff */
[C---:B------:R-:W-:Y:S02]  /*f340*/  IMAD R0, R2.reuse, c[0x0][0x48c], R0 ;  /* 0x0001230002007a24 */ /* 0x040fe400078e0200 */
[----:B------:R-:W-:-:S05]  /*f350*/  IMAD.WIDE.U32 R2, R2, c[0x0][0x488], R4 ;  /* 0x0001220002027a25 */ /* 0x000fca00078e0004 */
[----:B------:R-:W-:Y:S02]  /*f360*/  IADD3 R0, R3, R0, RZ ;  /* 0x0000000003007210 */ /* 0x000fe40007ffe0ff */
[----:B------:R-:W-:-:S04]  /*f370*/  LEA R4, P0, R2, c[0x0][0x450], 0x2 ;  /* 0x0001140002047a11 */ /* 0x000fc800078010ff */
[----:B------:R-:W-:Y:S02]  /*f380*/  LEA.HI.X R5, R2, c[0x0][0x454], R0, 0x2, P0 ;  /* 0x0001150002057a11 */ /* 0x000fe400000f1400 */
[----:B------:R-:W-:-:S05]  /*f390*/  MOV R0, 0xff800000 ;  /* 0xff80000000007802 */ /* 0x000fca0000000f00 */
[----:B------:R2:W-:Y:S02]  /*f3a0*/  STG.E [R4.64], R0 ;  /* 0x0000000004007986 */ /* 0x0005e4000c101906 */
.L_x_503:
[----:B------:R-:W-:Y:S05]  /*f3b0*/  BSYNC B0 ;  /* 0x0000000000007941 */ /* 0x000fea0003800000 */
.L_x_502:
[----:B------:R-:W3:Y:S01]  /*f3c0*/  LDL R2, [R1+0x8] ;  /* 0x0000080001027983 */ /* 0x000ee20000100800 */
[----:B--2---:R-:W-:Y:S01]  /*f3d0*/  MOV R0, c[0x0][0x4e8] ;  /* 0x00013a0000007a02 */ /* 0x004fe20000000f00 */
[----:B------:R-:W-:-:S03]  /*f3e0*/  IMAD R6, R10, c[0x0][0x3f0], RZ ;  /* 0x0000fc000a067a24 */ /* 0x000fc600078e02ff */
[----:B------:R-:W-:Y:S01]  /*f3f0*/  ISETP.NE.AND P0, PT, R0, 0x1, PT ;  /* 0x000000010000780c */ /* 0x000fe20003f05270 */
[----:B------:R-:W-:Y:S02]  /*f400*/  IMAD R0, R9, c[0x0][0x3e8], RZ ;  /* 0x0000fa0009007a24 */ /* 0x000fe400078e02ff */
[----:B------:R-:W-:Y:S02]  /*f410*/  IMAD R8, R11, c[0x0][0x3f4], R6 ;  /* 0x0000fd000b087a24 */ /* 0x000fe400078e0206 */
[----:B------:R-:W-:Y:S01]  /*f420*/  IMAD R5, R12, c[0x0][0x3ec], R0 ;  /* 0x0000fb000c057a24 */ /* 0x000fe200078e0200 */
[----:B---3--:R-:W-:Y:S01]  /*f430*/  IADD3 R4, R2, R13, RZ ;  /* 0x0000000d02047210 */ /* 0x008fe20007ffe0ff */
[----:B------:R-:W-:-:S03]  /*f440*/  IMAD.WIDE.U32 R2, R12, c[0x0][0x3e8], RZ ;  /* 0x0000fa000c027a25 */ /* 0x000fc600078e00ff */
[----:B------:R-:W-:-:S03]  /*f450*/  MOV R0, R4 ;  /* 0x0000000400007202 */ /* 0x000fc60000000f00 */
[----:B------:R-:W-:Y:S01]  /*f460*/  @P0 IMAD.HI.U32 R7, R4, c[0x0][0x4ec], RZ ;  /* 0x00013b0004070a27 */ /* 0x000fe200078e00ff */
[----:B------:R-:W-:-:S04]  /*f470*/  IADD3 R3, R3, R5, RZ ;  /* 0x0000000503037210 */ /* 0x000fc80007ffe0ff */
[----:B------:R-:W-:Y:S01]  /*f480*/  @P0 SHF.R.U32.HI R0, RZ, c[0x0][0x4f0], R7 ;  /* 0x00013c00ff000a19 */ /* 0x000fe20000011607 */
[----:B------:R-:W-:-:S03]  /*f490*/  IMAD.WIDE.U32 R2, R11, c[0x0][0x3f0], R2 ;  /* 0x0000fc000b027a25 */ /* 0x000fc600078e0002 */
[----:B------:R-:W-:Y:S02]  /*f4a0*/  SHF.R.S32.HI R6, RZ, 0x1f, R0 ;  /* 0x0000001fff067819 */ /* 0x000fe40000011400 */
[----:B------:R-:W-:Y:S02]  /*f4b0*/  IADD3 R5, -R0, RZ, RZ ;  /* 0x000000ff00057210 */ /* 0x000fe40007ffe1ff */
[----:B------:R-:W-:Y:S01]  /*f4c0*/  IADD3 R3, R3, R8, RZ ;  /* 0x0000000803037210 */ /* 0x000fe20007ffe0ff */
[----:B------:R-:W-:Y:S02]  /*f4d0*/  IMAD R6, R6, c[0x0][0x3e0], RZ ;  /* 0x0000f80006067a24 */ /* 0x000fe400078e02ff */
[----:B------:R-:W-:Y:S02]  /*f4e0*/  IMAD R4, R5, c[0x0][0x4e8], R4 ;  /* 0x00013a0005047a24 */ /* 0x000fe400078e0204 */
[C---:B------:R-:W-:Y:S02]  /*f4f0*/  IMAD R5, R0.reuse, c[0x0][0x3e4], R6 ;  /* 0x0000f90000057a24 */ /* 0x040fe400078e0206 */
[----:B------:R-:W-:Y:S01]  /*f500*/  IMAD.WIDE.U32 R2, R0, c[0x0][0x3e0], R2 ;  /* 0x0000f80000027a25 */ /* 0x000fe200078e0002 */
[----:B------:R-:W-:-:S04]  /*f510*/  SHF.R.S32.HI R0, RZ, 0x1f, R4 ;  /* 0x0000001fff007819 */ /* 0x000fc80000011404 */
[----:B------:R-:W-:Y:S01]  /*f520*/  IADD3 R3, R3, R5, RZ ;  /* 0x0000000503037210 */ /* 0x000fe20007ffe0ff */
[----:B------:R-:W-:-:S04]  /*f530*/  IMAD R0, R0, c[0x0][0x3d8], RZ ;  /* 0x0000f60000007a24 */ /* 0x000fc800078e02ff */
[----:B------:R-:W-:-:S04]  /*f540*/  IMAD.WIDE.U32 R2, R4, c[0x0][0x3d8], R2 ;  /* 0x0000f60004027a25 */ /* 0x000fc800078e0002 */
[----:B------:R-:W-:Y:S01]  /*f550*/  IMAD R4, R4, c[0x0][0x3dc], R0 ;  /* 0x0000f70004047a24 */ /* 0x000fe200078e0200 */
[----:B------:R-:W-:-:S04]  /*f560*/  LEA R9, P0, R2, c[0x0][0x380], 0x1 ;  /* 0x0000e00002097a11 */ /* 0x000fc800078008ff */
[----:B------:R-:W-:-:S04]  /*f570*/  IADD3 R4, R3, R4, RZ ;  /* 0x0000000403047210 */ /* 0x000fc80007ffe0ff */
[----:B------:R-:W-:Y:S01]  /*f580*/  LEA.HI.X R7, R2, c[0x0][0x384], R4, 0x1, P0 ;  /* 0x0000e10002077a11 */ /* 0x000fe200000f0c04 */
[----:B------:R-:W-:Y:S05]  /*f590*/  BRA.DIV ~URZ, `(.L_x_504) ;  /* 0x000033227f007947 */ /* 0x000fea000b800000 */
[----:B------:R2:W3:Y:S02]  /*f5a0*/  SHFL.IDX PT, R8, R7, RZ, 0x181f ;  /* 0x00181fff07087589 */ /* 0x0004e400000e0000 */
.L_x_536:
[----:B------:R-:W-:Y:S05]  /*f5b0*/  BRA.DIV ~URZ, `(.L_x_505) ;  /* 0x000033727f007947 */ /* 0x000fea000b800000 */
[----:B------:R4:W1:Y:S02]  /*f5c0*/  SHFL.IDX PT, R0, R9, RZ, 0x181f ;  /* 0x00181fff09007589 */ /* 0x00086400000e0000 */
.L_x_537:
[----:B------:R-:W5:Y:S04]  /*f5d0*/  LDL.LU R3, [R1+0x38] ;  /* 0x0000380001037983 */ /* 0x000f680000300800 */
[----:B------:R-:W2:Y:S01]  /*f5e0*/  S2R R4, SR_TID.X ;  /* 0x0000000000047919 */ /* 0x000ea20000002100 */
[----:B------:R-:W-:-:S04]  /*f5f0*/  IMAD.MOV.U32 R10, RZ, RZ, c[0x0][0x4e8] ;  /* 0x00013a00ff0a7624 */ /* 0x000fc800078e00ff */
[----:B------:R-:W-:Y:S01]  /*f600*/  IMAD R10, R10, c[0x0][0x388], RZ ;  /* 0x0000e2000a0a7a24 */ /* 0x000fe200078e02ff */
[----:B--2---:R-:W-:-:S04]  /*f610*/  SHF.R.S32.HI R2, RZ, 0x1f, R4 ;  /* 0x0000001fff027819 */ /* 0x004fc80000011404 */
[----:B------:R-:W-:-:S04]  /*f620*/  LEA.HI R2, R2, R4, RZ, 0x3 ;  /* 0x0000000402027211 */ /* 0x000fc800078f18ff */
[----:B------:R-:W-:Y:S01]  /*f630*/  SHF.R.S32.HI R2, RZ, 0x3, R2 ;  /* 0x00000003ff027819 */ /* 0x000fe20000011402 */
[----:B------:R-:W-:Y:S04]  /*f640*/  BSSY B0, `(.L_x_506) ;  /* 0x000000e000007945 */ /* 0x000fe80003800000 */
[----:B-----5:R-:W-:-:S05]  /*f650*/  IMAD.IADD R6, R2, 0x1, R3 ;  /* 0x0000000102067824 */ /* 0x020fca00078e0203 */
[----:B------:R-:W-:-:S13]  /*f660*/  ISETP.GE.AND P0, PT, R6, R10, PT ;  /* 0x0000000a0600720c */ /* 0x000fda0003f06270 */
[----:B------:R-:W-:Y:S05]  /*f670*/  @P0 BRA `(.L_x_507) ;  /* 0x000000a000000947 */ /* 0x000fea0003800000 */
[----:B------:R-:W-:Y:S02]  /*f680*/  ISETP.GE.AND P1, PT, R226, c[0x0][0x3c8], PT ;  /* 0x0000f200e2007a0c */ /* 0x000fe40003f26270 */
[----:B------:R-:W-:Y:S02]  /*f690*/  ISETP.GE.AND P0, PT, R237, c[0x0][0x3c8], PT ;  /* 0x0000f200ed007a0c */ /* 0x000fe40003f06270 */
[----:B------:R-:W-:Y:S02]  /*f6a0*/  SHF.R.S32.HI R12, RZ, 0x1f, R226 ;  /* 0x0000001fff0c7819 */ /* 0x000fe400000114e2 */
[----:B------:R-:W-:-:S07]  /*f6b0*/  SHF.R.S32.HI R11, RZ, 0x1f, R237 ;  /* 0x0000001fff0b7819 */ /* 0x000fce00000114ed */
[CC--:B-1----:R-:W-:Y:S02]  /*f6c0*/  @!P1 LEA R4, P3, R226.reuse, R0.reuse, 0x1 ;  /* 0x00000000e2049211 */ /* 0x0c2fe400078608ff */
[C---:B------:R-:W-:Y:S02]  /*f6d0*/  @!P0 LEA R2, P2, R237.reuse, R0, 0x1 ;  /* 0x00000000ed028211 */ /* 0x040fe400078408ff */
[-C--:B---3--:R-:W-:Y:S02]  /*f6e0*/  @!P1 LEA.HI.X R5, R226, R8.reuse, R12, 0x1, P3 ;  /* 0x00000008e2059211 */ /* 0x088fe400018f0c0c */
[----:B------:R-:W-:-:S03]  /*f6f0*/  @!P0 LEA.HI.X R3, R237, R8, R11, 0x1, P2 ;  /* 0x00000008ed038211 */ /* 0x000fc600010f0c0b */
[----:B------:R1:W-:Y:S04]  /*f700*/  @!P1 ST.E.128 [R4.64], RZ ;  /* 0x000000ff04009985 */ /* 0x0003e8000c101d06 */
[----:B------:R1:W-:Y:S02]  /*f710*/  @!P0 ST.E.128 [R2.64], RZ ;  /* 0x000000ff02008985 */ /* 0x0003e4000c101d06 */
.L_x_507:
[----:B------:R-:W-:Y:S05]  /*f720*/  BSYNC B0 ;  /* 0x0000000000007941 */ /* 0x000fea0003800000 */
.L_x_506:
[----:B------:R-:W-:Y:S05]  /*f730*/  BRA.DIV ~URZ, `(.L_x_508) ;  /* 0x000032627f007947 */ /* 0x000fea000b800000 */
[----:B---3--:R2:W3:Y:S04]  /*f740*/  SHFL.IDX PT, R8, R7, 0x1, 0x181f ;  /* 0x00381f0007087f89 */ /* 0x0084e800000e0000 */
[----:B-1----:R2:W1:Y:S02]  /*f750*/  SHFL.IDX PT, R0, R9, 0x1, 0x181f ;  /* 0x00381f0009007f89 */ /* 0x00246400000e0000 */
.L_x_538:
[----:B------:R-:W-:Y:S01]  /*f760*/  IADD3 R2, R6, 0x20, RZ ;  /* 0x0000002006027810 */ /* 0x000fe20007ffe0ff */
[----:B------:R-:W-:Y:S03]  /*f770*/  BSSY B0, `(.L_x_509) ;  /* 0x000000d000007945 */ /* 0x000fe60003800000 */
        /* <DEDUP_REMOVED lines=12> */
.L_x_510:
[----:B------:R-:W-:Y:S05]  /*f840*/  BSYNC B0 ;  /* 0x0000000000007941 */ /* 0x000fea0003800000 */
.L_x_509:
[----:B------:R-:W-:Y:S05]  /*f850*/  BRA.DIV ~URZ, `(.L_x_511) ;  /* 0x000032127f007947 */ /* 0x000fea000b800000 */
[----:B---3--:R3:W2:Y:S02]  /*f860*/  SHFL.IDX PT, R8, R7, 0x2, 0x181f ;  /* 0x00581f0007087f89 */ /* 0x0086a400000e0000 */
.L_x_539:
[----:B------:R-:W-:Y:S05]  /*f870*/  BRA.DIV ~URZ, `(.L_x_512) ;  /* 0x000032627f007947 */ /* 0x000fea000b800000 */
[----:B-1----:R1:W3:Y:S02]  /*f880*/  SHFL.IDX PT, R0, R9, 0x2, 0x181f ;  /* 0x00581f0009007f89 */ /* 0x0022e400000e0000 */
.L_x_540:
        /* <DEDUP_REMOVED lines=8> */
[CC--:B---3--:R-:W-:Y:S02]  /*f910*/  @!P1 LEA R4, P3, R226.reuse, R0.reuse, 0x1 ;  /* 0x00000000e2049211 */ /* 0x0c8fe400078608ff */
[C---:B------:R-:W-:Y:S02]  /*f920*/  @!P0 LEA R2, P2, R237.reuse, R0, 0x1 ;  /* 0x00000000ed028211 */ /* 0x040fe400078408ff */
[-C--:B--2---:R-:W-:Y:S02]  /*f930*/  @!P1 LEA.HI.X R5, R226, R8.reuse, R12, 0x1, P3 ;  /* 0x00000008e2059211 */ /* 0x084fe400018f0c0c */
[----:B------:R-:W-:-:S03]  /*f940*/  @!P0 LEA.HI.X R3, R237, R8, R11, 0x1, P2 ;  /* 0x00000008ed038211 */ /* 0x000fc600010f0c0b */
[----:B------:R2:W-:Y:S04]  /*f950*/  @!P1 ST.E.128 [R4.64], RZ ;  /* 0x000000ff04009985 */ /* 0x0005e8000c101d06 */
[----:B------:R2:W-:Y:S02]  /*f960*/  @!P0 ST.E.128 [R2.64], RZ ;  /* 0x000000ff02008985 */ /* 0x0005e4000c101d06 */
.L_x_514:
[----:B------:R-:W-:Y:S05]  /*f970*/  BSYNC B0 ;  /* 0x0000000000007941 */ /* 0x000fea0003800000 */
.L_x_513:
[----:B------:R-:W-:Y:S05]  /*f980*/  BRA.DIV ~URZ, `(.L_x_515) ;  /* 0x000031c27f007947 */ /* 0x000fea000b800000 */
[----:B--23--:R-:W2:Y:S04]  /*f990*/  SHFL.IDX PT, R7, R7, 0x3, 0x181f ;  /* 0x00781f0007077f89 */ /* 0x00cea800000e0000 */
[----:B------:R3:W1:Y:S02]  /*f9a0*/  SHFL.IDX PT, R0, R9, 0x3, 0x181f ;  /* 0x00781f0009007f89 */ /* 0x00066400000e0000 */
.L_x_541:
[----:B------:R-:W-:-:S04]  /*f9b0*/  IADD3 R6, R6, 0x60, RZ ;  /* 0x0000006006067810 */ /* 0x000fc80007ffe0ff */
[----:B------:R-:W-:-:S13]  /*f9c0*/  ISETP.GE.AND P0, PT, R6, R10, PT ;  /* 0x0000000a0600720c */ /* 0x000fda0003f06270 */
[----:B------:R-:W-:Y:S05]  /*f9d0*/  @P0 BRA `(.L_x_501) ;  /* 0x000000a000000947 */ /* 0x000fea0003800000 */
[----:B------:R-:W-:Y:S02]  /*f9e0*/  ISETP.GE.AND P1, PT, R226, c[0x0][0x3c8], PT ;  /* 0x0000f200e2007a0c */ /* 0x000fe40003f26270 */
[----:B------:R-:W-:Y:S02]  /*f9f0*/  ISETP.GE.AND P0, PT, R237, c[0x0][0x3c8], PT ;  /* 0x0000f200ed007a0c */ /* 0x000fe40003f06270 */
[----:B-1-34-:R-:W-:Y:S02]  /*fa00*/  SHF.R.S32.HI R9, RZ, 0x1f, R226 ;  /* 0x0000001fff097819 */ /* 0x01afe400000114e2 */
[----:B------:R-:W-:-:S07]  /*fa10*/  SHF.R.S32.HI R8, RZ, 0x1f, R237 ;  /* 0x0000001fff087819 */ /* 0x000fce00000114ed */
[CC--:B------:R-:W-:Y:S02]  /*fa20*/  @!P1 LEA R4, P3, R226.reuse, R0.reuse, 0x1 ;  /* 0x00000000e2049211 */ /* 0x0c0fe400078608ff */
[C---:B------:R-:W-:Y:S02]  /*fa30*/  @!P0 LEA R2, P2, R237.reuse, R0, 0x1 ;  /* 0x00000000ed028211 */ /* 0x040fe400078408ff */
[-C--:B--2---:R-:W-:Y:S02]  /*fa40*/  @!P1 LEA.HI.X R5, R226, R7.reuse, R9, 0x1, P3 ;  /* 0x00000007e2059211 */ /* 0x084fe400018f0c09 */
[----:B------:R-:W-:-:S03]  /*fa50*/  @!P0 LEA.HI.X R3, R237, R7, R8, 0x1, P2 ;  /* 0x00000007ed038211 */ /* 0x000fc600010f0c08 */
[----:B------:R1:W-:Y:S04]  /*fa60*/  @!P1 ST.E.128 [R4.64], RZ ;  /* 0x000000ff04009985 */ /* 0x0003e8000c101d06 */
[----:B------:R1:W-:Y:S02]  /*fa70*/  @!P0 ST.E.128 [R2.64], RZ ;  /* 0x000000ff02008985 */ /* 0x0003e4000c101d06 */
.L_x_501:
[----:B------:R-:W-:Y:S05]  /*fa80*/  BSYNC B1 ;  /* 0x0000000000017941 */ /* 0x000fea0003800000 */
.L_x_492:
[----:B-1--4-:R-:W4:Y:S02]  /*fa90*/  LDL R0, [R1+0x70] ;  /* 0x0000700001007983 */ /* 0x012f240000100800 */
[----:B----4-:R-:W-:-:S13]  /*faa0*/  ISETP.NE.AND P0, PT, R0, RZ, PT ;  /* 0x000000ff0000720c */ /* 0x010fda0003f05270 */
[----:B------:R-:W-:Y:S01]  /*fab0*/  @P0 WARPSYNC 0xffffffff ;  /* 0xffffffff00000948 */ /* 0x000fe20003800000 */
[----:B------:R-:W-:Y:S06]  /*fac0*/  @P0 BAR.SYNC.DEFER_BLOCKING 0x5, 0x100 ;  /* 0x0144000000000b1d */ /* 0x000fec0000010000 */
[----:B------:R-:W1:Y:S04]  /*fad0*/  @P0 LDS R0, [0x10100] ;  /* 0x01010000ff000984 */ /* 0x000e680000000800 */
[----:B-1----:R1:W-:Y:S04]  /*fae0*/  @P0 STL [R1+0x4c], R0 ;  /* 0x00004c0001000387 */ /* 0x0023e80000100800 */
[----:B------:R-:W-:Y:S06]  /*faf0*/  @P0 BAR.ARV 0x4, 0x100 ;  /* 0x0104000000000b1d */ /* 0x000fec0000002000 */
[----:B------:R-:W-:Y:S05]  /*fb00*/  @P0 BRA `(.L_x_516) ;  /* 0x0000007000000947 */ /* 0x000fea0003800000 */
[----:B------:R-:W-:Y:S05]  /*fb10*/  BRA.DIV ~URZ, `(.L_x_517) ;  /* 0x000031027f007947 */ /* 0x000fea000b800000 */
[----:B-1----:R1:W4:Y:S02]  /*fb20*/  SHFL.IDX PT, R0, R44, RZ, 0x1f ;  /* 0x00001fff2c007589 */ /* 0x00232400000e0000 */
.L_x_542:
[----:B------:R-:W-:Y:S01]  /*fb30*/  WARPSYNC 0xffffffff ;  /* 0xffffffff00007948 */ /* 0x000fe20003800000 */
[----:B------:R-:W-:Y:S06]  /*fb40*/  BAR.SYNC.DEFER_BLOCKING 0x4, 0x100 ;  /* 0x0104000000007b1d */ /* 0x000fec0000010000 */
[----:B----4-:R4:W-:Y:S04]  /*fb50*/  STL [R1+0x4c], R0 ;  /* 0x00004c0001007387 */ /* 0x0109e80000100800 */
[----:B------:R4:W-:Y:S04]  /*fb60*/  @!P4 STS [0x10100], R44 ;  /* 0x0101002cff00c388 */ /* 0x0009e80000000800 */
[----:B------:R-:W-:Y:S06]  /*fb70*/  BAR.ARV 0x5, 0x100 ;  /* 0x0144000000007b1d */ /* 0x000fec0000002000 */
.L_x_516:
[----:B-1--4-:R-:W4:Y:S02]  /*fb80*/  LDL R0, [R1+0x4c] ;  /* 0x00004c0001007983 */ /* 0x012f240000100800 */
[----:B----4-:R-:W-:-:S13]  /*fb90*/  ISETP.GE.AND P0, PT, R0, c[0x0][0x538], PT ;  /* 0x00014e0000007a0c */ /* 0x010fda0003f06270 */
[----:B--23--:R-:W-:Y:S01]  /*fba0*/  @P0 CALL.REL.NOINC `(.L_x_518) ;  /* 0x0000001000000944 */ /* 0x00cfe20003c00000 */
[----:B------:R-:W-:Y:S05]  /*fbb0*/  BRA `(.L_x_519) ;  /* 0xffff0cd000007947 */ /* 0x000fea000383ffff */
.L_x_518:
[----:B------:R-:W-:Y:S05]  /*fbc0*/  EXIT ;  /* 0x000000000000794d */ /* 0x000fea0003800000 */
.L_x_464:
[----:B------:R-:W-:Y:S01]  /*fbd0*/  IMAD.MOV.U32 R227, RZ, RZ, R0 ;  /* 0x000000ffffe37224 */ /* 0x000fe200078e0000 */
[----:B------:R-:W-:Y:S01]  /*fbe0*/  MOV R228, RZ ;  /* 0x000000ff00e47202 */ /* 0x000fe20000000f00 */
[----:B------:R-:W-:Y:S01]  /*fbf0*/  IMAD.MOV.U32 R3, RZ, RZ, 0x181f ;  /* 0x0000181fff037424 */ /* 0x000fe200078e00ff */
[----:B------:R-:W-:Y:S02]  /*fc00*/  MOV R2, 0xfc20 ;  /* 0x0000fc2000027802 */ /* 0x000fe40000000f00 */
[----:B------:R-:W-:Y:S05]  /*fc10*/  CALL.REL.NOINC `($__internal_1_$__cuda_sm70_shflsync_idx_p) ;  /* 0x000030d000007944 */ /* 0x000fea0003c00000 */
[----:B------:R-:W-:Y:S01]  /*fc20*/  MOV R10, R228 ;  /* 0x000000e4000a7202 */ /* 0x000fe20000000f00 */
[----:B------:R-:W-:Y:S05]  /*fc30*/  BRA `(.L_x_520) ;  /* 0xffff32e000007947 */ /* 0x000fea000383ffff */
.L_x_465:
[----:B------:R-:W-:Y:S01]  /*fc40*/  IMAD.MOV.U32 R227, RZ, RZ, R6 ;  /* 0x000000ffffe37224 */ /* 0x000fe200078e0006 */
[----:B------:R-:W-:Y:S01]  /*fc50*/  MOV R228, RZ ;  /* 0x000000ff00e47202 */ /* 0x000fe20000000f00 */
[----:B------:R-:W-:Y:S01]  /*fc60*/  IMAD.MOV.U32 R3, RZ, RZ, 0x181f ;  /* 0x0000181fff037424 */ /* 0x000fe200078e00ff */
[----:B------:R-:W-:Y:S02]  /*fc70*/  MOV R2, 0xfc90 ;  /* 0x0000fc9000027802 */ /* 0x000fe40000000f00 */
[----:B-12---:R-:W-:Y:S05]  /*fc80*/  CALL.REL.NOINC `($__internal_1_$__cuda_sm70_shflsync_idx_p) ;  /* 0x0000306000007944 */ /* 0x006fea0003c00000 */
[----:B------:R-:W-:Y:S01]  /*fc90*/  ISETP.GE.AND P2, PT, R226, c[0x0][0x1d4], PT ;  /* 0x00007500e2007a0c */ /* 0x000fe20003f46270 */
[----:B------:R-:W-:Y:S01]  /*fca0*/  IMAD.MOV.U32 R227, RZ, RZ, R0 ;  /* 0x000000ffffe37224 */ /* 0x000fe200078e0000 */
[----:B------:R-:W-:Y:S02]  /*fcb0*/  ISETP.GE.AND P0, PT, R237, c[0x0][0x1d4], PT ;  /* 0x00007500ed007a0c */ /* 0x000fe40003f06270 */
[----:B------:R-:W-:-:S02]  /*fcc0*/  IADD3 R8, P6, R228, R165, RZ ;  /* 0x000000a5e4087210 */ /* 0x000fc40007fde0ff */
[----:B------:R-:W-:Y:S01]  /*fcd0*/  IADD3 R2, P5, R228, R166, RZ ;  /* 0x000000a6e4027210 */ /* 0x000fe20007fbe0ff */
[----:B------:R-:W-:Y:S01]  /*fce0*/  IMAD.MOV.U32 R228, RZ, RZ, 0x1 ;  /* 0x00000001ffe47424 */ /* 0x000fe200078e00ff */
[----:B------:R-:W-:Y:S01]  /*fcf0*/  SEL R7, RZ, 0x10, P0 ;  /* 0x00000010ff077807 */ /* 0x000fe20000000000 */
[C---:B------:R-:W-:Y:S02]  /*fd00*/  IMAD.X R9, R10.reuse, 0x1, R4, P6 ;  /* 0x000000010a097824 */ /* 0x040fe400030e0604 */
[----:B------:R-:W-:-:S03]  /*fd10*/  IMAD.X R3, R10, 0x1, R5, P5 ;  /* 0x000000010a037824 */ /* 0x000fc600028e0605 */
[----:B------:R-:W-:Y:S01]  /*fd20*/  @!PT LDS RZ, [RZ] ;  /* 0x00000000fffff984 */ /* 0x000fe20000000800 */
[----:B------:R-:W-:Y:S01]  /*fd30*/  @!PT LDS RZ, [RZ] ;  /* 0x00000000fffff984 */ /* 0x000fe20000000800 */
[----:B------:R-:W-:Y:S01]  /*fd40*/  @!PT LDS RZ, [RZ] ;  /* 0x00000000fffff984 */ /* 0x000fe20000000800 */
[----:B------:R1:W-:Y:S04]  /*fd50*/  LDGSTS.E.BYPASS.LTC128B.128 [R219+0x8100], [R8.64], !P2 ;  /* 0x0810000008db7fae */ /* 0x0003e8000d101d46 */
[----:B------:R2:W-:Y:S01]  /*fd60*/  LDGSTS.E.BYPASS.LTC128B.128 [R219+0xc100], [R2.64], !P0 ;  /* 0x0c10000002db7fae */ /* 0x0005e2000c101d46 */
[----:B-1----:R-:W-:Y:S01]  /*fd70*/  SEL R8, RZ, 0x10, P2 ;  /* 0x00000010ff087807 */ /* 0x002fe20001000000 */
[----:B--2---:R-:W-:Y:S01]  /*fd80*/  IMAD.MOV.U32 R3, RZ, RZ, 0x181f ;  /* 0x0000181fff037424 */ /* 0x004fe200078e00ff */
[----:B------:R-:W-:Y:S02]  /*fd90*/  MOV R2, 0xfdb0 ;  /* 0x0000fdb000027802 */ /* 0x000fe40000000f00 */
[----:B------:R-:W-:Y:S05]  /*fda0*/  CALL.REL.NOINC `($__internal_1_$__cuda_sm70_shflsync_idx_p) ;  /* 0x00002f4000007944 */ /* 0x000fea0003c00000 */
[----:B------:R-:W-:Y:S01]  /*fdb0*/  IMAD.MOV.U32 R9, RZ, RZ, R228 ;  /* 0x000000ffff097224 */ /* 0x000fe200078e00e4 */
[----:B------:R-:W-:Y:S01]  /*fdc0*/  MOV R228, 0x1 ;  /* 0x0000000100e47802 */ /* 0x000fe20000000f00 */
[----:B------:R-:W-:Y:S01]  /*fdd0*/  IMAD.MOV.U32 R227, RZ, RZ, R6 ;  /* 0x000000ffffe37224 */ /* 0x000fe200078e0006 */
[----:B------:R-:W-:-:S02]  /*fde0*/  MOV R3, 0x181f ;  /* 0x0000181f00037802 */ /* 0x000fc40000000f00 */
[----:B------:R-:W-:Y:S02]  /*fdf0*/  MOV R2, 0xfe10 ;  /* 0x0000fe1000027802 */ /* 0x000fe40000000f00 */
[----:B------:R-:W-:Y:S05]  /*fe00*/  CALL.REL.NOINC `($__internal_1_$__cuda_sm70_shflsync_idx_p) ;  /* 0x00002ee000007944 */ /* 0x000fea0003c00000 */
[----:B------:R-:W-:Y:S01]  /*fe10*/  IADD3 R10, -R8, 0x10, RZ ;  /* 0x00000010080a7810 */ /* 0x000fe20007ffe1ff */
[----:B------:R-:W-:Y:S01]  /*fe20*/  IMAD.MOV.U32 R227, RZ, RZ, R0 ;  /* 0x000000ffffe37224 */ /* 0x000fe200078e0000 */
[----:B------:R-:W-:Y:S02]  /*fe30*/  IADD3 R2, -R7, 0x10, RZ ;  /* 0x0000001007027810 */ /* 0x000fe40007ffe1ff */
[----:B------:R-:W-:Y:S02]  /*fe40*/  LOP3.LUT R10, R10, 0xf, RZ, 0xc0, !PT ;  /* 0x0000000f0a0a7812 */ /* 0x000fe400078ec0ff */
[----:B------:R-:W-:Y:S02]  /*fe50*/  ISETP.NE.U32.AND P6, PT, R8, RZ, PT ;  /* 0x000000ff0800720c */ /* 0x000fe40003fc5070 */
[----:B------:R-:W-:Y:S02]  /*fe60*/  IADD3 R10, P2, P0, R10, R228, R165 ;  /* 0x000000e40a0a7210 */ /* 0x000fe4000785e0a5 */
[----:B------:R-:W-:-:S02]  /*fe70*/  LOP3.LUT R2, R2, 0xf, RZ, 0xc0, !PT ;  /* 0x0000000f02027812 */ /* 0x000fc400078ec0ff */
[----:B------:R-:W-:Y:S02]  /*fe80*/  ISETP.NE.U32.AND P5, PT, R7, RZ, PT ;  /* 0x000000ff0700720c */ /* 0x000fe40003fa5070 */
[-C--:B------:R-:W-:Y:S02]  /*fe90*/  IADD3.X R11, RZ, R9.reuse, R4, P2, P0 ;  /* 0x00000009ff0b7210 */ /* 0x080fe400017e0404 */
[----:B------:R-:W-:Y:S01]  /*fea0*/  IADD3 R2, P2, P0, R2, R228, R166 ;  /* 0x000000e402027210 */ /* 0x000fe2000785e0a6 */
[----:B------:R-:W-:Y:S02]  /*feb0*/  IMAD.MOV.U32 R228, RZ, RZ, 0x2 ;  /* 0x00000002ffe47424 */ /* 0x000fe400078e00ff */
[----:B------:R-:W-:Y:S01]  /*fec0*/  @!PT LDS RZ, [RZ] ;  /* 0x00000000fffff984 */ /* 0x000fe20000000800 */
[----:B------:R-:W-:Y:S01]  /*fed0*/  @!PT LDS RZ, [RZ] ;  /* 0x00000000fffff984 */ /* 0x000fe20000000800 */
[----:B------:R-:W-:Y:S01]  /*fee0*/  @!PT LDS RZ, [RZ] ;  /* 0x00000000fffff984 */ /* 0x000fe20000000800 */
[----:B------:R1:W-:Y:S01]  /*fef0*/  LDGSTS.E.BYPASS.LTC128B.128.ZFILL [R219+0x9100], [R10.64], P6 ;  /* 0x091000000adb7fae */ /* 0x0003e2000b141d46 */
[----:B------:R-:W-:-:S05]  /*ff00*/  IADD3.X R3, RZ, R9, R5, P2, P0 ;  /* 0x00000009ff037210 */ /* 0x000fca00017e0405 */
[----:B------:R2:W-:Y:S02]  /*ff10*/  LDGSTS.E.BYPASS.LTC128B.128.ZFILL [R219+0xd100], [R2.64], P5 ;  /* 0x0d10000002db7fae */ /* 0x0005e4000a941d46 */
[----:B--2---:R-:W-:Y:S01]  /*ff20*/  IMAD.MOV.U32 R3, RZ, RZ, 0x181f ;  /* 0x0000181fff037424 */ /* 0x004fe200078e00ff */
[----:B------:R-:W-:Y:S02]  /*ff30*/  MOV R2, 0xff50 ;  /* 0x0000ff5000027802 */ /* 0x000fe40000000f00 */
[----:B-1----:R-:W-:Y:S05]  /*ff40*/  CALL.REL.NOINC `($__internal_1_$__cuda_sm70_shflsync_idx_p) ;  /* 0x00002da000007944 */ /* 0x002fea0003c00000 */
[----:B------:R-:W-:Y:S01]  /*ff50*/  IMAD.MOV.U32 R9, RZ, RZ, R228 ;  /* 0x000000ffff097224 */ /* 0x000fe200078e00e4 */
[----:B------:R-:W-:Y:S01]  /*ff60*/  MOV R228, 0x2 ;  /* 0x0000000200e47802 */ /* 0x000fe20000000f00 */
[----:B------:R-:W-:Y:S01]  /*ff70*/  IMAD.MOV.U32 R227, RZ, RZ, R6 ;  /* 0x000000ffffe37224 */ /* 0x000fe200078e0006 */
[----:B------:R-:W-:Y:S02]  /*ff80*/  MOV R3, 0x181f ;  /* 0x0000181f00037802 */ /* 0x000fe40000000f00 */
[----:B------:R-:W-:Y:S02]  /*ff90*/  MOV R2, 0xffb0 ;  /* 0x0000ffb000027802 */ /* 0x000fe40000000f00 */
[----:B------:R-:W-:Y:S05]  /*ffa0*/  CALL.REL.NOINC `($__internal_1_$__cuda_sm70_shflsync_idx_p) ;  /* 0x00002d4000007944 */ /* 0x000fea0003c00000 */
[----:B------:R-:W-:Y:S01]  /*ffb0*/  IADD3 R10, -R8, 0x10, RZ ;  /* 0x00000010080a7810 */ /* 0x000fe20007ffe1ff */
[----:B------:R-:W-:Y:S01]  /*ffc0*/  IMAD.MOV.U32 R227, RZ, RZ, R0 ;  /* 0x000000ffffe37224 */ /* 0x000fe200078e0000 */
[----:B------:R-:W-:-:S02]  /*ffd0*/  IADD3 R2, -R7, 0x10, RZ ;  /* 0x0000001007027810 */ /* 0x000fc40007ffe1ff */
[----:B------:R-:W-:Y:S02]  /*ffe0*/  LOP3.LUT R10, R10, 0xf, RZ, 0xc0, !PT ;  /* 0x0000000f0a0a7812 */ /* 0x000fe400078ec0ff */
[----:B------:R-:W-:Y:S02]  /*fff0*/  ISETP.NE.U32.AND P6, PT, R8, RZ, PT ;  /* 0x000000ff0800720c */ /* 0x000fe40003fc5070 */
[----:B------:R-:W-:Y:S02]  /*10000*/  IADD3 R10, P2, P0, R10, R228, R165 ;  /* 0x000000e40a0a7210 */ /* 0x000fe4000785e0a5 */
[----:B------:R-:W-:Y:S02]  /*10010*/  LOP3.LUT R2, R2, 0xf, RZ, 0xc0, !PT ;  /* 0x0000000f02027812 */ /* 0x000fe400078ec0ff */
[----:B------:R-:W-:Y:S02]  /*10020*/  ISETP.NE.U32.AND P5, PT, R7, RZ, PT ;  /* 0x000000ff0700720c */ /* 0x000fe40003fa5070 */
[----:B------:R-:W-:-:S02]  /*10030*/  IADD3.X R11, RZ, R9, R4, P2, P0 ;  /* 0x00000009ff0b7210 */ /* 0x000fc400017e0404 */
        /* <DEDUP_REMOVED lines=17> */
[----:B------:R-:W-:Y:S01]  /*10150*/  MOV R2, R228 ;  /* 0x000000e400027202 */ /* 0x000fe20000000f00 */
[----:B------:R-:W-:Y:S05]  /*10160*/  BRA `(.L_x_521) ;  /* 0xffff2f9000007947 */ /* 0x000fea000383ffff */
.L_x_466:
[----:B------:R-:W-:Y:S01]  /*10170*/  IMAD.MOV.U32 R227, RZ, RZ, R4 ;  /* 0x000000ffffe37224 */ /* 0x000fe200078e0004 */
[----:B------:R-:W-:Y:S01]  /*10180*/  MOV R228, RZ ;  /* 0x000000ff00e47202 */ /* 0x000fe20000000f00 */
[----:B------:R-:W-:Y:S01]  /*10190*/  IMAD.MOV.U32 R3, RZ, RZ, 0x1c1f ;  /* 0x00001c1fff037424 */ /* 0x000fe200078e00ff */
[----:B------:R-:W-:-:S02]  /*101a0*/  MOV R2, 0x101c0 ;  /* 0x000101c000027802 */ /* 0x000fc40000000f00 */
[----:B------:R-:W-:Y:S05]  /*101b0*/  CALL.REL.NOINC `($__internal_1_$__cuda_sm70_shflsync_idx_p) ;  /* 0x00002b3000007944 */ /* 0x000fea0003c00000 */
[----:B------:R-:W-:Y:S01]  /*101c0*/  MOV R0, R228 ;  /* 0x000000e400007202 */ /* 0x000fe20000000f00 */
[----:B------:R-:W-:Y:S05]  /*101d0*/  BRA `(.L_x_522) ;  /* 0xffff312000007947 */ /* 0x000fea000383ffff */
.L_x_467:
[----:B------:R-:W-:Y:S01]  /*101e0*/  IMAD.MOV.U32 R227, RZ, RZ, R4 ;  /* 0x000000ffffe37224 */ /* 0x000fe200078e0004 */
[----:B------:R-:W-:Y:S01]  /*101f0*/  MOV R228, 0x1 ;  /* 0x0000000100e47802 */ /* 0x000fe20000000f00 */
[----:B------:R-:W-:Y:S01]  /*10200*/  IMAD.MOV.U32 R3, RZ, RZ, 0x1c1f ;  /* 0x00001c1fff037424 */ /* 0x000fe200078e00ff */
[----:B------:R-:W-:-:S02]  /*10210*/  MOV R2, 0x10230 ;  /* 0x0001023000027802 */ /* 0x000fc40000000f00 */
[----:B-1----:R-:W-:Y:S05]  /*10220*/  CALL.REL.NOINC `($__internal_1_$__cuda_sm70_shflsync_idx_p) ;  /* 0x00002ac000007944 */ /* 0x002fea0003c00000 */
[----:B------:R-:W-:Y:S01]  /*10230*/  IMAD.IADD R0, R5, 0x1, R228 ;  /* 0x0000000105007824 */ /* 0x000fe200078e02e4 */
[----:B------:R-:W-:-:S02]  /*10240*/  FMNMX.FTZ R117, R7, R9, !PT ;  /* 0x0000000907757209 */ /* 0x000fc40007810000 */
[----:B------:R-:W-:Y:S02]  /*10250*/  MOV R2, 0x10a70 ;  /* 0x00010a7000027802 */ /* 0x000fe40000000f00 */
[----:B------:R-:W-:Y:S02]  /*10260*/  IMNMX R0, R6, R0, PT ;  /* 0x0000000006007217 */ /* 0x000fe40003800200 */
[----:B------:R-:W-:Y:S02]  /*10270*/  FMNMX.FTZ R117, R10, R117, !PT ;  /* 0x000000750a757209 */ /* 0x000fe40007810000 */
[C---:B------:R-:W-:Y:S02]  /*10280*/  ISETP.GT.AND P5, PT, R0.reuse, RZ, PT ;  /* 0x000000ff0000720c */ /* 0x040fe40003fa4270 */
[C---:B------:R-:W-:Y:S02]  /*10290*/  ISETP.GT.AND P2, PT, R0.reuse, 0x1, PT ;  /* 0x000000010000780c */ /* 0x040fe40003f44270 */
[----:B------:R-:W-:-:S02]  /*102a0*/  ISETP.GT.AND P0, PT, R0, 0x8, PT ;  /* 0x000000080000780c */ /* 0x000fc40003f04270 */
[----:B------:R-:W-:Y:S02]  /*102b0*/  FSEL R4, R106, -INF , P5 ;  /* 0xff8000006a047808 */ /* 0x000fe40002800000 */
[----:B------:R-:W-:Y:S02]  /*102c0*/  FSEL R5, R107, -INF , P2 ;  /* 0xff8000006b057808 */ /* 0x000fe40001000000 */
[----:B------:R-:W-:Y:S02]  /*102d0*/  ISETP.GT.AND P2, PT, R0, 0x9, PT ;  /* 0x000000090000780c */ /* 0x000fe40003f44270 */
[----:B------:R-:W-:Y:S02]  /*102e0*/  FSEL R6, R98, -INF , P0 ;  /* 0xff80000062067808 */ /* 0x000fe40000000000 */
[----:B------:R-:W-:Y:S02]  /*102f0*/  FMNMX.FTZ R8, R4, R5, !PT ;  /* 0x0000000504087209 */ /* 0x000fe40007810000 */
[----:B------:R-:W-:-:S02]  /*10300*/  FSEL R11, R99, -INF , P2 ;  /* 0xff800000630b7808 */ /* 0x000fc40001000000 */
[----:B------:R-:W-:Y:S02]  /*10310*/  FMNMX.FTZ R117, R12, R117, !PT ;  /* 0x000000750c757209 */ /* 0x000fe40007810000 */
        /* <DEDUP_REMOVED lines=107> */
[----:B------:R-:W-:Y:S01]  /*109d0*/  ISETP.GT.AND P0, PT, R0, 0x79, PT ;  /* 0x000000790000780c */ /* 0x000fe20003f04270 */
[----:B------:R-:W-:Y:S01]  /*109e0*/  IMAD.MOV.U32 R0, RZ, RZ, 0x2 ;  /* 0x00000002ff007424 */ /* 0x000fe200078e00ff */
[----:B------:R-:W-:Y:S02]  /*109f0*/  FSEL R173, R66, -INF , P2 ;  /* 0xff80000042ad7808 */ /* 0x000fe40001000000 */
[----:B------:R-:W-:Y:S02]  /*10a00*/  FMNMX.FTZ R8, R171, R8, !PT ;  /* 0x00000008ab087209 */ /* 0x000fe40007810000 */
[----:B------:R-:W-:Y:S02]  /*10a10*/  FMNMX.FTZ R117, R201, R117, !PT ;  /* 0x00000075c9757209 */ /* 0x000fe40007810000 */
[----:B------:R-:W-:Y:S02]  /*10a20*/  FSEL R172, R67, -INF , P0 ;  /* 0xff80000043ac7808 */ /* 0x000fe40000000000 */
[----:B------:R-:W-:Y:S01]  /*10a30*/  FMNMX.FTZ R8, R173, R8, !PT ;  /* 0x00000008ad087209 */ /* 0x000fe20007810000 */
[----:B------:R-:W-:-:S03]  /*10a40*/  IMAD.MOV.U32 R116, RZ, RZ, R117 ;  /* 0x000000ffff747224 */ /* 0x000fc600078e0075 */
[----:B------:R-:W-:Y:S02]  /*10a50*/  FMNMX.FTZ R8, R172, R8, !PT ;  /* 0x00000008ac087209 */ /* 0x000fe40007810000 */
[----:B------:R-:W-:Y:S05]  /*10a60*/  CALL.REL.NOINC `($__internal_0_$__cuda_sm70_shflsync_bfly_p) ;  /* 0x0000222000007944 */ /* 0x000fea0003c00000 */
[----:B------:R-:W-:Y:S01]  /*10a70*/  FMNMX.FTZ R117, R117, R0, !PT ;  /* 0x0000000075757209 */ /* 0x000fe20007810000 */
[----:B------:R-:W-:Y:S01]  /*10a80*/  IMAD.MOV.U32 R0, RZ, RZ, 0x1 ;  /* 0x00000001ff007424 */ /* 0x000fe200078e00ff */
[----:B------:R-:W-:-:S03]  /*10a90*/  MOV R2, 0x10ac0 ;  /* 0x00010ac000027802 */ /* 0x000fc60000000f00 */
[----:B------:R-:W-:Y:S02]  /*10aa0*/  IMAD.MOV.U32 R116, RZ, RZ, R117 ;  /* 0x000000ffff747224 */ /* 0x000fe400078e0075 */
[----:B------:R-:W-:Y:S05]  /*10ab0*/  CALL.REL.NOINC `($__internal_0_$__cuda_sm70_shflsync_bfly_p) ;  /* 0x000021d000007944 */ /* 0x000fea0003c00000 */
[----:B------:R-:W-:Y:S01]  /*10ac0*/  FMNMX.FTZ R117, R117, R0, !PT ;  /* 0x0000000075757209 */ /* 0x000fe20007810000 */
[----:B------:R-:W-:Y:S01]  /*10ad0*/  IMAD.MOV.U32 R116, RZ, RZ, R8 ;  /* 0x000000ffff747224 */ /* 0x000fe200078e0008 */
[----:B------:R-:W-:Y:S01]  /*10ae0*/  MOV R2, 0x10b10 ;  /* 0x00010b1000027802 */ /* 0x000fe20000000f00 */
[----:B------:R-:W-:Y:S02]  /*10af0*/  IMAD.MOV.U32 R0, RZ, RZ, 0x2 ;  /* 0x00000002ff007424 */ /* 0x000fe400078e00ff */
[----:B------:R-:W-:Y:S05]  /*10b00*/  CALL.REL.NOINC `($__internal_0_$__cuda_sm70_shflsync_bfly_p) ;  /* 0x0000218000007944 */ /* 0x000fea0003c00000 */
[----:B------:R-:W-:Y:S01]  /*10b10*/  FMNMX.FTZ R8, R8, R0, !PT ;  /* 0x0000000008087209 */ /* 0x000fe20007810000 */
[----:B------:R-:W-:Y:S01]  /*10b20*/  IMAD.MOV.U32 R0, RZ, RZ, 0x1 ;  /* 0x00000001ff007424 */ /* 0x000fe200078e00ff */
[----:B------:R-:W-:-:S03]  /*10b30*/  MOV R2, 0x10b60 ;  /* 0x00010b6000027802 */ /* 0x000fc60000000f00 */
[----:B------:R-:W-:Y:S02]  /*10b40*/  IMAD.MOV.U32 R116, RZ, RZ, R8 ;  /* 0x000000ffff747224 */ /* 0x000fe400078e0008 */
[----:B------:R-:W-:Y:S05]  /*10b50*/  CALL.REL.NOINC `($__internal_0_$__cuda_sm70_shflsync_bfly_p) ;  /* 0x0000213000007944 */ /* 0x000fea0003c00000 */
[----:B------:R-:W-:Y:S01]  /*10b60*/  MOV R3, R0 ;  /* 0x0000000000037202 */ /* 0x000fe20000000f00 */
[----:B------:R-:W-:Y:S05]  /*10b70*/  BRA `(.L_x_523) ;  /* 0xffff343000007947 */ /* 0x000fea000383ffff */
.L_x_471:
[----:B------:R-:W-:Y:S01]  /*10b80*/  MOV R228, RZ ;  /* 0x000000ff00e47202 */ /* 0x000fe20000000f00 */
[----:B------:R-:W-:Y:S01]  /*10b90*/  IMAD.MOV.U32 R227, RZ, RZ, R0 ;  /* 0x000000ffffe37224 */ /* 0x000fe200078e0000 */
[----:B------:R-:W-:Y:S01]  /*10ba0*/  MOV R2, 0x10bd0 ;  /* 0x00010bd000027802 */ /* 0x000fe20000000f00 */
[----:B------:R-:W-:Y:S02]  /*10bb0*/  IMAD.MOV.U32 R3, RZ, RZ, 0x181f ;  /* 0x0000181fff037424 */ /* 0x000fe400078e00ff */
[----:B--2---:R-:W-:Y:S05]  /*10bc0*/  CALL.REL.NOINC `($__internal_1_$__cuda_sm70_shflsync_idx_p) ;  /* 0x0000212000007944 */ /* 0x004fea0003c00000 */
[----:B------:R-:W-:Y:S01]  /*10bd0*/  MOV R7, R228 ;  /* 0x000000e400077202 */ /* 0x000fe20000000f00 */
[----:B------:R-:W-:-:S05]  /*10be0*/  BRA `(.L_x_524) ;  /* 0xffff529000007947 */ /* 0x000fca000383ffff */
.L_x_472:
[----:B------:R-:W-:Y:S01]  /*10bf0*/  MOV R228, RZ ;  /* 0x000000ff00e47202 */ /* 0x000fe20000000f00 */
[----:B------:R-:W-:Y:S01]  /*10c00*/  IMAD.MOV.U32 R227, RZ, RZ, R4 ;  /* 0x000000ffffe37224 */ /* 0x000fe200078e0004 */
[----:B------:R-:W-:Y:S01]  /*10c10*/  MOV R2, 0x10c40 ;  /* 0x00010c4000027802 */ /* 0x000fe20000000f00 */
[----:B------:R-:W-:Y:S02]  /*10c20*/  IMAD.MOV.U32 R3, RZ, RZ, 0x181f ;  /* 0x0000181fff037424 */ /* 0x000fe400078e00ff */
[----:B-123--:R-:W-:Y:S05]  /*10c30*/  CALL.REL.NOINC `($__internal_1_$__cuda_sm70_shflsync_idx_p) ;  /* 0x000020b000007944 */ /* 0x00efea0003c00000 */
[----:B------:R-:W-:Y:S01]  /*10c40*/  ISETP.GE.AND P5, PT, R226, c[0x0][0x1d4], PT ;  /* 0x00007500e2007a0c */ /* 0x000fe20003fa6270 */
[----:B------:R-:W-:Y:S01]  /*10c50*/  IMAD.MOV.U32 R227, RZ, RZ, R0 ;  /* 0x000000ffffe37224 */ /* 0x000fe200078e0000 */
[C---:B------:R-:W-:Y:S02]  /*10c60*/  IADD3 R12, P2, R228.reuse, R28, RZ ;  /* 0x0000001ce40c7210 */ /* 0x040fe40007f5e0ff */
[----:B------:R-:W-:Y:S03]  /*10c70*/  ISETP.GE.AND P0, PT, R237, c[0x0][0x1d4], PT ;  /* 0x00007500ed007a0c */ /* 0x000fe60003f06270 */
[C---:B------:R-:W-:Y:S01]  /*10c80*/  IMAD.X R13, R7.reuse, 0x1, R5, P2 ;  /* 0x00000001070d7824 */ /* 0x040fe200010e0605 */
[----:B------:R-:W-:Y:S01]  /*10c90*/  IADD3 R2, P2, R228, R29, RZ ;  /* 0x0000001de4027210 */ /* 0x000fe20007f5e0ff */
[----:B------:R-:W-:Y:S04]  /*10ca0*/  IMAD.MOV.U32 R228, RZ, RZ, 0x1 ;  /* 0x00000001ffe47424 */ /* 0x000fe800078e00ff */
[----:B------:R-:W-:Y:S01]  /*10cb0*/  @!PT LDS RZ, [RZ] ;  /* 0x00000000fffff984 */ /* 0x000fe20000000800 */
[----:B------:R-:W-:Y:S01]  /*10cc0*/  @!PT LDS RZ, [RZ] ;  /* 0x00000000fffff984 */ /* 0x000fe20000000800 */
[----:B------:R-:W-:Y:S01]  /*10cd0*/  @!PT LDS RZ, [RZ] ;  /* 0x00000000fffff984 */ /* 0x000fe20000000800 */
[----:B------:R1:W-:Y:S01]  /*10ce0*/  LDGSTS.E.BYPASS.LTC128B.128 [R219+0x100], [R12.64], !P5 ;  /* 0x001000000cdb7fae */ /* 0x0003e2000e901d46 */
[----:B------:R-:W-:Y:S01]  /*10cf0*/  IMAD.X R3, R7, 0x1, R6, P2 ;  /* 0x0000000107037824 */ /* 0x000fe200010e0606 */
[----:B------:R-:W-:Y:S04]  /*10d00*/  SEL R7, RZ, 0x10, P0 ;  /* 0x00000010ff077807 */ /* 0x000fe80000000000 */
[----:B------:R2:W-:Y:S01]  /*10d10*/  LDGSTS.E.BYPASS.LTC128B.128 [R219+0x4100], [R2.64], !P0 ;  /* 0x0410000002db7fae */ /* 0x0005e2000c101d46 */
[----:B-1----:R-:W-:Y:S02]  /*10d20*/  SEL R12, RZ, 0x10, P5 ;  /* 0x00000010ff0c7807 */ /* 0x002fe40002800000 */
[----:B--2---:R-:W-:Y:S01]  /*10d30*/  MOV R2, 0x10d60 ;  /* 0x00010d6000027802 */ /* 0x004fe20000000f00 */
[----:B------:R-:W-:Y:S02]  /*10d40*/  IMAD.MOV.U32 R3, RZ, RZ, 0x181f ;  /* 0x0000181fff037424 */ /* 0x000fe400078e00ff */
[----:B------:R-:W-:Y:S05]  /*10d50*/  CALL.REL.NOINC `($__internal_1_$__cuda_sm70_shflsync_idx_p) ;  /* 0x00001f9000007944 */ /* 0x000fea0003c00000 */
[----:B------:R-:W-:Y:S01]  /*10d60*/  MOV R3, 0x181f ;  /* 0x0000181f00037802 */ /* 0x000fe20000000f00 */
[----:B------:R-:W-:Y:S01]  /*10d70*/  IMAD.MOV.U32 R13, RZ, RZ, R228 ;  /* 0x000000ffff0d7224 */ /* 0x000fe200078e00e4 */
[----:B------:R-:W-:Y:S01]  /*10d80*/  MOV R228, 0x1 ;  /* 0x0000000100e47802 */ /* 0x000fe20000000f00 */
[----:B------:R-:W-:Y:S01]  /*10d90*/  IMAD.MOV.U32 R227, RZ, RZ, R4 ;  /* 0x000000ffffe37224 */ /* 0x000fe200078e0004 */
[----:B------:R-:W-:Y:S02]  /*10da0*/  MOV R2, 0x10dc0 ;  /* 0x00010dc000027802 */ /* 0x000fe40000000f00 */
[----:B------:R-:W-:Y:S05]  /*10db0*/  CALL.REL.NOINC `($__internal_1_$__cuda_sm70_shflsync_idx_p) ;  /* 0x00001f3000007944 */ /* 0x000fea0003c00000 */
[C---:B------:R-:W-:Y:S01]  /*10dc0*/  IADD3 R2, -R12.reuse, 0x10, RZ ;  /* 0x000000100c027810 */ /* 0x040fe20007ffe1ff */
[----:B------:R-:W-:Y:S01]  /*10dd0*/  IMAD.MOV.U32 R227, RZ, RZ, R0 ;  /* 0x000000ffffe37224 */ /* 0x000fe200078e0000 */
[----:B------:R-:W-:Y:S02]  /*10de0*/  ISETP.NE.U32.AND P5, PT, R12, RZ, PT ;  /* 0x000000ff0c00720c */ /* 0x000fe40003fa5070 */
[----:B------:R-:W-:Y:S04]  /*10df0*/  LOP3.LUT R2, R2, 0xf, RZ, 0xc0, !PT ;  /* 0x0000000f02027812 */ /* 0x000fe800078ec0ff */
[-C--:B------:R-:W-:Y:S04]  /*10e00*/  IADD3 R2, P2, P0, R2, R228.reuse, R28 ;  /* 0x000000e402027210 */ /* 0x080fe8000785e01c */
[-C--:B------:R-:W-:Y:S05]  /*10e10*/  IADD3.X R3, RZ, R13.reuse, R5, P2, P0 ;  /* 0x0000000dff037210 */ /* 0x080fea00017e0405 */
[----:B------:R-:W-:Y:S01]  /*10e20*/  @!PT LDS RZ, [RZ] ;  /* 0x00000000fffff984 */ /* 0x000fe20000000800 */
[----:B------:R-:W-:Y:S01]  /*10e30*/  @!PT LDS RZ, [RZ] ;  /* 0x00000000fffff984 */ /* 0x000fe20000000800 */
[----:B------:R-:W-:Y:S01]  /*10e40*/  @!PT LDS RZ, [RZ] ;  /* 0x00000000fffff984 */ /* 0x000fe20000000800 */
[----:B------:R1:W-:Y:S01]  /*10e50*/  LDGSTS.E.BYPASS.LTC128B.128.ZFILL [R219+0x1100], [R2.64], P5 ;  /* 0x0110000002db7fae */ /* 0x0003e2000a941d46 */
[C---:B------:R-:W-:Y:S02]  /*10e60*/  ISETP.NE.U32.AND P5, PT, R7.reuse, RZ, PT ;  /* 0x000000ff0700720c */ /* 0x040fe40003fa5070 */
[----:B-1----:R-:W-:Y:S04]  /*10e70*/  IADD3 R2, -R7, 0x10, RZ ;  /* 0x0000001007027810 */ /* 0x002fe80007ffe1ff */
[----:B------:R-:W-:Y:S04]  /*10e80*/  LOP3.LUT R2, R2, 0xf, RZ, 0xc0, !PT ;  /* 0x0000000f02027812 */ /* 0x000fe800078ec0ff */
[----:B------:R-:W-:Y:S01]  /*10e90*/  IADD3 R2, P2, P0, R2, R228, R29 ;  /* 0x000000e402027210 */ /* 0x000fe2000785e01d */
[----:B------:R-:W-:Y:S03]  /*10ea0*/  IMAD.MOV.U32 R228, RZ, RZ, 0x2 ;  /* 0x00000002ffe47424 */ /* 0x000fe600078e00ff */
[----:B------:R-:W-:Y:S05]  /*10eb0*/  IADD3.X R3, RZ, R13, R6, P2, P0 ;  /* 0x0000000dff037210 */ /* 0x000fea00017e0406 */
[----:B------:R1:W-:Y:S02]  /*10ec0*/  LDGSTS.E.BYPASS.LTC128B.128.ZFILL [R219+0x5100], [R2.64], P5 ;  /* 0x0510000002db7fae */ /* 0x0003e4000a941d46 */
[----:B-1----:R-:W-:Y:S01]  /*10ed0*/  MOV R2, 0x10f00 ;  /* 0x00010f0000027802 */ /* 0x002fe20000000f00 */
[----:B------:R-:W-:Y:S03]  /*10ee0*/  IMAD.MOV.U32 R3, RZ, RZ, 0x181f ;  /* 0x0000181fff037424 */ /* 0x000fe600078e00ff */
        /* <DEDUP_REMOVED lines=33> */
[----:B------:R-:W-:Y:S01]  /*11100*/  MOV R0, R228 ;  /* 0x000000e400007202 */ /* 0x000fe20000000f00 */
[----:B------:R-:W-:-:S05]  /*11110*/  BRA `(.L_x_525) ;  /* 0xffff4f4000007947 */ /* 0x000fca000383ffff */
.L_x_475:
[----:B------:R-:W-:Y:S01]  /*11120*/  MOV R228, RZ ;  /* 0x000000ff00e47202 */ /* 0x000fe20000000f00 */
[----:B------:R-:W-:Y:S01]  /*11130*/  IMAD.MOV.U32 R227, RZ, RZ, R0 ;  /* 0x000000ffffe37224 */ /* 0x000fe200078e0000 */
[----:B------:R-:W-:Y:S01]  /*11140*/  MOV R2, 0x11170 ;  /* 0x0001117000027802 */ /* 0x000fe20000000f00 */
[----:B------:R-:W-:Y:S02]  /*11150*/  IMAD.MOV.U32 R3, RZ, RZ, 0x181f ;  /* 0x0000181fff037424 */ /* 0x000fe400078e00ff */
[----:B------:R-:W-:Y:S05]  /*11160*/  CALL.REL.NOINC `($__internal_1_$__cuda_sm70_shflsync_idx_p) ;  /* 0x00001b8000007944 */ /* 0x000fea0003c00000 */
[----:B------:R-:W-:Y:S01]  /*11170*/  MOV R145, R228 ;  /* 0x000000e400917202 */ /* 0x000fe20000000f00 */
[----:B------:R-:W-:-:S05]  /*11180*/  BRA `(.L_x_526) ;  /* 0xffff5dd000007947 */ /* 0x000fca000383ffff */
.L_x_476:
[----:B------:R-:W-:Y:S01]  /*11190*/  MOV R228, RZ ;  /* 0x000000ff00e47202 */ /* 0x000fe20000000f00 */
[----:B------:R-:W-:Y:S01]  /*111a0*/  IMAD.MOV.U32 R227, RZ, RZ, R116 ;  /* 0x000000ffffe37224 */ /* 0x000fe200078e0074 */
[----:B------:R-:W-:Y:S01]  /*111b0*/  MOV R2, 0x111e0 ;  /* 0x000111e000027802 */ /* 0x000fe20000000f00 */
[----:B------:R-:W-:Y:S02]  /*111c0*/  IMAD.MOV.U32 R3, RZ, RZ, 0x181f ;  /* 0x0000181fff037424 */ /* 0x000fe400078e00ff */
[----:B-12---:R-:W-:Y:S05]  /*111d0*/  CALL.REL.NOINC `($__internal_1_$__cuda_sm70_shflsync_idx_p) ;  /* 0x00001b1000007944 */ /* 0x006fea0003c00000 */
        /* <DEDUP_REMOVED lines=78> */
.L_x_477:
[----:B------:R-:W-:Y:S01]  /*116c0*/  MOV R228, RZ ;  /* 0x000000ff00e47202 */ /* 0x000fe20000000f00 */
[----:B------:R-:W-:Y:S01]  /*116d0*/  IMAD.MOV.U32 R227, RZ, RZ, R116 ;  /* 0x000000ffffe37224 */ /* 0x000fe200078e0074 */
[----:B------:R-:W-:Y:S01]  /*116e0*/  MOV R2, 0x11710 ;  /* 0x0001171000027802 */ /* 0x000fe20000000f00 */
[----:B------:R-:W-:Y:S02]  /*116f0*/  IMAD.MOV.U32 R3, RZ, RZ, 0x1c1f ;  /* 0x00001c1fff037424 */ /* 0x000fe400078e00ff */
[----:B------:R-:W-:Y:S05]  /*11700*/  CALL.REL.NOINC `($__internal_1_$__cuda_sm70_shflsync_idx_p) ;  /* 0x000015e000007944 */ /* 0x000fea0003c00000 */
[----:B------:R-:W-:Y:S01]  /*11710*/  MOV R0, R228 ;  /* 0x000000e400007202 */ /* 0x000fe20000000f00 */
[----:B------:R-:W-:-:S05]  /*11720*/  BRA `(.L_x_528) ;  /* 0xffff5c0000007947 */ /* 0x000fca000383ffff */
.L_x_478:
[----:B------:R-:W-:Y:S01]  /*11730*/  MOV R228, 0x1 ;  /* 0x0000000100e47802 */ /* 0x000fe20000000f00 */
[----:B------:R-:W-:Y:S01]  /*11740*/  IMAD.MOV.U32 R227, RZ, RZ, R116 ;  /* 0x000000ffffe37224 */ /* 0x000fe200078e0074 */
[----:B------:R-:W-:Y:S01]  /*11750*/  MOV R2, 0x11780 ;  /* 0x0001178000027802 */ /* 0x000fe20000000f00 */
[----:B------:R-:W-:Y:S02]  /*11760*/  IMAD.MOV.U32 R3, RZ, RZ, 0x1c1f ;  /* 0x00001c1fff037424 */ /* 0x000fe400078e00ff */
[----:B-1----:R-:W-:Y:S05]  /*11770*/  CALL.REL.NOINC `($__internal_1_$__cuda_sm70_shflsync_idx_p) ;  /* 0x0000157000007944 */ /* 0x002fea0003c00000 */
[----:B------:R-:W-:Y:S01]  /*11780*/  FMNMX.FTZ R0, R4, R118, !PT ;  /* 0x0000007604007209 */ /* 0x000fe20007810000 */
[----:B------:R-:W-:Y:S03]  /*11790*/  IMAD.IADD R117, R117, 0x1, R228 ;  /* 0x0000000175757824 */ /* 0x000fe600078e02e4 */
[----:B------:R-:W-:Y:S02]  /*117a0*/  FMNMX.FTZ R0, R5, R0, !PT ;  /* 0x0000000005007209 */ /* 0x000fe40007810000 */
[C---:B------:R-:W-:Y:S02]  /*117b0*/  ISETP.GT.AND P6, PT, R117.reuse, RZ, PT ;  /* 0x000000ff7500720c */ /* 0x040fe40003fc4270 */
[C---:B------:R-:W-:Y:S02]  /*117c0*/  ISETP.GT.AND P5, PT, R117.reuse, 0x1, PT ;  /* 0x000000017500780c */ /* 0x040fe40003fa4270 */
[----:B------:R-:W-:Y:S02]  /*117d0*/  FSEL R6, R6, -INF , P6 ;  /* 0xff80000006067808 */ /* 0x000fe40003000000 */
[----:B------:R-:W-:Y:S02]  /*117e0*/  ISETP.GT.AND P2, PT, R117, 0x8, PT ;  /* 0x000000087500780c */ /* 0x000fe40003f44270 */
[----:B------:R-:W-:Y:S02]  /*117f0*/  FSEL R7, R7, -INF , P5 ;  /* 0xff80000007077808 */ /* 0x000fe40002800000 */
        /* <DEDUP_REMOVED lines=24> */
[C---:B------:R-:W-:Y:S02]  /*11980*/  ISETP.GT.AND P5, PT, R117.reuse, 0x21, PT ;  /* 0x000000217500780c */ /* 0x040fe40003fa4270 */
        /* <DEDUP_REMOVED lines=80> */
[----:B------:R-:W-:Y:S02]  /*11e90*/  FMNMX.FTZ R0, R239, R0, !PT ;  /* 0x00000000ef007209 */ /* 0x000fe40007810000 */
[----:B------:R-:W-:Y:S02]  /*11ea0*/  FSEL R234, R62, -INF , P6 ;  /* 0xff8000003eea7808 */ /* 0x000fe40003000000 */
[----:B------:R-:W-:Y:S02]  /*11eb0*/  FMNMX.FTZ R12, R230, R2, !PT ;  /* 0x00000002e60c7209 */ /* 0x000fe40007810000 */
[----:B------:R-:W-:Y:S02]  /*11ec0*/  ISETP.GT.AND P2, PT, R117, 0x78, PT ;  /* 0x000000787500780c */ /* 0x000fe40003f44270 */
[----:B------:R-:W-:Y:S01]  /*11ed0*/  FMNMX.FTZ R116, R243, R0, !PT ;  /* 0x00000000f3747209 */ /* 0x000fe20007810000 */
[----:B------:R-:W-:Y:S01]  /*11ee0*/  IMAD.MOV.U32 R0, RZ, RZ, 0x2 ;  /* 0x00000002ff007424 */ /* 0x000fe200078e00ff */
[----:B------:R-:W-:Y:S02]  /*11ef0*/  FSEL R233, R63, -INF , P5 ;  /* 0xff8000003fe97808 */ /* 0x000fe40002800000 */
[----:B------:R-:W-:Y:S02]  /*11f00*/  FMNMX.FTZ R12, R234, R12, !PT ;  /* 0x0000000cea0c7209 */ /* 0x000fe40007810000 */
[----:B------:R-:W-:Y:S02]  /*11f10*/  ISETP.GT.AND P0, PT, R117, 0x79, PT ;  /* 0x000000797500780c */ /* 0x000fe40003f04270 */
[----:B------:R-:W-:Y:S02]  /*11f20*/  FMNMX.FTZ R116, R242, R116, !PT ;  /* 0x00000074f2747209 */ /* 0x000fe40007810000 */
[----:B------:R-:W-:Y:S02]  /*11f30*/  FSEL R232, R66, -INF , P2 ;  /* 0xff80000042e87808 */ /* 0x000fe40001000000 */
[----:B------:R-:W-:Y:S02]  /*11f40*/  FMNMX.FTZ R12, R233, R12, !PT ;  /* 0x0000000ce90c7209 */ /* 0x000fe40007810000 */
[----:B------:R-:W-:Y:S02]  /*11f50*/  FMNMX.FTZ R116, R241, R116, !PT ;  /* 0x00000074f1747209 */ /* 0x000fe40007810000 */
[----:B------:R-:W-:Y:S02]  /*11f60*/  FSEL R231, R67, -INF , P0 ;  /* 0xff80000043e77808 */ /* 0x000fe40000000000 */
[----:B------:R-:W-:Y:S02]  /*11f70*/  FMNMX.FTZ R12, R232, R12, !PT ;  /* 0x0000000ce80c7209 */ /* 0x000fe40007810000 */
[----:B------:R-:W-:Y:S02]  /*11f80*/  FMNMX.FTZ R116, R240, R116, !PT ;  /* 0x00000074f0747209 */ /* 0x000fe40007810000 */
[----:B------:R-:W-:Y:S02]  /*11f90*/  FMNMX.FTZ R12, R231, R12, !PT ;  /* 0x0000000ce70c7209 */ /* 0x000fe40007810000 */
[----:B------:R-:W-:Y:S02]  /*11fa0*/  MOV R2, 0x11fc0 ;  /* 0x00011fc000027802 */ /* 0x000fe40000000f00 */
[----:B------:R-:W-:Y:S05]  /*11fb0*/  CALL.REL.NOINC `($__internal_0_$__cuda_sm70_shflsync_bfly_p) ;  /* 0x00000cd000007944 */ /* 0x000fea0003c00000 */
[----:B------:R-:W-:Y:S01]  /*11fc0*/  FMNMX.FTZ R116, R116, R0, !PT ;  /* 0x0000000074747209 */ /* 0x000fe20007810000 */
[----:B------:R-:W-:Y:S01]  /*11fd0*/  IMAD.MOV.U32 R0, RZ, RZ, 0x1 ;  /* 0x00000001ff007424 */ /* 0x000fe200078e00ff */
[----:B------:R-:W-:Y:S02]  /*11fe0*/  MOV R2, 0x12000 ;  /* 0x0001200000027802 */ /* 0x000fe40000000f00 */
        /* <DEDUP_REMOVED lines=8> */
[----:B------:R-:W-:Y:S02]  /*12070*/  MOV R2, 0x12090 ;  /* 0x0001209000027802 */ /* 0x000fe40000000f00 */
[----:B------:R-:W-:Y:S05]  /*12080*/  CALL.REL.NOINC `($__internal_0_$__cuda_sm70_shflsync_bfly_p) ;  /* 0x00000c0000007944 */ /* 0x000fea0003c00000 */
[----:B------:R-:W-:-:S05]  /*12090*/  BRA `(.L_x_529) ;  /* 0xffff5f4000007947 */ /* 0x000fca000383ffff */
.L_x_481:
[----:B-1--4-:R-:W-:Y:S01]  /*120a0*/  MOV R228, RZ ;  /* 0x000000ff00e47202 */ /* 0x012fe20000000f00 */
[----:B------:R-:W-:Y:S01]  /*120b0*/  IMAD.MOV.U32 R227, RZ, RZ, R36 ;  /* 0x000000ffffe37224 */ /* 0x000fe200078e0024 */
[----:B------:R-:W-:Y:S01]  /*120c0*/  MOV R2, 0x120f0 ;  /* 0x000120f000027802 */ /* 0x000fe20000000f00 */
[----:B------:R-:W-:Y:S02]  /*120d0*/  IMAD.MOV.U32 R3, RZ, RZ, 0x181f ;  /* 0x0000181fff037424 */ /* 0x000fe400078e00ff */
[----:B------:R-:W-:Y:S05]  /*120e0*/  CALL.REL.NOINC `($__internal_1_$__cuda_sm70_shflsync_idx_p) ;  /* 0x00000c0000007944 */ /* 0x000fea0003c00000 */
[----:B------:R-:W-:Y:S01]  /*120f0*/  MOV R29, R228 ;  /* 0x000000e4001d7202 */ /* 0x000fe20000000f00 */
[----:B------:R-:W-:-:S05]  /*12100*/  BRA `(.L_x_530) ;  /* 0xffff829000007947 */ /* 0x000fca000383ffff */
.L_x_484:
[----:B------:R-:W-:Y:S01]  /*12110*/  MOV R228, RZ ;  /* 0x000000ff00e47202 */ /* 0x000fe20000000f00 */
[----:B------:R-:W-:Y:S01]  /*12120*/  IMAD.MOV.U32 R227, RZ, RZ, R0 ;  /* 0x000000ffffe37224 */ /* 0x000fe200078e0000 */
[----:B------:R-:W-:Y:S01]  /*12130*/  MOV R2, 0x12160 ;  /* 0x0001216000027802 */ /* 0x000fe20000000f00 */
[----:B------:R-:W-:Y:S02]  /*12140*/  IMAD.MOV.U32 R3, RZ, RZ, 0x181f ;  /* 0x0000181fff037424 */ /* 0x000fe400078e00ff */
[----:B------:R-:W-:Y:S05]  /*12150*/  CALL.REL.NOINC `($__internal_1_$__cuda_sm70_shflsync_idx_p) ;  /* 0x00000b9000007944 */ /* 0x000fea0003c00000 */
[----:B------:R-:W-:Y:S01]  /*12160*/  MOV R145, R228 ;  /* 0x000000e400917202 */ /* 0x000fe20000000f00 */
[----:B------:R-:W-:-:S05]  /*12170*/  BRA `(.L_x_531) ;  /* 0xffff92a000007947 */ /* 0x000fca000383ffff */
.L_x_485:
[----:B------:R-:W-:Y:S01]  /*12180*/  MOV R228, RZ ;  /* 0x000000ff00e47202 */ /* 0x000fe20000000f00 */
[----:B------:R-:W-:Y:S01]  /*12190*/  IMAD.MOV.U32 R227, RZ, RZ, R116 ;  /* 0x000000ffffe37224 */ /* 0x000fe200078e0074 */
[----:B------:R-:W-:Y:S01]  /*121a0*/  MOV R2, 0x121d0 ;  /* 0x000121d000027802 */ /* 0x000fe20000000f00 */
[----:B------:R-:W-:Y:S02]  /*121b0*/  IMAD.MOV.U32 R3, RZ, RZ, 0x181f ;  /* 0x0000181fff037424 */ /* 0x000fe400078e00ff */
[----:B-12---:R-:W-:Y:S05]  /*121c0*/  CALL.REL.NOINC `($__internal_1_$__cuda_sm70_shflsync_idx_p) ;  /* 0x00000b2000007944 */ /* 0x006fea0003c00000 */
[C---:B------:R-:W-:Y:S01]  /*121d0*/  IADD3 R146, -R218.reuse, 0x10, RZ ;  /* 0x00000010da927810 */ /* 0x040fe20007ffe1ff */
[----:B------:R-:W-:Y:S01]  /*121e0*/  IMAD.MOV.U32 R227, RZ, RZ, R0 ;  /* 0x000000ffffe37224 */ /* 0x000fe200078e0000 */
[----:B------:R-:W-:Y:S02]  /*121f0*/  ISETP.NE.U32.AND P0, PT, R218, RZ, PT ;  /* 0x000000ffda00720c */ /* 0x000fe40003f05070 */
[----:B------:R-:W-:Y:S04]  /*12200*/  LOP3.LUT R146, R146, 0xf, RZ, 0xc0, !PT ;  /* 0x0000000f92927812 */ /* 0x000fe800078ec0ff */
[----:B------:R-:W-:Y:S04]  /*12210*/  IADD3 R146, P5, P4, R146, R228, R155 ;  /* 0x000000e492927210 */ /* 0x000fe80007cbe09b */
[----:B------:R-:W-:Y:S02]  /*12220*/  IADD3.X R147, RZ, R145, R117, P5, P4 ;  /* 0x00000091ff937210 */ /* 0x000fe40002fe8475 */
[----:B------:R-:W-:Y:S01]  /*12230*/  IADD3 R2, P4, R228, R156, RZ ;  /* 0x0000009ce4027210 */ /* 0x000fe20007f9e0ff */
[----:B------:R-:W-:Y:S02]  /*12240*/  IMAD.MOV.U32 R228, RZ, RZ, 0x1 ;  /* 0x00000001ffe47424 */ /* 0x000fe400078e00ff */
[----:B------:R-:W-:Y:S01]  /*12250*/  @!PT LDS RZ, [RZ] ;  /* 0x00000000fffff984 */ /* 0x000fe20000000800 */
[----:B------:R-:W-:Y:S01]  /*12260*/  @!PT LDS RZ, [RZ] ;  /* 0x00000000fffff984 */ /* 0x000fe20000000800 */
[----:B------:R-:W-:Y:S01]  /*12270*/  @!PT LDS RZ, [RZ] ;  /* 0x00000000fffff984 */ /* 0x000fe20000000800 */
[----:B------:R1:W-:Y:S02]  /*12280*/  LDGSTS.E.BYPASS.LTC128B.128.ZFILL [R219+0x8100], [R146.64], P0 ;  /* 0x0810000092db7fae */ /* 0x0003e40008141d46 */
[----:B------:R-:W-:Y:S05]  /*12290*/  IMAD.X R3, R145, 0x1, R144, P4 ;  /* 0x0000000191037824 */ /* 0x000fea00020e0690 */
[----:B------:R2:W-:Y:S02]  /*122a0*/  LDGSTS.E.BYPASS.LTC128B.128 [R219+0xc100], [R2.64], !P2 ;  /* 0x0c10000002db7fae */ /* 0x0005e4000d101d46 */
[----:B--2---:R-:W-:Y:S01]  /*122b0*/  MOV R2, 0x122e0 ;  /* 0x000122e000027802 */ /* 0x004fe20000000f00 */
[----:B------:R-:W-:Y:S02]  /*122c0*/  IMAD.MOV.U32 R3, RZ, RZ, 0x181f ;  /* 0x0000181fff037424 */ /* 0x000fe400078e00ff */
[----:B-1----:R-:W-:Y:S05]  /*122d0*/  CALL.REL.NOINC `($__internal_1_$__cuda_sm70_shflsync_idx_p) ;  /* 0x00000a1000007944 */ /* 0x002fea0003c00000 */
        /* <DEDUP_REMOVED lines=54> */
.L_x_486:
[----:B------:R-:W-:Y:S02]  /*12640*/  MOV R0, 0x2 ;  /* 0x0000000200007802 */ /* 0x000fe40000000f00 */
        /* <DEDUP_REMOVED lines=16> */
.L_x_488:
[----:B------:R2:W5:Y:S01]  /*12750*/  LDL R116, [R1] ;  /* 0x0000000001747983 */ /* 0x0005620000100800 */
[----:B-1----:R-:W-:-:S02]  /*12760*/  MOV R0, 0x2 ;  /* 0x0000000200007802 */ /* 0x002fc40000000f00 */
[----:B------:R-:W-:Y:S02]  /*12770*/  MOV R2, 0x12790 ;  /* 0x0001279000027802 */ /* 0x000fe40000000f00 */
[----:B--2--5:R-:W-:Y:S05]  /*12780*/  CALL.REL.NOINC `($__internal_0_$__cuda_sm70_shflsync_bfly_p) ;  /* 0x0000050000007944 */ /* 0x024fea0003c00000 */
[----:B------:R-:W-:Y:S01]  /*12790*/  MOV R4, R0 ;  /* 0x0000000000047202 */ /* 0x000fe20000000f00 */
[----:B------:R-:W-:Y:S05]  /*127a0*/  BRA `(.L_x_534) ;  /* 0xffffb32000007947 */ /* 0x000fea000383ffff */
.L_x_489:
[----:B------:R-:W-:Y:S01]  /*127b0*/  IMAD.MOV.U32 R116, RZ, RZ, R4 ;  /* 0x000000ffff747224 */ /* 0x000fe200078e0004 */
[----:B------:R-:W-:Y:S02]  /*127c0*/  MOV R0, 0x1 ;  /* 0x0000000100007802 */ /* 0x000fe40000000f00 */
[----:B------:R-:W-:Y:S02]  /*127d0*/  MOV R2, 0x127f0 ;  /* 0x000127f000027802 */ /* 0x000fe40000000f00 */
[----:B------:R-:W-:Y:S05]  /*127e0*/  CALL.REL.NOINC `($__internal_0_$__cuda_sm70_shflsync_bfly_p) ;  /* 0x000004a000007944 */ /* 0x000fea0003c00000 */
[----:B------:R1:W5:Y:S01]  /*127f0*/  LDL R116, [R1+0x4] ;  /* 0x0000040001747983 */ /* 0x0003620000100800 */
[----:B------:R-:W-:Y:S01]  /*12800*/  FADD.FTZ R4, R4, R0 ;  /* 0x0000000004047221 */ /* 0x000fe20000010000 */
[----:B------:R-:W-:Y:S02]  /*12810*/  MOV R0, 0x2 ;  /* 0x0000000200007802 */ /* 0x000fe40000000f00 */
[----:B------:R-:W-:Y:S02]  /*12820*/  MOV R2, 0x12840 ;  /* 0x0001284000027802 */ /* 0x000fe40000000f00 */
[----:B-1---5:R-:W-:Y:S05]  /*12830*/  CALL.REL.NOINC `($__internal_0_$__cuda_sm70_shflsync_bfly_p) ;  /* 0x0000045000007944 */ /* 0x022fea0003c00000 */
[----:B------:R-:W2:Y:S02]  /*12840*/  LDL.LU R2, [R1+0x4] ;  /* 0x0000040001027983 */ /* 0x000ea40000300800 */
[----:B--2---:R-:W-:Y:S01]  /*12850*/  FADD.FTZ R5, R2, R0 ;  /* 0x0000000002057221 */ /* 0x004fe20000010000 */
[----:B------:R-:W-:-:S02]  /*12860*/  MOV R0, 0x1 ;  /* 0x0000000100007802 */ /* 0x000fc40000000f00 */
[----:B------:R-:W-:Y:S02]  /*12870*/  MOV R2, 0x128a0 ;  /* 0x000128a000027802 */ /* 0x000fe40000000f00 */
[----:B------:R-:W-:Y:S02]  /*12880*/  MOV R116, R5 ;  /* 0x0000000500747202 */ /* 0x000fe40000000f00 */
[----:B------:R-:W-:Y:S05]  /*12890*/  CALL.REL.NOINC `($__internal_0_$__cuda_sm70_shflsync_bfly_p) ;  /* 0x000003f000007944 */ /* 0x000fea0003c00000 */
[----:B------:R-:W-:Y:S01]  /*128a0*/  MOV R3, R0 ;  /* 0x0000000000037202 */ /* 0x000fe20000000f00 */
[----:B------:R-:W-:Y:S05]  /*128b0*/  BRA `(.L_x_535) ;  /* 0xffffb2a000007947 */ /* 0x000fea000383ffff */
.L_x_504:
[----:B------:R-:W-:Y:S01]  /*128c0*/  IMAD.MOV.U32 R227, RZ, RZ, R7 ;  /* 0x000000ffffe37224 */ /* 0x000fe200078e0007 */
[----:B------:R-:W-:Y:S01]  /*128d0*/  MOV R228, RZ ;  /* 0x000000ff00e47202 */ /* 0x000fe20000000f00 */
[----:B------:R-:W-:Y:S01]  /*128e0*/  IMAD.MOV.U32 R3, RZ, RZ, 0x181f ;  /* 0x0000181fff037424 */ /* 0x000fe200078e00ff */
[----:B------:R-:W-:Y:S02]  /*128f0*/  MOV R2, 0x12910 ;  /* 0x0001291000027802 */ /* 0x000fe40000000f00 */
[----:B-1----:R-:W-:Y:S05]  /*12900*/  CALL.REL.NOINC `($__internal_1_$__cuda_sm70_shflsync_idx_p) ;  /* 0x000003e000007944 */ /* 0x002fea0003c00000 */
[----:B------:R-:W-:Y:S01]  /*12910*/  MOV R8, R228 ;  /* 0x000000e400087202 */ /* 0x000fe20000000f00 */
[----:B------:R-:W-:Y:S05]  /*12920*/  BRA `(.L_x_536) ;  /* 0xffffcc8000007947 */ /* 0x000fea000383ffff */
.L_x_505:
[----:B------:R-:W-:Y:S01]  /*12930*/  IMAD.MOV.U32 R227, RZ, RZ, R9 ;  /* 0x000000ffffe37224 */ /* 0x000fe200078e0009 */
[----:B------:R-:W-:Y:S01]  /*12940*/  MOV R228, RZ ;  /* 0x000000ff00e47202 */ /* 0x000fe20000000f00 */
[----:B------:R-:W-:Y:S01]  /*12950*/  IMAD.MOV.U32 R3, RZ, RZ, 0x181f ;  /* 0x0000181fff037424 */ /* 0x000fe200078e00ff */
[----:B------:R-:W-:-:S02]  /*12960*/  MOV R2, 0x12980 ;  /* 0x0001298000027802 */ /* 0x000fc40000000f00 */
[----:B-123--:R-:W-:Y:S05]  /*12970*/  CALL.REL.NOINC `($__internal_1_$__cuda_sm70_shflsync_idx_p) ;  /* 0x0000037000007944 */ /* 0x00efea0003c00000 */
[----:B------:R-:W-:Y:S01]  /*12980*/  MOV R0, R228 ;  /* 0x000000e400007202 */ /* 0x000fe20000000f00 */
[----:B------:R-:W-:Y:S05]  /*12990*/  BRA `(.L_x_537) ;  /* 0xffffcc3000007947 */ /* 0x000fea000383ffff */
.L_x_508:
[----:B------:R-:W-:Y:S01]  /*129a0*/  IMAD.MOV.U32 R227, RZ, RZ, R7 ;  /* 0x000000ffffe37224 */ /* 0x000fe200078e0007 */
[----:B------:R-:W-:Y:S01]  /*129b0*/  MOV R228, 0x1 ;  /* 0x0000000100e47802 */ /* 0x000fe20000000f00 */
[----:B-1----:R-:W-:Y:S01]  /*129c0*/  IMAD.MOV.U32 R3, RZ, RZ, 0x181f ;  /* 0x0000181fff037424 */ /* 0x002fe200078e00ff */
[----:B------:R-:W-:-:S02]  /*129d0*/  MOV R2, 0x129f0 ;  /* 0x000129f000027802 */ /* 0x000fc40000000f00 */
[----:B---34-:R-:W-:Y:S05]  /*129e0*/  CALL.REL.NOINC `($__internal_1_$__cuda_sm70_shflsync_idx_p) ;  /* 0x0000030000007944 */ /* 0x018fea0003c00000 */
[----:B------:R-:W-:Y:S01]  /*129f0*/  IMAD.MOV.U32 R8, RZ, RZ, R228 ;  /* 0x000000ffff087224 */ /* 0x000fe200078e00e4 */
[----:B------:R-:W-:Y:S01]  /*12a00*/  MOV R228, 0x1 ;  /* 0x0000000100e47802 */ /* 0x000fe20000000f00 */
[----:B------:R-:W-:Y:S01]  /*12a10*/  IMAD.MOV.U32 R227, RZ, RZ, R9 ;  /* 0x000000ffffe37224 */ /* 0x000fe200078e0009 */
[----:B------:R-:W-:-:S02]  /*12a20*/  MOV R3, 0x181f ;  /* 0x0000181f00037802 */ /* 0x000fc40000000f00 */
[----:B------:R-:W-:Y:S02]  /*12a30*/  MOV R2, 0x12a50 ;  /* 0x00012a5000027802 */ /* 0x000fe40000000f00 */
[----:B------:R-:W-:Y:S05]  /*12a40*/  CALL.REL.NOINC `($__internal_1_$__cuda_sm70_shflsync_idx_p) ;  /* 0x000002a000007944 */ /* 0x000fea0003c00000 */
[----:B------:R-:W-:Y:S01]  /*12a50*/  MOV R0, R228 ;  /* 0x000000e400007202 */ /* 0x000fe20000000f00 */
[----:B------:R-:W-:Y:S05]  /*12a60*/  BRA `(.L_x_538) ;  /* 0xffffccf000007947 */ /* 0x000fea000383ffff */
.L_x_511:
[----:B------:R-:W-:Y:S01]  /*12a70*/  IMAD.MOV.U32 R227, RZ, RZ, R7 ;  /* 0x000000ffffe37224 */ /* 0x000fe200078e0007 */
[----:B------:R-:W-:Y:S01]  /*12a80*/  MOV R228, 0x2 ;  /* 0x0000000200e47802 */ /* 0x000fe20000000f00 */
[----:B-1----:R-:W-:Y:S01]  /*12a90*/  IMAD.MOV.U32 R3, RZ, RZ, 0x181f ;  /* 0x0000181fff037424 */ /* 0x002fe200078e00ff */
[----:B------:R-:W-:Y:S02]  /*12aa0*/  MOV R2, 0x12ac0 ;  /* 0x00012ac000027802 */ /* 0x000fe40000000f00 */
[----:B--234-:R-:W-:Y:S05]  /*12ab0*/  CALL.REL.NOINC `($__internal_1_$__cuda_sm70_shflsync_idx_p) ;  /* 0x0000023000007944 */ /* 0x01cfea0003c00000 */
[----:B------:R-:W-:Y:S01]  /*12ac0*/  MOV R8, R228 ;  /* 0x000000e400087202 */ /* 0x000fe20000000f00 */
[----:B------:R-:W-:Y:S05]  /*12ad0*/  BRA `(.L_x_539) ;  /* 0xffffcd9000007947 */ /* 0x000fea000383ffff */
.L_x_512:
[----:B------:R-:W-:Y:S01]  /*12ae0*/  IMAD.MOV.U32 R227, RZ, RZ, R9 ;  /* 0x000000ffffe37224 */ /* 0x000fe200078e0009 */
[----:B------:R-:W-:Y:S01]  /*12af0*/  MOV R228, 0x2 ;  /* 0x0000000200e47802 */ /* 0x000fe20000000f00 */
[----:B-1----:R-:W-:Y:S01]  /*12b00*/  IMAD.MOV.U32 R3, RZ, RZ, 0x181f ;  /* 0x0000181fff037424 */ /* 0x002fe200078e00ff */
[----:B------:R-:W-:Y:S02]  /*12b10*/  MOV R2, 0x12b30 ;  /* 0x00012b3000027802 */ /* 0x000fe40000000f00 */
[----:B--234-:R-:W-:Y:S05]  /*12b20*/  CALL.REL.NOINC `($__internal_1_$__cuda_sm70_shflsync_idx_p) ;  /* 0x000001c000007944 */ /* 0x01cfea0003c00000 */
[----:B------:R-:W-:Y:S01]  /*12b30*/  MOV R0, R228 ;  /* 0x000000e400007202 */ /* 0x000fe20000000f00 */
[----:B------:R-:W-:Y:S05]  /*12b40*/  BRA `(.L_x_540) ;  /* 0xffffcd4000007947 */ /* 0x000fea000383ffff */
.L_x_515:
[----:B------:R-:W-:Y:S01]  /*12b50*/  IMAD.MOV.U32 R227, RZ, RZ, R7 ;  /* 0x000000ffffe37224 */ /* 0x000fe200078e0007 */
[----:B------:R-:W-:Y:S01]  /*12b60*/  MOV R228, 0x3 ;  /* 0x0000000300e47802 */ /* 0x000fe20000000f00 */
[----:B--2---:R-:W-:Y:S01]  /*12b70*/  IMAD.MOV.U32 R3, RZ, RZ, 0x181f ;  /* 0x0000181fff037424 */ /* 0x004fe200078e00ff */
[----:B------:R-:W-:-:S02]  /*12b80*/  MOV R2, 0x12ba0 ;  /* 0x00012ba000027802 */ /* 0x000fc40000000f00 */
[----:B-1-34-:R-:W-:Y:S05]  /*12b90*/  CALL.REL.NOINC `($__internal_1_$__cuda_sm70_shflsync_idx_p) ;  /* 0x0000015000007944 */ /* 0x01afea0003c00000 */
        /* <DEDUP_REMOVED lines=8> */
.L_x_517:
[----:B------:R-:W-:Y:S01]  /*12c20*/  IMAD.MOV.U32 R227, RZ, RZ, R44 ;  /* 0x000000ffffe37224 */ /* 0x000fe200078e002c */
[----:B------:R-:W-:Y:S01]  /*12c30*/  MOV R228, RZ ;  /* 0x000000ff00e47202 */ /* 0x000fe20000000f00 */
[----:B------:R-:W-:Y:S01]  /*12c40*/  IMAD.MOV.U32 R3, RZ, RZ, 0x1f ;  /* 0x0000001fff037424 */ /* 0x000fe200078e00ff */
[----:B------:R-:W-:Y:S02]  /*12c50*/  MOV R2, 0x12c70 ;  /* 0x00012c7000027802 */ /* 0x000fe40000000f00 */
[----:B-123--:R-:W-:Y:S05]  /*12c60*/  CALL.REL.NOINC `($__internal_1_$__cuda_sm70_shflsync_idx_p) ;  /* 0x0000008000007944 */ /* 0x00efea0003c00000 */
[----:B------:R-:W-:Y:S01]  /*12c70*/  MOV R0, R228 ;  /* 0x000000e400007202 */ /* 0x000fe20000000f00 */
[----:B------:R-:W-:Y:S05]  /*12c80*/  BRA `(.L_x_542) ;  /* 0xffffcea000007947 */ /* 0x000fea000383ffff */
        .weak           $__internal_0_$__cuda_sm70_shflsync_bfly_p
        .type           $__internal_0_$__cuda_sm70_shflsync_bfly_p,@function
        .size           $__internal_0_$__cuda_sm70_shflsync_bfly_p,($__internal_1_$__cuda_sm70_shflsync_idx_p - $__internal_0_$__cuda_sm70_shflsync_bfly_p)
$__internal_0_$__cuda_sm70_shflsync_bfly_p:
[----:B------:R-:W-:Y:S02]  /*12c90*/  MOV R244, 0xffffffff ;  /* 0xffffffff00f47802 */ /* 0x000fe40000000f00 */
[----:B------:R-:W-:Y:S02]  /*12ca0*/  MOV R3, 0x1f ;  /* 0x0000001f00037802 */ /* 0x000fe40000000f00 */
[----:B------:R-:W-:Y:S04]  /*12cb0*/  WARPSYNC R244 ;  /* 0x000000f400007348 */ /* 0x000fe80003800000 */
[----:B------:R1:W2:Y:S02]  /*12cc0*/  SHFL.BFLY PT, R0, R116, R0, R3 ;  /* 0x0c00000074007389 */ /* 0x0002a400000e0003 */
[----:B-1----:R-:W-:-:S04]  /*12cd0*/  MOV R3, 0x0 ;  /* 0x0000000000037802 */ /* 0x002fc80000000f00 */
[----:B--2---:R-:W-:Y:S05]  /*12ce0*/  RET.REL.NODEC R2 `(_ZN7cutlass13device_kernelIN5flash19enable_sm80_to_sm89INS1_16FlashAttnFwdSm80INS1_25CollectiveMainloopFwdSm80ILi8ELi1ELb1EN4cute5tupleIJNS5_1CILi128EEES8_S8_EEELi128ENS_10bfloat16_tEfNS_4arch4Sm80ELb1ELb0ELb0ELb0ELb1ELb0ELb1ELb0EEENS1_21CollectiveEpilogueFwdIS9_NS6_IJNS7_ILi1EEESF_SF_EEESA_SC_Li256ELb0ELb1ELb0ELb0EEENS1_30DynamicPersistentTileSchedulerILi256ELi256ELb0ELb1ELb0EEEEEEEEEvNT_6ParamsE) ;  /* 0xfffed31002007950 */ /* 0x004fea0003c3ffff */
        .weak           $__internal_1_$__cuda_sm70_shflsync_idx_p
        .type           $__internal_1_$__cuda_sm70_shflsync_idx_p,@function
        .size           $__internal_1_$__cuda_sm70_shflsync_idx_p,(.L_x_2171 - $__internal_1_$__cuda_sm70_shflsync_idx_p)
$__internal_1_$__cuda_sm70_shflsync_idx_p:
[----:B------:R-:W-:-:S04]  /*12cf0*/  MOV R229, 0xffffffff ;  /* 0xffffffff00e57802 */ /* 0x000fc80000000f00 */
[----:B------:R-:W-:Y:S04]  /*12d00*/  WARPSYNC R229 ;  /* 0x000000e500007348 */ /* 0x000fe80003800000 */
[----:B------:R1:W2:Y:S02]  /*12d10*/  SHFL.IDX PT, R228, R227, R228, R3 ;  /* 0x000000e4e3e47389 */ /* 0x0002a400000e0003 */
[----:B-1----:R-:W-:-:S04]  /*12d20*/  MOV R3, 0x0 ;  /* 0x0000000000037802 */ /* 0x002fc80000000f00 */
[----:B--2---:R-:W-:Y:S05]  /*12d30*/  RET.REL.NODEC R2 `(_ZN7cutlass13device_kernelIN5flash19enable_sm80_to_sm89INS1_16FlashAttnFwdSm80INS1_25CollectiveMainloopFwdSm80ILi8ELi1ELb1EN4cute5tupleIJNS5_1CILi128EEES8_S8_EEELi128ENS_10bfloat16_tEfNS_4arch4Sm80ELb1ELb0ELb0ELb0ELb1ELb0ELb1ELb0EEENS1_21CollectiveEpilogueFwdIS9_NS6_IJNS7_ILi1EEESF_SF_EEESA_SC_Li256ELb0ELb1ELb0ELb0EEENS1_30DynamicPersistentTileSchedulerILi256ELi256ELb0ELb1ELb0EEEEEEEEEvNT_6ParamsE) ;  /* 0xfffed2c002007950 */ /* 0x004fea0003c3ffff */
.L_x_543:
        /* <DEDUP_REMOVED lines=12> */
.L_x_2171:


//--------------------- .text._ZN7cutlass13device_kernelIN5flash19enable_sm80_to_sm89INS1_16FlashAttnFwdSm80INS1_25CollectiveMainloopFwdSm80ILi8ELi1ELb1EN4cute5tupleIJNS5_1CILi128EEES8_S8_EEELi128ENS_10bfloat16_tEfNS_4arch4Sm80ELb1ELb0ELb0ELb1ELb1ELb0ELb1ELb0EEENS1_21CollectiveEpilogueFwdIS9_NS6_IJNS7_ILi1EEESF_SF_EEESA_SC_Li256ELb1ELb1ELb0ELb0EEENS1_19SingleTileSchedulerILb1ELb0ELb1ELi128EEEEEEEEEvNT_6ParamsE --------------------------
	.section	.text._ZN7cutlass13device_kernelIN5flash19enable_sm80_to_sm89INS1_16FlashAttnFwdSm80INS1_25CollectiveMainloopFwdSm80ILi8ELi1ELb1EN4cute5tupleIJNS5_1CILi128EEES8_S8_EEELi128ENS_10bfloat16_tEfNS_4arch4Sm80ELb1ELb0ELb0ELb1ELb1ELb0ELb1ELb0EEENS1_21CollectiveEpilogueFwdIS9_NS6_IJNS7_ILi1EEESF_SF_EEESA_SC_Li256ELb1ELb1ELb0ELb0EEENS1_19SingleTileSchedulerILb1ELb0ELb1ELi128EEEEEEEEEvNT_6ParamsE,"ax",@progbits
	.sectioninfo	@"SHI_REGISTERS=255"
	.align	128
.text._ZN7cutlass13device_kernelIN5flash19enable_sm80_to_sm89INS1_16FlashAttnFwdSm80INS1_25CollectiveMainloopFwdSm80ILi8ELi1ELb1EN4cute5tupleIJNS5_1CILi128EEES8_S8_EEELi128ENS_10bfloat16_tEfNS_4arch4Sm80ELb1ELb0ELb0ELb1ELb1ELb0ELb1ELb0EEENS1_21CollectiveEpilogueFwdIS9_NS6_IJNS7_ILi1EEESF_SF_EEESA_SC_Li256ELb1ELb1ELb0ELb0EEENS1_19SingleTileSchedulerILb1ELb0ELb1ELi128EEEEEEEEEvNT_6ParamsE:
        .type           _ZN7cutlass13device_kernelIN5flash19enable_sm80_to_sm89INS1_16FlashAttnFwdSm80INS1_25CollectiveMainloopFwdSm80ILi8ELi1ELb1EN4cute5tupleIJNS5_1CILi128EEES8_S8_EEELi128ENS_10bfloat16_tEfNS_4arch4Sm80ELb1ELb0ELb0ELb1ELb1ELb0ELb1ELb0EEENS1_21CollectiveEpilogueFwdIS9_NS6_IJNS7_ILi1EEESF_SF_EEESA_SC_Li256ELb1ELb1ELb0ELb0EEENS1_19SingleTileSchedulerILb1ELb0ELb1ELi128EEEEEEEEEvNT_6ParamsE,@function
        .size           _ZN7cutlass13device_kernelIN5flash19enable_sm80_to_sm89INS1_16FlashAttnFwdSm80INS1_25CollectiveMainloopFwdSm80ILi8ELi1ELb1EN4cute5tupleIJNS5_1CILi128EEES8_S8_EEELi128ENS_10bfloat16_tEfNS_4arch4Sm80ELb1ELb0ELb0ELb1ELb1ELb0ELb1ELb0EEENS1_21CollectiveEpilogueFwdIS9_NS6_IJNS7_ILi1EEESF_SF_EEESA_SC_Li256ELb1ELb1ELb0ELb0EEENS1_19SingleTileSchedulerILb1ELb0ELb1ELi128EEEEEEEEEvNT_6ParamsE,(.L_x_2174 - _ZN7cutlass13device_kernelIN5flash19enable_sm80_to_sm89INS1_16FlashAttnFwdSm80INS1_25CollectiveMainloopFwdSm80ILi8ELi1ELb1EN4cute5tupleIJNS5_1CILi128EEES8_S8_EEELi128ENS_10bfloat16_tEfNS_4arch4Sm80ELb1ELb0ELb0ELb1ELb1ELb0ELb1ELb0EEENS1_21CollectiveEpilogueFwdIS9_NS6_IJNS7_ILi1EEESF_SF_EEESA_SC_Li256ELb1ELb1ELb0ELb0EEENS1_19SingleTileSchedulerILb1ELb0ELb1ELi128EEEEEEEEEvNT_6ParamsE)
        .other          _ZN7cutlass13device_kernelIN5flash19enable_sm80_to_sm89INS1_16FlashAttnFwdSm80INS1_25CollectiveMainloopFwdSm80ILi8ELi1ELb1EN4cute5tupleIJNS5_1CILi128EEES8_S8_EEELi128ENS_10bfloat16_tEfNS_4arch4Sm80ELb1ELb0ELb0ELb1ELb1ELb0ELb1ELb0EEENS1_21CollectiveEpilogueFwdIS9_NS6_IJNS7_ILi1EEESF_SF_EEESA_SC_Li256ELb1ELb1ELb0ELb0EEENS1_19SingleTileSchedulerILb1ELb0ELb1ELi128EEEEEEEEEvNT_6ParamsE,@"STO_CUDA_ENTRY STV_DEFAULT"
_ZN7cutlass13device_kernelIN5flash19enable_sm80_to_sm89INS1_16FlashAttnFwdSm80INS1_25CollectiveMainloopFwdSm80ILi8ELi1ELb1EN4cute5tupleIJNS5_1CILi128EEES8_S8_EEELi128ENS_10bfloat16_tEfNS_4arch4Sm80ELb1ELb0ELb0ELb1ELb1ELb0ELb1ELb0EEENS1_21CollectiveEpilogueFwdIS9_NS6_IJNS7_ILi1EEESF_SF_EEESA_SC_Li256ELb1ELb1ELb0ELb0EEENS1_19SingleTileSchedulerILb1ELb0ELb1ELi128EEEEEEEEEvNT_6ParamsE:
        /* <DEDUP_REMOVED lines=20> */
.L_x_545:
        /* <DEDUP_REMOVED lines=13> */
.L_x_547:
[----:B------:R-:W-:Y:S02]  /*0210*/  ULDC UR5, c[0x0][0x54c] ;  /* 0x0001530000057ab9 */ /* 0x000fe40000000800 */
.L_x_546:
[----:B------:R-:W-:Y:S02]  /*0220*/  ULDC UR4, c[0x0][0x548] ;  /* 0x0001520000047ab9 */ /* 0x000fe40000000800 */
[----:B------:R-:W-:-:S02]  /*0230*/  USHF.L.U32 UR7, UR7, 0x7, URZ ;  /* 0x0000000707077899 */ /* 0x000fc4000800063f */
[----:B------:R-:W-:-:S04]  /*0240*/  UIMAD UR4, UR5, UR4, URZ ;  /* 0x00000004050472a4 */ /* 0x000fc8000f8e023f */
[----:B------:R-:W-:-:S04]  /*0250*/  UISETP.GE.AND UP0, UPT, UR7, UR4, UPT ;  /* 0x000000040700728c */ /* 0x000fc8000bf06270 */
[----:B------:R-:W-:Y:S01]  /*0260*/  USEL UR13, UR13, 0xffffffff, !UP0 ;  /* 0xffffffff0d0d7887 */ /* 0x000fe2000c000000 */
[----:B------:R-:W-:Y:S05]  /*0270*/  BRA `(.L_x_548) ;  /* 0x000001b000007947 */ /* 0x000fea0003800000 */
.L_x_544:
        /* <DEDUP_REMOVED lines=8> */
.L_x_549:
        /* <DEDUP_REMOVED lines=13> */
.L_x_551:
[----:B------:R-:W-:Y:S02]  /*03d0*/  ULDC UR5, c[0x0][0x54c] ;  /* 0x0001530000057ab9 */ /* 0x000fe40000000800 */
.L_x_550:
[----:B------:R-:W-:Y:S02]  /*03e0*/  ULDC UR4, c[0x0][0x548] ;  /* 0x0001520000047ab9 */ /* 0x000fe40000000800 */
[----:B------:R-:W-:-:S02]  /*03f0*/  USHF.L.U32 UR7, UR7, 0x7, URZ ;  /* 0x0000000707077899 */ /* 0x000fc4000800063f */
[----:B------:R-:W-:-:S04]  /*0400*/  UIMAD UR4, UR5, UR4, URZ ;  /* 0x00000004050472a4 */ /* 0x000fc8000f8e023f */
[----:B------:R-:W-:-:S04]  /*0410*/  UISETP.GE.AND UP0, UPT, UR7, UR4, UPT ;  /* 0x000000040700728c */ /* 0x000fc8000bf06270 */
[----:B------:R-:W-:-:S06]  /*0420*/  USEL UR13, UR13, 0xffffffff, !UP0 ;  /* 0xffffffff0d0d7887 */ /* 0x000fcc000c000000 */
.L_x_548:
[----:B------:R-:W-:-:S13]  /*0430*/  ISETP.LE.AND P0, PT, RZ, UR13, PT ;  /* 0x0000000dff007c0c */ /* 0x000fda000bf03270 */
[----:B------:R-:W-:Y:S05]  /*0440*/  @!P0 EXIT ;  /* 0x000000000000894d */ /* 0x000fea0003800000 */
[----:B------:R-:W-:Y:S02]  /*0450*/  ULDC.64 UR10, c[0x0][0x370] ;  /* 0x0000dc00000a7ab9 */ /* 0x000fe40000000a00 */
[----:B------:R-:W-:Y:S02]  /*0460*/  UISETP.NE.U32.AND UP1, UPT, URZ, UR10, UPT ;  /* 0x0000000a3f00728c */ /* 0x000fe4000bf25070 */
[----:B------:R-:W-:Y:S02]  /*0470*/  ULDC.64 UR4, c[0x0][0x360] ;  /* 0x0000d80000047ab9 */ /* 0x000fe40000000a00 */
[----:B------:R-:W-:Y:S02]  /*0480*/  UISETP.NE.U32.AND UP0, UPT, URZ, UR4, UPT ;  /* 0x000000043f00728c */ /* 0x000fe4000bf05070 */
[----:B------:R-:W-:Y:S02]  /*0490*/  ULDC.64 UR8, c[0x0][0x348] ;  /* 0x0000d20000087ab9 */ /* 0x000fe40000000a00 */
[----:B------:R-:W-:-:S02]  /*04a0*/  UISETP.NE.AND.EX UP1, UPT, URZ, UR11, UPT, UP1 ;  /* 0x0000000b3f00728c */ /* 0x000fc4000bf25310 */
[----:B------:R-:W-:Y:S02]  /*04b0*/  UISETP.NE.U32.AND UP2, UPT, URZ, UR8, UPT ;  /* 0x000000083f00728c */ /* 0x000fe4000bf45070 */
[----:B------:R-:W-:Y:S02]  /*04c0*/  UISETP.NE.AND.EX UP0, UPT, URZ, UR5, UPT, UP0 ;  /* 0x000000053f00728c */ /* 0x000fe4000bf05300 */
[----:B------:R-:W-:Y:S01]  /*04d0*/  UISETP.NE.AND.EX UP2, UPT, URZ, UR9, UPT, UP2 ;  /* 0x000000093f00728c */ /* 0x000fe2000bf45320 */
[----:B------:R-:W-:Y:S01]  /*04e0*/  PLOP3.LUT P2, PT, PT, PT, UP1, 0x80, 0x0 ;  /* 0x000000000000781c */ /* 0x000fe20003f4f018 */
[----:B------:R-:W-:Y:S02]  /*04f0*/  ULDC.64 UR10, c[0x0][0x370] ;  /* 0x0000dc00000a7ab9 */ /* 0x000fe40000000a00 */
[----:B------:R-:W-:Y:S01]  /*0500*/  ULDC.64 UR8, c[0x0][0x348] ;  /* 0x0000d20000087ab9 */ /* 0x000fe20000000a00 */
[----:B------:R-:W-:Y:S01]  /*0510*/  PLOP3.LUT P0, PT, PT, PT, UP0, 0x80, 0x0 ;  /* 0x000000000000781c */ /* 0x000fe20003f0f008 */
[----:B------:R-:W-:Y:S01]  /*0520*/  ULDC.64 UR4, c[0x0][0x360] ;  /* 0x0000d80000047ab9 */ /* 0x000fe20000000a00 */
[----:B------:R-:W-:Y:S01]  /*0530*/  PLOP3.LUT P1, PT, PT, PT, UP2, 0x80, 0x0 ;  /* 0x000000000000781c */ /* 0x000fe20003f2f028 */
[----:B------:R-:W-:-:S02]  /*0540*/  @UP1 UIMAD.WIDE UR10, UR13, UR6, UR10 ;  /* 0x000000060d0a12a5 */ /* 0x000fc4000f8e020a */
[----:B------:R-:W-:Y:S02]  /*0550*/  @UP0 UIMAD.WIDE UR4, UR13, UR6, UR4 ;  /* 0x000000060d0402a5 */ /* 0x000fe4000f8e0204 */
[----:B------:R-:W-:Y:S02]  /*0560*/  UIMAD.WIDE UR8, UR13, UR6, UR8 ;  /* 0x000000060d0872a5 */ /* 0x000fe4000f8e0208 */
[----:B------:R-:W-:Y:S02]  /*0570*/  IMAD.U32 R3, RZ, RZ, UR11 ;  /* 0x0000000bff037e24 */ /* 0x000fe4000f8e00ff */
[----:B------:R-:W-:Y:S01]  /*0580*/  IMAD.U32 R2, RZ, RZ, UR10 ;  /* 0x0000000aff027e24 */ /* 0x000fe2000f8e00ff */
[----:B------:R-:W-:Y:S01]  /*0590*/  MOV R8, UR4 ;  /* 0x0000000400087c02 */ /* 0x000fe20008000f00 */
[----:B------:R-:W-:Y:S01]  /*05a0*/  IMAD.U32 R9, RZ, RZ, UR5 ;  /* 0x00000005ff097e24 */ /* 0x000fe2000f8e00ff */
[----:B------:R-:W-:Y:S01]  /*05b0*/  MOV R6, UR8 ;  /* 0x0000000800067c02 */ /* 0x000fe20008000f00 */
[----:B------:R-:W-:Y:S01]  /*05c0*/  IMAD.U32 R7, RZ, RZ, UR9 ;  /* 0x00000009ff077e24 */ /* 0x000fe2000f8e00ff */
[----:B------:R1:W2:Y:S04]  /*05d0*/  @P2 LDG.E R3, [R2.64] ;  /* 0x0000000e02032981 */ /* 0x0002a8000c1e1900 */
[----:B------:R-:W3:Y:S04]  /*05e0*/  @P0 LDG.E R0, [R8.64] ;  /* 0x0000000e08000981 */ /* 0x000ee8000c1e1900 */
[----:B-1----:R-:W4:Y:S01]  /*05f0*/  @P1 LDG.E R2, [R6.64] ;  /* 0x0000000e06021981 */ /* 0x002f22000c1e1900 */
[----:B------:R-:W1:Y:S01]  /*0600*/  S2UR UR9, SR_CTAID.Y ;  /* 0x00000000000979c3 */ /* 0x000e620000002600 */
[----:B------:R-:W-:-:S02]  /*0610*/  UMOV UR11, URZ ;  /* 0x0000003f000b7c82 */ /* 0x000fc40008000000 */
[----:B------:R-:W-:Y:S02]  /*0620*/  ULDC UR12, c[0x0][0x168] ;  /* 0x00005a00000c7ab9 */ /* 0x000fe40000000800 */
[----:B------:R-:W-:Y:S02]  /*0630*/  UMOV UR17, URZ ;  /* 0x0000003f00117c82 */ /* 0x000fe40008000000 */
[----:B------:R-:W-:Y:S02]  /*0640*/  ULDC UR4, c[0x0][0x2ac] ;  /* 0x0000ab0000047ab9 */ /* 0x000fe40000000800 */
[----:B------:R-:W-:Y:S02]  /*0650*/  ULDC UR8, c[0x0][0x1d0] ;  /* 0x0000740000087ab9 */ /* 0x000fe40000000800 */
[----:B------:R-:W-:Y:S02]  /*0660*/  UIMAD UR8, UR4, UR8, URZ ;  /* 0x00000008040872a4 */ /* 0x000fe4000f8e023f */
[----:B-1----:R-:W-:Y:S01]  /*0670*/  USHF.R.S32.HI UR16, URZ, 0x1f, UR9 ;  /* 0x0000001f3f107899 */ /* 0x002fe20008011409 */
[----:B--2---:R1:W2:Y:S08]  /*0680*/  @P2 R2UR UR11, R3 ;  /* 0x00000000030b23c2 */ /* 0x0042b000000e0000 */
[----:B---3--:R1:W3:Y:S08]  /*0690*/  @P0 R2UR UR12, R0 ;  /* 0x00000000000c03c2 */ /* 0x0082f000000e0000 */
[----:B----4-:R1:W4:Y:S02]  /*06a0*/  @P1 R2UR UR17, R2 ;  /* 0x00000000021113c2 */ /* 0x01032400000e0000 */
[----:B-1234-:R-:W-:Y:S05]  /*06b0*/  @P0 BRA `(.L_x_552) ;  /* 0x0000006000000947 */ /* 0x01efea0003800000 */
[----:B------:R-:W-:Y:S05]  /*06c0*/  @!P1 BRA `(.L_x_552) ;  /* 0x0000005000009947 */ /* 0x000fea0003800000 */
[----:B------:R1:W2:Y:S04]  /*06d0*/  LDG.E R0, [R6.64] ;  /* 0x0000000e06007981 */ /* 0x0002a8000c1e1900 */
[----:B-1----:R-:W3:Y:S01]  /*06e0*/  LDG.E R6, [R6.64+0x4] ;  /* 0x0000040e06067981 */ /* 0x002ee2000c1e1900 */
[----:B--2---:R-:W1:Y:S08]  /*06f0*/  R2UR UR12, R0 ;  /* 0x00000000000c73c2 */ /* 0x004e7000000e0000 */
[----:B---3--:R-:W1:Y:S02]  /*0700*/  R2UR UR4, R6 ;  /* 0x00000000060473c2 */ /* 0x008e6400000e0000 */
[----:B-1----:R-:W-:-:S06]  /*0710*/  UIADD3 UR12, -UR12, UR4, URZ ;  /* 0x000000040c0c7290 */ /* 0x002fcc000fffe13f */
.L_x_552:
        /* <DEDUP_REMOVED lines=10> */
.L_x_553:
        /* <DEDUP_REMOVED lines=12> */
.L_x_554:
[----:B------:R-:W-:Y:S01]  /*0880*/  ULDC UR4, c[0x0][0x2c4] ;  /* 0x0000b10000047ab9 */ /* 0x000fe20000000800 */
[----:B------:R-:W-:Y:S01]  /*0890*/  PLOP3.LUT P2, PT, PT, PT, PT, 0x80, 0x0 ;  /* 0x000000000000781c */ /* 0x000fe20003f4f070 */
[----:B------:R-:W-:Y:S01]  /*08a0*/  UISETP.NE.AND UP1, UPT, UR4, 0x1, UPT ;  /* 0x000000010400788c */ /* 0x000fe2000bf25270 */
[----:B------:R-:W-:Y:S01]  /*08b0*/  IMAD.MOV.U32 R3, RZ, RZ, RZ ;  /* 0x000000ffff037224 */ /* 0x000fe200078e00ff */
[----:B------:R-:W-:Y:S01]  /*08c0*/  UMOV UR10, UR7 ;  /* 0x00000007000a7c82 */ /* 0x000fe20008000000 */
[----:B------:R-:W-:Y:S01]  /*08d0*/  IMAD.MOV.U32 R114, RZ, RZ, RZ ;  /* 0x000000ffff727224 */ /* 0x000fe200078e00ff */
[----:B------:R-:W-:Y:S01]  /*08e0*/  ULDC.64 UR4, c[0x0][0x2c8] ;  /* 0x0000b20000047ab9 */ /* 0x000fe20000000a00 */
[----:B------:R-:W-:Y:S01]  /*08f0*/  MOV R4, RZ ;  /* 0x000000ff00047202 */ /* 0x000fe20000000f00 */
[----:B------:R-:W-:Y:S01]  /*0900*/  UIADD3 UR8, -UR11, UR8, URZ ;  /* 0x000000080b087290 */ /* 0x000fe2000fffe13f */
[----:B------:R-:W-:Y:S01]  /*0910*/  IMAD.MOV.U32 R112, RZ, RZ, RZ ;  /* 0x000000ffff707224 */ /* 0x000fe200078e00ff */
[----:B------:R-:W-:Y:S01]  /*0920*/  CS2R R118, SRZ ;  /* 0x0000000000767805 */ /* 0x000fe2000001ff00 */
[----:B------:R-:W-:Y:S01]  /*0930*/  CS2R R116, SRZ ;  /* 0x0000000000747805 */ /* 0x000fe2000001ff00 */
[----:B------:R-:W-:Y:S01]  /*0940*/  CS2R R110, SRZ ;  /* 0x00000000006e7805 */ /* 0x000fe2000001ff00 */
[----:B------:R-:W-:Y:S01]  /*0950*/  @UP1 UIADD3 UR18, UR10, 0x7f, URZ ;  /* 0x0000007f0a121890 */ /* 0x000fe2000fffe03f */
[----:B------:R-:W-:Y:S01]  /*0960*/  CS2R R108, SRZ ;  /* 0x00000000006c7805 */ /* 0x000fe2000001ff00 */
[----:B------:R-:W-:Y:S01]  /*0970*/  CS2R R106, SRZ ;  /* 0x00000000006a7805 */ /* 0x000fe2000001ff00 */
[----:B------:R-:W-:Y:S01]  /*0980*/  CS2R R104, SRZ ;  /* 0x0000000000687805 */ /* 0x000fe2000001ff00 */
[----:B------:R-:W-:Y:S01]  /*0990*/  UIMAD.WIDE.U32 UR18, UR18, UR4, URZ ;  /* 0x00000004121272a5 */ /* 0x000fe2000f8e003f */
[----:B------:R-:W-:Y:S01]  /*09a0*/  CS2R R102, SRZ ;  /* 0x0000000000667805 */ /* 0x000fe2000001ff00 */
[----:B------:R-:W-:Y:S01]  /*09b0*/  UIADD3 UR4, UR7, 0x7f, URZ ;  /* 0x0000007f07047890 */ /* 0x000fe2000fffe03f */
[----:B------:R-:W-:Y:S01]  /*09c0*/  CS2R R100, SRZ ;  /* 0x0000000000647805 */ /* 0x000fe2000001ff00 */
[----:B------:R-:W-:Y:S01]  /*09d0*/  @UP1 USHF.R.U32.HI UR4, URZ, UR5, UR19 ;  /* 0x000000053f041299 */ /* 0x000fe20008011613 */
[----:B------:R-:W-:Y:S01]  /*09e0*/  CS2R R122, SRZ ;  /* 0x00000000007a7805 */ /* 0x000fe2000001ff00 */
[----:B------:R-:W-:Y:S01]  /*09f0*/  UIADD3 UR7, UR8, 0x80, -UR12 ;  /* 0x0000008008077890 */ /* 0x000fe2000fffe80c */
[----:B------:R-:W-:Y:S01]  /*0a00*/  CS2R R120, SRZ ;  /* 0x0000000000787805 */ /* 0x000fe2000001ff00 */
[----:B------:R-:W-:Y:S01]  /*0a10*/  UIADD3 UR5, UR8, 0x7f, URZ ;  /* 0x0000007f08057890 */ /* 0x000fe2000fffe03f */
[----:B------:R-:W-:Y:S01]  /*0a20*/  CS2R R98, SRZ ;  /* 0x0000000000627805 */ /* 0x000fe2000001ff00 */
[----:B------:R-:W-:Y:S01]  /*0a30*/  UIADD3 UR7, UR7, UR4, URZ ;  /* 0x0000000407077290 */ /* 0x000fe2000fffe03f */
[----:B------:R-:W-:Y:S01]  /*0a40*/  CS2R R96, SRZ ;  /* 0x0000000000607805 */ /* 0x000fe2000001ff00 */
[----:B------:R-:W-:Y:S01]  /*0a50*/  USHF.R.S32.HI UR18, URZ, 0x1f, UR5 ;  /* 0x0000001f3f127899 */ /* 0x000fe20008011405 */
[----:B------:R-:W-:Y:S01]  /*0a60*/  CS2R R94, SRZ ;  /* 0x00000000005e7805 */ /* 0x000fe2000001ff00 */
[----:B------:R-:W-:Y:S01]  /*0a70*/  USHF.R.S32.HI UR4, URZ, 0x1f, UR7 ;  /* 0x0000001f3f047899 */ /* 0x000fe20008011407 */
[----:B------:R-:W-:Y:S01]  /*0a80*/  CS2R R92, SRZ ;  /* 0x00000000005c7805 */ /* 0x000fe2000001ff00 */
[----:B------:R-:W-:Y:S01]  /*0a90*/  ULEA.HI UR18, UR18, UR5, URZ, 0x7 ;  /* 0x0000000512127291 */ /* 0x000fe2000f8f383f */
[----:B------:R-:W-:Y:S01]  /*0aa0*/  CS2R R90, SRZ ;  /* 0x00000000005a7805 */ /* 0x000fe2000001ff00 */
[----:B------:R-:W-:Y:S01]  /*0ab0*/  ULEA.HI UR4, UR4, UR7, URZ, 0x7 ;  /* 0x0000000704047291 */ /* 0x000fe2000f8f383f */
[----:B------:R-:W-:Y:S01]  /*0ac0*/  CS2R R88, SRZ ;  /* 0x0000000000587805 */ /* 0x000fe2000001ff00 */
[----:B------:R-:W-:Y:S01]  /*0ad0*/  USHF.R.S32.HI UR18, URZ, 0x7, UR18 ;  /* 0x000000073f127899 */ /* 0x000fe20008011412 */
[----:B------:R-:W-:Y:S01]  /*0ae0*/  CS2R R86, SRZ ;  /* 0x0000000000567805 */ /* 0x000fe2000001ff00 */
[----:B------:R-:W-:Y:S01]  /*0af0*/  USHF.R.S32.HI UR4, URZ, 0x7, UR4 ;  /* 0x000000073f047899 */ /* 0x000fe20008011404 */
[----:B------:R-:W-:Y:S01]  /*0b00*/  CS2R R84, SRZ ;  /* 0x0000000000547805 */ /* 0x000fe2000001ff00 */
[----:B------:R-:W-:Y:S01]  /*0b10*/  CS2R R82, SRZ ;  /* 0x0000000000527805 */ /* 0x000fe2000001ff00 */
[----:B------:R-:W-:Y:S01]  /*0b20*/  CS2R R80, SRZ ;  /* 0x0000000000507805 */ /* 0x000fe2000001ff00 */
[----:B------:R-:W-:Y:S01]  /*0b30*/  UISETP.LT.AND UP0, UPT, UR18, UR4, UPT ;  /* 0x000000041200728c */ /* 0x000fe2000bf01270 */
[----:B------:R-:W-:Y:S01]  /*0b40*/  CS2R R78, SRZ ;  /* 0x00000000004e7805 */ /* 0x000fe2000001ff00 */
[----:B------:R-:W-:Y:S01]  /*0b50*/  CS2R R76, SRZ ;  /* 0x00000000004c7805 */ /* 0x000fe2000001ff00 */
[----:B------:R-:W-:Y:S01]  /*0b60*/  CS2R R74, SRZ ;  /* 0x00000000004a7805 */ /* 0x000fe2000001ff00 */
[----:B------:R-:W-:Y:S01]  /*0b70*/  USEL UR7, UR18, UR4, UP0 ;  /* 0x0000000412077287 */ /* 0x000fe20008000000 */
[----:B------:R-:W-:Y:S01]  /*0b80*/  CS2R R72, SRZ ;  /* 0x0000000000487805 */ /* 0x000fe2000001ff00 */
[----:B------:R-:W-:Y:S01]  /*0b90*/  CS2R R70, SRZ ;  /* 0x0000000000467805 */ /* 0x000fe2000001ff00 */
[----:B------:R-:W-:Y:S01]  /*0ba0*/  CS2R R68, SRZ ;  /* 0x0000000000447805 */ /* 0x000fe2000001ff00 */
[----:B------:R-:W-:Y:S01]  /*0bb0*/  UISETP.GE.AND UP0, UPT, UR7, 0x1, UPT ;  /* 0x000000010700788c */ /* 0x000fe2000bf06270 */
[----:B------:R-:W-:Y:S01]  /*0bc0*/  CS2R R126, SRZ ;  /* 0x00000000007e7805 */ /* 0x000fe2000001ff00 */
[----:B------:R-:W-:Y:S01]  /*0bd0*/  CS2R R124, SRZ ;  /* 0x00000000007c7805 */ /* 0x000fe2000001ff00 */
[----:B------:R-:W-:Y:S01]  /*0be0*/  CS2R R130, SRZ ;  /* 0x0000000000827805 */ /* 0x000fe2000001ff00 */
[----:B------:R-:W-:Y:S01]  /*0bf0*/  CS2R R128, SRZ ;  /* 0x0000000000807805 */ /* 0x000fe2000001ff00 */
[----:B------:R-:W-:Y:S01]  /*0c00*/  CS2R R6, SRZ ;  /* 0x0000000000067805 */ /* 0x000fe2000001ff00 */
[----:B------:R-:W-:-:S13]  /*0c10*/  PLOP3.LUT P0, PT, PT, PT, UP0, 0x80, 0x0 ;  /* 0x000000000000781c */ /* 0x000fda0003f0f008 */
        /* <DEDUP_REMOVED lines=10> */
[----:B------:R-:W-:-:S03]  /*0cc0*/  ULDC.64 UR4, c[0x0][0x2b0] ;  /* 0x0000ac0000047ab9 */ /* 0x000fc60000000a00 */
[CC--:B------:R-:W-:Y:S01]  /*0cd0*/  LEA.HI R237, R112.reuse, R5.reuse, RZ, 0x6 ;  /* 0x0000000570ed7211 */ /* 0x0c0fe200078f30ff */
[----:B------:R1:W2:Y:S01]  /*0ce0*/  @P0 LDG.E R0, [R2.64] ;  /* 0x0000000e02000981 */ /* 0x0002a2000c1e1900 */
[----:B------:R-:W-:Y:S01]  /*0cf0*/  IMAD.MOV.U32 R235, RZ, RZ, RZ ;  /* 0x000000ffffeb7224 */ /* 0x000fe200078e00ff */
[----:B-1----:R-:W-:Y:S01]  /*0d00*/  LEA.HI R3, R112, R5, RZ, 0x3 ;  /* 0x0000000570037211 */ /* 0x002fe200078f18ff */
[----:B------:R-:W-:-:S03]  /*0d10*/  IMAD.MOV.U32 R2, RZ, RZ, c[0x0][0x2b8] ;  /* 0x0000ae00ff027624 */ /* 0x000fc600078e00ff */
[----:B------:R-:W-:Y:S02]  /*0d20*/  LOP3.LUT R20, R3, 0xfffffff8, RZ, 0xc0, !PT ;  /* 0xfffffff803147812 */ /* 0x000fe400078ec0ff */
[----:B------:R-:W-:Y:S01]  /*0d30*/  SHF.R.S32.HI R3, RZ, 0x3, R3 ;  /* 0x00000003ff037819 */ /* 0x000fe20000011403 */
[----:B------:R-:W-:Y:S01]  /*0d40*/  BAR.SYNC.DEFER_BLOCKING 0x0 ;  /* 0x0000000000007b1d */ /* 0x000fe20000010000 */
[----:B------:R-:W-:Y:S01]  /*0d50*/  ISETP.NE.AND P3, PT, R2, 0x1, PT ;  /* 0x000000010200780c */ /* 0x000fe20003f65270 */
[----:B------:R-:W-:-:S04]  /*0d60*/  IMAD.IADD R20, R5, 0x1, -R20 ;  /* 0x0000000105147824 */ /* 0x000fc800078e0a14 */
[----:B------:R-:W-:Y:S01]  /*0d70*/  IMAD R238, R20, 0x20, R3 ;  /* 0x0000002014ee7824 */ /* 0x000fe200078e0203 */
[----:B--2---:R1:W2:Y:S02]  /*0d80*/  @P0 R2UR UR20, R0 ;  /* 0x00000000001403c2 */ /* 0x0042a400000e0000 */
[----:B--2---:R-:W-:Y:S02]  /*0d90*/  @!UP0 UMOV UR20, UR13 ;  /* 0x0000000d00148c82 */ /* 0x004fe40008000000 */
[----:B------:R-:W-:Y:S02]  /*0da0*/  USHF.R.S32.HI UR6, URZ, 0x1f, UR20 ;  /* 0x0000001f3f067899 */ /* 0x000fe40008011414 */
[----:B------:R-:W-:Y:S02]  /*0db0*/  UIMAD.WIDE.U32 UR18, UR20, UR4, URZ ;  /* 0x00000004141272a5 */ /* 0x000fe4000f8e003f */
[----:B------:R-:W-:-:S04]  /*0dc0*/  UIMAD UR6, UR6, UR4, URZ ;  /* 0x00000004060672a4 */ /* 0x000fc8000f8e023f */
[----:B------:R-:W-:Y:S01]  /*0dd0*/  UIMAD UR6, UR20, UR5, UR6 ;  /* 0x00000005140672a4 */ /* 0x000fe2000f8e0206 */
[----:B-1----:R-:W-:-:S03]  /*0de0*/  IMAD.U32 R0, RZ, RZ, UR7 ;  /* 0x00000007ff007e24 */ /* 0x002fc6000f8e00ff */
        /* <DEDUP_REMOVED lines=16> */
[----:B------:R-:W-:Y:S01]  /*0ef0*/  UIMAD UR20, UR20, UR4, URZ ;  /* 0x00000004141472a4 */ /* 0x000fe2000f8e023f */
[----:B------:R-:W-:Y:S01]  /*0f00*/  PLOP3.LUT P1, PT, PT, PT, UP1, 0x80, 0x0 ;  /* 0x000000000000781c */ /* 0x000fe20003f2f018 */
[----:B------:R-:W-:Y:S01]  /*0f10*/  UIMAD.WIDE.U32 UR22, UR17, UR4, URZ ;  /* 0x00000004111672a5 */ /* 0x000fe2000f8e003f */
[----:B------:R-:W-:Y:S01]  /*0f20*/  PLOP3.LUT P0, PT, PT, PT, UP1, 0x80, 0x0 ;  /* 0x000000000000781c */ /* 0x000fe20003f0f018 */
[----:B------:R-:W-:Y:S01]  /*0f30*/  UIMAD UR20, UR17, UR5, UR20 ;  /* 0x00000005111472a4 */ /* 0x000fe2000f8e0214 */
[----:B------:R-:W-:Y:S01]  /*0f40*/  IADD3 R0, R238, UR10, RZ ;  /* 0x0000000aee007c10 */ /* 0x000fe2000fffe0ff */
[----:B------:R-:W-:Y:S01]  /*0f50*/  USEL UR21, UR13, URZ, !UP2 ;  /* 0x0000003f0d157287 */ /* 0x000fe2000d000000 */
[----:B------:R-:W-:Y:S01]  /*0f60*/  IMAD.SHL.U32 R10, R3, 0x40, RZ ;  /* 0x00000040030a7824 */ /* 0x000fe200078e00ff */
[----:B------:R-:W-:Y:S01]  /*0f70*/  ULDC.64 UR4, c[0x0][0x1b8] ;  /* 0x00006e0000047ab9 */ /* 0x000fe20000000a00 */
[----:B------:R-:W-:Y:S01]  /*0f80*/  IMAD.SHL.U32 R205, R20, 0x8, RZ ;  /* 0x0000000814cd7824 */ /* 0x000fe200078e00ff */
[----:B------:R-:W-:Y:S01]  /*0f90*/  UIADD3 UR23, UR23, UR20, URZ ;  /* 0x0000001417177290 */ /* 0x000fe2000fffe03f */
[----:B------:R-:W-:Y:S01]  /*0fa0*/  IMAD.MOV.U32 R7, RZ, RZ, R0 ;  /* 0x000000ffff077224 */ /* 0x000fe200078e0000 */
[----:B------:R-:W-:Y:S01]  /*0fb0*/  UIMAD UR17, UR16, UR4, URZ ;  /* 0x00000004101172a4 */ /* 0x000fe2000f8e023f */
[----:B------:R-:W-:Y:S01]  /*0fc0*/  LOP3.LUT R10, R10, 0x1c0, RZ, 0xc0, !PT ;  /* 0x000001c00a0a7812 */ /* 0x000fe200078ec0ff */
[----:B------:R-:W-:Y:S01]  /*0fd0*/  USHF.R.S32.HI UR20, URZ, 0x1f, UR13 ;  /* 0x0000001f3f147899 */ /* 0x000fe2000801140d */
[----:B------:R-:W-:Y:S01]  /*0fe0*/  @P1 IMAD.HI.U32 R2, R0, c[0x0][0x2c8], RZ ;  /* 0x0000b20000021a27 */ /* 0x000fe200078e00ff */
[----:B------:R-:W-:Y:S01]  /*0ff0*/  UIMAD UR17, UR9, UR5, UR17 ;  /* 0x00000005091172a4 */ /* 0x000fe2000f8e0211 */
[----:B------:R-:W-:Y:S01]  /*1000*/  ISETP.GE.AND P6, PT, R205, c[0x0][0x198], PT ;  /* 0x00006600cd007a0c */ /* 0x000fe20003fc6270 */
[----:B------:R-:W-:Y:S01]  /*1010*/  UIMAD.WIDE.U32 UR22, UR9, UR4, UR22 ;  /* 0x00000004091672a5 */ /* 0x000fe2000f8e0016 */
[----:B------:R-:W-:Y:S01]  /*1020*/  IMAD.SHL.U32 R237, R237, 0x8, RZ ;  /* 0x00000008eded7824 */ /* 0x000fe200078e00ff */
[----:B------:R-:W-:Y:S01]  /*1030*/  USEL UR20, UR20, URZ, !UP2 ;  /* 0x0000003f14147287 */ /* 0x000fe2000d000000 */
[----:B------:R-:W-:Y:S01]  /*1040*/  @P0 SHF.R.U32.HI R7, RZ, c[0x0][0x2cc], R2 ;  /* 0x0000b300ff070a19 */ /* 0x000fe20000011602 */
[----:B------:R-:W-:Y:S01]  /*1050*/  ULDC.64 UR4, c[0x0][0x1c0] ;  /* 0x0000700000047ab9 */ /* 0x000fe20000000a00 */
[----:B------:R-:W-:Y:S01]  /*1060*/  LEA.HI R12, R112, R5, RZ, 0x4 ;  /* 0x00000005700c7211 */ /* 0x000fe200078f20ff */
[----:B------:R-:W-:Y:S01]  /*1070*/  UIMAD UR20, UR20, UR4, URZ ;  /* 0x00000004141472a4 */ /* 0x000fe2000f8e023f */
[--C-:B------:R-:W-:Y:S01]  /*1080*/  SHF.R.S32.HI R4, RZ, 0x1f, R7.reuse ;  /* 0x0000001fff047819 */ /* 0x100fe20000011407 */
[----:B------:R-:W-:Y:S01]  /*1090*/  UIADD3 UR23, UR23, UR17, URZ ;  /* 0x0000001117177290 */ /* 0x000fe2000fffe03f */
[----:B------:R-:W-:Y:S01]  /*10a0*/  IMAD.MOV R2, RZ, RZ, -R7 ;  /* 0x000000ffff027224 */ /* 0x000fe200078e0a07 */
[----:B------:R-:W-:Y:S01]  /*10b0*/  UIMAD UR5, UR21, UR5, UR20 ;  /* 0x00000005150572a4 */ /* 0x000fe2000f8e0214 */
[----:B------:R-:W-:Y:S01]  /*10c0*/  IADD3 R24, R205, 0x40, RZ ;  /* 0x00000040cd187810 */ /* 0x000fe20007ffe0ff */
[----:B------:R-:W-:Y:S01]  /*10d0*/  UIMAD.WIDE.U32 UR22, UR21, UR4, UR22 ;  /* 0x00000004151672a5 */ /* 0x000fe2000f8e0016 */
[----:B------:R-:W-:Y:S01]  /*10e0*/  IMAD R2, R2, c[0x0][0x2c4], R0 ;  /* 0x0000b10002027a24 */ /* 0x000fe200078e0200 */
[----:B------:R-:W-:Y:S01]  /*10f0*/  UISETP.GE.AND UP0, UPT, UR7, 0x2, UPT ;  /* 0x000000020700788c */ /* 0x000fe2000bf06270 */
[----:B------:R-:W-:Y:S01]  /*1100*/  IMAD R4, R4, c[0x0][0x1b0], RZ ;  /* 0x00006c0004047a24 */ /* 0x000fe200078e02ff */
[----:B------:R-:W-:Y:S01]  /*1110*/  UIADD3 UR5, UR23, UR5, URZ ;  /* 0x0000000517057290 */ /* 0x000fe2000fffe03f */
[----:B------:R-:W-:Y:S01]  /*1120*/  SHF.R.S32.HI R204, RZ, 0x1f, R24 ;  /* 0x0000001fffcc7819 */ /* 0x000fe20000011418 */
[----:B-1----:R-:W-:Y:S01]  /*1130*/  IMAD.U32 R9, RZ, RZ, UR23 ;  /* 0x00000017ff097e24 */ /* 0x002fe2000f8e00ff */
[----:B------:R-:W-:Y:S01]  /*1140*/  SHF.R.S32.HI R0, RZ, 0x1f, R2 ;  /* 0x0000001fff007819 */ /* 0x000fe20000011402 */
[----:B------:R-:W-:Y:S01]  /*1150*/  IMAD.U32 R8, RZ, RZ, UR22 ;  /* 0x00000016ff087e24 */ /* 0x000fe2000f8e00ff */
[----:B------:R-:W-:Y:S01]  /*1160*/  ULDC UR4, c[0x0][0x2c4] ;  /* 0x0000b10000047ab9 */ /* 0x000fe20000000800 */
[----:B------:R-:W-:Y:S01]  /*1170*/  IMAD.U32 R9, RZ, RZ, UR5 ;  /* 0x00000005ff097e24 */ /* 0x000fe2000f8e00ff */
[----:B------:R-:W-:Y:S01]  /*1180*/  UIMAD UR4, UR12, UR4, URZ ;  /* 0x000000040c0472a4 */ /* 0x000fe2000f8e023f */
[C---:B------:R-:W-:Y:S01]  /*1190*/  IMAD R4, R7.reuse, c[0x0][0x1b4], R4 ;  /* 0x00006d0007047a24 */ /* 0x040fe200078e0204 */
[----:B------:R-:W-:Y:S01]  /*11a0*/  LEA.HI R204, R204, R24, RZ, 0x3 ;  /* 0x00000018cccc7211 */ /* 0x000fe200078f18ff */
[----:B------:R-:W-:Y:S01]  /*11b0*/  IMAD.WIDE.U32 R8, R7, c[0x0][0x1b0], R8 ;  /* 0x00006c0007087a25 */ /* 0x000fe200078e0008 */
[----:B------:R-:W-:Y:S01]  /*11c0*/  ISETP.GE.AND P5, PT, R24, c[0x0][0x198], PT ;  /* 0x0000660018007a0c */ /* 0x000fe20003fa6270 */
[----:B------:R-:W-:Y:S01]  /*11d0*/  ULEA UR22, UR7, 0xffffff80, 0x7 ;  /* 0xffffff8007167891 */ /* 0x000fe2000f8e383f */
[----:B------:R-:W-:Y:S01]  /*11e0*/  LOP3.LUT R204, R204, 0xfffffff8, RZ, 0xc0, !PT ;  /* 0xfffffff8cccc7812 */ /* 0x000fe200078ec0ff */
[----:B------:R-:W-:-:S02]  /*11f0*/  IMAD R0, R0, c[0x0][0x1a8], RZ ;  /* 0x00006a0000007a24 */ /* 0x000fc400078e02ff */
[----:B------:R-:W-:Y:S01]  /*1200*/  IMAD.IADD R9, R9, 0x1, R4 ;  /* 0x0000000109097824 */ /* 0x000fe200078e0204 */
[----:B------:R-:W-:Y:S01]  /*1210*/  SHF.R.U32.HI R4, RZ, 0x3, R10 ;  /* 0x00000003ff047819 */ /* 0x000fe2000001160a */
[----:B------:R-:W-:Y:S01]  /*1220*/  IMAD R0, R2, c[0x0][0x1ac], R0 ;  /* 0x00006b0002007a24 */ /* 0x000fe200078e0200 */
[----:B------:R-:W-:Y:S01]  /*1230*/  LOP3.LUT R10, R10, 0x38, R205, 0xf8, !PT ;  /* 0x000000380a0a7812 */ /* 0x000fe200078ef8cd */
[----:B------:R-:W-:Y:S01]  /*1240*/  IMAD.WIDE.U32 R8, R2, c[0x0][0x1a8], R8 ;  /* 0x00006a0002087a25 */ /* 0x000fe200078e0008 */
[----:B------:R-:W-:Y:S01]  /*1250*/  UIADD3 UR22, UR8, -UR22, URZ ;  /* 0x8000001608167290 */ /* 0x000fe2000fffe03f */
[----:B------:R-:W-:Y:S02]  /*1260*/  SHF.R.S32.HI R206, RZ, 0x1f, R204 ;  /* 0x0000001fffce7819 */ /* 0x000fe400000114cc */
[----:B------:R-:W-:Y:S01]  /*1270*/  IMAD.MOV R2, RZ, RZ, -R6 ;  /* 0x000000ffff027224 */ /* 0x000fe200078e0a06 */
[----:B------:R-:W-:Y:S01]  /*1280*/  LEA R6, P0, R8, c[0x0][0x160], 0x1 ;  /* 0x0000580008067a11 */ /* 0x000fe200078008ff */
[----:B------:R-:W-:Y:S01]  /*1290*/  IMAD.IADD R0, R9, 0x1, R0 ;  /* 0x0000000109007824 */ /* 0x000fe200078e0200 */
[----:B------:R-:W-:Y:S01]  /*12a0*/  LOP3.LUT R10, R10, R4, RZ, 0x3c, !PT ;  /* 0x000000040a0a7212 */ /* 0x000fe200078e3cff */
[----:B------:R-:W-:Y:S01]  /*12b0*/  IMAD R236, R2, c[0x0][0x2b8], R236 ;  /* 0x0000ae0002ec7a24 */ /* 0x000fe200078e02ec */
[----:B------:R-:W-:Y:S01]  /*12c0*/  IADD3 R2, R3, UR10, RZ ;  /* 0x0000000a03027c10 */ /* 0x000fe2000fffe0ff */
[----:B------:R-:W-:Y:S01]  /*12d0*/  IMAD.WIDE R38, R205, 0x2, RZ ;  /* 0x00000002cd267825 */ /* 0x000fe200078e02ff */
[----:B------:R-:W-:-:S02]  /*12e0*/  LEA.HI.X R0, R8, c[0x0][0x164], R0, 0x1, P0 ;  /* 0x0000590008007a11 */ /* 0x000fc400000f0c00 */
[----:B------:R-:W-:Y:S01]  /*12f0*/  SHFL.IDX PT, R8, R6, RZ, 0x181f ;  /* 0x00181fff06087589 */ /* 0x000fe200000e0000 */
[----:B------:R-:W-:Y:S02]  /*1300*/  ISETP.GE.AND P0, PT, R2, UR4, PT ;  /* 0x0000000402007c0c */ /* 0x000fe4000bf06270 */
[----:B------:R-:W-:Y:S01]  /*1310*/  LOP3.LUT R237, R10, 0xfffffe00, R237, 0xf8, !PT ;  /* 0xfffffe000aed7812 */ /* 0x000fe200078ef8ed */
[----:B------:R-:W1:Y:S01]  /*1320*/  SHFL.IDX PT, R9, R0, RZ, 0x181f ;  /* 0x00181fff00097589 */ /* 0x000e6200000e0000 */
[----:B------:R-:W-:Y:S01]  /*1330*/  SHF.R.S32.HI R22, RZ, 0x1f, R236 ;  /* 0x0000001fff167819 */ /* 0x000fe200000114ec */
[----:B------:R-:W-:Y:S01]  /*1340*/  IMAD.WIDE.U32 R10, R236, c[0x0][0x1e0], RZ ;  /* 0x00007800ec0a7a25 */ /* 0x000fe200078e00ff */
[----:B------:R-:W-:Y:S02]  /*1350*/  IADD3 R7, R2, 0x20, RZ ;  /* 0x0000002002077810 */ /* 0x000fe40007ffe0ff */
[----:B------:R-:W-:Y:S01]  /*1360*/  SHF.R.S32.HI R4, RZ, 0x4, R12 ;  /* 0x00000004ff047819 */ /* 0x000fe2000001140c */
[----:B------:R-:W-:Y:S01]  /*1370*/  IMAD.SHL.U32 R237, R237, 0x2, RZ ;  /* 0x00000002eded7824 */ /* 0x000fe200078e00ff */
[----:B------:R-:W-:Y:S01]  /*1380*/  ISETP.GE.AND P4, PT, R7, UR4, PT ;  /* 0x0000000407007c0c */ /* 0x000fe2000bf86270 */
[----:B------:R-:W-:Y:S01]  /*1390*/  IMAD R18, R22, c[0x0][0x1e0], RZ ;  /* 0x0000780016127a24 */ /* 0x000fe200078e02ff */
[----:B------:R-:W-:Y:S01]  /*13a0*/  IADD3 R7, R2, 0x40, RZ ;  /* 0x0000004002077810 */ /* 0x000fe20007ffe0ff */
[----:B------:R-:W-:Y:S01]  /*13b0*/  IMAD R22, R22, c[0x0][0x208], RZ ;  /* 0x0000820016167a24 */ /* 0x000fe200078e02ff */
[----:B------:R-:W-:Y:S01]  /*13c0*/  IADD3 R2, R2, 0x60, RZ ;  /* 0x0000006002027810 */ /* 0x000fe20007ffe0ff */
[----:B------:R-:W-:Y:S01]  /*13d0*/  IMAD R18, R236, c[0x0][0x1e4], R18 ;  /* 0x00007900ec127a24 */ /* 0x000fe200078e0212 */
[----:B------:R-:W-:Y:S01]  /*13e0*/  LEA.HI R234, R12, R4, RZ, 0x1 ;  /* 0x000000040cea7211 */ /* 0x000fe200078f08ff */
[----:B------:R-:W-:Y:S01]  /*13f0*/  IMAD R22, R236, c[0x0][0x20c], R22 ;  /* 0x00008300ec167a24 */ /* 0x000fe200078e0216 */
[----:B------:R-:W-:Y:S01]  /*1400*/  ISETP.GE.AND P2, PT, R7, UR4, PT ;  /* 0x0000000407007c0c */ /* 0x000fe2000bf46270 */
[----:B------:R-:W-:Y:S01]  /*1410*/  IMAD.IADD R19, R11, 0x1, R18 ;  /* 0x000000010b137824 */ /* 0x000fe200078e0212 */
[----:B------:R-:W-:Y:S01]  /*1420*/  ISETP.GE.AND P1, PT, R2, UR4, PT ;  /* 0x0000000402007c0c */ /* 0x000fe2000bf26270 */
[----:B------:R-:W-:Y:S01]  /*1430*/  ULDC.64 UR4, c[0x0][0x1e8] ;  /* 0x00007a0000047ab9 */ /* 0x000fe20000000a00 */
[----:B------:R-:W-:Y:S01]  /*1440*/  IMAD.MOV.U32 R18, RZ, RZ, R10 ;  /* 0x000000ffff127224 */ /* 0x000fe200078e000a */
[----:B------:R-:W-:Y:S01]  /*1450*/  LOP3.LUT R234, R234, 0xfffffffe, RZ, 0xc0, !PT ;  /* 0xfffffffeeaea7812 */ /* 0x000fe200078ec0ff */
[----:B------:R-:W-:Y:S01]  /*1460*/  UIMAD.WIDE.U32 UR20, UR9, UR4, URZ ;  /* 0x00000004091472a5 */ /* 0x000fe2000f8e003f */
[----:B------:R-:W-:Y:S01]  /*1470*/  SHFL.IDX PT, R10, R6, 0x2, 0x181f ;  /* 0x00581f00060a7f89 */ /* 0x000fe200000e0000 */
[----:B------:R-:W-:Y:S01]  /*1480*/  UIMAD UR4, UR16, UR4, URZ ;  /* 0x00000004100472a4 */ /* 0x000fe2000f8e023f */
[----:B-1----:R-:W-:Y:S01]  /*1490*/  @!P0 IMAD.WIDE R14, R205, 0x2, R8 ;  /* 0x00000002cd0e8825 */ /* 0x002fe200078e0208 */
[----:B------:R-:W-:Y:S01]  /*14a0*/  LOP3.LUT R12, R12, 0xfffffff0, RZ, 0xc0, !PT ;  /* 0xfffffff00c0c7812 */ /* 0x000fe200078ec0ff */
[----:B------:R-:W1:Y:S01]  /*14b0*/  SHFL.IDX PT, R11, R0, 0x2, 0x181f ;  /* 0x00581f00000b7f89 */ /* 0x000e6200000e0000 */
[----:B------:R-:W-:Y:S01]  /*14c0*/  UIMAD UR4, UR9, UR5, UR4 ;  /* 0x00000005090472a4 */ /* 0x000fe2000f8e0204 */
[----:B------:R-:W-:Y:S01]  /*14d0*/  IMAD.IADD R234, R4, 0x1, -R234 ;  /* 0x0000000104ea7824 */ /* 0x000fe200078e0aea */
[----:B------:R-:W-:Y:S01]  /*14e0*/  IADD3 R36, -R3, UR22, RZ ;  /* 0x0000001603247c10 */ /* 0x000fe2000fffe1ff */
[----:B------:R3:W-:Y:S01]  /*14f0*/  @!P0 LDGSTS.E.BYPASS.LTC128B.128 [R237+0x100], [R14.64], !P6 ;  /* 0x001000000eed8fae */ /* 0x0007e2000f101d4e */
[----:B------:R-:W-:Y:S01]  /*1500*/  @!P0 IMAD.WIDE R8, R204, 0x2, R8 ;  /* 0x00000002cc088825 */ /* 0x000fe200078e0208 */
[----:B------:R-:W-:Y:S01]  /*1510*/  UIADD3 UR17, UR21, UR4, URZ ;  /* 0x0000000415117290 */ /* 0x000fe2000fffe03f */
[----:B------:R-:W-:Y:S01]  /*1520*/  IADD3 R244, R237, 0x100, RZ ;  /* 0x00000100edf47810 */ /* 0x000fe20007ffe0ff */
[----:B------:R-:W-:Y:S01]  /*1530*/  SHFL.IDX PT, R7, R0, 0x3, 0x181f ;  /* 0x00781f0000077f89 */ /* 0x000fe200000e0000 */
[----:B------:R-:W-:Y:S01]  /*1540*/  IMAD.IADD R12, R5, 0x1, -R12 ;  /* 0x00000001050c7824 */ /* 0x000fe200078e0a0c */
[----:B------:R-:W-:Y:S01]  /*1550*/  ULDC.64 UR4, c[0x0][0x210] ;  /* 0x0000840000047ab9 */ /* 0x000fe20000000a00 */
[----:B------:R-:W-:Y:S01]  /*1560*/  IMAD.SHL.U32 R3, R3, 0x8, RZ ;  /* 0x0000000803037824 */ /* 0x000fe200078e00ff */
[----:B------:R4:W-:Y:S01]  /*1570*/  @!P0 LDGSTS.E.BYPASS.LTC128B.128 [R237+0x4100], [R8.64], !P5 ;  /* 0x0410000008ed8fae */ /* 0x0009e2000e901d4e */
[----:B------:R-:W-:Y:S01]  /*1580*/  UIMAD UR16, UR16, UR4, URZ ;  /* 0x00000004101072a4 */ /* 0x000fe2000f8e023f */
[----:B------:R-:W-:Y:S01]  /*1590*/  SHF.R.S32.HI R2, RZ, 0x1f, R12 ;  /* 0x0000001fff027819 */ /* 0x000fe2000001140c */
[----:B------:R-:W-:Y:S01]  /*15a0*/  UIMAD.WIDE.U32 UR24, UR9, UR4, URZ ;  /* 0x00000004091872a5 */ /* 0x000fe2000f8e003f */
[----:B------:R-:W-:Y:S01]  /*15b0*/  IADD3 R243, R237, 0x4100, RZ ;  /* 0x00004100edf37810 */ /* 0x000fe20007ffe0ff */
[----:B------:R-:W-:Y:S01]  /*15c0*/  UIMAD UR16, UR9, UR5, UR16 ;  /* 0x00000005091072a4 */ /* 0x000fe2000f8e0210 */
[----:B------:R-:W-:-:S02]  /*15d0*/  LEA.HI R2, R2, R12, RZ, 0x3 ;  /* 0x0000000c02027211 */ /* 0x000fc400078f18ff */
[C---:B------:R-:W-:Y:S01]  /*15e0*/  IADD3 R242, R237.reuse, 0x1100, RZ ;  /* 0x00001100edf27810 */ /* 0x040fe20007ffe0ff */
[----:B------:R-:W-:Y:S01]  /*15f0*/  UIADD3 UR16, UR25, UR16, URZ ;  /* 0x0000001019107290 */ /* 0x000fe2000fffe03f */
[C---:B------:R-:W-:Y:S01]  /*1600*/  IADD3 R241, R237.reuse, 0x5100, RZ ;  /* 0x00005100edf17810 */ /* 0x040fe20007ffe0ff */
[----:B-1----:R-:W-:Y:S01]  /*1610*/  @!P2 IMAD.WIDE R26, R204, 0x2, R10 ;  /* 0x00000002cc1aa825 */ /* 0x002fe200078e020a */
[C---:B------:R-:W-:Y:S02]  /*1620*/  IADD3 R240, R237.reuse, 0x2100, RZ ;  /* 0x00002100edf07810 */ /* 0x040fe40007ffe0ff */
[----:B------:R-:W-:Y:S01]  /*1630*/  IADD3 R239, R237, 0x6100, RZ ;  /* 0x00006100edef7810 */ /* 0x000fe20007ffe0ff */
[----:B---3--:R-:W-:Y:S04]  /*1640*/  SHFL.IDX PT, R14, R6, 0x1, 0x181f ;  /* 0x00381f00060e7f89 */ /* 0x008fe800000e0000 */
[----:B------:R1:W3:Y:S04]  /*1650*/  SHFL.IDX PT, R15, R0, 0x1, 0x181f ;  /* 0x00381f00000f7f89 */ /* 0x0002e800000e0000 */
[----:B------:R-:W5:Y:S01]  /*1660*/  SHFL.IDX PT, R6, R6, 0x3, 0x181f ;  /* 0x00781f0006067f89 */ /* 0x000f6200000e0000 */
[----:B-1----:R-:W-:Y:S01]  /*1670*/  LOP3.LUT R0, R2, 0xfffffff8, RZ, 0xc0, !PT ;  /* 0xfffffff802007812 */ /* 0x002fe200078ec0ff */
[----:B---3--:R-:W-:-:S04]  /*1680*/  @!P4 IMAD.WIDE R16, R205, 0x2, R14 ;  /* 0x00000002cd10c825 */ /* 0x008fc800078e020e */
[----:B------:R-:W-:Y:S01]  /*1690*/  IMAD.IADD R0, R12, 0x1, -R0 ;  /* 0x000000010c007824 */ /* 0x000fe200078e0a00 */
[----:B------:R1:W-:Y:S01]  /*16a0*/  @!P4 LDGSTS.E.BYPASS.LTC128B.128 [R237+0x1100], [R16.64], !P6 ;  /* 0x0110000010edcfae */ /* 0x0003e2000f101d4e */
[----:B------:R-:W-:Y:S02]  /*16b0*/  IMAD.SHL.U32 R2, R2, 0x40, RZ ;  /* 0x0000004002027824 */ /* 0x000fe400078e00ff */
[----:B-1----:R-:W-:-:S04]  /*16c0*/  @!P2 IMAD.WIDE R16, R205, 0x2, R10 ;  /* 0x00000002cd10a825 */ /* 0x002fc800078e020a */
[----:B-----5:R-:W-:-:S04]  /*16d0*/  @!P1 IMAD.WIDE R10, R205, 0x2, R6 ;  /* 0x00000002cd0a9825 */ /* 0x020fc800078e0206 */
[----:B------:R-:W-:Y:S01]  /*16e0*/  @!P1 IMAD.WIDE R6, R204, 0x2, R6 ;  /* 0x00000002cc069825 */ /* 0x000fe200078e0206 */
[----:B--2---:R-:W-:-:S03]  /*16f0*/  SHF.R.S32.HI R21, RZ, 0x1f, R235 ;  /* 0x0000001fff157819 */ /* 0x004fc600000114eb */
[----:B------:R-:W-:-:S04]  /*1700*/  IMAD.WIDE.U32 R18, R235, c[0x0][0x1f0], R18 ;  /* 0x00007c00eb127a25 */ /* 0x000fc800078e0012 */
[----:B------:R-:W-:Y:S01]  /*1710*/  IMAD R4, R21, c[0x0][0x1f0], RZ ;  /* 0x00007c0015047a24 */ /* 0x000fe200078e02ff */
[----:B----4-:R-:W-:-:S03]  /*1720*/  IADD3 R9, P0, R18, UR20, RZ ;  /* 0x0000001412097c10 */ /* 0x010fc6000ff1e0ff */
[----:B------:R-:W-:-:S05]  /*1730*/  IMAD R4, R235, c[0x0][0x1f4], R4 ;  /* 0x00007d00eb047a24 */ /* 0x000fca00078e0204 */
[----:B------:R-:W-:Y:S01]  /*1740*/  IADD3.X R4, R19, UR17, R4, P0, !PT ;  /* 0x0000001113047c10 */ /* 0x000fe200087fe404 */
[----:B------:R-:W-:Y:S01]  /*1750*/  @!P4 IMAD.WIDE R18, R204, 0x2, R14 ;  /* 0x00000002cc12c825 */ /* 0x000fe200078e020e */
[----:B------:R-:W-:-:S04]  /*1760*/  LEA R8, P0, R9, c[0x0][0x1c8], 0x1 ;  /* 0x0000720009087a11 */ /* 0x000fc800078008ff */
[----:B------:R-:W-:Y:S01]  /*1770*/  LEA.HI.X R4, R9, c[0x0][0x1cc], R4, 0x1, P0 ;  /* 0x0000730009047a11 */ /* 0x000fe200000f0c04 */
[----:B------:R-:W-:Y:S01]  /*1780*/  SHFL.IDX PT, R14, R8, RZ, 0x181f ;  /* 0x00181fff080e7589 */ /* 0x000fe200000e0000 */
[----:B------:R-:W-:-:S03]  /*1790*/  ISETP.GT.AND P0, PT, R36, 0x60, PT ;  /* 0x000000602400780c */ /* 0x000fc60003f04270 */
[----:B------:R-:W1:Y:S04]  /*17a0*/  SHFL.IDX PT, R15, R4, RZ, 0x181f ;  /* 0x00181fff040f7589 */ /* 0x000e6800000e0000 */
[----:B------:R-:W-:Y:S04]  /*17b0*/  SHFL.IDX PT, R12, R8, 0x1, 0x181f ;  /* 0x00381f00080c7f89 */ /* 0x000fe800000e0000 */
[----:B------:R-:W2:Y:S04]  /*17c0*/  SHFL.IDX PT, R13, R4, 0x1, 0x181f ;  /* 0x00381f00040d7f89 */ /* 0x000ea800000e0000 */
[----:B------:R1:W-:Y:S01]  /*17d0*/  @!P4 LDGSTS.E.BYPASS.LTC128B.128 [R237+0x5100], [R18.64], !P5 ;  /* 0x0510000012edcfae */ /* 0x0003e2000e901d4e */
[----:B------:R-:W-:-:S03]  /*17e0*/  ISETP.GE.AND P4, PT, R24, c[0x0][0x1d4], PT ;  /* 0x0000750018007a0c */ /* 0x000fc60003f86270 */
[----:B------:R3:W-:Y:S01]  /*17f0*/  @!P2 LDGSTS.E.BYPASS.LTC128B.128 [R237+0x2100], [R16.64], !P6 ;  /* 0x0210000010edafae */ /* 0x0007e2000f101d4e */
[----:B------:R-:W-:-:S03]  /*1800*/  SEL R209, RZ, 0x10, P4 ;  /* 0x00000010ffd17807 */ /* 0x000fc60002000000 */
[----:B------:R4:W-:Y:S01]  /*1810*/  @!P2 LDGSTS.E.BYPASS.LTC128B.128 [R237+0x6100], [R26.64], !P5 ;  /* 0x061000001aedafae */ /* 0x0009e2000e901d4e */
[----:B------:R-:W-:-:S03]  /*1820*/  ISETP.GE.AND P2, PT, R36, 0x21, PT ;  /* 0x000000212400780c */ /* 0x000fc60003f46270 */
[----:B------:R5:W-:Y:S01]  /*1830*/  @!P1 LDGSTS.E.BYPASS.LTC128B.128 [R237+0x3100], [R10.64], !P6 ;  /* 0x031000000aed9fae */ /* 0x000be2000f101d4e */
[----:B------:R-:W-:-:S03]  /*1840*/  ISETP.GE.AND P6, PT, R36, 0x1, PT ;  /* 0x000000012400780c */ /* 0x000fc60003fc6270 */
[----:B------:R-:W-:Y:S04]  /*1850*/  SHFL.IDX PT, R9, R4, 0x3, 0x181f ;  /* 0x00781f0004097f89 */ /* 0x000fe800000e0000 */
[----:B------:R4:W-:Y:S01]  /*1860*/  @!P1 LDGSTS.E.BYPASS.LTC128B.128 [R237+0x7100], [R6.64], !P5 ;  /* 0x0710000006ed9fae */ /* 0x0009e2000e901d4e */
[----:B------:R-:W-:Y:S02]  /*1870*/  ISETP.GE.AND P5, PT, R205, c[0x0][0x1d4], PT ;  /* 0x00007500cd007a0c */ /* 0x000fe40003fa6270 */
[----:B------:R-:W-:Y:S01]  /*1880*/  ISETP.GE.AND P1, PT, R36, 0x41, PT ;  /* 0x000000412400780c */ /* 0x000fe20003f26270 */
[----:B------:R-:W0:Y:S02]  /*1890*/  LDGDEPBAR ;  /* 0x00000000000079af */ /* 0x000e240000000000 */
[----:B-1----:R-:W-:-:S04]  /*18a0*/  @P6 IMAD.WIDE R18, R204, 0x2, R14 ;  /* 0x00000002cc126825 */ /* 0x002fc800078e020e */
[----:B---3--:R-:W-:-:S04]  /*18b0*/  @P6 IMAD.WIDE R16, R205, 0x2, R14 ;  /* 0x00000002cd106825 */ /* 0x008fc800078e020e */
[--C-:B--2---:R-:W-:Y:S01]  /*18c0*/  @P2 IMAD.WIDE R14, R205, 0x2, R12.reuse ;  /* 0x00000002cd0e2825 */ /* 0x104fe200078e020c */
[----:B------:R1:W-:Y:S03]  /*18d0*/  @P6 LDGSTS.E.BYPASS.LTC128B.128 [R237+0x8100], [R16.64], !P5 ;  /* 0x0810000010ed6fae */ /* 0x0003e6000e901d4e */
[----:B------:R-:W-:Y:S01]  /*18e0*/  @P2 IMAD.WIDE R12, R204, 0x2, R12 ;  /* 0x00000002cc0c2825 */ /* 0x000fe200078e020c */
[----:B-----5:R-:W-:Y:S04]  /*18f0*/  SHFL.IDX PT, R10, R8, 0x2, 0x181f ;  /* 0x00581f00080a7f89 */ /* 0x020fe800000e0000 */
[----:B------:R2:W3:Y:S01]  /*1900*/  SHFL.IDX PT, R11, R4, 0x2, 0x181f ;  /* 0x00581f00040b7f89 */ /* 0x0004e200000e0000 */
[----:B----4-:R-:W-:-:S03]  /*1910*/  IMAD.SHL.U32 R6, R234, 0x8, RZ ;  /* 0x00000008ea067824 */ /* 0x010fc600078e00ff */
[----:B------:R-:W4:Y:S04]  /*1920*/  SHFL.IDX PT, R8, R8, 0x3, 0x181f ;  /* 0x00781f0008087f89 */ /* 0x000f2800000e0000 */
[----:B------:R1:W-:Y:S04]  /*1930*/  @P6 LDGSTS.E.BYPASS.LTC128B.128 [R237+0xc100], [R18.64], !P4 ;  /* 0x0c10000012ed6fae */ /* 0x0003e8000e101d4e */
[----:B------:R5:W-:Y:S04]  /*1940*/  @P2 LDGSTS.E.BYPASS.LTC128B.128 [R237+0x9100], [R14.64], !P5 ;  /* 0x091000000eed2fae */ /* 0x000be8000e901d4e */
[----:B------:R1:W-:Y:S01]  /*1950*/  @P2 LDGSTS.E.BYPASS.LTC128B.128 [R237+0xd100], [R12.64], !P4 ;  /* 0x0d1000000ced2fae */ /* 0x0003e2000e101d4e */
[----:B--2---:R-:W-:-:S05]  /*1960*/  IMAD.SHL.U32 R4, R0, 0x40, RZ ;  /* 0x0000004000047824 */ /* 0x004fca00078e00ff */
[----:B------:R-:W-:-:S04]  /*1970*/  LOP3.LUT R4, R4, 0x1c0, RZ, 0xc0, !PT ;  /* 0x000001c004047812 */ /* 0x000fc800078ec0ff */
[----:B------:R-:W-:Y:S02]  /*1980*/  LOP3.LUT R6, R4, 0x8, R6, 0xf8, !PT ;  /* 0x0000000804067812 */ /* 0x000fe400078ef806 */
[----:B------:R-:W-:-:S04]  /*1990*/  SHF.R.U32.HI R4, RZ, 0x3, R4 ;  /* 0x00000003ff047819 */ /* 0x000fc80000011604 */
[----:B------:R-:W-:Y:S01]  /*19a0*/  LOP3.LUT R4, R6, R4, RZ, 0x3c, !PT ;  /* 0x0000000406047212 */ /* 0x000fe200078e3cff */
[----:B---3--:R-:W-:-:S03]  /*19b0*/  @P1 IMAD.WIDE R6, R205, 0x2, R10 ;  /* 0x00000002cd061825 */ /* 0x008fc600078e020a */
[----:B------:R-:W-:Y:S01]  /*19c0*/  LOP3.LUT R4, R4, 0xfffffe00, R2, 0xf8, !PT ;  /* 0xfffffe0004047812 */ /* 0x000fe200078ef802 */
[----:B-----5:R-:W-:Y:S01]  /*19d0*/  @P1 IMAD.WIDE R14, R204, 0x2, R10 ;  /* 0x00000002cc0e1825 */ /* 0x020fe200078e020a */
[----:B------:R2:W-:Y:S03]  /*19e0*/  @P1 LDGSTS.E.BYPASS.LTC128B.128 [R237+0xa100], [R6.64], !P5 ;  /* 0x0a10000006ed1fae */ /* 0x0005e6000e901d4e */
[--C-:B----4-:R-:W-:Y:S01]  /*19f0*/  @P0 IMAD.WIDE R10, R205, 0x2, R8.reuse ;  /* 0x00000002cd0a0825 */ /* 0x110fe200078e0208 */
[----:B------:R3:W-:Y:S01]  /*1a00*/  @P1 LDGSTS.E.BYPASS.LTC128B.128 [R237+0xe100], [R14.64], !P4 ;  /* 0x0e1000000eed1fae */ /* 0x0007e2000e101d4e */
[----:B------:R-:W-:Y:S02]  /*1a10*/  R2P PR, R0, 0x6 ;  /* 0x0000000600007804 */ /* 0x000fe40000000000 */
[----:B------:R-:W-:Y:S01]  /*1a20*/  @P0 IMAD.WIDE R8, R204, 0x2, R8 ;  /* 0x00000002cc080825 */ /* 0x000fe200078e0208 */
[----:B------:R4:W-:Y:S03]  /*1a30*/  @P0 LDGSTS.E.BYPASS.LTC128B.128 [R237+0xb100], [R10.64], !P5 ;  /* 0x0b1000000aed0fae */ /* 0x0009e6000e901d4e */
[----:B------:R-:W-:Y:S01]  /*1a40*/  IMAD.MOV.U32 R0, RZ, RZ, 0x20 ;  /* 0x00000020ff007424 */ /* 0x000fe200078e00ff */
[----:B------:R5:W-:Y:S01]  /*1a50*/  @P0 LDGSTS.E.BYPASS.LTC128B.128 [R237+0xf100], [R8.64], !P4 ;  /* 0x0f10000008ed0fae */ /* 0x000be2000e101d4e */
[----:B------:R-:W-:-:S03]  /*1a60*/  LOP3.LUT P0, RZ, R20, 0x2, RZ, 0xc0, !PT ;  /* 0x0000000214ff7812 */ /* 0x000fc6000780c0ff */
[----:B------:R-:W0:Y:S01]  /*1a70*/  LDGDEPBAR ;  /* 0x00000000000079af */ /* 0x000e220000000000 */
[----:B--2---:R-:W-:Y:S01]  /*1a80*/  IMAD.SHL.U32 R6, R20, 0x40, RZ ;  /* 0x0000004014067824 */ /* 0x004fe200078e00ff */
[----:B------:R-:W-:-:S04]  /*1a90*/  LEA.HI R7, R112, R5, RZ, 0x5 ;  /* 0x0000000570077211 */ /* 0x000fc800078f28ff */
[----:B-----5:R-:W-:Y:S01]  /*1aa0*/  LOP3.LUT R8, R6, 0x1c0, RZ, 0xc0, !PT ;  /* 0x000001c006087812 */ /* 0x020fe200078ec0ff */
[----:B------:R-:W-:-:S04]  /*1ab0*/  DEPBAR.LE SB0, 0x1 ;  /* 0x000080400000791a */ /* 0x000fc80000000000 */
[----:B------:R-:W-:Y:S02]  /*1ac0*/  SHF.R.S32.HI R6, RZ, 0x5, R7 ;  /* 0x00000005ff067819 */ /* 0x000fe40000011407 */
[----:B------:R-:W-:Y:S01]  /*1ad0*/  LOP3.LUT R2, R8, 0x8, R3, 0xf8, !PT ;  /* 0x0000000808027812 */ /* 0x000fe200078ef803 */
[----:B------:R-:W-:Y:S01]  /*1ae0*/  IMAD.MOV.U32 R3, RZ, RZ, 0x10 ;  /* 0x00000010ff037424 */ /* 0x000fe200078e00ff */
[----:B------:R-:W-:Y:S01]  /*1af0*/  SHF.R.U32.HI R8, RZ, 0x3, R8 ;  /* 0x00000003ff087819 */ /* 0x000fe20000011608 */
[----:B------:R-:W-:-:S03]  /*1b00*/  IMAD R184, R6, 0x400, R4 ;  /* 0x0000040006b87824 */ /* 0x000fc600078e0204 */
[----:B------:R-:W-:Y:S02]  /*1b10*/  LOP3.LUT R2, R2, R8, RZ, 0x3c, !PT ;  /* 0x0000000802027212 */ /* 0x000fe400078e3cff */
        /* <DEDUP_REMOVED lines=8> */
[----:B------:R-:W-:-:S02]  /*1ba0*/  IMAD R196, R2, 0x2, R196 ;  /* 0x0000000202c47824 */ /* 0x000fc400078e02c4 */
[----:B------:R-:W-:Y:S01]  /*1bb0*/  IMAD R200, R2, 0x2, R188 ;  /* 0x0000000202c87824 */ /* 0x000fe200078e02bc */
[----:B------:R-:W-:Y:S01]  /*1bc0*/  SEL R0, R0, 0xffffffe0, !P2 ;  /* 0xffffffe000007807 */ /* 0x000fe20005000000 */
[----:B------:R-:W-:-:S04]  /*1bd0*/  IMAD.SHL.U32 R234, R234, 0x2, RZ ;  /* 0x00000002eaea7824 */ /* 0x000fc800078e00ff */
[----:B------:R-:W-:Y:S01]  /*1be0*/  IMAD R231, R0, 0x2, R234 ;  /* 0x0000000200e77824 */ /* 0x000fe200078e02ea */
[C---:B------:R-:W-:Y:S02]  /*1bf0*/  IADD3 R8, R234.reuse, 0x8100, RZ ;  /* 0x00008100ea087810 */ /* 0x040fe40007ffe0ff */
[----:B------:R-:W-:Y:S02]  /*1c00*/  IADD3 R233, R234, 0x8120, RZ ;  /* 0x00008120eae97810 */ /* 0x000fe40007ffe0ff */
[----:B------:R-:W-:-:S04]  /*1c10*/  @P0 IADD3 R233, R8, -0x20, RZ ;  /* 0xffffffe008e90810 */ /* 0x000fc80007ffe0ff */
[C---:B------:R-:W-:Y:S01]  /*1c20*/  IADD3 R227, R233.reuse, 0x800, RZ ;  /* 0x00000800e9e37810 */ /* 0x040fe20007ffe0ff */
        /* <DEDUP_REMOVED lines=26> */
[----:B------:R-:W2:Y:S04]  /*1dd0*/  LDSM.16.M88.4 R56, [R234+0x8900] ;  /* 0x00890000ea38783b */ /* 0x000ea80000000200 */
[----:B------:R-:W5:Y:S04]  /*1de0*/  LDSM.16.M88.4 R64, [R234+0x8100] ;  /* 0x00810000ea40783b */ /* 0x000f680000000200 */
[----:B-1----:R-:W1:Y:S04]  /*1df0*/  LDSM.16.M88.4 R16, [R233+0x800] ;  /* 0x00080000e910783b */ /* 0x002e680000000200 */
[----:B----4-:R-:W4:Y:S04]  /*1e00*/  LDSM.16.M88.4 R8, [R233] ;  /* 0x00000000e908783b */ /* 0x010f280000000200 */
[----:B------:R-:W1:Y:S04]  /*1e10*/  LDSM.16.M88.4 R40, [R234+0x9900] ;  /* 0x00990000ea28783b */ /* 0x000e680000000200 */
[----:B------:R-:W1:Y:S04]  /*1e20*/  LDSM.16.M88.4 R48, [R234+0x9100] ;  /* 0x00910000ea30783b */ /* 0x000e680000000200 */
[----:B---3--:R-:W-:Y:S04]  /*1e30*/  LDSM.16.M88.4 R12, [R233+0x1000] ;  /* 0x00100000e90c783b */ /* 0x008fe80000000200 */
[----:B------:R-:W-:Y:S04]  /*1e40*/  LDSM.16.M88.4 R28, [R234+0xa100] ;  /* 0x00a10000ea1c783b */ /* 0x000fe80000000200 */
[----:B------:R-:W-:Y:S04]  /*1e50*/  LDSM.16.M88.4 R148, [R234+0xb100] ;  /* 0x00b10000ea94783b */ /* 0x000fe80000000200 */
[----:B------:R-:W-:Y:S01]  /*1e60*/  LDSM.16.M88.4 R80, [R233+0x2800] ;  /* 0x00280000e950783b */ /* 0x000fe20000000200 */
[C---:B--2---:R-:W-:Y:S03]  /*1e70*/  HMMA.16816.F32.BF16 R60, R136.reuse, R56, RZ ;  /* 0x00000038883c723c */ /* 0x044fe600000418ff */
[----:B------:R-:W-:Y:S05]  /*1e80*/  LDSM.16.M88.4 R84, [R233+0x3800] ;  /* 0x00380000e954783b */ /* 0x000fea0000000200 */
[C---:B------:R-:W-:Y:S08]  /*1e90*/  HMMA.16816.F32.BF16 R56, R136.reuse, R58, RZ ;  /* 0x0000003a8838723c */ /* 0x040ff000000418ff */
[C---:B-----5:R-:W-:Y:S08]  /*1ea0*/  HMMA.16816.F32.BF16 R68, R136.reuse, R64, RZ ;  /* 0x000000408844723c */ /* 0x060ff000000418ff */
[----:B------:R-:W-:Y:S08]  /*1eb0*/  HMMA.16816.F32.BF16 R64, R136, R66, RZ ;  /* 0x000000428840723c */ /* 0x000ff000000418ff */
[C---:B-1----:R-:W-:Y:S07]  /*1ec0*/  HMMA.16816.F32.BF16 R60, R140.reuse, R16, R60 ;  /* 0x000000108c3c723c */ /* 0x042fee000004183c */
[----:B------:R-:W-:Y:S01]  /*1ed0*/  IMAD.WIDE.U32 R16, R236, c[0x0][0x208], RZ ;  /* 0x00008200ec107a25 */ /* 0x000fe200078e00ff */
[----:B------:R-:W-:Y:S03]  /*1ee0*/  HMMA.16816.F32.BF16 R56, R140, R18, R56 ;  /* 0x000000128c38723c */ /* 0x000fe60000041838 */
[----:B------:R-:W-:-:S04]  /*1ef0*/  IMAD.IADD R17, R17, 0x1, R22 ;  /* 0x0000000111117824 */ /* 0x000fc800078e0216 */
[----:B------:R-:W-:Y:S01]  /*1f00*/  IMAD R18, R21, c[0x0][0x218], RZ ;  /* 0x0000860015127a24 */ /* 0x000fe200078e02ff */
[C---:B----4-:R-:W-:Y:S01]  /*1f10*/  HMMA.16816.F32.BF16 R68, R140.reuse, R8, R68 ;  /* 0x000000088c44723c */ /* 0x050fe20000041844 */
[C---:B------:R-:W-:Y:S01]  /*1f20*/  IMAD.WIDE.U32 R16, R235.reuse, c[0x0][0x218], R16 ;  /* 0x00008600eb107a25 */ /* 0x040fe200078e0010 */
[----:B------:R-:W-:Y:S03]  /*1f30*/  LDSM.16.M88.4 R20, [R234+0xa900] ;  /* 0x00a90000ea14783b */ /* 0x000fe60000000200 */
[----:B------:R-:W-:Y:S01]  /*1f40*/  IMAD R18, R235, c[0x0][0x21c], R18 ;  /* 0x00008700eb127a24 */ /* 0x000fe200078e0212 */
[----:B------:R-:W-:Y:S02]  /*1f50*/  IADD3 R25, P0, R16, UR24, RZ ;  /* 0x0000001810197c10 */ /* 0x000fe4000ff1e0ff */
[----:B------:R-:W-:Y:S01]  /*1f60*/  HMMA.16816.F32.BF16 R64, R140, R10, R64 ;  /* 0x0000000a8c40723c */ /* 0x000fe20000041840 */
[----:B------:R-:W-:Y:S01]  /*1f70*/  LDSM.16.M88.4 R8, [R233+0x1800] ;  /* 0x00180000e908783b */ /* 0x000fe20000000200 */
[----:B------:R-:W-:-:S02]  /*1f80*/  IADD3.X R18, R17, UR16, R18, P0, !PT ;  /* 0x0000001011127c10 */ /* 0x000fc400087fe412 */
        /* <DEDUP_REMOVED lines=8> */
[----:B------:R-:W5:Y:S01]  /*2010*/  SHFL.IDX PT, R78, R78, 0x3, 0x181f ;  /* 0x00781f004e4e7f89 */ /* 0x000f6200000e0000 */
[C---:B------:R-:W-:Y:S03]  /*2020*/  HMMA.16816.F32.BF16 R48, R136.reuse, R50, RZ ;  /* 0x000000328830723c */ /* 0x040fe600000418ff */
[----:B------:R-:W5:Y:S04]  /*2030*/  SHFL.IDX PT, R17, R25, 0x1, 0x181f ;  /* 0x00381f0019117f89 */ /* 0x000f6800000e0000 */
[----:B------:R-:W5:Y:S01]  /*2040*/  SHFL.IDX PT, R37, R25, 0x2, 0x181f ;  /* 0x00581f0019257f89 */ /* 0x000f6200000e0000 */
[----:B-1----:R-:W-:Y:S01]  /*2050*/  IADD3 R26, P0, R90, R38, RZ ;  /* 0x000000265a1a7210 */ /* 0x002fe20007f1e0ff */
[----:B------:R-:W-:Y:S02]  /*2060*/  HMMA.16816.F32.BF16 R40, R136, R42, RZ ;  /* 0x0000002a8828723c */ /* 0x000fe400000418ff */
[----:B------:R-:W1:Y:S01]  /*2070*/  SHFL.IDX PT, R25, R25, 0x3, 0x181f ;  /* 0x00781f0019197f89 */ /* 0x000e6200000e0000 */
[----:B--2---:R-:W-:-:S02]  /*2080*/  IADD3 R18, P6, R38, R16, RZ ;  /* 0x0000001026127210 */ /* 0x004fc40007fde0ff */
[----:B---3--:R-:W-:-:S03]  /*2090*/  IADD3 R88, P1, R38, R76, RZ ;  /* 0x0000004c26587210 */ /* 0x008fc60007f3e0ff */
[----:B------:R-:W-:Y:S01]  /*20a0*/  HMMA.16816.F32.BF16 R44, R140, R8, R44 ;  /* 0x000000088c2c723c */ /* 0x000fe2000004182c */
[----:B----4-:R-:W-:Y:S01]  /*20b0*/  IMAD.X R27, R72, 0x1, R39, P0 ;  /* 0x00000001481b7824 */ /* 0x010fe200000e0627 */
[----:B-----5:R-:W-:-:S05]  /*20c0*/  IADD3 R38, P0, R38, R78, RZ ;  /* 0x0000004e26267210 */ /* 0x020fca0007f1e0ff */
[----:B------:R-:W-:Y:S01]  /*20d0*/  IMAD.WIDE R8, R204, 0x2, RZ ;  /* 0x00000002cc087825 */ /* 0x000fe200078e02ff */
[C---:B------:R-:W-:Y:S03]  /*20e0*/  HMMA.16816.F32.BF16 R52, R140.reuse, R12, R52 ;  /* 0x0000000c8c34723c */ /* 0x040fe60000041834 */
[C---:B------:R-:W-:Y:S01]  /*20f0*/  IMAD.X R19, R39.reuse, 0x1, R17, P6 ;  /* 0x0000000127137824 */ /* 0x040fe200030e0611 */
[----:B------:R-:W-:Y:S01]  /*2100*/  IADD3 R90, P6, R90, R8, RZ ;  /* 0x000000085a5a7210 */ /* 0x000fe20007fde0ff */
[----:B------:R-:W-:Y:S01]  /*2110*/  IMAD.X R89, R39, 0x1, R37, P1 ;  /* 0x0000000127597824 */ /* 0x000fe200008e0625 */
[----:B------:R-:W-:Y:S02]  /*2120*/  IADD3 R76, P1, R8, R76, RZ ;  /* 0x0000004c084c7210 */ /* 0x000fe40007f3e0ff */
[C---:B------:R-:W-:Y:S01]  /*2130*/  HMMA.16816.F32.BF16 R48, R140.reuse, R14, R48 ;  /* 0x0000000e8c30723c */ /* 0x040fe20000041830 */
[----:B------:R-:W-:Y:S01]  /*2140*/  IMAD.X R91, R72, 0x1, R9, P6 ;  /* 0x00000001485b7824 */ /* 0x000fe200030e0609 */
[----:B------:R-:W-:Y:S01]  /*2150*/  ISETP.GE.AND P6, PT, R205, c[0x0][0x1d4], PT ;  /* 0x00007500cd007a0c */ /* 0x000fe20003fc6270 */
[----:B-1----:R-:W-:Y:S01]  /*2160*/  IMAD.X R39, R39, 0x1, R25, P0 ;  /* 0x0000000127277824 */ /* 0x002fe200000e0619 */
[----:B------:R-:W-:Y:S01]  /*2170*/  IADD3 R16, P0, R8, R16, RZ ;  /* 0x0000001008107210 */ /* 0x000fe20007f1e0ff */
[C---:B------:R-:W-:Y:S01]  /*2180*/  IMAD.X R77, R9.reuse, 0x1, R37, P1 ;  /* 0x00000001094d7824 */ /* 0x040fe200008e0625 */
[----:B------:R-:W-:Y:S01]  /*2190*/  ISETP.GE.AND P1, PT, R24, c[0x0][0x1d4], PT ;  /* 0x0000750018007a0c */ /* 0x000fe20003f26270 */
[----:B------:R-:W1:Y:S01]  /*21a0*/  LDSM.16.M88.4 R12, [R233+0x2000] ;  /* 0x00200000e90c783b */ /* 0x000e620000000200 */
[----:B------:R-:W-:Y:S01]  /*21b0*/  HMMA.16816.F32.BF16 R40, R140, R10, R40 ;  /* 0x0000000a8c28723c */ /* 0x000fe20000041828 */
[----:B------:R-:W-:Y:S01]  /*21c0*/  IMAD.X R17, R9, 0x1, R17, P0 ;  /* 0x0000000109117824 */ /* 0x000fe200000e0611 */
[----:B------:R-:W-:Y:S01]  /*21d0*/  IADD3 R78, P0, R8, R78, RZ ;  /* 0x0000004e084e7210 */ /* 0x000fe20007f1e0ff */
[----:B------:R-:W-:Y:S01]  /*21e0*/  LDSM.16.M88.4 R72, [R233+0x3000] ;  /* 0x00300000e948783b */ /* 0x000fe20000000200 */
[----:B------:R-:W-:-:S03]  /*21f0*/  ISETP.LT.OR P2, PT, R36, 0x1, P1 ;  /* 0x000000012400780c */ /* 0x000fc60000f41670 */
[----:B------:R-:W-:Y:S01]  /*2200*/  IMAD.X R79, R9, 0x1, R25, P0 ;  /* 0x00000001094f7824 */ /* 0x000fe200000e0619 */
[C---:B------:R-:W-:Y:S01]  /*2210*/  ISETP.LT.OR P0, PT, R36.reuse, 0x1, P6 ;  /* 0x000000012400780c */ /* 0x040fe20003701670 */
[----:B------:R-:W2:Y:S01]  /*2220*/  LDSM.16.M88.4 R8, [R234+0xb900] ;  /* 0x00b90000ea08783b */ /* 0x000ea20000000200 */
[C---:B------:R-:W-:Y:S08]  /*2230*/  HMMA.16816.F32.BF16 R32, R136.reuse, R28, RZ ;  /* 0x0000001c8820723c */ /* 0x040ff000000418ff */
[----:B------:R-:W-:Y:S03]  /*2240*/  HMMA.16816.F32.BF16 R28, R136, R30, RZ ;  /* 0x0000001e881c723c */ /* 0x000fe600000418ff */
[----:B------:R-:W-:Y:S01]  /*2250*/  @!PT LDS RZ, [RZ] ;  /* 0x00000000fffff984 */ /* 0x000fe20000000800 */
[----:B------:R-:W-:Y:S01]  /*2260*/  @!PT LDS RZ, [RZ] ;  /* 0x00000000fffff984 */ /* 0x000fe20000000800 */
[----:B------:R-:W-:Y:S01]  /*2270*/  @!PT LDS RZ, [RZ] ;  /* 0x00000000fffff984 */ /* 0x000fe20000000800 */
[----:B------:R3:W-:Y:S01]  /*2280*/  LDGSTS.E.BYPASS.LTC128B.128 [R237+0x100], [R26.64], !P0 ;  /* 0x001000001aed7fae */ /* 0x0007e2000c101d4e */
[----:B------:R-:W-:-:S03]  /*2290*/  ISETP.LT.OR P0, PT, R36, 0x21, P6 ;  /* 0x000000212400780c */ /* 0x000fc60003701670 */
[----:B------:R4:W-:Y:S01]  /*22a0*/  LDGSTS.E.BYPASS.LTC128B.128 [R237+0x4100], [R90.64], !P2 ;  /* 0x041000005aed7fae */ /* 0x0009e2000d101d4e */
[----:B------:R-:W-:-:S09]  /*22b0*/  ISETP.LT.OR P2, PT, R36, 0x21, P1 ;  /* 0x000000212400780c */ /* 0x000fd20000f41670 */
[----:B------:R5:W-:Y:S01]  /*22c0*/  LDGSTS.E.BYPASS.LTC128B.128 [R237+0x1100], [R18.64], !P0 ;  /* 0x0110000012ed7fae */ /* 0x000be2000c101d4e */
[C---:B------:R-:W-:Y:S02]  /*22d0*/  ISETP.LT.OR P0, PT, R36.reuse, 0x41, P6 ;  /* 0x000000412400780c */ /* 0x040fe40003701670 */
[C---:B------:R-:W-:Y:S01]  /*22e0*/  ISETP.LT.OR P6, PT, R36.reuse, 0x61, P6 ;  /* 0x000000612400780c */ /* 0x040fe200037c1670 */
[----:B------:R5:W-:Y:S01]  /*22f0*/  LDGSTS.E.BYPASS.LTC128B.128 [R237+0x5100], [R16.64], !P2 ;  /* 0x0510000010ed7fae */ /* 0x000be2000d101d4e */
[C---:B------:R-:W-:Y:S01]  /*2300*/  ISETP.LT.OR P2, PT, R36.reuse, 0x41, P1 ;  /* 0x000000412400780c */ /* 0x040fe20000f41670 */
[----:B-1----:R-:W-:Y:S01]  /*2310*/  HMMA.16816.F32.BF16 R32, R140, R12, R32 ;  /* 0x0000000c8c20723c */ /* 0x002fe20000041820 */
[----:B------:R-:W-:-:S07]  /*2320*/  ISETP.LT.OR P1, PT, R36, 0x61, P1 ;  /* 0x000000612400780c */ /* 0x000fce0000f21670 */
[----:B------:R4:W-:Y:S01]  /*2330*/  LDGSTS.E.BYPASS.LTC128B.128 [R237+0x2100], [R88.64], !P0 ;  /* 0x0210000058ed7fae */ /* 0x0009e2000c101d4e */
[----:B------:R-:W-:Y:S01]  /*2340*/  HMMA.16816.F32.BF16 R28, R140, R14, R28 ;  /* 0x0000000e8c1c723c */ /* 0x000fe2000004181c */
[----:B------:R-:W-:Y:S02]  /*2350*/  PLOP3.LUT P0, PT, PT, PT, UP0, 0x80, 0x0 ;  /* 0x000000000000781c */ /* 0x000fe40003f0f008 */
[----:B------:R1:W-:Y:S01]  /*2360*/  LDGSTS.E.BYPASS.LTC128B.128 [R237+0x6100], [R76.64], !P2 ;  /* 0x061000004ced7fae */ /* 0x0003e2000d101d4e */
[----:B------:R-:W-:-:S03]  /*2370*/  ISETP.GT.AND P2, PT, R238, 0x7f, PT ;  /* 0x0000007fee00780c */ /* 0x000fc60003f44270 */
[----:B------:R1:W-:Y:S01]  /*2380*/  LDGSTS.E.BYPASS.LTC128B.128 [R237+0x3100], [R38.64], !P6 ;  /* 0x0310000026ed7fae */ /* 0x0003e2000f101d4e */
[C---:B---3--:R-:W-:Y:S03]  /*2390*/  HMMA.16816.F32.BF16 R24, R136.reuse, R20, RZ ;  /* 0x000000148818723c */ /* 0x048fe600000418ff */
[----:B------:R3:W-:Y:S04]  /*23a0*/  LDGSTS.E.BYPASS.LTC128B.128 [R237+0x7100], [R78.64], !P1 ;  /* 0x071000004eed7fae */ /* 0x0007e8000c901d4e */
[----:B------:R-:W-:Y:S01]  /*23b0*/  LDSM.16.M88.4 R92, [R220+0x800] ;  /* 0x00080000dc5c783b */ /* 0x000fe20000000200 */
[C---:B-----5:R-:W-:Y:S03]  /*23c0*/  HMMA.16816.F32.BF16 R16, R136.reuse, R148, RZ ;  /* 0x000000948810723c */ /* 0x060fe600000418ff */
[----:B------:R-:W-:Y:S04]  /*23d0*/  LDSM.16.M88.4 R96, [R234+0xd100] ;  /* 0x00d10000ea60783b */ /* 0x000fe80000000200 */
[----:B------:R-:W-:Y:S01]  /*23e0*/  LDSM.16.M88.4 R100, [R233+0x5800] ;  /* 0x00580000e964783b */ /* 0x000fe20000000200 */
[C---:B------:R-:W-:Y:S03]  /*23f0*/  HMMA.16816.F32.BF16 R148, R136.reuse, R150, RZ ;  /* 0x000000968894723c */ /* 0x040fe600000418ff */
[----:B----4-:R-:W-:Y:S04]  /*2400*/  LDSM.16.M88.4 R88, [R220+0x1000] ;  /* 0x00100000dc58783b */ /* 0x010fe80000000200 */
[----:B------:R-:W-:Y:S01]  /*2410*/  LDSM.16.M88.4 R108, [R231+0xe900] ;  /* 0x00e90000e76c783b */ /* 0x000fe20000000200 */
[C---:B--2---:R-:W-:Y:S03]  /*2420*/  HMMA.16816.F32.BF16 R12, R136.reuse, R8, RZ ;  /* 0x00000008880c723c */ /* 0x044fe600000418ff */
[----:B-1----:R-:W1:Y:S04]  /*2430*/  LDSM.16.M88.4 R36, [R231+0x8900] ;  /* 0x00890000e724783b */ /* 0x002e680000000200 */
[----:B---3--:R-:W2:Y:S01]  /*2440*/  LDSM.16.M88.4 R76, [R231+0x8100] ;  /* 0x00810000e74c783b */ /* 0x008ea20000000200 */
[C---:B------:R-:W-:Y:S03]  /*2450*/  HMMA.16816.F32.BF16 R20, R136.reuse, R22, RZ ;  /* 0x000000168814723c */ /* 0x040fe600000418ff */
[----:B------:R-:W-:Y:S04]  /*2460*/  LDSM.16.M88.4 R104, [R231+0xf100] ;  /* 0x00f10000e768783b */ /* 0x000fe80000000200 */
[----:B------:R-:W0:Y:S01]  /*2470*/  LDGDEPBAR ;  /* 0x00000000000079af */ /* 0x000e220000000000 */
[----:B------:R-:W-:Y:S08]  /*2480*/  HMMA.16816.F32.BF16 R8, R136, R10, RZ ;  /* 0x0000000a8808723c */ /* 0x000ff000000418ff */
[C---:B------:R-:W-:Y:S08]  /*2490*/  HMMA.16816.F32.BF16 R16, R140.reuse, R72, R16 ;  /* 0x000000488c10723c */ /* 0x040ff00000041810 */
[C---:B------:R-:W-:Y:S01]  /*24a0*/  HMMA.16816.F32.BF16 R148, R140.reuse, R74, R148 ;  /* 0x0000004a8c94723c */ /* 0x040fe20000041894 */
[----:B------:R-:W3:Y:S07]  /*24b0*/  LDSM.16.M88.4 R72, [R231+0x9900] ;  /* 0x00990000e748783b */ /* 0x000eee0000000200 */
[----:B------:R-:W-:Y:S08]  /*24c0*/  HMMA.16816.F32.BF16 R24, R140, R80, R24 ;  /* 0x000000508c18723c */ /* 0x000ff00000041818 */
[C---:B-1----:R-:W-:Y:S08]  /*24d0*/  HMMA.16816.F32.BF16 R60, R172.reuse, R36, R60 ;  /* 0x00000024ac3c723c */ /* 0x042ff0000004183c */
[----:B------:R-:W-:Y:S01]  /*24e0*/  HMMA.16816.F32.BF16 R56, R172, R38, R56 ;  /* 0x00000026ac38723c */ /* 0x000fe20000041838 */
[----:B------:R-:W1:Y:S07]  /*24f0*/  LDSM.16.M88.4 R36, [R231+0xb100] ;  /* 0x00b10000e724783b */ /* 0x000e6e0000000200 */
[C---:B------:R-:W-:Y:S01]  /*2500*/  HMMA.16816.F32.BF16 R20, R140.reuse, R82, R20 ;  /* 0x000000528c14723c */ /* 0x040fe20000041814 */
[----:B------:R-:W4:Y:S07]  /*2510*/  LDSM.16.M88.4 R80, [R231+0x9100] ;  /* 0x00910000e750783b */ /* 0x000f2e0000000200 */
[C---:B------:R-:W-:Y:S08]  /*2520*/  HMMA.16816.F32.BF16 R12, R140.reuse, R84, R12 ;  /* 0x000000548c0c723c */ /* 0x040ff0000004180c */
[----:B------:R-:W-:Y:S01]  /*2530*/  HMMA.16816.F32.BF16 R8, R140, R86, R8 ;  /* 0x000000568c08723c */ /* 0x000fe20000041808 */
[----:B------:R-:W5:Y:S07]  /*2540*/  LDSM.16.M88.4 R84, [R231+0xa100] ;  /* 0x00a10000e754783b */ /* 0x000f6e0000000200 */
[C---:B--2---:R-:W-:Y:S08]  /*2550*/  HMMA.16816.F32.BF16 R68, R172.reuse, R76, R68 ;  /* 0x0000004cac44723c */ /* 0x044ff00000041844 */
[C---:B------:R-:W-:Y:S01]  /*2560*/  HMMA.16816.F32.BF16 R64, R172.reuse, R78, R64 ;  /* 0x0000004eac40723c */ /* 0x040fe20000041840 */
[----:B------:R-:W2:Y:S07]  /*2570*/  LDSM.16.M88.4 R76, [R231+0xa900] ;  /* 0x00a90000e74c783b */ /* 0x000eae0000000200 */
[C---:B---3--:R-:W-:Y:S08]  /*2580*/  HMMA.16816.F32.BF16 R44, R172.reuse, R72, R44 ;  /* 0x00000048ac2c723c */ /* 0x048ff0000004182c */
[C---:B------:R-:W-:Y:S01]  /*2590*/  HMMA.16816.F32.BF16 R40, R172.reuse, R74, R40 ;  /* 0x0000004aac28723c */ /* 0x040fe20000041828 */
[----:B------:R-:W3:Y:S07]  /*25a0*/  LDSM.16.M88.4 R72, [R220] ;  /* 0x00000000dc48783b */ /* 0x000eee0000000200 */
[C---:B-1----:R-:W-:Y:S08]  /*25b0*/  HMMA.16816.F32.BF16 R16, R172.reuse, R36, R16 ;  /* 0x00000024ac10723c */ /* 0x042ff00000041810 */
[C---:B------:R-:W-:Y:S01]  /*25c0*/  HMMA.16816.F32.BF16 R148, R172.reuse, R38, R148 ;  /* 0x00000026ac94723c */ /* 0x040fe20000041894 */
[----:B------:R-:W1:Y:S07]  /*25d0*/  LDSM.16.M88.4 R36, [R220+0x2000] ;  /* 0x00200000dc24783b */ /* 0x000e6e0000000200 */
[C---:B----4-:R-:W-:Y:S08]  /*25e0*/  HMMA.16816.F32.BF16 R52, R172.reuse, R80, R52 ;  /* 0x00000050ac34723c */ /* 0x050ff00000041834 */
[C---:B------:R-:W-:Y:S01]  /*25f0*/  HMMA.16816.F32.BF16 R48, R172.reuse, R82, R48 ;  /* 0x00000052ac30723c */ /* 0x040fe20000041830 */
[----:B------:R-:W4:Y:S07]  /*2600*/  LDSM.16.M88.4 R80, [R231+0xb900] ;  /* 0x00b90000e750783b */ /* 0x000f2e0000000200 */
[C---:B-----5:R-:W-:Y:S08]  /*2610*/  HMMA.16816.F32.BF16 R32, R172.reuse, R84, R32 ;  /* 0x00000054ac20723c */ /* 0x060ff00000041820 */
[C---:B------:R-:W-:Y:S01]  /*2620*/  HMMA.16816.F32.BF16 R28, R172.reuse, R86, R28 ;  /* 0x00000056ac1c723c */ /* 0x040fe2000004181c */
[----:B------:R-:W-:Y:S07]  /*2630*/  LDSM.16.M88.4 R84, [R220+0x2800] ;  /* 0x00280000dc54783b */ /* 0x000fee0000000200 */
[C---:B--2---:R-:W-:Y:S08]  /*2640*/  HMMA.16816.F32.BF16 R24, R172.reuse, R76, R24 ;  /* 0x0000004cac18723c */ /* 0x044ff00000041818 */
[----:B------:R-:W-:Y:S01]  /*2650*/  HMMA.16816.F32.BF16 R20, R172, R78, R20 ;  /* 0x0000004eac14723c */ /* 0x000fe20000041814 */
[----:B------:R-:W2:Y:S07]  /*2660*/  LDSM.16.M88.4 R76, [R220+0x1800] ;  /* 0x00180000dc4c783b */ /* 0x000eae0000000200 */
[C---:B---3--:R-:W-:Y:S08]  /*2670*/  HMMA.16816.F32.BF16 R68, R176.reuse, R72, R68 ;  /* 0x00000048b044723c */ /* 0x048ff00000041844 */
[C---:B------:R-:W-:Y:S01]  /*2680*/  HMMA.16816.F32.BF16 R64, R176.reuse, R74, R64 ;  /* 0x0000004ab040723c */ /* 0x040fe20000041840 */
[----:B------:R-:W3:Y:S07]  /*2690*/  LDSM.16.M88.4 R72, [R220+0x3800] ;  /* 0x00380000dc48783b */ /* 0x000eee0000000200 */
[C---:B-1----:R-:W-:Y:S08]  /*26a0*/  HMMA.16816.F32.BF16 R32, R176.reuse, R36, R32 ;  /* 0x00000024b020723c */ /* 0x042ff00000041820 */
[----:B------:R-:W-:Y:S01]  /*26b0*/  HMMA.16816.F32.BF16 R28, R176, R38, R28 ;  /* 0x00000026b01c723c */ /* 0x000fe2000004181c */
[----:B------:R-:W1:Y:S07]  /*26c0*/  LDSM.16.M88.4 R36, [R234+0xc100] ;  /* 0x00c10000ea24783b */ /* 0x000e6e0000000200 */
[C---:B----4-:R-:W-:Y:S08]  /*26d0*/  HMMA.16816.F32.BF16 R12, R172.reuse, R80, R12 ;  /* 0x00000050ac0c723c */ /* 0x050ff0000004180c */
[----:B------:R-:W-:Y:S01]  /*26e0*/  HMMA.16816.F32.BF16 R8, R172, R82, R8 ;  /* 0x00000052ac08723c */ /* 0x000fe20000041808 */
[----:B------:R-:W4:Y:S07]  /*26f0*/  LDSM.16.M88.4 R80, [R220+0x3000] ;  /* 0x00300000dc50783b */ /* 0x000f2e0000000200 */
[C---:B--2---:R-:W-:Y:S08]  /*2700*/  HMMA.16816.F32.BF16 R44, R176.reuse, R76, R44 ;  /* 0x0000004cb02c723c */ /* 0x044ff0000004182c */
[C---:B------:R-:W-:Y:S01]  /*2710*/  HMMA.16816.F32.BF16 R40, R176.reuse, R78, R40 ;  /* 0x0000004eb028723c */ /* 0x040fe20000041828 */
[----:B------:R-:W2:Y:S07]  /*2720*/  LDSM.16.M88.4 R76, [R234+0xc900] ;  /* 0x00c90000ea4c783b */ /* 0x000eae0000000200 */
[C---:B---3--:R-:W-:Y:S08]  /*2730*/  HMMA.16816.F32.BF16 R12, R176.reuse, R72, R12 ;  /* 0x00000048b00c723c */ /* 0x048ff0000004180c */
[----:B------:R-:W-:Y:S01]  /*2740*/  HMMA.16816.F32.BF16 R8, R176, R74, R8 ;  /* 0x0000004ab008723c */ /* 0x000fe20000041808 */
[----:B------:R-:W3:Y:S07]  /*2750*/  LDSM.16.M88.4 R72, [R234+0xf100] ;  /* 0x00f10000ea48783b */ /* 0x000eee0000000200 */
[C---:B-1----:R-:W-:Y:S08]  /*2760*/  HMMA.16816.F32.BF16 R68, R184.reuse, R36, R68 ;  /* 0x00000024b844723c */ /* 0x042ff00000041844 */
[----:B------:R-:W-:Y:S01]  /*2770*/  HMMA.16816.F32.BF16 R64, R184, R38, R64 ;  /* 0x00000026b840723c */ /* 0x000fe20000041840 */
[----:B------:R-:W1:Y:S07]  /*2780*/  LDSM.16.M88.4 R36, [R234+0xf900] ;  /* 0x00f90000ea24783b */ /* 0x000e6e0000000200 */
[C---:B------:R-:W-:Y:S08]  /*2790*/  HMMA.16816.F32.BF16 R60, R176.reuse, R92, R60 ;  /* 0x0000005cb03c723c */ /* 0x040ff0000004183c */
[C---:B------:R-:W-:Y:S01]  /*27a0*/  HMMA.16816.F32.BF16 R56, R176.reuse, R94, R56 ;  /* 0x0000005eb038723c */ /* 0x040fe20000041838 */
[----:B------:R-:W-:Y:S07]  /*27b0*/  LDSM.16.M88.4 R92, [R234+0xd900] ;  /* 0x00d90000ea5c783b */ /* 0x000fee0000000200 */
[C---:B------:R-:W-:Y:S08]  /*27c0*/  HMMA.16816.F32.BF16 R24, R176.reuse, R84, R24 ;  /* 0x00000054b018723c */ /* 0x040ff00000041818 */
[C---:B------:R-:W-:Y:S01]  /*27d0*/  HMMA.16816.F32.BF16 R20, R176.reuse, R86, R20 ;  /* 0x00000056b014723c */ /* 0x040fe20000041814 */
[----:B------:R-:W5:Y:S07]  /*27e0*/  LDSM.16.M88.4 R84, [R234+0xe900] ;  /* 0x00e90000ea54783b */ /* 0x000f6e0000000200 */
[C---:B----4-:R-:W-:Y:S08]  /*27f0*/  HMMA.16816.F32.BF16 R16, R176.reuse, R80, R16 ;  /* 0x00000050b010723c */ /* 0x050ff00000041810 */
[C---:B------:R-:W-:Y:S01]  /*2800*/  HMMA.16816.F32.BF16 R148, R176.reuse, R82, R148 ;  /* 0x00000052b094723c */ /* 0x040fe20000041894 */
[----:B------:R-:W-:Y:S07]  /*2810*/  LDSM.16.M88.4 R80, [R233+0x4000] ;  /* 0x00400000e950783b */ /* 0x000fee0000000200 */
[C---:B------:R-:W-:Y:S08]  /*2820*/  HMMA.16816.F32.BF16 R52, R176.reuse, R88, R52 ;  /* 0x00000058b034723c */ /* 0x040ff00000041834 */
[----:B------:R-:W-:Y:S01]  /*2830*/  HMMA.16816.F32.BF16 R48, R176, R90, R48 ;  /* 0x0000005ab030723c */ /* 0x000fe20000041830 */
[----:B------:R-:W4:Y:S07]  /*2840*/  LDSM.16.M88.4 R88, [R234+0xe100] ;  /* 0x00e10000ea58783b */ /* 0x000f2e0000000200 */
[C---:B--2---:R-:W-:Y:S08]  /*2850*/  HMMA.16816.F32.BF16 R60, R184.reuse, R76, R60 ;  /* 0x0000004cb83c723c */ /* 0x044ff0000004183c */
[C---:B------:R-:W-:Y:S01]  /*2860*/  HMMA.16816.F32.BF16 R56, R184.reuse, R78, R56 ;  /* 0x0000004eb838723c */ /* 0x040fe20000041838 */
[----:B------:R-:W2:Y:S07]  /*2870*/  LDSM.16.M88.4 R76, [R233+0x4800] ;  /* 0x00480000e94c783b */ /* 0x000eae0000000200 */
[C---:B---3--:R-:W-:Y:S08]  /*2880*/  HMMA.16816.F32.BF16 R16, R184.reuse, R72, R16 ;  /* 0x00000048b810723c */ /* 0x048ff00000041810 */
        /* <DEDUP_REMOVED lines=14> */
[C---:B----4-:R-:W-:Y:S08]  /*2970*/  HMMA.16816.F32.BF16 R32, R184.reuse, R88, R32 ;  /* 0x00000058b820723c */ /* 0x050ff00000041820 */
[----:B------:R-:W-:Y:S01]  /*2980*/  HMMA.16816.F32.BF16 R28, R184, R90, R28 ;  /* 0x0000005ab81c723c */ /* 0x000fe2000004181c */
[----:B------:R-:W4:Y:S07]  /*2990*/  LDSM.16.M88.4 R88, [R233+0x7800] ;  /* 0x00780000e958783b */ /* 0x000f2e0000000200 */
[C---:B------:R-:W-:Y:S08]  /*29a0*/  HMMA.16816.F32.BF16 R68, R188.reuse, R80, R68 ;  /* 0x00000050bc44723c */ /* 0x040ff00000041844 */
[C---:B------:R-:W-:Y:S01]  /*29b0*/  HMMA.16816.F32.BF16 R64, R188.reuse, R82, R64 ;  /* 0x00000052bc40723c */ /* 0x040fe20000041840 */
        /* <DEDUP_REMOVED lines=18> */
[----:B------:R-:W5:Y:S07]  /*2ae0*/  LDSM.16.M88.4 R92, [R220+0x4800] ;  /* 0x00480000dc5c783b */ /* 0x000f6e0000000200 */
[C---:B----4-:R-:W-:Y:S08]  /*2af0*/  HMMA.16816.F32.BF16 R12, R188.reuse, R88, R12 ;  /* 0x00000058bc0c723c */ /* 0x050ff0000004180c */
[----:B------:R-:W-:Y:S01]  /*2b00*/  HMMA.16816.F32.BF16 R8, R188, R90, R8 ;  /* 0x0000005abc08723c */ /* 0x000fe20000041808 */
[----:B------:R-:W4:Y:S07]  /*2b10*/  LDSM.16.M88.4 R88, [R220+0x5000] ;  /* 0x00500000dc58783b */ /* 0x000f2e0000000200 */
[C---:B------:R-:W-:Y:S08]  /*2b20*/  HMMA.16816.F32.BF16 R68, R196.reuse, R84, R68 ;  /* 0x00000054c444723c */ /* 0x040ff00000041844 */
[C---:B------:R-:W-:Y:S01]  /*2b30*/  HMMA.16816.F32.BF16 R64, R196.reuse, R86, R64 ;  /* 0x00000056c440723c */ /* 0x040fe20000041840 */
[----:B------:R-:W1:Y:S07]  /*2b40*/  LDSM.16.M88.4 R84, [R220+0x5800] ;  /* 0x00580000dc54783b */ /* 0x000e6e0000000200 */
        /* <DEDUP_REMOVED lines=21> */
[C---:B-----5:R-:W-:Y:S08]  /*2ca0*/  HMMA.16816.F32.BF16 R60, R200.reuse, R92, R60 ;  /* 0x0000005cc83c723c */ /* 0x060ff0000004183c */
[C---:B------:R-:W-:Y:S08]  /*2cb0*/  HMMA.16816.F32.BF16 R56, R200.reuse, R94, R56 ;  /* 0x0000005ec838723c */ /* 0x040ff00000041838 */
[C---:B----4-:R-:W-:Y:S08]  /*2cc0*/  HMMA.16816.F32.BF16 R52, R200.reuse, R88, R52 ;  /* 0x00000058c834723c */ /* 0x050ff00000041834 */
[C---:B------:R-:W-:Y:S08]  /*2cd0*/  HMMA.16816.F32.BF16 R48, R200.reuse, R90, R48 ;  /* 0x0000005ac830723c */ /* 0x040ff00000041830 */
[C---:B------:R-:W-:Y:S08]  /*2ce0*/  HMMA.16816.F32.BF16 R44, R200.reuse, R84, R44 ;  /* 0x00000054c82c723c */ /* 0x040ff0000004182c */
[C---:B------:R-:W-:Y:S08]  /*2cf0*/  HMMA.16816.F32.BF16 R40, R200.reuse, R86, R40 ;  /* 0x00000056c828723c */ /* 0x040ff00000041828 */
[C---:B------:R-:W-:Y:S08]  /*2d00*/  HMMA.16816.F32.BF16 R32, R200.reuse, R80, R32 ;  /* 0x00000050c820723c */ /* 0x040ff00000041820 */
[C---:B------:R-:W-:Y:S08]  /*2d10*/  HMMA.16816.F32.BF16 R28, R200.reuse, R82, R28 ;  /* 0x00000052c81c723c */ /* 0x040ff0000004181c */
[C---:B--2---:R-:W-:Y:S08]  /*2d20*/  HMMA.16816.F32.BF16 R24, R200.reuse, R76, R24 ;  /* 0x0000004cc818723c */ /* 0x044ff00000041818 */
[C---:B------:R-:W-:Y:S08]  /*2d30*/  HMMA.16816.F32.BF16 R20, R200.reuse, R78, R20 ;  /* 0x0000004ec814723c */ /* 0x040ff00000041814 */
[C---:B---3--:R-:W-:Y:S08]  /*2d40*/  HMMA.16816.F32.BF16 R16, R200.reuse, R72, R16 ;  /* 0x00000048c810723c */ /* 0x048ff00000041810 */
[C---:B------:R-:W-:Y:S08]  /*2d50*/  HMMA.16816.F32.BF16 R148, R200.reuse, R74, R148 ;  /* 0x0000004ac894723c */ /* 0x040ff00000041894 */
[C---:B-1----:R-:W-:Y:S07]  /*2d60*/  HMMA.16816.F32.BF16 R12, R200.reuse, R36, R12 ;  /* 0x00000024c80c723c */ /* 0x042fee000004180c */
[----:B------:R-:W-:Y:S01]  /*2d70*/  SHF.R.S32.HI R36, RZ, 0x1f, R205 ;  /* 0x0000001fff247819 */ /* 0x000fe200000114cd */
[----:B------:R-:W-:Y:S01]  /*2d80*/  HMMA.16816.F32.BF16 R8, R200, R38, R8 ;  /* 0x00000026c808723c */ /* 0x000fe20000041808 */
[----:B------:R-:W-:Y:S06]  /*2d90*/  BAR.SYNC.DEFER_BLOCKING 0x0 ;  /* 0x0000000000007b1d */ /* 0x000fec0000010000 */
[----:B------:R-:W-:Y:S05]  /*2da0*/  @!P0 BRA `(.L_x_556) ;  /* 0x0000046000008947 */ /* 0x000fea0003800000 */
        /* <DEDUP_REMOVED lines=13> */
[----:B------:R-:W-:Y:S02]  /*2e80*/  SHF.L.U64.HI R72, R205, 0x1, R36 ;  /* 0x00000001cd487819 */ /* 0x000fe40000010224 */
[----:B------:R-:W-:Y:S01]  /*2e90*/  SHF.L.U64.HI R37, R204, 0x1, R206 ;  /* 0x00000001cc257819 */ /* 0x000fe200000102ce */
[----:B------:R-:W-:Y:S01]  /*2ea0*/  IMAD R236, R0, c[0x0][0x2b8], R236 ;  /* 0x0000ae0000ec7a24 */ /* 0x000fe200078e02ec */
[----:B------:R-:W-:-:S04]  /*2eb0*/  IADD3 R73, -R209, 0x10, RZ ;  /* 0x00000010d1497810 */ /* 0x000fc80007ffe1ff */
        /* <DEDUP_REMOVED lines=15> */
[----:B------:R-:W-:Y:S02]  /*2fb0*/  LEA R75, P0, R76, c[0x0][0x1c8], 0x1 ;  /* 0x000072004c4b7a11 */ /* 0x000fe400078008ff */
[----:B------:R-:W-:Y:S02]  /*2fc0*/  LOP3.LUT R74, R74, 0xf, RZ, 0xc0, !PT ;  /* 0x0000000f4a4a7812 */ /* 0x000fe400078ec0ff */
[----:B------:R-:W-:Y:S01]  /*2fd0*/  LEA.HI.X R76, R76, c[0x0][0x1cc], R0, 0x1, P0 ;  /* 0x000073004c4c7a11 */ /* 0x000fe200000f0c00 */
[----:B------:R-:W1:Y:S01]  /*2fe0*/  SHFL.IDX PT, R84, R75, RZ, 0x181f ;  /* 0x00181fff4b547589 */ /* 0x000e6200000e0000 */
[----:B------:R-:W-:-:S03]  /*2ff0*/  IMAD.SHL.U32 R0, R204, 0x2, RZ ;  /* 0x00000002cc007824 */ /* 0x000fc600078e00ff */
[----:B------:R-:W2:Y:S04]  /*3000*/  SHFL.IDX PT, R81, R76, RZ, 0x181f ;  /* 0x00181fff4c517589 */ /* 0x000ea800000e0000 */
[----:B------:R-:W3:Y:S04]  /*3010*/  SHFL.IDX PT, R79, R75, 0x1, 0x181f ;  /* 0x00381f004b4f7f89 */ /* 0x000ee800000e0000 */
[----:B------:R-:W4:Y:S04]  /*3020*/  SHFL.IDX PT, R77, R75, 0x2, 0x181f ;  /* 0x00581f004b4d7f89 */ /* 0x000f2800000e0000 */
[----:B------:R-:W5:Y:S04]  /*3030*/  SHFL.IDX PT, R80, R76, 0x1, 0x181f ;  /* 0x00381f004c507f89 */ /* 0x000f6800000e0000 */
[----:B------:R-:W5:Y:S04]  /*3040*/  SHFL.IDX PT, R75, R75, 0x3, 0x181f ;  /* 0x00781f004b4b7f89 */ /* 0x000f6800000e0000 */
[----:B------:R-:W5:Y:S01]  /*3050*/  SHFL.IDX PT, R78, R76, 0x2, 0x181f ;  /* 0x00581f004c4e7f89 */ /* 0x000f6200000e0000 */
[----:B-1----:R-:W-:-:S02]  /*3060*/  IADD3 R86, P0, R84, R39, RZ ;  /* 0x0000002754567210 */ /* 0x002fc40007f1e0ff */
[-C--:B------:R-:W-:Y:S01]  /*3070*/  IADD3 R84, P6, R84, R0.reuse, RZ ;  /* 0x0000000054547210 */ /* 0x080fe20007fde0ff */
[----:B------:R-:W1:Y:S02]  /*3080*/  SHFL.IDX PT, R76, R76, 0x3, 0x181f ;  /* 0x00781f004c4c7f89 */ /* 0x000e6400000e0000 */
[----:B--2---:R-:W-:Y:S01]  /*3090*/  IMAD.X R87, R81, 0x1, R72, P0 ;  /* 0x0000000151577824 */ /* 0x004fe200000e0648 */
[-C--:B---3--:R-:W-:Y:S01]  /*30a0*/  IADD3 R82, P1, R79, R39.reuse, RZ ;  /* 0x000000274f527210 */ /* 0x088fe20007f3e0ff */
[----:B------:R-:W-:Y:S01]  /*30b0*/  IMAD.X R85, R81, 0x1, R37, P6 ;  /* 0x0000000151557824 */ /* 0x000fe200030e0625 */
[----:B------:R-:W-:Y:S02]  /*30c0*/  IADD3 R88, P0, R79, R0, RZ ;  /* 0x000000004f587210 */ /* 0x000fe40007f1e0ff */
[----:B------:R2:W-:Y:S01]  /*30d0*/  LDGSTS.E.BYPASS.LTC128B.128 [R237+0x8100], [R86.64], !P5 ;  /* 0x0810000056ed7fae */ /* 0x0005e2000e901d4e */
[----:B----4-:R-:W-:-:S03]  /*30e0*/  IADD3 R90, P6, R77, R39, RZ ;  /* 0x000000274d5a7210 */ /* 0x010fc60007fde0ff */
[----:B------:R2:W-:Y:S01]  /*30f0*/  LDGSTS.E.BYPASS.LTC128B.128 [R237+0xc100], [R84.64], !P4 ;  /* 0x0c10000054ed7fae */ /* 0x0005e2000e101d4e */
[C-C-:B-----5:R-:W-:Y:S02]  /*3100*/  IMAD.X R83, R80.reuse, 0x1, R72.reuse, P1 ;  /* 0x0000000150537824 */ /* 0x160fe400008e0648 */
[----:B------:R-:W-:Y:S01]  /*3110*/  IMAD.X R89, R80, 0x1, R37, P0 ;  /* 0x0000000150597824 */ /* 0x000fe200000e0625 */
[----:B------:R-:W-:Y:S02]  /*3120*/  IADD3 R80, P1, P0, R74, R75, R39 ;  /* 0x0000004b4a507210 */ /* 0x000fe4000783e027 */
[----:B------:R2:W-:Y:S01]  /*3130*/  LDGSTS.E.BYPASS.LTC128B.128 [R237+0x9100], [R82.64], !P5 ;  /* 0x0910000052ed7fae */ /* 0x0005e2000e901d4e */
[--C-:B------:R-:W-:Y:S01]  /*3140*/  IMAD.X R91, R78, 0x1, R72.reuse, P6 ;  /* 0x000000014e5b7824 */ /* 0x100fe200030e0648 */
[----:B------:R-:W-:Y:S02]  /*3150*/  IADD3 R74, P6, R77, R0, RZ ;  /* 0x000000004d4a7210 */ /* 0x000fe40007fde0ff */
[----:B------:R2:W-:Y:S01]  /*3160*/  LDGSTS.E.BYPASS.LTC128B.128 [R237+0xd100], [R88.64], !P4 ;  /* 0x0d10000058ed7fae */ /* 0x0005e2000e101d4e */
[----:B-1----:R-:W-:-:S02]  /*3170*/  IADD3.X R81, RZ, R76, R72, P1, P0 ;  /* 0x0000004cff517210 */ /* 0x002fc40000fe0448 */
[----:B------:R-:W-:Y:S01]  /*3180*/  IADD3 R72, P1, P0, R73, R75, R0 ;  /* 0x0000004b49487210 */ /* 0x000fe2000783e000 */
[--C-:B------:R-:W-:Y:S01]  /*3190*/  IMAD.X R75, R78, 0x1, R37.reuse, P6 ;  /* 0x000000014e4b7824 */ /* 0x100fe200030e0625 */
[----:B------:R-:W-:Y:S01]  /*31a0*/  ISETP.NE.U32.AND P6, PT, R38, RZ, PT ;  /* 0x000000ff2600720c */ /* 0x000fe20003fc5070 */
[----:B------:R2:W-:Y:S01]  /*31b0*/  LDGSTS.E.BYPASS.LTC128B.128 [R237+0xa100], [R90.64], !P5 ;  /* 0x0a1000005aed7fae */ /* 0x0005e2000e901d4e */
[----:B------:R-:W-:Y:S02]  /*31c0*/  IADD3.X R73, RZ, R76, R37, P1, P0 ;  /* 0x0000004cff497210 */ /* 0x000fe40000fe0425 */
[----:B------:R-:W-:Y:S01]  /*31d0*/  ISETP.NE.U32.AND P0, PT, R209, RZ, PT ;  /* 0x000000ffd100720c */ /* 0x000fe20003f05070 */
[----:B------:R2:W-:Y:S08]  /*31e0*/  LDGSTS.E.BYPASS.LTC128B.128 [R237+0xe100], [R74.64], !P4 ;  /* 0x0e1000004aed7fae */ /* 0x0005f0000e101d4e */
[----:B------:R2:W-:Y:S04]  /*31f0*/  LDGSTS.E.BYPASS.LTC128B.128.ZFILL [R237+0xb100], [R80.64], P6 ;  /* 0x0b10000050ed7fae */ /* 0x0005e8000b141d4e */
[----:B------:R2:W-:Y:S02]  /*3200*/  LDGSTS.E.BYPASS.LTC128B.128.ZFILL [R237+0xf100], [R72.64], P0 ;  /* 0x0f10000048ed7fae */ /* 0x0005e40008141d4e */
.L_x_556:
[----:B------:R-:W-:Y:S01]  /*3210*/  LOP3.LUT R0, R7, 0xffffffe0, RZ, 0xc0, !PT ;  /* 0xffffffe007007812 */ /* 0x000fe200078ec0ff */
[----:B------:R-:W-:Y:S01]  /*3220*/  UMOV UR4, 0xffffff80 ;  /* 0xffffff8000047882 */ /* 0x000fe20000000000 */
[----:B------:R-:W-:Y:S01]  /*3230*/  LEA.HI R37, R112, R5, RZ, 0x2 ;  /* 0x0000000570257211 */ /* 0x000fe200078f10ff */
[----:B------:R-:W-:Y:S01]  /*3240*/  UIMAD UR4, UR7, UR4, 0x81 ;  /* 0x00000081070474a4 */ /* 0x000fe2000f8e0204 */
[----:B------:R-:W-:Y:S01]  /*3250*/  SHF.R.S32.HI R38, RZ, 0x1f, R6 ;  /* 0x0000001fff267819 */ /* 0x000fe20000011406 */
[----:B------:R-:W-:Y:S01]  /*3260*/  IMAD.IADD R0, R5, 0x1, -R0 ;  /* 0x0000000105007824 */ /* 0x000fe200078e0a00 */
[----:B------:R-:W-:Y:S01]  /*3270*/  LOP3.LUT R37, R37, 0xfffffffc, RZ, 0xc0, !PT ;  /* 0xfffffffc25257812 */ /* 0x000fe200078ec0ff */
[----:B------:R-:W-:Y:S01]  /*3280*/  IMAD.SHL.U32 R232, R4, 0x2, RZ ;  /* 0x0000000204e87824 */ /* 0x000fe200078e00ff */
[----:B------:R-:W-:Y:S01]  /*3290*/  LEA.HI R38, R38, R6, RZ, 0x3 ;  /* 0x0000000626267211 */ /* 0x000fe200078f18ff */
[----:B------:R-:W0:Y:S01]  /*32a0*/  LDGDEPBAR ;  /* 0x00000000000079af */ /* 0x000e220000000000 */
[----:B------:R-:W-:Y:S01]  /*32b0*/  SHF.R.S32.HI R7, RZ, 0x1f, R0 ;  /* 0x0000001fff077819 */ /* 0x000fe20000011400 */
[----:B------:R-:W-:Y:S01]  /*32c0*/  IMAD.IADD R37, R5, 0x1, -R37 ;  /* 0x0000000105257824 */ /* 0x000fe200078e0a25 */
[----:B------:R-:W-:Y:S01]  /*32d0*/  LOP3.LUT R38, R38, 0xffffff8, RZ, 0xc0, !PT ;  /* 0x0ffffff826267812 */ /* 0x000fe200078ec0ff */
[--C-:B------:R-:W-:Y:S01]  /*32e0*/  IMAD R230, R3, 0x2, R232.reuse ;  /* 0x0000000203e67824 */ /* 0x100fe200078e02e8 */
[----:B------:R-:W-:Y:S01]  /*32f0*/  LEA.HI R5, R7, R0, RZ, 0x2 ;  /* 0x0000000007057211 */ /* 0x000fe200078f10ff */
[----:B------:R-:W-:Y:S01]  /*3300*/  IMAD R229, R2, 0x2, R232 ;  /* 0x0000000202e57824 */ /* 0x000fe200078e02e8 */
[----:B------:R-:W-:Y:S01]  /*3310*/  LEA.HI R7, R37, R37, RZ, 0x1 ;  /* 0x0000002525077211 */ /* 0x000fe200078f08ff */
[----:B------:R-:W-:Y:S01]  /*3320*/  IMAD.IADD R38, R6, 0x1, -R38 ;  /* 0x0000000106267824 */ /* 0x000fe200078e0a26 */
[----:B------:R-:W-:Y:S01]  /*3330*/  PLOP3.LUT P1, PT, PT, PT, UP1, 0x80, 0x0 ;  /* 0x000000000000781c */ /* 0x000fe20003f2f018 */
[----:B------:R-:W-:Y:S01]  /*3340*/  IMAD R228, R2, 0x2, R230 ;  /* 0x0000000202e47824 */ /* 0x000fe200078e02e6 */
[----:B------:R-:W-:Y:S01]  /*3350*/  LEA.HI.SX32 R6, R5, UR10, 0x1e ;  /* 0x0000000a05067c11 */ /* 0x000fe2000f8ff2ff */
[----:B------:R-:W-:Y:S01]  /*3360*/  LDSM.16.MT88.4 R124, [R232+0x100] ;  /* 0x00010000e87c783b */ /* 0x000fe20000004200 */
[----:B------:R-:W-:-:S02]  /*3370*/  LOP3.LUT R7, R7, 0x1ffffffe, RZ, 0xc0, !PT ;  /* 0x1ffffffe07077812 */ /* 0x000fc400078ec0ff */
[----:B------:R-:W-:Y:S01]  /*3380*/  PLOP3.LUT P0, PT, PT, PT, UP1, 0x80, 0x0 ;  /* 0x000000000000781c */ /* 0x000fe20003f0f018 */
[----:B------:R-:W-:Y:S01]  /*3390*/  IMAD R6, R38, 0x10, R6 ;  /* 0x0000001026067824 */ /* 0x000fe200078e0206 */
[----:B------:R-:W-:Y:S01]  /*33a0*/  LOP3.LUT R208, R5, 0x7ffffffc, RZ, 0xc0, !PT ;  /* 0x7ffffffc05d07812 */ /* 0x000fe200078ec0ff */
[----:B------:R-:W-:Y:S01]  /*33b0*/  IMAD.IADD R7, R37, 0x1, -R7 ;  /* 0x0000000125077824 */ /* 0x000fe200078e0a07 */
[----:B--2---:R-:W-:Y:S03]  /*33c0*/  LDSM.16.MT88.4 R88, [R228+0x100] ;  /* 0x00010000e458783b */ /* 0x004fe60000004200 */
[----:B------:R-:W-:Y:S01]  /*33d0*/  IMAD R207, R7, 0x8, R6 ;  /* 0x0000000807cf7824 */ /* 0x000fe200078e0206 */
[----:B------:R-:W-:Y:S01]  /*33e0*/  LDSM.16.MT88.4 R80, [R229+0x100] ;  /* 0x00010000e550783b */ /* 0x000fe20000004200 */
[----:B------:R-:W-:Y:S02]  /*33f0*/  IMAD.IADD R208, R0, 0x1, -R208 ;  /* 0x0000000100d07824 */ /* 0x000fe400078e0ad0 */
[----:B------:R-:W-:Y:S01]  /*3400*/  @P1 IMAD.HI.U32 R7, R207, c[0x0][0x2c8], RZ ;  /* 0x0000b200cf071a27 */ /* 0x000fe200078e00ff */
[----:B------:R-:W-:Y:S03]  /*3410*/  LDSM.16.MT88.4 R96, [R232+0x4100] ;  /* 0x00410000e860783b */ /* 0x000fe60000004200 */
[----:B------:R-:W-:Y:S01]  /*3420*/  IMAD.MOV.U32 R6, RZ, RZ, R207 ;  /* 0x000000ffff067224 */ /* 0x000fe200078e00cf */
[----:B------:R-:W-:Y:S01]  /*3430*/  @P0 SHF.R.U32.HI R6, RZ, c[0x0][0x2cc], R7 ;  /* 0x0000b300ff060a19 */ /* 0x000fe20000011607 */
[----:B------:R-:W-:Y:S01]  /*3440*/  IMAD.U32 R0, RZ, RZ, UR4 ;  /* 0x00000004ff007e24 */ /* 0x000fe2000f8e00ff */
[----:B------:R-:W-:Y:S01]  /*3450*/  LDSM.16.MT88.4 R100, [R230+0x4100] ;  /* 0x00410000e664783b */ /* 0x000fe20000004200 */
[----:B------:R-:W-:Y:S01]  /*3460*/  IMAD.SHL.U32 R208, R208, 0x2, RZ ;  /* 0x00000002d0d07824 */ /* 0x000fe200078e00ff */
[----:B------:R-:W-:-:S02]  /*3470*/  ULDC.64 UR4, c[0x0][0x2c8] ;  /* 0x0000b20000047ab9 */ /* 0x000fc40000000a00 */
[----:B------:R-:W1:Y:S02]  /*3480*/  SHFL.IDX PT, R76, R6, RZ, 0x1c1f ;  /* 0x001c1fff064c7589 */ /* 0x000e6400000e0000 */
[----:B------:R-:W-:Y:S02]  /*3490*/  IADD3 R0, -R208, UR8, R0 ;  /* 0x00000008d0007c10 */ /* 0x000fe4000fffe100 */
[----:B------:R-:W2:Y:S02]  /*34a0*/  SHFL.IDX PT, R6, R6, 0x1, 0x1c1f ;  /* 0x003c1f0006067f89 */ /* 0x000ea400000e0000 */
[----:B------:R-:W-:Y:S02]  /*34b0*/  IADD3 R5, R0, -UR12, RZ ;  /* 0x8000000c00057c10 */ /* 0x000fe4000fffe0ff */
[----:B------:R-:W-:Y:S01]  /*34c0*/  IADD3 R0, -R208, UR22, RZ ;  /* 0x00000016d0007c10 */ /* 0x000fe2000fffe1ff */
[----:B------:R-:W-:Y:S01]  /*34d0*/  LDSM.16.MT88.4 R108, [R229+0x4100] ;  /* 0x00410000e56c783b */ /* 0x000fe20000004200 */
[----:B------:R-:W3:Y:S01]  /*34e0*/  @UP1 S2UR UR22, SR_CTAID.X ;  /* 0x00000000001619c3 */ /* 0x000ee20000002500 */
[----:B-1----:R-:W-:-:S02]  /*34f0*/  IMAD.IADD R76, R5, 0x1, R76 ;  /* 0x00000001054c7824 */ /* 0x002fc400078e024c */
[----:B--2---:R-:W-:-:S03]  /*3500*/  IMAD.IADD R5, R5, 0x1, R6 ;  /* 0x0000000105057824 */ /* 0x004fc600078e0206 */
[----:B------:R-:W-:-:S04]  /*3510*/  IMNMX R76, R0, R76, PT ;  /* 0x0000004c004c7217 */ /* 0x000fc80003800200 */
[----:B------:R-:W-:Y:S01]  /*3520*/  ISETP.GT.AND P0, PT, R76, RZ, PT ;  /* 0x000000ff4c00720c */ /* 0x000fe20003f04270 */
[----:B---3--:R-:W-:Y:S01]  /*3530*/  @UP1 USHF.L.U32 UR22, UR22, 0x7, URZ ;  /* 0x0000000716161899 */ /* 0x008fe2000800063f */
[----:B------:R-:W-:Y:S02]  /*3540*/  IMNMX R0, R0, R5, PT ;  /* 0x0000000500007217 */ /* 0x000fe40003800200 */
[----:B------:R-:W-:Y:S01]  /*3550*/  FSEL R73, R68, -INF , P0 ;  /* 0xff80000044497808 */ /* 0x000fe20000000000 */
[----:B------:R-:W-:Y:S01]  /*3560*/  UIMAD.WIDE.U32 UR22, UR22, UR4, URZ ;  /* 0x00000004161672a5 */ /* 0x000fe2000f8e003f */
[----:B------:R-:W-:Y:S02]  /*3570*/  ISETP.GT.AND P0, PT, R0, 0x1, PT ;  /* 0x000000010000780c */ /* 0x000fe40003f04270 */
[----:B------:R-:W-:Y:S01]  /*3580*/  ISETP.GT.AND P6, PT, R76, 0x1, PT ;  /* 0x000000014c00780c */ /* 0x000fe20003fc4270 */
[----:B------:R-:W-:Y:S01]  /*3590*/  @UP1 USHF.R.U32.HI UR10, URZ, UR5, UR23 ;  /* 0x000000053f0a1299 */ /* 0x000fe20008011617 */
[----:B------:R-:W-:-:S02]  /*35a0*/  FSEL R71, R71, -INF , P0 ;  /* 0xff80000047477808 */ /* 0x000fc40000000000 */
[----:B------:R-:W-:Y:S01]  /*35b0*/  ISETP.GT.AND P0, PT, R0, 0x8, PT ;  /* 0x000000080000780c */ /* 0x000fe20003f04270 */
[----:B------:R-:W-:Y:S01]  /*35c0*/  UIADD3 UR10, UR10, UR8, -UR12 ;  /* 0x000000080a0a7290 */ /* 0x000fe2000fffe80c */
[----:B------:R-:W-:Y:S02]  /*35d0*/  FSEL R72, R69, -INF , P6 ;  /* 0xff80000045487808 */ /* 0x000fe40003000000 */
[----:B------:R-:W-:Y:S01]  /*35e0*/  FSEL R69, R66, -INF , P0 ;  /* 0xff80000042457808 */ /* 0x000fe20000000000 */
[----:B------:R-:W-:Y:S01]  /*35f0*/  USHF.R.S32.HI UR4, URZ, 0x1f, UR10 ;  /* 0x0000001f3f047899 */ /* 0x000fe2000801140a */
[----:B------:R-:W-:Y:S02]  /*3600*/  ISETP.GT.AND P0, PT, R76, 0x11, PT ;  /* 0x000000114c00780c */ /* 0x000fe40003f04270 */
[----:B------:R-:W-:Y:S01]  /*3610*/  ISETP.GT.AND P1, PT, R0, RZ, PT ;  /* 0x000000ff0000720c */ /* 0x000fe20003f24270 */
[----:B------:R-:W-:Y:S01]  /*3620*/  ULEA.HI UR4, UR4, UR10, URZ, 0x7 ;  /* 0x0000000a04047291 */ /* 0x000fe2000f8f383f */
[----:B------:R-:W-:Y:S01]  /*3630*/  FSEL R5, R61, -INF , P0 ;  /* 0xff8000003d057808 */ /* 0x000fe20000000000 */
[----:B------:R-:W-:Y:S01]  /*3640*/  UIADD3 UR10, UR7, -0x2, URZ ;  /* 0xfffffffe070a7890 */ /* 0x000fe2000fffe03f */
[----:B------:R-:W-:Y:S01]  /*3650*/  ISETP.GT.AND P6, PT, R76, 0x8, PT ;  /* 0x000000084c00780c */ /* 0x000fe20003fc4270 */
[----:B------:R-:W-:Y:S01]  /*3660*/  USHF.R.S32.HI UR5, URZ, 0x7, UR4 ;  /* 0x000000073f057899 */ /* 0x000fe20008011404 */
[----:B------:R-:W-:-:S02]  /*3670*/  ISETP.GT.AND P0, PT, R0, 0x11, PT ;  /* 0x000000110000780c */ /* 0x000fc40003f04270 */
[----:B------:R-:W-:Y:S01]  /*3680*/  FSEL R70, R70, -INF , P1 ;  /* 0xff80000046467808 */ /* 0x000fe20000800000 */
[----:B------:R-:W-:Y:S01]  /*3690*/  UISETP.LT.AND UP0, UPT, URZ, UR5, UPT ;  /* 0x000000053f00728c */ /* 0x000fe2000bf01270 */
[----:B------:R-:W-:Y:S02]  /*36a0*/  ISETP.GT.AND P1, PT, R76, 0x9, PT ;  /* 0x000000094c00780c */ /* 0x000fe40003f24270 */
[----:B------:R-:W-:Y:S01]  /*36b0*/  FSEL R75, R64, -INF , P6 ;  /* 0xff800000404b7808 */ /* 0x000fe20003000000 */
[----:B------:R-:W-:Y:S01]  /*36c0*/  USEL UR5, URZ, UR5, !UP0 ;  /* 0x000000053f057287 */ /* 0x000fe2000c000000 */
[----:B------:R-:W-:Y:S02]  /*36d0*/  FSEL R92, R63, -INF , P0 ;  /* 0xff8000003f5c7808 */ /* 0x000fe40000000000 */
[----:B------:R-:W-:Y:S01]  /*36e0*/  ISETP.GT.AND P6, PT, R76, 0x10, PT ;  /* 0x000000104c00780c */ /* 0x000fe20003fc4270 */
[----:B------:R-:W-:Y:S01]  /*36f0*/  UISETP.GE.AND UP0, UPT, UR10, UR5, UPT ;  /* 0x000000050a00728c */ /* 0x000fe2000bf06270 */
[----:B------:R-:W-:-:S02]  /*3700*/  ISETP.GT.AND P0, PT, R0, 0x18, PT ;  /* 0x000000180000780c */ /* 0x000fc40003f04270 */
[----:B------:R-:W-:Y:S02]  /*3710*/  FSEL R74, R65, -INF , P1 ;  /* 0xff800000414a7808 */ /* 0x000fe40000800000 */
[----:B------:R-:W-:Y:S02]  /*3720*/  ISETP.GT.AND P1, PT, R0, 0x9, PT ;  /* 0x000000090000780c */ /* 0x000fe40003f24270 */
[----:B------:R-:W-:Y:S02]  /*3730*/  FSEL R7, R60, -INF , P6 ;  /* 0xff8000003c077808 */ /* 0x000fe40003000000 */
[----:B------:R-:W-:Y:S02]  /*3740*/  FSEL R105, R58, -INF , P0 ;  /* 0xff8000003a697808 */ /* 0x000fe40000000000 */
[C---:B------:R-:W-:Y:S02]  /*3750*/  ISETP.GT.AND P6, PT, R76.reuse, 0x18, PT ;  /* 0x000000184c00780c */ /* 0x040fe40003fc4270 */
[----:B------:R-:W-:-:S02]  /*3760*/  ISETP.GT.AND P0, PT, R76, 0x21, PT ;  /* 0x000000214c00780c */ /* 0x000fc40003f04270 */
[----:B------:R-:W-:Y:S02]  /*3770*/  FSEL R68, R67, -INF , P1 ;  /* 0xff80000043447808 */ /* 0x000fe40000800000 */
[----:B------:R-:W-:Y:S02]  /*3780*/  ISETP.GT.AND P1, PT, R0, 0x10, PT ;  /* 0x000000100000780c */ /* 0x000fe40003f24270 */
[----:B------:R-:W-:Y:S02]  /*3790*/  FSEL R6, R56, -INF , P6 ;  /* 0xff80000038067808 */ /* 0x000fe40003000000 */
[----:B------:R-:W-:Y:S02]  /*37a0*/  FSEL R39, R53, -INF , P0 ;  /* 0xff80000035277808 */ /* 0x000fe40000000000 */
[----:B------:R-:W-:Y:S02]  /*37b0*/  ISETP.GT.AND P6, PT, R76, 0x20, PT ;  /* 0x000000204c00780c */ /* 0x000fe40003fc4270 */
        /* <DEDUP_REMOVED lines=18> */
[----:B------:R-:W-:-:S02]  /*38e0*/  FMNMX.FTZ R44, R73, R72, !PT ;  /* 0x00000048492c7209 */ /* 0x000fc40007810000 */
[----:B------:R-:W-:Y:S02]  /*38f0*/  FSEL R195, R54, -INF , P1 ;  /* 0xff80000036c37808 */ /* 0x000fe40000800000 */
[C---:B------:R-:W-:Y:S02]  /*3900*/  ISETP.GT.AND P1, PT, R76.reuse, 0x29, PT ;  /* 0x000000294c00780c */ /* 0x040fe40003f24270 */
[C---:B------:R-:W-:Y:S02]  /*3910*/  ISETP.GT.AND P6, PT, R76.reuse, 0x38, PT ;  /* 0x000000384c00780c */ /* 0x040fe40003fc4270 */
[----:B------:R-:W-:Y:S02]  /*3920*/  FSEL R192, R47, -INF , P0 ;  /* 0xff8000002fc07808 */ /* 0x000fe40000000000 */
[----:B------:R-:W-:Y:S02]  /*3930*/  FMNMX.FTZ R44, R75, R44, !PT ;  /* 0x0000002c4b2c7209 */ /* 0x000fe40007810000 */
[----:B------:R-:W-:-:S02]  /*3940*/  ISETP.GT.AND P0, PT, R76, 0x39, PT ;  /* 0x000000394c00780c */ /* 0x000fc40003f04270 */
[----:B------:R-:W-:Y:S02]  /*3950*/  FSEL R38, R49, -INF , P1 ;  /* 0xff80000031267808 */ /* 0x000fe40000800000 */
[----:B------:R-:W-:Y:S02]  /*3960*/  ISETP.GT.AND P1, PT, R0, 0x29, PT ;  /* 0x000000290000780c */ /* 0x000fe40003f24270 */
[----:B------:R-:W-:Y:S02]  /*3970*/  FSEL R145, R40, -INF , P6 ;  /* 0xff80000028917808 */ /* 0x000fe40003000000 */
[----:B------:R-:W-:Y:S02]  /*3980*/  FMNMX.FTZ R40, R74, R44, !PT ;  /* 0x0000002c4a287209 */ /* 0x000fe40007810000 */
[----:B------:R-:W-:Y:S02]  /*3990*/  FSEL R144, R41, -INF , P0 ;  /* 0xff80000029907808 */ /* 0x000fe40000000000 */
[----:B------:R-:W-:-:S02]  /*39a0*/  ISETP.GT.AND P0, PT, R0, 0x39, PT ;  /* 0x000000390000780c */ /* 0x000fc40003f04270 */
[----:B------:R-:W-:Y:S02]  /*39b0*/  FSEL R193, R51, -INF , P1 ;  /* 0xff80000033c17808 */ /* 0x000fe40000800000 */
[----:B------:R-:W-:Y:S02]  /*39c0*/  ISETP.GT.AND P1, PT, R0, 0x30, PT ;  /* 0x000000300000780c */ /* 0x000fe40003f24270 */
[----:B------:R-:W-:Y:S02]  /*39d0*/  FMNMX.FTZ R40, R7, R40, !PT ;  /* 0x0000002807287209 */ /* 0x000fe40007810000 */
[----:B------:R-:W-:Y:S02]  /*39e0*/  FSEL R182, R43, -INF , P0 ;  /* 0xff8000002bb67808 */ /* 0x000fe40000000000 */
[----:B------:R-:W-:Y:S02]  /*39f0*/  ISETP.GT.AND P0, PT, R76, 0x41, PT ;  /* 0x000000414c00780c */ /* 0x000fe40003f04270 */
[----:B------:R-:W-:-:S02]  /*3a00*/  FSEL R147, R46, -INF , P1 ;  /* 0xff8000002e937808 */ /* 0x000fc40000800000 */
[----:B------:R-:W-:Y:S02]  /*3a10*/  FMNMX.FTZ R40, R5, R40, !PT ;  /* 0x0000002805287209 */ /* 0x000fe40007810000 */
[----:B------:R-:W-:Y:S02]  /*3a20*/  ISETP.GT.AND P1, PT, R0, 0x38, PT ;  /* 0x000000380000780c */ /* 0x000fe40003f24270 */
[----:B------:R-:W-:Y:S02]  /*3a30*/  FSEL R159, R33, -INF , P0 ;  /* 0xff800000219f7808 */ /* 0x000fe40000000000 */
[----:B------:R-:W-:Y:S02]  /*3a40*/  ISETP.GT.AND P6, PT, R76, 0x40, PT ;  /* 0x000000404c00780c */ /* 0x000fe40003fc4270 */
[----:B------:R-:W-:Y:S02]  /*3a50*/  FMNMX.FTZ R33, R6, R40, !PT ;  /* 0x0000002806217209 */ /* 0x000fe40007810000 */
[----:B------:R-:W-:-:S02]  /*3a60*/  FSEL R183, R42, -INF , P1 ;  /* 0xff8000002ab77808 */ /* 0x000fc40000800000 */
[----:B------:R-:W-:Y:S02]  /*3a70*/  ISETP.GT.AND P1, PT, R0, 0x40, PT ;  /* 0x000000400000780c */ /* 0x000fe40003f24270 */
[----:B------:R-:W-:Y:S02]  /*3a80*/  FSEL R158, R32, -INF , P6 ;  /* 0xff800000209e7808 */ /* 0x000fe40003000000 */
[----:B------:R-:W-:Y:S02]  /*3a90*/  FMNMX.FTZ R33, R84, R33, !PT ;  /* 0x0000002154217209 */ /* 0x000fe40007810000 */
[----:B------:R-:W-:Y:S02]  /*3aa0*/  FMNMX.FTZ R32, R70, R71, !PT ;  /* 0x0000004746207209 */ /* 0x000fe40007810000 */
[----:B------:R-:W-:Y:S02]  /*3ab0*/  FSEL R162, R34, -INF , P1 ;  /* 0xff80000022a27808 */ /* 0x000fe40000800000 */
[----:B------:R-:W-:-:S02]  /*3ac0*/  ISETP.GT.AND P0, PT, R0, 0x41, PT ;  /* 0x000000410000780c */ /* 0x000fc40003f04270 */
[----:B------:R-:W-:Y:S02]  /*3ad0*/  ISETP.GT.AND P1, PT, R76, 0x48, PT ;  /* 0x000000484c00780c */ /* 0x000fe40003f24270 */
[----:B------:R-:W-:Y:S02]  /*3ae0*/  FMNMX.FTZ R33, R211, R33, !PT ;  /* 0x00000021d3217209 */ /* 0x000fe40007810000 */
[----:B------:R-:W-:Y:S02]  /*3af0*/  FMNMX.FTZ R32, R69, R32, !PT ;  /* 0x0000002045207209 */ /* 0x000fe40007810000 */
[----:B------:R-:W-:Y:S02]  /*3b00*/  FSEL R163, R35, -INF , P0 ;  /* 0xff80000023a37808 */ /* 0x000fe40000000000 */
[----:B------:R-:W-:Y:S02]  /*3b10*/  FSEL R161, R28, -INF , P1 ;  /* 0xff8000001ca17808 */ /* 0x000fe40000800000 */
[----:B------:R-:W-:-:S02]  /*3b20*/  ISETP.GT.AND P0, PT, R76, 0x49, PT ;  /* 0x000000494c00780c */ /* 0x000fc40003f04270 */
[----:B------:R-:W-:Y:S02]  /*3b30*/  FMNMX.FTZ R28, R39, R33, !PT ;  /* 0x00000021271c7209 */ /* 0x000fe40007810000 */
[----:B------:R-:W-:Y:S02]  /*3b40*/  FMNMX.FTZ R32, R68, R32, !PT ;  /* 0x0000002044207209 */ /* 0x000fe40007810000 */
[----:B------:R-:W-:Y:S02]  /*3b50*/  FSEL R160, R29, -INF , P0 ;  /* 0xff8000001da07808 */ /* 0x000fe40000000000 */
[----:B------:R-:W-:Y:S02]  /*3b60*/  FMNMX.FTZ R28, R210, R28, !PT ;  /* 0x0000001cd21c7209 */ /* 0x000fe40007810000 */
[----:B------:R-:W-:Y:S02]  /*3b70*/  FMNMX.FTZ R29, R93, R32, !PT ;  /* 0x000000205d1d7209 */ /* 0x000fe40007810000 */
[----:B------:R-:W-:Y:S01]  /*3b80*/  ISETP.GT.AND P1, PT, R0, 0x48, PT ;  /* 0x000000480000780c */ /* 0x000fe20003f24270 */
[----:B------:R-:W-:Y:S01]  /*3b90*/  LDSM.16.MT88.4 R32, [R230+0x4900] ;  /* 0x00490000e620783b */ /* 0x000fe20000004200 */
[----:B------:R-:W-:-:S02]  /*3ba0*/  FMNMX.FTZ R28, R38, R28, !PT ;  /* 0x0000001c261c7209 */ /* 0x000fc40007810000 */
[----:B------:R-:W-:Y:S02]  /*3bb0*/  FMNMX.FTZ R29, R92, R29, !PT ;  /* 0x0000001d5c1d7209 */ /* 0x000fe40007810000 */
[----:B------:R-:W-:Y:S02]  /*3bc0*/  ISETP.GT.AND P0, PT, R0, 0x49, PT ;  /* 0x000000490000780c */ /* 0x000fe40003f04270 */
        /* <DEDUP_REMOVED lines=11> */
[----:B------:R-:W-:Y:S01]  /*3c80*/  FMNMX.FTZ R24, R195, R24, !PT ;  /* 0x00000018c3187209 */ /* 0x000fe20007810000 */
[----:B------:R-:W-:Y:S01]  /*3c90*/  LDSM.16.MT88.4 R28, [R229+0x4900] ;  /* 0x00490000e51c783b */ /* 0x000fe20000004200 */
[----:B------:R-:W-:Y:S02]  /*3ca0*/  ISETP.GT.AND P1, PT, R0, 0x50, PT ;  /* 0x000000500000780c */ /* 0x000fe40003f24270 */
[----:B------:R-:W-:Y:S02]  /*3cb0*/  FMNMX.FTZ R25, R144, R25, !PT ;  /* 0x0000001990197209 */ /* 0x000fe40007810000 */
[----:B------:R-:W-:Y:S02]  /*3cc0*/  FMNMX.FTZ R24, R37, R24, !PT ;  /* 0x0000001825187209 */ /* 0x000fe40007810000 */
[----:B------:R-:W-:-:S02]  /*3cd0*/  FSEL R169, R26, -INF , P1 ;  /* 0xff8000001aa97808 */ /* 0x000fc40000800000 */
[----:B------:R-:W-:Y:S02]  /*3ce0*/  ISETP.GT.AND P0, PT, R0, 0x51, PT ;  /* 0x000000510000780c */ /* 0x000fe40003f04270 */
[----:B------:R-:W-:Y:S02]  /*3cf0*/  ISETP.GT.AND P1, PT, R76, 0x58, PT ;  /* 0x000000584c00780c */ /* 0x000fe40003f24270 */
[----:B------:R-:W-:Y:S02]  /*3d00*/  FMNMX.FTZ R25, R158, R25, !PT ;  /* 0x000000199e197209 */ /* 0x000fe40007810000 */
[----:B------:R-:W-:Y:S02]  /*3d10*/  FMNMX.FTZ R24, R194, R24, !PT ;  /* 0x00000018c2187209 */ /* 0x000fe40007810000 */
[----:B------:R-:W-:Y:S02]  /*3d20*/  FSEL R168, R27, -INF , P0 ;  /* 0xff8000001ba87808 */ /* 0x000fe40000000000 */
[----:B------:R-:W-:-:S02]  /*3d30*/  FSEL R171, R20, -INF , P1 ;  /* 0xff80000014ab7808 */ /* 0x000fc40000800000 */
[----:B------:R-:W-:Y:S02]  /*3d40*/  ISETP.GT.AND P0, PT, R76, 0x59, PT ;  /* 0x000000594c00780c */ /* 0x000fe40003f04270 */
[----:B------:R-:W-:Y:S02]  /*3d50*/  FMNMX.FTZ R20, R159, R25, !PT ;  /* 0x000000199f147209 */ /* 0x000fe40007810000 */
[----:B------:R-:W-:Y:S02]  /*3d60*/  FMNMX.FTZ R24, R193, R24, !PT ;  /* 0x00000018c1187209 */ /* 0x000fe40007810000 */
[----:B------:R-:W-:Y:S02]  /*3d70*/  FSEL R170, R21, -INF , P0 ;  /* 0xff80000015aa7808 */ /* 0x000fe40000000000 */
[----:B------:R-:W-:Y:S02]  /*3d80*/  FMNMX.FTZ R20, R161, R20, !PT ;  /* 0x00000014a1147209 */ /* 0x000fe40007810000 */
[----:B------:R-:W-:-:S02]  /*3d90*/  FMNMX.FTZ R21, R147, R24, !PT ;  /* 0x0000001893157209 */ /* 0x000fc40007810000 */
[----:B------:R-:W-:Y:S01]  /*3da0*/  ISETP.GT.AND P1, PT, R0, 0x58, PT ;  /* 0x000000580000780c */ /* 0x000fe20003f24270 */
[----:B------:R-:W-:Y:S01]  /*3db0*/  LDSM.16.MT88.4 R24, [R232+0x900] ;  /* 0x00090000e818783b */ /* 0x000fe20000004200 */
[----:B------:R-:W-:Y:S02]  /*3dc0*/  FMNMX.FTZ R20, R160, R20, !PT ;  /* 0x00000014a0147209 */ /* 0x000fe40007810000 */
[----:B------:R-:W-:Y:S02]  /*3dd0*/  FMNMX.FTZ R21, R192, R21, !PT ;  /* 0x00000015c0157209 */ /* 0x000fe40007810000 */
[----:B------:R-:W-:Y:S02]  /*3de0*/  ISETP.GT.AND P0, PT, R0, 0x59, PT ;  /* 0x000000590000780c */ /* 0x000fe40003f04270 */
        /* <DEDUP_REMOVED lines=10> */
[----:B------:R-:W-:Y:S02]  /*3e90*/  FMNMX.FTZ R17, R171, R20, !PT ;  /* 0x00000014ab117209 */ /* 0x000fe40007810000 */
[----:B------:R-:W-:Y:S01]  /*3ea0*/  FMNMX.FTZ R16, R162, R16, !PT ;  /* 0x00000010a2107209 */ /* 0x000fe20007810000 */
[----:B------:R-:W-:Y:S01]  /*3eb0*/  LDSM.16.MT88.4 R20, [R230+0x900] ;  /* 0x00090000e614783b */ /* 0x000fe20000004200 */
[----:B------:R-:W-:Y:S02]  /*3ec0*/  ISETP.GT.AND P1, PT, R76, 0x68, PT ;  /* 0x000000684c00780c */ /* 0x000fe40003f24270 */
[----:B------:R-:W-:-:S02]  /*3ed0*/  FMNMX.FTZ R17, R170, R17, !PT ;  /* 0x00000011aa117209 */ /* 0x000fc40007810000 */
[----:B------:R-:W-:Y:S02]  /*3ee0*/  FMNMX.FTZ R16, R163, R16, !PT ;  /* 0x00000010a3107209 */ /* 0x000fe40007810000 */
[----:B------:R-:W-:Y:S02]  /*3ef0*/  FSEL R155, R148, -INF , P1 ;  /* 0xff800000949b7808 */ /* 0x000fe40000800000 */
[C---:B------:R-:W-:Y:S02]  /*3f00*/  ISETP.GT.AND P0, PT, R76.reuse, 0x69, PT ;  /* 0x000000694c00780c */ /* 0x040fe40003f04270 */
[----:B------:R-:W-:Y:S02]  /*3f10*/  ISETP.GT.AND P1, PT, R76, 0x70, PT ;  /* 0x000000704c00780c */ /* 0x000fe40003f24270 */
[----:B------:R-:W-:Y:S02]  /*3f20*/  FMNMX.FTZ R17, R157, R17, !PT ;  /* 0x000000119d117209 */ /* 0x000fe40007810000 */
[----:B------:R-:W-:-:S02]  /*3f30*/  FMNMX.FTZ R16, R165, R16, !PT ;  /* 0x00000010a5107209 */ /* 0x000fc40007810000 */
[----:B------:R-:W-:Y:S02]  /*3f40*/  FSEL R154, R149, -INF , P0 ;  /* 0xff800000959a7808 */ /* 0x000fe40000000000 */
[----:B------:R-:W-:Y:S02]  /*3f50*/  FSEL R133, R12, -INF , P1 ;  /* 0xff8000000c857808 */ /* 0x000fe40000800000 */
[----:B------:R-:W-:Y:S02]  /*3f60*/  ISETP.GT.AND P0, PT, R76, 0x71, PT ;  /* 0x000000714c00780c */ /* 0x000fe40003f04270 */
[----:B------:R-:W-:Y:S02]  /*3f70*/  FMNMX.FTZ R12, R156, R17, !PT ;  /* 0x000000119c0c7209 */ /* 0x000fe40007810000 */
[----:B------:R-:W-:Y:S02]  /*3f80*/  FMNMX.FTZ R16, R166, R16, !PT ;  /* 0x00000010a6107209 */ /* 0x000fe40007810000 */
[----:B------:R-:W-:-:S02]  /*3f90*/  FSEL R67, R13, -INF , P0 ;  /* 0xff8000000d437808 */ /* 0x000fc40000000000 */
[----:B------:R-:W-:Y:S02]  /*3fa0*/  FMNMX.FTZ R12, R155, R12, !PT ;  /* 0x0000000c9b0c7209 */ /* 0x000fe40007810000 */
[----:B------:R-:W-:Y:S02]  /*3fb0*/  FMNMX.FTZ R13, R169, R16, !PT ;  /* 0x00000010a90d7209 */ /* 0x000fe40007810000 */
[----:B------:R-:W-:Y:S02]  /*3fc0*/  FMNMX.FTZ R12, R154, R12, !PT ;  /* 0x0000000c9a0c7209 */ /* 0x000fe40007810000 */
[----:B------:R-:W-:Y:S02]  /*3fd0*/  FMNMX.FTZ R13, R168, R13, !PT ;  /* 0x0000000da80d7209 */ /* 0x000fe40007810000 */
[----:B------:R-:W-:Y:S02]  /*3fe0*/  ISETP.GT.AND P6, PT, R76, 0x78, PT ;  /* 0x000000784c00780c */ /* 0x000fe40003fc4270 */
[----:B------:R-:W-:-:S02]  /*3ff0*/  ISETP.GT.AND P1, PT, R0, 0x60, PT ;  /* 0x000000600000780c */ /* 0x000fc40003f24270 */
[----:B------:R-:W-:Y:S02]  /*4000*/  FMNMX.FTZ R12, R133, R12, !PT ;  /* 0x0000000c850c7209 */ /* 0x000fe40007810000 */
[----:B------:R-:W-:Y:S02]  /*4010*/  FMNMX.FTZ R13, R167, R13, !PT ;  /* 0x0000000da70d7209 */ /* 0x000fe40007810000 */
[----:B------:R-:W-:Y:S02]  /*4020*/  FSEL R153, R18, -INF , P1 ;  /* 0xff80000012997808 */ /* 0x000fe40000800000 */
[----:B------:R-:W-:Y:S02]  /*4030*/  FSEL R66, R8, -INF , P6 ;  /* 0xff80000008427808 */ /* 0x000fe40003000000 */
[----:B------:R-:W-:Y:S02]  /*4040*/  ISETP.GT.AND P0, PT, R0, 0x61, PT ;  /* 0x000000610000780c */ /* 0x000fe40003f04270 */
[----:B------:R-:W-:-:S02]  /*4050*/  ISETP.GT.AND P1, PT, R76, 0x79, PT ;  /* 0x000000794c00780c */ /* 0x000fc40003f24270 */
[----:B------:R-:W-:Y:S02]  /*4060*/  FMNMX.FTZ R8, R67, R12, !PT ;  /* 0x0000000c43087209 */ /* 0x000fe40007810000 */
[----:B------:R-:W-:Y:S02]  /*4070*/  FMNMX.FTZ R13, R164, R13, !PT ;  /* 0x0000000da40d7209 */ /* 0x000fe40007810000 */
[----:B------:R-:W-:Y:S02]  /*4080*/  FSEL R152, R19, -INF , P0 ;  /* 0xff80000013987808 */ /* 0x000fe40000000000 */
[----:B------:R-:W-:Y:S01]  /*4090*/  FSEL R64, R9, -INF , P1 ;  /* 0xff80000009407808 */ /* 0x000fe20000800000 */
[----:B------:R-:W-:Y:S01]  /*40a0*/  LDSM.16.MT88.4 R16, [R229+0x900] ;  /* 0x00090000e510783b */ /* 0x000fe20000004200 */
[----:B------:R-:W-:Y:S02]  /*40b0*/  FMNMX.FTZ R8, R66, R8, !PT ;  /* 0x0000000842087209 */ /* 0x000fe40007810000 */
[----:B------:R-:W-:-:S02]  /*40c0*/  ISETP.GT.AND P0, PT, R0, 0x68, PT ;  /* 0x000000680000780c */ /* 0x000fc40003f04270 */
[----:B------:R-:W-:Y:S02]  /*40d0*/  FMNMX.FTZ R12, R153, R13, !PT ;  /* 0x0000000d990c7209 */ /* 0x000fe40007810000 */
[----:B------:R-:W-:Y:S02]  /*40e0*/  ISETP.GT.AND P1, PT, R0, 0x69, PT ;  /* 0x000000690000780c */ /* 0x000fe40003f24270 */
[----:B------:R-:W-:Y:S02]  /*40f0*/  FMNMX.FTZ R8, R64, R8, !PT ;  /* 0x0000000840087209 */ /* 0x000fe40007810000 */
[----:B------:R-:W-:Y:S02]  /*4100*/  FSEL R150, R150, -INF , P0 ;  /* 0xff80000096967808 */ /* 0x000fe40000000000 */
[----:B------:R-:W-:Y:S01]  /*4110*/  FMNMX.FTZ R12, R152, R12, !PT ;  /* 0x0000000c980c7209 */ /* 0x000fe20007810000 */
[----:B------:R-:W1:Y:S01]  /*4120*/  SHFL.BFLY PT, R9, R8, 0x2, 0x1f ;  /* 0x0c401f0008097f89 */ /* 0x000e6200000e0000 */
        /* <DEDUP_REMOVED lines=13> */
[----:B------:R-:W-:Y:S02]  /*4200*/  FMNMX.FTZ R0, R61, R12, !PT ;  /* 0x0000000c3d007209 */ /* 0x000fe40007810000 */
[----:B-1----:R-:W-:Y:S01]  /*4210*/  FMNMX.FTZ R10, R9, R8, !PT ;  /* 0x00000008090a7209 */ /* 0x002fe20007810000 */
[----:B------:R-:W-:Y:S01]  /*4220*/  LDSM.16.MT88.4 R12, [R232+0x4900] ;  /* 0x00490000e80c783b */ /* 0x000fe20000004200 */
[----:B------:R-:W-:-:S03]  /*4230*/  FMNMX.FTZ R0, R60, R0, !PT ;  /* 0x000000003c007209 */ /* 0x000fc60007810000 */
[----:B------:R-:W-:Y:S04]  /*4240*/  SHFL.BFLY PT, R9, R10, 0x1, 0x1f ;  /* 0x0c201f000a097f89 */ /* 0x000fe800000e0000 */
[----:B------:R-:W1:Y:S02]  /*4250*/  SHFL.BFLY PT, R8, R0, 0x2, 0x1f ;  /* 0x0c401f0000087f89 */ /* 0x000e6400000e0000 */
[----:B-1----:R-:W-:Y:S02]  /*4260*/  FMNMX.FTZ R8, R0, R8, !PT ;  /* 0x0000000800087209 */ /* 0x002fe40007810000 */
[----:B------:R-:W-:-:S03]  /*4270*/  FMNMX.FTZ R0, R10, R9, !PT ;  /* 0x000000090a007209 */ /* 0x000fc60007810000 */
        /* <DEDUP_REMOVED lines=9> */
[----:B------:R-:W2:Y:S01]  /*4310*/  LDSM.16.MT88.4 R72, [R230+0x100] ;  /* 0x00010000e648783b */ /* 0x000ea20000004200 */
[--C-:B------:R-:W-:Y:S02]  /*4320*/  FFMA.FTZ R51, R7, c[0x0][0x2d0], -R65.reuse ;  /* 0x0000b40007337a23 */ /* 0x100fe40000010841 */
[--C-:B------:R-:W-:Y:S01]  /*4330*/  FFMA.FTZ R50, R5, c[0x0][0x2d0], -R65.reuse ;  /* 0x0000b40005327a23 */ /* 0x100fe20000010841 */
[----:B-1----:R-:W-:Y:S01]  /*4340*/  FMNMX.FTZ R132, R132, R8, !PT ;  /* 0x0000000884847209 */ /* 0x002fe20007810000 */
[--C-:B------:R-:W-:Y:S01]  /*4350*/  FFMA.FTZ R47, R6, c[0x0][0x2d0], -R65.reuse ;  /* 0x0000b400062f7a23 */ /* 0x100fe20000010841 */
[----:B------:R-:W-:Y:S01]  /*4360*/  LDSM.16.MT88.4 R8, [R228+0x900] ;  /* 0x00090000e408783b */ /* 0x000fe20000004200 */
[----:B------:R-:W1:Y:S01]  /*4370*/  MUFU.EX2 R55, R55 ;  /* 0x0000003700377308 */ /* 0x000e620000000800 */
[C---:B------:R-:W-:Y:S01]  /*4380*/  FSETP.NEU.FTZ.AND P0, PT, R132.reuse, -INF , PT ;  /* 0xff8000008400780b */ /* 0x040fe20003f1d000 */
[----:B------:R-:W-:Y:S01]  /*4390*/  FMUL.FTZ R59, R132, c[0x0][0x2d0] ;  /* 0x0000b400843b7a20 */ /* 0x000fe20000410000 */
[----:B------:R-:W3:Y:S01]  /*43a0*/  LDSM.16.MT88.4 R4, [R228+0x4100] ;  /* 0x00410000e404783b */ /* 0x000ee20000004200 */
[----:B------:R-:W-:-:S02]  /*43b0*/  FFMA.FTZ R46, R84, c[0x0][0x2d0], -R65 ;  /* 0x0000b400542e7a23 */ /* 0x000fc40000010841 */
[--C-:B------:R-:W-:Y:S01]  /*43c0*/  FFMA.FTZ R42, R39, c[0x0][0x2d0], -R65.reuse ;  /* 0x0000b400272a7a23 */ /* 0x100fe20000010841 */
[----:B------:R-:W-:Y:S01]  /*43d0*/  FSEL R59, R59, RZ, P0 ;  /* 0x000000ff3b3b7208 */ /* 0x000fe20000000000 */
[----:B------:R-:W-:Y:S01]  /*43e0*/  MUFU.EX2 R53, R53 ;  /* 0x0000003500357308 */ /* 0x000fe20000000800 */
[--C-:B------:R-:W-:Y:S01]  /*43f0*/  FFMA.FTZ R43, R211, c[0x0][0x2d0], -R65.reuse ;  /* 0x0000b400d32b7a23 */ /* 0x100fe20000010841 */
[----:B------:R-:W-:Y:S01]  /*4400*/  PLOP3.LUT P0, PT, PT, PT, UP0, 0x80, 0x0 ;  /* 0x000000000000781c */ /* 0x000fe20003f0f008 */
[----:B------:R-:W-:Y:S02]  /*4410*/  FFMA.FTZ R39, R210, c[0x0][0x2d0], -R65 ;  /* 0x0000b400d2277a23 */ /* 0x000fe40000010841 */
[--C-:B------:R-:W-:Y:S02]  /*4420*/  FFMA.FTZ R58, R70, c[0x0][0x2d0], -R59.reuse ;  /* 0x0000b400463a7a23 */ /* 0x100fe4000001083b */
[--C-:B------:R-:W-:Y:S01]  /*4430*/  FFMA.FTZ R57, R71, c[0x0][0x2d0], -R59.reuse ;  /* 0x0000b40047397a23 */ /* 0x100fe2000001083b */
[----:B------:R-:W4:Y:S01]  /*4440*/  MUFU.EX2 R52, R52 ;  /* 0x0000003400347308 */ /* 0x000f220000000800 */
[--C-:B------:R-:W-:Y:S01]  /*4450*/  FFMA.FTZ R54, R69, c[0x0][0x2d0], -R59.reuse ;  /* 0x0000b40045367a23 */ /* 0x100fe2000001083b */
[----:B-1----:R-:W-:Y:S01]  /*4460*/  F2FP.BF16.PACK_AB R112, R55, R56 ;  /* 0x000000383770723e */ /* 0x002fe200000010ff */
[----:B------:R-:W-:-:S02]  /*4470*/  FFMA.FTZ R48, R68, c[0x0][0x2d0], -R59 ;  /* 0x0000b40044307a23 */ /* 0x000fc4000001083b */
[--C-:B------:R-:W-:Y:S02]  /*4480*/  FFMA.FTZ R49, R93, c[0x0][0x2d0], -R59.reuse ;  /* 0x0000b4005d317a23 */ /* 0x100fe4000001083b */
[--C-:B------:R-:W-:Y:S01]  /*4490*/  FFMA.FTZ R45, R92, c[0x0][0x2d0], -R59.reuse ;  /* 0x0000b4005c2d7a23 */ /* 0x100fe2000001083b */
[----:B------:R-:W-:Y:S01]  /*44a0*/  MUFU.EX2 R58, R58 ;  /* 0x0000003a003a7308 */ /* 0x000fe20000000800 */
[--C-:B------:R-:W-:Y:S02]  /*44b0*/  FFMA.FTZ R44, R105, c[0x0][0x2d0], -R59.reuse ;  /* 0x0000b400692c7a23 */ /* 0x100fe4000001083b */
[----:B------:R-:W-:Y:S02]  /*44c0*/  FFMA.FTZ R41, R104, c[0x0][0x2d0], -R59 ;  /* 0x0000b40068297a23 */ /* 0x000fe4000001083b */
[----:B------:R-:W-:Y:S02]  /*44d0*/  FFMA.FTZ R38, R38, c[0x0][0x2d0], -R65 ;  /* 0x0000b40026267a23 */ /* 0x000fe40000010841 */
[--C-:B------:R-:W-:Y:S01]  /*44e0*/  FFMA.FTZ R40, R195, c[0x0][0x2d0], -R59.reuse ;  /* 0x0000b400c3287a23 */ /* 0x100fe2000001083b */
[----:B------:R-:W1:Y:S01]  /*44f0*/  MUFU.EX2 R57, R57 ;  /* 0x0000003900397308 */ /* 0x000e620000000800 */
[----:B----4-:R-:W-:Y:S01]  /*4500*/  F2FP.BF16.PACK_AB R114, R52, R53 ;  /* 0x000000353472723e */ /* 0x010fe200000010ff */
[----:B------:R-:W-:-:S02]  /*4510*/  FFMA.FTZ R37, R37, c[0x0][0x2d0], -R59 ;  /* 0x0000b40025257a23 */ /* 0x000fc4000001083b */
[--C-:B------:R-:W-:Y:S02]  /*4520*/  FFMA.FTZ R3, R194, c[0x0][0x2d0], -R59.reuse ;  /* 0x0000b400c2037a23 */ /* 0x100fe4000001083b */
[----:B------:R-:W-:Y:S02]  /*4530*/  FFMA.FTZ R2, R193, c[0x0][0x2d0], -R59 ;  /* 0x0000b400c1027a23 */ /* 0x000fe4000001083b */
[----:B------:R-:W-:Y:S01]  /*4540*/  MUFU.EX2 R54, R54 ;  /* 0x0000003600367308 */ /* 0x000fe20000000800 */
[--C-:B------:R-:W-:Y:S02]  /*4550*/  FFMA.FTZ R134, R134, c[0x0][0x2d0], -R65.reuse ;  /* 0x0000b40086867a23 */ /* 0x100fe40000010841 */
[--C-:B------:R-:W-:Y:S02]  /*4560*/  FFMA.FTZ R135, R135, c[0x0][0x2d0], -R65.reuse ;  /* 0x0000b40087877a23 */ /* 0x100fe40000010841 */
[--C-:B------:R-:W-:Y:S02]  /*4570*/  FFMA.FTZ R145, R145, c[0x0][0x2d0], -R65.reuse ;  /* 0x0000b40091917a23 */ /* 0x100fe40000010841 */
[----:B------:R-:W-:Y:S01]  /*4580*/  FFMA.FTZ R144, R144, c[0x0][0x2d0], -R65 ;  /* 0x0000b40090907a23 */ /* 0x000fe20000010841 */
[----:B------:R-:W4:Y:S01]  /*4590*/  MUFU.EX2 R48, R48 ;  /* 0x0000003000307308 */ /* 0x000f220000000800 */
[----:B-1----:R-:W-:Y:S01]  /*45a0*/  F2FP.BF16.PACK_AB R113, R57, R58 ;  /* 0x0000003a3971723e */ /* 0x002fe200000010ff */
[----:B------:R-:W-:-:S02]  /*45b0*/  FFMA.FTZ R147, R147, c[0x0][0x2d0], -R59 ;  /* 0x0000b40093937a23 */ /* 0x000fc4000001083b */
[--C-:B------:R-:W-:Y:S02]  /*45c0*/  FFMA.FTZ R148, R192, c[0x0][0x2d0], -R59.reuse ;  /* 0x0000b400c0947a23 */ /* 0x100fe4000001083b */
[--C-:B------:R-:W-:Y:S02]  /*45d0*/  FFMA.FTZ R151, R183, c[0x0][0x2d0], -R59.reuse ;  /* 0x0000b400b7977a23 */ /* 0x100fe4000001083b */
[----:B------:R-:W1:Y:S01]  /*45e0*/  MUFU.EX2 R51, R51 ;  /* 0x0000003300337308 */ /* 0x000e620000000800 */
[----:B------:R-:W-:Y:S02]  /*45f0*/  FFMA.FTZ R149, R182, c[0x0][0x2d0], -R59 ;  /* 0x0000b400b6957a23 */ /* 0x000fe4000001083b */
[--C-:B------:R-:W-:Y:S02]  /*4600*/  FFMA.FTZ R158, R158, c[0x0][0x2d0], -R65.reuse ;  /* 0x0000b4009e9e7a23 */ /* 0x100fe40000010841 */
[--C-:B------:R-:W-:Y:S02]  /*4610*/  FFMA.FTZ R159, R159, c[0x0][0x2d0], -R65.reuse ;  /* 0x0000b4009f9f7a23 */ /* 0x100fe40000010841 */
[--C-:B------:R-:W-:Y:S01]  /*4620*/  FFMA.FTZ R161, R161, c[0x0][0x2d0], -R65.reuse ;  /* 0x0000b400a1a17a23 */ /* 0x100fe20000010841 */
[----:B----4-:R-:W-:Y:S01]  /*4630*/  F2FP.BF16.PACK_AB R115, R48, R54 ;  /* 0x000000363073723e */ /* 0x010fe200000010ff */
        /* <DEDUP_REMOVED lines=22> */
[----:B--2---:R-:W-:Y:S01]  /*47a0*/  HMMA.16816.F32.BF16 R68, R112, R72, RZ ;  /* 0x000000487044723c */ /* 0x004fe200000418ff */
[--C-:B------:R-:W-:Y:S01]  /*47b0*/  FFMA.FTZ R155, R155, c[0x0][0x2d0], -R65.reuse ;  /* 0x0000b4009b9b7a23 */ /* 0x100fe20000010841 */
[----:B------:R-:W2:Y:S01]  /*47c0*/  MUFU.EX2 R45, R45 ;  /* 0x0000002d002d7308 */ /* 0x000ea20000000800 */
        /* <DEDUP_REMOVED lines=9> */
[----:B------:R-:W-:Y:S01]  /*4860*/  HMMA.16816.F32.BF16 R92, R112, R96, RZ ;  /* 0x00000060705c723c */ /* 0x000fe200000418ff */
[----:B------:R-:W-:Y:S01]  /*4870*/  FADD.FTZ R57, R54, R57 ;  /* 0x0000003936397221 */ /* 0x000fe20000010000 */
[----:B------:R-:W5:Y:S01]  /*4880*/  MUFU.EX2 R41, R41 ;  /* 0x0000002900297308 */ /* 0x000f620000000800 */
[----:B------:R-:W-:-:S02]  /*4890*/  FFMA.FTZ R66, R66, c[0x0][0x2d0], -R65 ;  /* 0x0000b40042427a23 */ /* 0x000fc40000010841 */
[----:B------:R-:W-:Y:S02]  /*48a0*/  FFMA.FTZ R245, R64, c[0x0][0x2d0], -R65 ;  /* 0x0000b40040f57a23 */ /* 0x000fe40000010841 */
[--C-:B------:R-:W-:Y:S01]  /*48b0*/  FFMA.FTZ R63, R63, c[0x0][0x2d0], -R59.reuse ;  /* 0x0000b4003f3f7a23 */ /* 0x100fe2000001083b */
[C---:B------:R-:W-:Y:S01]  /*48c0*/  HMMA.16816.F32.BF16 R120, R112.reuse, R100, RZ ;  /* 0x000000647078723c */ /* 0x040fe200000418ff */
[--C-:B------:R-:W-:Y:S01]  /*48d0*/  FFMA.FTZ R62, R62, c[0x0][0x2d0], -R59.reuse ;  /* 0x0000b4003e3e7a23 */ /* 0x100fe2000001083b */
[----:B------:R-:W2:Y:S01]  /*48e0*/  MUFU.EX2 R43, R43 ;  /* 0x0000002b002b7308 */ /* 0x000ea20000000800 */
[--C-:B------:R-:W-:Y:S02]  /*48f0*/  FFMA.FTZ R246, R60, c[0x0][0x2d0], -R59.reuse ;  /* 0x0000b4003cf67a23 */ /* 0x100fe4000001083b */
[----:B------:R-:W-:Y:S02]  /*4900*/  FFMA.FTZ R61, R61, c[0x0][0x2d0], -R59 ;  /* 0x0000b4003d3d7a23 */ /* 0x000fe4000001083b */
[----:B------:R-:W-:Y:S01]  /*4910*/  FADD.FTZ R52, R52, R55 ;  /* 0x0000003734347221 */ /* 0x000fe20000010000 */
[----:B------:R-:W-:Y:S01]  /*4920*/  HMMA.16816.F32.BF16 R104, R112, R108, RZ ;  /* 0x0000006c7068723c */ /* 0x000fe200000418ff */
[----:B------:R-:W-:Y:S01]  /*4930*/  FADD.FTZ R57, R48, R57 ;  /* 0x0000003930397221 */ /* 0x000fe20000010000 */
[----:B------:R-:W2:Y:S01]  /*4940*/  MUFU.EX2 R42, R42 ;  /* 0x0000002a002a7308 */ /* 0x000ea20000000800 */
[----:B-1----:R-:W-:-:S05]  /*4950*/  FADD.FTZ R52, R51, R52 ;  /* 0x0000003433347221 */ /* 0x002fca0000010000 */
        /* <DEDUP_REMOVED lines=12> */
[C---:B---3--:R-:W-:Y:S02]  /*4a20*/  HMMA.16816.F32.BF16 R116, R112.reuse, R4, RZ ;  /* 0x000000047074723c */ /* 0x048fe400000418ff */
[----:B------:R-:W3:Y:S05]  /*4a30*/  MUFU.EX2 R134, R134 ;  /* 0x0000008600867308 */ /* 0x000eea0000000800 */
[----:B----4-:R-:W-:Y:S01]  /*4a40*/  F2FP.BF16.PACK_AB R4, R50, R51 ;  /* 0x000000333204723e */ /* 0x010fe200000010ff */
[----:B------:R-:W-:Y:S01]  /*4a50*/  HMMA.16816.F32.BF16 R112, R112, R6, RZ ;  /* 0x000000067070723c */ /* 0x000fe200000418ff */
[----:B--2---:R-:W-:Y:S01]  /*4a60*/  F2FP.BF16.PACK_AB R5, R45, R49 ;  /* 0x000000312d05723e */ /* 0x004fe200000010ff */
[----:B------:R-:W2:Y:S01]  /*4a70*/  MUFU.EX2 R135, R135 ;  /* 0x0000008700877308 */ /* 0x000ea20000000800 */
[----:B------:R-:W-:-:S02]  /*4a80*/  FADD.FTZ R49, R49, R57 ;  /* 0x0000003931317221 */ /* 0x000fc40000010000 */
[----:B------:R-:W-:Y:S02]  /*4a90*/  FADD.FTZ R50, R50, R52 ;  /* 0x0000003432327221 */ /* 0x000fe40000010000 */
[----:B------:R-:W-:Y:S01]  /*4aa0*/  F2FP.BF16.PACK_AB R6, R46, R47 ;  /* 0x0000002f2e06723e */ /* 0x000fe200000010ff */
[----:B------:R-:W-:Y:S01]  /*4ab0*/  FADD.FTZ R49, R45, R49 ;  /* 0x000000312d317221 */ /* 0x000fe20000010000 */
[----:B-----5:R-:W-:Y:S01]  /*4ac0*/  F2FP.BF16.PACK_AB R7, R41, R44 ;  /* 0x0000002c2907723e */ /* 0x020fe200000010ff */
[----:B------:R-:W-:Y:S01]  /*4ad0*/  MUFU.EX2 R145, R145 ;  /* 0x0000009100917308 */ /* 0x000fe20000000800 */
[----:B------:R-:W-:Y:S02]  /*4ae0*/  FADD.FTZ R50, R47, R50 ;  /* 0x000000322f327221 */ /* 0x000fe40000010000 */
[----:B------:R-:W-:Y:S02]  /*4af0*/  FADD.FTZ R44, R44, R49 ;  /* 0x000000312c2c7221 */ /* 0x000fe40000010000 */
[----:B------:R-:W-:Y:S01]  /*4b00*/  FADD.FTZ R46, R46, R50 ;  /* 0x000000322e2e7221 */ /* 0x000fe20000010000 */
[----:B------:R-:W-:Y:S01]  /*4b10*/  HMMA.16816.F32.BF16 R84, R4, R8, R84 ;  /* 0x000000080454723c */ /* 0x000fe20000041854 */
[----:B------:R-:W-:Y:S01]  /*4b20*/  FADD.FTZ R44, R41, R44 ;  /* 0x0000002c292c7221 */ /* 0x000fe20000010000 */
[----:B------:R-:W-:Y:S01]  /*4b30*/  MUFU.EX2 R144, R144 ;  /* 0x0000009000907308 */ /* 0x000fe20000000800 */
[----:B------:R-:W-:-:S05]  /*4b40*/  FADD.FTZ R46, R43, R46 ;  /* 0x0000002e2b2e7221 */ /* 0x000fca0000010000 */
[C---:B------:R-:W-:Y:S01]  /*4b50*/  HMMA.16816.F32.BF16 R88, R4.reuse, R10, R88 ;  /* 0x0000000a0458723c */ /* 0x040fe20000041858 */
[----:B------:R-:W4:Y:S01]  /*4b60*/  LDSM.16.MT88.4 R8, [R228+0x4900] ;  /* 0x00490000e408783b */ /* 0x000f220000004200 */
[----:B------:R-:W-:Y:S06]  /*4b70*/  MUFU.EX2 R147, R147 ;  /* 0x0000009300937308 */ /* 0x000fec0000000800 */
[C---:B------:R-:W-:Y:S02]  /*4b80*/  HMMA.16816.F32.BF16 R92, R4.reuse, R12, R92 ;  /* 0x0000000c045c723c */ /* 0x040fe4000004185c */
        /* <DEDUP_REMOVED lines=8> */
[----:B------:R-:W1:Y:S06]  /*4c10*/  MUFU.EX2 R158, R158 ;  /* 0x0000009e009e7308 */ /* 0x000e6c0000000800 */
[C---:B------:R-:W-:Y:S02]  /*4c20*/  HMMA.16816.F32.BF16 R68, R4.reuse, R20, R68 ;  /* 0x000000140444723c */ /* 0x040fe40000041844 */
[----:B------:R-:W1:Y:S06]  /*4c30*/  MUFU.EX2 R159, R159 ;  /* 0x0000009f009f7308 */ /* 0x000e6c0000000800 */
[C---:B----4-:R-:W-:Y:S02]  /*4c40*/  HMMA.16816.F32.BF16 R116, R4.reuse, R8, R116 ;  /* 0x000000080474723c */ /* 0x050fe40000041874 */
[----:B------:R-:W-:Y:S06]  /*4c50*/  MUFU.EX2 R161, R161 ;  /* 0x000000a100a17308 */ /* 0x000fec0000000800 */
[C---:B------:R-:W-:Y:S01]  /*4c60*/  HMMA.16816.F32.BF16 R112, R4.reuse, R10, R112 ;  /* 0x0000000a0470723c */ /* 0x040fe20000041870 */
[----:B------:R-:W4:Y:S01]  /*4c70*/  LDSM.16.MT88.4 R8, [R232+0x5100] ;  /* 0x00510000e808783b */ /* 0x000f220000004200 */
[----:B------:R-:W-:Y:S06]  /*4c80*/  MUFU.EX2 R160, R160 ;  /* 0x000000a000a07308 */ /* 0x000fec0000000800 */
[C---:B------:R-:W-:Y:S01]  /*4c90*/  HMMA.16816.F32.BF16 R72, R4.reuse, R22, R72 ;  /* 0x000000160448723c */ /* 0x040fe20000041848 */
[----:B------:R-:W1:Y:S01]  /*4ca0*/  LDSM.16.MT88.4 R20, [R230+0x1100] ;  /* 0x00110000e614783b */ /* 0x000e620000004200 */
        /* <DEDUP_REMOVED lines=9> */
[----:B------:R-:W2:Y:S01]  /*4d40*/  LDSM.16.MT88.4 R32, [R230+0x5100] ;  /* 0x00510000e620783b */ /* 0x000ea20000004200 */
[----:B------:R-:W1:Y:S06]  /*4d50*/  MUFU.EX2 R181, R181 ;  /* 0x000000b500b57308 */ /* 0x000e6c0000000800 */
[C---:B------:R-:W-:Y:S02]  /*4d60*/  HMMA.16816.F32.BF16 R104, R4.reuse, R28, R104 ;  /* 0x0000001c0468723c */ /* 0x040fe40000041868 */
[----:B------:R-:W2:Y:S06]  /*4d70*/  MUFU.EX2 R180, R180 ;  /* 0x000000b400b47308 */ /* 0x000eac0000000800 */
[----:B------:R-:W-:Y:S01]  /*4d80*/  HMMA.16816.F32.BF16 R108, R4, R30, R108 ;  /* 0x0000001e046c723c */ /* 0x000fe2000004186c */
[----:B------:R-:W2:Y:S01]  /*4d90*/  LDSM.16.MT88.4 R28, [R229+0x5100] ;  /* 0x00510000e51c783b */ /* 0x000ea20000004200 */
[----:B------:R-:W-:Y:S05]  /*4da0*/  MUFU.EX2 R171, R171 ;  /* 0x000000ab00ab7308 */ /* 0x000fea0000000800 */
[C---:B------:R-:W-:Y:S01]  /*4db0*/  F2FP.BF16.PACK_AB R4, R42.reuse, R43 ;  /* 0x0000002b2a04723e */ /* 0x040fe200000010ff */
[----:B------:R-:W-:Y:S01]  /*4dc0*/  FADD.FTZ R42, R42, R46 ;  /* 0x0000002e2a2a7221 */ /* 0x000fe20000010000 */
[----:B-1----:R-:W-:Y:S01]  /*4dd0*/  F2FP.BF16.PACK_AB R5, R37, R40 ;  /* 0x000000282505723e */ /* 0x002fe200000010ff */
[----:B------:R-:W-:Y:S01]  /*4de0*/  MUFU.EX2 R170, R170 ;  /* 0x000000aa00aa7308 */ /* 0x000fe20000000800 */
[----:B------:R-:W-:Y:S01]  /*4df0*/  F2FP.BF16.PACK_AB R6, R38, R39 ;  /* 0x000000272606723e */ /* 0x000fe200000010ff */
[----:B------:R-:W-:Y:S01]  /*4e00*/  FADD.FTZ R40, R40, R44 ;  /* 0x0000002c28287221 */ /* 0x000fe20000010000 */
[----:B------:R-:W-:Y:S01]  /*4e10*/  F2FP.BF16.PACK_AB R7, R2, R3 ;  /* 0x000000030207723e */ /* 0x000fe200000010ff */
[----:B------:R-:W-:-:S02]  /*4e20*/  FADD.FTZ R42, R39, R42 ;  /* 0x0000002a272a7221 */ /* 0x000fc40000010000 */
[----:B------:R-:W-:Y:S02]  /*4e30*/  FADD.FTZ R40, R37, R40 ;  /* 0x0000002825287221 */ /* 0x000fe40000010000 */
[----:B------:R-:W1:Y:S01]  /*4e40*/  MUFU.EX2 R169, R169 ;  /* 0x000000a900a97308 */ /* 0x000e620000000800 */
[----:B------:R-:W-:Y:S01]  /*4e50*/  FADD.FTZ R38, R38, R42 ;  /* 0x0000002a26267221 */ /* 0x000fe20000010000 */
[C---:B------:R-:W-:Y:S01]  /*4e60*/  HMMA.16816.F32.BF16 R84, R4.reuse, R12, R84 ;  /* 0x0000000c0454723c */ /* 0x040fe20000041854 */
[----:B------:R-:W-:Y:S02]  /*4e70*/  FADD.FTZ R3, R3, R40 ;  /* 0x0000002803037221 */ /* 0x000fe40000010000 */
[----:B---3--:R-:W-:Y:S02]  /*4e80*/  FADD.FTZ R38, R134, R38 ;  /* 0x0000002686267221 */ /* 0x008fe40000010000 */
[----:B------:R-:W-:Y:S01]  /*4e90*/  FADD.FTZ R3, R2, R3 ;  /* 0x0000000302037221 */ /* 0x000fe20000010000 */
[----:B------:R-:W3:Y:S02]  /*4ea0*/  MUFU.EX2 R168, R168 ;  /* 0x000000a800a87308 */ /* 0x000ee40000000800 */
[C---:B------:R-:W-:Y:S01]  /*4eb0*/  HMMA.16816.F32.BF16 R88, R4.reuse, R14, R88 ;  /* 0x0000000e0458723c */ /* 0x040fe20000041858 */
[----:B------:R-:W1:Y:S05]  /*4ec0*/  LDSM.16.MT88.4 R12, [R228+0x5100] ;  /* 0x00510000e40c783b */ /* 0x000e6a0000004200 */
[----:B------:R-:W-:Y:S02]  /*4ed0*/  MUFU.EX2 R167, R167 ;  /* 0x000000a700a77308 */ /* 0x000fe40000000800 */
[C---:B----4-:R-:W-:Y:S06]  /*4ee0*/  HMMA.16816.F32.BF16 R92, R4.reuse, R8, R92 ;  /* 0x00000008045c723c */ /* 0x050fec000004185c */
[----:B------:R-:W4:Y:S02]  /*4ef0*/  MUFU.EX2 R164, R164 ;  /* 0x000000a400a47308 */ /* 0x000f240000000800 */
[C---:B------:R-:W-:Y:S01]  /*4f00*/  HMMA.16816.F32.BF16 R96, R4.reuse, R10, R96 ;  /* 0x0000000a0460723c */ /* 0x040fe20000041860 */
[----:B------:R-:W1:Y:S05]  /*4f10*/  LDSM.16.MT88.4 R8, [R228+0x1900] ;  /* 0x00190000e408783b */ /* 0x000e6a0000004200 */
[----:B------:R-:W-:Y:S02]  /*4f20*/  MUFU.EX2 R157, R157 ;  /* 0x0000009d009d7308 */ /* 0x000fe40000000800 */
[C---:B------:R-:W-:Y:S06]  /*4f30*/  HMMA.16816.F32.BF16 R128, R4.reuse, R24, R128 ;  /* 0x000000180480723c */ /* 0x040fec0000041880 */
[----:B------:R-:W1:Y:S02]  /*4f40*/  MUFU.EX2 R156, R156 ;  /* 0x0000009c009c7308 */ /* 0x000e640000000800 */
[C---:B------:R-:W-:Y:S01]  /*4f50*/  HMMA.16816.F32.BF16 R124, R4.reuse, R26, R124 ;  /* 0x0000001a047c723c */ /* 0x040fe2000004187c */
[----:B------:R-:W1:Y:S05]  /*4f60*/  LDSM.16.MT88.4 R24, [R232+0x1900] ;  /* 0x00190000e818783b */ /* 0x000e6a0000004200 */
[----:B------:R-:W-:Y:S02]  /*4f70*/  MUFU.EX2 R155, R155 ;  /* 0x0000009b009b7308 */ /* 0x000fe40000000800 */
[C---:B------:R-:W-:Y:S06]  /*4f80*/  HMMA.16816.F32.BF16 R68, R4.reuse, R20, R68 ;  /* 0x000000140444723c */ /* 0x040fec0000041844 */
[----:B------:R-:W-:Y:S02]  /*4f90*/  MUFU.EX2 R154, R154 ;  /* 0x0000009a009a7308 */ /* 0x000fe40000000800 */
[C---:B------:R-:W-:Y:S01]  /*4fa0*/  HMMA.16816.F32.BF16 R72, R4.reuse, R22, R72 ;  /* 0x000000160448723c */ /* 0x040fe20000041848 */
[----:B------:R-:W-:Y:S05]  /*4fb0*/  LDSM.16.MT88.4 R20, [R230+0x1900] ;  /* 0x00190000e614783b */ /* 0x000fea0000004200 */
[----:B------:R-:W-:Y:S02]  /*4fc0*/  MUFU.EX2 R153, R153 ;  /* 0x0000009900997308 */ /* 0x000fe40000000800 */
[C---:B------:R-:W-:Y:S06]  /*4fd0*/  HMMA.16816.F32.BF16 R76, R4.reuse, R16, R76 ;  /* 0x00000010044c723c */ /* 0x040fec000004184c */
[----:B------:R-:W1:Y:S02]  /*4fe0*/  MUFU.EX2 R152, R152 ;  /* 0x0000009800987308 */ /* 0x000e640000000800 */
[C---:B------:R-:W-:Y:S01]  /*4ff0*/  HMMA.16816.F32.BF16 R80, R4.reuse, R18, R80 ;  /* 0x000000120450723c */ /* 0x040fe20000041850 */
[----:B------:R-:W-:Y:S05]  /*5000*/  LDSM.16.MT88.4 R16, [R229+0x1900] ;  /* 0x00190000e510783b */ /* 0x000fea0000004200 */
[----:B------:R-:W-:Y:S02]  /*5010*/  MUFU.EX2 R66, R66 ;  /* 0x0000004200427308 */ /* 0x000fe40000000800 */
[C---:B--2---:R-:W-:Y:S06]  /*5020*/  HMMA.16816.F32.BF16 R120, R4.reuse, R32, R120 ;  /* 0x000000200478723c */ /* 0x044fec0000041878 */
[----:B------:R-:W-:Y:S02]  /*5030*/  MUFU.EX2 R245, R245 ;  /* 0x000000f500f57308 */ /* 0x000fe40000000800 */
[C---:B------:R-:W-:Y:S01]  /*5040*/  HMMA.16816.F32.BF16 R100, R4.reuse, R34, R100 ;  /* 0x000000220464723c */ /* 0x040fe20000041864 */
[----:B------:R-:W-:Y:S05]  /*5050*/  LDSM.16.MT88.4 R32, [R230+0x5900] ;  /* 0x00590000e620783b */ /* 0x000fea0000004200 */
[----:B------:R-:W-:Y:S02]  /*5060*/  MUFU.EX2 R63, R63 ;  /* 0x0000003f003f7308 */ /* 0x000fe40000000800 */
[C---:B------:R-:W-:Y:S06]  /*5070*/  HMMA.16816.F32.BF16 R104, R4.reuse, R28, R104 ;  /* 0x0000001c0468723c */ /* 0x040fec0000041868 */
[----:B------:R-:W-:Y:S02]  /*5080*/  MUFU.EX2 R62, R62 ;  /* 0x0000003e003e7308 */ /* 0x000fe40000000800 */
[C---:B------:R-:W-:Y:S01]  /*5090*/  HMMA.16816.F32.BF16 R108, R4.reuse, R30, R108 ;  /* 0x0000001e046c723c */ /* 0x040fe2000004186c */
[----:B------:R-:W-:Y:S05]  /*50a0*/  LDSM.16.MT88.4 R28, [R229+0x5900] ;  /* 0x00590000e51c783b */ /* 0x000fea0000004200 */
[----:B------:R-:W-:Y:S02]  /*50b0*/  MUFU.EX2 R246, R246 ;  /* 0x000000f600f67308 */ /* 0x000fe40000000800 */
[C---:B-1----:R-:W-:Y:S08]  /*50c0*/  HMMA.16816.F32.BF16 R116, R4.reuse, R12, R116 ;  /* 0x0000000c0474723c */ /* 0x042ff00000041874 */
[----:B------:R-:W-:Y:S01]  /*50d0*/  HMMA.16816.F32.BF16 R112, R4, R14, R112 ;  /* 0x0000000e0470723c */ /* 0x000fe20000041870 */
[----:B------:R-:W1:Y:S06]  /*50e0*/  LDSM.16.MT88.4 R12, [R232+0x5900] ;  /* 0x00590000e80c783b */ /* 0x000e6c0000004200 */
[C---:B------:R-:W-:Y:S01]  /*50f0*/  F2FP.BF16.PACK_AB R4, R135.reuse, R134 ;  /* 0x000000868704723e */ /* 0x040fe200000010ff */
[----:B------:R-:W-:Y:S01]  /*5100*/  FADD.FTZ R135, R135, R38 ;  /* 0x0000002687877221 */ /* 0x000fe20000010000 */
[----:B-----5:R-:W-:Y:S01]  /*5110*/  F2FP.BF16.PACK_AB R5, R148, R147 ;  /* 0x000000939405723e */ /* 0x020fe200000010ff */
[----:B------:R-:W-:Y:S01]  /*5120*/  FADD.FTZ R147, R147, R3 ;  /* 0x0000000393937221 */ /* 0x000fe20000010000 */
[----:B------:R-:W-:Y:S01]  /*5130*/  F2FP.BF16.PACK_AB R6, R144, R145 ;  /* 0x000000919006723e */ /* 0x000fe200000010ff */
[----:B------:R-:W-:Y:S01]  /*5140*/  FADD.FTZ R135, R145, R135 ;  /* 0x0000008791877221 */ /* 0x000fe20000010000 */
[----:B------:R-:W-:Y:S01]  /*5150*/  F2FP.BF16.PACK_AB R7, R149, R151 ;  /* 0x000000979507723e */ /* 0x000fe200000010ff */
[----:B------:R-:W-:-:S02]  /*5160*/  FADD.FTZ R147, R148, R147 ;  /* 0x0000009394937221 */ /* 0x000fc40000010000 */
[----:B------:R-:W-:Y:S02]  /*5170*/  FADD.FTZ R144, R144, R135 ;  /* 0x0000008790907221 */ /* 0x000fe40000010000 */
[----:B------:R-:W-:Y:S02]  /*5180*/  FADD.FTZ R151, R151, R147 ;  /* 0x0000009397977221 */ /* 0x000fe40000010000 */
[----:B------:R-:W-:Y:S01]  /*5190*/  HMMA.16816.F32.BF16 R84, R4, R8, R84 ;  /* 0x000000080454723c */ /* 0x000fe20000041854 */
[----:B------:R-:W-:Y:S02]  /*51a0*/  FADD.FTZ R144, R158, R144 ;  /* 0x000000909e907221 */ /* 0x000fe40000010000 */
[----:B------:R-:W-:-:S05]  /*51b0*/  FADD.FTZ R151, R149, R151 ;  /* 0x0000009795977221 */ /* 0x000fca0000010000 */
[C---:B------:R-:W-:Y:S01]  /*51c0*/  HMMA.16816.F32.BF16 R88, R4.reuse, R10, R88 ;  /* 0x0000000a0458723c */ /* 0x040fe20000041858 */
[----:B------:R-:W2:Y:S07]  /*51d0*/  LDSM.16.MT88.4 R8, [R228+0x5900] ;  /* 0x00590000e408783b */ /* 0x000eae0000004200 */
[C---:B------:R-:W-:Y:S08]  /*51e0*/  HMMA.16816.F32.BF16 R128, R4.reuse, R24, R128 ;  /* 0x000000180480723c */ /* 0x040ff00000041880 */
[C---:B-1----:R-:W-:Y:S08]  /*51f0*/  HMMA.16816.F32.BF16 R92, R4.reuse, R12, R92 ;  /* 0x0000000c045c723c */ /* 0x042ff0000004185c */
[C---:B------:R-:W-:Y:S01]  /*5200*/  HMMA.16816.F32.BF16 R96, R4.reuse, R14, R96 ;  /* 0x0000000e0460723c */ /* 0x040fe20000041860 */
[----:B------:R-:W1:Y:S07]  /*5210*/  LDSM.16.MT88.4 R12, [R228+0x2100] ;  /* 0x00210000e40c783b */ /* 0x000e6e0000004200 */
[C---:B------:R-:W-:Y:S01]  /*5220*/  HMMA.16816.F32.BF16 R124, R4.reuse, R26, R124 ;  /* 0x0000001a047c723c */ /* 0x040fe2000004187c */
[----:B------:R-:W-:Y:S07]  /*5230*/  LDSM.16.MT88.4 R24, [R232+0x2100] ;  /* 0x00210000e818783b */ /* 0x000fee0000004200 */
[C---:B------:R-:W-:Y:S08]  /*5240*/  HMMA.16816.F32.BF16 R68, R4.reuse, R20, R68 ;  /* 0x000000140444723c */ /* 0x040ff00000041844 */
[C---:B--2---:R-:W-:Y:S08]  /*5250*/  HMMA.16816.F32.BF16 R116, R4.reuse, R8, R116 ;  /* 0x000000080474723c */ /* 0x044ff00000041874 */
[C---:B------:R-:W-:Y:S01]  /*5260*/  HMMA.16816.F32.BF16 R112, R4.reuse, R10, R112 ;  /* 0x0000000a0470723c */ /* 0x040fe20000041870 */
[----:B------:R-:W2:Y:S07]  /*5270*/  LDSM.16.MT88.4 R8, [R232+0x6100] ;  /* 0x00610000e808783b */ /* 0x000eae0000004200 */
[C---:B------:R-:W-:Y:S01]  /*5280*/  HMMA.16816.F32.BF16 R72, R4.reuse, R22, R72 ;  /* 0x000000160448723c */ /* 0x040fe20000041848 */
[----:B------:R-:W5:Y:S07]  /*5290*/  LDSM.16.MT88.4 R20, [R230+0x2100] ;  /* 0x00210000e614783b */ /* 0x000f6e0000004200 */
        /* <DEDUP_REMOVED lines=8> */
[----:B------:R-:W4:Y:S06]  /*5320*/  LDSM.16.MT88.4 R28, [R229+0x6100] ;  /* 0x00610000e51c783b */ /* 0x000f2c0000004200 */
[C---:B------:R-:W-:Y:S01]  /*5330*/  F2FP.BF16.PACK_AB R4, R159.reuse, R158 ;  /* 0x0000009e9f04723e */ /* 0x040fe200000010ff */
[----:B------:R-:W-:Y:S01]  /*5340*/  FADD.FTZ R159, R159, R144 ;  /* 0x000000909f9f7221 */ /* 0x000fe20000010000 */
[----:B------:R-:W-:Y:S01]  /*5350*/  F2FP.BF16.PACK_AB R5, R163, R162 ;  /* 0x000000a2a305723e */ /* 0x000fe200000010ff */
[----:B------:R-:W-:Y:S01]  /*5360*/  FADD.FTZ R162, R162, R151 ;  /* 0x00000097a2a27221 */ /* 0x000fe20000010000 */
[----:B------:R-:W-:Y:S01]  /*5370*/  F2FP.BF16.PACK_AB R6, R160, R161 ;  /* 0x000000a1a006723e */ /* 0x000fe200000010ff */
[----:B------:R-:W-:Y:S01]  /*5380*/  FADD.FTZ R159, R161, R159 ;  /* 0x0000009fa19f7221 */ /* 0x000fe20000010000 */
[----:B------:R-:W-:Y:S01]  /*5390*/  F2FP.BF16.PACK_AB R7, R166, R165 ;  /* 0x000000a5a607723e */ /* 0x000fe200000010ff */
[----:B------:R-:W-:-:S02]  /*53a0*/  FADD.FTZ R162, R163, R162 ;  /* 0x000000a2a3a27221 */ /* 0x000fc40000010000 */
[----:B------:R-:W-:Y:S02]  /*53b0*/  FADD.FTZ R160, R160, R159 ;  /* 0x0000009fa0a07221 */ /* 0x000fe40000010000 */
[----:B------:R-:W-:Y:S02]  /*53c0*/  FADD.FTZ R165, R165, R162 ;  /* 0x000000a2a5a57221 */ /* 0x000fe40000010000 */
[C---:B-1----:R-:W-:Y:S01]  /*53d0*/  HMMA.16816.F32.BF16 R84, R4.reuse, R12, R84 ;  /* 0x0000000c0454723c */ /* 0x042fe20000041854 */
[----:B------:R-:W-:Y:S02]  /*53e0*/  FADD.FTZ R160, R181, R160 ;  /* 0x000000a0b5a07221 */ /* 0x000fe40000010000 */
[----:B------:R-:W-:Y:S02]  /*53f0*/  FADD.FTZ R165, R166, R165 ;  /* 0x000000a5a6a57221 */ /* 0x000fe40000010000 */
[----:B------:R-:W-:Y:S02]  /*5400*/  FADD.FTZ R160, R180, R160 ;  /* 0x000000a0b4a07221 */ /* 0x000fe40000010000 */
[----:B------:R-:W-:Y:S01]  /*5410*/  FADD.FTZ R165, R169, R165 ;  /* 0x000000a5a9a57221 */ /* 0x000fe20000010000 */
[----:B------:R-:W-:Y:S01]  /*5420*/  HMMA.16816.F32.BF16 R88, R4, R14, R88 ;  /* 0x0000000e0458723c */ /* 0x000fe20000041858 */
[----:B------:R-:W1:Y:S02]  /*5430*/  LDSM.16.MT88.4 R12, [R228+0x6100] ;  /* 0x00610000e40c783b */ /* 0x000e640000004200 */
[----:B---3--:R-:W-:-:S05]  /*5440*/  FADD.FTZ R165, R168, R165 ;  /* 0x000000a5a8a57221 */ /* 0x008fca0000010000 */
[C---:B--2---:R-:W-:Y:S08]  /*5450*/  HMMA.16816.F32.BF16 R92, R4.reuse, R8, R92 ;  /* 0x00000008045c723c */ /* 0x044ff0000004185c */
[C---:B------:R-:W-:Y:S01]  /*5460*/  HMMA.16816.F32.BF16 R96, R4.reuse, R10, R96 ;  /* 0x0000000a0460723c */ /* 0x040fe20000041860 */
[----:B------:R-:W2:Y:S07]  /*5470*/  LDSM.16.MT88.4 R8, [R228+0x2900] ;  /* 0x00290000e408783b */ /* 0x000eae0000004200 */
[C---:B------:R-:W-:Y:S08]  /*5480*/  HMMA.16816.F32.BF16 R128, R4.reuse, R24, R128 ;  /* 0x000000180480723c */ /* 0x040ff00000041880 */
[C---:B------:R-:W-:Y:S01]  /*5490*/  HMMA.16816.F32.BF16 R124, R4.reuse, R26, R124 ;  /* 0x0000001a047c723c */ /* 0x040fe2000004187c */
[----:B------:R-:W3:Y:S07]  /*54a0*/  LDSM.16.MT88.4 R24, [R232+0x2900] ;  /* 0x00290000e818783b */ /* 0x000eee0000004200 */
[C---:B-----5:R-:W-:Y:S08]  /*54b0*/  HMMA.16816.F32.BF16 R68, R4.reuse, R20, R68 ;  /* 0x000000140444723c */ /* 0x060ff00000041844 */
[C---:B------:R-:W-:Y:S01]  /*54c0*/  HMMA.16816.F32.BF16 R72, R4.reuse, R22, R72 ;  /* 0x000000160448723c */ /* 0x040fe20000041848 */
[----:B------:R-:W-:Y:S07]  /*54d0*/  LDSM.16.MT88.4 R20, [R230+0x2900] ;  /* 0x00290000e614783b */ /* 0x000fee0000004200 */
[C---:B------:R-:W-:Y:S08]  /*54e0*/  HMMA.16816.F32.BF16 R76, R4.reuse, R16, R76 ;  /* 0x00000010044c723c */ /* 0x040ff0000004184c */
[C---:B------:R-:W-:Y:S01]  /*54f0*/  HMMA.16816.F32.BF16 R80, R4.reuse, R18, R80 ;  /* 0x000000120450723c */ /* 0x040fe20000041850 */
[----:B------:R-:W-:Y:S07]  /*5500*/  LDSM.16.MT88.4 R16, [R229+0x2900] ;  /* 0x00290000e510783b */ /* 0x000fee0000004200 */
[C---:B------:R-:W-:Y:S08]  /*5510*/  HMMA.16816.F32.BF16 R120, R4.reuse, R32, R120 ;  /* 0x000000200478723c */ /* 0x040ff00000041878 */
[C---:B------:R-:W-:Y:S01]  /*5520*/  HMMA.16816.F32.BF16 R100, R4.reuse, R34, R100 ;  /* 0x000000220464723c */ /* 0x040fe20000041864 */
[----:B------:R-:W-:Y:S07]  /*5530*/  LDSM.16.MT88.4 R32, [R230+0x6900] ;  /* 0x00690000e620783b */ /* 0x000fee0000004200 */
[C---:B----4-:R-:W-:Y:S08]  /*5540*/  HMMA.16816.F32.BF16 R104, R4.reuse, R28, R104 ;  /* 0x0000001c0468723c */ /* 0x050ff00000041868 */
[C---:B------:R-:W-:Y:S01]  /*5550*/  HMMA.16816.F32.BF16 R108, R4.reuse, R30, R108 ;  /* 0x0000001e046c723c */ /* 0x040fe2000004186c */
[----:B------:R-:W-:Y:S07]  /*5560*/  LDSM.16.MT88.4 R28, [R229+0x6900] ;  /* 0x00690000e51c783b */ /* 0x000fee0000004200 */
[C---:B-1----:R-:W-:Y:S08]  /*5570*/  HMMA.16816.F32.BF16 R116, R4.reuse, R12, R116 ;  /* 0x0000000c0474723c */ /* 0x042ff00000041874 */
[----:B------:R-:W-:Y:S01]  /*5580*/  HMMA.16816.F32.BF16 R112, R4, R14, R112 ;  /* 0x0000000e0470723c */ /* 0x000fe20000041870 */
[----:B------:R-:W1:Y:S06]  /*5590*/  LDSM.16.MT88.4 R12, [R232+0x6900] ;  /* 0x00690000e80c783b */ /* 0x000e6c0000004200 */
[----:B------:R-:W-:-:S02]  /*55a0*/  F2FP.BF16.PACK_AB R4, R180, R181 ;  /* 0x000000b5b404723e */ /* 0x000fc400000010ff */
[----:B------:R-:W-:Y:S02]  /*55b0*/  F2FP.BF16.PACK_AB R5, R168, R169 ;  /* 0x000000a9a805723e */ /* 0x000fe400000010ff */
[----:B------:R-:W-:Y:S01]  /*55c0*/  F2FP.BF16.PACK_AB R6, R170, R171 ;  /* 0x000000abaa06723e */ /* 0x000fe200000010ff */
[----:B------:R-:W-:Y:S01]  /*55d0*/  FADD.FTZ R171, R171, R160 ;  /* 0x000000a0abab7221 */ /* 0x000fe20000010000 */
[----:B------:R-:W-:Y:S01]  /*55e0*/  F2FP.BF16.PACK_AB R7, R164, R167 ;  /* 0x000000a7a407723e */ /* 0x000fe200000010ff */
[----:B------:R-:W-:Y:S02]  /*55f0*/  FADD.FTZ R167, R167, R165 ;  /* 0x000000a5a7a77221 */ /* 0x000fe40000010000 */
[----:B------:R-:W-:Y:S02]  /*5600*/  FADD.FTZ R171, R170, R171 ;  /* 0x000000abaaab7221 */ /* 0x000fe40000010000 */
[----:B------:R-:W-:Y:S02]  /*5610*/  FADD.FTZ R167, R164, R167 ;  /* 0x000000a7a4a77221 */ /* 0x000fe40000010000 */
        /* <DEDUP_REMOVED lines=9> */
[C---:B------:R-:W-:Y:S01]  /*56b0*/  HMMA.16816.F32.BF16 R120, R4.reuse, R32, R120 ;  /* 0x000000200478723c */ /* 0x040fe20000041878 */
[----:B------:R-:W-:Y:S06]  /*56c0*/  MUFU.EX2 R32, R150 ;  /* 0x0000009600207308 */ /* 0x000fec0000000800 */
[----:B------:R-:W-:Y:S01]  /*56d0*/  FFMA.FTZ R33, R146, c[0x0][0x2d0], -R59 ;  /* 0x0000b40092217a23 */ /* 0x000fe2000001083b */
[C---:B--2---:R-:W-:Y:S05]  /*56e0*/  HMMA.16816.F32.BF16 R116, R4.reuse, R8, R116 ;  /* 0x000000080474723c */ /* 0x044fea0000041874 */
[----:B------:R-:W2:Y:S03]  /*56f0*/  MUFU.EX2 R33, R33 ;  /* 0x0000002100217308 */ /* 0x000ea60000000800 */
[C---:B------:R-:W-:Y:S01]  /*5700*/  HMMA.16816.F32.BF16 R112, R4.reuse, R10, R112 ;  /* 0x0000000a0470723c */ /* 0x040fe20000041870 */
[----:B------:R-:W4:Y:S07]  /*5710*/  LDSM.16.MT88.4 R8, [R232+0x7100] ;  /* 0x00710000e808783b */ /* 0x000f2e0000004200 */
[C---:B------:R-:W-:Y:S08]  /*5720*/  HMMA.16816.F32.BF16 R68, R4.reuse, R20, R68 ;  /* 0x000000140444723c */ /* 0x040ff00000041844 */
        /* <DEDUP_REMOVED lines=8> */
[----:B------:R-:W-:Y:S07]  /*57b0*/  HMMA.16816.F32.BF16 R100, R4, R34, R100 ;  /* 0x000000220464723c */ /* 0x000fee0000041864 */
[----:B------:R-:W-:Y:S01]  /*57c0*/  F2FP.BF16.PACK_AB R4, R156, R157 ;  /* 0x0000009d9c04723e */ /* 0x000fe200000010ff */
[--C-:B------:R-:W-:Y:S01]  /*57d0*/  FFMA.FTZ R34, R133, c[0x0][0x2d0], -R65.reuse ;  /* 0x0000b40085227a23 */ /* 0x100fe20000010841 */
[----:B------:R-:W-:Y:S01]  /*57e0*/  F2FP.BF16.PACK_AB R5, R152, R153 ;  /* 0x000000999805723e */ /* 0x000fe200000010ff */
[----:B------:R-:W-:Y:S01]  /*57f0*/  FFMA.FTZ R35, R67, c[0x0][0x2d0], -R65 ;  /* 0x0000b40043237a23 */ /* 0x000fe20000010841 */
[----:B------:R-:W-:Y:S01]  /*5800*/  F2FP.BF16.PACK_AB R6, R154, R155 ;  /* 0x0000009b9a06723e */ /* 0x000fe200000010ff */
[----:B------:R-:W-:Y:S01]  /*5810*/  FADD.FTZ R157, R157, R171 ;  /* 0x000000ab9d9d7221 */ /* 0x000fe20000010000 */
[----:B--2---:R-:W-:Y:S01]  /*5820*/  F2FP.BF16.PACK_AB R7, R33, R32 ;  /* 0x000000202107723e */ /* 0x004fe200000010ff */
[----:B------:R-:W2:Y:S01]  /*5830*/  MUFU.EX2 R34, R34 ;  /* 0x0000002200227308 */ /* 0x000ea20000000800 */
[----:B------:R-:W-:-:S02]  /*5840*/  FADD.FTZ R153, R153, R167 ;  /* 0x000000a799997221 */ /* 0x000fc40000010000 */
[----:B------:R-:W-:Y:S02]  /*5850*/  FADD.FTZ R157, R156, R157 ;  /* 0x0000009d9c9d7221 */ /* 0x000fe40000010000 */
[----:B------:R-:W-:Y:S01]  /*5860*/  FADD.FTZ R153, R152, R153 ;  /* 0x0000009998997221 */ /* 0x000fe20000010000 */
[C---:B---3--:R-:W-:Y:S01]  /*5870*/  HMMA.16816.F32.BF16 R128, R4.reuse, R24, R128 ;  /* 0x000000180480723c */ /* 0x048fe20000041880 */
[----:B------:R-:W-:Y:S01]  /*5880*/  FADD.FTZ R155, R155, R157 ;  /* 0x0000009d9b9b7221 */ /* 0x000fe20000010000 */
[----:B------:R-:W3:Y:S01]  /*5890*/  MUFU.EX2 R35, R35 ;  /* 0x0000002300237308 */ /* 0x000ee20000000800 */
[----:B------:R-:W-:Y:S02]  /*58a0*/  FADD.FTZ R32, R32, R153 ;  /* 0x0000009920207221 */ /* 0x000fe40000010000 */
[----:B------:R-:W-:Y:S02]  /*58b0*/  FADD.FTZ R155, R154, R155 ;  /* 0x0000009b9a9b7221 */ /* 0x000fe40000010000 */
[----:B------:R-:W-:Y:S01]  /*58c0*/  FADD.FTZ R32, R33, R32 ;  /* 0x0000002021207221 */ /* 0x000fe20000010000 */
[----:B------:R-:W-:Y:S01]  /*58d0*/  HMMA.16816.F32.BF16 R124, R4, R26, R124 ;  /* 0x0000001a047c723c */ /* 0x000fe2000004187c */
[----:B------:R-:W5:Y:S01]  /*58e0*/  LDSM.16.MT88.4 R24, [R229+0x7100] ;  /* 0x00710000e518783b */ /* 0x000f620000004200 */
[----:B--2---:R-:W-:-:S02]  /*58f0*/  FADD.FTZ R155, R34, R155 ;  /* 0x0000009b229b7221 */ /* 0x004fc40000010000 */
[----:B------:R-:W-:-:S04]  /*5900*/  FADD.FTZ R32, R63, R32 ;  /* 0x000000203f207221 */ /* 0x000fc80000010000 */
[----:B-1----:R-:W-:Y:S01]  /*5910*/  HMMA.16816.F32.BF16 R84, R4, R12, R84 ;  /* 0x0000000c0454723c */ /* 0x002fe20000041854 */
[----:B------:R-:W-:Y:S02]  /*5920*/  FADD.FTZ R32, R62, R32 ;  /* 0x000000203e207221 */ /* 0x000fe40000010000 */
[----:B---3--:R-:W-:-:S04]  /*5930*/  FADD.FTZ R155, R35, R155 ;  /* 0x0000009b239b7221 */ /* 0x008fc80000010000 */
[----:B------:R-:W-:Y:S01]  /*5940*/  FADD.FTZ R155, R66, R155 ;  /* 0x0000009b429b7221 */ /* 0x000fe20000010000 */
[C---:B------:R-:W-:Y:S01]  /*5950*/  HMMA.16816.F32.BF16 R88, R4.reuse, R14, R88 ;  /* 0x0000000e0458723c */ /* 0x040fe20000041858 */
[----:B------:R-:W1:Y:S07]  /*5960*/  LDSM.16.MT88.4 R12, [R228+0x7100] ;  /* 0x00710000e40c783b */ /* 0x000e6e0000004200 */
[C---:B----4-:R-:W-:Y:S08]  /*5970*/  HMMA.16816.F32.BF16 R92, R4.reuse, R8, R92 ;  /* 0x00000008045c723c */ /* 0x050ff0000004185c */
[C---:B------:R-:W-:Y:S01]  /*5980*/  HMMA.16816.F32.BF16 R96, R4.reuse, R10, R96 ;  /* 0x0000000a0460723c */ /* 0x040fe20000041860 */
[----:B------:R-:W2:Y:S07]  /*5990*/  LDSM.16.MT88.4 R8, [R230+0x3900] ;  /* 0x00390000e608783b */ /* 0x000eae0000004200 */
[C---:B-----5:R-:W-:Y:S08]  /*59a0*/  HMMA.16816.F32.BF16 R68, R4.reuse, R20, R68 ;  /* 0x000000140444723c */ /* 0x060ff00000041844 */
[C---:B------:R-:W-:Y:S01]  /*59b0*/  HMMA.16816.F32.BF16 R72, R4.reuse, R22, R72 ;  /* 0x000000160448723c */ /* 0x040fe20000041848 */
[----:B------:R-:W-:Y:S07]  /*59c0*/  LDSM.16.MT88.4 R20, [R232+0x3900] ;  /* 0x00390000e814783b */ /* 0x000fee0000004200 */
[C---:B------:R-:W-:Y:S01]  /*59d0*/  HMMA.16816.F32.BF16 R120, R4.reuse, R28, R120 ;  /* 0x0000001c0478723c */ /* 0x040fe20000041878 */
[----:B------:R-:W3:Y:S07]  /*59e0*/  MUFU.EX2 R28, R61 ;  /* 0x0000003d001c7308 */ /* 0x000eee0000000800 */
[C---:B------:R-:W-:Y:S08]  /*59f0*/  HMMA.16816.F32.BF16 R76, R4.reuse, R16, R76 ;  /* 0x00000010044c723c */ /* 0x040ff0000004184c */
[----:B------:R-:W-:Y:S01]  /*5a00*/  HMMA.16816.F32.BF16 R80, R4, R18, R80 ;  /* 0x000000120450723c */ /* 0x000fe20000041850 */
[----:B------:R-:W4:Y:S01]  /*5a10*/  LDSM.16.MT88.4 R16, [R229+0x3900] ;  /* 0x00390000e510783b */ /* 0x000f220000004200 */
[----:B---3--:R-:W-:-:S06]  /*5a20*/  FADD.FTZ R32, R28, R32 ;  /* 0x000000201c207221 */ /* 0x008fcc0000010000 */
[C---:B------:R-:W-:Y:S08]  /*5a30*/  HMMA.16816.F32.BF16 R100, R4.reuse, R30, R100 ;  /* 0x0000001e0464723c */ /* 0x040ff00000041864 */
[C---:B------:R-:W-:Y:S08]  /*5a40*/  HMMA.16816.F32.BF16 R104, R4.reuse, R24, R104 ;  /* 0x000000180468723c */ /* 0x040ff00000041868 */
[C---:B------:R-:W-:Y:S08]  /*5a50*/  HMMA.16816.F32.BF16 R108, R4.reuse, R26, R108 ;  /* 0x0000001a046c723c */ /* 0x040ff0000004186c */
[C---:B-1----:R-:W-:Y:S08]  /*5a60*/  HMMA.16816.F32.BF16 R116, R4.reuse, R12, R116 ;  /* 0x0000000c0474723c */ /* 0x042ff00000041874 */
[----:B------:R-:W-:Y:S01]  /*5a70*/  HMMA.16816.F32.BF16 R112, R4, R14, R112 ;  /* 0x0000000e0470723c */ /* 0x000fe20000041870 */
[----:B------:R-:W1:Y:S06]  /*5a80*/  LDSM.16.MT88.4 R12, [R228+0x3900] ;  /* 0x00390000e40c783b */ /* 0x000e6c0000004200 */
[----:B------:R-:W-:-:S02]  /*5a90*/  F2FP.BF16.PACK_AB R4, R35, R34 ;  /* 0x000000222304723e */ /* 0x000fc400000010ff */
[----:B------:R-:W-:Y:S02]  /*5aa0*/  F2FP.BF16.PACK_AB R5, R62, R63 ;  /* 0x0000003f3e05723e */ /* 0x000fe400000010ff */
[C---:B------:R-:W-:Y:S01]  /*5ab0*/  F2FP.BF16.PACK_AB R6, R245.reuse, R66 ;  /* 0x00000042f506723e */ /* 0x040fe200000010ff */
[----:B------:R-:W-:Y:S01]  /*5ac0*/  FADD.FTZ R245, R245, R155 ;  /* 0x0000009bf5f57221 */ /* 0x000fe20000010000 */
[C---:B------:R-:W-:Y:S01]  /*5ad0*/  F2FP.BF16.PACK_AB R7, R246.reuse, R28 ;  /* 0x0000001cf607723e */ /* 0x040fe200000010ff */
[----:B------:R-:W-:-:S06]  /*5ae0*/  FADD.FTZ R246, R246, R32 ;  /* 0x00000020f6f67221 */ /* 0x000fcc0000010000 */
[C---:B--2---:R-:W-:Y:S08]  /*5af0*/  HMMA.16816.F32.BF16 R68, R4.reuse, R8, R68 ;  /* 0x000000080444723c */ /* 0x044ff00000041844 */
[C---:B------:R-:W-:Y:S01]  /*5b00*/  HMMA.16816.F32.BF16 R72, R4.reuse, R10, R72 ;  /* 0x0000000a0448723c */ /* 0x040fe20000041848 */
[----:B------:R-:W2:Y:S07]  /*5b10*/  LDSM.16.MT88.4 R8, [R232+0x7900] ;  /* 0x00790000e808783b */ /* 0x000eae0000004200 */
[C---:B----4-:R-:W-:Y:S08]  /*5b20*/  HMMA.16816.F32.BF16 R76, R4.reuse, R16, R76 ;  /* 0x00000010044c723c */ /* 0x050ff0000004184c */
[C---:B------:R-:W-:Y:S01]  /*5b30*/  HMMA.16816.F32.BF16 R80, R4.reuse, R18, R80 ;  /* 0x000000120450723c */ /* 0x040fe20000041850 */
[----:B------:R-:W3:Y:S07]  /*5b40*/  LDSM.16.MT88.4 R16, [R230+0x7900] ;  /* 0x00790000e610783b */ /* 0x000eee0000004200 */
[C---:B-1----:R-:W-:Y:S08]  /*5b50*/  HMMA.16816.F32.BF16 R84, R4.reuse, R12, R84 ;  /* 0x0000000c0454723c */ /* 0x042ff00000041854 */
[C---:B------:R-:W-:Y:S01]  /*5b60*/  HMMA.16816.F32.BF16 R88, R4.reuse, R14, R88 ;  /* 0x0000000e0458723c */ /* 0x040fe20000041858 */
[----:B------:R-:W1:Y:S07]  /*5b70*/  LDSM.16.MT88.4 R12, [R229+0x7900] ;  /* 0x00790000e50c783b */ /* 0x000e6e0000004200 */
[C---:B------:R-:W-:Y:S08]  /*5b80*/  HMMA.16816.F32.BF16 R128, R4.reuse, R20, R128 ;  /* 0x000000140480723c */ /* 0x040ff00000041880 */
[C---:B--2---:R-:W-:Y:S08]  /*5b90*/  HMMA.16816.F32.BF16 R92, R4.reuse, R8, R92 ;  /* 0x00000008045c723c */ /* 0x044ff0000004185c */
[C---:B------:R-:W-:Y:S01]  /*5ba0*/  HMMA.16816.F32.BF16 R96, R4.reuse, R10, R96 ;  /* 0x0000000a0460723c */ /* 0x040fe20000041860 */
[----:B------:R-:W2:Y:S07]  /*5bb0*/  LDSM.16.MT88.4 R8, [R228+0x7900] ;  /* 0x00790000e408783b */ /* 0x000eae0000004200 */
[C---:B------:R-:W-:Y:S08]  /*5bc0*/  HMMA.16816.F32.BF16 R124, R4.reuse, R22, R124 ;  /* 0x00000016047c723c */ /* 0x040ff0000004187c */
[C---:B---3--:R-:W-:Y:S08]  /*5bd0*/  HMMA.16816.F32.BF16 R120, R4.reuse, R16, R120 ;  /* 0x000000100478723c */ /* 0x048ff00000041878 */
[C---:B------:R-:W-:Y:S08]  /*5be0*/  HMMA.16816.F32.BF16 R100, R4.reuse, R18, R100 ;  /* 0x000000120464723c */ /* 0x040ff00000041864 */
[C---:B-1----:R-:W-:Y:S08]  /*5bf0*/  HMMA.16816.F32.BF16 R104, R4.reuse, R12, R104 ;  /* 0x0000000c0468723c */ /* 0x042ff00000041868 */
[C---:B------:R-:W-:Y:S08]  /*5c00*/  HMMA.16816.F32.BF16 R108, R4.reuse, R14, R108 ;  /* 0x0000000e046c723c */ /* 0x040ff0000004186c */
[C---:B--2---:R-:W-:Y:S08]  /*5c10*/  HMMA.16816.F32.BF16 R116, R4.reuse, R8, R116 ;  /* 0x000000080474723c */ /* 0x044ff00000041874 */
[----:B------:R-:W-:Y:S01]  /*5c20*/  HMMA.16816.F32.BF16 R112, R4, R10, R112 ;  /* 0x0000000a0470723c */ /* 0x000fe20000041870 */
[----:B------:R-:W-:Y:S07]  /*5c30*/  @!P0 BRA `(.L_x_557) ;  /* 0x0000475000008947 */ /* 0x000fee0003800000 */
[----:B------:R-:W-:Y:S01]  /*5c40*/  PLOP3.LUT P1, PT, PT, PT, UP1, 0x80, 0x0 ;  /* 0x000000000000781c */ /* 0x000fe20003f2f018 */
[----:B------:R-:W-:Y:S01]  /*5c50*/  IMAD.MOV.U32 R2, RZ, RZ, R132 ;  /* 0x000000ffff027224 */ /* 0x000fe200078e0084 */
[----:B------:R-:W-:Y:S01]  /*5c60*/  PLOP3.LUT P0, PT, PT, PT, UP1, 0x80, 0x0 ;  /* 0x000000000000781c */ /* 0x000fe20003f0f018 */
[----:B------:R-:W-:Y:S01]  /*5c70*/  IMAD.MOV.U32 R3, RZ, RZ, R0 ;  /* 0x000000ffff037224 */ /* 0x000fe200078e0000 */
[C---:B------:R-:W-:Y:S01]  /*5c80*/  SHF.L.U64.HI R249, R205.reuse, 0x1, R36 ;  /* 0x00000001cdf97819 */ /* 0x040fe20000010224 */
[----:B------:R-:W-:Y:S01]  /*5c90*/  IMAD.SHL.U32 R248, R205, 0x2, RZ ;  /* 0x00000002cdf87824 */ /* 0x000fe200078e00ff */
[C---:B------:R-:W-:Y:S01]  /*5ca0*/  SHF.L.U64.HI R247, R204.reuse, 0x1, R206 ;  /* 0x00000001ccf77819 */ /* 0x040fe200000102ce */
[----:B------:R-:W-:Y:S01]  /*5cb0*/  IMAD.SHL.U32 R211, R204, 0x2, RZ ;  /* 0x00000002ccd37824 */ /* 0x000fe200078e00ff */
[----:B------:R-:W-:-:S05]  /*5cc0*/  UMOV UR4, 0xffffff80 ;  /* 0xffffff8000047882 */ /* 0x000fca0000000000 */
[----:B------:R-:W-:-:S05]  /*5cd0*/  @P1 IMAD.HI.U32 R210, R207, c[0x0][0x2c8], RZ ;  /* 0x0000b200cfd21a27 */ /* 0x000fca00078e00ff */
[----:B------:R-:W-:Y:S02]  /*5ce0*/  @P0 SHF.R.U32.HI R210, RZ, c[0x0][0x2cc], R210 ;  /* 0x0000b300ffd20a19 */ /* 0x000fe400000116d2 */
.L_x_560:
[----:B------:R-:W-:Y:S04]  /*5cf0*/  DEPBAR.LE SB0, 0x0 ;  /* 0x000080000000791a */ /* 0x000fe80000000000 */
[----:B------:R-:W-:Y:S01]  /*5d00*/  BAR.SYNC.DEFER_BLOCKING 0x0 ;  /* 0x0000000000007b1d */ /* 0x000fe20000010000 */
[----:B------:R-:W-:Y:S05]  /*5d10*/  ISETP.LE.AND P0, PT, RZ, UR10, PT ;  /* 0x0000000aff007c0c */ /* 0x000fea000bf03270 */
[----:B------:R1:W2:Y:S04]  /*5d20*/  LDSM.16.M88.4 R8, [R234+0x8100] ;  /* 0x00810000ea08783b */ /* 0x0002a80000000200 */
[----:B------:R1:W3:Y:S04]  /*5d30*/  LDSM.16.M88.4 R16, [R234+0x8900] ;  /* 0x00890000ea10783b */ /* 0x0002e80000000200 */
[----:B------:R1:W4:Y:S04]  /*5d40*/  LDSM.16.M88.4 R24, [R234+0x9100] ;  /* 0x00910000ea18783b */ /* 0x0003280000000200 */
[----:B------:R1:W1:Y:S04]  /*5d50*/  LDSM.16.M88.4 R32, [R234+0x9900] ;  /* 0x00990000ea20783b */ /* 0x0002680000000200 */
[----:B------:R1:W1:Y:S04]  /*5d60*/  LDSM.16.M88.4 R40, [R234+0xa100] ;  /* 0x00a10000ea28783b */ /* 0x0002680000000200 */
        /* <DEDUP_REMOVED lines=8> */
[----:B------:R1:W1:Y:S04]  /*5df0*/  LDSM.16.M88.4 R160, [R223] ;  /* 0x00000000dfa0783b */ /* 0x0002680000000200 */
[----:B------:R1:W1:Y:S04]  /*5e00*/  LDSM.16.M88.4 R164, [R222] ;  /* 0x00000000dea4783b */ /* 0x0002680000000200 */
[----:B------:R1:W1:Y:S01]  /*5e10*/  LDSM.16.M88.4 R168, [R221] ;  /* 0x00000000dda8783b */ /* 0x0002620000000200 */
[----:B------:R-:W-:-:S05]  /*5e20*/  @!P0 BRA `(.L_x_558) ;  /* 0x0000030000008947 */ /* 0x000fca0003800000 */
[----:B--234-:R-:W-:Y:S01]  /*5e30*/  SHF.R.S32.HI R4, RZ, 0x1f, R236 ;  /* 0x0000001fff047819 */ /* 0x01cfe200000114ec */
        /* <DEDUP_REMOVED lines=14> */
[----:B------:R-:W-:Y:S01]  /*5f20*/  SHFL.IDX PT, R14, R5, RZ, 0x181f ;  /* 0x00181fff050e7589 */ /* 0x000fe200000e0000 */
[----:B------:R-:W-:Y:S03]  /*5f30*/  LOP3.LUT R0, R0, 0xf, RZ, 0xc0, !PT ;  /* 0x0000000f00007812 */ /* 0x000fe600078ec0ff */
[----:B------:R-:W3:Y:S04]  /*5f40*/  SHFL.IDX PT, R12, R4, 0x1, 0x181f ;  /* 0x00381f00040c7f89 */ /* 0x000ee800000e0000 */
[----:B------:R-:W4:Y:S04]  /*5f50*/  SHFL.IDX PT, R13, R5, 0x1, 0x181f ;  /* 0x00381f00050d7f89 */ /* 0x000f2800000e0000 */
[----:B------:R-:W5:Y:S04]  /*5f60*/  SHFL.IDX PT, R6, R4, 0x2, 0x181f ;  /* 0x00581f0004067f89 */ /* 0x000f6800000e0000 */
[----:B------:R-:W1:Y:S04]  /*5f70*/  SHFL.IDX PT, R7, R5, 0x2, 0x181f ;  /* 0x00581f0005077f89 */ /* 0x000e6800000e0000 */
[----:B------:R-:W1:Y:S04]  /*5f80*/  SHFL.IDX PT, R4, R4, 0x3, 0x181f ;  /* 0x00781f0004047f89 */ /* 0x000e6800000e0000 */
[----:B------:R-:W1:Y:S01]  /*5f90*/  SHFL.IDX PT, R5, R5, 0x3, 0x181f ;  /* 0x00781f0005057f89 */ /* 0x000e6200000e0000 */
[CC--:B--2---:R-:W-:Y:S02]  /*5fa0*/  IADD3 R28, P1, R22.reuse, R248.reuse, RZ ;  /* 0x000000f8161c7210 */ /* 0x0c4fe40007f3e0ff */
[-C--:B------:R-:W-:Y:S02]  /*5fb0*/  IADD3 R22, P0, R22, R211.reuse, RZ ;  /* 0x000000d316167210 */ /* 0x080fe40007f1e0ff */
[-C--:B---3--:R-:W-:Y:S01]  /*5fc0*/  IADD3 R20, P6, R12, R248.reuse, RZ ;  /* 0x000000f80c147210 */ /* 0x088fe20007fde0ff */
[----:B------:R-:W-:Y:S01]  /*5fd0*/  IMAD.X R29, R14, 0x1, R249, P1 ;  /* 0x000000010e1d7824 */ /* 0x000fe200008e06f9 */
[-C--:B------:R-:W-:Y:S01]  /*5fe0*/  IADD3 R12, P1, R12, R211.reuse, RZ ;  /* 0x000000d30c0c7210 */ /* 0x080fe20007f3e0ff */
[----:B------:R-:W-:Y:S02]  /*5ff0*/  IMAD.X R23, R14, 0x1, R247, P0 ;  /* 0x000000010e177824 */ /* 0x000fe400000e06f7 */
[C---:B----4-:R-:W-:Y:S01]  /*6000*/  IMAD.X R21, R13.reuse, 0x1, R249, P6 ;  /* 0x000000010d157824 */ /* 0x050fe200030e06f9 */
[----:B------:R2:W-:Y:S01]  /*6010*/  LDGSTS.E.BYPASS.LTC128B.128 [R244], [R28.64], !P5 ;  /* 0x000000001cf47fae */ /* 0x0005e2000e901d4e */
[CC--:B-----5:R-:W-:Y:S01]  /*6020*/  IADD3 R14, P0, R6.reuse, R248.reuse, RZ ;  /* 0x000000f8060e7210 */ /* 0x0e0fe20007f1e0ff */
[----:B------:R-:W-:Y:S01]  /*6030*/  IMAD.X R13, R13, 0x1, R247, P1 ;  /* 0x000000010d0d7824 */ /* 0x000fe200008e06f7 */
[----:B------:R-:W-:Y:S01]  /*6040*/  IADD3 R6, P6, R6, R211, RZ ;  /* 0x000000d306067210 */ /* 0x000fe20007fde0ff */
[----:B------:R2:W-:Y:S02]  /*6050*/  LDGSTS.E.BYPASS.LTC128B.128 [R243], [R22.64], !P4 ;  /* 0x0000000016f37fae */ /* 0x0005e4000e101d4e */
[C---:B-1----:R-:W-:Y:S02]  /*6060*/  IMAD.X R15, R7.reuse, 0x1, R249, P0 ;  /* 0x00000001070f7824 */ /* 0x042fe400000e06f9 */
[----:B------:R2:W-:Y:S01]  /*6070*/  LDGSTS.E.BYPASS.LTC128B.128 [R242], [R20.64], !P5 ;  /* 0x0000000014f27fae */ /* 0x0005e2000e901d4e */
[----:B------:R-:W-:Y:S01]  /*6080*/  IMAD.X R7, R7, 0x1, R247, P6 ;  /* 0x0000000107077824 */ /* 0x000fe200030e06f7 */
[----:B------:R-:W-:Y:S02]  /*6090*/  IADD3 R36, P6, R4, R248, RZ ;  /* 0x000000f804247210 */ /* 0x000fe40007fde0ff */
[----:B------:R2:W-:Y:S01]  /*60a0*/  LDGSTS.E.BYPASS.LTC128B.128 [R241], [R12.64], !P4 ;  /* 0x000000000cf17fae */ /* 0x0005e2000e101d4e */
[----:B------:R-:W-:Y:S02]  /*60b0*/  IADD3 R30, P1, P0, R0, R4, R211 ;  /* 0x00000004001e7210 */ /* 0x000fe4000783e0d3 */
[----:B------:R-:W-:Y:S01]  /*60c0*/  IMAD.X R37, R5, 0x1, R249, P6 ;  /* 0x0000000105257824 */ /* 0x000fe200030e06f9 */
[----:B------:R2:W-:Y:S01]  /*60d0*/  LDGSTS.E.BYPASS.LTC128B.128 [R240], [R14.64], !P5 ;  /* 0x000000000ef07fae */ /* 0x0005e2000e901d4e */
[----:B------:R-:W-:Y:S02]  /*60e0*/  ISETP.NE.U32.AND P6, PT, R209, RZ, PT ;  /* 0x000000ffd100720c */ /* 0x000fe40003fc5070 */
[----:B------:R-:W-:Y:S01]  /*60f0*/  IADD3.X R31, RZ, R5, R247, P1, P0 ;  /* 0x00000005ff1f7210 */ /* 0x000fe20000fe04f7 */
[----:B------:R2:W-:Y:S04]  /*6100*/  LDGSTS.E.BYPASS.LTC128B.128 [R239], [R6.64], !P4 ;  /* 0x0000000006ef7fae */ /* 0x0005e8000e101d4e */
[----:B------:R2:W-:Y:S06]  /*6110*/  LDGSTS.E.BYPASS.LTC128B.128 [R244+0x3000], [R36.64], !P5 ;  /* 0x0300000024f47fae */ /* 0x0005ec000e901d4e */
[----:B------:R2:W-:Y:S02]  /*6120*/  LDGSTS.E.BYPASS.LTC128B.128.ZFILL [R244+0x7000], [R30.64], P6 ;  /* 0x070000001ef47fae */ /* 0x0005e4000b141d4e */
.L_x_558:
[C---:B--234-:R-:W-:Y:S01]  /*6130*/  HMMA.16816.F32.BF16 R4, R136.reuse, R8, RZ ;  /* 0x000000088804723c */ /* 0x05cfe200000418ff */
[----:B------:R-:W-:Y:S01]  /*6140*/  LDSM.16.M88.4 R180, [R220+0x3800] ;  /* 0x00380000dcb4783b */ /* 0x000fe20000000200 */
[----:B------:R-:W-:Y:S06]  /*6150*/  UISETP.GE.AND UP0, UPT, UR10, 0x1, UPT ;  /* 0x000000010a00788c */ /* 0x000fec000bf06270 */
[C---:B------:R-:W-:Y:S01]  /*6160*/  HMMA.16816.F32.BF16 R8, R136.reuse, R10, RZ ;  /* 0x0000000a8808723c */ /* 0x040fe200000418ff */
[----:B------:R-:W0:Y:S01]  /*6170*/  LDGDEPBAR ;  /* 0x00000000000079af */ /* 0x000e220000000000 */
[----:B------:R-:W-:Y:S06]  /*6180*/  PLOP3.LUT P0, PT, PT, PT, UP0, 0x80, 0x0 ;  /* 0x000000000000781c */ /* 0x000fec0003f0f008 */
[C---:B------:R-:W-:Y:S01]  /*6190*/  HMMA.16816.F32.BF16 R12, R136.reuse, R16, RZ ;  /* 0x00000010880c723c */ /* 0x040fe200000418ff */
[----:B------:R-:W-:Y:S07]  /*61a0*/  LDSM.16.M88.4 R192, [R219] ;  /* 0x00000000dbc0783b */ /* 0x000fee0000000200 */
[C---:B------:R-:W-:Y:S08]  /*61b0*/  HMMA.16816.F32.BF16 R16, R136.reuse, R18, RZ ;  /* 0x000000128810723c */ /* 0x040ff000000418ff */
[C---:B------:R-:W-:Y:S08]  /*61c0*/  HMMA.16816.F32.BF16 R20, R136.reuse, R24, RZ ;  /* 0x000000188814723c */ /* 0x040ff000000418ff */
[C---:B------:R-:W-:Y:S08]  /*61d0*/  HMMA.16816.F32.BF16 R24, R136.reuse, R26, RZ ;  /* 0x0000001a8818723c */ /* 0x040ff000000418ff */
[C---:B-1----:R-:W-:Y:S08]  /*61e0*/  HMMA.16816.F32.BF16 R28, R136.reuse, R32, RZ ;  /* 0x00000020881c723c */ /* 0x042ff000000418ff */
        /* <DEDUP_REMOVED lines=26> */
[----:B------:R-:W-:Y:S07]  /*6390*/  LDSM.16.M88.4 R160, [R220+0x800] ;  /* 0x00080000dca0783b */ /* 0x000fee0000000200 */
[C---:B------:R-:W-:Y:S08]  /*63a0*/  HMMA.16816.F32.BF16 R52, R140.reuse, R164, R52 ;  /* 0x000000a48c34723c */ /* 0x040ff00000041834 */
[C---:B------:R-:W-:Y:S01]  /*63b0*/  HMMA.16816.F32.BF16 R56, R140.reuse, R166, R56 ;  /* 0x000000a68c38723c */ /* 0x040fe20000041838 */
[----:B------:R-:W-:Y:S07]  /*63c0*/  LDSM.16.M88.4 R164, [R220+0x1000] ;  /* 0x00100000dca4783b */ /* 0x000fee0000000200 */
        /* <DEDUP_REMOVED lines=14> */
[----:B------:R-:W4:Y:S07]  /*64b0*/  LDSM.16.M88.4 R152, [R220] ;  /* 0x00000000dc98783b */ /* 0x000f2e0000000200 */
[C---:B-----5:R-:W-:Y:S08]  /*64c0*/  HMMA.16816.F32.BF16 R36, R172.reuse, R156, R36 ;  /* 0x0000009cac24723c */ /* 0x060ff00000041824 */
[C---:B------:R-:W-:Y:S01]  /*64d0*/  HMMA.16816.F32.BF16 R40, R172.reuse, R158, R40 ;  /* 0x0000009eac28723c */ /* 0x040fe20000041828 */
        /* <DEDUP_REMOVED lines=42> */
[----:B------:R-:W-:Y:S07]  /*6780*/  LDSM.16.M88.4 R156, [R213] ;  /* 0x00000000d59c783b */ /* 0x000fee0000000200 */
[C---:B------:R-:W-:Y:S08]  /*6790*/  HMMA.16816.F32.BF16 R28, R184.reuse, R160, R28 ;  /* 0x000000a0b81c723c */ /* 0x040ff0000004181c */
[C---:B------:R-:W-:Y:S01]  /*67a0*/  HMMA.16816.F32.BF16 R32, R184.reuse, R162, R32 ;  /* 0x000000a2b820723c */ /* 0x040fe20000041820 */
[----:B------:R-:W-:Y:S07]  /*67b0*/  LDSM.16.M88.4 R160, [R212] ;  /* 0x00000000d4a0783b */ /* 0x000fee0000000200 */
[C---:B------:R-:W-:Y:S08]  /*67c0*/  HMMA.16816.F32.BF16 R36, R184.reuse, R164, R36 ;  /* 0x000000a4b824723c */ /* 0x040ff00000041824 */
[C---:B------:R-:W-:Y:S01]  /*67d0*/  HMMA.16816.F32.BF16 R40, R184.reuse, R166, R40 ;  /* 0x000000a6b828723c */ /* 0x040fe20000041828 */
[----:B------:R-:W-:Y:S07]  /*67e0*/  LDSM.16.M88.4 R164, [R231+0xc100] ;  /* 0x00c10000e7a4783b */ /* 0x000fee0000000200 */
[C---:B------:R-:W-:Y:S08]  /*67f0*/  HMMA.16816.F32.BF16 R44, R184.reuse, R168, R44 ;  /* 0x000000a8b82c723c */ /* 0x040ff0000004182c */
[C---:B------:R-:W-:Y:S01]  /*6800*/  HMMA.16816.F32.BF16 R48, R184.reuse, R170, R48 ;  /* 0x000000aab830723c */ /* 0x040fe20000041830 */
[----:B------:R-:W-:Y:S07]  /*6810*/  LDSM.16.M88.4 R168, [R231+0xc900] ;  /* 0x00c90000e7a8783b */ /* 0x000fee0000000200 */
[C---:B-1----:R-:W-:Y:S08]  /*6820*/  HMMA.16816.F32.BF16 R52, R184.reuse, R132, R52 ;  /* 0x00000084b834723c */ /* 0x042ff00000041834 */
[C---:B------:R-:W-:Y:S01]  /*6830*/  HMMA.16816.F32.BF16 R56, R184.reuse, R134, R56 ;  /* 0x00000086b838723c */ /* 0x040fe20000041838 */
[----:B------:R-:W1:Y:S07]  /*6840*/  LDSM.16.M88.4 R132, [R215] ;  /* 0x00000000d784783b */ /* 0x000e6e0000000200 */
[C---:B--2---:R-:W-:Y:S08]  /*6850*/  HMMA.16816.F32.BF16 R60, R184.reuse, R144, R60 ;  /* 0x00000090b83c723c */ /* 0x044ff0000004183c */
[----:B------:R-:W-:Y:S01]  /*6860*/  HMMA.16816.F32.BF16 R64, R184, R146, R64 ;  /* 0x00000092b840723c */ /* 0x000fe20000041840 */
[----:B------:R-:W2:Y:S07]  /*6870*/  LDSM.16.M88.4 R144, [R214] ;  /* 0x00000000d690783b */ /* 0x000eae0000000200 */
[C---:B------:R-:W-:Y:S08]  /*6880*/  HMMA.16816.F32.BF16 R4, R188.reuse, R192, R4 ;  /* 0x000000c0bc04723c */ /* 0x040ff00000041804 */
[C---:B------:R-:W-:Y:S01]  /*6890*/  HMMA.16816.F32.BF16 R8, R188.reuse, R194, R8 ;  /* 0x000000c2bc08723c */ /* 0x040fe20000041808 */
[----:B------:R-:W5:Y:S07]  /*68a0*/  LDSM.16.M88.4 R192, [R231+0xd100] ;  /* 0x00d10000e7c0783b */ /* 0x000f6e0000000200 */
[C---:B------:R-:W-:Y:S08]  /*68b0*/  HMMA.16816.F32.BF16 R12, R188.reuse, R180, R12 ;  /* 0x000000b4bc0c723c */ /* 0x040ff0000004180c */
        /* <DEDUP_REMOVED lines=16> */
[----:B------:R-:W1:Y:S07]  /*69c0*/  LDSM.16.M88.4 R156, [R220+0x4000] ;  /* 0x00400000dc9c783b */ /* 0x000e6e0000000200 */
[C---:B------:R-:W-:Y:S08]  /*69d0*/  HMMA.16816.F32.BF16 R60, R188.reuse, R160, R60 ;  /* 0x000000a0bc3c723c */ /* 0x040ff0000004183c */
[----:B------:R-:W-:Y:S01]  /*69e0*/  HMMA.16816.F32.BF16 R64, R188, R162, R64 ;  /* 0x000000a2bc40723c */ /* 0x000fe20000041840 */
        /* <DEDUP_REMOVED lines=18> */
[----:B------:R-:W4:Y:S01]  /*6b10*/  LDSM.16.M88.4 R152, [R220+0x7800] ;  /* 0x00780000dc98783b */ /* 0x000f220000000200 */
[----:B------:R-:W-:Y:S06]  /*6b20*/  DEPBAR.LE SB0, 0x0 ;  /* 0x000080000000791a */ /* 0x000fec0000000000 */
[C---:B-1----:R-:W-:Y:S01]  /*6b30*/  HMMA.16816.F32.BF16 R52, R196.reuse, R132, R52 ;  /* 0x00000084c434723c */ /* 0x042fe20000041834 */
[----:B------:R-:W-:Y:S07]  /*6b40*/  BAR.SYNC.DEFER_BLOCKING 0x0 ;  /* 0x0000000000007b1d */ /* 0x000fee0000010000 */
[C---:B------:R-:W-:Y:S08]  /*6b50*/  HMMA.16816.F32.BF16 R56, R196.reuse, R134, R56 ;  /* 0x00000086c438723c */ /* 0x040ff00000041838 */
[C---:B--2---:R-:W-:Y:S08]  /*6b60*/  HMMA.16816.F32.BF16 R60, R196.reuse, R144, R60 ;  /* 0x00000090c43c723c */ /* 0x044ff0000004183c */
        /* <DEDUP_REMOVED lines=16> */
[----:B------:R-:W-:Y:S01]  /*6c70*/  HMMA.16816.F32.BF16 R64, R200, R154, R64 ;  /* 0x0000009ac840723c */ /* 0x000fe20000041840 */
[----:B------:R-:W-:-:S07]  /*6c80*/  @!P0 BRA `(.L_x_559) ;  /* 0x000003e000008947 */ /* 0x000fce0003800000 */
        /* <DEDUP_REMOVED lines=34> */
[----:B------:R-:W5:Y:S04]  /*6eb0*/  SHFL.IDX PT, R135, R133, 0x2, 0x181f ;  /* 0x00581f0085877f89 */ /* 0x000f6800000e0000 */
[----:B------:R-:W5:Y:S01]  /*6ec0*/  SHFL.IDX PT, R132, R132, 0x3, 0x181f ;  /* 0x00781f0084847f89 */ /* 0x000f6200000e0000 */
[CC--:B-1----:R-:W-:Y:S02]  /*6ed0*/  IADD3 R152, P1, R150.reuse, R248.reuse, RZ ;  /* 0x000000f896987210 */ /* 0x0c2fe40007f3e0ff */
[-C--:B------:R-:W-:Y:S01]  /*6ee0*/  IADD3 R150, P0, R150, R211.reuse, RZ ;  /* 0x000000d396967210 */ /* 0x080fe20007f1e0ff */
[----:B------:R-:W1:Y:S02]  /*6ef0*/  SHFL.IDX PT, R133, R133, 0x3, 0x181f ;  /* 0x00781f0085857f89 */ /* 0x000e6400000e0000 */
[----:B--2---:R-:W-:Y:S01]  /*6f00*/  IMAD.X R153, R146, 0x1, R249, P1 ;  /* 0x0000000192997824 */ /* 0x004fe200008e06f9 */
[-C--:B---3--:R-:W-:Y:S01]  /*6f10*/  IADD3 R148, P6, R144, R248.reuse, RZ ;  /* 0x000000f890947210 */ /* 0x088fe20007fde0ff */
[----:B------:R-:W-:Y:S01]  /*6f20*/  IMAD.X R151, R146, 0x1, R247, P0 ;  /* 0x0000000192977824 */ /* 0x000fe200000e06f7 */
[-C--:B------:R-:W-:Y:S02]  /*6f30*/  IADD3 R144, P1, R144, R211.reuse, RZ ;  /* 0x000000d390907210 */ /* 0x080fe40007f3e0ff */
[----:B------:R2:W-:Y:S01]  /*6f40*/  LDGSTS.E.BYPASS.LTC128B.128 [R237+0x8100], [R152.64], !P5 ;  /* 0x0810000098ed7fae */ /* 0x0005e2000e901d4e */
[C---:B----4-:R-:W-:Y:S03]  /*6f50*/  IMAD.X R149, R145.reuse, 0x1, R249, P6 ;  /* 0x0000000191957824 */ /* 0x050fe600030e06f9 */
[----:B------:R2:W-:Y:S01]  /*6f60*/  LDGSTS.E.BYPASS.LTC128B.128 [R237+0xc100], [R150.64], !P4 ;  /* 0x0c10000096ed7fae */ /* 0x0005e2000e101d4e */
[CC--:B-----5:R-:W-:Y:S01]  /*6f70*/  IADD3 R146, P0, R134.reuse, R248.reuse, RZ ;  /* 0x000000f886927210 */ /* 0x0e0fe20007f1e0ff */
[----:B------:R-:W-:Y:S01]  /*6f80*/  IMAD.X R145, R145, 0x1, R247, P1 ;  /* 0x0000000191917824 */ /* 0x000fe200008e06f7 */
[----:B------:R-:W-:Y:S01]  /*6f90*/  IADD3 R134, P6, R134, R211, RZ ;  /* 0x000000d386867210 */ /* 0x000fe20007fde0ff */
[----:B------:R2:W-:Y:S02]  /*6fa0*/  LDGSTS.E.BYPASS.LTC128B.128 [R237+0x9100], [R148.64], !P5 ;  /* 0x0910000094ed7fae */ /* 0x0005e4000e901d4e */
[C---:B------:R-:W-:Y:S02]  /*6fb0*/  IMAD.X R147, R135.reuse, 0x1, R249, P0 ;  /* 0x0000000187937824 */ /* 0x040fe400000e06f9 */
[----:B------:R2:W-:Y:S01]  /*6fc0*/  LDGSTS.E.BYPASS.LTC128B.128 [R237+0xd100], [R144.64], !P4 ;  /* 0x0d10000090ed7fae */ /* 0x0005e2000e101d4e */
[----:B------:R-:W-:Y:S01]  /*6fd0*/  IMAD.X R135, R135, 0x1, R247, P6 ;  /* 0x0000000187877824 */ /* 0x000fe200030e06f7 */
[----:B------:R-:W-:Y:S02]  /*6fe0*/  IADD3 R156, P6, R132, R248, RZ ;  /* 0x000000f8849c7210 */ /* 0x000fe40007fde0ff */
[----:B------:R2:W-:Y:S01]  /*6ff0*/  LDGSTS.E.BYPASS.LTC128B.128 [R237+0xa100], [R146.64], !P5 ;  /* 0x0a10000092ed7fae */ /* 0x0005e2000e901d4e */
[----:B------:R-:W-:Y:S02]  /*7000*/  IADD3 R154, P1, P0, R0, R132, R211 ;  /* 0x00000084009a7210 */ /* 0x000fe4000783e0d3 */
[----:B-1----:R-:W-:Y:S01]  /*7010*/  IMAD.X R157, R133, 0x1, R249, P6 ;  /* 0x00000001859d7824 */ /* 0x002fe200030e06f9 */
[----:B------:R2:W-:Y:S01]  /*7020*/  LDGSTS.E.BYPASS.LTC128B.128 [R237+0xe100], [R134.64], !P4 ;  /* 0x0e10000086ed7fae */ /* 0x0005e2000e101d4e */
[----:B------:R-:W-:Y:S02]  /*7030*/  ISETP.NE.U32.AND P6, PT, R209, RZ, PT ;  /* 0x000000ffd100720c */ /* 0x000fe40003fc5070 */
[----:B------:R-:W-:Y:S01]  /*7040*/  IADD3.X R155, RZ, R133, R247, P1, P0 ;  /* 0x00000085ff9b7210 */ /* 0x000fe20000fe04f7 */
[----:B------:R2:W-:Y:S10]  /*7050*/  LDGSTS.E.BYPASS.LTC128B.128 [R237+0xb100], [R156.64], !P5 ;  /* 0x0b1000009ced7fae */ /* 0x0005f4000e901d4e */
[----:B------:R2:W-:Y:S02]  /*7060*/  LDGSTS.E.BYPASS.LTC128B.128.ZFILL [R237+0xf100], [R154.64], P6 ;  /* 0x0f1000009aed7fae */ /* 0x0005e4000b141d4e */
.L_x_559:
[----:B------:R-:W-:Y:S01]  /*7070*/  PLOP3.LUT P0, PT, PT, PT, UP1, 0x80, 0x0 ;  /* 0x000000000000781c */ /* 0x000fe20003f0f018 */
[----:B------:R-:W-:Y:S01]  /*7080*/  IMAD.MOV.U32 R132, RZ, RZ, R207 ;  /* 0x000000ffff847224 */ /* 0x000fe200078e00cf */
[----:B------:R-:W-:Y:S01]  /*7090*/  UIMAD UR7, UR10, UR4, 0x1 ;  /* 0x000000010a0774a4 */ /* 0x000fe2000f8e0204 */
[----:B------:R-:W0:Y:S01]  /*70a0*/  LDGDEPBAR ;  /* 0x00000000000079af */ /* 0x000e220000000000 */
[----:B------:R-:W-:Y:S02]  /*70b0*/  UISETP.GT.AND UP0, UPT, UR10, UR5, UPT ;  /* 0x000000050a00728c */ /* 0x000fe4000bf04270 */
[----:B------:R-:W-:Y:S07]  /*70c0*/  UIADD3 UR10, UR10, -0x1, URZ ;  /* 0xffffffff0a0a7890 */ /* 0x000fee000fffe03f */
[----:B------:R-:W-:Y:S05]  /*70d0*/  @P0 IMAD.MOV.U32 R132, RZ, RZ, R210 ;  /* 0x000000ffff840224 */ /* 0x000fea00078e00d2 */
[----:B------:R-:W-:Y:S08]  /*70e0*/  SHFL.IDX PT, R133, R132, RZ, 0x1c1f ;  /* 0x001c1fff84857589 */ /* 0x000ff000000e0000 */
[----:B------:R1:W3:Y:S02]  /*70f0*/  SHFL.IDX PT, R0, R132, 0x1, 0x1c1f ;  /* 0x003c1f0084007f89 */ /* 0x0002e400000e0000 */
[----:B-1----:R-:W-:Y:S04]  /*7100*/  MOV R132, UR8 ;  /* 0x0000000800847c02 */ /* 0x002fe80008000f00 */
[----:B------:R-:W-:Y:S04]  /*7110*/  IADD3 R132, R132, UR7, -R208 ;  /* 0x0000000784847c10 */ /* 0x000fe8000fffe8d0 */
[----:B------:R-:W-:Y:S05]  /*7120*/  IADD3 R132, R132, -UR12, RZ ;  /* 0x8000000c84847c10 */ /* 0x000fea000fffe0ff */
[C---:B---3--:R-:W-:Y:S02]  /*7130*/  IMAD.IADD R0, R132.reuse, 0x1, R0 ;  /* 0x0000000184007824 */ /* 0x048fe400078e0200 */
[----:B------:R-:W-:Y:S03]  /*7140*/  IMAD.IADD R132, R132, 0x1, R133 ;  /* 0x0000000184847824 */ /* 0x000fe600078e0285 */
[C---:B------:R-:W-:Y:S02]  /*7150*/  ISETP.GT.AND P0, PT, R0.reuse, RZ, PT ;  /* 0x000000ff0000720c */ /* 0x040fe40003f04270 */
[----:B------:R-:W-:Y:S02]  /*7160*/  ISETP.GT.AND P1, PT, R0, 0x1, PT ;  /* 0x000000010000780c */ /* 0x000fe40003f24270 */
[----:B--2---:R-:W-:Y:S02]  /*7170*/  FSEL R134, R6, -INF , P0 ;  /* 0xff80000006867808 */ /* 0x004fe40000000000 */
[----:B------:R-:W-:Y:S02]  /*7180*/  ISETP.GT.AND P0, PT, R132, 0x1, PT ;  /* 0x000000018400780c */ /* 0x000fe40003f04270 */
[----:B------:R-:W-:Y:S02]  /*7190*/  FSEL R7, R7, -INF , P1 ;  /* 0xff80000007077808 */ /* 0x000fe40000800000 */
[----:B------:R-:W-:Y:S02]  /*71a0*/  ISETP.GT.AND P1, PT, R0, 0x8, PT ;  /* 0x000000080000780c */ /* 0x000fe40003f24270 */
[----:B------:R-:W-:Y:S02]  /*71b0*/  FSEL R5, R5, -INF , P0 ;  /* 0xff80000005057808 */ /* 0x000fe40000000000 */
[----:B------:R-:W-:Y:S02]  /*71c0*/  FSEL R10, R10, -INF , P1 ;  /* 0xff8000000a0a7808 */ /* 0x000fe40000800000 */
[----:B------:R-:W-:Y:S02]  /*71d0*/  ISETP.GT.AND P1, PT, R132, 0x9, PT ;  /* 0x000000098400780c */ /* 0x000fe40003f24270 */
[----:B------:R-:W-:Y:S02]  /*71e0*/  ISETP.GT.AND P0, PT, R0, 0x9, PT ;  /* 0x000000090000780c */ /* 0x000fe40003f04270 */
[----:B------:R-:W-:Y:S02]  /*71f0*/  ISETP.GT.AND P6, PT, R132, RZ, PT ;  /* 0x000000ff8400720c */ /* 0x000fe40003fc4270 */
[----:B------:R-:W-:Y:S02]  /*7200*/  FSEL R11, R11, -INF , P0 ;  /* 0xff8000000b0b7808 */ /* 0x000fe40000000000 */
[----:B------:R-:W-:Y:S02]  /*7210*/  FSEL R9, R9, -INF , P1 ;  /* 0xff80000009097808 */ /* 0x000fe40000800000 */
[C---:B------:R-:W-:Y:S02]  /*7220*/  ISETP.GT.AND P1, PT, R0.reuse, 0x11, PT ;  /* 0x000000110000780c */ /* 0x040fe40003f24270 */
[----:B------:R-:W-:Y:S02]  /*7230*/  ISETP.GT.AND P0, PT, R0, 0x10, PT ;  /* 0x000000100000780c */ /* 0x000fe40003f04270 */
[----:B------:R-:W-:Y:S02]  /*7240*/  FSEL R163, R15, -INF , P1 ;  /* 0xff8000000fa37808 */ /* 0x000fe40000800000 */
[----:B------:R-:W-:Y:S02]  /*7250*/  FSEL R6, R4, -INF , P6 ;  /* 0xff80000004067808 */ /* 0x000fe40003000000 */
[----:B------:R-:W-:Y:S02]  /*7260*/  ISETP.GT.AND P6, PT, R132, 0x8, PT ;  /* 0x000000088400780c */ /* 0x000fe40003fc4270 */
[----:B------:R-:W-:Y:S02]  /*7270*/  FSEL R161, R14, -INF , P0 ;  /* 0xff8000000ea17808 */ /* 0x000fe40000000000 */
[----:B------:R-:W-:Y:S02]  /*7280*/  ISETP.GT.AND P0, PT, R132, 0x11, PT ;  /* 0x000000118400780c */ /* 0x000fe40003f04270 */
[----:B------:R-:W-:Y:S02]  /*7290*/  ISETP.GT.AND P1, PT, R0, 0x18, PT ;  /* 0x000000180000780c */ /* 0x000fe40003f24270 */
[----:B------:R-:W-:Y:S02]  /*72a0*/  FSEL R8, R8, -INF , P6 ;  /* 0xff80000008087808 */ /* 0x000fe40003000000 */
[----:B------:R-:W-:Y:S02]  /*72b0*/  ISETP.GT.AND P6, PT, R132, 0x10, PT ;  /* 0x000000108400780c */ /* 0x000fe40003fc4270 */
[----:B------:R-:W-:Y:S02]  /*72c0*/  FSEL R18, R18, -INF , P1 ;  /* 0xff80000012127808 */ /* 0x000fe40000800000 */
[----:B------:R-:W-:Y:S02]  /*72d0*/  ISETP.GT.AND P1, PT, R132, 0x19, PT ;  /* 0x000000198400780c */ /* 0x000fe40003f24270 */
[----:B------:R-:W-:Y:S02]  /*72e0*/  FSEL R158, R13, -INF , P0 ;  /* 0xff8000000d9e7808 */ /* 0x000fe40000000000 */
[----:B------:R-:W-:Y:S02]  /*72f0*/  ISETP.GT.AND P0, PT, R0, 0x19, PT ;  /* 0x000000190000780c */ /* 0x000fe40003f04270 */
[----:B------:R-:W-:Y:S02]  /*7300*/  FMNMX.FTZ R4, R134, R2, !PT ;  /* 0x0000000286047209 */ /* 0x000fe40007810000 */
        /* <DEDUP_REMOVED lines=8> */
[----:B------:R-:W-:Y:S02]  /*7390*/  FSEL R22, R22, -INF , P0 ;  /* 0xff80000016167808 */ /* 0x000fe40000000000 */
[----:B------:R-:W-:Y:S02]  /*73a0*/  FSEL R16, R16, -INF , P6 ;  /* 0xff80000010107808 */ /* 0x000fe40003000000 */
[C---:B------:R-:W-:Y:S02]  /*73b0*/  ISETP.GT.AND P6, PT, R132.reuse, 0x20, PT ;  /* 0x000000208400780c */ /* 0x040fe40003fc4270 */
[----:B------:R-:W-:Y:S02]  /*73c0*/  ISETP.GT.AND P0, PT, R132, 0x21, PT ;  /* 0x000000218400780c */ /* 0x000fe40003f04270 */
[----:B------:R-:W-:Y:S02]  /*73d0*/  FMNMX.FTZ R4, R10, R4, !PT ;  /* 0x000000040a047209 */ /* 0x000fe40007810000 */
[----:B------:R-:W-:Y:S02]  /*73e0*/  ISETP.GT.AND P1, PT, R0, 0x28, PT ;  /* 0x000000280000780c */ /* 0x000fe40003f24270 */
[----:B------:R-:W-:Y:S02]  /*73f0*/  FSEL R20, R20, -INF , P6 ;  /* 0xff80000014147808 */ /* 0x000fe40003000000 */
[----:B------:R-:W-:Y:S02]  /*7400*/  FSEL R135, R21, -INF , P0 ;  /* 0xff80000015877808 */ /* 0x000fe40000000000 */
[----:B------:R-:W-:Y:S02]  /*7410*/  ISETP.GT.AND P0, PT, R0, 0x29, PT ;  /* 0x000000290000780c */ /* 0x000fe40003f04270 */
[----:B------:R-:W-:Y:S02]  /*7420*/  ISETP.GT.AND P6, PT, R132, 0x28, PT ;  /* 0x000000288400780c */ /* 0x000fe40003fc4270 */
[----:B------:R-:W-:Y:S02]  /*7430*/  FSEL R144, R26, -INF , P1 ;  /* 0xff8000001a907808 */ /* 0x000fe40000800000 */
[----:B------:R-:W-:Y:S02]  /*7440*/  ISETP.GT.AND P1, PT, R132, 0x29, PT ;  /* 0x000000298400780c */ /* 0x000fe40003f24270 */
[----:B------:R-:W-:Y:S02]  /*7450*/  FMNMX.FTZ R4, R11, R4, !PT ;  /* 0x000000040b047209 */ /* 0x000fe40007810000 */
[----:B------:R-:W-:Y:S02]  /*7460*/  FSEL R21, R27, -INF , P0 ;  /* 0xff8000001b157808 */ /* 0x000fe40000000000 */
[----:B------:R-:W-:Y:S01]  /*7470*/  FSEL R12, R24, -INF , P6 ;  /* 0xff800000180c7808 */ /* 0x000fe20003000000 */
[----:B------:R-:W-:Y:S01]  /*7480*/  IMAD.MOV.U32 R24, RZ, RZ, R17 ;  /* 0x000000ffff187224 */ /* 0x000fe200078e0011 */
[----:B------:R-:W-:Y:S01]  /*7490*/  FSEL R14, R25, -INF , P1 ;  /* 0xff800000190e7808 */ /* 0x000fe20000800000 */
[----:B------:R-:W-:Y:S01]  /*74a0*/  IMAD.MOV.U32 R25, RZ, RZ, R19 ;  /* 0x000000ffff197224 */ /* 0x000fe200078e0013 */
[C---:B------:R-:W-:Y:S02]  /*74b0*/  ISETP.GT.AND P1, PT, R0.reuse, 0x31, PT ;  /* 0x000000310000780c */ /* 0x040fe40003f24270 */
[----:B------:R-:W-:Y:S02]  /*74c0*/  ISETP.GT.AND P0, PT, R0, 0x30, PT ;  /* 0x000000300000780c */ /* 0x000fe40003f04270 */
[----:B------:R-:W-:Y:S02]  /*74d0*/  FMNMX.FTZ R4, R161, R4, !PT ;  /* 0x00000004a1047209 */ /* 0x000fe40007810000 */
[----:B------:R-:W-:Y:S02]  /*74e0*/  FSEL R133, R30, -INF , P0 ;  /* 0xff8000001e857808 */ /* 0x000fe40000000000 */
[----:B------:R-:W-:Y:S02]  /*74f0*/  MOV R30, R22 ;  /* 0x00000016001e7202 */ /* 0x000fe40000000f00 */
[----:B------:R-:W-:Y:S02]  /*7500*/  FSEL R22, R31, -INF , P1 ;  /* 0xff8000001f167808 */ /* 0x000fe40000800000 */
[----:B------:R-:W-:Y:S02]  /*7510*/  MOV R31, R12 ;  /* 0x0000000c001f7202 */ /* 0x000fe40000000f00 */
[----:B------:R-:W-:Y:S02]  /*7520*/  FMNMX.FTZ R12, R163, R4, !PT ;  /* 0x00000004a30c7209 */ /* 0x000fe40007810000 */
[----:B------:R-:W-:Y:S02]  /*7530*/  FMNMX.FTZ R4, R6, R3, !PT ;  /* 0x0000000306047209 */ /* 0x000fe40007810000 */
[----:B------:R-:W-:Y:S02]  /*7540*/  FMNMX.FTZ R12, R18, R12, !PT ;  /* 0x0000000c120c7209 */ /* 0x000fe40007810000 */
[----:B------:R-:W-:Y:S02]  /*7550*/  ISETP.GT.AND P0, PT, R132, 0x31, PT ;  /* 0x000000318400780c */ /* 0x000fe40003f04270 */
[----:B------:R-:W-:Y:S02]  /*7560*/  FMNMX.FTZ R12, R25, R12, !PT ;  /* 0x0000000c190c7209 */ /* 0x000fe40007810000 */
[----:B------:R-:W-:Y:S02]  /*7570*/  FMNMX.FTZ R4, R5, R4, !PT ;  /* 0x0000000405047209 */ /* 0x000fe40007810000 */
[----:B------:R-:W-:Y:S02]  /*7580*/  FSEL R27, R29, -INF , P0 ;  /* 0xff8000001d1b7808 */ /* 0x000fe40000000000 */
[----:B------:R-:W-:Y:S02]  /*7590*/  ISETP.GT.AND P0, PT, R0, 0x39, PT ;  /* 0x000000390000780c */ /* 0x000fe40003f04270 */
[----:B------:R-:W-:Y:S02]  /*75a0*/  FMNMX.FTZ R12, R30, R12, !PT ;  /* 0x0000000c1e0c7209 */ /* 0x000fe40007810000 */
[----:B------:R-:W-:Y:S02]  /*75b0*/  FMNMX.FTZ R4, R8, R4, !PT ;  /* 0x0000000408047209 */ /* 0x000fe40007810000 */
[----:B------:R-:W-:Y:S01]  /*75c0*/  FSEL R19, R35, -INF , P0 ;  /* 0xff80000023137808 */ /* 0x000fe20000000000 */
[----:B------:R-:W-:Y:S01]  /*75d0*/  IMAD.MOV.U32 R35, RZ, RZ, R144 ;  /* 0x000000ffff237224 */ /* 0x000fe200078e0090 */
[----:B------:R-:W-:Y:S02]  /*75e0*/  FMNMX.FTZ R12, R23, R12, !PT ;  /* 0x0000000c170c7209 */ /* 0x000fe40007810000 */
[----:B------:R-:W-:Y:S02]  /*75f0*/  FMNMX.FTZ R4, R9, R4, !PT ;  /* 0x0000000409047209 */ /* 0x000fe40007810000 */
[----:B------:R-:W-:Y:S02]  /*7600*/  FMNMX.FTZ R12, R35, R12, !PT ;  /* 0x0000000c230c7209 */ /* 0x000fe40007810000 */
[----:B------:R-:W-:Y:S02]  /*7610*/  FMNMX.FTZ R4, R154, R4, !PT ;  /* 0x000000049a047209 */ /* 0x000fe40007810000 */
[----:B------:R-:W-:Y:S02]  /*7620*/  FMNMX.FTZ R12, R21, R12, !PT ;  /* 0x0000000c150c7209 */ /* 0x000fe40007810000 */
[----:B------:R-:W-:Y:S02]  /*7630*/  MOV R26, R16 ;  /* 0x00000010001a7202 */ /* 0x000fe40000000f00 */
[----:B------:R-:W-:Y:S02]  /*7640*/  FMNMX.FTZ R4, R158, R4, !PT ;  /* 0x000000049e047209 */ /* 0x000fe40007810000 */
[----:B------:R-:W-:Y:S02]  /*7650*/  FMNMX.FTZ R12, R133, R12, !PT ;  /* 0x0000000c850c7209 */ /* 0x000fe40007810000 */
[----:B------:R-:W-:Y:S02]  /*7660*/  ISETP.GT.AND P1, PT, R0, 0x38, PT ;  /* 0x000000380000780c */ /* 0x000fe40003f24270 */
[----:B------:R-:W-:Y:S02]  /*7670*/  FMNMX.FTZ R4, R26, R4, !PT ;  /* 0x000000041a047209 */ /* 0x000fe40007810000 */
[----:B------:R-:W-:Y:S02]  /*7680*/  ISETP.GT.AND P6, PT, R132, 0x30, PT ;  /* 0x000000308400780c */ /* 0x000fe40003fc4270 */
[----:B------:R-:W-:Y:S02]  /*7690*/  FMNMX.FTZ R12, R22, R12, !PT ;  /* 0x0000000c160c7209 */ /* 0x000fe40007810000 */
[----:B------:R-:W-:Y:S02]  /*76a0*/  FSEL R34, R34, -INF , P1 ;  /* 0xff80000022227808 */ /* 0x000fe40000800000 */
[----:B------:R-:W-:Y:S02]  /*76b0*/  FMNMX.FTZ R4, R24, R4, !PT ;  /* 0x0000000418047209 */ /* 0x000fe40007810000 */
[----:B------:R-:W-:Y:S02]  /*76c0*/  ISETP.GT.AND P1, PT, R132, 0x39, PT ;  /* 0x000000398400780c */ /* 0x000fe40003f24270 */
[----:B------:R-:W-:Y:S01]  /*76d0*/  FSEL R16, R28, -INF , P6 ;  /* 0xff8000001c107808 */ /* 0x000fe20003000000 */
[----:B------:R-:W-:Y:S01]  /*76e0*/  IMAD.MOV.U32 R28, RZ, RZ, R135 ;  /* 0x000000ffff1c7224 */ /* 0x000fe200078e0087 */
[----:B------:R-:W-:Y:S02]  /*76f0*/  ISETP.GT.AND P6, PT, R132, 0x38, PT ;  /* 0x000000388400780c */ /* 0x000fe40003fc4270 */
[----:B------:R-:W-:Y:S02]  /*7700*/  FMNMX.FTZ R4, R20, R4, !PT ;  /* 0x0000000414047209 */ /* 0x000fe40007810000 */
[----:B------:R-:W-:Y:S02]  /*7710*/  FSEL R33, R33, -INF , P1 ;  /* 0xff80000021217808 */ /* 0x000fe40000800000 */
[----:B------:R-:W-:Y:S02]  /*7720*/  ISETP.GT.AND P1, PT, R0, 0x40, PT ;  /* 0x000000400000780c */ /* 0x000fe40003f24270 */
[----:B------:R-:W-:Y:S02]  /*7730*/  FMNMX.FTZ R12, R34, R12, !PT ;  /* 0x0000000c220c7209 */ /* 0x000fe40007810000 */
[----:B------:R-:W-:Y:S01]  /*7740*/  FSEL R13, R32, -INF , P6 ;  /* 0xff800000200d7808 */ /* 0x000fe20003000000 */
[----:B------:R-:W-:Y:S01]  /*7750*/  IMAD.MOV.U32 R32, RZ, RZ, R14 ;  /* 0x000000ffff207224 */ /* 0x000fe200078e000e */
[----:B------:R-:W-:Y:S02]  /*7760*/  ISETP.GT.AND P6, PT, R132, 0x40, PT ;  /* 0x000000408400780c */ /* 0x000fe40003fc4270 */
[----:B------:R-:W-:Y:S02]  /*7770*/  FSEL R38, R38, -INF , P1 ;  /* 0xff80000026267808 */ /* 0x000fe40000800000 */
[----:B------:R-:W-:Y:S02]  /*7780*/  FMNMX.FTZ R4, R28, R4, !PT ;  /* 0x000000041c047209 */ /* 0x000fe40007810000 */
[----:B------:R-:W-:Y:S02]  /*7790*/  ISETP.GT.AND P0, PT, R0, 0x41, PT ;  /* 0x000000410000780c */ /* 0x000fe40003f04270 */
[----:B------:R-:W-:Y:S02]  /*77a0*/  ISETP.GT.AND P1, PT, R132, 0x41, PT ;  /* 0x000000418400780c */ /* 0x000fe40003f24270 */
[----:B------:R-:W-:Y:S02]  /*77b0*/  FMNMX.FTZ R12, R19, R12, !PT ;  /* 0x0000000c130c7209 */ /* 0x000fe40007810000 */
[----:B------:R-:W-:Y:S02]  /*77c0*/  FSEL R36, R36, -INF , P6 ;  /* 0xff80000024247808 */ /* 0x000fe40003000000 */
[----:B------:R-:W-:Y:S02]  /*77d0*/  ISETP.GT.AND P6, PT, R132, 0x48, PT ;  /* 0x000000488400780c */ /* 0x000fe40003fc4270 */
[----:B------:R-:W-:Y:S02]  /*77e0*/  FSEL R17, R39, -INF , P0 ;  /* 0xff80000027117808 */ /* 0x000fe40000000000 */
[----:B------:R-:W-:Y:S02]  /*77f0*/  FSEL R37, R37, -INF , P1 ;  /* 0xff80000025257808 */ /* 0x000fe40000800000 */
[----:B------:R-:W-:Y:S02]  /*7800*/  FMNMX.FTZ R4, R31, R4, !PT ;  /* 0x000000041f047209 */ /* 0x000fe40007810000 */
[----:B------:R-:W-:Y:S02]  /*7810*/  FMNMX.FTZ R12, R38, R12, !PT ;  /* 0x0000000c260c7209 */ /* 0x000fe40007810000 */
[----:B------:R-:W-:Y:S02]  /*7820*/  ISETP.GT.AND P1, PT, R0, 0x48, PT ;  /* 0x000000480000780c */ /* 0x000fe40003f24270 */
[----:B------:R-:W-:Y:S02]  /*7830*/  FSEL R14, R40, -INF , P6 ;  /* 0xff800000280e7808 */ /* 0x000fe40003000000 */
[----:B------:R-:W-:Y:S02]  /*7840*/  ISETP.GT.AND P6, PT, R132, 0x50, PT ;  /* 0x000000508400780c */ /* 0x000fe40003fc4270 */
[----:B------:R-:W-:Y:S02]  /*7850*/  FSEL R15, R42, -INF , P1 ;  /* 0xff8000002a0f7808 */ /* 0x000fe40000800000 */
[----:B------:R-:W-:Y:S02]  /*7860*/  ISETP.GT.AND P0, PT, R0, 0x49, PT ;  /* 0x000000490000780c */ /* 0x000fe40003f04270 */
[----:B------:R-:W-:Y:S02]  /*7870*/  FMNMX.FTZ R12, R17, R12, !PT ;  /* 0x0000000c110c7209 */ /* 0x000fe40007810000 */
[----:B------:R-:W-:Y:S02]  /*7880*/  ISETP.GT.AND P1, PT, R132, 0x49, PT ;  /* 0x000000498400780c */ /* 0x000fe40003f24270 */
[----:B------:R-:W-:Y:S02]  /*7890*/  FMNMX.FTZ R4, R32, R4, !PT ;  /* 0x0000000420047209 */ /* 0x000fe40007810000 */
[----:B------:R-:W-:Y:S02]  /*78a0*/  FSEL R252, R44, -INF , P6 ;  /* 0xff8000002cfc7808 */ /* 0x000fe40003000000 */
[----:B------:R-:W-:Y:S02]  /*78b0*/  ISETP.GT.AND P6, PT, R132, 0x58, PT ;  /* 0x000000588400780c */ /* 0x000fe40003fc4270 */
[----:B------:R-:W-:Y:S02]  /*78c0*/  FSEL R29, R43, -INF , P0 ;  /* 0xff8000002b1d7808 */ /* 0x000fe40000000000 */
[----:B------:R-:W-:Y:S02]  /*78d0*/  FMNMX.FTZ R12, R15, R12, !PT ;  /* 0x0000000c0f0c7209 */ /* 0x000fe40007810000 */
[----:B------:R-:W-:Y:S02]  /*78e0*/  FSEL R41, R41, -INF , P1 ;  /* 0xff80000029297808 */ /* 0x000fe40000800000 */
[----:B------:R-:W-:Y:S02]  /*78f0*/  ISETP.GT.AND P1, PT, R0, 0x50, PT ;  /* 0x000000500000780c */ /* 0x000fe40003f24270 */
[----:B------:R-:W-:Y:S02]  /*7900*/  FMNMX.FTZ R4, R16, R4, !PT ;  /* 0x0000000410047209 */ /* 0x000fe40007810000 */
[----:B------:R-:W-:Y:S01]  /*7910*/  FSEL R195, R48, -INF , P6 ;  /* 0xff80000030c37808 */ /* 0x000fe20003000000 */
[----:B------:R-:W-:Y:S01]  /*7920*/  IMAD.MOV.U32 R48, RZ, RZ, R13 ;  /* 0x000000ffff307224 */ /* 0x000fe200078e000d */
[----:B------:R-:W-:Y:S02]  /*7930*/  FSEL R250, R46, -INF , P1 ;  /* 0xff8000002efa7808 */ /* 0x000fe40000800000 */
[----:B------:R-:W-:Y:S02]  /*7940*/  FMNMX.FTZ R12, R29, R12, !PT ;  /* 0x0000000c1d0c7209 */ /* 0x000fe40007810000 */
[----:B------:R-:W-:Y:S02]  /*7950*/  ISETP.GT.AND P0, PT, R0, 0x51, PT ;  /* 0x000000510000780c */ /* 0x000fe40003f04270 */
[----:B------:R-:W-:Y:S02]  /*7960*/  ISETP.GT.AND P1, PT, R132, 0x51, PT ;  /* 0x000000518400780c */ /* 0x000fe40003f24270 */
[----:B------:R-:W-:Y:S02]  /*7970*/  FMNMX.FTZ R4, R27, R4, !PT ;  /* 0x000000041b047209 */ /* 0x000fe40007810000 */
[----:B------:R-:W-:Y:S02]  /*7980*/  FSEL R194, R47, -INF , P0 ;  /* 0xff8000002fc27808 */ /* 0x000fe40000000000 */
[----:B------:R-:W-:Y:S02]  /*7990*/  FSEL R251, R45, -INF , P1 ;  /* 0xff8000002dfb7808 */ /* 0x000fe40000800000 */
[----:B------:R-:W-:Y:S01]  /*79a0*/  FMNMX.FTZ R13, R250, R12, !PT ;  /* 0x0000000cfa0d7209 */ /* 0x000fe20007810000 */
[----:B------:R-:W-:Y:S01]  /*79b0*/  LDSM.16.MT88.4 R44, [R232+0x4100] ;  /* 0x00410000e82c783b */ /* 0x000fe20000004200 */
[----:B------:R-:W-:Y:S02]  /*79c0*/  FMNMX.FTZ R4, R48, R4, !PT ;  /* 0x0000000430047209 */ /* 0x000fe40007810000 */
[----:B------:R-:W-:Y:S02]  /*79d0*/  ISETP.GT.AND P1, PT, R0, 0x58, PT ;  /* 0x000000580000780c */ /* 0x000fe40003f24270 */
[----:B------:R-:W-:Y:S02]  /*79e0*/  FMNMX.FTZ R12, R33, R4, !PT ;  /* 0x00000004210c7209 */ /* 0x000fe40007810000 */
[----:B------:R-:W-:Y:S02]  /*79f0*/  FMNMX.FTZ R4, R194, R13, !PT ;  /* 0x0000000dc2047209 */ /* 0x000fe40007810000 */
[----:B------:R-:W-:Y:S02]  /*7a00*/  ISETP.GT.AND P0, PT, R0, 0x59, PT ;  /* 0x000000590000780c */ /* 0x000fe40003f04270 */
[----:B------:R-:W-:Y:S01]  /*7a10*/  FSEL R192, R50, -INF , P1 ;  /* 0xff80000032c07808 */ /* 0x000fe20000800000 */
[----:B------:R-:W-:Y:S01]  /*7a20*/  IMAD.MOV.U32 R50, RZ, RZ, R133 ;  /* 0x000000ffff327224 */ /* 0x000fe200078e0085 */
[----:B------:R-:W-:Y:S02]  /*7a30*/  FMNMX.FTZ R12, R36, R12, !PT ;  /* 0x0000000c240c7209 */ /* 0x000fe40007810000 */
[----:B------:R-:W-:Y:S01]  /*7a40*/  FSEL R183, R51, -INF , P0 ;  /* 0xff80000033b77808 */ /* 0x000fe20000000000 */
[----:B------:R-:W-:Y:S01]  /*7a50*/  IMAD.MOV.U32 R51, RZ, RZ, R22 ;  /* 0x000000ffff337224 */ /* 0x000fe200078e0016 */
[----:B------:R-:W-:Y:S02]  /*7a60*/  ISETP.GT.AND P0, PT, R0, 0x60, PT ;  /* 0x000000600000780c */ /* 0x000fe40003f04270 */
[----:B------:R-:W-:Y:S02]  /*7a70*/  FMNMX.FTZ R4, R192, R4, !PT ;  /* 0x00000004c0047209 */ /* 0x000fe40007810000 */
[----:B------:R-:W-:Y:S02]  /*7a80*/  FSEL R180, R54, -INF , P0 ;  /* 0xff80000036b47808 */ /* 0x000fe40000000000 */
[----:B------:R-:W-:Y:S02]  /*7a90*/  FMNMX.FTZ R12, R37, R12, !PT ;  /* 0x0000000c250c7209 */ /* 0x000fe40007810000 */
[----:B------:R-:W-:Y:S02]  /*7aa0*/  ISETP.GT.AND P6, PT, R0, 0x61, PT ;  /* 0x000000610000780c */ /* 0x000fe40003fc4270 */
[----:B------:R-:W-:Y:S02]  /*7ab0*/  ISETP.GT.AND P1, PT, R132, 0x59, PT ;  /* 0x000000598400780c */ /* 0x000fe40003f24270 */
[----:B------:R-:W-:Y:S02]  /*7ac0*/  ISETP.GT.AND P0, PT, R0, 0x69, PT ;  /* 0x000000690000780c */ /* 0x000fe40003f04270 */
[----:B------:R-:W-:Y:S02]  /*7ad0*/  FMNMX.FTZ R4, R183, R4, !PT ;  /* 0x00000004b7047209 */ /* 0x000fe40007810000 */
[----:B------:R-:W-:Y:S02]  /*7ae0*/  FSEL R170, R55, -INF , P6 ;  /* 0xff80000037aa7808 */ /* 0x000fe40003000000 */
[----:B------:R-:W-:Y:S02]  /*7af0*/  FMNMX.FTZ R12, R14, R12, !PT ;  /* 0x0000000c0e0c7209 */ /* 0x000fe40007810000 */
[----:B------:R-:W-:Y:S02]  /*7b00*/  FSEL R193, R49, -INF , P1 ;  /* 0xff80000031c17808 */ /* 0x000fe40000800000 */
[----:B------:R-:W-:Y:S02]  /*7b10*/  ISETP.GT.AND P1, PT, R0, 0x68, PT ;  /* 0x000000680000780c */ /* 0x000fe40003f24270 */
[----:B------:R-:W-:Y:S02]  /*7b20*/  FSEL R167, R59, -INF , P0 ;  /* 0xff8000003ba77808 */ /* 0x000fe40000000000 */
[----:B------:R-:W-:Y:S02]  /*7b30*/  MOV R59, R41 ;  /* 0x00000029003b7202 */ /* 0x000fe40000000f00 */
[----:B------:R-:W-:Y:S02]  /*7b40*/  FMNMX.FTZ R4, R180, R4, !PT ;  /* 0x00000004b4047209 */ /* 0x000fe40007810000 */
[----:B------:R-:W-:Y:S01]  /*7b50*/  FSEL R168, R58, -INF , P1 ;  /* 0xff8000003aa87808 */ /* 0x000fe20000800000 */
[----:B------:R-:W-:Y:S01]  /*7b60*/  IMAD.MOV.U32 R58, RZ, RZ, R19 ;  /* 0x000000ffff3a7224 */ /* 0x000fe200078e0013 */
[----:B------:R-:W-:Y:S02]  /*7b70*/  FMNMX.FTZ R12, R59, R12, !PT ;  /* 0x0000000c3b0c7209 */ /* 0x000fe40007810000 */
[----:B------:R-:W-:Y:S02]  /*7b80*/  FMNMX.FTZ R4, R170, R4, !PT ;  /* 0x00000004aa047209 */ /* 0x000fe40007810000 */
[----:B------:R-:W-:Y:S02]  /*7b90*/  ISETP.GT.AND P6, PT, R0, 0x70, PT ;  /* 0x000000700000780c */ /* 0x000fe40003fc4270 */
[----:B------:R-:W-:Y:S02]  /*7ba0*/  FMNMX.FTZ R12, R252, R12, !PT ;  /* 0x0000000cfc0c7209 */ /* 0x000fe40007810000 */
[----:B------:R-:W-:Y:S02]  /*7bb0*/  FMNMX.FTZ R4, R168, R4, !PT ;  /* 0x00000004a8047209 */ /* 0x000fe40007810000 */
[----:B------:R-:W-:Y:S02]  /*7bc0*/  FSEL R164, R62, -INF , P6 ;  /* 0xff8000003ea47808 */ /* 0x000fe40003000000 */
[----:B------:R-:W-:Y:S02]  /*7bd0*/  ISETP.GT.AND P1, PT, R0, 0x71, PT ;  /* 0x000000710000780c */ /* 0x000fe40003f24270 */
[----:B------:R-:W-:Y:S02]  /*7be0*/  ISETP.GT.AND P0, PT, R132, 0x60, PT ;  /* 0x000000608400780c */ /* 0x000fe40003f04270 */
[----:B------:R-:W-:Y:S02]  /*7bf0*/  FMNMX.FTZ R12, R251, R12, !PT ;  /* 0x0000000cfb0c7209 */ /* 0x000fe40007810000 */
[----:B------:R-:W-:Y:S02]  /*7c00*/  FMNMX.FTZ R4, R167, R4, !PT ;  /* 0x00000004a7047209 */ /* 0x000fe40007810000 */
[----:B------:R-:W-:Y:S02]  /*7c10*/  FSEL R160, R63, -INF , P1 ;  /* 0xff8000003fa07808 */ /* 0x000fe40000800000 */
[----:B------:R-:W-:Y:S02]  /*7c20*/  FSEL R182, R52, -INF , P0 ;  /* 0xff80000034b67808 */ /* 0x000fe40000000000 */
[C---:B------:R-:W-:Y:S02]  /*7c30*/  ISETP.GT.AND P1, PT, R0.reuse, 0x78, PT ;  /* 0x000000780000780c */ /* 0x040fe40003f24270 */
[----:B------:R-:W-:Y:S02]  /*7c40*/  ISETP.GT.AND P0, PT, R0, 0x79, PT ;  /* 0x000000790000780c */ /* 0x000fe40003f04270 */
[----:B------:R-:W-:Y:S02]  /*7c50*/  FMNMX.FTZ R0, R195, R12, !PT ;  /* 0x0000000cc3007209 */ /* 0x000fe40007810000 */
[----:B------:R-:W-:Y:S02]  /*7c60*/  FMNMX.FTZ R4, R164, R4, !PT ;  /* 0x00000004a4047209 */ /* 0x000fe40007810000 */
        /* <DEDUP_REMOVED lines=8> */
[----:B------:R-:W-:Y:S01]  /*7cf0*/  ISETP.GT.AND P1, PT, R132, 0x68, PT ;  /* 0x000000688400780c */ /* 0x000fe20003f24270 */
[----:B------:R-:W-:Y:S01]  /*7d00*/  LDSM.16.MT88.4 R52, [R230+0x4100] ;  /* 0x00410000e634783b */ /* 0x000fe20000004200 */
[----:B------:R-:W-:Y:S02]  /*7d10*/  FMNMX.FTZ R4, R133, R0, !PT ;  /* 0x0000000085047209 */ /* 0x000fe40007810000 */
[----:B------:R-:W-:Y:S01]  /*7d20*/  FSEL R171, R56, -INF , P1 ;  /* 0xff80000038ab7808 */ /* 0x000fe20000800000 */
[----:B------:R-:W-:Y:S01]  /*7d30*/  IMAD.MOV.U32 R56, RZ, RZ, R15 ;  /* 0x000000ffff387224 */ /* 0x000fe200078e000f */
[C---:B------:R-:W-:Y:S02]  /*7d40*/  ISETP.GT.AND P0, PT, R132.reuse, 0x69, PT ;  /* 0x000000698400780c */ /* 0x040fe40003f04270 */
[----:B------:R-:W-:Y:S01]  /*7d50*/  FMNMX.FTZ R12, R181, R12, !PT ;  /* 0x0000000cb50c7209 */ /* 0x000fe20007810000 */
[----:B------:R-:W1:Y:S01]  /*7d60*/  SHFL.BFLY PT, R0, R4, 0x2, 0x1f ;  /* 0x0c401f0004007f89 */ /* 0x000e6200000e0000 */
[----:B------:R-:W-:Y:S01]  /*7d70*/  FSEL R169, R57, -INF , P0 ;  /* 0xff80000039a97808 */ /* 0x000fe20000000000 */
[----:B------:R-:W-:Y:S01]  /*7d80*/  IMAD.MOV.U32 R57, RZ, RZ, R14 ;  /* 0x000000ffff397224 */ /* 0x000fe200078e000e */
[----:B------:R-:W-:Y:S02]  /*7d90*/  ISETP.GT.AND P1, PT, R132, 0x70, PT ;  /* 0x000000708400780c */ /* 0x000fe40003f24270 */
[----:B------:R-:W-:Y:S02]  /*7da0*/  FMNMX.FTZ R12, R171, R12, !PT ;  /* 0x0000000cab0c7209 */ /* 0x000fe40007810000 */
[----:B------:R-:W-:Y:S02]  /*7db0*/  FSEL R165, R60, -INF , P1 ;  /* 0xff8000003ca57808 */ /* 0x000fe40000800000 */
[C---:B------:R-:W-:Y:S02]  /*7dc0*/  ISETP.GT.AND P0, PT, R132.reuse, 0x71, PT ;  /* 0x000000718400780c */ /* 0x040fe40003f04270 */
[----:B------:R-:W-:Y:S02]  /*7dd0*/  FMNMX.FTZ R12, R169, R12, !PT ;  /* 0x0000000ca90c7209 */ /* 0x000fe40007810000 */
[----:B------:R-:W-:Y:S02]  /*7de0*/  FSEL R166, R61, -INF , P0 ;  /* 0xff8000003da67808 */ /* 0x000fe40000000000 */
[----:B------:R-:W-:Y:S01]  /*7df0*/  ISETP.GT.AND P1, PT, R132, 0x78, PT ;  /* 0x000000788400780c */ /* 0x000fe20003f24270 */
[----:B------:R-:W-:Y:S01]  /*7e00*/  LDSM.16.MT88.4 R60, [R229+0x4100] ;  /* 0x00410000e53c783b */ /* 0x000fe20000004200 */
[----:B------:R-:W-:Y:S02]  /*7e10*/  FMNMX.FTZ R12, R165, R12, !PT ;  /* 0x0000000ca50c7209 */ /* 0x000fe40007810000 */
[----:B------:R-:W-:Y:S02]  /*7e20*/  FSEL R162, R64, -INF , P1 ;  /* 0xff80000040a27808 */ /* 0x000fe40000800000 */
[----:B------:R-:W-:Y:S02]  /*7e30*/  ISETP.GT.AND P0, PT, R132, 0x79, PT ;  /* 0x000000798400780c */ /* 0x000fe40003f04270 */
[----:B------:R-:W-:Y:S02]  /*7e40*/  FMNMX.FTZ R12, R166, R12, !PT ;  /* 0x0000000ca60c7209 */ /* 0x000fe40007810000 */
[----:B------:R-:W-:Y:S01]  /*7e50*/  FSEL R157, R65, -INF , P0 ;  /* 0xff800000419d7808 */ /* 0x000fe20000000000 */
[----:B------:R-:W-:Y:S01]  /*7e60*/  IMAD.MOV.U32 R65, RZ, RZ, R20 ;  /* 0x000000ffff417224 */ /* 0x000fe200078e0014 */
[----:B------:R-:W-:Y:S02]  /*7e70*/  FMNMX.FTZ R12, R162, R12, !PT ;  /* 0x0000000ca20c7209 */ /* 0x000fe40007810000 */
[----:B-1----:R-:W-:Y:S02]  /*7e80*/  FMNMX.FTZ R4, R4, R0, !PT ;  /* 0x0000000004047209 */ /* 0x002fe40007810000 */
[----:B------:R-:W-:Y:S02]  /*7e90*/  FMNMX.FTZ R12, R157, R12, !PT ;  /* 0x0000000c9d0c7209 */ /* 0x000fe40007810000 */
[----:B------:R-:W-:Y:S01]  /*7ea0*/  MOV R49, R21 ;  /* 0x0000001500317202 */ /* 0x000fe20000000f00 */
[----:B------:R-:W1:Y:S01]  /*7eb0*/  SHFL.BFLY PT, R0, R4, 0x1, 0x1f ;  /* 0x0c201f0004007f89 */ /* 0x000e6200000e0000 */
[----:B------:R-:W-:Y:S02]  /*7ec0*/  MOV R64, R23 ;  /* 0x0000001700407202 */ /* 0x000fe40000000f00 */
[----:B------:R-:W-:Y:S02]  /*7ed0*/  MOV R66, R17 ;  /* 0x0000001100427202 */ /* 0x000fe40000000f00 */
[----:B------:R-:W-:Y:S03]  /*7ee0*/  MOV R67, R27 ;  /* 0x0000001b00437202 */ /* 0x000fe60000000f00 */
[----:B------:R-:W2:Y:S08]  /*7ef0*/  SHFL.BFLY PT, R13, R12, 0x2, 0x1f ;  /* 0x0c401f000c0d7f89 */ /* 0x000eb000000e0000 */
[----:B------:R-:W-:Y:S01]  /*7f00*/  LDSM.16.MT88.4 R20, [R230+0x100] ;  /* 0x00010000e614783b */ /* 0x000fe20000004200 */
[----:B-1----:R-:W-:Y:S04]  /*7f10*/  FMNMX.FTZ R132, R0, R4, !PT ;  /* 0x0000000400847209 */ /* 0x002fe80007810000 */
[C---:B------:R-:W-:Y:S01]  /*7f20*/  FSETP.NEU.FTZ.AND P1, PT, R132.reuse, -INF , PT ;  /* 0xff8000008400780b */ /* 0x040fe20003f3d000 */
[----:B------:R-:W-:Y:S01]  /*7f30*/  FMUL.FTZ R155, R132, c[0x0][0x2d0] ;  /* 0x0000b400849b7a20 */ /* 0x000fe20000410000 */
[----:B--2---:R-:W-:Y:S04]  /*7f40*/  FMNMX.FTZ R12, R13, R12, !PT ;  /* 0x0000000c0d0c7209 */ /* 0x004fe80007810000 */
[----:B------:R-:W-:Y:S01]  /*7f50*/  FSEL R155, R155, RZ, P1 ;  /* 0x000000ff9b9b7208 */ /* 0x000fe20000800000 */
[----:B------:R-:W1:Y:S04]  /*7f60*/  SHFL.BFLY PT, R0, R12, 0x1, 0x1f ;  /* 0x0c201f000c007f89 */ /* 0x000e6800000e0000 */
        /* <DEDUP_REMOVED lines=14> */
[--C-:B------:R-:W-:Y:S01]  /*8050*/  FFMA.FTZ R170, R170, c[0x0][0x2d0], -R155.reuse ;  /* 0x0000b400aaaa7a23 */ /* 0x100fe2000001089b */
[----:B------:R-:W1:Y:S01]  /*8060*/  LDSM.16.MT88.4 R12, [R232+0x100] ;  /* 0x00010000e80c783b */ /* 0x000e620000004200 */
        /* <DEDUP_REMOVED lines=9> */
[----:B------:R-:W-:Y:S01]  /*8100*/  PLOP3.LUT P0, PT, PT, PT, UP0, 0x80, 0x0 ;  /* 0x000000000000781c */ /* 0x000fe20003f0f008 */
[----:B------:R-:W-:Y:S01]  /*8110*/  FADD.FTZ R3, -R4, R3 ;  /* 0x0000000304037221 */ /* 0x000fe20000010100 */
[----:B------:R-:W-:Y:S01]  /*8120*/  FSEL R4, R132, RZ, P1 ;  /* 0x000000ff84047208 */ /* 0x000fe20000800000 */
[--C-:B------:R-:W-:Y:S01]  /*8130*/  FFMA.FTZ R152, R6, c[0x0][0x2d0], -R159.reuse ;  /* 0x0000b40006987a23 */ /* 0x100fe2000001089f */
[----:B------:R-:W3:Y:S01]  /*8140*/  MUFU.EX2 R134, R134 ;  /* 0x0000008600867308 */ /* 0x000ee20000000800 */
[--C-:B------:R-:W-:Y:S02]  /*8150*/  FFMA.FTZ R151, R5, c[0x0][0x2d0], -R159.reuse ;  /* 0x0000b40005977a23 */ /* 0x100fe4000001089f */
[----:B------:R-:W-:Y:S01]  /*8160*/  FADD.FTZ R2, -R4, R2 ;  /* 0x0000000204027221 */ /* 0x000fe20000010100 */
[----:B--2---:R-:W-:Y:S01]  /*8170*/  F2FP.BF16.PACK_AB R145, R148, R153 ;  /* 0x000000999491723e */ /* 0x004fe200000010ff */
[--C-:B------:R-:W-:Y:S02]  /*8180*/  FFMA.FTZ R150, R8, c[0x0][0x2d0], -R159.reuse ;  /* 0x0000b40008967a23 */ /* 0x100fe4000001089f */
[--C-:B------:R-:W-:Y:S02]  /*8190*/  FFMA.FTZ R149, R9, c[0x0][0x2d0], -R159.reuse ;  /* 0x0000b40009957a23 */ /* 0x100fe4000001089f */
[----:B------:R-:W-:Y:S01]  /*81a0*/  FMUL.FTZ R3, R3, c[0x0][0x2d0] ;  /* 0x0000b40003037a20 */ /* 0x000fe20000410000 */
[----:B------:R-:W-:Y:S01]  /*81b0*/  MUFU.EX2 R152, R152 ;  /* 0x0000009800987308 */ /* 0x000fe20000000800 */
[----:B------:R-:W-:Y:S02]  /*81c0*/  FMUL.FTZ R2, R2, c[0x0][0x2d0] ;  /* 0x0000b40002027a20 */ /* 0x000fe40000410000 */
[--C-:B------:R-:W-:Y:S02]  /*81d0*/  FFMA.FTZ R154, R154, c[0x0][0x2d0], -R159.reuse ;  /* 0x0000b4009a9a7a23 */ /* 0x100fe4000001089f */
[--C-:B------:R-:W-:Y:S02]  /*81e0*/  FFMA.FTZ R158, R158, c[0x0][0x2d0], -R159.reuse ;  /* 0x0000b4009e9e7a23 */ /* 0x100fe4000001089f */
[--C-:B------:R-:W-:Y:S02]  /*81f0*/  FFMA.FTZ R252, R252, c[0x0][0x2d0], -R159.reuse ;  /* 0x0000b400fcfc7a23 */ /* 0x100fe4000001089f */
[--C-:B------:R-:W-:Y:S01]  /*8200*/  FFMA.FTZ R251, R251, c[0x0][0x2d0], -R159.reuse ;  /* 0x0000b400fbfb7a23 */ /* 0x100fe2000001089f */
[----:B------:R-:W2:Y:S01]  /*8210*/  MUFU.EX2 R3, R3 ;  /* 0x0000000300037308 */ /* 0x000ea20000000800 */
[--C-:B------:R-:W-:Y:S02]  /*8220*/  FFMA.FTZ R195, R195, c[0x0][0x2d0], -R159.reuse ;  /* 0x0000b400c3c37a23 */ /* 0x100fe4000001089f */
[--C-:B------:R-:W-:Y:S01]  /*8230*/  FFMA.FTZ R193, R193, c[0x0][0x2d0], -R159.reuse ;  /* 0x0000b400c1c17a23 */ /* 0x100fe2000001089f */
[----:B---3--:R-:W-:Y:S01]  /*8240*/  F2FP.BF16.PACK_AB R147, R134, R135 ;  /* 0x000000878693723e */ /* 0x008fe200000010ff */
[--C-:B------:R-:W-:Y:S02]  /*8250*/  FFMA.FTZ R182, R182, c[0x0][0x2d0], -R159.reuse ;  /* 0x0000b400b6b67a23 */ /* 0x100fe4000001089f */
[--C-:B------:R-:W-:Y:S02]  /*8260*/  FFMA.FTZ R181, R181, c[0x0][0x2d0], -R159.reuse ;  /* 0x0000b400b5b57a23 */ /* 0x100fe4000001089f */
[--C-:B------:R-:W-:Y:S01]  /*8270*/  FFMA.FTZ R171, R171, c[0x0][0x2d0], -R159.reuse ;  /* 0x0000b400abab7a23 */ /* 0x100fe2000001089f */
[----:B------:R-:W3:Y:S01]  /*8280*/  MUFU.EX2 R151, R151 ;  /* 0x0000009700977308 */ /* 0x000ee20000000800 */
[--C-:B------:R-:W-:Y:S02]  /*8290*/  FFMA.FTZ R169, R169, c[0x0][0x2d0], -R159.reuse ;  /* 0x0000b400a9a97a23 */ /* 0x100fe4000001089f */
[--C-:B------:R-:W-:Y:S02]  /*82a0*/  FFMA.FTZ R165, R165, c[0x0][0x2d0], -R159.reuse ;  /* 0x0000b400a5a57a23 */ /* 0x100fe4000001089f */
[--C-:B------:R-:W-:Y:S02]  /*82b0*/  FFMA.FTZ R166, R166, c[0x0][0x2d0], -R159.reuse ;  /* 0x0000b400a6a67a23 */ /* 0x100fe4000001089f */
[----:B------:R-:W-:Y:S02]  /*82c0*/  FFMA.FTZ R162, R162, c[0x0][0x2d0], -R159 ;  /* 0x0000b400a2a27a23 */ /* 0x000fe4000001089f */
[----:B------:R-:W-:Y:S01]  /*82d0*/  FFMA.FTZ R156, R156, c[0x0][0x2d0], -R155 ;  /* 0x0000b4009c9c7a23 */ /* 0x000fe2000001089b */
[----:B------:R-:W4:Y:S01]  /*82e0*/  MUFU.EX2 R150, R150 ;  /* 0x0000009600967308 */ /* 0x000f220000000800 */
[C---:B--2---:R-:W-:Y:S02]  /*82f0*/  FMUL.FTZ R4, R3.reuse, R128 ;  /* 0x0000008003047220 */ /* 0x044fe40000410000 */
[C---:B------:R-:W-:Y:S01]  /*8300*/  FMUL.FTZ R5, R3.reuse, R129 ;  /* 0x0000008103057220 */ /* 0x040fe20000410000 */
[----:B------:R-:W-:Y:S01]  /*8310*/  MOV R129, R28 ;  /* 0x0000001c00817202 */ /* 0x000fe20000000f00 */
[C---:B------:R-:W-:Y:S01]  /*8320*/  FMUL.FTZ R8, R3.reuse, R124 ;  /* 0x0000007c03087220 */ /* 0x040fe20000410000 */
[----:B------:R-:W-:Y:S04]  /*8330*/  MOV R124, R32 ;  /* 0x00000020007c7202 */ /* 0x000fe80000000f00 */
[----:B------:R-:W2:Y:S01]  /*8340*/  MUFU.EX2 R149, R149 ;  /* 0x0000009500957308 */ /* 0x000ea20000000800 */
[----:B------:R-:W-:Y:S01]  /*8350*/  FMUL.FTZ R9, R3, R125 ;  /* 0x0000007d03097220 */ /* 0x000fe20000410000 */
[----:B------:R-:W-:Y:S01]  /*8360*/  MOV R125, R38 ;  /* 0x00000026007d7202 */ /* 0x000fe20000000f00 */
[----:B------:R-:W-:Y:S01]  /*8370*/  IMAD.MOV.U32 R128, RZ, RZ, R29 ;  /* 0x000000ffff807224 */ /* 0x000fe200078e001d */
[----:B---3--:R-:W-:Y:S01]  /*8380*/  F2FP.BF16.PACK_AB R144, R151, R152 ;  /* 0x000000989790723e */ /* 0x008fe200000010ff */
[C---:B------:R-:W-:Y:S02]  /*8390*/  FMUL.FTZ R17, R3.reuse, R73 ;  /* 0x0000004903117220 */ /* 0x040fe40000410000 */
[----:B------:R-:W-:Y:S02]  /*83a0*/  IMAD.MOV.U32 R73, RZ, RZ, R18 ;  /* 0x000000ffff497224 */ /* 0x000fe400078e0012 */
[C---:B------:R-:W-:Y:S01]  /*83b0*/  FMUL.FTZ R32, R3.reuse, R88 ;  /* 0x0000005803207220 */ /* 0x040fe20000410000 */
[----:B------:R-:W3:Y:S01]  /*83c0*/  MUFU.EX2 R2, R2 ;  /* 0x0000000200027308 */ /* 0x000ee20000000800 */
[C---:B------:R-:W-:Y:S02]  /*83d0*/  FMUL.FTZ R40, R3.reuse, R96 ;  /* 0x0000006003287220 */ /* 0x040fe40000410000 */
[C---:B------:R-:W-:Y:S02]  /*83e0*/  FMUL.FTZ R41, R3.reuse, R97 ;  /* 0x0000006103297220 */ /* 0x040fe40000410000 */
[----:B------:R-:W-:Y:S04]  /*83f0*/  FFMA.FTZ R152, R3, R245, R152 ;  /* 0x000000f503987223 */ /* 0x000fe80000010098 */
[----:B------:R-:W-:Y:S01]  /*8400*/  FADD.FTZ R152, R151, R152 ;  /* 0x0000009897987221 */ /* 0x000fe20000010000 */
[----:B------:R-:W-:Y:S03]  /*8410*/  MUFU.EX2 R154, R154 ;  /* 0x0000009a009a7308 */ /* 0x000fe60000000800 */
[----:B----4-:R-:W-:Y:S01]  /*8420*/  FADD.FTZ R152, R150, R152 ;  /* 0x0000009896987221 */ /* 0x010fe20000010000 */
[C---:B--2---:R-:W-:Y:S03]  /*8430*/  F2FP.BF16.PACK_AB R146, R149.reuse, R150 ;  /* 0x000000969592723e */ /* 0x044fe600000010ff */
[----:B------:R-:W-:Y:S03]  /*8440*/  FADD.FTZ R149, R149, R152 ;  /* 0x0000009895957221 */ /* 0x000fe60000010000 */
[----:B------:R-:W2:Y:S01]  /*8450*/  MUFU.EX2 R158, R158 ;  /* 0x0000009e009e7308 */ /* 0x000ea20000000800 */
[C---:B---3--:R-:W-:Y:S02]  /*8460*/  FMUL.FTZ R6, R2.reuse, R130 ;  /* 0x0000008202067220 */ /* 0x048fe40000410000 */
[C---:B------:R-:W-:Y:S02]  /*8470*/  FMUL.FTZ R7, R2.reuse, R131 ;  /* 0x0000008302077220 */ /* 0x040fe40000410000 */
[----:B------:R-:W-:Y:S02]  /*8480*/  IMAD.MOV.U32 R130, RZ, RZ, R31 ;  /* 0x000000ffff827224 */ /* 0x000fe400078e001f */
[----:B------:R-:W-:Y:S03]  /*8490*/  IMAD.MOV.U32 R131, RZ, RZ, R30 ;  /* 0x000000ffff837224 */ /* 0x000fe600078e001e */
[----:B------:R-:W-:Y:S01]  /*84a0*/  MUFU.EX2 R161, R161 ;  /* 0x000000a100a17308 */ /* 0x000fe20000000800 */
[----:B------:R-:W3:Y:S01]  /*84b0*/  LDSM.16.MT88.4 R28, [R229+0x100] ;  /* 0x00010000e51c783b */ /* 0x000ee20000004200 */
[C---:B-1----:R-:W-:Y:S05]  /*84c0*/  HMMA.16816.F32.BF16 R4, R144.reuse, R12, R4 ;  /* 0x0000000c9004723c */ /* 0x042fea0000041804 */
[C---:B------:R-:W-:Y:S02]  /*84d0*/  FMUL.FTZ R10, R2.reuse, R126 ;  /* 0x0000007e020a7220 */ /* 0x040fe40000410000 */
[C---:B------:R-:W-:Y:S01]  /*84e0*/  FMUL.FTZ R11, R2.reuse, R127 ;  /* 0x0000007f020b7220 */ /* 0x040fe20000410000 */
[----:B------:R-:W1:Y:S01]  /*84f0*/  MUFU.EX2 R163, R163 ;  /* 0x000000a300a37308 */ /* 0x000e620000000800 */
[----:B------:R-:W-:Y:S03]  /*8500*/  IMAD.MOV.U32 R127, RZ, RZ, R36 ;  /* 0x000000ffff7f7224 */ /* 0x000fe600078e0024 */
[----:B------:R-:W-:Y:S02]  /*8510*/  IMAD.MOV.U32 R126, RZ, RZ, R37 ;  /* 0x000000ffff7e7224 */ /* 0x000fe400078e0025 */
[C---:B------:R-:W-:Y:S01]  /*8520*/  HMMA.16816.F32.BF16 R8, R144.reuse, R14, R8 ;  /* 0x0000000e9008723c */ /* 0x040fe20000041808 */
[----:B------:R-:W4:Y:S02]  /*8530*/  LDSM.16.MT88.4 R36, [R228+0x100] ;  /* 0x00010000e424783b */ /* 0x000f240000004200 */
[C---:B------:R-:W-:Y:S01]  /*8540*/  FMUL.FTZ R12, R3.reuse, R68 ;  /* 0x00000044030c7220 */ /* 0x040fe20000410000 */
[----:B------:R-:W-:Y:S01]  /*8550*/  MUFU.EX2 R252, R252 ;  /* 0x000000fc00fc7308 */ /* 0x000fe20000000800 */
[C---:B------:R-:W-:Y:S01]  /*8560*/  FMUL.FTZ R13, R3.reuse, R69 ;  /* 0x00000045030d7220 */ /* 0x040fe20000410000 */
[----:B------:R-:W-:Y:S01]  /*8570*/  MOV R69, R35 ;  /* 0x0000002300457202 */ /* 0x000fe20000000f00 */
[C---:B------:R-:W-:Y:S02]  /*8580*/  FMUL.FTZ R14, R2.reuse, R70 ;  /* 0x00000046020e7220 */ /* 0x040fe40000410000 */
[C---:B------:R-:W-:Y:S03]  /*8590*/  FMUL.FTZ R15, R2.reuse, R71 ;  /* 0x00000047020f7220 */ /* 0x040fe60000410000 */
[----:B------:R-:W-:Y:S02]  /*85a0*/  IMAD.MOV.U32 R71, RZ, RZ, R16 ;  /* 0x000000ffff477224 */ /* 0x000fe400078e0010 */
[----:B------:R-:W-:Y:S01]  /*85b0*/  IMAD.MOV.U32 R68, RZ, RZ, R33 ;  /* 0x000000ffff447224 */ /* 0x000fe200078e0021 */
[----:B------:R-:W-:Y:S01]  /*85c0*/  MUFU.EX2 R251, R251 ;  /* 0x000000fb00fb7308 */ /* 0x000fe20000000800 */
[C---:B------:R-:W-:Y:S03]  /*85d0*/  HMMA.16816.F32.BF16 R12, R144.reuse, R20, R12 ;  /* 0x00000014900c723c */ /* 0x040fe6000004180c */
[C---:B------:R-:W-:Y:S02]  /*85e0*/  FMUL.FTZ R16, R3.reuse, R72 ;  /* 0x0000004803107220 */ /* 0x040fe40000410000 */
[C---:B------:R-:W-:Y:S02]  /*85f0*/  FMUL.FTZ R18, R2.reuse, R74 ;  /* 0x0000004a02127220 */ /* 0x040fe40000410000 */
[C---:B------:R-:W-:Y:S02]  /*8600*/  FMUL.FTZ R19, R2.reuse, R75 ;  /* 0x0000004b02137220 */ /* 0x040fe40000410000 */
[----:B------:R-:W-:Y:S01]  /*8610*/  IMAD.MOV.U32 R70, RZ, RZ, R34 ;  /* 0x000000ffff467224 */ /* 0x000fe200078e0022 */
[----:B------:R-:W-:Y:S02]  /*8620*/  MUFU.EX2 R250, R250 ;  /* 0x000000fa00fa7308 */ /* 0x000fe40000000800 */
[C---:B------:R-:W-:Y:S01]  /*8630*/  FMUL.FTZ R20, R3.reuse, R76 ;  /* 0x0000004c03147220 */ /* 0x040fe20000410000 */
[----:B------:R-:W-:Y:S01]  /*8640*/  MOV R76, R68 ;  /* 0x00000044004c7202 */ /* 0x000fe20000000f00 */
[C---:B------:R-:W-:Y:S03]  /*8650*/  HMMA.16816.F32.BF16 R16, R144.reuse, R22, R16 ;  /* 0x000000169010723c */ /* 0x040fe60000041810 */
[C---:B------:R-:W-:Y:S02]  /*8660*/  FMUL.FTZ R21, R3.reuse, R77 ;  /* 0x0000004d03157220 */ /* 0x040fe40000410000 */
[----:B------:R-:W-:Y:S01]  /*8670*/  IMAD.MOV.U32 R72, RZ, RZ, R25 ;  /* 0x000000ffff487224 */ /* 0x000fe200078e0019 */
[----:B------:R-:W-:Y:S01]  /*8680*/  MUFU.EX2 R194, R194 ;  /* 0x000000c200c27308 */ /* 0x000fe20000000800 */
[C---:B------:R-:W-:Y:S02]  /*8690*/  FMUL.FTZ R22, R2.reuse, R78 ;  /* 0x0000004e02167220 */ /* 0x040fe40000410000 */
[C---:B------:R-:W-:Y:S03]  /*86a0*/  FMUL.FTZ R23, R2.reuse, R79 ;  /* 0x0000004f02177220 */ /* 0x040fe60000410000 */
[----:B------:R-:W-:Y:S01]  /*86b0*/  MOV R79, R71 ;  /* 0x00000047004f7202 */ /* 0x000fe20000000f00 */
[----:B------:R-:W-:Y:S02]  /*86c0*/  IMAD.MOV.U32 R78, RZ, RZ, R70 ;  /* 0x000000ffff4e7224 */ /* 0x000fe400078e0046 */
[----:B------:R-:W-:Y:S01]  /*86d0*/  IMAD.MOV.U32 R77, RZ, RZ, R69 ;  /* 0x000000ffff4d7224 */ /* 0x000fe200078e0045 */
[C---:B---3--:R-:W-:Y:S01]  /*86e0*/  HMMA.16816.F32.BF16 R20, R144.reuse, R28, R20 ;  /* 0x0000001c9014723c */ /* 0x048fe20000041814 */
[----:B------:R-:W3:Y:S01]  /*86f0*/  LDSM.16.MT88.4 R68, [R228+0x4100] ;  /* 0x00410000e444783b */ /* 0x000ee20000004200 */
[----:B------:R-:W-:Y:S01]  /*8700*/  MUFU.EX2 R195, R195 ;  /* 0x000000c300c37308 */ /* 0x000fe20000000800 */
[----:B------:R-:W-:Y:S02]  /*8710*/  IMAD.MOV.U32 R74, RZ, RZ, R24 ;  /* 0x000000ffff4a7224 */ /* 0x000fe400078e0018 */
[----:B------:R-:W-:Y:S02]  /*8720*/  IMAD.MOV.U32 R75, RZ, RZ, R26 ;  /* 0x000000ffff4b7224 */ /* 0x000fe400078e001a */
[C---:B------:R-:W-:Y:S02]  /*8730*/  FMUL.FTZ R24, R3.reuse, R80 ;  /* 0x0000005003187220 */ /* 0x040fe40000410000 */
[C---:B------:R-:W-:Y:S03]  /*8740*/  FMUL.FTZ R25, R3.reuse, R81 ;  /* 0x0000005103197220 */ /* 0x040fe60000410000 */
[C---:B------:R-:W-:Y:S01]  /*8750*/  FMUL.FTZ R27, R2.reuse, R83 ;  /* 0x00000053021b7220 */ /* 0x040fe20000410000 */
[----:B------:R-:W-:Y:S01]  /*8760*/  MUFU.EX2 R193, R193 ;  /* 0x000000c100c17308 */ /* 0x000fe20000000800 */
[C---:B------:R-:W-:Y:S01]  /*8770*/  FMUL.FTZ R26, R2.reuse, R82 ;  /* 0x00000052021a7220 */ /* 0x040fe20000410000 */
[----:B------:R-:W-:Y:S01]  /*8780*/  MOV R82, R74 ;  /* 0x0000004a00527202 */ /* 0x000fe20000000f00 */
[----:B------:R-:W-:Y:S01]  /*8790*/  IMAD.MOV.U32 R74, RZ, RZ, R131 ;  /* 0x000000ffff4a7224 */ /* 0x000fe200078e0083 */
[----:B------:R-:W-:Y:S01]  /*87a0*/  MOV R131, R64 ;  /* 0x0000004000837202 */ /* 0x000fe20000000f00 */
[C---:B------:R-:W-:Y:S02]  /*87b0*/  FMUL.FTZ R28, R3.reuse, R84 ;  /* 0x00000054031c7220 */ /* 0x040fe40000410000 */
[----:B------:R-:W-:Y:S01]  /*87c0*/  IMAD.MOV.U32 R84, RZ, RZ, R76 ;  /* 0x000000ffff547224 */ /* 0x000fe200078e004c */
[C---:B------:R-:W-:Y:S02]  /*87d0*/  HMMA.16816.F32.BF16 R24, R144.reuse, R30, R24 ;  /* 0x0000001e9018723c */ /* 0x040fe40000041818 */
[----:B------:R-:W-:Y:S01]  /*87e0*/  MUFU.EX2 R192, R192 ;  /* 0x000000c000c07308 */ /* 0x000fe20000000800 */
[C---:B------:R-:W-:Y:S02]  /*87f0*/  FMUL.FTZ R29, R3.reuse, R85 ;  /* 0x00000055031d7220 */ /* 0x040fe40000410000 */
[C---:B------:R-:W-:Y:S02]  /*8800*/  FMUL.FTZ R33, R3.reuse, R89 ;  /* 0x0000005903217220 */ /* 0x040fe40000410000 */
[C---:B------:R-:W-:Y:S01]  /*8810*/  FMUL.FTZ R30, R2.reuse, R86 ;  /* 0x00000056021e7220 */ /* 0x040fe20000410000 */
[----:B------:R-:W-:Y:S01]  /*8820*/  MOV R86, R78 ;  /* 0x0000004e00567202 */ /* 0x000fe20000000f00 */
[C---:B------:R-:W-:Y:S03]  /*8830*/  FMUL.FTZ R31, R2.reuse, R87 ;  /* 0x00000057021f7220 */ /* 0x040fe60000410000 */
[----:B------:R-:W-:Y:S01]  /*8840*/  IMAD.MOV.U32 R87, RZ, RZ, R79 ;  /* 0x000000ffff577224 */ /* 0x000fe200078e004f */
[----:B------:R-:W-:Y:S01]  /*8850*/  MOV R97, R86 ;  /* 0x0000005600617202 */ /* 0x000fe20000000f00 */
[----:B------:R-:W-:Y:S01]  /*8860*/  IMAD.MOV.U32 R85, RZ, RZ, R77 ;  /* 0x000000ffff557224 */ /* 0x000fe200078e004d */
[----:B------:R-:W-:Y:S01]  /*8870*/  MUFU.EX2 R183, R183 ;  /* 0x000000b700b77308 */ /* 0x000fe20000000800 */
[C---:B----4-:R-:W-:Y:S03]  /*8880*/  HMMA.16816.F32.BF16 R28, R144.reuse, R36, R28 ;  /* 0x00000024901c723c */ /* 0x050fe6000004181c */
[C---:B------:R-:W-:Y:S02]  /*8890*/  FMUL.FTZ R34, R2.reuse, R90 ;  /* 0x0000005a02227220 */ /* 0x040fe40000410000 */
[C---:B------:R-:W-:Y:S02]  /*88a0*/  FMUL.FTZ R35, R2.reuse, R91 ;  /* 0x0000005b02237220 */ /* 0x040fe40000410000 */
[----:B------:R-:W-:Y:S02]  /*88b0*/  IMAD.MOV.U32 R78, RZ, RZ, R131 ;  /* 0x000000ffff4e7224 */ /* 0x000fe400078e0083 */
[----:B------:R-:W-:Y:S01]  /*88c0*/  IMAD.MOV.U32 R96, RZ, RZ, R87 ;  /* 0x000000ffff607224 */ /* 0x000fe200078e0057 */
[----:B------:R-:W-:Y:S02]  /*88d0*/  MUFU.EX2 R182, R182 ;  /* 0x000000b600b67308 */ /* 0x000fe40000000800 */
[C---:B------:R-:W-:Y:S03]  /*88e0*/  HMMA.16816.F32.BF16 R32, R144.reuse, R38, R32 ;  /* 0x000000269020723c */ /* 0x040fe60000041820 */
[C---:B------:R-:W-:Y:S02]  /*88f0*/  FMUL.FTZ R36, R3.reuse, R92 ;  /* 0x0000005c03247220 */ /* 0x040fe40000410000 */
[C---:B------:R-:W-:Y:S02]  /*8900*/  FMUL.FTZ R37, R3.reuse, R93 ;  /* 0x0000005d03257220 */ /* 0x040fe40000410000 */
[C---:B------:R-:W-:Y:S01]  /*8910*/  FMUL.FTZ R38, R2.reuse, R94 ;  /* 0x0000005e02267220 */ /* 0x040fe20000410000 */
[----:B------:R-:W-:Y:S01]  /*8920*/  MUFU.EX2 R181, R181 ;  /* 0x000000b500b57308 */ /* 0x000fe20000000800 */
[C---:B------:R-:W-:Y:S03]  /*8930*/  FMUL.FTZ R39, R2.reuse, R95 ;  /* 0x0000005f02277220 */ /* 0x040fe60000410000 */
[----:B------:R-:W-:Y:S02]  /*8940*/  IMAD.MOV.U32 R95, RZ, RZ, R78 ;  /* 0x000000ffff5f7224 */ /* 0x000fe400078e004e */
[C---:B------:R-:W-:Y:S02]  /*8950*/  FMUL.FTZ R42, R2.reuse, R98 ;  /* 0x00000062022a7220 */ /* 0x040fe40000410000 */
[C---:B------:R-:W-:Y:S02]  /*8960*/  HMMA.16816.F32.BF16 R36, R144.reuse, R44, R36 ;  /* 0x0000002c9024723c */ /* 0x040fe40000041824 */
[----:B------:R-:W-:Y:S01]  /*8970*/  MUFU.EX2 R180, R180 ;  /* 0x000000b400b47308 */ /* 0x000fe20000000800 */
[C---:B------:R-:W-:Y:S02]  /*8980*/  FMUL.FTZ R43, R2.reuse, R99 ;  /* 0x00000063022b7220 */ /* 0x040fe40000410000 */
[----:B------:R-:W-:Y:S02]  /*8990*/  IMAD.MOV.U32 R99, RZ, RZ, R85 ;  /* 0x000000ffff637224 */ /* 0x000fe400078e0055 */
[----:B------:R-:W-:Y:S02]  /*89a0*/  IMAD.MOV.U32 R98, RZ, RZ, R84 ;  /* 0x000000ffff627224 */ /* 0x000fe400078e0054 */
[----:B------:R-:W-:Y:S01]  /*89b0*/  LDSM.16.MT88.4 R84, [R228+0x900] ;  /* 0x00090000e454783b */ /* 0x000fe20000004200 */
[C---:B------:R-:W-:Y:S02]  /*89c0*/  HMMA.16816.F32.BF16 R40, R144.reuse, R46, R40 ;  /* 0x0000002e9028723c */ /* 0x040fe40000041828 */
[----:B------:R-:W-:Y:S01]  /*89d0*/  MUFU.EX2 R170, R170 ;  /* 0x000000aa00aa7308 */ /* 0x000fe20000000800 */
[C---:B------:R-:W-:Y:S02]  /*89e0*/  FMUL.FTZ R44, R3.reuse, R120 ;  /* 0x00000078032c7220 */ /* 0x040fe40000410000 */
[----:B------:R-:W-:Y:S02]  /*89f0*/  FMUL.FTZ R45, R3, R121 ;  /* 0x00000079032d7220 */ /* 0x000fe40000410000 */
[C---:B------:R-:W-:Y:S02]  /*8a00*/  FMUL.FTZ R46, R2.reuse, R122 ;  /* 0x0000007a022e7220 */ /* 0x040fe40000410000 */
[C---:B------:R-:W-:Y:S03]  /*8a10*/  FMUL.FTZ R47, R2.reuse, R123 ;  /* 0x0000007b022f7220 */ /* 0x040fe60000410000 */
[----:B------:R-:W-:Y:S01]  /*8a20*/  FFMA.FTZ R120, R75, c[0x0][0x2d0], -R159 ;  /* 0x0000b4004b787a23 */ /* 0x000fe2000001089f */
[----:B------:R-:W-:Y:S01]  /*8a30*/  MUFU.EX2 R171, R171 ;  /* 0x000000ab00ab7308 */ /* 0x000fe20000000800 */
[----:B------:R-:W-:Y:S02]  /*8a40*/  IMAD.MOV.U32 R75, RZ, RZ, R124 ;  /* 0x000000ffff4b7224 */ /* 0x000fe400078e007c */
[C---:B------:R-:W-:Y:S03]  /*8a50*/  HMMA.16816.F32.BF16 R44, R144.reuse, R52, R44 ;  /* 0x00000034902c723c */ /* 0x040fe6000004182c */
[----:B------:R-:W-:Y:S01]  /*8a60*/  IMAD.MOV.U32 R81, RZ, RZ, R73 ;  /* 0x000000ffff517224 */ /* 0x000fe200078e0049 */
[----:B------:R-:W-:Y:S01]  /*8a70*/  MOV R73, R130 ;  /* 0x0000008200497202 */ /* 0x000fe20000000f00 */
[----:B------:R-:W-:Y:S01]  /*8a80*/  IMAD.MOV.U32 R80, RZ, RZ, R72 ;  /* 0x000000ffff507224 */ /* 0x000fe200078e0048 */
[----:B------:R-:W-:Y:S01]  /*8a90*/  MOV R83, R75 ;  /* 0x0000004b00537202 */ /* 0x000fe20000000f00 */
[----:B------:R-:W-:Y:S01]  /*8aa0*/  IMAD.MOV.U32 R72, RZ, RZ, R129 ;  /* 0x000000ffff487224 */ /* 0x000fe200078e0081 */
[----:B------:R-:W-:Y:S01]  /*8ab0*/  MUFU.EX2 R120, R120 ;  /* 0x0000007800787308 */ /* 0x000fe20000000800 */
[----:B------:R-:W-:Y:S03]  /*8ac0*/  IMAD.MOV.U32 R124, RZ, RZ, R65 ;  /* 0x000000ffff7c7224 */ /* 0x000fe600078e0041 */
[----:B------:R-:W-:Y:S01]  /*8ad0*/  IMAD.MOV.U32 R129, RZ, RZ, R56 ;  /* 0x000000ffff817224 */ /* 0x000fe200078e0038 */
[----:B------:R-:W-:Y:S01]  /*8ae0*/  MOV R65, R49 ;  /* 0x0000003100417202 */ /* 0x000fe20000000f00 */
[----:B------:R-:W-:Y:S01]  /*8af0*/  IMAD.MOV.U32 R64, RZ, RZ, R48 ;  /* 0x000000ffff407224 */ /* 0x000fe200078e0030 */
[----:B------:R-:W-:Y:S01]  /*8b00*/  MOV R56, R50 ;  /* 0x0000003200387202 */ /* 0x000fe20000000f00 */
[C---:B------:R-:W-:Y:S01]  /*8b10*/  FMUL.FTZ R48, R3.reuse, R100 ;  /* 0x0000006403307220 */ /* 0x040fe20000410000 */
[----:B------:R-:W-:Y:S01]  /*8b20*/  MOV R121, R83 ;  /* 0x0000005300797202 */ /* 0x000fe20000000f00 */
[C---:B------:R-:W-:Y:S01]  /*8b30*/  FMUL.FTZ R49, R3.reuse, R101 ;  /* 0x0000006503317220 */ /* 0x040fe20000410000 */
[----:B------:R-:W-:Y:S01]  /*8b40*/  MUFU.EX2 R169, R169 ;  /* 0x000000a900a97308 */ /* 0x000fe20000000800 */
[----:B------:R-:W-:Y:S02]  /*8b50*/  IMAD.MOV.U32 R130, RZ, RZ, R57 ;  /* 0x000000ffff827224 */ /* 0x000fe400078e0039 */
[----:B------:R-:W-:Y:S02]  /*8b60*/  IMAD.MOV.U32 R57, RZ, RZ, R51 ;  /* 0x000000ffff397224 */ /* 0x000fe400078e0033 */
[C---:B------:R-:W-:Y:S01]  /*8b70*/  FMUL.FTZ R51, R2.reuse, R103 ;  /* 0x0000006702337220 */ /* 0x040fe20000410000 */
[----:B------:R-:W-:Y:S01]  /*8b80*/  MOV R131, R130 ;  /* 0x0000008200837202 */ /* 0x000fe20000000f00 */
[C---:B------:R-:W-:Y:S02]  /*8b90*/  FMUL.FTZ R50, R2.reuse, R102 ;  /* 0x0000006602327220 */ /* 0x040fe40000410000 */
[----:B------:R-:W-:Y:S01]  /*8ba0*/  IMAD.MOV.U32 R79, RZ, RZ, R124 ;  /* 0x000000ffff4f7224 */ /* 0x000fe200078e007c */
[----:B------:R-:W-:Y:S01]  /*8bb0*/  MOV R124, R57 ;  /* 0x00000039007c7202 */ /* 0x000fe20000000f00 */
[----:B------:R-:W-:Y:S01]  /*8bc0*/  IMAD.MOV.U32 R77, RZ, RZ, R65 ;  /* 0x000000ffff4d7224 */ /* 0x000fe200078e0041 */
[----:B------:R-:W-:Y:S01]  /*8bd0*/  MUFU.EX2 R168, R168 ;  /* 0x000000a800a87308 */ /* 0x000fe20000000800 */
[----:B------:R-:W-:Y:S01]  /*8be0*/  IMAD.MOV.U32 R76, RZ, RZ, R64 ;  /* 0x000000ffff4c7224 */ /* 0x000fe200078e0040 */
[C---:B------:R-:W-:Y:S03]  /*8bf0*/  HMMA.16816.F32.BF16 R48, R144.reuse, R54, R48 ;  /* 0x000000369030723c */ /* 0x040fe60000041830 */
[C---:B------:R-:W-:Y:S01]  /*8c00*/  FMUL.FTZ R52, R3.reuse, R104 ;  /* 0x0000006803347220 */ /* 0x040fe20000410000 */
[----:B------:R-:W-:Y:S01]  /*8c10*/  MOV R64, R59 ;  /* 0x0000003b00407202 */ /* 0x000fe20000000f00 */
[C---:B------:R-:W-:Y:S01]  /*8c20*/  FMUL.FTZ R53, R3.reuse, R105 ;  /* 0x0000006903357220 */ /* 0x040fe20000410000 */
[----:B------:R-:W-:Y:S01]  /*8c30*/  MOV R94, R77 ;  /* 0x0000004d005e7202 */ /* 0x000fe20000000f00 */
[C---:B------:R-:W-:Y:S01]  /*8c40*/  FMUL.FTZ R55, R2.reuse, R107 ;  /* 0x0000006b02377220 */ /* 0x040fe20000410000 */
[----:B------:R-:W-:Y:S01]  /*8c50*/  MUFU.EX2 R167, R167 ;  /* 0x000000a700a77308 */ /* 0x000fe20000000800 */
[C---:B------:R-:W-:Y:S03]  /*8c60*/  FMUL.FTZ R54, R2.reuse, R106 ;  /* 0x0000006a02367220 */ /* 0x040fe60000410000 */
[----:B------:R-:W-:Y:S02]  /*8c70*/  IMAD.MOV.U32 R103, RZ, RZ, R79 ;  /* 0x000000ffff677224 */ /* 0x000fe400078e004f */
[----:B------:R-:W-:Y:S02]  /*8c80*/  IMAD.MOV.U32 R92, RZ, RZ, R76 ;  /* 0x000000ffff5c7224 */ /* 0x000fe400078e004c */
[C---:B------:R-:W-:Y:S01]  /*8c90*/  HMMA.16816.F32.BF16 R52, R144.reuse, R60, R52 ;  /* 0x0000003c9034723c */ /* 0x040fe20000041834 */
[----:B------:R-:W-:Y:S01]  /*8ca0*/  LDSM.16.MT88.4 R76, [R230+0x900] ;  /* 0x00090000e64c783b */ /* 0x000fe20000004200 */
[----:B------:R-:W-:Y:S01]  /*8cb0*/  MUFU.EX2 R165, R165 ;  /* 0x000000a500a57308 */ /* 0x000fe20000000800 */
[----:B------:R-:W-:Y:S02]  /*8cc0*/  IMAD.MOV.U32 R130, RZ, RZ, R56 ;  /* 0x000000ffff827224 */ /* 0x000fe400078e0038 */
[----:B------:R-:W-:Y:S02]  /*8cd0*/  IMAD.MOV.U32 R65, RZ, RZ, R67 ;  /* 0x000000ffff417224 */ /* 0x000fe400078e0043 */
[----:B------:R-:W-:Y:S01]  /*8ce0*/  IMAD.MOV.U32 R67, RZ, RZ, R58 ;  /* 0x000000ffff437224 */ /* 0x000fe200078e003a */
[----:B------:R-:W-:Y:S01]  /*8cf0*/  MOV R91, R130 ;  /* 0x00000082005b7202 */ /* 0x000fe20000000f00 */
[C---:B------:R-:W-:Y:S03]  /*8d00*/  FMUL.FTZ R56, R3.reuse, R108 ;  /* 0x0000006c03387220 */ /* 0x040fe60000410000 */
[----:B------:R-:W-:Y:S01]  /*8d10*/  FMUL.FTZ R57, R3, R109 ;  /* 0x0000006d03397220 */ /* 0x000fe20000410000 */
[----:B------:R-:W-:Y:S01]  /*8d20*/  MOV R89, R67 ;  /* 0x0000004300597202 */ /* 0x000fe20000000f00 */
[C---:B------:R-:W-:Y:S01]  /*8d30*/  FMUL.FTZ R59, R2.reuse, R111 ;  /* 0x0000006f023b7220 */ /* 0x040fe20000410000 */
[----:B------:R-:W-:Y:S01]  /*8d40*/  MUFU.EX2 R166, R166 ;  /* 0x000000a600a67308 */ /* 0x000fe20000000800 */
[----:B------:R-:W-:Y:S02]  /*8d50*/  FMUL.FTZ R58, R2, R110 ;  /* 0x0000006e023a7220 */ /* 0x000fe40000410000 */
[----:B------:R-:W-:Y:S02]  /*8d60*/  FFMA.FTZ R100, R82, c[0x0][0x2d0], -R159 ;  /* 0x0000b40052647a23 */ /* 0x000fe4000001089f */
[----:B------:R-:W-:Y:S02]  /*8d70*/  IMAD.MOV.U32 R82, RZ, RZ, R74 ;  /* 0x000000ffff527224 */ /* 0x000fe400078e004a */
[----:B------:R-:W-:Y:S01]  /*8d80*/  FFMA.FTZ R101, R81, c[0x0][0x2d0], -R155 ;  /* 0x0000b40051657a23 */ /* 0x000fe2000001089b */
[C---:B------:R-:W-:Y:S02]  /*8d90*/  HMMA.16816.F32.BF16 R56, R144.reuse, R62, R56 ;  /* 0x0000003e9038723c */ /* 0x040fe40000041838 */
[----:B------:R-:W4:Y:S01]  /*8da0*/  MUFU.EX2 R100, R100 ;  /* 0x0000006400647308 */ /* 0x000f220000000800 */
[----:B------:R-:W-:Y:S02]  /*8db0*/  IMAD.MOV.U32 R81, RZ, RZ, R73 ;  /* 0x000000ffff517224 */ /* 0x000fe400078e0049 */
[----:B------:R-:W-:Y:S01]  /*8dc0*/  IMAD.MOV.U32 R88, RZ, RZ, R80 ;  /* 0x000000ffff587224 */ /* 0x000fe200078e0050 */
[----:B------:R-:W-:Y:S01]  /*8dd0*/  MOV R80, R72 ;  /* 0x0000004800507202 */ /* 0x000fe20000000f00 */
[C---:B------:R-:W-:Y:S01]  /*8de0*/  FMUL.FTZ R60, R3.reuse, R116 ;  /* 0x00000074033c7220 */ /* 0x040fe20000410000 */
[----:B------:R-:W5:Y:S01]  /*8df0*/  LDSM.16.MT88.4 R72, [R232+0x900] ;  /* 0x00090000e848783b */ /* 0x000f620000004200 */
[----:B------:R-:W-:Y:S03]  /*8e00*/  FFMA.FTZ R102, R88, c[0x0][0x2d0], -R155 ;  /* 0x0000b40058667a23 */ /* 0x000fe6000001089b */
[----:B------:R-:W-:Y:S01]  /*8e10*/  MUFU.EX2 R101, R101 ;  /* 0x0000006500657308 */ /* 0x000fe20000000800 */
[C---:B------:R-:W-:Y:S01]  /*8e20*/  FMUL.FTZ R61, R3.reuse, R117 ;  /* 0x00000075033d7220 */ /* 0x040fe20000410000 */
[----:B------:R-:W-:Y:S01]  /*8e30*/  MOV R123, R80 ;  /* 0x00000050007b7202 */ /* 0x000fe20000000f00 */
[C---:B------:R-:W-:Y:S02]  /*8e40*/  FMUL.FTZ R62, R2.reuse, R118 ;  /* 0x00000076023e7220 */ /* 0x040fe40000410000 */
[----:B------:R-:W-:Y:S02]  /*8e50*/  FMUL.FTZ R63, R2, R119 ;  /* 0x00000077023f7220 */ /* 0x000fe40000410000 */
[----:B------:R-:W-:Y:S02]  /*8e60*/  IMAD.MOV.U32 R93, RZ, RZ, R124 ;  /* 0x000000ffff5d7224 */ /* 0x000fe400078e007c */
[----:B------:R-:W-:Y:S01]  /*8e70*/  IMAD.MOV.U32 R90, RZ, RZ, R65 ;  /* 0x000000ffff5a7224 */ /* 0x000fe200078e0041 */
[----:B------:R-:W4:Y:S01]  /*8e80*/  MUFU.EX2 R102, R102 ;  /* 0x0000006600667308 */ /* 0x000f220000000800 */
[----:B------:R-:W-:Y:S01]  /*8e90*/  IMAD.MOV.U32 R124, RZ, RZ, R66 ;  /* 0x000000ffff7c7224 */ /* 0x000fe200078e0042 */
[C---:B---3--:R-:W-:Y:S03]  /*8ea0*/  HMMA.16816.F32.BF16 R60, R144.reuse, R68, R60 ;  /* 0x00000044903c723c */ /* 0x048fe6000004183c */
[----:B------:R-:W-:Y:S02]  /*8eb0*/  IMAD.MOV.U32 R130, RZ, RZ, R64 ;  /* 0x000000ffff827224 */ /* 0x000fe400078e0040 */
[C---:B------:R-:W-:Y:S02]  /*8ec0*/  FMUL.FTZ R64, R3.reuse, R112 ;  /* 0x0000007003407220 */ /* 0x040fe40000410000 */
[----:B------:R-:W-:Y:S01]  /*8ed0*/  FMUL.FTZ R65, R3, R113 ;  /* 0x0000007103417220 */ /* 0x000fe20000410000 */
[----:B--2---:R-:W-:Y:S01]  /*8ee0*/  F2FP.BF16.PACK_AB R68, R158, R154 ;  /* 0x0000009a9e44723e */ /* 0x004fe200000010ff */
[C---:B------:R-:W-:Y:S01]  /*8ef0*/  FMUL.FTZ R66, R2.reuse, R114 ;  /* 0x0000007202427220 */ /* 0x040fe20000410000 */
[----:B------:R-:W-:Y:S02]  /*8f00*/  MUFU.EX2 R164, R164 ;  /* 0x000000a400a47308 */ /* 0x000fe40000000800 */
[----:B------:R-:W-:Y:S01]  /*8f10*/  FMUL.FTZ R67, R2, R115 ;  /* 0x0000007302437220 */ /* 0x000fe20000410000 */
[----:B-1----:R-:W-:Y:S01]  /*8f20*/  F2FP.BF16.PACK_AB R69, R163, R161 ;  /* 0x000000a1a345723e */ /* 0x002fe200000010ff */
[----:B------:R-:W-:Y:S02]  /*8f30*/  IMAD.MOV.U32 R122, RZ, RZ, R82 ;  /* 0x000000ffff7a7224 */ /* 0x000fe400078e0052 */
[----:B------:R-:W-:Y:S02]  /*8f40*/  IMAD.MOV.U32 R88, RZ, RZ, R81 ;  /* 0x000000ffff587224 */ /* 0x000fe400078e0051 */
[----:B------:R-:W1:Y:S01]  /*8f50*/  LDSM.16.MT88.4 R80, [R229+0x900] ;  /* 0x00090000e550783b */ /* 0x000e620000004200 */
[----:B------:R-:W-:Y:S01]  /*8f60*/  HMMA.16816.F32.BF16 R64, R144, R70, R64 ;  /* 0x000000469040723c */ /* 0x000fe20000041840 */
[----:B------:R-:W-:Y:S02]  /*8f70*/  MUFU.EX2 R160, R160 ;  /* 0x000000a000a07308 */ /* 0x000fe40000000800 */
[----:B------:R-:W-:Y:S02]  /*8f80*/  FFMA.FTZ R107, R88, c[0x0][0x2d0], -R159 ;  /* 0x0000b400586b7a23 */ /* 0x000fe4000001089f */
[----:B------:R-:W-:Y:S02]  /*8f90*/  FFMA.FTZ R118, R93, c[0x0][0x2d0], -R155 ;  /* 0x0000b4005d767a23 */ /* 0x000fe4000001089b */
[----:B----4-:R-:W-:Y:S01]  /*8fa0*/  F2FP.BF16.PACK_AB R70, R100, R120 ;  /* 0x000000786446723e */ /* 0x010fe200000010ff */
[--C-:B------:R-:W-:Y:S01]  /*8fb0*/  FFMA.FTZ R119, R92, c[0x0][0x2d0], -R159.reuse ;  /* 0x0000b4005c777a23 */ /* 0x100fe2000001089f */
[----:B------:R-:W-:Y:S02]  /*8fc0*/  F2FP.BF16.PACK_AB R71, R102, R101 ;  /* 0x000000656647723e */ /* 0x000fe400000010ff */
[----:B------:R-:W-:Y:S01]  /*8fd0*/  MUFU.EX2 R107, R107 ;  /* 0x0000006b006b7308 */ /* 0x000fe20000000800 */
[--C-:B------:R-:W-:Y:S02]  /*8fe0*/  FFMA.FTZ R144, R127, c[0x0][0x2d0], -R159.reuse ;  /* 0x0000b4007f907a23 */ /* 0x100fe4000001089f */
[----:B------:R-:W-:Y:S02]  /*8ff0*/  FFMA.FTZ R145, R126, c[0x0][0x2d0], -R159 ;  /* 0x0000b4007e917a23 */ /* 0x000fe4000001089f */
[C---:B-----5:R-:W-:Y:S05]  /*9000*/  HMMA.16816.F32.BF16 R4, R68.reuse, R72, R4 ;  /* 0x000000484404723c */ /* 0x060fea0000041804 */
[--C-:B------:R-:W-:Y:S01]  /*9010*/  FFMA.FTZ R147, R125, c[0x0][0x2d0], -R155.reuse ;  /* 0x0000b4007d937a23 */ /* 0x100fe2000001089b */
[----:B------:R-:W-:Y:S01]  /*9020*/  MUFU.EX2 R118, R118 ;  /* 0x0000007600767308 */ /* 0x000fe20000000800 */
[--C-:B------:R-:W-:Y:S01]  /*9030*/  FFMA.FTZ R146, R124, c[0x0][0x2d0], -R155.reuse ;  /* 0x0000b4007c927a23 */ /* 0x100fe2000001089b */
[C---:B------:R-:W-:Y:S01]  /*9040*/  HMMA.16816.F32.BF16 R8, R68.reuse, R74, R8 ;  /* 0x0000004a4408723c */ /* 0x040fe20000041808 */
[----:B------:R-:W2:Y:S03]  /*9050*/  LDSM.16.MT88.4 R72, [R232+0x4900] ;  /* 0x00490000e848783b */ /* 0x000ea60000004200 */
[----:B------:R-:W-:Y:S02]  /*9060*/  FFMA.FTZ R106, R95, c[0x0][0x2d0], -R155 ;  /* 0x0000b4005f6a7a23 */ /* 0x000fe4000001089b */
[----:B------:R-:W-:Y:S02]  /*9070*/  IMAD.MOV.U32 R95, RZ, RZ, R89 ;  /* 0x000000ffff5f7224 */ /* 0x000fe400078e0059 */
[C---:B------:R-:W-:Y:S01]  /*9080*/  HMMA.16816.F32.BF16 R12, R68.reuse, R76, R12 ;  /* 0x0000004c440c723c */ /* 0x040fe2000004180c */
[----:B------:R-:W-:Y:S01]  /*9090*/  LDSM.16.MT88.4 R124, [R232+0x3900] ;  /* 0x00390000e87c783b */ /* 0x000fe20000004200 */
[----:B------:R-:W-:Y:S02]  /*90a0*/  MUFU.EX2 R106, R106 ;  /* 0x0000006a006a7308 */ /* 0x000fe40000000800 */
[----:B------:R-:W-:Y:S02]  /*90b0*/  FFMA.FTZ R104, R103, c[0x0][0x2d0], -R159 ;  /* 0x0000b40067687a23 */ /* 0x000fe4000001089f */
[----:B------:R-:W-:Y:S01]  /*90c0*/  FFMA.FTZ R103, R122, c[0x0][0x2d0], -R155 ;  /* 0x0000b4007a677a23 */ /* 0x000fe2000001089b */
[----:B------:R-:W-:Y:S01]  /*90d0*/  MOV R122, R99 ;  /* 0x00000063007a7202 */ /* 0x000fe20000000f00 */
[C---:B------:R-:W-:Y:S01]  /*90e0*/  HMMA.16816.F32.BF16 R16, R68.reuse, R78, R16 ;  /* 0x0000004e4410723c */ /* 0x040fe20000041810 */
[----:B------:R-:W3:Y:S03]  /*90f0*/  LDSM.16.MT88.4 R76, [R230+0x4900] ;  /* 0x00490000e64c783b */ /* 0x000ee60000004200 */
[----:B------:R-:W-:Y:S01]  /*9100*/  IMAD.MOV.U32 R99, RZ, RZ, R96 ;  /* 0x000000ffff637224 */ /* 0x000fe200078e0060 */
[----:B------:R-:W-:Y:S01]  /*9110*/  MUFU.EX2 R103, R103 ;  /* 0x0000006700677308 */ /* 0x000fe20000000800 */
[----:B------:R-:W-:Y:S02]  /*9120*/  IMAD.MOV.U32 R96, RZ, RZ, R90 ;  /* 0x000000ffff607224 */ /* 0x000fe400078e005a */
[C---:B-1----:R-:W-:Y:S04]  /*9130*/  HMMA.16816.F32.BF16 R20, R68.reuse, R80, R20 ;  /* 0x000000504414723c */ /* 0x042fe80000041814 */
[----:B------:R-:W-:Y:S02]  /*9140*/  FFMA.FTZ R116, R99, c[0x0][0x2d0], -R159 ;  /* 0x0000b40063747a23 */ /* 0x000fe4000001089f */
[--C-:B------:R-:W-:Y:S01]  /*9150*/  FFMA.FTZ R109, R122, c[0x0][0x2d0], -R155.reuse ;  /* 0x0000b4007a6d7a23 */ /* 0x100fe2000001089b */
[----:B------:R-:W1:Y:S01]  /*9160*/  MUFU.EX2 R104, R104 ;  /* 0x0000006800687308 */ /* 0x000e620000000800 */
[C---:B------:R-:W-:Y:S01]  /*9170*/  HMMA.16816.F32.BF16 R24, R68.reuse, R82, R24 ;  /* 0x000000524418723c */ /* 0x040fe20000041818 */
[----:B------:R-:W4:Y:S03]  /*9180*/  LDSM.16.MT88.4 R80, [R229+0x4900] ;  /* 0x00490000e550783b */ /* 0x000f260000004200 */
[----:B------:R-:W-:Y:S02]  /*9190*/  FFMA.FTZ R122, R97, c[0x0][0x2d0], -R155 ;  /* 0x0000b400617a7a23 */ /* 0x000fe4000001089b */
[--C-:B------:R-:W-:Y:S01]  /*91a0*/  FFMA.FTZ R117, R96, c[0x0][0x2d0], -R159.reuse ;  /* 0x0000b40060757a23 */ /* 0x100fe2000001089f */
[----:B------:R-:W-:Y:S01]  /*91b0*/  MOV R96, R95 ;  /* 0x0000005f00607202 */ /* 0x000fe20000000f00 */
[C---:B------:R-:W-:Y:S01]  /*91c0*/  HMMA.16816.F32.BF16 R28, R68.reuse, R84, R28 ;  /* 0x00000054441c723c */ /* 0x040fe2000004181c */
[----:B------:R-:W-:Y:S03]  /*91d0*/  MUFU.EX2 R109, R109 ;  /* 0x0000006d006d7308 */ /* 0x000fe60000000800 */
[----:B------:R-:W-:Y:S02]  /*91e0*/  FFMA.FTZ R105, R123, c[0x0][0x2d0], -R159 ;  /* 0x0000b4007b697a23 */ /* 0x000fe4000001089f */
[----:B------:R-:W-:Y:S02]  /*91f0*/  IMAD.MOV.U32 R123, RZ, RZ, R121 ;  /* 0x000000ffff7b7224 */ /* 0x000fe400078e0079 */
[C---:B------:R-:W-:Y:S01]  /*9200*/  HMMA.16816.F32.BF16 R32, R68.reuse, R86, R32 ;  /* 0x000000564420723c */ /* 0x040fe20000041820 */
[----:B------:R-:W-:Y:S02]  /*9210*/  LDSM.16.MT88.4 R84, [R232+0x1100] ;  /* 0x00110000e854783b */ /* 0x000fe40000004200 */
[----:B------:R-:W-:Y:S01]  /*9220*/  MUFU.EX2 R105, R105 ;  /* 0x0000006900697308 */ /* 0x000fe20000000800 */
[----:B------:R-:W-:Y:S01]  /*9230*/  IMAD.MOV.U32 R121, RZ, RZ, R94 ;  /* 0x000000ffff797224 */ /* 0x000fe200078e005e */
[----:B------:R-:W-:Y:S01]  /*9240*/  MOV R94, R91 ;  /* 0x0000005b005e7202 */ /* 0x000fe20000000f00 */
[----:B------:R-:W-:Y:S02]  /*9250*/  FFMA.FTZ R108, R123, c[0x0][0x2d0], -R159 ;  /* 0x0000b4007b6c7a23 */ /* 0x000fe4000001089f */
[C---:B--2---:R-:W-:Y:S01]  /*9260*/  HMMA.16816.F32.BF16 R36, R68.reuse, R72, R36 ;  /* 0x000000484424723c */ /* 0x044fe20000041824 */
[----:B------:R-:W2:Y:S03]  /*9270*/  LDSM.16.MT88.4 R88, [R228+0x4900] ;  /* 0x00490000e458783b */ /* 0x000ea60000004200 */
[--C-:B------:R-:W-:Y:S01]  /*9280*/  FFMA.FTZ R111, R94, c[0x0][0x2d0], -R155.reuse ;  /* 0x0000b4005e6f7a23 */ /* 0x100fe2000001089b */
[----:B------:R-:W5:Y:S01]  /*9290*/  MUFU.EX2 R108, R108 ;  /* 0x0000006c006c7308 */ /* 0x000f620000000800 */
[--C-:B------:R-:W-:Y:S02]  /*92a0*/  FFMA.FTZ R123, R96, c[0x0][0x2d0], -R155.reuse ;  /* 0x0000b400607b7a23 */ /* 0x100fe4000001089b */
[C---:B------:R-:W-:Y:S01]  /*92b0*/  HMMA.16816.F32.BF16 R40, R68.reuse, R74, R40 ;  /* 0x0000004a4428723c */ /* 0x040fe20000041828 */
[----:B------:R-:W1:Y:S03]  /*92c0*/  LDSM.16.MT88.4 R72, [R230+0x1100] ;  /* 0x00110000e648783b */ /* 0x000e660000004200 */
[----:B------:R-:W-:Y:S02]  /*92d0*/  FFMA.FTZ R110, R121, c[0x0][0x2d0], -R155 ;  /* 0x0000b400796e7a23 */ /* 0x000fe4000001089b */
[----:B------:R-:W-:Y:S01]  /*92e0*/  FFMA.FTZ R121, R98, c[0x0][0x2d0], -R159 ;  /* 0x0000b40062797a23 */ /* 0x000fe2000001089f */
[----:B------:R-:W-:Y:S01]  /*92f0*/  MUFU.EX2 R111, R111 ;  /* 0x0000006f006f7308 */ /* 0x000fe20000000800 */
[C---:B---3--:R-:W-:Y:S01]  /*9300*/  HMMA.16816.F32.BF16 R44, R68.reuse, R76, R44 ;  /* 0x0000004c442c723c */ /* 0x048fe2000004182c */
[----:B------:R-:W-:Y:S03]  /*9310*/  LDSM.16.MT88.4 R92, [R228+0x5100] ;  /* 0x00510000e45c783b */ /* 0x000fe60000004200 */
[----:B------:R-:W-:Y:S02]  /*9320*/  FFMA.FTZ R153, R2, R246, R153 ;  /* 0x000000f602997223 */ /* 0x000fe40000010099 */
[----:B------:R-:W-:Y:S02]  /*9330*/  FADD.FTZ R149, R154, R149 ;  /* 0x000000959a957221 */ /* 0x000fe40000010000 */
[C---:B------:R-:W-:Y:S01]  /*9340*/  HMMA.16816.F32.BF16 R48, R68.reuse, R78, R48 ;  /* 0x0000004e4430723c */ /* 0x040fe20000041830 */
[----:B------:R-:W3:Y:S01]  /*9350*/  LDSM.16.MT88.4 R76, [R229+0x1100] ;  /* 0x00110000e54c783b */ /* 0x000ee20000004200 */
[----:B------:R-:W1:Y:S02]  /*9360*/  MUFU.EX2 R110, R110 ;  /* 0x0000006e006e7308 */ /* 0x000e640000000800 */
[----:B------:R-:W-:Y:S02]  /*9370*/  FADD.FTZ R158, R158, R149 ;  /* 0x000000959e9e7221 */ /* 0x000fe40000010000 */
[----:B------:R-:W-:Y:S02]  /*9380*/  FADD.FTZ R153, R148, R153 ;  /* 0x0000009994997221 */ /* 0x000fe40000010000 */
[C---:B----4-:R-:W-:Y:S01]  /*9390*/  HMMA.16816.F32.BF16 R52, R68.reuse, R80, R52 ;  /* 0x000000504434723c */ /* 0x050fe20000041834 */
[----:B------:R-:W-:Y:S03]  /*93a0*/  LDSM.16.MT88.4 R96, [R228+0x7100] ;  /* 0x00710000e460783b */ /* 0x000fe60000004200 */
[----:B------:R-:W-:Y:S01]  /*93b0*/  FADD.FTZ R2, R120, R158 ;  /* 0x0000009e78027221 */ /* 0x000fe20000010000 */
[----:B------:R-:W4:Y:S01]  /*93c0*/  MUFU.EX2 R116, R116 ;  /* 0x0000007400747308 */ /* 0x000f220000000800 */
[----:B------:R-:W-:Y:S02]  /*93d0*/  FADD.FTZ R135, R135, R153 ;  /* 0x0000009987877221 */ /* 0x000fe40000010000 */
[C---:B------:R-:W-:Y:S01]  /*93e0*/  HMMA.16816.F32.BF16 R56, R68.reuse, R82, R56 ;  /* 0x000000524438723c */ /* 0x040fe20000041838 */
[----:B------:R-:W3:Y:S03]  /*93f0*/  LDSM.16.MT88.4 R80, [R228+0x1100] ;  /* 0x00110000e450783b */ /* 0x000ee60000004200 */
[----:B------:R-:W-:Y:S02]  /*9400*/  FADD.FTZ R2, R100, R2 ;  /* 0x0000000264027221 */ /* 0x000fe40000010000 */
[----:B------:R-:W-:Y:S01]  /*9410*/  FADD.FTZ R135, R134, R135 ;  /* 0x0000008786877221 */ /* 0x000fe20000010000 */
[----:B------:R-:W3:Y:S01]  /*9420*/  MUFU.EX2 R117, R117 ;  /* 0x0000007500757308 */ /* 0x000ee20000000800 */
[C---:B--2---:R-:W-:Y:S04]  /*9430*/  HMMA.16816.F32.BF16 R60, R68.reuse, R88, R60 ;  /* 0x00000058443c723c */ /* 0x044fe8000004183c */
[----:B------:R-:W-:Y:S02]  /*9440*/  FADD.FTZ R161, R161, R135 ;  /* 0x00000087a1a17221 */ /* 0x000fe40000010000 */
[----:B-1----:R-:W-:Y:S02]  /*9450*/  FADD.FTZ R2, R104, R2 ;  /* 0x0000000268027221 */ /* 0x002fe40000010000 */
[----:B------:R-:W-:Y:S01]  /*9460*/  HMMA.16816.F32.BF16 R64, R68, R90, R64 ;  /* 0x0000005a4440723c */ /* 0x000fe20000041840 */
[----:B------:R-:W-:Y:S01]  /*9470*/  LDSM.16.MT88.4 R88, [R229+0x5100] ;  /* 0x00510000e558783b */ /* 0x000fe20000004200 */
[----:B------:R-:W-:Y:S02]  /*9480*/  MUFU.EX2 R119, R119 ;  /* 0x0000007700777308 */ /* 0x000fe40000000800 */
[----:B------:R-:W-:Y:S03]  /*9490*/  FADD.FTZ R161, R163, R161 ;  /* 0x000000a1a3a17221 */ /* 0x000fe60000010000 */
[----:B------:R-:W-:Y:S01]  /*94a0*/  F2FP.BF16.PACK_AB R69, R106, R103 ;  /* 0x000000676a45723e */ /* 0x000fe200000010ff */
[----:B------:R-:W-:Y:S01]  /*94b0*/  FADD.FTZ R101, R101, R161 ;  /* 0x000000a165657221 */ /* 0x000fe20000010000 */
[----:B-----5:R-:W-:Y:S03]  /*94c0*/  F2FP.BF16.PACK_AB R70, R108, R107 ;  /* 0x0000006b6c46723e */ /* 0x020fe600000010ff */
[----:B------:R-:W-:Y:S01]  /*94d0*/  F2FP.BF16.PACK_AB R71, R110, R109 ;  /* 0x0000006d6e47723e */ /* 0x000fe200000010ff */
[----:B------:R-:W-:Y:S01]  /*94e0*/  FADD.FTZ R3, R102, R101 ;  /* 0x0000006566037221 */ /* 0x000fe20000010000 */
[C---:B------:R-:W-:Y:S01]  /*94f0*/  F2FP.BF16.PACK_AB R68, R105.reuse, R104 ;  /* 0x000000686944723e */ /* 0x040fe200000010ff */
[----:B------:R-:W1:Y:S01]  /*9500*/  MUFU.EX2 R121, R121 ;  /* 0x0000007900797308 */ /* 0x000e620000000800 */
[----:B------:R-:W-:Y:S02]  /*9510*/  FADD.FTZ R105, R105, R2 ;  /* 0x0000000269697221 */ /* 0x000fe40000010000 */
[----:B------:R-:W-:Y:S02]  /*9520*/  FADD.FTZ R3, R103, R3 ;  /* 0x0000000367037221 */ /* 0x000fe40000010000 */
[----:B------:R-:W-:Y:S01]  /*9530*/  LDSM.16.MT88.4 R100, [R230+0x7900] ;  /* 0x00790000e664783b */ /* 0x000fe20000004200 */
[C---:B------:R-:W-:Y:S03]  /*9540*/  HMMA.16816.F32.BF16 R4, R68.reuse, R84, R4 ;  /* 0x000000544404723c */ /* 0x040fe60000041804 */
[----:B------:R-:W-:Y:S01]  /*9550*/  FADD.FTZ R3, R106, R3 ;  /* 0x000000036a037221 */ /* 0x000fe20000010000 */
[----:B------:R-:W-:Y:S01]  /*9560*/  MUFU.EX2 R122, R122 ;  /* 0x0000007a007a7308 */ /* 0x000fe20000000800 */
[----:B------:R-:W-:Y:S02]  /*9570*/  FADD.FTZ R2, R107, R105 ;  /* 0x000000696b027221 */ /* 0x000fe40000010000 */
[----:B------:R-:W-:Y:S01]  /*9580*/  FADD.FTZ R109, R109, R3 ;  /* 0x000000036d6d7221 */ /* 0x000fe20000010000 */
[C---:B------:R-:W-:Y:S01]  /*9590*/  HMMA.16816.F32.BF16 R8, R68.reuse, R86, R8 ;  /* 0x000000564408723c */ /* 0x040fe20000041808 */
[----:B------:R-:W2:Y:S03]  /*95a0*/  LDSM.16.MT88.4 R84, [R232+0x5100] ;  /* 0x00510000e854783b */ /* 0x000ea60000004200 */
[----:B------:R-:W-:Y:S02]  /*95b0*/  FADD.FTZ R3, R110, R109 ;  /* 0x0000006d6e037221 */ /* 0x000fe40000010000 */
[----:B------:R-:W-:Y:S01]  /*95c0*/  FADD.FTZ R2, R108, R2 ;  /* 0x000000026c027221 */ /* 0x000fe20000010000 */
[----:B------:R-:W5:Y:S01]  /*95d0*/  MUFU.EX2 R123, R123 ;  /* 0x0000007b007b7308 */ /* 0x000f620000000800 */
[C---:B------:R-:W-:Y:S04]  /*95e0*/  HMMA.16816.F32.BF16 R12, R68.reuse, R72, R12 ;  /* 0x00000048440c723c */ /* 0x040fe8000004180c */
[----:B------:R-:W-:Y:S02]  /*95f0*/  FADD.FTZ R3, R111, R3 ;  /* 0x000000036f037221 */ /* 0x000fe40000010000 */
[----:B----4-:R-:W-:Y:S02]  /*9600*/  FADD.FTZ R2, R116, R2 ;  /* 0x0000000274027221 */ /* 0x010fe40000010000 */
[C---:B------:R-:W-:Y:S01]  /*9610*/  HMMA.16816.F32.BF16 R16, R68.reuse, R74, R16 ;  /* 0x0000004a4410723c */ /* 0x040fe20000041810 */
[----:B------:R-:W4:Y:S01]  /*9620*/  LDSM.16.MT88.4 R72, [R230+0x5100] ;  /* 0x00510000e648783b */ /* 0x000f220000004200 */
[----:B------:R-:W1:Y:S02]  /*9630*/  MUFU.EX2 R144, R144 ;  /* 0x0000009000907308 */ /* 0x000e640000000800 */
[----:B------:R-:W-:Y:S04]  /*9640*/  FADD.FTZ R3, R118, R3 ;  /* 0x0000000376037221 */ /* 0x000fe80000010000 */
[C---:B---3--:R-:W-:Y:S04]  /*9650*/  HMMA.16816.F32.BF16 R20, R68.reuse, R76, R20 ;  /* 0x0000004c4414723c */ /* 0x048fe80000041814 */
[----:B------:R-:W-:Y:S04]  /*9660*/  MUFU.EX2 R145, R145 ;  /* 0x0000009100917308 */ /* 0x000fe80000000800 */
[C---:B------:R-:W-:Y:S01]  /*9670*/  HMMA.16816.F32.BF16 R24, R68.reuse, R78, R24 ;  /* 0x0000004e4418723c */ /* 0x040fe20000041818 */
[----:B------:R-:W3:Y:S05]  /*9680*/  LDSM.16.MT88.4 R76, [R232+0x1900] ;  /* 0x00190000e84c783b */ /* 0x000eea0000004200 */
[----:B------:R-:W-:Y:S02]  /*9690*/  MUFU.EX2 R147, R147 ;  /* 0x0000009300937308 */ /* 0x000fe40000000800 */
[C---:B------:R-:W-:Y:S08]  /*96a0*/  HMMA.16816.F32.BF16 R28, R68.reuse, R80, R28 ;  /* 0x00000050441c723c */ /* 0x040ff0000004181c */
[C---:B------:R-:W-:Y:S01]  /*96b0*/  HMMA.16816.F32.BF16 R32, R68.reuse, R82, R32 ;  /* 0x000000524420723c */ /* 0x040fe20000041820 */
[----:B------:R-:W1:Y:S01]  /*96c0*/  LDSM.16.MT88.4 R80, [R230+0x1900] ;  /* 0x00190000e650783b */ /* 0x000e620000004200 */
[----:B------:R-:W-:Y:S06]  /*96d0*/  MUFU.EX2 R146, R146 ;  /* 0x0000009200927308 */ /* 0x000fec0000000800 */
[C---:B--2---:R-:W-:Y:S04]  /*96e0*/  HMMA.16816.F32.BF16 R36, R68.reuse, R84, R36 ;  /* 0x000000544424723c */ /* 0x044fe80000041824 */
[----:B------:R-:W-:Y:S04]  /*96f0*/  MUFU.EX2 R162, R162 ;  /* 0x000000a200a27308 */ /* 0x000fe80000000800 */
[C---:B------:R-:W-:Y:S01]  /*9700*/  HMMA.16816.F32.BF16 R40, R68.reuse, R86, R40 ;  /* 0x000000564428723c */ /* 0x040fe20000041828 */
[----:B------:R-:W-:Y:S05]  /*9710*/  LDSM.16.MT88.4 R84, [R228+0x1900] ;  /* 0x00190000e454783b */ /* 0x000fea0000004200 */
[----:B------:R-:W-:Y:S02]  /*9720*/  MUFU.EX2 R156, R156 ;  /* 0x0000009c009c7308 */ /* 0x000fe40000000800 */
[C---:B----4-:R-:W-:Y:S08]  /*9730*/  HMMA.16816.F32.BF16 R44, R68.reuse, R72, R44 ;  /* 0x00000048442c723c */ /* 0x050ff0000004182c */
[C---:B------:R-:W-:Y:S01]  /*9740*/  HMMA.16816.F32.BF16 R48, R68.reuse, R74, R48 ;  /* 0x0000004a4430723c */ /* 0x040fe20000041830 */
[----:B------:R-:W2:Y:S07]  /*9750*/  LDSM.16.MT88.4 R72, [R229+0x1900] ;  /* 0x00190000e548783b */ /* 0x000eae0000004200 */
[C---:B------:R-:W-:Y:S08]  /*9760*/  HMMA.16816.F32.BF16 R52, R68.reuse, R88, R52 ;  /* 0x000000584434723c */ /* 0x040ff00000041834 */
[C---:B------:R-:W-:Y:S01]  /*9770*/  HMMA.16816.F32.BF16 R56, R68.reuse, R90, R56 ;  /* 0x0000005a4438723c */ /* 0x040fe20000041838 */
[----:B------:R-:W-:Y:S07]  /*9780*/  LDSM.16.MT88.4 R88, [R229+0x5900] ;  /* 0x00590000e558783b */ /* 0x000fee0000004200 */
[C---:B------:R-:W-:Y:S07]  /*9790*/  HMMA.16816.F32.BF16 R60, R68.reuse, R92, R60 ;  /* 0x0000005c443c723c */ /* 0x040fee000004183c */
[----:B------:R-:W-:Y:S01]  /*97a0*/  FFMA.FTZ R92, R130, c[0x0][0x2d0], -R159 ;  /* 0x0000b400825c7a23 */ /* 0x000fe2000001089f */
[----:B------:R-:W-:Y:S03]  /*97b0*/  HMMA.16816.F32.BF16 R64, R68, R94, R64 ;  /* 0x0000005e4440723c */ /* 0x000fe60000041840 */
[----:B------:R4:W2:Y:S04]  /*97c0*/  MUFU.EX2 R115, R92 ;  /* 0x0000005c00737308 */ /* 0x0008a80000000800 */
[----:B------:R-:W-:Y:S02]  /*97d0*/  F2FP.BF16.PACK_AB R69, R118, R111 ;  /* 0x0000006f7645723e */ /* 0x000fe400000010ff */
[----:B------:R-:W-:Y:S01]  /*97e0*/  F2FP.BF16.PACK_AB R68, R117, R116 ;  /* 0x000000747544723e */ /* 0x000fe200000010ff */
[----:B------:R-:W-:Y:S02]  /*97f0*/  LDSM.16.MT88.4 R108, [R229+0x7900] ;  /* 0x00790000e56c783b */ /* 0x000fe40000004200 */
[----:B-1----:R-:W-:Y:S01]  /*9800*/  F2FP.BF16.PACK_AB R70, R121, R119 ;  /* 0x000000777946723e */ /* 0x002fe200000010ff */
[----:B------:R-:W-:Y:S01]  /*9810*/  FADD.FTZ R117, R117, R2 ;  /* 0x0000000275757221 */ /* 0x000fe20000010000 */
[----:B-----5:R-:W-:Y:S01]  /*9820*/  F2FP.BF16.PACK_AB R71, R123, R122 ;  /* 0x0000007a7b47723e */ /* 0x020fe200000010ff */
[----:B------:R-:W-:Y:S02]  /*9830*/  FADD.FTZ R122, R122, R3 ;  /* 0x000000037a7a7221 */ /* 0x000fe40000010000 */
[----:B------:R-:W-:Y:S02]  /*9840*/  FADD.FTZ R117, R119, R117 ;  /* 0x0000007577757221 */ /* 0x000fe40000010000 */
[----:B------:R-:W-:Y:S02]  /*9850*/  FADD.FTZ R122, R123, R122 ;  /* 0x0000007a7b7a7221 */ /* 0x000fe40000010000 */
[C---:B---3--:R-:W-:Y:S03]  /*9860*/  HMMA.16816.F32.BF16 R4, R68.reuse, R76, R4 ;  /* 0x0000004c4404723c */ /* 0x048fe60000041804 */
[----:B------:R-:W-:Y:S02]  /*9870*/  FADD.FTZ R121, R121, R117 ;  /* 0x0000007579797221 */ /* 0x000fe40000010000 */
[----:B----4-:R-:W-:Y:S03]  /*9880*/  FFMA.FTZ R92, R128, c[0x0][0x2d0], -R155 ;  /* 0x0000b400805c7a23 */ /* 0x010fe6000001089b */
[C---:B------:R-:W-:Y:S01]  /*9890*/  HMMA.16816.F32.BF16 R8, R68.reuse, R78, R8 ;  /* 0x0000004e4408723c */ /* 0x040fe20000041808 */
[----:B------:R-:W1:Y:S01]  /*98a0*/  LDSM.16.MT88.4 R76, [R232+0x5900] ;  /* 0x00590000e84c783b */ /* 0x000e620000004200 */
[----:B------:R3:W4:Y:S02]  /*98b0*/  MUFU.EX2 R114, R92 ;  /* 0x0000005c00727308 */ /* 0x0007240000000800 */
[----:B------:R-:W-:Y:S04]  /*98c0*/  FADD.FTZ R121, R144, R121 ;  /* 0x0000007990797221 */ /* 0x000fe80000010000 */
[C---:B------:R-:W-:Y:S08]  /*98d0*/  HMMA.16816.F32.BF16 R12, R68.reuse, R80, R12 ;  /* 0x00000050440c723c */ /* 0x040ff0000004180c */
[C---:B------:R-:W-:Y:S01]  /*98e0*/  HMMA.16816.F32.BF16 R16, R68.reuse, R82, R16 ;  /* 0x000000524410723c */ /* 0x040fe20000041810 */
[----:B------:R-:W5:Y:S07]  /*98f0*/  LDSM.16.MT88.4 R80, [R230+0x5900] ;  /* 0x00590000e650783b */ /* 0x000f6e0000004200 */
[C---:B--2---:R-:W-:Y:S01]  /*9900*/  HMMA.16816.F32.BF16 R20, R68.reuse, R72, R20 ;  /* 0x000000484414723c */ /* 0x044fe20000041814 */
[----:B---3--:R-:W-:Y:S06]  /*9910*/  LDSM.16.MT88.4 R92, [R228+0x6100] ;  /* 0x00610000e45c783b */ /* 0x008fec0000004200 */
[--C-:B------:R-:W-:Y:S01]  /*9920*/  FFMA.FTZ R72, R131, c[0x0][0x2d0], -R159.reuse ;  /* 0x0000b40083487a23 */ /* 0x100fe2000001089f */
[C---:B------:R-:W-:Y:S03]  /*9930*/  HMMA.16816.F32.BF16 R24, R68.reuse, R74, R24 ;  /* 0x0000004a4418723c */ /* 0x040fe60000041818 */
[----:B------:R2:W3:Y:S01]  /*9940*/  MUFU.EX2 R113, R72 ;  /* 0x0000004800717308 */ /* 0x0004e20000000800 */
[----:B------:R-:W-:Y:S02]  /*9950*/  FFMA.FTZ R159, R157, c[0x0][0x2d0], -R159 ;  /* 0x0000b4009d9f7a23 */ /* 0x000fe4000001089f */
[----:B------:R-:W-:Y:S02]  /*9960*/  IMAD.MOV.U32 R157, RZ, RZ, R115 ;  /* 0x000000ffff9d7224 */ /* 0x000fe400078e0073 */
[C---:B------:R-:W-:Y:S05]  /*9970*/  HMMA.16816.F32.BF16 R28, R68.reuse, R84, R28 ;  /* 0x00000054441c723c */ /* 0x040fea000004181c */
[----:B------:R-:W-:Y:S02]  /*9980*/  MUFU.EX2 R159, R159 ;  /* 0x0000009f009f7308 */ /* 0x000fe40000000800 */
[--C-:B------:R-:W-:Y:S01]  /*9990*/  FFMA.FTZ R84, R129, c[0x0][0x2d0], -R155.reuse ;  /* 0x0000b40081547a23 */ /* 0x100fe2000001089b */
[C---:B------:R-:W-:Y:S04]  /*99a0*/  HMMA.16816.F32.BF16 R32, R68.reuse, R86, R32 ;  /* 0x000000564420723c */ /* 0x040fe80000041820 */
[----:B------:R-:W-:Y:S02]  /*99b0*/  FFMA.FTZ R155, R133, c[0x0][0x2d0], -R155 ;  /* 0x0000b400859b7a23 */ /* 0x000fe4000001089b */
[----:B----4-:R-:W-:Y:S01]  /*99c0*/  IMAD.MOV.U32 R133, RZ, RZ, R114 ;  /* 0x000000ffff857224 */ /* 0x010fe200078e0072 */
[----:B------:R4:W3:Y:S01]  /*99d0*/  MUFU.EX2 R112, R84 ;  /* 0x0000005400707308 */ /* 0x0008e20000000800 */
[C---:B-1----:R-:W-:Y:S01]  /*99e0*/  HMMA.16816.F32.BF16 R36, R68.reuse, R76, R36 ;  /* 0x0000004c4424723c */ /* 0x042fe20000041824 */
[----:B--2---:R-:W1:Y:S07]  /*99f0*/  LDSM.16.MT88.4 R72, [R228+0x5900] ;  /* 0x00590000e448783b */ /* 0x004e6e0000004200 */
[C---:B------:R-:W-:Y:S01]  /*9a00*/  HMMA.16816.F32.BF16 R40, R68.reuse, R78, R40 ;  /* 0x0000004e4428723c */ /* 0x040fe20000041828 */
[----:B------:R-:W2:Y:S01]  /*9a10*/  MUFU.EX2 R155, R155 ;  /* 0x0000009b009b7308 */ /* 0x000ea20000000800 */
[----:B------:R-:W-:Y:S06]  /*9a20*/  LDSM.16.MT88.4 R76, [R230+0x2100] ;  /* 0x00210000e64c783b */ /* 0x000fec0000004200 */
[C---:B-----5:R-:W-:Y:S02]  /*9a30*/  HMMA.16816.F32.BF16 R44, R68.reuse, R80, R44 ;  /* 0x00000050442c723c */ /* 0x060fe4000004182c */
[----:B----4-:R-:W4:Y:S06]  /*9a40*/  LDSM.16.MT88.4 R84, [R232+0x2100] ;  /* 0x00210000e854783b */ /* 0x010f2c0000004200 */
[C---:B------:R-:W-:Y:S02]  /*9a50*/  HMMA.16816.F32.BF16 R48, R68.reuse, R82, R48 ;  /* 0x000000524430723c */ /* 0x040fe40000041830 */
[----:B------:R-:W-:Y:S06]  /*9a60*/  LDSM.16.MT88.4 R80, [R228+0x2100] ;  /* 0x00210000e450783b */ /* 0x000fec0000004200 */
        /* <DEDUP_REMOVED lines=9> */
[----:B---3--:R-:W-:Y:S01]  /*9b00*/  F2FP.BF16.PACK_AB R70, R115, R113 ;  /* 0x000000717346723e */ /* 0x008fe200000010ff */
[----:B------:R-:W-:Y:S01]  /*9b10*/  FADD.FTZ R147, R147, R122 ;  /* 0x0000007a93937221 */ /* 0x000fe20000010000 */
[----:B------:R-:W-:Y:S02]  /*9b20*/  F2FP.BF16.PACK_AB R71, R114, R112 ;  /* 0x000000707247723e */ /* 0x000fe400000010ff */
[----:B------:R-:W-:Y:S01]  /*9b30*/  F2FP.BF16.PACK_AB R114, R159, R162 ;  /* 0x000000a29f72723e */ /* 0x000fe200000010ff */
[----:B------:R-:W-:Y:S01]  /*9b40*/  FADD.FTZ R2, R146, R147 ;  /* 0x0000009392027221 */ /* 0x000fe20000010000 */
[----:B--2---:R-:W-:Y:S03]  /*9b50*/  F2FP.BF16.PACK_AB R115, R155, R156 ;  /* 0x0000009c9b73723e */ /* 0x004fe600000010ff */
[C---:B----4-:R-:W-:Y:S08]  /*9b60*/  HMMA.16816.F32.BF16 R4, R68.reuse, R84, R4 ;  /* 0x000000544404723c */ /* 0x050ff00000041804 */
[C---:B------:R-:W-:Y:S01]  /*9b70*/  HMMA.16816.F32.BF16 R8, R68.reuse, R86, R8 ;  /* 0x000000564408723c */ /* 0x040fe20000041808 */
[----:B------:R-:W2:Y:S07]  /*9b80*/  LDSM.16.MT88.4 R84, [R232+0x6100] ;  /* 0x00610000e854783b */ /* 0x000eae0000004200 */
[C---:B------:R-:W-:Y:S08]  /*9b90*/  HMMA.16816.F32.BF16 R12, R68.reuse, R76, R12 ;  /* 0x0000004c440c723c */ /* 0x040ff0000004180c */
        /* <DEDUP_REMOVED lines=16> */
[----:B------:R-:W5:Y:S07]  /*9ca0*/  LDSM.16.MT88.4 R88, [R232+0x6900] ;  /* 0x00690000e858783b */ /* 0x000f6e0000004200 */
[C---:B------:R-:W-:Y:S08]  /*9cb0*/  HMMA.16816.F32.BF16 R60, R68.reuse, R92, R60 ;  /* 0x0000005c443c723c */ /* 0x040ff0000004183c */
[----:B------:R-:W-:Y:S01]  /*9cc0*/  HMMA.16816.F32.BF16 R64, R68, R94, R64 ;  /* 0x0000005e4440723c */ /* 0x000fe20000041840 */
[----:B------:R-:W-:Y:S06]  /*9cd0*/  LDSM.16.MT88.4 R92, [R229+0x7100] ;  /* 0x00710000e55c783b */ /* 0x000fec0000004200 */
[----:B------:R-:W-:Y:S02]  /*9ce0*/  F2FP.BF16.PACK_AB R68, R251, R252 ;  /* 0x000000fcfb44723e */ /* 0x000fe400000010ff */
[----:B------:R-:W-:Y:S03]  /*9cf0*/  F2FP.BF16.PACK_AB R69, R194, R250 ;  /* 0x000000fac245723e */ /* 0x000fe600000010ff */
[----:B------:R-:W-:Y:S02]  /*9d00*/  F2FP.BF16.PACK_AB R70, R193, R195 ;  /* 0x000000c3c146723e */ /* 0x000fe400000010ff */
[----:B------:R-:W-:Y:S07]  /*9d10*/  F2FP.BF16.PACK_AB R71, R183, R192 ;  /* 0x000000c0b747723e */ /* 0x000fee00000010ff */
[C---:B-1----:R-:W-:Y:S08]  /*9d20*/  HMMA.16816.F32.BF16 R4, R68.reuse, R72, R4 ;  /* 0x000000484404723c */ /* 0x042ff00000041804 */
[C---:B------:R-:W-:Y:S01]  /*9d30*/  HMMA.16816.F32.BF16 R8, R68.reuse, R74, R8 ;  /* 0x0000004a4408723c */ /* 0x040fe20000041808 */
[----:B------:R-:W1:Y:S07]  /*9d40*/  LDSM.16.MT88.4 R72, [R230+0x6900] ;  /* 0x00690000e648783b */ /* 0x000e6e0000004200 */
[C---:B----4-:R-:W-:Y:S08]  /*9d50*/  HMMA.16816.F32.BF16 R12, R68.reuse, R80, R12 ;  /* 0x00000050440c723c */ /* 0x050ff0000004180c */
[C---:B------:R-:W-:Y:S01]  /*9d60*/  HMMA.16816.F32.BF16 R16, R68.reuse, R82, R16 ;  /* 0x000000524410723c */ /* 0x040fe20000041810 */
[----:B------:R-:W4:Y:S07]  /*9d70*/  LDSM.16.MT88.4 R80, [R229+0x6900] ;  /* 0x00690000e550783b */ /* 0x000f2e0000004200 */
[C---:B--2---:R-:W-:Y:S08]  /*9d80*/  HMMA.16816.F32.BF16 R20, R68.reuse, R84, R20 ;  /* 0x000000544414723c */ /* 0x044ff00000041814 */
[C---:B------:R-:W-:Y:S01]  /*9d90*/  HMMA.16816.F32.BF16 R24, R68.reuse, R86, R24 ;  /* 0x000000564418723c */ /* 0x040fe20000041818 */
[----:B------:R-:W-:Y:S07]  /*9da0*/  LDSM.16.MT88.4 R84, [R228+0x3100] ;  /* 0x00310000e454783b */ /* 0x000fee0000004200 */
[C---:B---3--:R-:W-:Y:S08]  /*9db0*/  HMMA.16816.F32.BF16 R28, R68.reuse, R76, R28 ;  /* 0x0000004c441c723c */ /* 0x048ff0000004181c */
[C---:B------:R-:W-:Y:S01]  /*9dc0*/  HMMA.16816.F32.BF16 R32, R68.reuse, R78, R32 ;  /* 0x0000004e4420723c */ /* 0x040fe20000041820 */
[----:B------:R-:W2:Y:S07]  /*9dd0*/  LDSM.16.MT88.4 R76, [R228+0x6900] ;  /* 0x00690000e44c783b */ /* 0x000eae0000004200 */
[C---:B-----5:R-:W-:Y:S08]  /*9de0*/  HMMA.16816.F32.BF16 R36, R68.reuse, R88, R36 ;  /* 0x000000584424723c */ /* 0x060ff00000041824 */
[C---:B------:R-:W-:Y:S01]  /*9df0*/  HMMA.16816.F32.BF16 R40, R68.reuse, R90, R40 ;  /* 0x0000005a4428723c */ /* 0x040fe20000041828 */
[----:B------:R-:W-:Y:S07]  /*9e00*/  LDSM.16.MT88.4 R88, [R230+0x7100] ;  /* 0x00710000e658783b */ /* 0x000fee0000004200 */
[C---:B-1----:R-:W-:Y:S08]  /*9e10*/  HMMA.16816.F32.BF16 R44, R68.reuse, R72, R44 ;  /* 0x00000048442c723c */ /* 0x042ff0000004182c */
[C---:B------:R-:W-:Y:S01]  /*9e20*/  HMMA.16816.F32.BF16 R48, R68.reuse, R74, R48 ;  /* 0x0000004a4430723c */ /* 0x040fe20000041830 */
[----:B------:R-:W1:Y:S07]  /*9e30*/  LDSM.16.MT88.4 R72, [R232+0x3100] ;  /* 0x00310000e848783b */ /* 0x000e6e0000004200 */
[C---:B----4-:R-:W-:Y:S08]  /*9e40*/  HMMA.16816.F32.BF16 R52, R68.reuse, R80, R52 ;  /* 0x000000504434723c */ /* 0x050ff00000041834 */
[C---:B------:R-:W-:Y:S01]  /*9e50*/  HMMA.16816.F32.BF16 R56, R68.reuse, R82, R56 ;  /* 0x000000524438723c */ /* 0x040fe20000041838 */
[----:B------:R-:W3:Y:S07]  /*9e60*/  LDSM.16.MT88.4 R80, [R230+0x3100] ;  /* 0x00310000e650783b */ /* 0x000eee0000004200 */
[C---:B--2---:R-:W-:Y:S08]  /*9e70*/  HMMA.16816.F32.BF16 R60, R68.reuse, R76, R60 ;  /* 0x0000004c443c723c */ /* 0x044ff0000004183c */
[----:B------:R-:W-:Y:S01]  /*9e80*/  HMMA.16816.F32.BF16 R64, R68, R78, R64 ;  /* 0x0000004e4440723c */ /* 0x000fe20000041840 */
[----:B------:R-:W2:Y:S06]  /*9e90*/  LDSM.16.MT88.4 R76, [R229+0x3100] ;  /* 0x00310000e54c783b */ /* 0x000eac0000004200 */
[----:B------:R-:W-:Y:S02]  /*9ea0*/  F2FP.BF16.PACK_AB R68, R181, R182 ;  /* 0x000000b6b544723e */ /* 0x000fe400000010ff */
[----:B------:R-:W-:Y:S03]  /*9eb0*/  F2FP.BF16.PACK_AB R69, R170, R180 ;  /* 0x000000b4aa45723e */ /* 0x000fe600000010ff */
[----:B------:R-:W-:Y:S02]  /*9ec0*/  F2FP.BF16.PACK_AB R70, R169, R171 ;  /* 0x000000aba946723e */ /* 0x000fe400000010ff */
[----:B------:R-:W-:Y:S07]  /*9ed0*/  F2FP.BF16.PACK_AB R71, R167, R168 ;  /* 0x000000a8a747723e */ /* 0x000fee00000010ff */
[C---:B-1----:R-:W-:Y:S08]  /*9ee0*/  HMMA.16816.F32.BF16 R4, R68.reuse, R72, R4 ;  /* 0x000000484404723c */ /* 0x042ff00000041804 */
[C---:B------:R-:W-:Y:S01]  /*9ef0*/  HMMA.16816.F32.BF16 R8, R68.reuse, R74, R8 ;  /* 0x0000004a4408723c */ /* 0x040fe20000041808 */
[----:B------:R-:W1:Y:S07]  /*9f00*/  LDSM.16.MT88.4 R72, [R232+0x7100] ;  /* 0x00710000e848783b */ /* 0x000e6e0000004200 */
[C---:B---3--:R-:W-:Y:S08]  /*9f10*/  HMMA.16816.F32.BF16 R12, R68.reuse, R80, R12 ;  /* 0x00000050440c723c */ /* 0x048ff0000004180c */
[C---:B------:R-:W-:Y:S01]  /*9f20*/  HMMA.16816.F32.BF16 R16, R68.reuse, R82, R16 ;  /* 0x000000524410723c */ /* 0x040fe20000041810 */
[----:B------:R-:W-:Y:S07]  /*9f30*/  LDSM.16.MT88.4 R80, [R229+0x3900] ;  /* 0x00390000e550783b */ /* 0x000fee0000004200 */
[C---:B--2---:R-:W-:Y:S08]  /*9f40*/  HMMA.16816.F32.BF16 R20, R68.reuse, R76, R20 ;  /* 0x0000004c4414723c */ /* 0x044ff00000041814 */
[C---:B------:R-:W-:Y:S01]  /*9f50*/  HMMA.16816.F32.BF16 R24, R68.reuse, R78, R24 ;  /* 0x0000004e4418723c */ /* 0x040fe20000041818 */
[----:B------:R-:W2:Y:S07]  /*9f60*/  LDSM.16.MT88.4 R76, [R230+0x3900] ;  /* 0x00390000e64c783b */ /* 0x000eae0000004200 */
[C---:B------:R-:W-:Y:S07]  /*9f70*/  HMMA.16816.F32.BF16 R28, R68.reuse, R84, R28 ;  /* 0x00000054441c723c */ /* 0x040fee000004181c */
[----:B------:R-:W-:Y:S01]  /*9f80*/  IMAD.MOV.U32 R85, RZ, RZ, R112 ;  /* 0x000000ffff557224 */ /* 0x000fe200078e0070 */
[C---:B------:R-:W-:Y:S04]  /*9f90*/  HMMA.16816.F32.BF16 R32, R68.reuse, R86, R32 ;  /* 0x000000564420723c */ /* 0x040fe80000041820 */
[----:B------:R-:W-:Y:S02]  /*9fa0*/  F2FP.BF16.PACK_AB R112, R166, R165 ;  /* 0x000000a5a670723e */ /* 0x000fe400000010ff */
[----:B------:R-:W-:Y:S02]  /*9fb0*/  MOV R84, R113 ;  /* 0x0000007100547202 */ /* 0x000fe40000000f00 */
[C---:B-1----:R-:W-:Y:S04]  /*9fc0*/  HMMA.16816.F32.BF16 R36, R68.reuse, R72, R36 ;  /* 0x000000484424723c */ /* 0x042fe80000041824 */
[----:B------:R-:W-:Y:S01]  /*9fd0*/  F2FP.BF16.PACK_AB R113, R160, R164 ;  /* 0x000000a4a071723e */ /* 0x000fe200000010ff */
[----:B------:R-:W-:Y:S03]  /*9fe0*/  IMAD.MOV.U32 R246, RZ, RZ, R84 ;  /* 0x000000fffff67224 */ /* 0x000fe600078e0054 */
[C---:B------:R-:W-:Y:S04]  /*9ff0*/  HMMA.16816.F32.BF16 R40, R68.reuse, R74, R40 ;  /* 0x0000004a4428723c */ /* 0x040fe80000041828 */
[----:B------:R-:W-:Y:S04]  /*a000*/  FADD.FTZ R145, R246, R145 ;  /* 0x00000091f6917221 */ /* 0x000fe80000010000 */
[C---:B------:R-:W-:Y:S08]  /*a010*/  HMMA.16816.F32.BF16 R44, R68.reuse, R88, R44 ;  /* 0x00000058442c723c */ /* 0x040ff0000004182c */
[C---:B------:R-:W-:Y:S01]  /*a020*/  HMMA.16816.F32.BF16 R48, R68.reuse, R90, R48 ;  /* 0x0000005a4430723c */ /* 0x040fe20000041830 */
[----:B------:R-:W1:Y:S07]  /*a030*/  LDSM.16.MT88.4 R88, [R228+0x3900] ;  /* 0x00390000e458783b */ /* 0x000e6e0000004200 */
[C---:B------:R-:W-:Y:S08]  /*a040*/  HMMA.16816.F32.BF16 R52, R68.reuse, R92, R52 ;  /* 0x0000005c4434723c */ /* 0x040ff00000041834 */
[C---:B------:R-:W-:Y:S08]  /*a050*/  HMMA.16816.F32.BF16 R56, R68.reuse, R94, R56 ;  /* 0x0000005e4438723c */ /* 0x040ff00000041838 */
[C---:B------:R-:W-:Y:S08]  /*a060*/  HMMA.16816.F32.BF16 R60, R68.reuse, R96, R60 ;  /* 0x00000060443c723c */ /* 0x040ff0000004183c */
[----:B------:R-:W-:Y:S01]  /*a070*/  HMMA.16816.F32.BF16 R64, R68, R98, R64 ;  /* 0x000000624440723c */ /* 0x000fe20000041840 */
[----:B------:R-:W3:Y:S07]  /*a080*/  LDSM.16.MT88.4 R96, [R232+0x7900] ;  /* 0x00790000e860783b */ /* 0x000eee0000004200 */
[C---:B------:R-:W-:Y:S01]  /*a090*/  HMMA.16816.F32.BF16 R128, R112.reuse, R124, R4 ;  /* 0x0000007c7080723c */ /* 0x040fe20000041804 */
[----:B------:R-:W4:Y:S07]  /*a0a0*/  LDSM.16.MT88.4 R4, [R228+0x7900] ;  /* 0x00790000e404783b */ /* 0x000f2e0000004200 */
[C---:B------:R-:W-:Y:S07]  /*a0b0*/  HMMA.16816.F32.BF16 R124, R112.reuse, R126, R8 ;  /* 0x0000007e707c723c */ /* 0x040fee0000041808 */
[----:B------:R-:W-:Y:S01]  /*a0c0*/  MOV R11, R85 ;  /* 0x00000055000b7202 */ /* 0x000fe20000000f00 */
[C---:B--2---:R-:W-:Y:S04]  /*a0d0*/  HMMA.16816.F32.BF16 R68, R112.reuse, R76, R12 ;  /* 0x0000004c7044723c */ /* 0x044fe8000004180c */
[----:B------:R-:W-:Y:S04]  /*a0e0*/  FADD.FTZ R2, R11, R2 ;  /* 0x000000020b027221 */ /* 0x000fe80000010000 */
[C---:B------:R-:W-:Y:S04]  /*a0f0*/  HMMA.16816.F32.BF16 R72, R112.reuse, R78, R16 ;  /* 0x0000004e7048723c */ /* 0x040fe80000041810 */
[----:B------:R-:W-:Y:S02]  /*a100*/  FADD.FTZ R3, R133, R2 ;  /* 0x0000000285037221 */ /* 0x000fe40000010000 */
[----:B------:R-:W-:Y:S02]  /*a110*/  FADD.FTZ R2, R157, R145 ;  /* 0x000000919d027221 */ /* 0x000fe40000010000 */
[C---:B------:R-:W-:Y:S04]  /*a120*/  HMMA.16816.F32.BF16 R76, R112.reuse, R80, R20 ;  /* 0x00000050704c723c */ /* 0x040fe80000041814 */
[----:B------:R-:W-:Y:S01]  /*a130*/  FADD.FTZ R250, R250, R3 ;  /* 0x00000003fafa7221 */ /* 0x000fe20000010000 */
[----:B------:R-:W-:Y:S01]  /*a140*/  MOV R3, R0 ;  /* 0x0000000000037202 */ /* 0x000fe20000000f00 */
[----:B------:R-:W-:Y:S02]  /*a150*/  FADD.FTZ R2, R252, R2 ;  /* 0x00000002fc027221 */ /* 0x000fe40000010000 */
[C---:B------:R-:W-:Y:S04]  /*a160*/  HMMA.16816.F32.BF16 R80, R112.reuse, R82, R24 ;  /* 0x000000527050723c */ /* 0x040fe80000041818 */
[----:B------:R-:W-:Y:S02]  /*a170*/  FADD.FTZ R250, R194, R250 ;  /* 0x000000fac2fa7221 */ /* 0x000fe40000010000 */
[----:B------:R-:W-:Y:S02]  /*a180*/  FADD.FTZ R251, R251, R2 ;  /* 0x00000002fbfb7221 */ /* 0x000fe40000010000 */
[C---:B-1----:R-:W-:Y:S04]  /*a190*/  HMMA.16816.F32.BF16 R84, R112.reuse, R88, R28 ;  /* 0x000000587054723c */ /* 0x042fe8000004181c */
        /* <DEDUP_REMOVED lines=23> */
[C---:B----4-:R-:W-:Y:S04]  /*a310*/  HMMA.16816.F32.BF16 R116, R112.reuse, R4, R60 ;  /* 0x000000047074723c */ /* 0x050fe8000004183c */
[----:B------:R-:W-:Y:S02]  /*a320*/  FADD.FTZ R164, R156, R164 ;  /* 0x000000a49ca47221 */ /* 0x000fe40000010000 */
[----:B------:R-:W-:Y:S02]  /*a330*/  FADD.FTZ R169, R162, R169 ;  /* 0x000000a9a2a97221 */ /* 0x000fe40000010000 */
[----:B------:R-:W-:Y:S04]  /*a340*/  HMMA.16816.F32.BF16 R112, R112, R6, R64 ;  /* 0x000000067070723c */ /* 0x000fe80000041840 */
[----:B------:R-:W-:Y:S02]  /*a350*/  FADD.FTZ R246, R155, R164 ;  /* 0x000000a49bf67221 */ /* 0x000fe40000010000 */
[----:B------:R-:W-:Y:S02]  /*a360*/  FADD.FTZ R245, R159, R169 ;  /* 0x000000a99ff57221 */ /* 0x000fe40000010000 */
[----:B------:R-:W-:Y:S01]  /*a370*/  IMAD.MOV.U32 R2, RZ, RZ, R132 ;  /* 0x000000ffff027224 */ /* 0x000fe200078e0084 */
[----:B------:R-:W-:-:S05]  /*a380*/  @P0 BRA `(.L_x_560) ;  /* 0xffffb96000000947 */ /* 0x000fca000383ffff */
.L_x_557:
[----:B------:R-:W-:-:S13]  /*a390*/  ISETP.LE.AND P0, PT, RZ, UR10, PT ;  /* 0x0000000aff007c0c */ /* 0x000fda000bf03270 */
[----:B------:R-:W-:Y:S05]  /*a3a0*/  @!P0 BRA `(.L_x_561) ;  /* 0x0000372000008947 */ /* 0x000fea0003800000 */
[----:B------:R-:W-:Y:S01]  /*a3b0*/  SHF.R.S32.HI R247, RZ, 0x1f, R205 ;  /* 0x0000001ffff77819 */ /* 0x000fe200000114cd */
[----:B------:R-:W-:Y:S01]  /*a3c0*/  IMAD.MOV.U32 R2, RZ, RZ, R132 ;  /* 0x000000ffff027224 */ /* 0x000fe200078e0084 */
[C---:B------:R-:W-:Y:S01]  /*a3d0*/  SHF.L.U32 R248, R205.reuse, 0x1, RZ ;  /* 0x00000001cdf87819 */ /* 0x040fe200000006ff */
[----:B------:R-:W-:Y:S01]  /*a3e0*/  IMAD.MOV.U32 R3, RZ, RZ, R0 ;  /* 0x000000ffff037224 */ /* 0x000fe200078e0000 */
[----:B------:R-:W-:Y:S01]  /*a3f0*/  SHF.L.U64.HI R247, R205, 0x1, R247 ;  /* 0x00000001cdf77819 */ /* 0x000fe200000102f7 */
[C---:B------:R-:W-:Y:S01]  /*a400*/  IMAD.SHL.U32 R250, R204.reuse, 0x2, RZ ;  /* 0x00000002ccfa7824 */ /* 0x040fe200078e00ff */
[----:B------:R-:W-:Y:S01]  /*a410*/  SHF.L.U64.HI R249, R204, 0x1, R206 ;  /* 0x00000001ccf97819 */ /* 0x000fe200000102ce */
[----:B------:R-:W-:Y:S05]  /*a420*/  BRA `(.L_x_562) ;  /* 0x000003c000007947 */ /* 0x000fea0003800000 */
.L_x_564:
        /* <DEDUP_REMOVED lines=60> */
.L_x_562:
[----:B------:R-:W-:Y:S04]  /*a7f0*/  DEPBAR.LE SB0, 0x0 ;  /* 0x000080000000791a */ /* 0x000fe80000000000 */
[----:B------:R-:W-:Y:S01]  /*a800*/  BAR.SYNC.DEFER_BLOCKING 0x0 ;  /* 0x0000000000007b1d */ /* 0x000fe20000010000 */
[----:B------:R-:W-:Y:S01]  /*a810*/  IMAD.WIDE.U32 R156, R236, c[0x0][0x208], RZ ;  /* 0x00008200ec9c7a25 */ /* 0x000fe200078e00ff */
[----:B------:R-:W-:Y:S01]  /*a820*/  SHF.R.S32.HI R0, RZ, 0x1f, R236 ;  /* 0x0000001fff007819 */ /* 0x000fe200000114ec */
[----:B------:R-:W-:Y:S04]  /*a830*/  UISETP.GE.AND UP0, UPT, UR10, 0x1, UPT ;  /* 0x000000010a00788c */ /* 0x000fe8000bf06270 */
[----:B------:R-:W-:Y:S04]  /*a840*/  IMAD R0, R0, c[0x0][0x208], RZ ;  /* 0x0000820000007a24 */ /* 0x000fe800078e02ff */
[----:B------:R-:W-:Y:S04]  /*a850*/  IMAD R0, R236, c[0x0][0x20c], R0 ;  /* 0x00008300ec007a24 */ /* 0x000fe800078e0200 */
[----:B------:R-:W-:Y:S01]  /*a860*/  IMAD.IADD R157, R157, 0x1, R0 ;  /* 0x000000019d9d7824 */ /* 0x000fe200078e0200 */
[----:B------:R-:W-:Y:S03]  /*a870*/  SHF.R.S32.HI R0, RZ, 0x1f, R235 ;  /* 0x0000001fff007819 */ /* 0x000fe600000114eb */
[C---:B------:R-:W-:Y:S04]  /*a880*/  IMAD.WIDE.U32 R156, R235.reuse, c[0x0][0x218], R156 ;  /* 0x00008600eb9c7a25 */ /* 0x040fe800078e009c */
[----:B------:R-:W-:Y:S01]  /*a890*/  IMAD R0, R0, c[0x0][0x218], RZ ;  /* 0x0000860000007a24 */ /* 0x000fe200078e02ff */
[----:B------:R-:W1:Y:S03]  /*a8a0*/  LDSM.16.M88.4 R8, [R234+0x8100] ;  /* 0x00810000ea08783b */ /* 0x000e660000000200 */
[----:B------:R-:W-:Y:S02]  /*a8b0*/  IMAD R0, R235, c[0x0][0x21c], R0 ;  /* 0x00008700eb007a24 */ /* 0x000fe400078e0200 */
[----:B------:R-:W2:Y:S05]  /*a8c0*/  LDSM.16.M88.4 R16, [R234+0x8900] ;  /* 0x00890000ea10783b */ /* 0x000eaa0000000200 */
[----:B------:R-:W3:Y:S05]  /*a8d0*/  LDSM.16.M88.4 R24, [R234+0x9100] ;  /* 0x00910000ea18783b */ /* 0x000eea0000000200 */
[----:B------:R-:W4:Y:S05]  /*a8e0*/  LDSM.16.M88.4 R32, [R234+0x9900] ;  /* 0x00990000ea20783b */ /* 0x000f2a0000000200 */
[----:B------:R-:W5:Y:S05]  /*a8f0*/  LDSM.16.M88.4 R40, [R234+0xa100] ;  /* 0x00a10000ea28783b */ /* 0x000f6a0000000200 */
[----:B------:R-:W3:Y:S05]  /*a900*/  LDSM.16.M88.4 R48, [R234+0xa900] ;  /* 0x00a90000ea30783b */ /* 0x000eea0000000200 */
[----:B------:R-:W3:Y:S05]  /*a910*/  LDSM.16.M88.4 R56, [R234+0xb100] ;  /* 0x00b10000ea38783b */ /* 0x000eea0000000200 */
[----:B------:R-:W4:Y:S01]  /*a920*/  LDSM.16.M88.4 R64, [R234+0xb900] ;  /* 0x00b90000ea40783b */ /* 0x000f220000000200 */
[C---:B-1----:R-:W-:Y:S04]  /*a930*/  HMMA.16816.F32.BF16 R4, R136.reuse, R8, RZ ;  /* 0x000000088804723c */ /* 0x042fe800000418ff */
[----:B------:R-:W1:Y:S05]  /*a940*/  LDSM.16.M88.4 R132, [R233] ;  /* 0x00000000e984783b */ /* 0x000e6a0000000200 */
[----:B------:R-:W1:Y:S01]  /*a950*/  LDSM.16.M88.4 R144, [R227] ;  /* 0x00000000e390783b */ /* 0x000e620000000200 */
[C---:B------:R-:W-:Y:S04]  /*a960*/  HMMA.16816.F32.BF16 R8, R136.reuse, R10, RZ ;  /* 0x0000000a8808723c */ /* 0x040fe800000418ff */
[----:B------:R-:W1:Y:S04]  /*a970*/  LDSM.16.M88.4 R148, [R226] ;  /* 0x00000000e294783b */ /* 0x000e680000000200 */
[C---:B--2---:R-:W-:Y:S01]  /*a980*/  HMMA.16816.F32.BF16 R12, R136.reuse, R16, RZ ;  /* 0x00000010880c723c */ /* 0x044fe200000418ff */
[----:B------:R-:W-:Y:S07]  /*a990*/  LDSM.16.M88.4 R152, [R225] ;  /* 0x00000000e198783b */ /* 0x000fee0000000200 */
[C---:B------:R-:W-:Y:S08]  /*a9a0*/  HMMA.16816.F32.BF16 R16, R136.reuse, R18, RZ ;  /* 0x000000128810723c */ /* 0x040ff000000418ff */
[C---:B---3--:R-:W-:Y:S08]  /*a9b0*/  HMMA.16816.F32.BF16 R20, R136.reuse, R24, RZ ;  /* 0x000000188814723c */ /* 0x048ff000000418ff */
[C---:B------:R-:W-:Y:S08]  /*a9c0*/  HMMA.16816.F32.BF16 R24, R136.reuse, R26, RZ ;  /* 0x0000001a8818723c */ /* 0x040ff000000418ff */
[C---:B----4-:R-:W-:Y:S08]  /*a9d0*/  HMMA.16816.F32.BF16 R28, R136.reuse, R32, RZ ;  /* 0x00000020881c723c */ /* 0x050ff000000418ff */
[C---:B------:R-:W-:Y:S08]  /*a9e0*/  HMMA.16816.F32.BF16 R32, R136.reuse, R34, RZ ;  /* 0x000000228820723c */ /* 0x040ff000000418ff */
[C---:B-----5:R-:W-:Y:S08]  /*a9f0*/  HMMA.16816.F32.BF16 R36, R136.reuse, R40, RZ ;  /* 0x000000288824723c */ /* 0x060ff000000418ff */
[C---:B------:R-:W-:Y:S08]  /*aa00*/  HMMA.16816.F32.BF16 R40, R136.reuse, R42, RZ ;  /* 0x0000002a8828723c */ /* 0x040ff000000418ff */
[C---:B------:R-:W-:Y:S08]  /*aa10*/  HMMA.16816.F32.BF16 R44, R136.reuse, R48, RZ ;  /* 0x00000030882c723c */ /* 0x040ff000000418ff */
[C---:B------:R-:W-:Y:S08]  /*aa20*/  HMMA.16816.F32.BF16 R48, R136.reuse, R50, RZ ;  /* 0x000000328830723c */ /* 0x040ff000000418ff */
[C---:B------:R-:W-:Y:S08]  /*aa30*/  HMMA.16816.F32.BF16 R52, R136.reuse, R56, RZ ;  /* 0x000000388834723c */ /* 0x040ff000000418ff */
[C---:B------:R-:W-:Y:S08]  /*aa40*/  HMMA.16816.F32.BF16 R56, R136.reuse, R58, RZ ;  /* 0x0000003a8838723c */ /* 0x040ff000000418ff */
[C---:B------:R-:W-:Y:S08]  /*aa50*/  HMMA.16816.F32.BF16 R60, R136.reuse, R64, RZ ;  /* 0x00000040883c723c */ /* 0x040ff000000418ff */
[----:B------:R-:W-:Y:S08]  /*aa60*/  HMMA.16816.F32.BF16 R64, R136, R66, RZ ;  /* 0x000000428840723c */ /* 0x000ff000000418ff */
[C---:B-1----:R-:W-:Y:S07]  /*aa70*/  HMMA.16816.F32.BF16 R4, R140.reuse, R132, R4 ;  /* 0x000000848c04723c */ /* 0x042fee0000041804 */
[----:B------:R-:W-:Y:S01]  /*aa80*/  IADD3 R132, P0, R156, UR24, RZ ;  /* 0x000000189c847c10 */ /* 0x000fe2000ff1e0ff */
[C---:B------:R-:W-:Y:S04]  /*aa90*/  HMMA.16816.F32.BF16 R8, R140.reuse, R134, R8 ;  /* 0x000000868c08723c */ /* 0x040fe80000041808 */
[----:B------:R-:W-:Y:S02]  /*aaa0*/  IADD3.X R0, R157, UR16, R0, P0, !PT ;  /* 0x000000109d007c10 */ /* 0x000fe400087fe400 */
[C---:B------:R-:W-:Y:S02]  /*aab0*/  LEA R157, P0, R132.reuse, c[0x0][0x1f8], 0x1 ;  /* 0x00007e00849d7a11 */ /* 0x040fe400078008ff */
[C---:B------:R-:W-:Y:S03]  /*aac0*/  HMMA.16816.F32.BF16 R12, R140.reuse, R144, R12 ;  /* 0x000000908c0c723c */ /* 0x040fe6000004180c */
[----:B------:R-:W1:Y:S01]  /*aad0*/  SHFL.IDX PT, R156, R157, RZ, 0x181f ;  /* 0x00181fff9d9c7589 */ /* 0x000e6200000e0000 */
[----:B------:R-:W-:Y:S04]  /*aae0*/  LEA.HI.X R0, R132, c[0x0][0x1fc], R0, 0x1, P0 ;  /* 0x00007f0084007a11 */ /* 0x000fe800000f0c00 */
[C---:B------:R-:W-:Y:S01]  /*aaf0*/  HMMA.16816.F32.BF16 R16, R140.reuse, R146, R16 ;  /* 0x000000928c10723c */ /* 0x040fe20000041810 */
[----:B------:R-:W2:Y:S05]  /*ab00*/  SHFL.IDX PT, R161, R0, RZ, 0x181f ;  /* 0x00181fff00a17589 */ /* 0x000eaa00000e0000 */
[----:B------:R-:W3:Y:S02]  /*ab10*/  SHFL.IDX PT, R160, R157, 0x1, 0x181f ;  /* 0x00381f009da07f89 */ /* 0x000ee400000e0000 */
[C---:B------:R-:W-:Y:S03]  /*ab20*/  HMMA.16816.F32.BF16 R20, R140.reuse, R148, R20 ;  /* 0x000000948c14723c */ /* 0x040fe60000041814 */
[----:B------:R-:W4:Y:S05]  /*ab30*/  SHFL.IDX PT, R162, R0, 0x1, 0x181f ;  /* 0x00381f0000a27f89 */ /* 0x000f2a00000e0000 */
[C---:B------:R-:W-:Y:S01]  /*ab40*/  HMMA.16816.F32.BF16 R24, R140.reuse, R150, R24 ;  /* 0x000000968c18723c */ /* 0x040fe20000041818 */
[----:B------:R-:W5:Y:S03]  /*ab50*/  LDSM.16.M88.4 R132, [R224] ;  /* 0x00000000e084783b */ /* 0x000f660000000200 */
[C---:B-1----:R-:W-:Y:S02]  /*ab60*/  IADD3 R166, P1, R156.reuse, R248, RZ ;  /* 0x000000f89ca67210 */ /* 0x042fe40007f3e0ff */
[----:B------:R-:W-:Y:S01]  /*ab70*/  IADD3 R168, P0, R156, R250, RZ ;  /* 0x000000fa9ca87210 */ /* 0x000fe20007f1e0ff */
[----:B------:R-:W-:Y:S01]  /*ab80*/  LDSM.16.M88.4 R144, [R223] ;  /* 0x00000000df90783b */ /* 0x000fe20000000200 */
[C---:B------:R-:W-:Y:S04]  /*ab90*/  HMMA.16816.F32.BF16 R28, R140.reuse, R152, R28 ;  /* 0x000000988c1c723c */ /* 0x040fe8000004181c */
[----:B------:R-:W-:Y:S01]  /*aba0*/  LDSM.16.M88.4 R148, [R222] ;  /* 0x00000000de94783b */ /* 0x000fe20000000200 */
[C---:B--2---:R-:W-:Y:S01]  /*abb0*/  IMAD.X R167, R161.reuse, 0x1, R247, P1 ;  /* 0x00000001a1a77824 */ /* 0x044fe200008e06f7 */
[C---:B---3--:R-:W-:Y:S01]  /*abc0*/  IADD3 R164, P1, R160.reuse, R248, RZ ;  /* 0x000000f8a0a47210 */ /* 0x048fe20007f3e0ff */
[----:B------:R-:W-:Y:S01]  /*abd0*/  IMAD.X R169, R161, 0x1, R249, P0 ;  /* 0x00000001a1a97824 */ /* 0x000fe200000e06f9 */
[C---:B------:R-:W-:Y:S01]  /*abe0*/  HMMA.16816.F32.BF16 R32, R140.reuse, R154, R32 ;  /* 0x0000009a8c20723c */ /* 0x040fe20000041820 */
[----:B------:R-:W1:Y:S03]  /*abf0*/  SHFL.IDX PT, R163, R157, 0x2, 0x181f ;  /* 0x00581f009da37f89 */ /* 0x000e6600000e0000 */
[----:B------:R-:W-:Y:S01]  /*ac00*/  IADD3 R160, P0, R160, R250, RZ ;  /* 0x000000faa0a07210 */ /* 0x000fe20007f1e0ff */
[C---:B----4-:R-:W-:Y:S01]  /*ac10*/  IMAD.X R165, R162.reuse, 0x1, R247, P1 ;  /* 0x00000001a2a57824 */ /* 0x050fe200008e06f7 */
[----:B------:R-:W2:Y:S03]  /*ac20*/  SHFL.IDX PT, R153, R157, 0x3, 0x181f ;  /* 0x00781f009d997f89 */ /* 0x000ea600000e0000 */
[----:B------:R-:W-:Y:S02]  /*ac30*/  IMAD.X R161, R162, 0x1, R249, P0 ;  /* 0x00000001a2a17824 */ /* 0x000fe400000e06f9 */
[----:B------:R-:W-:Y:S05]  /*ac40*/  LDSM.16.M88.4 R156, [R221] ;  /* 0x00000000dd9c783b */ /* 0x000fea0000000200 */
[----:B------:R-:W-:Y:S01]  /*ac50*/  @!PT LDS RZ, [RZ] ;  /* 0x00000000fffff984 */ /* 0x000fe20000000800 */
[----:B------:R-:W-:Y:S01]  /*ac60*/  @!PT LDS RZ, [RZ] ;  /* 0x00000000fffff984 */ /* 0x000fe20000000800 */
[----:B------:R-:W-:Y:S01]  /*ac70*/  @!PT LDS RZ, [RZ] ;  /* 0x00000000fffff984 */ /* 0x000fe20000000800 */
[----:B------:R3:W-:Y:S05]  /*ac80*/  LDGSTS.E.BYPASS.LTC128B.128 [R244], [R166.64], !P5 ;  /* 0x00000000a6f47fae */ /* 0x0007ea000e901d4e */
[----:B------:R4:W-:Y:S01]  /*ac90*/  LDGSTS.E.BYPASS.LTC128B.128 [R243], [R168.64], !P4 ;  /* 0x00000000a8f37fae */ /* 0x0009e2000e101d4e */
[C---:B-----5:R-:W-:Y:S04]  /*aca0*/  HMMA.16816.F32.BF16 R36, R140.reuse, R132, R36 ;  /* 0x000000848c24723c */ /* 0x060fe80000041824 */
[----:B------:R3:W-:Y:S01]  /*acb0*/  LDGSTS.E.BYPASS.LTC128B.128 [R242], [R164.64], !P5 ;  /* 0x00000000a4f27fae */ /* 0x0007e2000e901d4e */
[-C--:B-1----:R-:W-:Y:S04]  /*acc0*/  IADD3 R154, P0, R163, R248.reuse, RZ ;  /* 0x000000f8a39a7210 */ /* 0x082fe80007f1e0ff */
[----:B------:R1:W-:Y:S03]  /*acd0*/  LDGSTS.E.BYPASS.LTC128B.128 [R241], [R160.64], !P4 ;  /* 0x00000000a0f17fae */ /* 0x0003e6000e101d4e */
[----:B--2---:R-:W-:Y:S01]  /*ace0*/  IADD3 R132, P1, R153, R248, RZ ;  /* 0x000000f899847210 */ /* 0x004fe20007f3e0ff */
[C---:B------:R-:W-:Y:S01]  /*acf0*/  HMMA.16816.F32.BF16 R40, R140.reuse, R134, R40 ;  /* 0x000000868c28723c */ /* 0x040fe20000041828 */
[----:B------:R-:W2:Y:S07]  /*ad00*/  SHFL.IDX PT, R152, R0, 0x2, 0x181f ;  /* 0x00581f0000987f89 */ /* 0x000eae00000e0000 */
[C---:B------:R-:W-:Y:S01]  /*ad10*/  HMMA.16816.F32.BF16 R44, R140.reuse, R144, R44 ;  /* 0x000000908c2c723c */ /* 0x040fe2000004182c */
[----:B------:R-:W5:Y:S07]  /*ad20*/  SHFL.IDX PT, R0, R0, 0x3, 0x181f ;  /* 0x00781f0000007f89 */ /* 0x000f6e00000e0000 */
[C---:B------:R-:W-:Y:S08]  /*ad30*/  HMMA.16816.F32.BF16 R48, R140.reuse, R146, R48 ;  /* 0x000000928c30723c */ /* 0x040ff00000041830 */
[C---:B------:R-:W-:Y:S04]  /*ad40*/  HMMA.16816.F32.BF16 R52, R140.reuse, R148, R52 ;  /* 0x000000948c34723c */ /* 0x040fe80000041834 */
[-C--:B-1----:R-:W-:Y:S01]  /*ad50*/  IADD3 R160, P6, R163, R250.reuse, RZ ;  /* 0x000000faa3a07210 */ /* 0x082fe20007fde0ff */
[C---:B--2---:R-:W-:Y:S01]  /*ad60*/  IMAD.X R155, R152.reuse, 0x1, R247, P0 ;  /* 0x00000001989b7824 */ /* 0x044fe200000e06f7 */
[----:B------:R-:W-:Y:S02]  /*ad70*/  IADD3 R162, P0, R153, R250, RZ ;  /* 0x000000fa99a27210 */ /* 0x000fe40007f1e0ff */
[C---:B------:R-:W-:Y:S02]  /*ad80*/  HMMA.16816.F32.BF16 R56, R140.reuse, R150, R56 ;  /* 0x000000968c38723c */ /* 0x040fe40000041838 */
[----:B------:R1:W-:Y:S02]  /*ad90*/  LDGSTS.E.BYPASS.LTC128B.128 [R240], [R154.64], !P5 ;  /* 0x000000009af07fae */ /* 0x0003e4000e901d4e */
[----:B------:R-:W-:Y:S02]  /*ada0*/  IMAD.X R161, R152, 0x1, R249, P6 ;  /* 0x0000000198a17824 */ /* 0x000fe400030e06f9 */
[C---:B-----5:R-:W-:Y:S02]  /*adb0*/  IMAD.X R133, R0.reuse, 0x1, R247, P1 ;  /* 0x0000000100857824 */ /* 0x060fe400008e06f7 */
[C---:B------:R-:W-:Y:S01]  /*adc0*/  HMMA.16816.F32.BF16 R60, R140.reuse, R156, R60 ;  /* 0x0000009c8c3c723c */ /* 0x040fe2000004183c */
[----:B------:R2:W-:Y:S03]  /*add0*/  LDGSTS.E.BYPASS.LTC128B.128 [R239], [R160.64], !P4 ;  /* 0x00000000a0ef7fae */ /* 0x0005e6000e101d4e */
[----:B------:R-:W-:Y:S01]  /*ade0*/  IMAD.X R163, R0, 0x1, R249, P0 ;  /* 0x0000000100a37824 */ /* 0x000fe200000e06f9 */
[----:B------:R-:W-:Y:S01]  /*adf0*/  PLOP3.LUT P0, PT, PT, PT, UP0, 0x80, 0x0 ;  /* 0x000000000000781c */ /* 0x000fe20003f0f008 */
[----:B------:R5:W-:Y:S02]  /*ae00*/  LDGSTS.E.BYPASS.LTC128B.128 [R244+0x3000], [R132.64], !P5 ;  /* 0x0300000084f47fae */ /* 0x000be4000e901d4e */
[----:B------:R-:W-:Y:S03]  /*ae10*/  HMMA.16816.F32.BF16 R64, R140, R158, R64 ;  /* 0x0000009e8c40723c */ /* 0x000fe60000041840 */
[----:B------:R2:W-:Y:S05]  /*ae20*/  LDGSTS.E.BYPASS.LTC128B.128 [R244+0x7000], [R162.64], !P4 ;  /* 0x07000000a2f47fae */ /* 0x0005ea000e101d4e */
[----:B---3--:R-:W-:Y:S05]  /*ae30*/  LDSM.16.M88.4 R164, [R231+0x9900] ;  /* 0x00990000e7a4783b */ /* 0x008fea0000000200 */
[----:B-1----:R-:W-:Y:S05]  /*ae40*/  LDSM.16.M88.4 R152, [R231+0x8900] ;  /* 0x00890000e798783b */ /* 0x002fea0000000200 */
[----:B------:R-:W0:Y:S05]  /*ae50*/  LDGDEPBAR ;  /* 0x00000000000079af */ /* 0x000e2a0000000000 */
[----:B------:R-:W-:Y:S05]  /*ae60*/  LDSM.16.M88.4 R144, [R231+0xa100] ;  /* 0x00a10000e790783b */ /* 0x000fea0000000200 */
[----:B-----5:R-:W1:Y:S05]  /*ae70*/  LDSM.16.M88.4 R132, [R231+0x8100] ;  /* 0x00810000e784783b */ /* 0x020e6a0000000200 */
[----:B--2---:R-:W2:Y:S05]  /*ae80*/  LDSM.16.M88.4 R160, [R231+0x9100] ;  /* 0x00910000e7a0783b */ /* 0x004eaa0000000200 */
[----:B------:R-:W3:Y:S05]  /*ae90*/  LDSM.16.M88.4 R148, [R231+0xa900] ;  /* 0x00a90000e794783b */ /* 0x000eea0000000200 */
[----:B----4-:R-:W4:Y:S05]  /*aea0*/  LDSM.16.M88.4 R168, [R231+0xb100] ;  /* 0x00b10000e7a8783b */ /* 0x010f2a0000000200 */
[----:B------:R-:W5:Y:S05]  /*aeb0*/  LDSM.16.M88.4 R180, [R231+0xb900] ;  /* 0x00b90000e7b4783b */ /* 0x000f6a0000000200 */
[----:B------:R-:W2:Y:S05]  /*aec0*/  LDSM.16.M88.4 R192, [R220] ;  /* 0x00000000dcc0783b */ /* 0x000eaa0000000200 */
[----:B------:R-:W-:Y:S05]  /*aed0*/  LDSM.16.M88.4 R156, [R220+0x1800] ;  /* 0x00180000dc9c783b */ /* 0x000fea0000000200 */
[----:B------:R-:W-:Y:S01]  /*aee0*/  LDSM.16.M88.4 R204, [R231+0xc100] ;  /* 0x00c10000e7cc783b */ /* 0x000fe20000000200 */
[C---:B-1----:R-:W-:Y:S04]  /*aef0*/  HMMA.16816.F32.BF16 R4, R172.reuse, R132, R4 ;  /* 0x00000084ac04723c */ /* 0x042fe80000041804 */
[----:B------:R-:W-:Y:S04]  /*af00*/  LDSM.16.M88.4 R208, [R220+0x7000] ;  /* 0x00700000dcd0783b */ /* 0x000fe80000000200 */
        /* <DEDUP_REMOVED lines=40> */
[----:B------:R-:W-:Y:S07]  /*b190*/  LDSM.16.M88.4 R164, [R218] ;  /* 0x00000000daa4783b */ /* 0x000fee0000000200 */
[C---:B------:R-:W-:Y:S08]  /*b1a0*/  HMMA.16816.F32.BF16 R52, R176.reuse, R144, R52 ;  /* 0x00000090b034723c */ /* 0x040ff00000041834 */
[C---:B------:R-:W-:Y:S01]  /*b1b0*/  HMMA.16816.F32.BF16 R56, R176.reuse, R146, R56 ;  /* 0x00000092b038723c */ /* 0x040fe20000041838 */
[----:B------:R-:W1:Y:S07]  /*b1c0*/  LDSM.16.M88.4 R144, [R234+0xf900] ;  /* 0x00f90000ea90783b */ /* 0x000e6e0000000200 */
[C---:B---3--:R-:W-:Y:S08]  /*b1d0*/  HMMA.16816.F32.BF16 R60, R176.reuse, R148, R60 ;  /* 0x00000094b03c723c */ /* 0x048ff0000004183c */
[----:B------:R-:W-:Y:S01]  /*b1e0*/  HMMA.16816.F32.BF16 R64, R176, R150, R64 ;  /* 0x00000096b040723c */ /* 0x000fe20000041840 */
[----:B------:R-:W3:Y:S07]  /*b1f0*/  LDSM.16.M88.4 R148, [R219] ;  /* 0x00000000db94783b */ /* 0x000eee0000000200 */
[C---:B----4-:R-:W-:Y:S08]  /*b200*/  HMMA.16816.F32.BF16 R4, R184.reuse, R168, R4 ;  /* 0x000000a8b804723c */ /* 0x050ff00000041804 */
[C---:B------:R-:W-:Y:S01]  /*b210*/  HMMA.16816.F32.BF16 R8, R184.reuse, R170, R8 ;  /* 0x000000aab808723c */ /* 0x040fe20000041808 */
[----:B------:R-:W4:Y:S07]  /*b220*/  LDSM.16.M88.4 R168, [R217] ;  /* 0x00000000d9a8783b */ /* 0x000f2e0000000200 */
[C---:B-----5:R-:W-:Y:S08]  /*b230*/  HMMA.16816.F32.BF16 R12, R184.reuse, R180, R12 ;  /* 0x000000b4b80c723c */ /* 0x060ff0000004180c */
[C---:B------:R-:W-:Y:S01]  /*b240*/  HMMA.16816.F32.BF16 R16, R184.reuse, R182, R16 ;  /* 0x000000b6b810723c */ /* 0x040fe20000041810 */
[----:B------:R-:W5:Y:S07]  /*b250*/  LDSM.16.M88.4 R180, [R216] ;  /* 0x00000000d8b4783b */ /* 0x000f6e0000000200 */
        /* <DEDUP_REMOVED lines=13> */
[C---:B------:R-:W-:Y:S01]  /*b330*/  HMMA.16816.F32.BF16 R56, R184.reuse, R162, R56 ;  /* 0x000000a2b838723c */ /* 0x040fe20000041838 */
[----:B------:R-:W2:Y:S07]  /*b340*/  LDSM.16.M88.4 R160, [R231+0xc900] ;  /* 0x00c90000e7a0783b */ /* 0x000eae0000000200 */
        /* <DEDUP_REMOVED lines=8> */
[----:B------:R-:W-:Y:S07]  /*b3d0*/  LDSM.16.M88.4 R164, [R231+0xf900] ;  /* 0x00f90000e7a4783b */ /* 0x000fee0000000200 */
[C---:B----4-:R-:W-:Y:S08]  /*b3e0*/  HMMA.16816.F32.BF16 R20, R188.reuse, R168, R20 ;  /* 0x000000a8bc14723c */ /* 0x050ff00000041814 */
[C---:B------:R-:W-:Y:S01]  /*b3f0*/  HMMA.16816.F32.BF16 R24, R188.reuse, R170, R24 ;  /* 0x000000aabc18723c */ /* 0x040fe20000041818 */
[----:B------:R-:W-:Y:S07]  /*b400*/  LDSM.16.M88.4 R168, [R220+0x5000] ;  /* 0x00500000dca8783b */ /* 0x000fee0000000200 */
[C---:B-----5:R-:W-:Y:S08]  /*b410*/  HMMA.16816.F32.BF16 R28, R188.reuse, R180, R28 ;  /* 0x000000b4bc1c723c */ /* 0x060ff0000004181c */
[C---:B------:R-:W-:Y:S01]  /*b420*/  HMMA.16816.F32.BF16 R32, R188.reuse, R182, R32 ;  /* 0x000000b6bc20723c */ /* 0x040fe20000041820 */
[----:B------:R-:W-:Y:S07]  /*b430*/  LDSM.16.M88.4 R180, [R220+0x5800] ;  /* 0x00580000dcb4783b */ /* 0x000fee0000000200 */
[C---:B-1----:R-:W-:Y:S08]  /*b440*/  HMMA.16816.F32.BF16 R36, R188.reuse, R132, R36 ;  /* 0x00000084bc24723c */ /* 0x042ff00000041824 */
[C---:B------:R-:W-:Y:S01]  /*b450*/  HMMA.16816.F32.BF16 R40, R188.reuse, R134, R40 ;  /* 0x00000086bc28723c */ /* 0x040fe20000041828 */
[----:B------:R-:W1:Y:S07]  /*b460*/  LDSM.16.M88.4 R132, [R231+0xe100] ;  /* 0x00e10000e784783b */ /* 0x000e6e0000000200 */
        /* <DEDUP_REMOVED lines=17> */
[----:B------:R-:W2:Y:S07]  /*b580*/  LDSM.16.M88.4 R144, [R220+0x4800] ;  /* 0x00480000dc90783b */ /* 0x000eae0000000200 */
[C---:B---3--:R-:W-:Y:S08]  /*b590*/  HMMA.16816.F32.BF16 R28, R196.reuse, R148, R28 ;  /* 0x00000094c41c723c */ /* 0x048ff0000004181c */
[C---:B------:R-:W-:Y:S01]  /*b5a0*/  HMMA.16816.F32.BF16 R32, R196.reuse, R150, R32 ;  /* 0x00000096c420723c */ /* 0x040fe20000041820 */
[----:B------:R-:W3:Y:S01]  /*b5b0*/  LDSM.16.M88.4 R148, [R220+0x7800] ;  /* 0x00780000dc94783b */ /* 0x000ee20000000200 */
[----:B------:R-:W-:Y:S04]  /*b5c0*/  DEPBAR.LE SB0, 0x0 ;  /* 0x000080000000791a */ /* 0x000fe80000000000 */
[----:B------:R-:W-:Y:S02]  /*b5d0*/  BAR.SYNC.DEFER_BLOCKING 0x0 ;  /* 0x0000000000007b1d */ /* 0x000fe40000010000 */
[C---:B-1----:R-:W-:Y:S08]  /*b5e0*/  HMMA.16816.F32.BF16 R36, R196.reuse, R132, R36 ;  /* 0x00000084c424723c */ /* 0x042ff00000041824 */
[C---:B------:R-:W-:Y:S08]  /*b5f0*/  HMMA.16816.F32.BF16 R40, R196.reuse, R134, R40 ;  /* 0x00000086c428723c */ /* 0x040ff00000041828 */
[C---:B----4-:R-:W-:Y:S08]  /*b600*/  HMMA.16816.F32.BF16 R44, R196.reuse, R152, R44 ;  /* 0x00000098c42c723c */ /* 0x050ff0000004182c */
[C---:B------:R-:W-:Y:S08]  /*b610*/  HMMA.16816.F32.BF16 R48, R196.reuse, R154, R48 ;  /* 0x0000009ac430723c */ /* 0x040ff00000041830 */
[C---:B-----5:R-:W-:Y:S08]  /*b620*/  HMMA.16816.F32.BF16 R52, R196.reuse, R156, R52 ;  /* 0x0000009cc434723c */ /* 0x060ff00000041834 */
[C---:B------:R-:W-:Y:S08]  /*b630*/  HMMA.16816.F32.BF16 R56, R196.reuse, R158, R56 ;  /* 0x0000009ec438723c */ /* 0x040ff00000041838 */
[C---:B------:R-:W-:Y:S08]  /*b640*/  HMMA.16816.F32.BF16 R60, R196.reuse, R164, R60 ;  /* 0x000000a4c43c723c */ /* 0x040ff0000004183c */
[----:B------:R-:W-:Y:S08]  /*b650*/  HMMA.16816.F32.BF16 R64, R196, R166, R64 ;  /* 0x000000a6c440723c */ /* 0x000ff00000041840 */
        /* <DEDUP_REMOVED lines=17> */
.L_x_563:
        /* <DEDUP_REMOVED lines=81> */
[----:B------:R-:W-:Y:S02]  /*bc80*/  FFMA.FTZ R160, R11, c[0x0][0x2d0], -R161 ;  /* 0x0000b4000ba07a23 */ /* 0x000fe400000108a1 */
        /* <DEDUP_REMOVED lines=43> */
[----:B------:R-:W-:Y:S02]  /*bf40*/  FMUL.FTZ R71, R2, R71 ;  /* 0x0000004702477220 */ /* 0x000fe40000410000 */
[----:B------:R-:W-:Y:S01]  /*bf50*/  MUFU.EX2 R157, R157 ;  /* 0x0000009d009d7308 */ /* 0x000fe20000000800 */
        /* <DEDUP_REMOVED lines=28> */
[C---:B------:R-:W-:Y:S01]  /*c120*/  FMUL.FTZ R88, R3.reuse, R88 ;  /* 0x0000005803587220 */ /* 0x040fe20000410000 */
[----:B--2---:R-:W-:Y:S01]  /*c130*/  F2FP.BF16.PACK_AB R131, R160, R159 ;  /* 0x0000009fa083723e */ /* 0x004fe200000010ff */
[C---:B------:R-:W-:Y:S02]  /*c140*/  FMUL.FTZ R89, R3.reuse, R89 ;  /* 0x0000005903597220 */ /* 0x040fe40000410000 */
[C---:B------:R-:W-:Y:S02]  /*c150*/  FMUL.FTZ R90, R2.reuse, R90 ;  /* 0x0000005a025a7220 */ /* 0x040fe40000410000 */
[C---:B------:R-:W-:Y:S02]  /*c160*/  FMUL.FTZ R91, R2.reuse, R91 ;  /* 0x0000005b025b7220 */ /* 0x040fe40000410000 */
[----:B------:R-:W-:Y:S01]  /*c170*/  MUFU.EX2 R169, R169 ;  /* 0x000000a900a97308 */ /* 0x000fe20000000800 */
[C---:B------:R-:W-:Y:S05]  /*c180*/  HMMA.16816.F32.BF16 R4, R128.reuse, R144, R4 ;  /* 0x000000908004723c */ /* 0x040fea0000041804 */
        /* <DEDUP_REMOVED lines=14> */
[----:B------:R-:W-:Y:S01]  /*c270*/  FMUL.FTZ R99, R2, R99 ;  /* 0x0000006302637220 */ /* 0x000fe20000410000 */
[----:B------:R-:W-:Y:S01]  /*c280*/  MUFU.EX2 R180, R180 ;  /* 0x000000b400b47308 */ /* 0x000fe20000000800 */
[C---:B------:R-:W-:Y:S04]  /*c290*/  HMMA.16816.F32.BF16 R76, R128.reuse, R152, R76 ;  /* 0x00000098804c723c */ /* 0x040fe8000004184c */
[C---:B------:R-:W-:Y:S02]  /*c2a0*/  FMUL.FTZ R100, R3.reuse, R100 ;  /* 0x0000006403647220 */ /* 0x040fe40000410000 */
[C---:B------:R-:W-:Y:S02]  /*c2b0*/  FMUL.FTZ R101, R3.reuse, R101 ;  /* 0x0000006503657220 */ /* 0x040fe40000410000 */
[C---:B------:R-:W-:Y:S01]  /*c2c0*/  HMMA.16816.F32.BF16 R80, R128.reuse, R154, R80 ;  /* 0x0000009a8050723c */ /* 0x040fe20000041850 */
[----:B------:R-:W-:Y:S03]  /*c2d0*/  MUFU.EX2 R181, R181 ;  /* 0x000000b500b57308 */ /* 0x000fe60000000800 */
[--C-:B------:R-:W-:Y:S02]  /*c2e0*/  FFMA.FTZ R152, R12, c[0x0][0x2d0], -R162.reuse ;  /* 0x0000b4000c987a23 */ /* 0x100fe400000108a2 */
[----:B------:R-:W-:Y:S02]  /*c2f0*/  FMUL.FTZ R12, R3, R120 ;  /* 0x00000078030c7220 */ /* 0x000fe40000410000 */
        /* <DEDUP_REMOVED lines=16> */
[C---:B------:R-:W-:Y:S02]  /*c400*/  FMUL.FTZ R103, R2.reuse, R103 ;  /* 0x0000006702677220 */ /* 0x040fe40000410000 */
        /* <DEDUP_REMOVED lines=17> */
[C---:B------:R-:W-:Y:S03]  /*c520*/  FMUL.FTZ R109, R3.reuse, R109 ;  /* 0x0000006d036d7220 */ /* 0x040fe60000410000 */
[----:B------:R-:W3:Y:S01]  /*c530*/  MUFU.EX2 R164, R164 ;  /* 0x000000a400a47308 */ /* 0x000ee20000000800 */
[C---:B------:R-:W-:Y:S02]  /*c540*/  FMUL.FTZ R110, R2.reuse, R110 ;  /* 0x0000006e026e7220 */ /* 0x040fe40000410000 */
[C---:B------:R-:W-:Y:S02]  /*c550*/  FMUL.FTZ R111, R2.reuse, R111 ;  /* 0x0000006f026f7220 */ /* 0x040fe40000410000 */
[----:B------:R-:W-:Y:S01]  /*c560*/  FMUL.FTZ R16, R3, R116 ;  /* 0x0000007403107220 */ /* 0x000fe20000410000 */
[----:B----4-:R-:W-:Y:S01]  /*c570*/  F2FP.BF16.PACK_AB R116, R153, R152 ;  /* 0x000000989974723e */ /* 0x010fe200000010ff */
[----:B------:R-:W-:Y:S01]  /*c580*/  FMUL.FTZ R17, R3, R117 ;  /* 0x0000007503117220 */ /* 0x000fe20000410000 */
[----:B-----5:R-:W-:Y:S01]  /*c590*/  F2FP.BF16.PACK_AB R117, R155, R154 ;  /* 0x0000009a9b75723e */ /* 0x020fe200000010ff */
[C---:B------:R-:W-:Y:S01]  /*c5a0*/  FMUL.FTZ R18, R2.reuse, R118 ;  /* 0x0000007602127220 */ /* 0x040fe20000410000 */
[C---:B------:R-:W-:Y:S01]  /*c5b0*/  HMMA.16816.F32.BF16 R108, R128.reuse, R126, R108 ;  /* 0x0000007e806c723c */ /* 0x040fe2000004186c */
[----:B------:R-:W-:Y:S01]  /*c5c0*/  MUFU.EX2 R165, R165 ;  /* 0x000000a500a57308 */ /* 0x000fe20000000800 */
[----:B------:R-:W4:Y:S01]  /*c5d0*/  LDSM.16.MT88.4 R124, [R230+0x900] ;  /* 0x00090000e67c783b */ /* 0x000f220000004200 */
[C---:B------:R-:W-:Y:S02]  /*c5e0*/  FMUL.FTZ R19, R2.reuse, R119 ;  /* 0x0000007702137220 */ /* 0x040fe40000410000 */
        /* <DEDUP_REMOVED lines=334> */
.L_x_561:
        /* <DEDUP_REMOVED lines=91> */
.L_x_555:
[----:B------:R-:W-:Y:S01]  /*e080*/  USHF.R.S32.HI UR8, URZ, 0x1f, UR9 ;  /* 0x0000001f3f087899 */ /* 0x000fe20008011409 */
        /* <DEDUP_REMOVED lines=112> */
[----:B---3--:R-:W2:Y:S03]  /*e790*/  @P1 LDG.E R3, [R14.64] ;  /* 0x0000000e0e031981 */ /* 0x008ea6000c1e1900 */
[----:B------:R-:W-:Y:S01]  /*e7a0*/  UISETP.NE.AND.EX UP0, UPT, URZ, UR5, UPT, UP0 ;  /* 0x000000053f00728c */ /* 0x000fe2000bf05300 */
[----:B------:R-:W-:-:S02]  /*e7b0*/  IMAD.MOV.U32 R4, RZ, RZ, c[0x0][0x388] ;  /* 0x0000e200ff047624 */ /* 0x000fc400078e00ff */
        /* <DEDUP_REMOVED lines=17> */
.L_x_566:
[----:B-1----:R-:W-:Y:S01]  /*e8d0*/  LOP3.LUT R3, R8, 0xffffffe0, RZ, 0xc0, !PT ;  /* 0xffffffe008037812 */ /* 0x002fe200078ec0ff */
[----:B------:R-:W1:Y:S01]  /*e8e0*/  S2R R39, SR_CTAID.X ;  /* 0x0000000000277919 */ /* 0x000e620000002500 */
[----:B------:R-:W-:Y:S01]  /*e8f0*/  SHF.R.S32.HI R12, RZ, 0x1f, R10 ;  /* 0x0000001fff0c7819 */ /* 0x000fe2000001140a */
[----:B------:R-:W-:Y:S01]  /*e900*/  ULDC.64 UR4, c[0x0][0x490] ;  /* 0x0001240000047ab9 */ /* 0x000fe20000000a00 */
[C---:B------:R-:W-:Y:S01]  /*e910*/  LEA.HI R8, R5.reuse, R5, RZ, 0x1 ;  /* 0x0000000505087211 */ /* 0x040fe200078f08ff */
        /* <DEDUP_REMOVED lines=16> */
[----:B------:R-:W-:Y:S01]  /*ea20*/  LEA.HI R3, R2, R0, RZ, 0x3 ;  /* 0x0000000002037211 */ /* 0x000fe200078f18ff */
[----:B------:R-:W-:Y:S01]  /*ea30*/  UIMAD UR11, UR9, UR5, UR11 ;  /* 0x00000005090b72a4 */ /* 0x000fe2000f8e020b */
[----:B------:R-:W-:Y:S01]  /*ea40*/  IMAD R12, R12, 0x10, R9 ;  /* 0x000000100c0c7824 */ /* 0x000fe200078e0209 */
[----:B------:R-:W-:Y:S01]  /*ea50*/  ISETP.NE.AND P1, PT, R10, 0x1, PT ;  /* 0x000000010a00780c */ /* 0x000fe20003f25270 */
[----:B------:R-:W-:Y:S01]  /*ea60*/  USEL UR10, UR10, URZ, !UP1 ;  /* 0x0000003f0a0a7287 */ /* 0x000fe2000c800000 */
[----:B------:R-:W-:Y:S01]  /*ea70*/  LOP3.LUT R11, R3, 0xfffffff8, RZ, 0xc0, !PT ;  /* 0xfffffff8030b7812 */ /* 0x000fe200078ec0ff */
[--C-:B------:R-:W-:Y:S01]  /*ea80*/  IMAD R5, R8, 0x8, R12.reuse ;  /* 0x0000000808057824 */ /* 0x100fe200078e020c */
[----:B------:R-:W-:Y:S01]  /*ea90*/  ULDC.64 UR6, c[0x0][0x498] ;  /* 0x0001260000067ab9 */ /* 0x000fe20000000a00 */
[----:B------:R-:W-:Y:S01]  /*eaa0*/  SHF.R.S32.HI R3, RZ, 0x3, R3 ;  /* 0x00000003ff037819 */ /* 0x000fe20000011403 */
[----:B------:R-:W-:Y:S01]  /*eab0*/  UIADD3 UR21, UR21, UR11, URZ ;  /* 0x0000000b15157290 */ /* 0x000fe2000fffe03f */
[C---:B-1----:R-:W-:Y:S01]  /*eac0*/  IMAD R5, R39.reuse, 0x80, R5 ;  /* 0x0000008027057824 */ /* 0x042fe200078e0205 */
[----:B------:R-:W-:Y:S01]  /*ead0*/  USEL UR13, UR13, URZ, !UP1 ;  /* 0x0000003f0d0d7287 */ /* 0x000fe2000c800000 */
[----:B------:R-:W-:Y:S01]  /*eae0*/  IMAD R12, R39, 0x80, R12 ;  /* 0x00000080270c7824 */ /* 0x000fe200078e020c */
[----:B------:R-:W-:Y:S01]  /*eaf0*/  UIMAD UR11, UR10, UR6, URZ ;  /* 0x000000060a0b72a4 */ /* 0x000fe2000f8e023f */
[----:B------:R-:W-:Y:S01]  /*eb00*/  BSSY B0, `(.L_x_567) ;  /* 0x0000067000007945 */ /* 0x000fe20003800000 */
[----:B------:R-:W-:Y:S01]  /*eb10*/  MOV R10, R5 ;  /* 0x00000005000a7202 */ /* 0x000fe20000000f00 */
[----:B------:R-:W-:Y:S01]  /*eb20*/  @P1 IMAD.HI.U32 R8, R5, c[0x0][0x4ec], RZ ;  /* 0x00013b0005081a27 */ /* 0x000fe200078e00ff */
[----:B------:R-:W-:-:S02]  /*eb30*/  UIMAD UR7, UR13, UR7, UR11 ;  /* 0x000000070d0772a4 */ /* 0x000fc4000f8e020b */
[----:B------:R-:W-:Y:S02]  /*eb40*/  UIMAD.WIDE.U32 UR20, UR13, UR6, UR20 ;  /* 0x000000060d1472a5 */ /* 0x000fe4000f8e0014 */
[----:B------:R-:W-:Y:S01]  /*eb50*/  @P1 SHF.R.U32.HI R10, RZ, c[0x0][0x4f0], R8 ;  /* 0x00013c00ff0a1a19 */ /* 0x000fe20000011608 */
[----:B------:R-:W-:Y:S02]  /*eb60*/  ULDC.64 UR4, c[0x0][0x3a0] ;  /* 0x0000e80000047ab9 */ /* 0x000fe40000000a00 */
[----:B------:R-:W-:Y:S01]  /*eb70*/  UIMAD.WIDE.U32 UR18, UR16, UR4, URZ ;  /* 0x00000004101272a5 */ /* 0x000fe2000f8e003f */
[--C-:B------:R-:W-:Y:S01]  /*eb80*/  SHF.R.S32.HI R8, RZ, 0x1f, R10.reuse ;  /* 0x0000001fff087819 */ /* 0x100fe2000001140a */
[----:B------:R-:W-:Y:S01]  /*eb90*/  IMAD.MOV R9, RZ, RZ, -R10 ;  /* 0x000000ffff097224 */ /* 0x000fe200078e0a0a */
[----:B------:R-:W-:Y:S01]  /*eba0*/  IADD3 R10, P0, R10, UR20, RZ ;  /* 0x000000140a0a7c10 */ /* 0x000fe2000ff1e0ff */
[----:B------:R-:W-:Y:S02]  /*ebb0*/  UIMAD UR4, UR17, UR4, URZ ;  /* 0x00000004110472a4 */ /* 0x000fe4000f8e023f */
[----:B------:R-:W-:Y:S01]  /*ebc0*/  IMAD R9, R9, c[0x0][0x4e8], R5 ;  /* 0x00013a0009097a24 */ /* 0x000fe200078e0205 */
[----:B------:R-:W-:Y:S01]  /*ebd0*/  LEA.HI R5, R2, R0, RZ, 0x6 ;  /* 0x0000000002057211 */ /* 0x000fe200078f30ff */
[----:B------:R-:W-:Y:S01]  /*ebe0*/  IMAD.U32 R2, RZ, RZ, UR7 ;  /* 0x00000007ff027e24 */ /* 0x000fe2000f8e00ff */
[----:B------:R-:W-:Y:S01]  /*ebf0*/  UIMAD UR16, UR16, UR5, UR4 ;  /* 0x00000005101072a4 */ /* 0x000fe2000f8e0204 */
[----:B------:R-:W-:Y:S01]  /*ec00*/  IMAD.IADD R0, R0, 0x1, -R11 ;  /* 0x0000000100007824 */ /* 0x000fe200078e0a0b */
[----:B------:R-:W-:Y:S01]  /*ec10*/  SHF.R.S32.HI R13, RZ, 0x1f, R9 ;  /* 0x0000001fff0d7819 */ /* 0x000fe20000011409 */
[----:B------:R-:W-:Y:S01]  /*ec20*/  ULDC.64 UR4, c[0x0][0x3e8] ;  /* 0x0000fa0000047ab9 */ /* 0x000fe20000000a00 */
[----:B------:R-:W-:Y:S01]  /*ec30*/  IADD3.X R11, R8, UR21, R2, P0, !PT ;  /* 0x00000015080b7c10 */ /* 0x000fe200087fe402 */
[C---:B------:R-:W-:Y:S01]  /*ec40*/  IMAD R15, R0.reuse, 0x20, R3 ;  /* 0x00000020000f7824 */ /* 0x040fe200078e0203 */
[----:B------:R-:W-:Y:S01]  /*ec50*/  UIADD3 UR17, UR19, UR16, URZ ;  /* 0x0000001013117290 */ /* 0x000fe2000fffe03f */
[----:B------:R-:W-:Y:S01]  /*ec60*/  IMAD R2, R13, c[0x0][0x488], RZ ;  /* 0x000122000d027a24 */ /* 0x000fe200078e02ff */
[----:B------:R-:W-:Y:S01]  /*ec70*/  UIMAD UR8, UR8, UR4, URZ ;  /* 0x00000004080872a4 */ /* 0x000fe2000f8e023f */
[----:B------:R-:W-:Y:S01]  /*ec80*/  IMAD.WIDE.U32 R10, R9, c[0x0][0x488], R10 ;  /* 0x00012200090a7a25 */ /* 0x000fe200078e000a */
[----:B------:R-:W-:Y:S01]  /*ec90*/  UMOV UR16, UR18 ;  /* 0x0000001200107c82 */ /* 0x000fe20008000000 */
[----:B------:R-:W-:Y:S01]  /*eca0*/  SHF.L.U32 R0, R0, 0x3, RZ ;  /* 0x0000000300007819 */ /* 0x000fe200000006ff */
[----:B------:R-:W-:Y:S01]  /*ecb0*/  UIMAD UR8, UR9, UR5, UR8 ;  /* 0x00000005090872a4 */ /* 0x000fe2000f8e0208 */
[----:B------:R-:W-:Y:S01]  /*ecc0*/  IMAD.SHL.U32 R13, R3, 0x40, RZ ;  /* 0x00000040030d7824 */ /* 0x000fe200078e00ff */
[C---:B------:R-:W-:Y:S01]  /*ecd0*/  LEA R8, P0, R10.reuse, c[0x0][0x450], 0x2 ;  /* 0x000114000a087a11 */ /* 0x040fe200078010ff */
[----:B------:R-:W-:Y:S01]  /*ece0*/  IMAD R9, R9, c[0x0][0x48c], R2 ;  /* 0x0001230009097a24 */ /* 0x000fe200078e0202 */
[----:B------:R-:W-:Y:S01]  /*ecf0*/  UIMAD.WIDE.U32 UR16, UR9, UR4, UR16 ;  /* 0x00000004091072a5 */ /* 0x000fe2000f8e0010 */
[----:B------:R-:W-:Y:S01]  /*ed00*/  IMAD R15, R39, 0x80, R15 ;  /* 0x00000080270f7824 */ /* 0x000fe200078e020f */
[----:B------:R-:W-:Y:S01]  /*ed10*/  LOP3.LUT R13, R13, 0x1c0, RZ, 0xc0, !PT ;  /* 0x000001c00d0d7812 */ /* 0x000fe200078ec0ff */
[----:B------:R-:W-:Y:S01]  /*ed20*/  IMAD.IADD R9, R11, 0x1, R9 ;  /* 0x000000010b097824 */ /* 0x000fe200078e0209 */
[----:B------:R-:W-:Y:S01]  /*ed30*/  ULDC.64 UR4, c[0x0][0x3f0] ;  /* 0x0000fc0000047ab9 */ /* 0x000fe20000000a00 */
[----:B------:R-:W-:Y:S01]  /*ed40*/  @P1 IMAD.HI.U32 R16, R15, c[0x0][0x4ec], RZ ;  /* 0x00013b000f101a27 */ /* 0x000fe200078e00ff */
[----:B------:R-:W-:Y:S01]  /*ed50*/  LOP3.LUT R2, R13, 0x38, R0, 0xf8, !PT ;  /* 0x000000380d027812 */ /* 0x000fe200078ef800 */
[----:B------:R-:W-:Y:S01]  /*ed60*/  UIADD3 UR9, UR17, UR8, URZ ;  /* 0x0000000811097290 */ /* 0x000fe2000fffe03f */
[----:B------:R-:W-:Y:S01]  /*ed70*/  SHF.R.U32.HI R13, RZ, 0x3, R13 ;  /* 0x00000003ff0d7819 */ /* 0x000fe2000001160d */
[----:B------:R-:W-:Y:S01]  /*ed80*/  IMAD.MOV.U32 R14, RZ, RZ, R15 ;  /* 0x000000ffff0e7224 */ /* 0x000fe200078e000f */
[----:B------:R-:W-:Y:S01]  /*ed90*/  @P1 SHF.R.U32.HI R14, RZ, c[0x0][0x4f0], R16 ;  /* 0x00013c00ff0e1a19 */ /* 0x000fe20000011610 */
[----:B------:R-:W-:Y:S01]  /*eda0*/  UIMAD UR10, UR10, UR4, URZ ;  /* 0x000000040a0a72a4 */ /* 0x000fe2000f8e023f */
[----:B------:R-:W-:Y:S01]  /*edb0*/  LEA.HI.X R9, R10, c[0x0][0x454], R9, 0x2, P0 ;  /* 0x000115000a097a11 */ /* 0x000fe200000f1409 */
[----:B------:R-:W-:Y:S01]  /*edc0*/  UMOV UR8, UR16 ;  /* 0x0000001000087c82 */ /* 0x000fe20008000000 */
[----:B------:R-:W-:Y:S01]  /*edd0*/  LOP3.LUT R13, R2, R13, RZ, 0x3c, !PT ;  /* 0x0000000d020d7212 */ /* 0x000fe200078e3cff */
[--C-:B------:R-:W-:Y:S01]  /*ede0*/  IMAD.MOV R18, RZ, RZ, -R14.reuse ;  /* 0x000000ffff127224 */ /* 0x100fe200078e0a0e */
[----:B------:R-:W-:Y:S01]  /*edf0*/  SHF.R.S32.HI R2, RZ, 0x1f, R14 ;  /* 0x0000001fff027819 */ /* 0x000fe2000001140e */
[----:B------:R-:W-:Y:S01]  /*ee00*/  SHFL.IDX PT, R10, R8, RZ, 0x1c1f ;  /* 0x001c1fff080a7589 */ /* 0x000fe200000e0000 */
[----:B------:R-:W-:Y:S01]  /*ee10*/  UIMAD UR5, UR13, UR5, UR10 ;  /* 0x000000050d0572a4 */ /* 0x000fe2000f8e020a */
[----:B------:R-:W-:Y:S01]  /*ee20*/  IMAD R18, R18, c[0x0][0x4e8], R15 ;  /* 0x00013a0012127a24 */ /* 0x000fe200078e020f */
[----:B------:R-:W-:Y:S01]  /*ee30*/  UIMAD.WIDE.U32 UR8, UR13, UR4, UR8 ;  /* 0x000000040d0872a5 */ /* 0x000fe2000f8e0008 */
[----:B------:R-:W1:Y:S01]  /*ee40*/  SHFL.IDX PT, R11, R9, RZ, 0x1c1f ;  /* 0x001c1fff090b7589 */ /* 0x000e6200000e0000 */
[----:B------:R-:W-:Y:S01]  /*ee50*/  IMAD R15, R2, c[0x0][0x3e0], RZ ;  /* 0x0000f800020f7a24 */ /* 0x000fe200078e02ff */
[----:B------:R-:W-:Y:S01]  /*ee60*/  IADD3 R36, R0, 0x40, RZ ;  /* 0x0000004000247810 */ /* 0x000fe20007ffe0ff */
[----:B------:R-:W-:Y:S01]  /*ee70*/  UIADD3 UR5, UR9, UR5, URZ ;  /* 0x0000000509057290 */ /* 0x000fe2000fffe03f */
[----:B------:R-:W-:Y:S01]  /*ee80*/  SHFL.IDX PT, R8, R8, 0x1, 0x1c1f ;  /* 0x003c1f0008087f89 */ /* 0x000fe200000e0000 */
[----:B-----5:R-:W-:Y:S01]  /*ee90*/  IMAD R2, R4, c[0x0][0x4e8], RZ ;  /* 0x00013a0004027a24 */ /* 0x020fe200078e02ff */
[C---:B------:R-:W-:Y:S01]  /*eea0*/  IADD3 R4, R12.reuse, 0x8, RZ ;  /* 0x000000080c047810 */ /* 0x040fe20007ffe0ff */
[----:B------:R-:W-:Y:S01]  /*eeb0*/  IMAD.U32 R16, RZ, RZ, UR8 ;  /* 0x00000008ff107e24 */ /* 0x000fe2000f8e00ff */
[----:B------:R-:W2:Y:S01]  /*eec0*/  SHFL.IDX PT, R9, R9, 0x1, 0x1c1f ;  /* 0x003c1f0009097f89 */ /* 0x000ea200000e0000 */
[----:B------:R-:W-:Y:S01]  /*eed0*/  MOV R17, UR9 ;  /* 0x0000000900117c02 */ /* 0x000fe20008000f00 */
[----:B------:R-:W-:Y:S01]  /*eee0*/  IMAD.U32 R17, RZ, RZ, UR5 ;  /* 0x00000005ff117e24 */ /* 0x000fe2000f8e00ff */
[-C--:B------:R-:W-:Y:S01]  /*eef0*/  ISETP.GE.OR P0, PT, R12, R2.reuse, P2 ;  /* 0x000000020c00720c */ /* 0x080fe20001706670 */
[----:B------:R-:W-:Y:S01]  /*ef00*/  IMAD.SHL.U32 R5, R5, 0x8, RZ ;  /* 0x0000000805057824 */ /* 0x000fe200078e00ff */
[----:B------:R-:W-:Y:S01]  /*ef10*/  ISETP.GE.OR P2, PT, R4, R2, P2 ;  /* 0x000000020400720c */ /* 0x000fe20001746670 */
[----:B------:R-:W-:Y:S01]  /*ef20*/  IMAD.WIDE.U32 R16, R14, c[0x0][0x3e0], R16 ;  /* 0x0000f8000e107a25 */ /* 0x000fe200078e0010 */
[----:B------:R-:W-:-:S02]  /*ef30*/  SHF.R.S32.HI R12, RZ, 0x1f, R18 ;  /* 0x0000001fff0c7819 */ /* 0x000fc40000011412 */
[----:B------:R-:W-:Y:S01]  /*ef40*/  LOP3.LUT R5, R13, 0x7ffffe00, R5, 0xf8, !PT ;  /* 0x7ffffe000d057812 */ /* 0x000fe200078ef805 */
[----:B------:R-:W-:Y:S01]  /*ef50*/  IMAD R15, R14, c[0x0][0x3e4], R15 ;  /* 0x0000f9000e0f7a24 */ /* 0x000fe200078e020f */
[----:B------:R-:W-:Y:S01]  /*ef60*/  MOV R14, R16 ;  /* 0x00000010000e7202 */ /* 0x000fe20000000f00 */
[----:B------:R-:W-:Y:S02]  /*ef70*/  IMAD R12, R12, c[0x0][0x3d8], RZ ;  /* 0x0000f6000c0c7a24 */ /* 0x000fe400078e02ff */
[----:B------:R-:W-:Y:S02]  /*ef80*/  IMAD.IADD R15, R17, 0x1, R15 ;  /* 0x00000001110f7824 */ /* 0x000fe400078e020f */
[----:B------:R-:W-:Y:S01]  /*ef90*/  IMAD.SHL.U32 R16, R5, 0x2, RZ ;  /* 0x0000000205107824 */ /* 0x000fe200078e00ff */
[----:B-1----:R1:W-:Y:S01]  /*efa0*/  @!P0 ST.E [R10.64], R6 ;  /* 0x000000060a008985 */ /* 0x0023e2000c10190e */
[C---:B------:R-:W-:Y:S02]  /*efb0*/  IMAD R17, R18.reuse, c[0x0][0x3dc], R12 ;  /* 0x0000f70012117a24 */ /* 0x040fe400078e020c */
[----:B------:R-:W-:Y:S01]  /*efc0*/  IMAD.WIDE.U32 R18, R18, c[0x0][0x3d8], R14 ;  /* 0x0000f60012127a25 */ /* 0x000fe200078e000e */
[----:B--2---:R1:W-:Y:S03]  /*efd0*/  @!P2 ST.E [R8.64], R7 ;  /* 0x000000070800a985 */ /* 0x0043e6000c10190e */
[----:B------:R-:W-:Y:S01]  /*efe0*/  IMAD.IADD R17, R19, 0x1, R17 ;  /* 0x0000000113117824 */ /* 0x000fe200078e0211 */
[C---:B------:R-:W-:Y:S01]  /*eff0*/  LEA R38, P0, R18.reuse, c[0x0][0x380], 0x1 ;  /* 0x0000e00012267a11 */ /* 0x040fe200078008ff */
        /* <DEDUP_REMOVED lines=23> */
.L_x_568:
[----:B------:R-:W-:Y:S05]  /*f170*/  BSYNC B0 ;  /* 0x0000000000007941 */ /* 0x000fea0003800000 */
.L_x_567:
        /* <DEDUP_REMOVED lines=15> */
.L_x_570:
[----:B------:R-:W-:Y:S05]  /*f270*/  BSYNC B0 ;  /* 0x0000000000007941 */ /* 0x000fea0003800000 */
.L_x_569:
        /* <DEDUP_REMOVED lines=15> */
.L_x_572:
[----:B------:R-:W-:Y:S05]  /*f370*/  BSYNC B0 ;  /* 0x0000000000007941 */ /* 0x000fea0003800000 */
.L_x_571:
        /* <DEDUP_REMOVED lines=16> */
.L_x_565:
        /* <DEDUP_REMOVED lines=31> */
.L_x_573:
[----:B-1----:R-:W1:Y:S01]  /*f670*/  S2R R0, SR_TID.X ;  /* 0x0000000000007919 */ /* 0x002e620000002100 */
[----:B------:R-:W-:Y:S01]  /*f680*/  USHF.R.S32.HI UR6, URZ, 0x1f, UR13 ;  /* 0x0000001f3f067899 */ /* 0x000fe2000801140d */
[----:B------:R-:W-:Y:S01]  /*f690*/  BSSY B0, `(.L_x_574) ;  /* 0x0000029000007945 */ /* 0x000fe20003800000 */
[----:B------:R-:W-:-:S02]  /*f6a0*/  USEL UR13, UR13, URZ, !UP1 ;  /* 0x0000003f0d0d7287 */ /* 0x000fc4000c800000 */
[----:B------:R-:W-:Y:S01]  /*f6b0*/  USEL UR6, UR6, URZ, !UP1 ;  /* 0x0000003f06067287 */ /* 0x000fe2000c800000 */
[----:B-1----:R-:W-:-:S13]  /*f6c0*/  ISETP.GT.AND P0, PT, R0, 0x7f, PT ;  /* 0x0000007f0000780c */ /* 0x002fda0003f04270 */
        /* <DEDUP_REMOVED lines=37> */
.L_x_575:
[----:B------:R-:W-:Y:S05]  /*f920*/  BSYNC B0 ;  /* 0x0000000000007941 */ /* 0x000fea0003800000 */
.L_x_574:
        /* <DEDUP_REMOVED lines=63> */
.L_x_577:
[----:B------:R-:W-:Y:S05]  /*fd20*/  BSYNC B0 ;  /* 0x0000000000007941 */ /* 0x000fea0003800000 */
.L_x_576:
        /* <DEDUP_REMOVED lines=15> */
.L_x_579:
[----:B------:R-:W-:Y:S05]  /*fe20*/  BSYNC B0 ;  /* 0x0000000000007941 */ /* 0x000fea0003800000 */
.L_x_578:
        /* <DEDUP_REMOVED lines=15> */
.L_x_581:
[----:B------:R-:W-:Y:S05]  /*ff20*/  BSYNC B0 ;  /* 0x0000000000007941 */ /* 0x000fea0003800000 */
.L_x_580:
        /* <DEDUP_REMOVED lines=16> */
.L_x_582:
        /* <DEDUP_REMOVED lines=13> */
.L_x_2174:


//--------------------- .text._ZN7cutlass13device_kernelIN5flash19enable_sm80_to_sm89INS1_16FlashAttnFwdSm80INS1_25CollectiveMainloopFwdSm80ILi8ELi1ELb1EN4cute5tupleIJNS5_1CILi128EEES8_S8_EEELi128ENS_10bfloat16_tEfNS_4arch4Sm80ELb1ELb0ELb0ELb1ELb1ELb1ELb1ELb0EEENS1_21CollectiveEpilogueFwdIS9_NS6_IJNS7_ILi1EEESF_SF_EEESA_SC_Li256ELb1ELb1ELb0ELb0EEENS1_19SingleTileSchedulerILb1ELb0ELb1ELi128EEEEEEEEEvNT_6ParamsE --------------------------
	.section	.text._ZN7cutlass13device_kernelIN5flash19enable_sm80_to_sm89INS1_16FlashAttnFwdSm80INS1_25CollectiveMainloopFwdSm80ILi8ELi1ELb1EN4cute5tupleIJNS5_1CILi128EEES8_S8_EEELi128ENS_10bfloat16_tEfNS_4arch4Sm80ELb1ELb0ELb0ELb1ELb1ELb1ELb1ELb0EEENS1_21CollectiveEpilogueFwdIS9_NS6_IJNS7_ILi1EEESF_SF_EEESA_SC_Li256ELb1ELb1ELb0ELb0EEENS1_19SingleTileSchedulerILb1ELb0ELb1ELi128EEEEEEEEEvNT_6ParamsE,"ax",@progbits
	.sectioninfo	@"SHI_REGISTERS=255"
	.align	128
.text._ZN7cutlass13device_kernelIN5flash19enable_sm80_to_sm89INS1_16FlashAttnFwdSm80INS1_25CollectiveMainloopFwdSm80ILi8ELi1ELb1EN4cute5tupleIJNS5_1CILi128EEES8_S8_EEELi128ENS_10bfloat16_tEfNS_4arch4Sm80ELb1ELb0ELb0ELb1ELb1ELb1ELb1ELb0EEENS1_21CollectiveEpilogueFwdIS9_NS6_IJNS7_ILi1EEESF_SF_EEESA_SC_Li256ELb1ELb1ELb0ELb0EEENS1_19SingleTileSchedulerILb1ELb0ELb1ELi128EEEEEEEEEvNT_6ParamsE:
        .type           _ZN7cutlass13device_kernelIN5flash19enable_sm80_to_sm89INS1_16FlashAttnFwdSm80INS1_25CollectiveMainloopFwdSm80ILi8ELi1ELb1EN4cute5tupleIJNS5_1CILi128EEES8_S8_EEELi128ENS_10bfloat16_tEfNS_4arch4Sm80ELb1ELb0ELb0ELb1ELb1ELb1ELb1ELb0EEENS1_21CollectiveEpilogueFwdIS9_NS6_IJNS7_ILi1EEESF_SF_EEESA_SC_Li256ELb1ELb1ELb0ELb0EEENS1_19SingleTileSchedulerILb1ELb0ELb1ELi128EEEEEEEEEvNT_6ParamsE,@function
        .size           _ZN7cutlass13device_kernelIN5flash19enable_sm80_to_sm89INS1_16FlashAttnFwdSm80INS1_25CollectiveMainloopFwdSm80ILi8ELi1ELb1EN4cute5tupleIJNS5_1CILi128EEES8_S8_EEELi128ENS_10bfloat16_tEfNS_4arch4Sm80ELb1ELb0ELb0ELb1ELb1ELb1ELb1ELb0EEENS1_21CollectiveEpilogueFwdIS9_NS6_IJNS7_ILi1EEESF_SF_EEESA_SC_Li256ELb1ELb1ELb0ELb0EEENS1_19SingleTileSchedulerILb1ELb0ELb1ELi128EEEEEEEEEvNT_6ParamsE,(.L_x_2175 - _ZN7cutlass13device_kernelIN5flash19enable_sm80_to_sm89INS1_16FlashAttnFwdSm80INS1_25CollectiveMainloopFwdSm80ILi8ELi1ELb1EN4cute5tupleIJNS5_1CILi128EEES8_S8_EEELi128ENS_10bfloat16_tEfNS_4arch4Sm80ELb1ELb0ELb0ELb1ELb1ELb1ELb1ELb0EEENS1_21CollectiveEpilogueFwdIS9_NS6_IJNS7_ILi1EEESF_SF_EEESA_SC_Li256ELb1ELb1ELb0ELb0EEENS1_19SingleTileSchedulerILb1ELb0ELb1ELi128EEEEEEEEEvNT_6ParamsE)
        .other          _ZN7cutlass13device_kernelIN5flash19enable_sm80_to_sm89INS1_16FlashAttnFwdSm80INS1_25CollectiveMainloopFwdSm80ILi8ELi1ELb1EN4cute5tupleIJNS5_1CILi128EEES8_S8_EEELi128ENS_10bfloat16_tEfNS_4arch4Sm80ELb1ELb0ELb0ELb1ELb1ELb1ELb1ELb0EEENS1_21CollectiveEpilogueFwdIS9_NS6_IJNS7_ILi1EEESF_SF_EEESA_SC_Li256ELb1ELb1ELb0ELb0EEENS1_19SingleTileSchedulerILb1ELb0ELb1ELi128EEEEEEEEEvNT_6ParamsE,@"STO_CUDA_ENTRY STV_DEFAULT"
_ZN7cutlass13device_kernelIN5flash19enable_sm80_to_sm89INS1_16FlashAttnFwdSm80INS1_25CollectiveMainloopFwdSm80ILi8ELi1ELb1EN4cute5tupleIJNS5_1CILi128EEES8_S8_EEELi128ENS_10bfloat16_tEfNS_4arch4Sm80ELb1ELb0ELb0ELb1ELb1ELb1ELb1ELb0EEENS1_21CollectiveEpilogueFwdIS9_NS6_IJNS7_ILi1EEESF_SF_EEESA_SC_Li256ELb1ELb1ELb0ELb0EEENS1_19SingleTileSchedulerILb1ELb0ELb1ELi128EEEEEEEEEvNT_6ParamsE:
[----:B------:R-:W-:Y:S02]  /*0000*/  MOV R1, c[0x0][0x28] ;  /* 0x00000a0000017a02 */ /* 0x000fe40000000f00 */
[----:B------:R-:W1:Y:S01]  /*0010*/  S2R R75, SR_TID.X ;  /* 0x00000000004b7919 */ /* 0x000e620000002100 */
[----:B------:R-:W2:Y:S01]  /*0020*/  S2UR UR21, SR_CTAID.Z ;  /* 0x00000000001579c3 */ /* 0x000ea20000002700 */
[----:B------:R-:W-:Y:S01]  /*0030*/  UMOV UR7, 0x4 ;  /* 0x0000000400077882 */ /* 0x000fe20000000000 */
[----:B------:R-:W-:Y:S01]  /*0040*/  IADD3 R1, R1, -0x8, RZ ;  /* 0xfffffff801017810 */ /* 0x000fe20007ffe0ff */
        /* <DEDUP_REMOVED lines=16> */
.L_x_584:
        /* <DEDUP_REMOVED lines=13> */
.L_x_586:
[----:B------:R-:W-:Y:S02]  /*0220*/  ULDC UR5, c[0x0][0x54c] ;  /* 0x0001530000057ab9 */ /* 0x000fe40000000800 */
.L_x_585:
[----:B------:R-:W-:Y:S02]  /*0230*/  ULDC UR4, c[0x0][0x548] ;  /* 0x0001520000047ab9 */ /* 0x000fe40000000800 */
[----:B------:R-:W-:-:S02]  /*0240*/  USHF.L.U32 UR14, UR14, 0x7, URZ ;  /* 0x000000070e0e7899 */ /* 0x000fc4000800063f */
[----:B------:R-:W-:-:S04]  /*0250*/  UIMAD UR4, UR5, UR4, URZ ;  /* 0x00000004050472a4 */ /* 0x000fc8000f8e023f */
[----:B------:R-:W-:-:S04]  /*0260*/  UISETP.GE.AND UP0, UPT, UR14, UR4, UPT ;  /* 0x000000040e00728c */ /* 0x000fc8000bf06270 */
[----:B------:R-:W-:Y:S01]  /*0270*/  USEL UR21, UR21, 0xffffffff, !UP0 ;  /* 0xffffffff15157887 */ /* 0x000fe2000c000000 */
[----:B------:R-:W-:Y:S05]  /*0280*/  BRA `(.L_x_587) ;  /* 0x000001b000007947 */ /* 0x000fea0003800000 */
.L_x_583:
        /* <DEDUP_REMOVED lines=8> */
.L_x_588:
        /* <DEDUP_REMOVED lines=13> */
.L_x_590:
[----:B------:R-:W-:Y:S02]  /*03e0*/  ULDC UR5, c[0x0][0x54c] ;  /* 0x0001530000057ab9 */ /* 0x000fe40000000800 */
.L_x_589:
[----:B------:R-:W-:Y:S02]  /*03f0*/  ULDC UR4, c[0x0][0x548] ;  /* 0x0001520000047ab9 */ /* 0x000fe40000000800 */
[----:B------:R-:W-:-:S02]  /*0400*/  USHF.L.U32 UR14, UR14, 0x7, URZ ;  /* 0x000000070e0e7899 */ /* 0x000fc4000800063f */
[----:B------:R-:W-:-:S04]  /*0410*/  UIMAD UR4, UR5, UR4, URZ ;  /* 0x00000004050472a4 */ /* 0x000fc8000f8e023f */
[----:B------:R-:W-:-:S04]  /*0420*/  UISETP.GE.AND UP0, UPT, UR14, UR4, UPT ;  /* 0x000000040e00728c */ /* 0x000fc8000bf06270 */
[----:B------:R-:W-:-:S06]  /*0430*/  USEL UR21, UR21, 0xffffffff, !UP0 ;  /* 0xffffffff15157887 */ /* 0x000fcc000c000000 */
.L_x_587:
        /* <DEDUP_REMOVED lines=36> */
[----:B------:R-:W-:Y:S01]  /*0680*/  MOV R88, RZ ;  /* 0x000000ff00587202 */ /* 0x000fe20000000f00 */
[----:B------:R-:W-:Y:S02]  /*0690*/  IMAD.MOV.U32 R0, RZ, RZ, RZ ;  /* 0x000000ffff007224 */ /* 0x000fe400078e00ff */
[----:B------:R-:W-:Y:S01]  /*06a0*/  IMAD.U32 R8, RZ, RZ, UR8 ;  /* 0x00000008ff087e24 */ /* 0x000fe2000f8e00ff */
[----:B------:R-:W-:Y:S01]  /*06b0*/  MOV R9, UR9 ;  /* 0x0000000900097c02 */ /* 0x000fe20008000f00 */
[----:B------:R-:W-:Y:S01]  /*06c0*/  IMAD.U32 R6, RZ, RZ, UR4 ;  /* 0x00000004ff067e24 */ /* 0x000fe2000f8e00ff */
[----:B------:R-:W-:-:S03]  /*06d0*/  MOV R7, UR5 ;  /* 0x0000000500077c02 */ /* 0x000fc60008000f00 */
[----:B------:R4:W5:Y:S04]  /*06e0*/  @P4 LDG.E R88, [R8.64] ;  /* 0x0000001608584981 */ /* 0x000968000c1e1900 */
[----:B------:R4:W5:Y:S04]  /*06f0*/  @P1 LDG.E R0, [R6.64] ;  /* 0x0000001606001981 */ /* 0x000968000c1e1900 */
        /* <DEDUP_REMOVED lines=8> */
[----:B------:R-:W-:-:S02]  /*0780*/  ULDC UR18, c[0x0][0x228] ;  /* 0x00008a0000127ab9 */ /* 0x000fc40000000800 */
        /* <DEDUP_REMOVED lines=11> */
.L_x_591:
        /* <DEDUP_REMOVED lines=10> */
.L_x_592:
[----:B------:R-:W-:Y:S05]  /*08e0*/  @!P4 BRA `(.L_x_593) ;  /* 0x000000500000c947 */ /* 0x000fea0003800000 */
[----:B-1----:R1:W2:Y:S04]  /*08f0*/  LDG.E R2, [R8.64] ;  /* 0x0000001608027981 */ /* 0x0022a8000c1e1900 */
[----:B-1--4-:R-:W4:Y:S01]  /*0900*/  LDG.E R8, [R8.64+0x4] ;  /* 0x0000041608087981 */ /* 0x012f22000c1e1900 */
[----:B--2---:R-:W1:Y:S08]  /*0910*/  R2UR UR19, R2 ;  /* 0x00000000021373c2 */ /* 0x004e7000000e0000 */
[----:B----4-:R-:W1:Y:S02]  /*0920*/  R2UR UR4, R8 ;  /* 0x00000000080473c2 */ /* 0x010e6400000e0000 */
[----:B-1----:R-:W-:-:S06]  /*0930*/  UIADD3 UR19, -UR19, UR4, URZ ;  /* 0x0000000413137290 */ /* 0x002fcc000fffe13f */
.L_x_593:
        /* <DEDUP_REMOVED lines=11> */
[----:B------:R-:W-:Y:S02]  /*09f0*/  ULDC UR6, c[0x0][0x2c4] ;  /* 0x0000b10000067ab9 */ /* 0x000fe40000000800 */
[----:B------:R-:W-:Y:S02]  /*0a00*/  UISETP.NE.AND UP2, UPT, UR6, 0x1, UPT ;  /* 0x000000010600788c */ /* 0x000fe4000bf45270 */
[----:B------:R-:W-:Y:S02]  /*0a10*/  UIADD3 UR6, -UR16, UR19, URZ ;  /* 0x0000001310067290 */ /* 0x000fe4000fffe13f */
[----:B------:R-:W-:-:S07]  /*0a20*/  UMOV UR15, UR19 ;  /* 0x00000013000f7c82 */ /* 0x000fce0008000000 */
[----:B------:R-:W-:Y:S01]  /*0a30*/  @UP2 UIADD3 UR24, UR14, 0x7f, URZ ;  /* 0x0000007f0e182890 */ /* 0x000fe2000fffe03f */
[----:B--2---:R-:W1:Y:S08]  /*0a40*/  @P1 R2UR UR4, R2 ;  /* 0x00000000020413c2 */ /* 0x004e7000000e0000 */
[----:B----4-:R-:W1:Y:S02]  /*0a50*/  @P1 R2UR UR5, R6 ;  /* 0x00000000060513c2 */ /* 0x010e6400000e0000 */
[----:B-1----:R-:W-:-:S03]  /*0a60*/  @UP3 UIADD3 UR18, -UR4, UR5, URZ ;  /* 0x0000000504123290 */ /* 0x002fc6000fffe13f */
[----:B------:R-:W-:Y:S02]  /*0a70*/  ULDC.64 UR4, c[0x0][0x2c8] ;  /* 0x0000b20000047ab9 */ /* 0x000fe40000000a00 */
[----:B------:R-:W-:Y:S01]  /*0a80*/  UIMAD.WIDE.U32 UR24, UR24, UR4, URZ ;  /* 0x00000004181872a5 */ /* 0x000fe2000f8e003f */
[----:B---3--:R1:W2:Y:S01]  /*0a90*/  @P0 R2UR UR15, R4 ;  /* 0x00000000040f03c2 */ /* 0x0082a200000e0000 */
[----:B------:R-:W-:Y:S02]  /*0aa0*/  UIADD3 UR11, UR6, UR18, URZ ;  /* 0x00000012060b7290 */ /* 0x000fe4000fffe03f */
[----:B------:R-:W-:Y:S02]  /*0ab0*/  UIADD3 UR4, UR14, 0x7f, URZ ;  /* 0x0000007f0e047890 */ /* 0x000fe4000fffe03f */
[----:B------:R-:W-:Y:S02]  /*0ac0*/  UIADD3 UR9, UR11, 0x80, -UR20 ;  /* 0x000000800b097890 */ /* 0x000fe4000fffe814 */
[----:B------:R-:W-:-:S02]  /*0ad0*/  @UP2 USHF.R.U32.HI UR4, URZ, UR5, UR25 ;  /* 0x000000053f042299 */ /* 0x000fc40008011619 */
[----:B------:R-:W-:Y:S02]  /*0ae0*/  UIADD3 UR10, UR11, 0x7f, URZ ;  /* 0x0000007f0b0a7890 */ /* 0x000fe4000fffe03f */
[----:B------:R-:W-:Y:S02]  /*0af0*/  UIADD3 UR5, UR9, UR4, URZ ;  /* 0x0000000409057290 */ /* 0x000fe4000fffe03f */
[----:B------:R-:W-:Y:S02]  /*0b00*/  USHF.R.S32.HI UR8, URZ, 0x1f, UR10 ;  /* 0x0000001f3f087899 */ /* 0x000fe4000801140a */
[----:B------:R-:W-:Y:S02]  /*0b10*/  USHF.R.S32.HI UR4, URZ, 0x1f, UR5 ;  /* 0x0000001f3f047899 */ /* 0x000fe40008011405 */
[----:B------:R-:W-:Y:S02]  /*0b20*/  ULEA.HI UR10, UR8, UR10, URZ, 0x7 ;  /* 0x0000000a080a7291 */ /* 0x000fe4000f8f383f */
[----:B------:R-:W-:-:S02]  /*0b30*/  ULEA.HI UR4, UR4, UR5, URZ, 0x7 ;  /* 0x0000000504047291 */ /* 0x000fc4000f8f383f */
[----:B------:R-:W-:Y:S02]  /*0b40*/  USHF.R.S32.HI UR10, URZ, 0x7, UR10 ;  /* 0x000000073f0a7899 */ /* 0x000fe4000801140a */
[----:B------:R-:W-:-:S04]  /*0b50*/  USHF.R.S32.HI UR4, URZ, 0x7, UR4 ;  /* 0x000000073f047899 */ /* 0x000fc80008011404 */
[----:B------:R-:W-:-:S04]  /*0b60*/  UISETP.LT.AND UP0, UPT, UR10, UR4, UPT ;  /* 0x000000040a00728c */ /* 0x000fc8000bf01270 */
[----:B------:R-:W-:Y:S02]  /*0b70*/  USEL UR5, UR10, UR4, UP0 ;  /* 0x000000040a057287 */ /* 0x000fe40008000000 */
[----:B------:R-:W-:Y:S02]  /*0b80*/  UIADD3 UR4, -UR6, URZ, URZ ;  /* 0x0000003f06047290 */ /* 0x000fe4000fffe13f */
[----:B------:R-:W-:Y:S02]  /*0b90*/  ULEA UR6, UR5, -UR6, 0x7 ;  /* 0x8000000605067291 */ /* 0x000fe4000f8e383f */
[----:B------:R-:W-:Y:S02]  /*0ba0*/  UISETP.LT.AND UP1, UPT, URZ, UR4, UPT ;  /* 0x000000043f00728c */ /* 0x000fe4000bf21270 */
[----:B------:R-:W-:Y:S02]  /*0bb0*/  UISETP.LT.AND UP0, UPT, UR6, UR18, UPT ;  /* 0x000000120600728c */ /* 0x000fe4000bf01270 */
[----:B------:R-:W-:-:S02]  /*0bc0*/  USEL UR4, URZ, UR4, !UP1 ;  /* 0x000000043f047287 */ /* 0x000fc4000c800000 */
[----:B------:R-:W-:Y:S02]  /*0bd0*/  USEL UR5, UR6, UR18, UP0 ;  /* 0x0000001206057287 */ /* 0x000fe40008000000 */
[----:B------:R-:W-:Y:S02]  /*0be0*/  USHF.R.U32.HI UR8, URZ, 0x7, UR4 ;  /* 0x000000073f087899 */ /* 0x000fe40008011604 */
[----:B------:R-:W-:-:S05]  /*0bf0*/  UISETP.GT.AND UP0, UPT, UR5, UR4, UPT ;  /* 0x000000040500728c */ /* 0x000fca000bf04270 */
[----:B------:R-:W-:-:S06]  /*0c00*/  UMOV UR6, UR8 ;  /* 0x0000000800067c82 */ /* 0x000fcc0008000000 */
        /* <DEDUP_REMOVED lines=17> */
[----:B------:R-:W-:Y:S01]  /*0d20*/  LEA.HI R133, R137, R75, RZ, 0x3 ;  /* 0x0000004b89857211 */ /* 0x000fe200078f18ff */
[----:B------:R1:W2:Y:S01]  /*0d30*/  @P4 LDG.E R3, [R2.64] ;  /* 0x0000001602034981 */ /* 0x0002a2000c1e1900 */
[----:B------:R-:W-:Y:S01]  /*0d40*/  UIMAD UR4, UR12, UR4, URZ ;  /* 0x000000040c0472a4 */ /* 0x000fe2000f8e023f */
[----:B------:R-:W-:Y:S01]  /*0d50*/  IMAD.MOV.U32 R98, RZ, RZ, c[0x0][0x238] ;  /* 0x00008e00ff627624 */ /* 0x000fe200078e00ff */
[----:B------:R-:W-:Y:S01]  /*0d60*/  SHF.R.S32.HI R140, RZ, 0x3, R133 ;  /* 0x00000003ff8c7819 */ /* 0x000fe20000011485 */
[----:B------:R-:W-:Y:S01]  /*0d70*/  USHF.R.S32.HI UR24, URZ, 0x1f, UR21 ;  /* 0x0000001f3f187899 */ /* 0x000fe20008011415 */
[----:B------:R-:W-:Y:S01]  /*0d80*/  LOP3.LUT R133, R133, 0xfffffff8, RZ, 0xc0, !PT ;  /* 0xfffffff885857812 */ /* 0x000fe200078ec0ff */
[----:B------:R-:W-:Y:S01]  /*0d90*/  UIADD3 UR25, UR6, -0x1, URZ ;  /* 0xffffffff06197890 */ /* 0x000fe2000fffe03f */
[----:B------:R-:W-:Y:S01]  /*0da0*/  SHF.R.S32.HI R5, RZ, 0x1f, R140 ;  /* 0x0000001fff057819 */ /* 0x000fe2000001148c */
[----:B------:R-:W-:Y:S01]  /*0db0*/  UIMAD UR7, UR13, UR5, UR4 ;  /* 0x000000050d0772a4 */ /* 0x000fe2000f8e0204 */
[C---:B-----5:R-:W-:Y:S01]  /*0dc0*/  IADD3 R156, P0, R140.reuse, R0, RZ ;  /* 0x000000008c9c7210 */ /* 0x060fe20007f1e0ff */
[----:B------:R-:W-:Y:S01]  /*0dd0*/  IMAD.IADD R133, R75, 0x1, -R133 ;  /* 0x000000014b857824 */ /* 0x000fe200078e0a85 */
[----:B------:R-:W-:Y:S01]  /*0de0*/  USEL UR27, UR21, URZ, !UP3 ;  /* 0x0000003f151b7287 */ /* 0x000fe2000d800000 */
[----:B------:R-:W-:Y:S01]  /*0df0*/  IADD3 R85, -R140, UR18, RZ ;  /* 0x000000128c557c10 */ /* 0x000fe2000fffe1ff */
[----:B------:R-:W-:Y:S01]  /*0e00*/  USEL UR26, UR24, URZ, !UP3 ;  /* 0x0000003f181a7287 */ /* 0x000fe2000d800000 */
[----:B------:R-:W-:Y:S01]  /*0e10*/  IMAD.SHL.U32 R10, R133, 0x8, RZ ;  /* 0x00000008850a7824 */ /* 0x000fe200078e00ff */
[----:B------:R-:W-:Y:S01]  /*0e20*/  LEA.HI.X.SX32 R157, R0, R5, 0x1, P0 ;  /* 0x00000005009d7211 */ /* 0x000fe200000f0eff */
[----:B------:R-:W-:Y:S01]  /*0e30*/  ULDC.64 UR4, c[0x0][0x248] ;  /* 0x0000920000047ab9 */ /* 0x000fe20000000a00 */
[----:B------:R-:W-:Y:S01]  /*0e40*/  IMAD.MOV.U32 R104, RZ, RZ, 0x7 ;  /* 0x00000007ff687424 */ /* 0x000fe200078e00ff */
[----:B------:R-:W-:Y:S01]  /*0e50*/  UIMAD UR4, UR26, UR4, URZ ;  /* 0x000000041a0472a4 */ /* 0x000fe2000f8e023f */
[----:B------:R-:W-:Y:S01]  /*0e60*/  SHF.R.S32.HI R11, RZ, 0x1f, R10 ;  /* 0x0000001fff0b7819 */ /* 0x000fe2000001140a */
[----:B------:R-:W-:Y:S01]  /*0e70*/  IMAD R0, R157, c[0x0][0x238], RZ ;  /* 0x00008e009d007a24 */ /* 0x000fe200078e02ff */
[----:B------:R-:W-:Y:S01]  /*0e80*/  LEA.HI R137, R137, R75, RZ, 0x6 ;  /* 0x0000004b89897211 */ /* 0x000fe200078f30ff */
[----:B------:R-:W-:Y:S01]  /*0e90*/  IMAD.U32 R148, RZ, RZ, UR27 ;  /* 0x0000001bff947e24 */ /* 0x000fe2000f8e00ff */
[----:B------:R-:W-:Y:S01]  /*0ea0*/  UIMAD UR4, UR27, UR5, UR4 ;  /* 0x000000051b0472a4 */ /* 0x000fe2000f8e0204 */
[----:B------:R-:W-:Y:S01]  /*0eb0*/  IMAD R0, R156, c[0x0][0x23c], R0 ;  /* 0x00008f009c007a24 */ /* 0x000fe200078e0200 */
[----:B------:R-:W-:Y:S01]  /*0ec0*/  SHF.L.U64.HI R90, R98, R104, c[0x0][0x23c] ;  /* 0x00008f00625a7619 */ /* 0x000fe20000010268 */
[----:B------:R-:W-:Y:S01]  /*0ed0*/  IMAD.WIDE.U32 R6, R156, c[0x0][0x238], R10 ;  /* 0x00008e009c067a25 */ /* 0x000fe200078e000a */
[----:B------:R-:W-:Y:S01]  /*0ee0*/  USHF.R.S32.HI UR5, URZ, 0x1f, UR25 ;  /* 0x0000001f3f057899 */ /* 0x000fe20008011419 */
[C---:B------:R-:W-:Y:S01]  /*0ef0*/  IADD3 R139, R10.reuse, 0x40, RZ ;  /* 0x000000400a8b7810 */ /* 0x040fe20007ffe0ff */
[----:B------:R-:W-:Y:S01]  /*0f00*/  USHF.R.S32.HI UR28, URZ, 0x1f, UR15 ;  /* 0x0000001f3f1c7899 */ /* 0x000fe2000801140f */
[----:B------:R-:W-:Y:S01]  /*0f10*/  IMAD.IADD R7, R7, 0x1, R0 ;  /* 0x0000000107077824 */ /* 0x000fe200078e0200 */
[----:B------:R-:W-:Y:S01]  /*0f20*/  ISETP.GE.AND P6, PT, R10, c[0x0][0x1d4], PT ;  /* 0x000075000a007a0c */ /* 0x000fe20003fc6270 */
[----:B------:R-:W-:Y:S01]  /*0f30*/  IMAD.U32 R0, RZ, RZ, UR13 ;  /* 0x0000000dff007e24 */ /* 0x000fe2000f8e00ff */
[----:B------:R-:W-:Y:S01]  /*0f40*/  ISETP.GE.AND P5, PT, R139, c[0x0][0x1d4], PT ;  /* 0x000075008b007a0c */ /* 0x000fe20003fa6270 */
[----:B-1----:R-:W-:Y:S01]  /*0f50*/  IMAD.U32 R2, RZ, RZ, UR25 ;  /* 0x00000019ff027e24 */ /* 0x002fe2000f8e00ff */
[----:B------:R-:W-:Y:S01]  /*0f60*/  IADD3 R129, R140, 0x20, RZ ;  /* 0x000000208c817810 */ /* 0x000fe20007ffe0ff */
[----:B------:R-:W-:Y:S01]  /*0f70*/  IMAD.WIDE.U32 R6, R0, c[0x0][0x240], R6 ;  /* 0x0000900000067a25 */ /* 0x000fe200078e0006 */
[----:B------:R-:W-:-:S02]  /*0f80*/  IADD3 R125, R140, 0x40, RZ ;  /* 0x000000408c7d7810 */ /* 0x000fc40007ffe0ff */
[----:B------:R-:W-:Y:S01]  /*0f90*/  IADD3 R121, R140, 0x60, RZ ;  /* 0x000000608c797810 */ /* 0x000fe20007ffe0ff */
[----:B------:R-:W-:Y:S01]  /*0fa0*/  IMAD.MOV.U32 R150, RZ, RZ, R6 ;  /* 0x000000ffff967224 */ /* 0x000fe200078e0006 */
[----:B------:R-:W-:Y:S01]  /*0fb0*/  IADD3 R151, R7, UR7, RZ ;  /* 0x0000000707977c10 */ /* 0x000fe2000fffe0ff */
[----:B------:R-:W-:Y:S01]  /*0fc0*/  IMAD R2, R2, -0x80, R85 ;  /* 0xffffff8002027824 */ /* 0x000fe200078e0255 */
[----:B------:R-:W-:Y:S01]  /*0fd0*/  ULDC.64 UR6, c[0x0][0x280] ;  /* 0x0000a00000067ab9 */ /* 0x000fe20000000a00 */
[----:B------:R-:W-:Y:S01]  /*0fe0*/  IMAD.SHL.U32 R138, R140, 0x40, RZ ;  /* 0x000000408c8a7824 */ /* 0x000fe200078e00ff */
[----:B------:R-:W-:Y:S01]  /*0ff0*/  UIMAD UR6, UR28, UR6, URZ ;  /* 0x000000061c0672a4 */ /* 0x000fe2000f8e023f */
[----:B------:R-:W-:Y:S01]  /*1000*/  IMAD.WIDE.U32 R150, R148, c[0x0][0x248], R150 ;  /* 0x0000920094967a25 */ /* 0x000fe200078e0096 */
[----:B------:R-:W-:Y:S02]  /*1010*/  ISETP.GE.AND P0, PT, R2, 0x1, PT ;  /* 0x000000010200780c */ /* 0x000fe40003f06270 */
[----:B------:R-:W-:Y:S01]  /*1020*/  LOP3.LUT R138, R138, 0x1c0, RZ, 0xc0, !PT ;  /* 0x000001c08a8a7812 */ /* 0x000fe200078ec0ff */
[----:B------:R-:W-:Y:S01]  /*1030*/  IMAD.SHL.U32 R137, R137, 0x8, RZ ;  /* 0x0000000889897824 */ /* 0x000fe200078e00ff */
[----:B------:R-:W-:Y:S01]  /*1040*/  IADD3 R163, R151, UR4, RZ ;  /* 0x0000000497a37c10 */ /* 0x000fe2000fffe0ff */
[----:B------:R-:W-:Y:S01]  /*1050*/  IMAD.SHL.U32 R91, R98, 0x80, RZ ;  /* 0x00000080625b7824 */ /* 0x000fe200078e00ff */
[----:B------:R-:W-:Y:S01]  /*1060*/  LOP3.LUT R135, R138, 0x38, R10, 0xf8, !PT ;  /* 0x000000388a877812 */ /* 0x000fe200078ef80a */
[----:B------:R-:W-:Y:S01]  /*1070*/  IMAD R0, R90, UR25, RZ ;  /* 0x000000195a007c24 */ /* 0x000fe2000f8e02ff */
[----:B------:R-:W-:Y:S01]  /*1080*/  LOP3.LUT R137, R137, 0xfffffe00, RZ, 0xc0, !PT ;  /* 0xfffffe0089897812 */ /* 0x000fe200078ec0ff */
[----:B------:R-:W-:Y:S01]  /*1090*/  IMAD.MOV.U32 R162, RZ, RZ, R150 ;  /* 0x000000ffffa27224 */ /* 0x000fe200078e0096 */
[----:B------:R-:W-:Y:S01]  /*10a0*/  SHF.R.U32.HI R136, RZ, 0x3, R138 ;  /* 0x00000003ff887819 */ /* 0x000fe2000001168a */
[C---:B------:R-:W-:Y:S01]  /*10b0*/  IMAD R0, R91.reuse, UR5, R0 ;  /* 0x000000055b007c24 */ /* 0x040fe2000f8e0200 */
[----:B------:R-:W-:Y:S01]  /*10c0*/  ISETP.GE.AND P2, PT, R2, 0x21, PT ;  /* 0x000000210200780c */ /* 0x000fe20003f46270 */
[----:B------:R-:W-:Y:S01]  /*10d0*/  IMAD.WIDE.U32 R6, R91, UR25, R162 ;  /* 0x000000195b067c25 */ /* 0x000fe2000f8e00a2 */
[----:B------:R-:W-:Y:S01]  /*10e0*/  LOP3.LUT R135, R137, R135, R136, 0xf6, !PT ;  /* 0x0000008789877212 */ /* 0x000fe200078ef688 */
[----:B------:R-:W-:Y:S01]  /*10f0*/  ULDC.64 UR4, c[0x0][0x260] ;  /* 0x0000980000047ab9 */ /* 0x000fe20000000a00 */
[----:B------:R-:W-:Y:S01]  /*1100*/  SHF.R.S32.HI R127, RZ, 0x1f, R129 ;  /* 0x0000001fff7f7819 */ /* 0x000fe20000011481 */
[----:B------:R-:W-:Y:S01]  /*1110*/  IMAD.IADD R7, R7, 0x1, R0 ;  /* 0x0000000107077824 */ /* 0x000fe200078e0200 */
[C---:B------:R-:W-:Y:S01]  /*1120*/  @P0 LEA R8, P1, R6.reuse, c[0x0][0x220], 0x1 ;  /* 0x0000880006080a11 */ /* 0x040fe200078208ff */
[----:B------:R-:W-:Y:S01]  /*1130*/  IMAD.U32 R4, RZ, RZ, UR13 ;  /* 0x0000000dff047e24 */ /* 0x000fe2000f8e00ff */
[----:B------:R-:W-:Y:S01]  /*1140*/  UIMAD UR4, UR12, UR4, URZ ;  /* 0x000000040c0472a4 */ /* 0x000fe2000f8e023f */
[----:B------:R-:W-:Y:S01]  /*1150*/  IMAD.SHL.U32 R135, R135, 0x2, RZ ;  /* 0x0000000287877824 */ /* 0x000fe200078e00ff */
[----:B------:R-:W-:Y:S01]  /*1160*/  @P0 LEA.HI.X R9, R6, c[0x0][0x224], R7, 0x1, P1 ;  /* 0x0000890006090a11 */ /* 0x000fe200008f0c07 */
[----:B------:R-:W-:Y:S01]  /*1170*/  IMAD.MOV.U32 R0, RZ, RZ, c[0x0][0x23c] ;  /* 0x00008f00ff007624 */ /* 0x000fe200078e00ff */
[----:B------:R-:W-:Y:S01]  /*1180*/  ISETP.GE.AND P1, PT, R2, 0x41, PT ;  /* 0x000000410200780c */ /* 0x000fe20003f26270 */
[----:B------:R-:W-:Y:S01]  /*1190*/  IMAD.WIDE.U32 R22, R4, c[0x0][0x260], R10 ;  /* 0x0000980004167a25 */ /* 0x000fe200078e000a */
[----:B------:R-:W-:Y:S01]  /*11a0*/  @P2 LEA R4, P3, R98, R6, 0x5 ;  /* 0x0000000662042211 */ /* 0x000fe200078628ff */
[----:B------:R-:W-:Y:S01]  /*11b0*/  @!PT LDS RZ, [RZ] ;  /* 0x00000000fffff984 */ /* 0x000fe20000000800 */
[----:B------:R-:W-:Y:S01]  /*11c0*/  @!PT LDS RZ, [RZ] ;  /* 0x00000000fffff984 */ /* 0x000fe20000000800 */
[----:B------:R-:W-:Y:S01]  /*11d0*/  @!PT LDS RZ, [RZ] ;  /* 0x00000000fffff984 */ /* 0x000fe20000000800 */
[----:B------:R1:W-:Y:S01]  /*11e0*/  @P0 LDGSTS.E.BYPASS.LTC128B.128 [R135+0x8100], [R8.64], !P6 ;  /* 0x0810000008870fae */ /* 0x0003e2000f101d56 */
[----:B------:R-:W-:Y:S01]  /*11f0*/  UIMAD UR4, UR13, UR5, UR4 ;  /* 0x000000050d0472a4 */ /* 0x000fe2000f8e0204 */
[----:B------:R-:W-:Y:S01]  /*1200*/  IMAD.SHL.U32 R12, R133, 0x4, RZ ;  /* 0x00000004850c7824 */ /* 0x000fe200078e00ff */
[----:B------:R-:W-:Y:S01]  /*1210*/  SHF.R.S32.HI R123, RZ, 0x1f, R125 ;  /* 0x0000001fff7b7819 */ /* 0x000fe2000001147d */
[----:B------:R1:W-:Y:S01]  /*1220*/  @P0 LDGSTS.E.BYPASS.LTC128B.128 [R135+0xc100], [R8.64+0x80], !P5 ;  /* 0x0c10008008870fae */ /* 0x0003e2000e901d56 */
[----:B------:R-:W-:Y:S01]  /*1230*/  ISETP.GT.AND P0, PT, R2, 0x60, PT ;  /* 0x000000600200780c */ /* 0x000fe20003f04270 */
[----:B------:R-:W-:Y:S01]  /*1240*/  IMAD R16, R5, c[0x0][0x280], RZ ;  /* 0x0000a00005107a24 */ /* 0x000fe200078e02ff */
[----:B------:R-:W-:Y:S01]  /*1250*/  @P2 LEA.HI.X R2, R98, R7, R0, 0x5, P3 ;  /* 0x0000000762022211 */ /* 0x000fe200018f2c00 */
[----:B------:R-:W-:Y:S01]  /*1260*/  IMAD.SHL.U32 R100, R0, 0x40, RZ ;  /* 0x0000004000647824 */ /* 0x000fe200078e00ff */
[----:B------:R-:W-:Y:S01]  /*1270*/  @P2 LEA R14, P3, R4, c[0x0][0x220], 0x1 ;  /* 0x00008800040e2a11 */ /* 0x000fe200078608ff */
[----:B------:R-:W-:Y:S01]  /*1280*/  IMAD.WIDE.U32 R24, R140, c[0x0][0x290], R10 ;  /* 0x0000a4008c187a25 */ /* 0x000fe200078e000a */
[----:B------:R-:W-:-:S02]  /*1290*/  SHF.R.S32.HI R13, RZ, 0x1f, R12 ;  /* 0x0000001fff0d7819 */ /* 0x000fc4000001140c */
[----:B------:R-:W-:Y:S01]  /*12a0*/  @P2 LEA.HI.X R15, R4, c[0x0][0x224], R2, 0x1, P3 ;  /* 0x00008900040f2a11 */ /* 0x000fe200018f0c02 */
[----:B------:R-:W-:Y:S01]  /*12b0*/  IMAD.U32 R144, RZ, RZ, UR15 ;  /* 0x0000000fff907e24 */ /* 0x000fe2000f8e00ff */
[----:B------:R-:W-:Y:S01]  /*12c0*/  ISETP.GE.AND P3, PT, R10, c[0x0][0x27c], PT ;  /* 0x00009f000a007a0c */ /* 0x000fe20003f66270 */
[----:B------:R-:W-:Y:S01]  /*12d0*/  IMAD.WIDE.U32 R18, R140, c[0x0][0x290], R12 ;  /* 0x0000a4008c127a25 */ /* 0x000fe200078e000c */
[----:B------:R-:W-:Y:S01]  /*12e0*/  IADD3 R23, R23, UR4, RZ ;  /* 0x0000000417177c10 */ /* 0x000fe2000fffe0ff */
[----:B------:R3:W-:Y:S01]  /*12f0*/  @P2 LDGSTS.E.BYPASS.LTC128B.128 [R135+0x9100], [R14.64], !P6 ;  /* 0x091000000e872fae */ /* 0x0007e2000f101d56 */
[----:B------:R-:W-:Y:S01]  /*1300*/  SEL R4, RZ, c[0x0][0x27c], !P3 ;  /* 0x00009f00ff047a07 */ /* 0x000fe20005800000 */
[----:B------:R-:W-:Y:S01]  /*1310*/  ULDC.64 UR4, c[0x0][0x290] ;  /* 0x0000a40000047ab9 */ /* 0x000fe20000000a00 */
[----:B------:R-:W-:Y:S01]  /*1320*/  P2R R141, PR, RZ, 0x8 ;  /* 0x00000008ff8d7803 */ /* 0x000fe20000000000 */
[----:B------:R3:W-:Y:S01]  /*1330*/  @P2 LDGSTS.E.BYPASS.LTC128B.128 [R135+0xd100], [R14.64+0x80], !P5 ;  /* 0x0d1000800e872fae */ /* 0x0007e2000e901d56 */
[----:B------:R-:W-:Y:S01]  /*1340*/  @P0 IMAD R0, R0, 0x60, RZ ;  /* 0x0000006000000824 */ /* 0x000fe200078e02ff */
[----:B------:R-:W-:Y:S01]  /*1350*/  UIMAD UR4, UR28, UR4, URZ ;  /* 0x000000041c0472a4 */ /* 0x000fe2000f8e023f */
[----:B------:R-:W-:Y:S01]  /*1360*/  IMAD.IADD R4, R10, 0x1, R4 ;  /* 0x000000010a047824 */ /* 0x000fe200078e0204 */
[----:B------:R-:W-:Y:S01]  /*1370*/  SHF.R.S32.HI R119, RZ, 0x1f, R121 ;  /* 0x0000001fff777819 */ /* 0x000fe20000011479 */
[----:B------:R-:W-:Y:S01]  /*1380*/  IMAD.SHL.U32 R128, R129, 0x40, RZ ;  /* 0x0000004081807824 */ /* 0x000fe200078e00ff */
[----:B------:R-:W-:Y:S01]  /*1390*/  UIMAD UR29, UR15, UR5, UR4 ;  /* 0x000000050f1d72a4 */ /* 0x000fe2000f8e0204 */
[----:B------:R-:W-:Y:S01]  /*13a0*/  IMAD.SHL.U32 R124, R125, 0x40, RZ ;  /* 0x000000407d7c7824 */ /* 0x000fe200078e00ff */
[----:B------:R-:W-:Y:S01]  /*13b0*/  SHF.R.S32.HI R2, RZ, 0x1f, R4 ;  /* 0x0000001fff027819 */ /* 0x000fe20000011404 */
[----:B-1----:R-:W-:Y:S01]  /*13c0*/  IMAD R8, R5, c[0x0][0x290], RZ ;  /* 0x0000a40005087a24 */ /* 0x002fe200078e02ff */
[----:B------:R-:W-:Y:S01]  /*13d0*/  ULDC.64 UR4, c[0x0][0x1e8] ;  /* 0x00007a0000047ab9 */ /* 0x000fe20000000a00 */
[----:B------:R-:W-:Y:S01]  /*13e0*/  IMAD.SHL.U32 R120, R121, 0x40, RZ ;  /* 0x0000004079787824 */ /* 0x000fe200078e00ff */
[-C--:B------:R-:W-:Y:S01]  /*13f0*/  LEA.HI R130, R2, R4.reuse, RZ, 0x3 ;  /* 0x0000000402827211 */ /* 0x080fe200078f18ff */
[----:B------:R-:W-:Y:S01]  /*1400*/  IMAD R8, R140, c[0x0][0x294], R8 ;  /* 0x0000a5008c087a24 */ /* 0x000fe200078e0208 */
[----:B------:R-:W-:Y:S01]  /*1410*/  LEA.HI R2, R2, R4, RZ, 0x6 ;  /* 0x0000000402027211 */ /* 0x000fe200078f30ff */
[----:B------:R-:W-:Y:S01]  /*1420*/  IMAD.WIDE.U32 R4, R98, 0x40, RZ ;  /* 0x0000004062047825 */ /* 0x000fe200078e00ff */
[----:B------:R-:W-:Y:S01]  /*1430*/  UIMAD UR31, UR12, UR4, URZ ;  /* 0x000000040c1f72a4 */ /* 0x000fe2000f8e023f */
[----:B------:R-:W-:Y:S01]  /*1440*/  LEA.HI R127, R127, R129, RZ, 0x3 ;  /* 0x000000817f7f7211 */ /* 0x000fe200078f18ff */
[----:B------:R-:W-:Y:S01]  /*1450*/  UIMAD.WIDE.U32 UR32, UR13, UR4, URZ ;  /* 0x000000040d2072a5 */ /* 0x000fe2000f8e003f */
[----:B------:R-:W-:Y:S01]  /*1460*/  IMAD.IADD R100, R5, 0x1, R100 ;  /* 0x0000000105647824 */ /* 0x000fe200078e0264 */
[----:B------:R-:W-:Y:S01]  /*1470*/  @P1 IADD3 R5, P2, R6, R4, RZ ;  /* 0x0000000406051210 */ /* 0x000fe20007f5e0ff */
[----:B------:R-:W-:Y:S01]  /*1480*/  IMAD.IADD R19, R19, 0x1, R8 ;  /* 0x0000000113137824 */ /* 0x000fe200078e0208 */
[----:B------:R-:W-:Y:S01]  /*1490*/  IADD3 R101, P3, R4, 0x80, RZ ;  /* 0x0000008004657810 */ /* 0x000fe20007f7e0ff */
[----:B------:R-:W-:Y:S01]  /*14a0*/  IMAD.IADD R9, R8, 0x1, R25 ;  /* 0x0000000108097824 */ /* 0x000fe200078e0219 */
[----:B------:R-:W-:Y:S01]  /*14b0*/  UIMAD UR31, UR13, UR5, UR31 ;  /* 0x000000050d1f72a4 */ /* 0x000fe2000f8e021f */
[----:B------:R-:W-:Y:S01]  /*14c0*/  IMAD.MOV.U32 R8, RZ, RZ, R24 ;  /* 0x000000ffff087224 */ /* 0x000fe200078e0018 */
[----:B------:R-:W-:Y:S01]  /*14d0*/  UIMAD UR28, UR15, UR7, UR6 ;  /* 0x000000070f1c72a4 */ /* 0x000fe2000f8e0206 */
[----:B------:R-:W-:Y:S01]  /*14e0*/  LEA.HI R123, R123, R125, RZ, 0x3 ;  /* 0x0000007d7b7b7211 */ /* 0x000fe200078f18ff */
[----:B------:R-:W-:Y:S01]  /*14f0*/  ULDC.64 UR4, c[0x0][0x210] ;  /* 0x0000840000047ab9 */ /* 0x000fe20000000a00 */
[----:B------:R-:W-:Y:S01]  /*1500*/  IMAD.WIDE.U32 R144, R144, c[0x0][0x290], R8 ;  /* 0x0000a40090907a25 */ /* 0x000fe200078e0008 */
[----:B------:R-:W-:Y:S01]  /*1510*/  ULDC.64 UR6, c[0x0][0x268] ;  /* 0x00009a0000067ab9 */ /* 0x000fe20000000a00 */
[----:B------:R-:W-:Y:S01]  /*1520*/  LEA.HI R119, R119, R121, RZ, 0x3 ;  /* 0x0000007977777211 */ /* 0x000fe200078f18ff */
[----:B------:R-:W-:Y:S01]  /*1530*/  UIMAD UR34, UR12, UR4, URZ ;  /* 0x000000040c2272a4 */ /* 0x000fe2000f8e023f */
[----:B------:R-:W-:Y:S01]  /*1540*/  LOP3.LUT R128, R128, 0x1c0, RZ, 0xc0, !PT ;  /* 0x000001c080807812 */ /* 0x000fe200078ec0ff */
[----:B------:R-:W-:Y:S01]  /*1550*/  UIMAD UR6, UR26, UR6, URZ ;  /* 0x000000061a0672a4 */ /* 0x000fe2000f8e023f */
[----:B------:R-:W-:Y:S01]  /*1560*/  LOP3.LUT R124, R124, 0x1c0, RZ, 0xc0, !PT ;  /* 0x000001c07c7c7812 */ /* 0x000fe200078ec0ff */
[----:B------:R-:W-:Y:S01]  /*1570*/  UIMAD.WIDE.U32 UR36, UR13, UR4, URZ ;  /* 0x000000040d2472a5 */ /* 0x000fe2000f8e003f */
[----:B------:R-:W-:Y:S01]  /*1580*/  LOP3.LUT R120, R120, 0x1c0, RZ, 0xc0, !PT ;  /* 0x000001c078787812 */ /* 0x000fe200078ec0ff */
[----:B------:R-:W-:Y:S01]  /*1590*/  UIMAD UR34, UR13, UR5, UR34 ;  /* 0x000000050d2272a4 */ /* 0x000fe2000f8e0222 */
[C---:B------:R-:W-:Y:S01]  /*15a0*/  IMAD R16, R140.reuse, c[0x0][0x284], R16 ;  /* 0x0000a1008c107a24 */ /* 0x040fe200078e0210 */
[----:B------:R-:W-:Y:S01]  /*15b0*/  UIMAD UR6, UR27, UR7, UR6 ;  /* 0x000000071b0672a4 */ /* 0x000fe2000f8e0206 */
[C---:B------:R-:W-:Y:S01]  /*15c0*/  IMAD.WIDE.U32 R20, R140.reuse, c[0x0][0x280], R12 ;  /* 0x0000a0008c147a25 */ /* 0x040fe200078e000c */
[----:B------:R-:W-:Y:S01]  /*15d0*/  ULDC.64 UR4, c[0x0][0x2b0] ;  /* 0x0000ac0000047ab9 */ /* 0x000fe20000000a00 */
[----:B------:R-:W-:Y:S01]  /*15e0*/  SHF.R.U32.HI R126, RZ, 0x3, R128 ;  /* 0x00000003ff7e7819 */ /* 0x000fe20000011680 */
[----:B------:R-:W-:Y:S01]  /*15f0*/  UIADD3 UR31, UR33, UR31, URZ ;  /* 0x0000001f211f7290 */ /* 0x000fe2000fffe03f */
[----:B------:R-:W-:Y:S01]  /*1600*/  IMAD.WIDE.U32 R26, R140, c[0x0][0x280], R10 ;  /* 0x0000a0008c1a7a25 */ /* 0x000fe200078e000a */
[----:B------:R-:W-:Y:S01]  /*1610*/  SHF.R.U32.HI R122, RZ, 0x3, R124 ;  /* 0x00000003ff7a7819 */ /* 0x000fe2000001167c */
[----:B------:R-:W-:Y:S01]  /*1620*/  UIADD3 UR34, UR37, UR34, URZ ;  /* 0x0000002225227290 */ /* 0x000fe2000fffe03f */
[----:B------:R-:W-:Y:S01]  /*1630*/  SHF.R.U32.HI R118, RZ, 0x3, R120 ;  /* 0x00000003ff767819 */ /* 0x000fe20000011678 */
[----:B------:R-:W-:Y:S01]  /*1640*/  IMAD.SHL.U32 R127, R127, 0x40, RZ ;  /* 0x000000407f7f7824 */ /* 0x000fe200078e00ff */
[--C-:B------:R-:W-:Y:S01]  /*1650*/  LOP3.LUT R115, R138, 0x38, R130.reuse, 0xf8, !PT ;  /* 0x000000388a737812 */ /* 0x100fe200078ef882 */
[----:B------:R-:W-:Y:S01]  /*1660*/  IMAD.SHL.U32 R123, R123, 0x40, RZ ;  /* 0x000000407b7b7824 */ /* 0x000fe200078e00ff */
[--C-:B------:R-:W-:Y:S01]  /*1670*/  LOP3.LUT R114, R128, 0x38, R130.reuse, 0xf8, !PT ;  /* 0x0000003880727812 */ /* 0x100fe200078ef882 */
[----:B------:R-:W-:Y:S01]  /*1680*/  IMAD.SHL.U32 R119, R119, 0x40, RZ ;  /* 0x0000004077777824 */ /* 0x000fe200078e00ff */
[--C-:B------:R-:W-:Y:S01]  /*1690*/  LOP3.LUT R113, R124, 0x38, R130.reuse, 0xf8, !PT ;  /* 0x000000387c717812 */ /* 0x100fe200078ef882 */
[----:B------:R-:W-:Y:S01]  /*16a0*/  IMAD.SHL.U32 R2, R2, 0x80, RZ ;  /* 0x0000008002027824 */ /* 0x000fe200078e00ff */
[----:B------:R-:W-:Y:S01]  /*16b0*/  LOP3.LUT R112, R120, 0x38, R130, 0xf8, !PT ;  /* 0x0000003878707812 */ /* 0x000fe200078ef882 */
[----:B------:R-:W-:Y:S01]  /*16c0*/  IMAD.MOV.U32 R94, RZ, RZ, 0x6 ;  /* 0x00000006ff5e7424 */ /* 0x000fe200078e00ff */
[----:B------:R-:W-:Y:S01]  /*16d0*/  SHF.R.S32.HI R132, RZ, 0x1f, R139 ;  /* 0x0000001fff847819 */ /* 0x000fe2000001148b */
[----:B------:R-:W-:Y:S01]  /*16e0*/  IMAD.MOV.U32 R160, RZ, RZ, c[0x0][0x280] ;  /* 0x0000a000ffa07624 */ /* 0x000fe200078e00ff */
[----:B------:R-:W-:Y:S01]  /*16f0*/  LOP3.LUT R127, R127, 0xfffffe00, RZ, 0xc0, !PT ;  /* 0xfffffe007f7f7812 */ /* 0x000fe200078ec0ff */
[----:B------:R-:W-:Y:S01]  /*1700*/  IMAD.MOV.U32 R108, RZ, RZ, 0x5 ;  /* 0x00000005ff6c7424 */ /* 0x000fe200078e00ff */
[----:B------:R-:W-:Y:S01]  /*1710*/  LOP3.LUT R123, R123, 0xfffffe00, RZ, 0xc0, !PT ;  /* 0xfffffe007b7b7812 */ /* 0x000fe200078ec0ff */
[----:B------:R-:W-:Y:S01]  /*1720*/  IMAD.MOV.U32 R158, RZ, RZ, c[0x0][0x290] ;  /* 0x0000a400ff9e7624 */ /* 0x000fe200078e00ff */
[----:B------:R-:W-:Y:S01]  /*1730*/  LOP3.LUT R119, R119, 0xfffffe00, RZ, 0xc0, !PT ;  /* 0xfffffe0077777812 */ /* 0x000fe200078ec0ff */
[----:B------:R-:W-:Y:S01]  /*1740*/  IMAD.IADD R21, R21, 0x1, R16 ;  /* 0x0000000115157824 */ /* 0x000fe200078e0210 */
[----:B------:R-:W-:Y:S01]  /*1750*/  LOP3.LUT R2, R2, 0xffffe000, RZ, 0xc0, !PT ;  /* 0xffffe00002027812 */ /* 0x000fe200078ec0ff */
[----:B------:R-:W-:Y:S01]  /*1760*/  IMAD.IADD R17, R16, 0x1, R27 ;  /* 0x0000000110117824 */ /* 0x000fe200078e021b */
[----:B------:R-:W-:Y:S01]  /*1770*/  LOP3.LUT R115, R115, R136, RZ, 0x3c, !PT ;  /* 0x0000008873737212 */ /* 0x000fe200078e3cff */
[----:B------:R-:W-:Y:S01]  /*1780*/  IMAD.MOV.U32 R16, RZ, RZ, R26 ;  /* 0x000000ffff107224 */ /* 0x000fe200078e001a */
[----:B------:R-:W-:Y:S01]  /*1790*/  LOP3.LUT R114, R114, R126, RZ, 0x3c, !PT ;  /* 0x0000007e72727212 */ /* 0x000fe200078e3cff */
[----:B------:R-:W-:Y:S01]  /*17a0*/  IMAD.U32 R154, RZ, RZ, UR15 ;  /* 0x0000000fff9a7e24 */ /* 0x000fe2000f8e00ff */
[----:B------:R-:W-:Y:S01]  /*17b0*/  LOP3.LUT R113, R113, R122, RZ, 0x3c, !PT ;  /* 0x0000007a71717212 */ /* 0x000fe200078e3cff */
[----:B------:R-:W-:Y:S01]  /*17c0*/  IMAD.U32 R152, RZ, RZ, UR15 ;  /* 0x0000000fff987e24 */ /* 0x000fe2000f8e00ff */
[----:B------:R-:W-:Y:S01]  /*17d0*/  LOP3.LUT R112, R112, R118, RZ, 0x3c, !PT ;  /* 0x0000007670707212 */ /* 0x000fe200078e3cff */
[----:B------:R-:W-:Y:S01]  /*17e0*/  IMAD.U32 R146, RZ, RZ, UR15 ;  /* 0x0000000fff927e24 */ /* 0x000fe2000f8e00ff */
[----:B------:R-:W-:Y:S01]  /*17f0*/  IADD3 R88, R88, UR19, RZ ;  /* 0x0000001358587c10 */ /* 0x000fe2000fffe0ff */
[----:B------:R-:W-:Y:S01]  /*1800*/  ULDC UR19, c[0x0][0x294] ;  /* 0x0000a50000137ab9 */ /* 0x000fe20000000800 */
[----:B------:R-:W-:Y:S01]  /*1810*/  IMAD.SHL.U32 R99, R98, 0x40, RZ ;  /* 0x0000004062637824 */ /* 0x000fe200078e00ff */
[----:B------:R-:W-:Y:S01]  /*1820*/  LEA.HI R132, R132, R139, RZ, 0x3 ;  /* 0x0000008b84847211 */ /* 0x000fe200078f18ff */
[----:B------:R-:W-:Y:S01]  /*1830*/  IMAD.SHL.U32 R95, R158, 0x40, RZ ;  /* 0x000000409e5f7824 */ /* 0x000fe200078e00ff */
[----:B------:R-:W-:Y:S01]  /*1840*/  SHF.L.U64.HI R92, R160, R94, c[0x0][0x284] ;  /* 0x0000a100a05c7619 */ /* 0x000fe2000001025e */
[----:B------:R-:W-:Y:S01]  /*1850*/  IMAD.SHL.U32 R105, R158, 0x80, RZ ;  /* 0x000000809e697824 */ /* 0x000fe200078e00ff */
[----:B------:R-:W-:Y:S01]  /*1860*/  SHF.L.U64.HI R102, R160, R104, c[0x0][0x284] ;  /* 0x0000a100a0667619 */ /* 0x000fe20000010268 */
[----:B------:R-:W-:Y:S01]  /*1870*/  IMAD.SHL.U32 R109, R158, 0x20, RZ ;  /* 0x000000209e6d7824 */ /* 0x000fe200078e00ff */
[----:B------:R-:W-:Y:S01]  /*1880*/  SHF.L.U64.HI R106, R160, R108, c[0x0][0x284] ;  /* 0x0000a100a06a7619 */ /* 0x000fe2000001026c */
[----:B------:R-:W-:Y:S01]  /*1890*/  IMAD.WIDE.U32 R148, R148, c[0x0][0x268], R22 ;  /* 0x00009a0094947a25 */ /* 0x000fe200078e0016 */
[----:B------:R-:W-:-:S02]  /*18a0*/  SHF.L.U64.HI R104, R158, R104, c[0x0][0x294] ;  /* 0x0000a5009e687619 */ /* 0x000fc40000010268 */
[----:B------:R-:W-:Y:S01]  /*18b0*/  SHF.L.U64.HI R108, R158, R108, c[0x0][0x294] ;  /* 0x0000a5009e6c7619 */ /* 0x000fe2000001026c */
[----:B------:R-:W-:Y:S01]  /*18c0*/  IMAD.WIDE.U32 R154, R154, c[0x0][0x280], R20 ;  /* 0x0000a0009a9a7a25 */ /* 0x000fe200078e0014 */
[-C--:B------:R-:W-:Y:S02]  /*18d0*/  IADD3 R115, R115, R2.reuse, R137 ;  /* 0x0000000273737210 */ /* 0x080fe40007ffe089 */
[-C--:B------:R-:W-:Y:S01]  /*18e0*/  IADD3 R114, R114, R2.reuse, R127 ;  /* 0x0000000272727210 */ /* 0x080fe20007ffe07f */
[----:B------:R-:W-:Y:S01]  /*18f0*/  IMAD.WIDE.U32 R152, R152, c[0x0][0x290], R18 ;  /* 0x0000a40098987a25 */ /* 0x000fe200078e0012 */
[-C--:B------:R-:W-:Y:S02]  /*1900*/  IADD3 R113, R113, R2.reuse, R123 ;  /* 0x0000000271717210 */ /* 0x080fe40007ffe07b */
[----:B------:R-:W-:Y:S01]  /*1910*/  IADD3 R112, R112, R2, R119 ;  /* 0x0000000270707210 */ /* 0x000fe20007ffe077 */
[----:B------:R-:W-:Y:S01]  /*1920*/  IMAD.WIDE.U32 R146, R146, c[0x0][0x280], R16 ;  /* 0x0000a00092927a25 */ /* 0x000fe200078e0010 */
[----:B------:R-:W-:-:S02]  /*1930*/  SHF.R.S32.HI R131, RZ, 0x3, R130 ;  /* 0x00000003ff837819 */ /* 0x000fc40000011482 */
[----:B------:R-:W-:Y:S01]  /*1940*/  LOP3.LUT R132, R132, 0xfffffff8, RZ, 0xc0, !PT ;  /* 0xfffffff884847812 */ /* 0x000fe200078ec0ff */
[----:B------:R-:W-:Y:S01]  /*1950*/  IMAD.MOV.U32 R89, RZ, RZ, c[0x0][0x2b8] ;  /* 0x0000ae00ff597624 */ /* 0x000fe200078e00ff */
[----:B------:R-:W-:Y:S01]  /*1960*/  LOP3.LUT R130, R130, 0xfffffff8, RZ, 0xc0, !PT ;  /* 0xfffffff882827812 */ /* 0x000fe200078ec0ff */
[----:B------:R-:W-:Y:S01]  /*1970*/  IMAD.MOV.U32 R76, RZ, RZ, c[0x0][0x27c] ;  /* 0x00009f00ff4c7624 */ /* 0x000fe200078e00ff */
[----:B------:R-:W-:Y:S01]  /*1980*/  P2R R142, PR, RZ, 0x20 ;  /* 0x00000020ff8e7803 */ /* 0x000fe20000000000 */
[----:B------:R-:W-:Y:S01]  /*1990*/  IMAD.MOV.U32 R116, RZ, RZ, c[0x0][0x27c] ;  /* 0x00009f00ff747624 */ /* 0x000fe200078e00ff */
[----:B------:R-:W-:Y:S01]  /*19a0*/  P2R R143, PR, RZ, 0x40 ;  /* 0x00000040ff8f7803 */ /* 0x000fe20000000000 */
[C---:B------:R-:W-:Y:S01]  /*19b0*/  IMAD.SHL.U32 R93, R160.reuse, 0x40, RZ ;  /* 0x00000040a05d7824 */ /* 0x040fe200078e00ff */
[----:B------:R-:W-:Y:S01]  /*19c0*/  SHF.R.S32.HI R111, RZ, 0x1f, R132 ;  /* 0x0000001fff6f7819 */ /* 0x000fe20000011484 */
[C---:B------:R-:W-:Y:S01]  /*19d0*/  IMAD.SHL.U32 R103, R160.reuse, 0x80, RZ ;  /* 0x00000080a0677824 */ /* 0x040fe200078e00ff */
[----:B------:R-:W-:Y:S01]  /*19e0*/  IADD3 R84, R149, UR6, RZ ;  /* 0x0000000695547c10 */ /* 0x000fe2000fffe0ff */
[C---:B------:R-:W-:Y:S01]  /*19f0*/  IMAD.SHL.U32 R107, R160.reuse, 0x20, RZ ;  /* 0x00000020a06b7824 */ /* 0x040fe200078e00ff */
[----:B------:R-:W-:Y:S01]  /*1a00*/  IADD3 R87, R155, UR28, RZ ;  /* 0x0000001c9b577c10 */ /* 0x000fe2000fffe0ff */
[----:B------:R-:W-:Y:S01]  /*1a10*/  IMAD.WIDE.U32 R160, R160, 0x60, RZ ;  /* 0x00000060a0a07825 */ /* 0x000fe200078e00ff */
[----:B------:R-:W-:-:S02]  /*1a20*/  IADD3 R83, R147, UR28, RZ ;  /* 0x0000001c93537c10 */ /* 0x000fc4000fffe0ff */
[----:B------:R-:W-:Y:S01]  /*1a30*/  IADD3 R86, R153, UR29, RZ ;  /* 0x0000001d99567c10 */ /* 0x000fe2000fffe0ff */
[----:B------:R-:W-:Y:S01]  /*1a40*/  IMAD.SHL.U32 R116, R116, 0x2, RZ ;  /* 0x0000000274747824 */ /* 0x000fe200078e00ff */
[----:B------:R-:W-:Y:S01]  /*1a50*/  IADD3 R82, R145, UR29, RZ ;  /* 0x0000001d91527c10 */ /* 0x000fe2000fffe0ff */
[----:B------:R-:W-:Y:S01]  /*1a60*/  IMAD.U32 R134, RZ, RZ, UR25 ;  /* 0x00000019ff867e24 */ /* 0x000fe2000f8e00ff */
[----:B------:R-:W-:Y:S01]  /*1a70*/  SHF.R.S32.HI R110, RZ, 0x1f, R130 ;  /* 0x0000001fff6e7819 */ /* 0x000fe20000011482 */
[----:B------:R-:W-:Y:S02]  /*1a80*/  IMAD R133, R133, 0x20, R140 ;  /* 0x0000002085857824 */ /* 0x000fe400078e028c */
[----:B------:R-:W-:Y:S02]  /*1a90*/  IMAD.SHL.U32 R115, R115, 0x2, RZ ;  /* 0x0000000273737824 */ /* 0x000fe400078e00ff */
[----:B------:R-:W-:Y:S02]  /*1aa0*/  IMAD.SHL.U32 R114, R114, 0x2, RZ ;  /* 0x0000000272727824 */ /* 0x000fe400078e00ff */
[----:B------:R-:W-:-:S02]  /*1ab0*/  IMAD.SHL.U32 R113, R113, 0x2, RZ ;  /* 0x0000000271717824 */ /* 0x000fc400078e00ff */
[----:B------:R-:W-:Y:S01]  /*1ac0*/  IMAD.SHL.U32 R112, R112, 0x2, RZ ;  /* 0x0000000270707824 */ /* 0x000fe200078e00ff */
[----:B--2---:R1:W2:Y:S02]  /*1ad0*/  @P4 R2UR UR30, R3 ;  /* 0x00000000031e43c2 */ /* 0x0042a400000e0000 */
[--C-:B-1----:R-:W-:Y:S01]  /*1ae0*/  @P1 IMAD.X R3, R100, 0x1, R7.reuse, P2 ;  /* 0x0000000164031824 */ /* 0x102fe200010e0607 */
[C---:B------:R-:W-:Y:S01]  /*1af0*/  @P1 LEA R4, P2, R5.reuse, c[0x0][0x220], 0x1 ;  /* 0x0000880005041a11 */ /* 0x040fe200078408ff */
[C---:B------:R-:W-:Y:S01]  /*1b00*/  @P0 IMAD.WIDE.U32 R6, R98.reuse, 0x60, R6 ;  /* 0x0000006062060825 */ /* 0x040fe200078e0006 */
[----:B--2---:R-:W-:Y:S01]  /*1b10*/  @UP0 USHF.R.S32.HI UR39, URZ, 0x1f, UR30 ;  /* 0x0000001f3f270899 */ /* 0x004fe2000801141e */
[-C--:B------:R-:W-:Y:S01]  /*1b20*/  SHF.L.U64.HI R98, R98, R94.reuse, c[0x0][0x23c] ;  /* 0x00008f0062627619 */ /* 0x080fe2000001025e */
[----:B------:R-:W-:Y:S01]  /*1b30*/  @UP0 UMOV UR38, UR30 ;  /* 0x0000001e00260c82 */ /* 0x000fe20008000000 */
[----:B------:R-:W-:Y:S01]  /*1b40*/  @P1 LEA.HI.X R5, R5, c[0x0][0x224], R3, 0x1, P2 ;  /* 0x0000890005051a11 */ /* 0x000fe200010f0c03 */
[----:B------:R-:W-:Y:S01]  /*1b50*/  @P0 IMAD.IADD R0, R7, 0x1, R0 ;  /* 0x0000000107000824 */ /* 0x000fe200078e0200 */
[----:B------:R-:W-:Y:S01]  /*1b60*/  @P0 LEA R8, P2, R6, c[0x0][0x220], 0x1 ;  /* 0x0000880006080a11 */ /* 0x000fe200078408ff */
[----:B------:R-:W-:Y:S01]  /*1b70*/  @!UP0 UMOV UR38, UR21 ;  /* 0x0000001500268c82 */ /* 0x000fe20008000000 */
[----:B------:R-:W-:Y:S01]  /*1b80*/  SHF.L.U64.HI R94, R158, R94, c[0x0][0x294] ;  /* 0x0000a5009e5e7619 */ /* 0x000fe2000001025e */
[----:B------:R3:W-:Y:S01]  /*1b90*/  @P1 LDGSTS.E.BYPASS.LTC128B.128 [R135+0xa100], [R4.64], !P6 ;  /* 0x0a10000004871fae */ /* 0x0007e2000f101d56 */
[----:B------:R-:W-:Y:S01]  /*1ba0*/  @P0 LEA.HI.X R9, R6, c[0x0][0x224], R0, 0x1, P2 ;  /* 0x0000890006090a11 */ /* 0x000fe200010f0c00 */
[----:B------:R-:W-:Y:S01]  /*1bb0*/  @!UP0 UMOV UR39, UR24 ;  /* 0x0000001800278c82 */ /* 0x000fe20008000000 */
[----:B------:R-:W-:Y:S01]  /*1bc0*/  IMAD.WIDE.U32 R158, R158, 0x60, RZ ;  /* 0x000000609e9e7825 */ /* 0x000fe200078e00ff */
[----:B------:R3:W-:Y:S01]  /*1bd0*/  @P1 LDGSTS.E.BYPASS.LTC128B.128 [R135+0xe100], [R4.64+0x80], !P5 ;  /* 0x0e10008004871fae */ /* 0x0007e2000e901d56 */
[----:B------:R-:W-:Y:S01]  /*1be0*/  UIMAD UR7, UR39, UR4, URZ ;  /* 0x00000004270772a4 */ /* 0x000fe2000f8e023f */
[----:B------:R-:W-:Y:S01]  /*1bf0*/  ISETP.NE.AND P1, PT, R89, 0x1, PT ;  /* 0x000000015900780c */ /* 0x000fe20003f25270 */
[----:B------:R-:W-:Y:S01]  /*1c00*/  UIMAD.WIDE.U32 UR26, UR38, UR4, URZ ;  /* 0x00000004261a72a5 */ /* 0x000fe2000f8e003f */
[----:B------:R1:W-:Y:S01]  /*1c10*/  @P0 LDGSTS.E.BYPASS.LTC128B.128 [R135+0xb100], [R8.64], !P6 ;  /* 0x0b10000008870fae */ /* 0x0003e2000f101d56 */
[----:B------:R-:W-:Y:S01]  /*1c20*/  UIMAD UR7, UR38, UR5, UR7 ;  /* 0x00000005260772a4 */ /* 0x000fe2000f8e0207 */
[----:B------:R-:W-:Y:S01]  /*1c30*/  IMAD.X R100, RZ, RZ, R100, P3 ;  /* 0x000000ffff647224 */ /* 0x000fe200018e0664 */
[----:B------:R-:W-:Y:S01]  /*1c40*/  ULDC UR4, c[0x0][0x284] ;  /* 0x0000a10000047ab9 */ /* 0x000fe20000000800 */
[----:B------:R1:W-:Y:S01]  /*1c50*/  @P0 LDGSTS.E.BYPASS.LTC128B.128 [R135+0xf100], [R8.64+0x80], !P5 ;  /* 0x0f10008008870fae */ /* 0x0003e2000e901d56 */
[----:B------:R-:W-:Y:S01]  /*1c60*/  UMOV UR5, 0x60 ;  /* 0x0000006000057882 */ /* 0x000fe20000000000 */
[----:B------:R-:W-:Y:S01]  /*1c70*/  ISETP.GE.AND P5, PT, R10, c[0x0][0x1d4], PT ;  /* 0x000075000a007a0c */ /* 0x000fe20003fa6270 */
[----:B------:R-:W-:Y:S01]  /*1c80*/  UIMAD UR19, UR5, UR19, URZ ;  /* 0x00000013051372a4 */ /* 0x000fe2000f8e023f */
[----:B------:R-:W0:Y:S01]  /*1c90*/  LDGDEPBAR ;  /* 0x00000000000079af */ /* 0x000e220000000000 */
[----:B------:R-:W-:-:S03]  /*1ca0*/  UIMAD UR4, UR5, UR4, URZ ;  /* 0x00000004050472a4 */ /* 0x000fc6000f8e023f */
[----:B------:R-:W-:Y:S01]  /*1cb0*/  BAR.SYNC.DEFER_BLOCKING 0x0 ;  /* 0x0000000000007b1d */ /* 0x000fe20000010000 */
[----:B------:R-:W-:Y:S01]  /*1cc0*/  IADD3 R97, R159, UR19, RZ ;  /* 0x000000139f617c10 */ /* 0x000fe2000fffe0ff */
[----:B------:R-:W-:Y:S01]  /*1cd0*/  UIADD3 UR7, UR27, UR7, URZ ;  /* 0x000000071b077290 */ /* 0x000fe2000fffe03f */
[----:B------:R-:W-:Y:S02]  /*1ce0*/  ISETP.GE.AND P0, PT, R76, 0x1, PT ;  /* 0x000000014c00780c */ /* 0x000fe40003f06270 */
[----:B------:R-:W-:Y:S01]  /*1cf0*/  IADD3 R96, R161, UR4, RZ ;  /* 0x00000004a1607c10 */ /* 0x000fe2000fffe0ff */
[----:B------:R-:W-:Y:S01]  /*1d00*/  ULDC.U8 UR4, c[0x0][0x298] ;  /* 0x0000a60000047ab9 */ /* 0x000fe20000000000 */
[----:B-1-3--:R-:W-:Y:S02]  /*1d10*/  IADD3 R9, R12, 0x20, RZ ;  /* 0x000000200c097810 */ /* 0x00afe40007ffe0ff */
.L_x_641:
        /* <DEDUP_REMOVED lines=39> */
[-C--:B------:R-:W-:Y:S01]  /*1f90*/  IMAD.WIDE.U32 R68, R103, R134.reuse, RZ ;  /* 0x0000008667447225 */ /* 0x080fe200078e00ff */
        /* <DEDUP_REMOVED lines=36> */
.L_x_599:
[----:B------:R-:W-:Y:S05]  /*21e0*/  BSYNC B0 ;  /* 0x0000000000007941 */ /* 0x000fea0003800000 */
.L_x_598:
        /* <DEDUP_REMOVED lines=40> */
.L_x_601:
[----:B------:R-:W-:Y:S05]  /*2470*/  BSYNC B0 ;  /* 0x0000000000007941 */ /* 0x000fea0003800000 */
.L_x_600:
        /* <DEDUP_REMOVED lines=40> */
.L_x_603:
[----:B------:R-:W-:Y:S05]  /*2700*/  BSYNC B0 ;  /* 0x0000000000007941 */ /* 0x000fea0003800000 */
.L_x_602:
        /* <DEDUP_REMOVED lines=38> */
.L_x_605:
[----:B------:R-:W-:Y:S05]  /*2970*/  BSYNC B0 ;  /* 0x0000000000007941 */ /* 0x000fea0003800000 */
.L_x_604:
        /* <DEDUP_REMOVED lines=72> */
.L_x_609:
[----:B------:R-:W-:Y:S05]  /*2e00*/  BSYNC B0 ;  /* 0x0000000000007941 */ /* 0x000fea0003800000 */
.L_x_608:
        /* <DEDUP_REMOVED lines=57> */
.L_x_607:
[----:B------:R-:W-:Y:S05]  /*31a0*/  BSYNC B1 ;  /* 0x0000000000017941 */ /* 0x000fea0003800000 */
.L_x_606:
        /* <DEDUP_REMOVED lines=60> */
.L_x_613:
[----:B------:R-:W-:Y:S05]  /*3570*/  BSYNC B0 ;  /* 0x0000000000007941 */ /* 0x000fea0003800000 */
.L_x_612:
        /* <DEDUP_REMOVED lines=57> */
.L_x_611:
[----:B------:R-:W-:Y:S05]  /*3910*/  BSYNC B1 ;  /* 0x0000000000017941 */ /* 0x000fea0003800000 */
.L_x_610:
        /* <DEDUP_REMOVED lines=60> */
.L_x_617:
[----:B------:R-:W-:Y:S05]  /*3ce0*/  BSYNC B0 ;  /* 0x0000000000007941 */ /* 0x000fea0003800000 */
.L_x_616:
        /* <DEDUP_REMOVED lines=57> */
.L_x_615:
[----:B------:R-:W-:Y:S05]  /*4080*/  BSYNC B1 ;  /* 0x0000000000017941 */ /* 0x000fea0003800000 */
.L_x_614:
        /* <DEDUP_REMOVED lines=59> */
.L_x_620:
[----:B------:R-:W-:Y:S05]  /*4440*/  BSYNC B0 ;  /* 0x0000000000007941 */ /* 0x000fea0003800000 */
.L_x_619:
[----:B------:R-:W-:Y:S11]  /*4450*/  ISETP.GE.AND P0, PT, R139, c[0x0][0x1d4], PT ;  /* 0x000075008b007a0c */ /* 0x000ff60003f06270 */
[----:B------:R-:W-:Y:S02]  /*4460*/  @!UPT UIADD3 URZ, URZ, URZ, URZ ;  /* 0x0000003f3f3ff290 */ /* 0x000fe4000fffe03f */
[----:B------:R-:W-:-:S05]  /*4470*/  @P0 BRA `(.L_x_618) ;  /* 0x00002d7000000947 */ /* 0x000fca0003800000 */
[C---:B-1--4-:R-:W-:Y:S01]  /*4480*/  LEA R22, P0, R132.reuse, R165, 0x1 ;  /* 0x000000a584167211 */ /* 0x052fe200078008ff */
[----:B------:R-:W1:Y:S03]  /*4490*/  LDS.128 R16, [R135+0xf100] ;  /* 0x00f1000087107984 */ /* 0x000e660000000c00 */
        /* <DEDUP_REMOVED lines=53> */
.L_x_597:
[-C--:B------:R-:W-:Y:S01]  /*47f0*/  ISETP.GE.AND P0, PT, R129, R77.reuse, PT ;  /* 0x0000004d8100720c */ /* 0x080fe20003f06270 */
[----:B------:R-:W-:Y:S01]  /*4800*/  CS2R R30, SRZ ;  /* 0x00000000001e7805 */ /* 0x000fe2000001ff00 */
[----:B------:R-:W-:Y:S01]  /*4810*/  ISETP.NE.AND P6, PT, R141, RZ, PT ;  /* 0x000000ff8d00720c */ /* 0x000fe20003fc5270 */
[----:B------:R-:W-:Y:S01]  /*4820*/  CS2R R28, SRZ ;  /* 0x00000000001c7805 */ /* 0x000fe2000001ff00 */
[----:B------:R-:W-:Y:S01]  /*4830*/  ISETP.GE.OR P4, PT, R10, c[0x0][0x27c], P0 ;  /* 0x00009f000a007a0c */ /* 0x000fe20000786670 */
[----:B------:R-:W-:Y:S01]  /*4840*/  CS2R R66, SRZ ;  /* 0x0000000000427805 */ /* 0x000fe2000001ff00 */
[----:B------:R-:W-:Y:S01]  /*4850*/  IADD3 R166, -R116, c[0x0][0x1d4], RZ ;  /* 0x0000750074a67a10 */ /* 0x000fe20007ffe1ff */
        /* <DEDUP_REMOVED lines=8> */
[----:B------:R-:W-:Y:S02]  /*48e0*/  BSSY B0, `(.L_x_621) ;  /* 0x00000dc000007945 */ /* 0x000fe40003800000 */
[----:B------:R-:W-:Y:S04]  /*48f0*/  @!P4 IADD3 R2, P1, P0, R146, R68, R107 ;  /* 0x000000449202c210 */ /* 0x000fe8000783e06b */
[----:B------:R-:W-:Y:S01]  /*4900*/  @!P4 IADD3.X R0, R83, R40, R106, P1, P0 ;  /* 0x000000285300c210 */ /* 0x000fe20000fe046a */
[----:B------:R1:W3:Y:S01]  /*4910*/  SHFL.IDX PT, R176, R165, RZ, 0x181f ;  /* 0x00181fffa5b07589 */ /* 0x0002e200000e0000 */
        /* <DEDUP_REMOVED lines=35> */
[----:B------:R4:W3:Y:S03]  /*4b50*/  @!P1 LDG.E.128 R56, [R6.64] ;  /* 0x0000001606389981 */ /* 0x0008e6000c1e1d00 */
[----:B------:R-:W-:Y:S01]  /*4b60*/  ISETP.GE.OR P0, PT, R10, c[0x0][0x27c], P0 ;  /* 0x00009f000a007a0c */ /* 0x000fe20000706670 */
[----:B-1----:R-:W-:Y:S04]  /*4b70*/  CS2R R22, SRZ ;  /* 0x0000000000167805 */ /* 0x002fe8000001ff00 */
        /* <DEDUP_REMOVED lines=17> */
[----:B-1----:R-:W-:Y:S02]  /*4c90*/  IMAD.MOV.U32 R3, RZ, RZ, R31 ;  /* 0x000000ffff037224 */ /* 0x002fe400078e001f */
        /* <DEDUP_REMOVED lines=26> */
[----:B----4-:R-:W-:Y:S01]  /*4e40*/  PRMT R15, R3, 0x5410, R8 ;  /* 0x00005410030f7816 */ /* 0x010fe20000000008 */
        /* <DEDUP_REMOVED lines=8> */
[----:B------:R-:W-:Y:S01]  /*4ed0*/  SEL R2, R116, R166, !P6 ;  /* 0x000000a674027207 */ /* 0x000fe20007000000 */
[----:B------:R-:W1:Y:S01]  /*4ee0*/  LDS.128 R68, [R115+0x8100] ;  /* 0x0081000073447984 */ /* 0x000e620000000c00 */
[----:B-----5:R-:W-:Y:S01]  /*4ef0*/  MOV R40, R36 ;  /* 0x0000002400287202 */ /* 0x020fe20000000f00 */
[----:B------:R-:W-:Y:S01]  /*4f00*/  IMAD.MOV.U32 R51, RZ, RZ, R39 ;  /* 0x000000ffff337224 */ /* 0x000fe200078e0027 */
[----:B------:R-:W-:Y:S01]  /*4f10*/  SHF.R.S32.HI R0, RZ, 0x1f, R2 ;  /* 0x0000001fff007819 */ /* 0x000fe20000011402 */
[--C-:B------:R-:W-:Y:S01]  /*4f20*/  IMAD.MOV.U32 R43, RZ, RZ, R37.reuse ;  /* 0x000000ffff2b7224 */ /* 0x100fe200078e0025 */
[----:B------:R-:W-:Y:S02]  /*4f30*/  @!P1 SHF.R.U64 R36, R36, 0x10, R37 ;  /* 0x0000001024249819 */ /* 0x000fe40000001225 */
[----:B------:R-:W-:Y:S02]  /*4f40*/  LEA.HI R0, R0, R2, RZ, 0x4 ;  /* 0x0000000200007211 */ /* 0x000fe400078f20ff */
[----:B------:R-:W-:Y:S02]  /*4f50*/  LEA R168, P0, R130, R176, 0x1 ;  /* 0x000000b082a87211 */ /* 0x000fe400078008ff */
[----:B------:R-:W-:Y:S02]  /*4f60*/  LEA.HI.SX32 R0, R0, R131, 0x1c ;  /* 0x0000008300007211 */ /* 0x000fe400078fe2ff */
[----:B------:R-:W-:Y:S02]  /*4f70*/  LEA.HI.X R169, R130, R177, R110, 0x1, P0 ;  /* 0x000000b182a97211 */ /* 0x000fe400000f0c6e */
[----:B------:R-:W-:Y:S01]  /*4f80*/  SHF.R.S32.HI R2, RZ, 0x1f, R0 ;  /* 0x0000001fff027819 */ /* 0x000fe20000011400 */
[----:B------:R-:W-:Y:S01]  /*4f90*/  IMAD.SHL.U32 R42, R0, 0x8, RZ ;  /* 0x00000008002a7824 */ /* 0x000fe200078e00ff */
[----:B------:R-:W-:Y:S02]  /*4fa0*/  @!P1 SHF.R.U32.HI R8, RZ, 0x10, R5 ;  /* 0x00000010ff089819 */ /* 0x000fe40000011605 */
[----:B------:R-:W-:Y:S02]  /*4fb0*/  LEA.HI R2, R2, R0, RZ, 0x3 ;  /* 0x0000000002027211 */ /* 0x000fe400078f18ff */
[----:B------:R-:W-:Y:S02]  /*4fc0*/  ISETP.GE.AND P0, PT, R42, c[0x0][0x1d4], PT ;  /* 0x000075002a007a0c */ /* 0x000fe40003f06270 */
[----:B------:R-:W-:Y:S01]  /*4fd0*/  LOP3.LUT R0, R138, 0x38, R42, 0xf8, !PT ;  /* 0x000000388a007812 */ /* 0x000fe200078ef82a */
[----:B------:R-:W-:Y:S01]  /*4fe0*/  IMAD.SHL.U32 R2, R2, 0x400, RZ ;  /* 0x0000040002027824 */ /* 0x000fe200078e00ff */
[----:B------:R-:W-:Y:S02]  /*4ff0*/  @!P1 SHF.R.U32.HI R37, RZ, 0x10, R37 ;  /* 0x00000010ff259819 */ /* 0x000fe40000011625 */
[----:B------:R-:W-:Y:S02]  /*5000*/  LOP3.LUT R0, R0, R136, RZ, 0x3c, !PT ;  /* 0x0000008800007212 */ /* 0x000fe400078e3cff */
[----:B------:R-:W-:Y:S02]  /*5010*/  LOP3.LUT R2, R2, 0x7fffe000, RZ, 0xc0, !PT ;  /* 0x7fffe00002027812 */ /* 0x000fe400078ec0ff */
[----:B------:R-:W-:Y:S02]  /*5020*/  @!P1 PRMT R43, R43, 0x5410, R37 ;  /* 0x000054102b2b9816 */ /* 0x000fe40000000025 */
[----:B------:R-:W-:Y:S01]  /*5030*/  IADD3 R0, R0, R2, R137 ;  /* 0x0000000200007210 */ /* 0x000fe20007ffe089 */
[----:B------:R-:W-:Y:S01]  /*5040*/  IMAD.MOV.U32 R2, RZ, RZ, R4 ;  /* 0x000000ffff027224 */ /* 0x000fe200078e0004 */
[----:B------:R-:W-:Y:S01]  /*5050*/  @!P1 SHF.R.U64 R3, R4, 0x10, R5 ;  /* 0x0000001004039819 */ /* 0x000fe20000001205 */
[----:B------:R-:W-:Y:S01]  /*5060*/  IMAD.MOV.U32 R4, RZ, RZ, R7 ;  /* 0x000000ffff047224 */ /* 0x000fe200078e0007 */
[----:B------:R-:W-:Y:S01]  /*5070*/  MOV R47, R38 ;  /* 0x00000026002f7202 */ /* 0x000fe20000000f00 */
[----:B------:R-:W-:Y:S01]  /*5080*/  IMAD.SHL.U32 R24, R0, 0x2, RZ ;  /* 0x0000000200187824 */ /* 0x000fe200078e00ff */
[----:B------:R-:W-:Y:S01]  /*5090*/  @!P1 SHF.R.U64 R38, R38, 0x10, R39 ;  /* 0x0000001026269819 */ /* 0x000fe20000001227 */
[----:B------:R-:W-:Y:S01]  /*50a0*/  IMAD.MOV.U32 R0, RZ, RZ, R5 ;  /* 0x000000ffff007224 */ /* 0x000fe200078e0005 */
[----:B-1----:R-:W-:Y:S01]  /*50b0*/  @!P1 SHF.L.U32 R37, R68, 0x10, RZ ;  /* 0x0000001044259819 */ /* 0x002fe200000006ff */
[----:B------:R-:W-:Y:S01]  /*50c0*/  IMAD.MOV.U32 R5, RZ, RZ, R6 ;  /* 0x000000ffff057224 */ /* 0x000fe200078e0006 */
[C---:B------:R-:W-:Y:S01]  /*50d0*/  @!P1 LOP3.LUT R44, R69.reuse, 0xffff0000, RZ, 0xc0, !PT ;  /* 0xffff0000452c9812 */ /* 0x040fe200078ec0ff */
[----:B------:R-:W-:Y:S01]  /*50e0*/  @!P0 IMAD.WIDE R176, R42, 0x2, R176 ;  /* 0x000000022ab08825 */ /* 0x000fe200078e02b0 */
[----:B------:R-:W1:Y:S01]  /*50f0*/  LDS.128 R24, [R24+0x8100] ;  /* 0x0081000018187984 */ /* 0x000e620000000c00 */
[----:B------:R-:W-:Y:S02]  /*5100*/  @!P1 SHF.L.U32 R42, R69, 0x10, RZ ;  /* 0x00000010452a9819 */ /* 0x000fe400000006ff */
[C---:B------:R-:W-:Y:S02]  /*5110*/  @!P1 SHF.L.U32 R46, R70.reuse, 0x10, RZ ;  /* 0x00000010462e9819 */ /* 0x040fe400000006ff */
[----:B------:R-:W-:Y:S02]  /*5120*/  @!P1 LOP3.LUT R48, R70, 0xffff0000, RZ, 0xc0, !PT ;  /* 0xffff000046309812 */ /* 0x000fe400078ec0ff */
[C---:B------:R-:W-:Y:S02]  /*5130*/  @!P1 SHF.L.U32 R50, R71.reuse, 0x10, RZ ;  /* 0x0000001047329819 */ /* 0x040fe400000006ff */
[----:B------:R-:W-:Y:S02]  /*5140*/  @!P1 LOP3.LUT R52, R71, 0xffff0000, RZ, 0xc0, !PT ;  /* 0xffff000047349812 */ /* 0x000fe400078ec0ff */
[----:B------:R-:W-:Y:S02]  /*5150*/  @!P1 PRMT R47, R47, 0x5410, R38 ;  /* 0x000054102f2f9816 */ /* 0x000fe40000000026 */
[----:B------:R-:W-:Y:S02]  /*5160*/  @!P1 SHF.R.U32.HI R41, RZ, 0x10, R39 ;  /* 0x00000010ff299819 */ /* 0x000fe40000011627 */
[----:B------:R-:W-:Y:S01]  /*5170*/  @!P1 PRMT R39, R40, 0x5410, R36 ;  /* 0x0000541028279816 */ /* 0x000fe20000000024 */
[----:B------:R-:W-:Y:S01]  /*5180*/  @!P1 IMAD.U32 R45, R47, 0x10000, RZ ;  /* 0x000100002f2d9824 */ /* 0x000fe200078e00ff */
        /* <DEDUP_REMOVED lines=14> */
[----:B------:R-:W-:Y:S01]  /*5270*/  @!P1 SHF.R.U32.HI R7, RZ, 0x10, R7 ;  /* 0x00000010ff079819 */ /* 0x000fe20000011607 */
[C---:B-1----:R-:W-:Y:S01]  /*5280*/  @!P1 IMAD.U32 R0, R24.reuse, 0x10000, RZ ;  /* 0x0001000018009824 */ /* 0x042fe200078e00ff */
[----:B------:R-:W-:Y:S01]  /*5290*/  @!P1 LOP3.LUT R8, R24, 0xffff0000, RZ, 0xc0, !PT ;  /* 0xffff000018089812 */ /* 0x000fe200078ec0ff */
[----:B------:R-:W-:Y:S01]  /*52a0*/  @!P1 IMAD.U32 R38, R27, 0x10000, RZ ;  /* 0x000100001b269824 */ /* 0x000fe200078e00ff */
[----:B------:R-:W-:Y:S01]  /*52b0*/  @!P1 PRMT R7, R4, 0x5410, R7 ;  /* 0x0000541004079816 */ /* 0x000fe20000000007 */
[----:B------:R-:W-:Y:S01]  /*52c0*/  @!P1 FMUL.FTZ R167, R0, R36 ;  /* 0x0000002400a79220 */ /* 0x000fe20000410000 */
[----:B------:R-:W-:Y:S01]  /*52d0*/  @!P1 LOP3.LUT R4, R2, 0xffff0000, RZ, 0xc0, !PT ;  /* 0xffff000002049812 */ /* 0x000fe200078ec0ff */
        /* <DEDUP_REMOVED lines=60> */
.L_x_622:
[----:B------:R-:W-:Y:S05]  /*56a0*/  BSYNC B0 ;  /* 0x0000000000007941 */ /* 0x000fea0003800000 */
.L_x_621:
[----:B-1----:R1:W2:Y:S01]  /*56b0*/  SHFL.IDX PT, R69, R164, 0x1, 0x181f ;  /* 0x00381f00a4457f89 */ /* 0x0022a200000e0000 */
        /* <DEDUP_REMOVED lines=10> */
[--C-:B-----5:R-:W-:Y:S02]  /*5760*/  @!P1 SHF.R.U64 R4, R30, 0x10, R31.reuse ;  /* 0x000000101e049819 */ /* 0x120fe4000000121f */
[----:B------:R-:W-:Y:S02]  /*5770*/  LEA.HI.SX32 R2, R2, R131, 0x1c ;  /* 0x0000008302027211 */ /* 0x000fe400078fe2ff */
[----:B------:R-:W-:Y:S02]  /*5780*/  @!P1 SHF.R.U32.HI R3, RZ, 0x10, R31 ;  /* 0x00000010ff039819 */ /* 0x000fe4000001161f */
[----:B------:R-:W-:Y:S01]  /*5790*/  SHF.R.S32.HI R0, RZ, 0x1f, R2 ;  /* 0x0000001fff007819 */ /* 0x000fe20000011402 */
[----:B------:R-:W-:Y:S01]  /*57a0*/  IMAD.SHL.U32 R7, R2, 0x8, RZ ;  /* 0x0000000802077824 */ /* 0x000fe200078e00ff */
[----:B------:R-:W-:Y:S02]  /*57b0*/  @!P1 PRMT R6, R35, 0x5410, R3 ;  /* 0x0000541023069816 */ /* 0x000fe40000000003 */
[----:B------:R-:W-:Y:S02]  /*57c0*/  LEA.HI R0, R0, R2, RZ, 0x3 ;  /* 0x0000000200007211 */ /* 0x000fe400078f18ff */
[C---:B------:R-:W-:Y:S02]  /*57d0*/  ISETP.GE.AND P0, PT, R7.reuse, c[0x0][0x1d4], PT ;  /* 0x0000750007007a0c */ /* 0x040fe40003f06270 */
[----:B------:R-:W-:Y:S01]  /*57e0*/  LOP3.LUT R2, R128, 0x38, R7, 0xf8, !PT ;  /* 0x0000003880027812 */ /* 0x000fe200078ef807 */
[----:B------:R-:W-:Y:S01]  /*57f0*/  IMAD.SHL.U32 R0, R0, 0x400, RZ ;  /* 0x0000040000007824 */ /* 0x000fe200078e00ff */
[--C-:B------:R-:W-:Y:S02]  /*5800*/  @!P1 SHF.R.U64 R5, R64, 0x10, R65.reuse ;  /* 0x0000001040059819 */ /* 0x100fe40000001241 */
[----:B------:R-:W-:Y:S02]  /*5810*/  LOP3.LUT R2, R2, R126, RZ, 0x3c, !PT ;  /* 0x0000007e02027212 */ /* 0x000fe400078e3cff */
[----:B------:R-:W-:Y:S02]  /*5820*/  LOP3.LUT R0, R0, 0x7fffe000, RZ, 0xc0, !PT ;  /* 0x7fffe00000007812 */ /* 0x000fe400078ec0ff */
[----:B------:R-:W-:Y:S02]  /*5830*/  @!P1 SHF.R.U32.HI R64, RZ, 0x10, R65 ;  /* 0x00000010ff409819 */ /* 0x000fe40000011641 */
[----:B------:R-:W-:Y:S01]  /*5840*/  IADD3 R0, R2, R0, R127 ;  /* 0x0000000002007210 */ /* 0x000fe20007ffe07f */
[----:B------:R-:W-:Y:S01]  /*5850*/  @!P0 IMAD.WIDE R68, R7, 0x2, R68 ;  /* 0x0000000207448825 */ /* 0x000fe200078e0244 */
[----:B------:R-:W-:Y:S02]  /*5860*/  @!P1 SHF.R.U32.HI R2, RZ, 0x10, R29 ;  /* 0x00000010ff029819 */ /* 0x000fe4000001161d */
[----:B------:R-:W-:Y:S01]  /*5870*/  @!P1 PRMT R30, R74, 0x5432, R5 ;  /* 0x000054324a1e9816 */ /* 0x000fe20000000005 */
[----:B------:R-:W-:Y:S01]  /*5880*/  IMAD.SHL.U32 R24, R0, 0x2, RZ ;  /* 0x0000000200187824 */ /* 0x000fe200078e00ff */
[----:B------:R-:W-:Y:S01]  /*5890*/  @!P1 SHF.R.U64 R0, R28, 0x10, R29 ;  /* 0x000000101c009819 */ /* 0x000fe2000000121d */
[----:B----4-:R-:W-:Y:S01]  /*58a0*/  @!P1 IMAD.U32 R29, R48, 0x10000, RZ ;  /* 0x00010000301d9824 */ /* 0x010fe200078e00ff */
[----:B------:R-:W-:Y:S01]  /*58b0*/  @!P1 LOP3.LUT R37, R49, 0xffff0000, RZ, 0xc0, !PT ;  /* 0xffff000031259812 */ /* 0x000fe200078ec0ff */
[----:B------:R-:W-:Y:S01]  /*58c0*/  @!P1 IMAD.U32 R8, R30, 0x10000, RZ ;  /* 0x000100001e089824 */ /* 0x000fe200078e00ff */
[----:B------:R-:W-:Y:S01]  /*58d0*/  @!P1 LOP3.LUT R31, R48, 0xffff0000, RZ, 0xc0, !PT ;  /* 0xffff0000301f9812 */ /* 0x000fe200078ec0ff */
[C---:B------:R-:W-:Y:S01]  /*58e0*/  @!P1 IMAD.U32 R43, R51.reuse, 0x10000, RZ ;  /* 0x00010000332b9824 */ /* 0x040fe200078e00ff */
[----:B------:R-:W2:Y:S01]  /*58f0*/  LDS.128 R24, [R24+0x8100] ;  /* 0x0081000018187984 */ /* 0x000ea20000000c00 */
[----:B------:R-:W-:Y:S02]  /*5900*/  @!P1 LOP3.LUT R45, R51, 0xffff0000, RZ, 0xc0, !PT ;  /* 0xffff0000332d9812 */ /* 0x000fe400078ec0ff */
[C---:B------:R-:W-:Y:S02]  /*5910*/  @!P1 SHF.L.U32 R39, R50.reuse, 0x10, RZ ;  /* 0x0000001032279819 */ /* 0x040fe400000006ff */
[----:B------:R-:W-:Y:S02]  /*5920*/  @!P1 LOP3.LUT R41, R50, 0xffff0000, RZ, 0xc0, !PT ;  /* 0xffff000032299812 */ /* 0x000fe400078ec0ff */
[----:B------:R-:W-:Y:S02]  /*5930*/  @!P1 PRMT R5, R34, 0x5432, R0 ;  /* 0x0000543222059816 */ /* 0x000fe40000000000 */
[----:B------:R-:W-:Y:S02]  /*5940*/  @!P1 PRMT R28, R35, 0x5432, R4 ;  /* 0x00005432231c9816 */ /* 0x000fe40000000004 */
[----:B------:R-:W-:Y:S01]  /*5950*/  @!P1 SHF.L.U32 R35, R49, 0x10, RZ ;  /* 0x0000001031239819 */ /* 0x000fe200000006ff */
[C---:B------:R-:W-:Y:S01]  /*5960*/  @!P1 IMAD.U32 R3, R5.reuse, 0x10000, RZ ;  /* 0x0001000005039824 */ /* 0x040fe200078e00ff */
[----:B------:R-:W-:Y:S02]  /*5970*/  @!P1 PRMT R74, R74, 0x5410, R64 ;  /* 0x000054104a4a9816 */ /* 0x000fe40000000040 */
        /* <DEDUP_REMOVED lines=10> */
[----:B------:R-:W-:Y:S03]  /*5a20*/  @!P1 PRMT R73, R73, 0x5410, R66 ;  /* 0x0000541049499816 */ /* 0x000fe60000000042 */
[C---:B------:R-:W-:Y:S01]  /*5a30*/  @!P1 IMAD.U32 R42, R44.reuse, 0x10000, RZ ;  /* 0x000100002c2a9824 */ /* 0x040fe200078e00ff */
[----:B------:R-:W-:Y:S01]  /*5a40*/  @!P1 LOP3.LUT R44, R44, 0xffff0000, RZ, 0xc0, !PT ;  /* 0xffff00002c2c9812 */ /* 0x000fe200078ec0ff */
[C---:B------:R-:W-:Y:S01]  /*5a50*/  @!P1 IMAD.U32 R38, R73.reuse, 0x10000, RZ ;  /* 0x0001000049269824 */ /* 0x040fe200078e00ff */
[----:B------:R-:W-:Y:S01]  /*5a60*/  @!P1 LOP3.LUT R40, R73, 0xffff0000, RZ, 0xc0, !PT ;  /* 0xffff000049289812 */ /* 0x000fe200078ec0ff */
[----:B--2---:R-:W-:Y:S01]  /*5a70*/  @!P1 IMAD.U32 R7, R25, 0x10000, RZ ;  /* 0x0001000019079824 */ /* 0x004fe200078e00ff */
[----:B------:R-:W-:Y:S03]  /*5a80*/  @!P1 SHF.L.U32 R0, R24, 0x10, RZ ;  /* 0x0000001018009819 */ /* 0x000fe600000006ff */
[----:B------:R-:W-:Y:S02]  /*5a90*/  @!P1 FMUL.FTZ R64, R7, R34 ;  /* 0x0000002207409220 */ /* 0x000fe40000410000 */
        /* <DEDUP_REMOVED lines=18> */
[C---:B------:R-:W-:Y:S01]  /*5bc0*/  @!P1 IMAD.U32 R5, R6.reuse, 0x10000, RZ ;  /* 0x0001000006059824 */ /* 0x040fe200078e00ff */
[----:B------:R-:W-:Y:S01]  /*5bd0*/  @!P1 MOV R49, R64 ;  /* 0x0000004000319202 */ /* 0x000fe20000000f00 */
[C---:B------:R-:W-:Y:S01]  /*5be0*/  @!P1 FMUL.FTZ R67, R7.reuse, R42 ;  /* 0x0000002a07439220 */ /* 0x040fe20000410000 */
[----:B------:R-:W-:Y:S01]  /*5bf0*/  @!P1 LOP3.LUT R6, R6, 0xffff0000, RZ, 0xc0, !PT ;  /* 0xffff000006069812 */ /* 0x000fe200078ec0ff */
[----:B------:R-:W-:Y:S01]  /*5c00*/  @!P1 FMUL.FTZ R70, R8, R44 ;  /* 0x0000002c08469220 */ /* 0x000fe20000410000 */
        /* <DEDUP_REMOVED lines=36> */
.L_x_624:
[----:B------:R-:W-:Y:S05]  /*5e50*/  BSYNC B0 ;  /* 0x0000000000007941 */ /* 0x000fea0003800000 */
.L_x_623:
[----:B--2---:R2:W4:Y:S01]  /*5e60*/  SHFL.IDX PT, R51, R164, 0x2, 0x181f ;  /* 0x00581f00a4337f89 */ /* 0x00452200000e0000 */
[----:B------:R-:W-:Y:S01]  /*5e70*/  ISETP.GE.OR P0, PT, R125, R77, P5 ;  /* 0x0000004d7d00720c */ /* 0x000fe20002f06670 */
[----:B------:R-:W-:Y:S02]  /*5e80*/  BSSY B0, `(.L_x_625) ;  /* 0x0000078000007945 */ /* 0x000fe40003800000 */
[----:B------:R2:W1:Y:S10]  /*5e90*/  SHFL.IDX PT, R50, R165, 0x2, 0x181f ;  /* 0x00581f00a5327f89 */ /* 0x00047400000e0000 */
[----:B------:R-:W-:-:S05]  /*5ea0*/  @P0 BRA `(.L_x_626) ;  /* 0x0000075000000947 */ /* 0x000fca0003800000 */
[----:B------:R-:W-:Y:S01]  /*5eb0*/  SEL R2, R116, R166, !P6 ;  /* 0x000000a674027207 */ /* 0x000fe20007000000 */
[----:B------:R-:W2:Y:S01]  /*5ec0*/  LDS.128 R40, [R113+0x8100] ;  /* 0x0081000071287984 */ /* 0x000ea20000000c00 */
[C---:B-1----:R-:W-:Y:S02]  /*5ed0*/  LEA R44, P0, R130.reuse, R50, 0x1 ;  /* 0x00000032822c7211 */ /* 0x042fe400078008ff */
[----:B------:R-:W-:Y:S02]  /*5ee0*/  SHF.R.S32.HI R0, RZ, 0x1f, R2 ;  /* 0x0000001fff007819 */ /* 0x000fe40000011402 */
[----:B----4-:R-:W-:Y:S02]  /*5ef0*/  LEA.HI.X R45, R130, R51, R110, 0x1, P0 ;  /* 0x00000033822d7211 */ /* 0x010fe400000f0c6e */
        /* <DEDUP_REMOVED lines=11> */
[----:B------:R-:W-:Y:S02]  /*5fb0*/  @!P1 SHF.R.U64 R5, R60, 0x10, R61 ;  /* 0x000000103c059819 */ /* 0x000fe4000000123d */
[----:B------:R-:W-:Y:S02]  /*5fc0*/  LOP3.LUT R2, R2, R122, RZ, 0x3c, !PT ;  /* 0x0000007a02027212 */ /* 0x000fe400078e3cff */
[----:B------:R-:W-:Y:S02]  /*5fd0*/  LOP3.LUT R0, R0, 0x7fffe000, RZ, 0xc0, !PT ;  /* 0x7fffe00000007812 */ /* 0x000fe400078ec0ff */
[----:B------:R-:W-:Y:S02]  /*5fe0*/  @!P1 PRMT R22, R72, 0x5432, R5 ;  /* 0x0000543248169816 */ /* 0x000fe40000000005 */
[----:B------:R-:W-:Y:S01]  /*5ff0*/  IADD3 R0, R2, R0, R123 ;  /* 0x0000000002007210 */ /* 0x000fe20007ffe07b */
[----:B------:R-:W-:Y:S01]  /*6000*/  @!P0 IMAD.WIDE R50, R7, 0x2, R50 ;  /* 0x0000000207328825 */ /* 0x000fe200078e0232 */
[----:B------:R-:W-:Y:S02]  /*6010*/  @!P1 SHF.R.U32.HI R2, RZ, 0x10, R21 ;  /* 0x00000010ff029819 */ /* 0x000fe40000011615 */
[----:B------:R-:W-:Y:S01]  /*6020*/  @!P1 SHF.R.U32.HI R60, RZ, 0x10, R61 ;  /* 0x00000010ff3c9819 */ /* 0x000fe2000001163d */
[----:B------:R-:W-:Y:S01]  /*6030*/  IMAD.SHL.U32 R24, R0, 0x2, RZ ;  /* 0x0000000200187824 */ /* 0x000fe200078e00ff */
[----:B------:R-:W-:Y:S01]  /*6040*/  @!P1 SHF.R.U64 R0, R20, 0x10, R21 ;  /* 0x0000001014009819 */ /* 0x000fe20000001215 */
[----:B------:R-:W-:Y:S01]  /*6050*/  @!P1 IMAD.U32 R8, R22, 0x10000, RZ ;  /* 0x0001000016089824 */ /* 0x000fe200078e00ff */
[C---:B--2---:R-:W-:Y:S01]  /*6060*/  @!P1 SHF.L.U32 R29, R41.reuse, 0x10, RZ ;  /* 0x00000010291d9819 */ /* 0x044fe200000006ff */
[C---:B------:R-:W-:Y:S01]  /*6070*/  @!P1 IMAD.U32 R21, R40.reuse, 0x10000, RZ ;  /* 0x0001000028159824 */ /* 0x040fe200078e00ff */
[----:B------:R-:W-:Y:S01]  /*6080*/  @!P1 LOP3.LUT R31, R41, 0xffff0000, RZ, 0xc0, !PT ;  /* 0xffff0000291f9812 */ /* 0x000fe200078ec0ff */
[C---:B------:R-:W-:Y:S01]  /*6090*/  @!P1 IMAD.U32 R37, R43.reuse, 0x10000, RZ ;  /* 0x000100002b259824 */ /* 0x040fe200078e00ff */
[----:B------:R-:W1:Y:S01]  /*60a0*/  LDS.128 R24, [R24+0x8100] ;  /* 0x0081000018187984 */ /* 0x000e620000000c00 */
[----:B------:R-:W-:Y:S02]  /*60b0*/  @!P1 LOP3.LUT R23, R40, 0xffff0000, RZ, 0xc0, !PT ;  /* 0xffff000028179812 */ /* 0x000fe400078ec0ff */
[----:B------:R-:W-:Y:S02]  /*60c0*/  @!P1 LOP3.LUT R39, R43, 0xffff0000, RZ, 0xc0, !PT ;  /* 0xffff00002b279812 */ /* 0x000fe400078ec0ff */
[----:B------:R-:W-:Y:S02]  /*60d0*/  @!P1 LOP3.LUT R35, R42, 0xffff0000, RZ, 0xc0, !PT ;  /* 0xffff00002a239812 */ /* 0x000fe400078ec0ff */
[----:B------:R-:W-:Y:S02]  /*60e0*/  @!P1 PRMT R5, R32, 0x5432, R0 ;  /* 0x0000543220059816 */ /* 0x000fe40000000000 */
[----:B------:R-:W-:Y:S02]  /*60f0*/  @!P1 PRMT R20, R33, 0x5432, R4 ;  /* 0x0000543221149816 */ /* 0x000fe40000000004 */
[----:B------:R-:W-:Y:S01]  /*6100*/  @!P1 SHF.L.U32 R33, R42, 0x10, RZ ;  /* 0x000000102a219819 */ /* 0x000fe200000006ff */
[C---:B------:R-:W-:Y:S01]  /*6110*/  @!P1 IMAD.U32 R3, R5.reuse, 0x10000, RZ ;  /* 0x0001000005039824 */ /* 0x040fe200078e00ff */
[----:B------:R-:W-:Y:S02]  /*6120*/  @!P1 PRMT R2, R32, 0x5410, R2 ;  /* 0x0000541020029816 */ /* 0x000fe40000000002 */
[----:B------:R-:W-:Y:S02]  /*6130*/  @!P1 LOP3.LUT R22, R22, 0xffff0000, RZ, 0xc0, !PT ;  /* 0xffff000016169812 */ /* 0x000fe400078ec0ff */
[----:B------:R-:W-:Y:S01]  /*6140*/  @!P1 LOP3.LUT R5, R5, 0xffff0000, RZ, 0xc0, !PT ;  /* 0xffff000005059812 */ /* 0x000fe200078ec0ff */
[C---:B------:R-:W-:Y:S01]  /*6150*/  @!P1 IMAD.U32 R4, R2.reuse, 0x10000, RZ ;  /* 0x0001000002049824 */ /* 0x040fe200078e00ff */
[----:B------:R-:W-:Y:S02]  /*6160*/  @!P1 LOP3.LUT R2, R2, 0xffff0000, RZ, 0xc0, !PT ;  /* 0xffff000002029812 */ /* 0x000fe400078ec0ff */
[----:B------:R-:W-:Y:S02]  /*6170*/  @!P1 PRMT R72, R72, 0x5410, R60 ;  /* 0x0000541048489816 */ /* 0x000fe4000000003c */
[--C-:B------:R-:W-:Y:S02]  /*6180*/  @!P1 SHF.R.U32.HI R38, RZ, 0x10, R63.reuse ;  /* 0x00000010ff269819 */ /* 0x100fe4000001163f */
[C---:B------:R-:W-:Y:S01]  /*6190*/  @!P1 LOP3.LUT R30, R72.reuse, 0xffff0000, RZ, 0xc0, !PT ;  /* 0xffff0000481e9812 */ /* 0x040fe200078ec0ff */
[----:B------:R-:W-:Y:S01]  /*61a0*/  @!P1 IMAD.U32 R28, R72, 0x10000, RZ ;  /* 0x00010000481c9824 */ /* 0x000fe200078e00ff */
[C---:B------:R-:W-:Y:S02]  /*61b0*/  @!P1 PRMT R38, R55.reuse, 0x5432, R38 ;  /* 0x0000543237269816 */ /* 0x040fe40000000026 */
[----:B------:R-:W-:Y:S03]  /*61c0*/  @!P1 SHF.R.U64 R62, R62, 0x10, R63 ;  /* 0x000000103e3e9819 */ /* 0x000fe6000000123f */
[C---:B------:R-:W-:Y:S01]  /*61d0*/  @!P1 IMAD.U32 R36, R38.reuse, 0x10000, RZ ;  /* 0x0001000026249824 */ /* 0x040fe200078e00ff */
[----:B------:R-:W-:Y:S02]  /*61e0*/  @!P1 LOP3.LUT R38, R38, 0xffff0000, RZ, 0xc0, !PT ;  /* 0xffff000026269812 */ /* 0x000fe400078ec0ff */
[----:B------:R-:W-:Y:S04]  /*61f0*/  @!P1 PRMT R55, R55, 0x5410, R62 ;  /* 0x0000541037379816 */ /* 0x000fe8000000003e */
[----:B------:R-:W-:Y:S01]  /*6200*/  @!P1 LOP3.LUT R34, R55, 0xffff0000, RZ, 0xc0, !PT ;  /* 0xffff000037229812 */ /* 0x000fe200078ec0ff */
[----:B-1----:R-:W-:Y:S01]  /*6210*/  @!P1 IMAD.U32 R7, R25, 0x10000, RZ ;  /* 0x0001000019079824 */ /* 0x002fe200078e00ff */
[----:B------:R-:W-:Y:S01]  /*6220*/  @!P1 SHF.L.U32 R0, R24, 0x10, RZ ;  /* 0x0000001018009819 */ /* 0x000fe200000006ff */
[----:B------:R-:W-:Y:S02]  /*6230*/  @!P1 IMAD.U32 R32, R55, 0x10000, RZ ;  /* 0x0001000037209824 */ /* 0x000fe400078e00ff */
        /* <DEDUP_REMOVED lines=60> */
.L_x_626:
[----:B------:R-:W-:Y:S05]  /*6600*/  BSYNC B0 ;  /* 0x0000000000007941 */ /* 0x000fea0003800000 */
.L_x_625:
[----:B-----5:R2:W4:Y:S01]  /*6610*/  SHFL.IDX PT, R39, R164, 0x3, 0x181f ;  /* 0x00781f00a4277f89 */ /* 0x02052200000e0000 */
[----:B------:R-:W-:Y:S03]  /*6620*/  ISETP.GE.OR P0, PT, R121, R77, P5 ;  /* 0x0000004d7900720c */ /* 0x000fe60002f06670 */
[----:B------:R2:W3:Y:S10]  /*6630*/  SHFL.IDX PT, R38, R165, 0x3, 0x181f ;  /* 0x00781f00a5267f89 */ /* 0x0004f400000e0000 */
[----:B------:R-:W-:-:S05]  /*6640*/  @P0 BRA `(.L_x_618) ;  /* 0x00000ba000000947 */ /* 0x000fca0003800000 */
[----:B------:R-:W-:Y:S01]  /*6650*/  SEL R166, R116, R166, !P6 ;  /* 0x000000a674a67207 */ /* 0x000fe20007000000 */
[----:B-1----:R-:W1:Y:S01]  /*6660*/  LDS.128 R40, [R112+0x8100] ;  /* 0x0081000070287984 */ /* 0x002e620000000c00 */
[----:B------:R-:W-:Y:S02]  /*6670*/  @!P1 SHF.R.U32.HI R27, RZ, 0x10, R57 ;  /* 0x00000010ff1b9819 */ /* 0x000fe40000011639 */
[----:B------:R-:W-:Y:S02]  /*6680*/  SHF.R.S32.HI R0, RZ, 0x1f, R166 ;  /* 0x0000001fff007819 */ /* 0x000fe400000114a6 */
[----:B---3--:R-:W-:Y:S02]  /*6690*/  LEA R44, P0, R130, R38, 0x1 ;  /* 0x00000026822c7211 */ /* 0x008fe400078008ff */
        /* <DEDUP_REMOVED lines=9> */
[----:B------:R-:W-:Y:S01]  /*6730*/  @!P1 PRMT R27, R54, 0x5432, R27 ;  /* 0x00005432361b9816 */ /* 0x000fe2000000001b */
[----:B------:R-:W-:Y:S01]  /*6740*/  IMAD.SHL.U32 R0, R0, 0x400, RZ ;  /* 0x0000040000007824 */ /* 0x000fe200078e00ff */
[----:B------:R-:W-:Y:S02]  /*6750*/  LOP3.LUT R2, R2, R118, RZ, 0x3c, !PT ;  /* 0x0000007602027212 */ /* 0x000fe400078e3cff */
[----:B------:R-:W-:Y:S01]  /*6760*/  @!P1 SHF.R.U32.HI R4, RZ, 0x10, R19 ;  /* 0x00000010ff049819 */ /* 0x000fe20000011613 */
[----:B------:R-:W-:Y:S01]  /*6770*/  @!P1 IMAD.U32 R25, R27, 0x10000, RZ ;  /* 0x000100001b199824 */ /* 0x000fe200078e00ff */
[----:B------:R-:W-:Y:S02]  /*6780*/  LOP3.LUT R0, R0, 0x7fffe000, RZ, 0xc0, !PT ;  /* 0x7fffe00000007812 */ /* 0x000fe400078ec0ff */
[----:B------:R-:W-:Y:S02]  /*6790*/  @!P1 PRMT R8, R15, 0x5410, R4 ;  /* 0x000054100f089816 */ /* 0x000fe40000000004 */
[----:B------:R-:W-:Y:S02]  /*67a0*/  IADD3 R0, R2, R0, R119 ;  /* 0x0000000002007210 */ /* 0x000fe40007ffe077 */
[----:B------:R-:W-:Y:S02]  /*67b0*/  @!P1 LOP3.LUT R27, R27, 0xffff0000, RZ, 0xc0, !PT ;  /* 0xffff00001b1b9812 */ /* 0x000fe400078ec0ff */
[--C-:B------:R-:W-:Y:S01]  /*67c0*/  @!P1 SHF.R.U64 R2, R16, 0x10, R17.reuse ;  /* 0x0000001010029819 */ /* 0x100fe20000001211 */
[----:B------:R-:W-:Y:S01]  /*67d0*/  IMAD.SHL.U32 R20, R0, 0x2, RZ ;  /* 0x0000000200147824 */ /* 0x000fe200078e00ff */
[----:B------:R-:W-:Y:S01]  /*67e0*/  @!P1 SHF.R.U32.HI R0, RZ, 0x10, R17 ;  /* 0x00000010ff009819 */ /* 0x000fe20000011611 */
[----:B-1----:R-:W-:Y:S01]  /*67f0*/  @!P1 IMAD.U32 R18, R40, 0x10000, RZ ;  /* 0x0001000028129824 */ /* 0x002fe200078e00ff */
[C---:B------:R-:W-:Y:S01]  /*6800*/  @!P1 SHF.L.U32 R26, R41.reuse, 0x10, RZ ;  /* 0x00000010291a9819 */ /* 0x040fe200000006ff */
[----:B------:R-:W-:Y:S01]  /*6810*/  @!P1 IMAD.U32 R30, R42, 0x10000, RZ ;  /* 0x000100002a1e9824 */ /* 0x000fe200078e00ff */
[----:B------:R-:W-:Y:S01]  /*6820*/  @!P1 LOP3.LUT R28, R41, 0xffff0000, RZ, 0xc0, !PT ;  /* 0xffff0000291c9812 */ /* 0x000fe200078ec0ff */
[C---:B------:R-:W-:Y:S01]  /*6830*/  @!P1 IMAD.U32 R34, R43.reuse, 0x10000, RZ ;  /* 0x000100002b229824 */ /* 0x040fe200078e00ff */
[----:B------:R-:W1:Y:S01]  /*6840*/  LDS.128 R20, [R20+0x8100] ;  /* 0x0081000014147984 */ /* 0x000e620000000c00 */
[----:B------:R-:W-:Y:S02]  /*6850*/  @!P1 LOP3.LUT R24, R40, 0xffff0000, RZ, 0xc0, !PT ;  /* 0xffff000028189812 */ /* 0x000fe400078ec0ff */
[----:B------:R-:W-:Y:S02]  /*6860*/  @!P1 LOP3.LUT R36, R43, 0xffff0000, RZ, 0xc0, !PT ;  /* 0xffff00002b249812 */ /* 0x000fe400078ec0ff */
[----:B------:R-:W-:Y:S02]  /*6870*/  @!P1 LOP3.LUT R32, R42, 0xffff0000, RZ, 0xc0, !PT ;  /* 0xffff00002a209812 */ /* 0x000fe400078ec0ff */
[C---:B------:R-:W-:Y:S02]  /*6880*/  @!P1 PRMT R0, R14.reuse, 0x5410, R0 ;  /* 0x000054100e009816 */ /* 0x040fe40000000000 */
[----:B------:R-:W-:Y:S02]  /*6890*/  @!P1 PRMT R2, R14, 0x5432, R2 ;  /* 0x000054320e029816 */ /* 0x000fe40000000002 */
[----:B------:R-:W-:Y:S01]  /*68a0*/  @!P1 SHF.R.U64 R56, R56, 0x10, R57 ;  /* 0x0000001038389819 */ /* 0x000fe20000001239 */
[C---:B------:R-:W-:Y:S01]  /*68b0*/  @!P1 IMAD.U32 R7, R0.reuse, 0x10000, RZ ;  /* 0x0001000000079824 */ /* 0x040fe200078e00ff */
[----:B------:R-:W-:Y:S02]  /*68c0*/  @!P1 LOP3.LUT R0, R0, 0xffff0000, RZ, 0xc0, !PT ;  /* 0xffff000000009812 */ /* 0x000fe400078ec0ff */
[----:B------:R-:W-:Y:S02]  /*68d0*/  @!P1 LOP3.LUT R14, R2, 0xffff0000, RZ, 0xc0, !PT ;  /* 0xffff0000020e9812 */ /* 0x000fe400078ec0ff */
[----:B------:R-:W-:Y:S02]  /*68e0*/  @!P1 PRMT R54, R54, 0x5410, R56 ;  /* 0x0000541036369816 */ /* 0x000fe40000000038 */
[----:B------:R-:W-:Y:S02]  /*68f0*/  @!P1 SHF.R.U64 R31, R58, 0x10, R59 ;  /* 0x000000103a1f9819 */ /* 0x000fe4000000123b */
[C---:B------:R-:W-:Y:S01]  /*6900*/  @!P1 LOP3.LUT R19, R54.reuse, 0xffff0000, RZ, 0xc0, !PT ;  /* 0xffff000036139812 */ /* 0x040fe200078ec0ff */
[----:B------:R-:W-:Y:S01]  /*6910*/  @!P1 IMAD.U32 R17, R54, 0x10000, RZ ;  /* 0x0001000036119824 */ /* 0x000fe200078e00ff */
        /* <DEDUP_REMOVED lines=8> */
[C---:B-1----:R-:W-:Y:S01]  /*69a0*/  @!P1 IMAD.U32 R5, R21.reuse, 0x10000, RZ ;  /* 0x0001000015059824 */ /* 0x042fe200078e00ff */
[----:B------:R-:W-:Y:S01]  /*69b0*/  @!P1 LOP3.LUT R4, R21, 0xffff0000, RZ, 0xc0, !PT ;  /* 0xffff000015049812 */ /* 0x000fe200078ec0ff */
[----:B------:R-:W-:Y:S01]  /*69c0*/  @!P1 IMAD.U32 R16, R23, 0x10000, RZ ;  /* 0x0001000017109824 */ /* 0x000fe200078e00ff */
[----:B------:R-:W-:Y:S01]  /*69d0*/  @!P1 LOP3.LUT R15, R20, 0xffff0000, RZ, 0xc0, !PT ;  /* 0xffff0000140f9812 */ /* 0x000fe200078ec0ff */
[C---:B------:R-:W-:Y:S02]  /*69e0*/  @!P1 FMUL.FTZ R46, R5.reuse, R25 ;  /* 0x00000019052e9220 */ /* 0x040fe40000410000 */
[-C--:B------:R-:W-:Y:S02]  /*69f0*/  @!P1 FMUL.FTZ R3, R5, R7.reuse ;  /* 0x0000000705039220 */ /* 0x080fe40000410000 */
[----:B------:R-:W-:Y:S02]  /*6a00*/  @!P1 FFMA.FTZ R46, R26, R7, -R46 ;  /* 0x000000071a2e9223 */ /* 0x000fe4000001082e */
[----:B------:R-:W-:Y:S02]  /*6a10*/  @!P1 IMAD.U32 R7, R20, 0x10000, RZ ;  /* 0x0001000014079824 */ /* 0x000fe400078e00ff */
        /* <DEDUP_REMOVED lines=8> */
[C---:B------:R-:W-:Y:S01]  /*6aa0*/  @!P1 FMUL.FTZ R49, R15.reuse, R19 ;  /* 0x000000130f319220 */ /* 0x040fe20000410000 */
[----:B------:R-:W-:Y:S01]  /*6ab0*/  @!P1 SHF.L.U32 R5, R22, 0x10, RZ ;  /* 0x0000001016059819 */ /* 0x000fe200000006ff */
[C---:B------:R-:W-:Y:S02]  /*6ac0*/  @!P1 IMAD.U32 R7, R6.reuse, 0x10000, RZ ;  /* 0x0001000006079824 */ /* 0x040fe400078e00ff */
[-C--:B------:R-:W-:Y:S01]  /*6ad0*/  @!P1 FMUL.FTZ R2, R15, R14.reuse ;  /* 0x0000000e0f029220 */ /* 0x080fe20000410000 */
[----:B------:R-:W-:Y:S01]  /*6ae0*/  @!P1 LOP3.LUT R15, R6, 0xffff0000, RZ, 0xc0, !PT ;  /* 0xffff0000060f9812 */ /* 0x000fe200078ec0ff */
[----:B------:R-:W-:Y:S01]  /*6af0*/  @!P1 FMUL.FTZ R50, R5, R29 ;  /* 0x0000001d05329220 */ /* 0x000fe20000410000 */
[----:B------:R-:W-:Y:S01]  /*6b00*/  @!P1 LOP3.LUT R6, R22, 0xffff0000, RZ, 0xc0, !PT ;  /* 0xffff000016069812 */ /* 0x000fe200078ec0ff */
[----:B------:R-:W-:Y:S01]  /*6b10*/  @!P1 FFMA.FTZ R49, R24, R14, -R49 ;  /* 0x0000000e18319223 */ /* 0x000fe20000010831 */
[----:B------:R-:W-:Y:S01]  /*6b20*/  @!P1 LOP3.LUT R14, R23, 0xffff0000, RZ, 0xc0, !PT ;  /* 0xffff0000170e9812 */ /* 0x000fe200078ec0ff */
[-C--:B------:R-:W-:Y:S02]  /*6b30*/  @!P1 FMUL.FTZ R5, R5, R7.reuse ;  /* 0x0000000705059220 */ /* 0x080fe40000410000 */
[----:B------:R-:W-:Y:S01]  /*6b40*/  @!P1 FFMA.FTZ R50, R30, R7, -R50 ;  /* 0x000000071e329223 */ /* 0x000fe20000010832 */
[----:B------:R-:W-:Y:S01]  /*6b50*/  @!P1 F2FP.BF16.PACK_AB R48, R49, R48 ;  /* 0x000000303130923e */ /* 0x000fe200000010ff */
[----:B------:R-:W-:Y:S01]  /*6b60*/  @!P1 FMUL.FTZ R52, R16, R33 ;  /* 0x0000002110349220 */ /* 0x000fe20000410000 */
[----:B------:R-:W-:Y:S01]  /*6b70*/  @!P1 SHF.L.U32 R7, R8, 0x10, RZ ;  /* 0x0000001008079819 */ /* 0x000fe200000006ff */
[----:B------:R-:W-:Y:S01]  /*6b80*/  @!P1 FMUL.FTZ R51, R14, R35 ;  /* 0x000000230e339220 */ /* 0x000fe20000410000 */
[----:B------:R-:W-:Y:S01]  /*6b90*/  @!P1 LOP3.LUT R8, R8, 0xffff0000, RZ, 0xc0, !PT ;  /* 0xffff000008089812 */ /* 0x000fe200078ec0ff */
[----:B------:R-:W-:Y:S02]  /*6ba0*/  @!P1 FMUL.FTZ R53, R6, R31 ;  /* 0x0000001f06359220 */ /* 0x000fe40000410000 */
[----:B------:R-:W-:Y:S02]  /*6bb0*/  @!P1 FFMA.FTZ R52, R34, R7, -R52 ;  /* 0x0000000722349223 */ /* 0x000fe40000010834 */
[----:B------:R-:W-:Y:S02]  /*6bc0*/  @!P1 FFMA.FTZ R51, R36, R8, -R51 ;  /* 0x0000000824339223 */ /* 0x000fe40000010833 */
[-C--:B------:R-:W-:Y:S02]  /*6bd0*/  @!P1 FFMA.FTZ R53, R32, R15.reuse, -R53 ;  /* 0x0000000f20359223 */ /* 0x080fe40000010835 */
[----:B------:R-:W-:Y:S01]  /*6be0*/  @!P1 IMAD.MOV.U32 R40, RZ, RZ, R48 ;  /* 0x000000ffff289224 */ /* 0x000fe200078e0030 */
[----:B------:R-:W-:Y:S01]  /*6bf0*/  @!P1 F2FP.BF16.PACK_AB R51, R51, R52 ;  /* 0x000000343333923e */ /* 0x000fe200000010ff */
[----:B------:R-:W-:Y:S01]  /*6c00*/  @!P1 IMAD.MOV.U32 R41, RZ, RZ, R46 ;  /* 0x000000ffff299224 */ /* 0x000fe200078e002e */
[----:B------:R-:W-:Y:S01]  /*6c10*/  @!P1 F2FP.BF16.PACK_AB R50, R53, R50 ;  /* 0x000000323532923e */ /* 0x000fe200000010ff */
[----:B------:R-:W-:Y:S02]  /*6c20*/  @!P1 FFMA.FTZ R0, R17, R18, R0 ;  /* 0x0000001211009223 */ /* 0x000fe40000010000 */
[----:B------:R-:W-:Y:S02]  /*6c30*/  @!P1 IMAD.MOV.U32 R43, RZ, RZ, R51 ;  /* 0x000000ffff2b9224 */ /* 0x000fe400078e0033 */
[----:B------:R-:W-:Y:S02]  /*6c40*/  @!P1 IMAD.MOV.U32 R42, RZ, RZ, R50 ;  /* 0x000000ffff2a9224 */ /* 0x000fe400078e0032 */
[----:B------:R-:W-:Y:S02]  /*6c50*/  @!P1 FFMA.FTZ R2, R19, R24, R2 ;  /* 0x0000001813029223 */ /* 0x000fe40000010002 */
[----:B------:R-:W-:Y:S01]  /*6c60*/  @!P1 FFMA.FTZ R3, R25, R26, R3 ;  /* 0x0000001a19039223 */ /* 0x000fe20000010003 */
[----:B------:R1:W-:Y:S01]  /*6c70*/  ST.E.128 [R44.64], R40 ;  /* 0x000000282c007985 */ /* 0x0003e2000c101d16 */
[----:B------:R-:W-:Y:S01]  /*6c80*/  @!P1 FMUL.FTZ R6, R6, R15 ;  /* 0x0000000f06069220 */ /* 0x000fe20000410000 */
[----:B------:R-:W-:Y:S01]  /*6c90*/  @!P1 F2FP.BF16.PACK_AB R0, R2, R0 ;  /* 0x000000000200923e */ /* 0x000fe200000010ff */
[----:B------:R-:W-:Y:S02]  /*6ca0*/  @!P1 FFMA.FTZ R4, R27, R28, R4 ;  /* 0x0000001c1b049223 */ /* 0x000fe40000010004 */
[----:B------:R-:W-:Y:S01]  /*6cb0*/  @!P1 FMUL.FTZ R7, R16, R7 ;  /* 0x0000000710079220 */ /* 0x000fe20000410000 */
[----:B------:R-:W-:Y:S01]  /*6cc0*/  @!P1 MOV R20, R0 ;  /* 0x0000000000149202 */ /* 0x000fe20000000f00 */
[----:B------:R-:W-:Y:S01]  /*6cd0*/  @!P1 FFMA.FTZ R5, R29, R30, R5 ;  /* 0x0000001e1d059223 */ /* 0x000fe20000010005 */
[----:B------:R-:W-:Y:S01]  /*6ce0*/  @!P1 F2FP.BF16.PACK_AB R3, R4, R3 ;  /* 0x000000030403923e */ /* 0x000fe200000010ff */
[----:B------:R-:W-:Y:S02]  /*6cf0*/  @!P1 FMUL.FTZ R8, R14, R8 ;  /* 0x000000080e089220 */ /* 0x000fe40000410000 */
[----:B------:R-:W-:Y:S02]  /*6d00*/  @!P1 FFMA.FTZ R6, R31, R32, R6 ;  /* 0x000000201f069223 */ /* 0x000fe40000010006 */
        /* <DEDUP_REMOVED lines=12> */
.L_x_596:
        /* <DEDUP_REMOVED lines=19> */
.L_x_628:
[----:B-123--:R-:W-:Y:S05]  /*6f00*/  BSYNC B0 ;  /* 0x0000000000007941 */ /* 0x00efea0003800000 */
.L_x_627:
        /* <DEDUP_REMOVED lines=15> */
.L_x_630:
[----:B------:R-:W-:Y:S05]  /*7000*/  BSYNC B0 ;  /* 0x0000000000007941 */ /* 0x000fea0003800000 */
.L_x_629:
        /* <DEDUP_REMOVED lines=15> */
.L_x_632:
[----:B------:R-:W-:Y:S05]  /*7100*/  BSYNC B0 ;  /* 0x0000000000007941 */ /* 0x000fea0003800000 */
.L_x_631:
[----:B-12---:R-:W1:Y:S01]  /*7110*/  SHFL.IDX PT, R164, R164, 0x3, 0x181f ;  /* 0x00781f00a4a47f89 */ /* 0x006e6200000e0000 */
[----:B------:R-:W-:Y:S03]  /*7120*/  ISETP.GE.AND P0, PT, R0, 0x61, PT ;  /* 0x000000610000780c */ /* 0x000fe60003f06270 */
[----:B------:R-:W2:Y:S10]  /*7130*/  SHFL.IDX PT, R165, R165, 0x3, 0x181f ;  /* 0x00781f00a5a57f89 */ /* 0x000eb400000e0000 */
[----:B------:R-:W-:-:S05]  /*7140*/  @!P0 BRA `(.L_x_618) ;  /* 0x000000a000008947 */ /* 0x000fca0003800000 */
[----:B---3--:R-:W3:Y:S01]  /*7150*/  @!P5 LDS.128 R4, [R135+0xb100] ;  /* 0x00b100008704d984 */ /* 0x008ee20000000c00 */
[CC--:B--2---:R-:W-:Y:S04]  /*7160*/  @!P5 LEA R14, P0, R10.reuse, R165.reuse, 0x1 ;  /* 0x000000a50a0ed211 */ /* 0x0c4fe800078008ff */
[-C--:B-1----:R-:W-:Y:S02]  /*7170*/  @!P5 LEA.HI.X R15, R10, R164.reuse, R11, 0x1, P0 ;  /* 0x000000a40a0fd211 */ /* 0x082fe400000f0c0b */
[----:B------:R-:W-:Y:S11]  /*7180*/  ISETP.GE.AND P0, PT, R139, c[0x0][0x1d4], PT ;  /* 0x000075008b007a0c */ /* 0x000ff60003f06270 */
[----:B------:R-:W-:Y:S02]  /*7190*/  @!UPT UIADD3 URZ, URZ, URZ, URZ ;  /* 0x0000003f3f3ff290 */ /* 0x000fe4000fffe03f */
[C---:B------:R-:W-:Y:S04]  /*71a0*/  @!P0 LEA R2, P1, R132.reuse, R165, 0x1 ;  /* 0x000000a584028211 */ /* 0x040fe800078208ff */
[----:B----4-:R-:W-:Y:S01]  /*71b0*/  @!P0 LEA.HI.X R3, R132, R164, R111, 0x1, P1 ;  /* 0x000000a484038211 */ /* 0x010fe200008f0c6f */
[----:B---3--:R-:W-:Y:S04]  /*71c0*/  @!P5 ST.E.128 [R14.64], R4 ;  /* 0x000000040e00d985 */ /* 0x008fe8000c101d16 */
[----:B------:R-:W1:Y:S04]  /*71d0*/  @!P0 LDS.128 R4, [R135+0xf100] ;  /* 0x00f1000087048984 */ /* 0x000e680000000c00 */
[----:B-1----:R1:W-:Y:S02]  /*71e0*/  @!P0 ST.E.128 [R2.64], R4 ;  /* 0x0000000402008985 */ /* 0x0023e4000c101d16 */
.L_x_618:
[----:B------:R-:W-:Y:S05]  /*71f0*/  BSYNC B2 ;  /* 0x0000000000027941 */ /* 0x000fea0003800000 */
.L_x_595:
[----:B------:R-:W-:Y:S01]  /*7200*/  IMAD.IADD R81, R85, 0x1, -R81 ;  /* 0x0000000155517824 */ /* 0x000fe200078e0a51 */
[----:B------:R-:W-:Y:S01]  /*7210*/  LEA R14, P0, R134, R156, 0x7 ;  /* 0x0000009c860e7211 */ /* 0x000fe200078038ff */
[----:B------:R-:W-:Y:S01]  /*7220*/  BSSY B0, `(.L_x_633) ;  /* 0x0000057000007945 */ /* 0x000fe20003800000 */
[----:B------:R-:W-:Y:S02]  /*7230*/  ISETP.NE.AND P6, PT, R142, RZ, PT ;  /* 0x000000ff8e00720c */ /* 0x000fe40003fc5270 */
[C---:B------:R-:W-:Y:S02]  /*7240*/  ISETP.GE.AND P2, PT, R81.reuse, 0x21, PT ;  /* 0x000000215100780c */ /* 0x040fe40003f46270 */
[C---:B------:R-:W-:Y:S02]  /*7250*/  ISETP.GE.AND P1, PT, R81.reuse, 0x41, PT ;  /* 0x000000415100780c */ /* 0x040fe40003f26270 */
        /* <DEDUP_REMOVED lines=61> */
[C---:B----4-:R-:W-:Y:S01]  /*7630*/  IMAD.WIDE.U32 R4, R117.reuse, c[0x0][0x218], R2 ;  /* 0x0000860075047a25 */ /* 0x050fe200078e0002 */
        /* <DEDUP_REMOVED lines=21> */
.L_x_634:
[----:B------:R-:W-:Y:S05]  /*7790*/  BSYNC B0 ;  /* 0x0000000000007941 */ /* 0x000fea0003800000 */
.L_x_633:
        /* <DEDUP_REMOVED lines=15> */
.L_x_636:
[----:B------:R-:W-:Y:S05]  /*7890*/  BSYNC B0 ;  /* 0x0000000000007941 */ /* 0x000fea0003800000 */
.L_x_635:
        /* <DEDUP_REMOVED lines=15> */
.L_x_638:
[----:B------:R-:W-:Y:S05]  /*7990*/  BSYNC B0 ;  /* 0x0000000000007941 */ /* 0x000fea0003800000 */
.L_x_637:
        /* <DEDUP_REMOVED lines=15> */
.L_x_640:
[----:B------:R-:W-:Y:S05]  /*7a90*/  BSYNC B0 ;  /* 0x0000000000007941 */ /* 0x000fea0003800000 */
.L_x_639:
        /* <DEDUP_REMOVED lines=37> */
.L_x_594:
[----:B-12---:R-:W-:Y:S01]  /*7cf0*/  UIADD3 UR6, UR14, 0x7f, URZ ;  /* 0x0000007f0e067890 */ /* 0x006fe2000fffe03f */
[----:B------:R-:W-:Y:S01]  /*7d00*/  PLOP3.LUT P2, PT, PT, PT, PT, 0x80, 0x0 ;  /* 0x000000000000781c */ /* 0x000fe20003f4f070 */
[----:B------:R-:W-:Y:S01]  /*7d10*/  ULDC.64 UR4, c[0x0][0x2c8] ;  /* 0x0000b20000047ab9 */ /* 0x000fe20000000a00 */
[----:B------:R-:W-:Y:S01]  /*7d20*/  IMAD.MOV.U32 R3, RZ, RZ, RZ ;  /* 0x000000ffff037224 */ /* 0x000fe200078e00ff */
[----:B------:R-:W-:Y:S01]  /*7d30*/  UIMAD.WIDE.U32 UR18, UR6, UR4, URZ ;  /* 0x00000004061272a5 */ /* 0x000fe2000f8e003f */
[----:B------:R-:W-:Y:S01]  /*7d40*/  IMAD.MOV.U32 R114, RZ, RZ, RZ ;  /* 0x000000ffff727224 */ /* 0x000fe200078e00ff */
[----:B------:R-:W-:Y:S01]  /*7d50*/  MOV R4, RZ ;  /* 0x000000ff00047202 */ /* 0x000fe20000000f00 */
[----:B------:R-:W-:Y:S01]  /*7d60*/  IMAD.MOV.U32 R112, RZ, RZ, RZ ;  /* 0x000000ffff707224 */ /* 0x000fe200078e00ff */
[----:B------:R-:W-:Y:S01]  /*7d70*/  @UP2 USHF.R.U32.HI UR6, URZ, UR5, UR19 ;  /* 0x000000053f062299 */ /* 0x000fe20008011613 */
[----:B------:R-:W-:Y:S01]  /*7d80*/  CS2R R118, SRZ ;  /* 0x0000000000767805 */ /* 0x000fe2000001ff00 */
[----:B------:R-:W-:Y:S01]  /*7d90*/  CS2R R116, SRZ ;  /* 0x0000000000747805 */ /* 0x000fe2000001ff00 */
[----:B------:R-:W-:Y:S01]  /*7da0*/  CS2R R110, SRZ ;  /* 0x00000000006e7805 */ /* 0x000fe2000001ff00 */
[----:B------:R-:W-:Y:S01]  /*7db0*/  UIADD3 UR6, UR9, UR6, URZ ;  /* 0x0000000609067290 */ /* 0x000fe2000fffe03f */
[----:B------:R-:W-:Y:S01]  /*7dc0*/  CS2R R108, SRZ ;  /* 0x00000000006c7805 */ /* 0x000fe2000001ff00 */
[----:B------:R-:W-:Y:S01]  /*7dd0*/  CS2R R106, SRZ ;  /* 0x00000000006a7805 */ /* 0x000fe2000001ff00 */
[----:B------:R-:W-:Y:S01]  /*7de0*/  CS2R R104, SRZ ;  /* 0x0000000000687805 */ /* 0x000fe2000001ff00 */
        /* <DEDUP_REMOVED lines=8> */
[----:B------:R-:W-:Y:S01]  /*7e70*/  USHF.R.S32.HI UR4, URZ, 0x7, UR4 ;  /* 0x000000073f047899 */ /* 0x000fe20008011404 */
[----:B------:R-:W-:Y:S01]  /*7e80*/  CS2R R94, SRZ ;  /* 0x00000000005e7805 */ /* 0x000fe2000001ff00 */
[----:B------:R-:W-:Y:S01]  /*7e90*/  CS2R R92, SRZ ;  /* 0x00000000005c7805 */ /* 0x000fe2000001ff00 */
[----:B------:R-:W-:Y:S01]  /*7ea0*/  CS2R R90, SRZ ;  /* 0x00000000005a7805 */ /* 0x000fe2000001ff00 */
[----:B------:R-:W-:Y:S01]  /*7eb0*/  UISETP.LT.AND UP0, UPT, UR10, UR4, UPT ;  /* 0x000000040a00728c */ /* 0x000fe2000bf01270 */
[----:B-----5:R-:W-:Y:S01]  /*7ec0*/  CS2R R88, SRZ ;  /* 0x0000000000587805 */ /* 0x020fe2000001ff00 */
        /* <DEDUP_REMOVED lines=18> */
[----:B------:R-:W-:-:S07]  /*7ff0*/  IMAD.MOV.U32 R8, RZ, RZ, RZ ;  /* 0x000000ffff087224 */ /* 0x000fce00078e00ff */
[----:B------:R-:W-:Y:S05]  /*8000*/  @!P0 BRA `(.L_x_642) ;  /* 0x0001245000008947 */ /* 0x000fea0003800000 */
[----:B------:R-:W-:Y:S02]  /*8010*/  ULDC.64 UR4, c[0x0][0x340] ;  /* 0x0000d00000047ab9 */ /* 0x000fe40000000a00 */
[----:B------:R-:W-:Y:S02]  /*8020*/  UISETP.NE.U32.AND UP0, UPT, URZ, UR4, UPT ;  /* 0x000000043f00728c */ /* 0x000fe4000bf05070 */
        /* <DEDUP_REMOVED lines=9> */
[----:B------:R-:W-:Y:S02]  /*80c0*/  ULDC.64 UR4, c[0x0][0x2b0] ;  /* 0x0000ac0000047ab9 */ /* 0x000fe40000000a00 */
[----:B------:R-:W-:Y:S01]  /*80d0*/  LEA.HI R6, R5, R75, RZ, 0x3 ;  /* 0x0000004b05067211 */ /* 0x000fe200078f18ff */
[----:B------:R1:W2:Y:S04]  /*80e0*/  @P0 LDG.E R0, [R2.64] ;  /* 0x0000001602000981 */ /* 0x0002a8000c1e1900 */
[----:B------:R-:W-:Y:S01]  /*80f0*/  BAR.SYNC.DEFER_BLOCKING 0x0 ;  /* 0x0000000000007b1d */ /* 0x000fe20000010000 */
[----:B------:R-:W-:Y:S01]  /*8100*/  ISETP.NE.AND P1, PT, R235, 0x1, PT ;  /* 0x00000001eb00780c */ /* 0x000fe20003f25270 */
[----:B------:R-:W-:-:S02]  /*8110*/  IMAD.MOV.U32 R237, RZ, RZ, RZ ;  /* 0x000000ffffed7224 */ /* 0x000fc400078e00ff */
[----:B-1----:R-:W-:Y:S02]  /*8120*/  IMAD.U32 R2, RZ, RZ, UR10 ;  /* 0x0000000aff027e24 */ /* 0x002fe4000f8e00ff */
[----:B--2---:R1:W2:Y:S02]  /*8130*/  @P0 R2UR UR7, R0 ;  /* 0x00000000000703c2 */ /* 0x0042a400000e0000 */
[----:B--2---:R-:W-:Y:S02]  /*8140*/  @!UP0 UMOV UR7, UR21 ;  /* 0x0000001500078c82 */ /* 0x004fe40008000000 */
[----:B------:R-:W-:Y:S02]  /*8150*/  USHF.R.S32.HI UR6, URZ, 0x1f, UR7 ;  /* 0x0000001f3f067899 */ /* 0x000fe40008011407 */
[----:B------:R-:W-:Y:S02]  /*8160*/  UIMAD.WIDE.U32 UR18, UR7, UR4, URZ ;  /* 0x00000004071272a5 */ /* 0x000fe4000f8e003f */
[----:B------:R-:W-:-:S04]  /*8170*/  UIMAD UR6, UR6, UR4, URZ ;  /* 0x00000004060672a4 */ /* 0x000fc8000f8e023f */
[----:B------:R-:W-:-:S04]  /*8180*/  UIMAD UR5, UR7, UR5, UR6 ;  /* 0x00000005070572a4 */ /* 0x000fc8000f8e0206 */
[----:B------:R-:W-:Y:S01]  /*8190*/  UIADD3 UR8, UR19, UR5, URZ ;  /* 0x0000000513087290 */ /* 0x000fe2000fffe03f */
[----:B-1----:R-:W-:Y:S01]  /*81a0*/  LOP3.LUT R0, R6, 0xfffffff8, RZ, 0xc0, !PT ;  /* 0xfffffff806007812 */ /* 0x002fe200078ec0ff */
[----:B------:R-:W-:Y:S01]  /*81b0*/  USHF.R.S32.HI UR6, URZ, 0x1f, UR17 ;  /* 0x0000001f3f067899 */ /* 0x000fe20008011411 */
[----:B------:R-:W-:Y:S01]  /*81c0*/  SHF.R.S32.HI R6, RZ, 0x3, R6 ;  /* 0x00000003ff067819 */ /* 0x000fe20000011406 */
[----:B------:R-:W-:Y:S02]  /*81d0*/  ULDC.64 UR4, c[0x0][0x178] ;  /* 0x00005e0000047ab9 */ /* 0x000fe40000000a00 */
[----:B------:R-:W-:-:S04]  /*81e0*/  IMAD.IADD R0, R75, 0x1, -R0 ;  /* 0x000000014b007824 */ /* 0x000fc800078e0a00 */
[----:B------:R-:W-:-:S04]  /*81f0*/  IMAD R236, R0, 0x20, R6 ;  /* 0x0000002000ec7824 */ /* 0x000fc800078e0206 */
[----:B------:R-:W-:-:S05]  /*8200*/  IMAD R2, R2, 0x80, R236 ;  /* 0x0000008002027824 */ /* 0x000fca00078e02ec */
        /* <DEDUP_REMOVED lines=18> */
[C---:B------:R-:W-:Y:S01]  /*8330*/  IMAD.SHL.U32 R14, R6.reuse, 0x40, RZ ;  /* 0x00000040060e7824 */ /* 0x040fe200078e00ff */
[----:B------:R-:W-:Y:S01]  /*8340*/  ULDC.64 UR6, c[0x0][0x348] ;  /* 0x0000d20000067ab9 */ /* 0x000fe20000000a00 */
[----:B------:R-:W-:Y:S01]  /*8350*/  IADD3 R16, R6, UR14, RZ ;  /* 0x0000000e06107c10 */ /* 0x000fe2000fffe0ff */
[----:B------:R-:W-:Y:S01]  /*8360*/  UISETP.NE.U32.AND UP0, UPT, URZ, UR6, UPT ;  /* 0x000000063f00728c */ /* 0x000fe2000bf05070 */
[----:B------:R-:W-:Y:S01]  /*8370*/  IMAD.SHL.U32 R244, R0, 0x8, RZ ;  /* 0x0000000800f47824 */ /* 0x000fe200078e00ff */
[----:B------:R-:W-:Y:S01]  /*8380*/  ULDC.64 UR4, c[0x0][0x1b8] ;  /* 0x00006e0000047ab9 */ /* 0x000fe20000000a00 */
[----:B------:R-:W-:Y:S01]  /*8390*/  LEA.HI R13, R5, R75, RZ, 0x6 ;  /* 0x0000004b050d7211 */ /* 0x000fe200078f30ff */
[----:B------:R-:W-:Y:S01]  /*83a0*/  UISETP.NE.AND.EX UP0, UPT, URZ, UR7, UPT, UP0 ;  /* 0x000000073f00728c */ /* 0x000fe2000bf05300 */
[----:B------:R-:W-:Y:S01]  /*83b0*/  @P1 IMAD.HI.U32 R4, R3, c[0x0][0x2c8], RZ ;  /* 0x0000b20003041a27 */ /* 0x000fe200078e00ff */
[----:B------:R-:W-:Y:S01]  /*83c0*/  UIADD3 UR25, UR25, UR17, URZ ;  /* 0x0000001119197290 */ /* 0x000fe2000fffe03f */
[----:B------:R-:W-:Y:S01]  /*83d0*/  LOP3.LUT R14, R14, 0x1c0, RZ, 0xc0, !PT ;  /* 0x000001c00e0e7812 */ /* 0x000fe200078ec0ff */
[----:B------:R-:W-:Y:S01]  /*83e0*/  UIMAD UR6, UR12, UR4, URZ ;  /* 0x000000040c0672a4 */ /* 0x000fe2000f8e023f */
[----:B------:R-:W-:Y:S01]  /*83f0*/  IMAD.MOV R2, RZ, RZ, -R2 ;  /* 0x000000ffff027224 */ /* 0x000fe200078e0a02 */
[----:B------:R-:W-:Y:S01]  /*8400*/  USHF.R.S32.HI UR7, URZ, 0x1f, UR21 ;  /* 0x0000001f3f077899 */ /* 0x000fe20008011415 */
[----:B------:R-:W-:Y:S01]  /*8410*/  IMAD.SHL.U32 R13, R13, 0x8, RZ ;  /* 0x000000080d0d7824 */ /* 0x000fe200078e00ff */
[----:B------:R-:W-:Y:S01]  /*8420*/  UIMAD UR6, UR13, UR5, UR6 ;  /* 0x000000050d0672a4 */ /* 0x000fe2000f8e0206 */
[----:B------:R-:W-:Y:S01]  /*8430*/  IMAD R238, R2, c[0x0][0x2b8], R238 ;  /* 0x0000ae0002ee7a24 */ /* 0x000fe200078e02ee */
[----:B------:R-:W-:Y:S01]  /*8440*/  UIMAD.WIDE.U32 UR24, UR13, UR4, UR24 ;  /* 0x000000040d1872a5 */ /* 0x000fe2000f8e0018 */
[--C-:B-1----:R-:W-:Y:S01]  /*8450*/  IMAD.MOV.U32 R8, RZ, RZ, R3.reuse ;  /* 0x000000ffff087224 */ /* 0x102fe200078e0003 */
[----:B------:R-:W-:Y:S01]  /*8460*/  USEL UR7, UR7, URZ, !UP0 ;  /* 0x0000003f07077287 */ /* 0x000fe2000c000000 */
[----:B------:R-:W-:Y:S01]  /*8470*/  @P0 SHF.R.U32.HI R8, RZ, c[0x0][0x2cc], R4 ;  /* 0x0000b300ff080a19 */ /* 0x000fe20000011604 */
[----:B------:R-:W-:Y:S01]  /*8480*/  ULDC.64 UR4, c[0x0][0x1c0] ;  /* 0x0000700000047ab9 */ /* 0x000fe20000000a00 */
[----:B------:R-:W-:Y:S01]  /*8490*/  SHF.R.U32.HI R12, RZ, 0x3, R14 ;  /* 0x00000003ff0c7819 */ /* 0x000fe2000001160e */
[----:B------:R-:W-:Y:S01]  /*84a0*/  USEL UR9, UR21, URZ, !UP0 ;  /* 0x0000003f15097287 */ /* 0x000fe2000c000000 */
[--C-:B------:R-:W-:Y:S01]  /*84b0*/  SHF.R.S32.HI R7, RZ, 0x1f, R8.reuse ;  /* 0x0000001fff077819 */ /* 0x100fe20000011408 */
[----:B------:R-:W-:Y:S01]  /*84c0*/  UIMAD UR7, UR7, UR4, URZ ;  /* 0x00000004070772a4 */ /* 0x000fe2000f8e023f */
[----:B------:R-:W-:Y:S01]  /*84d0*/  IMAD.MOV R4, RZ, RZ, -R8 ;  /* 0x000000ffff047224 */ /* 0x000fe200078e0a08 */
[----:B------:R-:W-:Y:S01]  /*84e0*/  UIADD3 UR25, UR25, UR6, URZ ;  /* 0x0000000619197290 */ /* 0x000fe2000fffe03f */
[----:B------:R-:W-:Y:S01]  /*84f0*/  LOP3.LUT R13, R13, 0xfffffe00, RZ, 0xc0, !PT ;  /* 0xfffffe000d0d7812 */ /* 0x000fe200078ec0ff */
[----:B------:R-:W-:Y:S01]  /*8500*/  UIMAD UR5, UR9, UR5, UR7 ;  /* 0x00000005090572a4 */ /* 0x000fe2000f8e0207 */
[----:B------:R-:W-:Y:S01]  /*8510*/  IMAD R7, R7, c[0x0][0x1b0], RZ ;  /* 0x00006c0007077a24 */ /* 0x000fe200078e02ff */
[----:B------:R-:W-:Y:S01]  /*8520*/  UIMAD.WIDE.U32 UR24, UR9, UR4, UR24 ;  /* 0x00000004091872a5 */ /* 0x000fe2000f8e0018 */
[----:B------:R-:W-:Y:S01]  /*8530*/  IMAD R4, R4, c[0x0][0x2c4], R3 ;  /* 0x0000b10004047a24 */ /* 0x000fe200078e0203 */
[----:B------:R-:W-:Y:S01]  /*8540*/  ULDC UR17, c[0x0][0x2c4] ;  /* 0x0000b10000117ab9 */ /* 0x000fe20000000800 */
[----:B------:R-:W-:Y:S01]  /*8550*/  IMAD R7, R8, c[0x0][0x1b4], R7 ;  /* 0x00006d0008077a24 */ /* 0x000fe200078e0207 */
[----:B------:R-:W-:Y:S01]  /*8560*/  UIADD3 UR5, UR25, UR5, URZ ;  /* 0x0000000519057290 */ /* 0x000fe2000fffe03f */
[----:B------:R-:W-:Y:S01]  /*8570*/  IADD3 R3, R16, 0x60, RZ ;  /* 0x0000006010037810 */ /* 0x000fe20007ffe0ff */
[----:B------:R-:W-:Y:S01]  /*8580*/  IMAD.U32 R11, RZ, RZ, UR25 ;  /* 0x00000019ff0b7e24 */ /* 0x000fe2000f8e00ff */
[----:B------:R-:W-:Y:S01]  /*8590*/  UIMAD UR17, UR20, UR17, URZ ;  /* 0x00000011141172a4 */ /* 0x000fe2000f8e023f */
[----:B------:R-:W-:Y:S01]  /*85a0*/  IMAD.U32 R10, RZ, RZ, UR24 ;  /* 0x00000018ff0a7e24 */ /* 0x000fe2000f8e00ff */
[----:B------:R-:W-:Y:S01]  /*85b0*/  ULEA UR24, UR10, 0xffffff80, 0x7 ;  /* 0xffffff800a187891 */ /* 0x000fe2000f8e383f */
[----:B------:R-:W-:Y:S01]  /*85c0*/  IMAD.U32 R11, RZ, RZ, UR5 ;  /* 0x00000005ff0b7e24 */ /* 0x000fe2000f8e00ff */
[----:B------:R-:W-:Y:S01]  /*85d0*/  ULDC.64 UR4, c[0x0][0x1e8] ;  /* 0x00007a0000047ab9 */ /* 0x000fe20000000a00 */
[----:B------:R-:W-:Y:S01]  /*85e0*/  IMAD.WIDE.U32 R30, R238, c[0x0][0x1e0], RZ ;  /* 0x00007800ee1e7a25 */ /* 0x000fe200078e00ff */
[----:B------:R-:W-:Y:S01]  /*85f0*/  ISETP.GE.AND P3, PT, R16, UR17, PT ;  /* 0x0000001110007c0c */ /* 0x000fe2000bf66270 */
[----:B------:R-:W-:Y:S01]  /*8600*/  UIMAD.WIDE.U32 UR26, UR13, UR4, URZ ;  /* 0x000000040d1a72a5 */ /* 0x000fe2000f8e003f */
[----:B------:R-:W-:Y:S01]  /*8610*/  ISETP.GE.AND P5, PT, R3, UR17, PT ;  /* 0x0000001103007c0c */ /* 0x000fe2000bfa6270 */
[----:B------:R-:W-:Y:S01]  /*8620*/  IMAD.WIDE.U32 R8, R8, c[0x0][0x1b0], R10 ;  /* 0x00006c0008087a25 */ /* 0x000fe200078e000a */
[----:B------:R-:W-:Y:S01]  /*8630*/  SHF.R.S32.HI R10, RZ, 0x1f, R4 ;  /* 0x0000001fff0a7819 */ /* 0x000fe20000011404 */
[----:B------:R-:W-:Y:S01]  /*8640*/  UIMAD UR4, UR12, UR4, URZ ;  /* 0x000000040c0472a4 */ /* 0x000fe2000f8e023f */
[----:B------:R-:W-:Y:S01]  /*8650*/  SHF.R.S32.HI R11, RZ, 0x1f, R238 ;  /* 0x0000001fff0b7819 */ /* 0x000fe200000114ee */
[----:B------:R-:W-:Y:S01]  /*8660*/  IMAD.IADD R9, R9, 0x1, R7 ;  /* 0x0000000109097824 */ /* 0x000fe200078e0207 */
[----:B------:R-:W-:Y:S01]  /*8670*/  IADD3 R7, R16, 0x20, RZ ;  /* 0x0000002010077810 */ /* 0x000fe20007ffe0ff */
[----:B------:R-:W-:Y:S01]  /*8680*/  IMAD R10, R10, c[0x0][0x1a8], RZ ;  /* 0x00006a000a0a7a24 */ /* 0x000fe200078e02ff */
[----:B------:R-:W-:Y:S01]  /*8690*/  UIMAD UR4, UR13, UR5, UR4 ;  /* 0x000000050d0472a4 */ /* 0x000fe2000f8e0204 */
[C---:B------:R-:W-:Y:S01]  /*86a0*/  IMAD.WIDE.U32 R8, R4.reuse, c[0x0][0x1a8], R8 ;  /* 0x00006a0004087a25 */ /* 0x040fe200078e0008 */
[----:B------:R-:W-:Y:S01]  /*86b0*/  ISETP.GE.AND P4, PT, R7, UR17, PT ;  /* 0x0000001107007c0c */ /* 0x000fe2000bf86270 */
[----:B------:R-:W-:Y:S01]  /*86c0*/  UIADD3 UR24, UR11, -UR24, URZ ;  /* 0x800000180b187290 */ /* 0x000fe2000fffe03f */
[----:B------:R-:W-:Y:S01]  /*86d0*/  P2R R15, PR, RZ, 0x20 ;  /* 0x00000020ff0f7803 */ /* 0x000fe20000000000 */
[----:B------:R-:W-:Y:S01]  /*86e0*/  IMAD R10, R4, c[0x0][0x1ac], R10 ;  /* 0x00006b00040a7a24 */ /* 0x000fe200078e020a */
[----:B------:R-:W-:Y:S01]  /*86f0*/  LEA R19, P0, R8, c[0x0][0x160], 0x1 ;  /* 0x0000580008137a11 */ /* 0x000fe200078008ff */
[----:B------:R-:W-:Y:S01]  /*8700*/  IMAD R3, R11, c[0x0][0x1e0], RZ ;  /* 0x000078000b037a24 */ /* 0x000fe200078e02ff */
[----:B------:R-:W-:Y:S01]  /*8710*/  IADD3 R4, R16, 0x40, RZ ;  /* 0x0000004010047810 */ /* 0x000fe20007ffe0ff */
[----:B------:R-:W-:Y:S01]  /*8720*/  IMAD.IADD R10, R9, 0x1, R10 ;  /* 0x00000001090a7824 */ /* 0x000fe200078e020a */
[----:B------:R-:W-:Y:S01]  /*8730*/  LOP3.LUT R9, R14, 0x38, R244, 0xf8, !PT ;  /* 0x000000380e097812 */ /* 0x000fe200078ef8f4 */
[----:B------:R-:W-:Y:S01]  /*8740*/  SHFL.IDX PT, R28, R19, RZ, 0x181f ;  /* 0x00181fff131c7589 */ /* 0x000fe200000e0000 */
[----:B------:R-:W-:Y:S01]  /*8750*/  ISETP.GE.AND P6, PT, R4, UR17, PT ;  /* 0x0000001104007c0c */ /* 0x000fe2000bfc6270 */
[----:B------:R-:W-:Y:S01]  /*8760*/  IMAD R3, R238, c[0x0][0x1e4], R3 ;  /* 0x00007900ee037a24 */ /* 0x000fe200078e0203 */
[----:B------:R-:W-:Y:S01]  /*8770*/  LEA.HI.X R10, R8, c[0x0][0x164], R10, 0x1, P0 ;  /* 0x00005900080a7a11 */ /* 0x000fe200000f0c0a */
[----:B------:R-:W-:Y:S01]  /*8780*/  SHFL.IDX PT, R24, R19, 0x1, 0x181f ;  /* 0x00381f0013187f89 */ /* 0x000fe200000e0000 */
[C---:B------:R-:W-:Y:S01]  /*8790*/  IADD3 R8, R244.reuse, 0x40, RZ ;  /* 0x00000040f4087810 */ /* 0x040fe20007ffe0ff */
[----:B------:R-:W-:Y:S01]  /*87a0*/  IMAD.IADD R3, R31, 0x1, R3 ;  /* 0x000000011f037824 */ /* 0x000fe200078e0203 */
[----:B------:R-:W-:Y:S01]  /*87b0*/  LOP3.LUT R9, R9, R12, RZ, 0x3c, !PT ;  /* 0x0000000c09097212 */ /* 0x000fe200078e3cff */
[----:B------:R-:W1:Y:S01]  /*87c0*/  SHFL.IDX PT, R29, R10, RZ, 0x181f ;  /* 0x00181fff0a1d7589 */ /* 0x000e6200000e0000 */
[--C-:B------:R-:W-:Y:S01]  /*87d0*/  @!P3 SHF.R.S32.HI R2, RZ, 0x1f, R8.reuse ;  /* 0x0000001fff02b819 */ /* 0x100fe20000011408 */
[----:B------:R-:W-:Y:S01]  /*87e0*/  UIADD3 UR9, UR27, UR4, URZ ;  /* 0x000000041b097290 */ /* 0x000fe2000fffe03f */
[----:B------:R-:W-:Y:S01]  /*87f0*/  ISETP.GE.AND P0, PT, R244, c[0x0][0x198], PT ;  /* 0x00006600f4007a0c */ /* 0x000fe20003f06270 */
[----:B------:R-:W-:Y:S01]  /*8800*/  SHFL.IDX PT, R25, R10, 0x1, 0x181f ;  /* 0x00381f000a197f89 */ /* 0x000fe200000e0000 */
[-C--:B------:R-:W-:Y:S01]  /*8810*/  @!P3 LEA.HI R2, R2, R8.reuse, RZ, 0x3 ;  /* 0x000000080202b211 */ /* 0x080fe200078f18ff */
[----:B------:R-:W-:Y:S01]  /*8820*/  IMAD.IADD R9, R13, 0x1, R9 ;  /* 0x000000010d097824 */ /* 0x000fe200078e0209 */
[----:B------:R-:W-:Y:S01]  /*8830*/  ISETP.GE.AND P1, PT, R8, c[0x0][0x198], PT ;  /* 0x0000660008007a0c */ /* 0x000fe20003f26270 */
[----:B------:R-:W-:Y:S01]  /*8840*/  SHFL.IDX PT, R22, R19, 0x2, 0x181f ;  /* 0x00581f0013167f89 */ /* 0x000fe200000e0000 */
[----:B------:R-:W-:Y:S01]  /*8850*/  @!P3 LOP3.LUT R2, R2, 0xfffffff8, RZ, 0xc0, !PT ;  /* 0xfffffff80202b812 */ /* 0x000fe200078ec0ff */
[----:B------:R-:W-:Y:S01]  /*8860*/  @!P3 IMAD.SHL.U32 R20, R9, 0x2, RZ ;  /* 0x000000020914b824 */ /* 0x000fe200078e00ff */
[--C-:B------:R-:W-:Y:S01]  /*8870*/  @!P4 SHF.R.S32.HI R7, RZ, 0x1f, R8.reuse ;  /* 0x0000001fff07c819 */ /* 0x100fe20000011408 */
[----:B------:R-:W3:Y:S01]  /*8880*/  SHFL.IDX PT, R23, R10, 0x2, 0x181f ;  /* 0x00581f000a177f89 */ /* 0x000ee200000e0000 */
[----:B------:R-:W-:Y:S01]  /*8890*/  @!P6 SHF.R.S32.HI R4, RZ, 0x1f, R8 ;  /* 0x0000001fff04e819 */ /* 0x000fe20000011408 */
[----:B------:R-:W-:Y:S01]  /*88a0*/  ULDC.64 UR4, c[0x0][0x210] ;  /* 0x0000840000047ab9 */ /* 0x000fe20000000a00 */
[-C--:B------:R-:W-:Y:S01]  /*88b0*/  @!P4 LEA.HI R7, R7, R8.reuse, RZ, 0x3 ;  /* 0x000000080707c211 */ /* 0x080fe200078f18ff */
[----:B------:R4:W-:Y:S01]  /*88c0*/  SHFL.IDX PT, R21, R10, 0x3, 0x181f ;  /* 0x00781f000a157f89 */ /* 0x0009e200000e0000 */
[----:B------:R-:W-:Y:S01]  /*88d0*/  @!P6 LEA.HI R4, R4, R8, RZ, 0x3 ;  /* 0x000000080404e211 */ /* 0x000fe200078f18ff */
[----:B------:R-:W-:Y:S01]  /*88e0*/  UIMAD UR12, UR12, UR4, URZ ;  /* 0x000000040c0c72a4 */ /* 0x000fe2000f8e023f */
[----:B------:R-:W-:Y:S01]  /*88f0*/  @!P4 LOP3.LUT R7, R7, 0xfffffff8, RZ, 0xc0, !PT ;  /* 0xfffffff80707c812 */ /* 0x000fe200078ec0ff */
[----:B------:R-:W-:Y:S01]  /*8900*/  UIMAD.WIDE.U32 UR28, UR13, UR4, URZ ;  /* 0x000000040d1c72a5 */ /* 0x000fe2000f8e003f */
[----:B------:R-:W-:Y:S01]  /*8910*/  @!P6 LOP3.LUT R4, R4, 0xfffffff8, RZ, 0xc0, !PT ;  /* 0xfffffff80404e812 */ /* 0x000fe200078ec0ff */
[----:B------:R-:W-:Y:S01]  /*8920*/  UIMAD UR12, UR13, UR5, UR12 ;  /* 0x000000050d0c72a4 */ /* 0x000fe2000f8e020c */
[----:B------:R-:W-:Y:S01]  /*8930*/  IADD3 R68, -R6, UR24, RZ ;  /* 0x0000001806447c10 */ /* 0x000fe2000fffe1ff */
[----:B-1----:R-:W-:Y:S01]  /*8940*/  @!P3 IMAD.WIDE R26, R244, 0x2, R28 ;  /* 0x00000002f41ab825 */ /* 0x002fe200078e021c */
[----:B------:R-:W-:Y:S01]  /*8950*/  P2R R17, PR, RZ, 0x40 ;  /* 0x00000040ff117803 */ /* 0x000fe20000000000 */
[----:B------:R-:W-:-:S02]  /*8960*/  UIADD3 UR12, UR29, UR12, URZ ;  /* 0x0000000c1d0c7290 */ /* 0x000fc4000fffe03f */
[----:B------:R-:W-:Y:S01]  /*8970*/  @!P3 IMAD.WIDE R28, R2, 0x2, R28 ;  /* 0x00000002021cb825 */ /* 0x000fe200078e021c */
[----:B------:R3:W-:Y:S03]  /*8980*/  @!P3 LDGSTS.E.BYPASS.LTC128B.128 [R20+0x100], [R26.64], !P0 ;  /* 0x001000001a14bfae */ /* 0x0007e6000c101d56 */
[----:B------:R-:W-:Y:S01]  /*8990*/  IMAD.MOV.U32 R2, RZ, RZ, R30 ;  /* 0x000000ffff027224 */ /* 0x000fe200078e001e */
[----:B------:R1:W-:Y:S01]  /*89a0*/  @!P3 LDGSTS.E.BYPASS.LTC128B.128 [R20+0x4100], [R28.64], !P1 ;  /* 0x041000001c14bfae */ /* 0x0003e2000c901d56 */
[----:B----4-:R-:W-:Y:S02]  /*89b0*/  @!P4 IMAD.SHL.U32 R10, R9, 0x2, RZ ;  /* 0x00000002090ac824 */ /* 0x010fe400078e00ff */
[----:B---3--:R-:W-:Y:S01]  /*89c0*/  @!P6 IMAD.WIDE R26, R4, 0x2, R22 ;  /* 0x00000002041ae825 */ /* 0x008fe200078e0216 */
[----:B-1----:R-:W1:Y:S03]  /*89d0*/  SHFL.IDX PT, R20, R19, 0x3, 0x181f ;  /* 0x00781f0013147f89 */ /* 0x002e6600000e0000 */
[----:B------:R-:W-:-:S04]  /*89e0*/  @!P4 IMAD.WIDE R28, R7, 0x2, R24 ;  /* 0x00000002071cc825 */ /* 0x000fc800078e0218 */
[----:B------:R-:W-:-:S04]  /*89f0*/  @!P4 IMAD.WIDE R24, R244, 0x2, R24 ;  /* 0x00000002f418c825 */ /* 0x000fc800078e0218 */
[----:B------:R-:W-:Y:S01]  /*8a00*/  @!P6 IMAD.SHL.U32 R7, R9, 0x2, RZ ;  /* 0x000000020907e824 */ /* 0x000fe200078e00ff */
[----:B------:R3:W-:Y:S01]  /*8a10*/  @!P4 LDGSTS.E.BYPASS.LTC128B.128 [R10+0x1100], [R24.64], !P0 ;  /* 0x01100000180acfae */ /* 0x0007e2000c101d56 */
[----:B------:R-:W-:-:S03]  /*8a20*/  @!P6 IMAD.WIDE R22, R244, 0x2, R22 ;  /* 0x00000002f416e825 */ /* 0x000fc600078e0216 */
[----:B------:R4:W-:Y:S01]  /*8a30*/  @!P4 LDGSTS.E.BYPASS.LTC128B.128 [R10+0x5100], [R28.64], !P1 ;  /* 0x051000001c0acfae */ /* 0x0009e2000c901d56 */
[----:B------:R-:W-:-:S03]  /*8a40*/  @!P5 IMAD.SHL.U32 R4, R9, 0x2, RZ ;  /* 0x000000020904d824 */ /* 0x000fc600078e00ff */
[----:B------:R5:W-:Y:S04]  /*8a50*/  @!P6 LDGSTS.E.BYPASS.LTC128B.128 [R7+0x2100], [R22.64], !P0 ;  /* 0x021000001607efae */ /* 0x000be8000c101d56 */
[----:B------:R1:W-:Y:S01]  /*8a60*/  @!P6 LDGSTS.E.BYPASS.LTC128B.128 [R7+0x6100], [R26.64], !P1 ;  /* 0x061000001a07efae */ /* 0x0003e2000c901d56 */
[----:B---3--:R-:W-:-:S04]  /*8a70*/  @!P5 SHF.R.S32.HI R24, RZ, 0x1f, R8 ;  /* 0x0000001fff18d819 */ /* 0x008fc80000011408 */
[----:B------:R-:W-:Y:S02]  /*8a80*/  @!P5 LEA.HI R24, R24, R8, RZ, 0x3 ;  /* 0x000000081818d211 */ /* 0x000fe400078f18ff */
[----:B-----5:R-:W-:Y:S02]  /*8a90*/  LEA.HI R23, R5, R75, RZ, 0x4 ;  /* 0x0000004b05177211 */ /* 0x020fe400078f20ff */
[----:B------:R-:W-:Y:S02]  /*8aa0*/  @!P5 LOP3.LUT R24, R24, 0xfffffff8, RZ, 0xc0, !PT ;  /* 0xfffffff81818d812 */ /* 0x000fe400078ec0ff */
[----:B----4-:R-:W-:Y:S01]  /*8ab0*/  LOP3.LUT R10, R23, 0xfffffff0, RZ, 0xc0, !PT ;  /* 0xfffffff0170a7812 */ /* 0x010fe200078ec0ff */
[----:B-1----:R-:W-:-:S04]  /*8ac0*/  @!P5 IMAD.WIDE R26, R244, 0x2, R20 ;  /* 0x00000002f41ad825 */ /* 0x002fc800078e0214 */
[----:B------:R-:W-:Y:S01]  /*8ad0*/  IMAD.IADD R10, R75, 0x1, -R10 ;  /* 0x000000014b0a7824 */ /* 0x000fe200078e0a0a */
[----:B------:R1:W-:Y:S01]  /*8ae0*/  @!P5 LDGSTS.E.BYPASS.LTC128B.128 [R4+0x3100], [R26.64], !P0 ;  /* 0x031000001a04dfae */ /* 0x0003e2000c101d56 */
[----:B------:R-:W-:-:S03]  /*8af0*/  @!P5 IMAD.WIDE R24, R24, 0x2, R20 ;  /* 0x000000021818d825 */ /* 0x000fc600078e0214 */
[----:B------:R-:W-:Y:S02]  /*8b00*/  SHF.R.S32.HI R19, RZ, 0x1f, R10 ;  /* 0x0000001fff137819 */ /* 0x000fe4000001140a */
[----:B------:R1:W-:Y:S02]  /*8b10*/  @!P5 LDGSTS.E.BYPASS.LTC128B.128 [R4+0x7100], [R24.64], !P1 ;  /* 0x071000001804dfae */ /* 0x0003e4000c901d56 */
[----:B------:R-:W-:Y:S02]  /*8b20*/  LEA.HI R19, R19, R10, RZ, 0x3 ;  /* 0x0000000a13137211 */ /* 0x000fe400078f18ff */
[----:B------:R-:W0:Y:S01]  /*8b30*/  LDGDEPBAR ;  /* 0x00000000000079af */ /* 0x000e220000000000 */
[----:B--2---:R-:W-:Y:S01]  /*8b40*/  SHF.R.S32.HI R7, RZ, 0x1f, R237 ;  /* 0x0000001fff077819 */ /* 0x004fe200000114ed */
[----:B------:R-:W-:-:S04]  /*8b50*/  IMAD.WIDE.U32 R2, R237, c[0x0][0x1f0], R2 ;  /* 0x00007c00ed027a25 */ /* 0x000fc800078e0002 */
[----:B------:R-:W-:Y:S01]  /*8b60*/  IMAD R21, R7, c[0x0][0x1f0], RZ ;  /* 0x00007c0007157a24 */ /* 0x000fe200078e02ff */
[----:B------:R-:W-:-:S03]  /*8b70*/  IADD3 R2, P0, R2, UR26, RZ ;  /* 0x0000001a02027c10 */ /* 0x000fc6000ff1e0ff */
[----:B------:R-:W-:-:S05]  /*8b80*/  IMAD R21, R237, c[0x0][0x1f4], R21 ;  /* 0x00007d00ed157a24 */ /* 0x000fca00078e0215 */
[----:B------:R-:W-:Y:S02]  /*8b90*/  IADD3.X R21, R3, UR9, R21, P0, !PT ;  /* 0x0000000903157c10 */ /* 0x000fe400087fe415 */
[C---:B------:R-:W-:Y:S01]  /*8ba0*/  LOP3.LUT R3, R19.reuse, 0xfffffff8, RZ, 0xc0, !PT ;  /* 0xfffffff813037812 */ /* 0x040fe200078ec0ff */
[----:B------:R-:W-:Y:S01]  /*8bb0*/  IMAD.SHL.U32 R19, R19, 0x40, RZ ;  /* 0x0000004013137824 */ /* 0x000fe200078e00ff */
[----:B------:R-:W-:-:S03]  /*8bc0*/  LEA R22, P0, R2, c[0x0][0x1c8], 0x1 ;  /* 0x0000720002167a11 */ /* 0x000fc600078008ff */
[----:B-1----:R-:W-:Y:S01]  /*8bd0*/  IMAD.IADD R4, R10, 0x1, -R3 ;  /* 0x000000010a047824 */ /* 0x002fe200078e0a03 */
[----:B------:R-:W-:Y:S01]  /*8be0*/  LEA.HI.X R21, R2, c[0x0][0x1cc], R21, 0x1, P0 ;  /* 0x0000730002157a11 */ /* 0x000fe200000f0c15 */
[----:B------:R-:W-:Y:S01]  /*8bf0*/  SHFL.IDX PT, R24, R22, RZ, 0x181f ;  /* 0x00181fff16187589 */ /* 0x000fe200000e0000 */
[----:B------:R-:W-:Y:S02]  /*8c00*/  IMAD.MOV.U32 R3, RZ, RZ, 0x10 ;  /* 0x00000010ff037424 */ /* 0x000fe400078e00ff */
[----:B------:R-:W-:Y:S01]  /*8c10*/  R2P PR, R4, 0x6 ;  /* 0x0000000604007804 */ /* 0x000fe20000000000 */
[----:B------:R-:W1:Y:S01]  /*8c20*/  SHFL.IDX PT, R25, R21, RZ, 0x181f ;  /* 0x00181fff15197589 */ /* 0x000e6200000e0000 */
[----:B------:R-:W-:Y:S01]  /*8c30*/  ISETP.GE.AND P0, PT, R68, 0x1, PT ;  /* 0x000000014400780c */ /* 0x000fe20003f06270 */
[----:B------:R-:W-:Y:S01]  /*8c40*/  IMAD.SHL.U32 R4, R4, 0x40, RZ ;  /* 0x0000004004047824 */ /* 0x000fe200078e00ff */
[----:B------:R-:W-:Y:S01]  /*8c50*/  ISETP.GE.AND P6, PT, R244, c[0x0][0x1d4], PT ;  /* 0x00007500f4007a0c */ /* 0x000fe20003fc6270 */
[----:B------:R-:W-:Y:S01]  /*8c60*/  IMAD.MOV.U32 R2, RZ, RZ, 0x20 ;  /* 0x00000020ff027424 */ /* 0x000fe200078e00ff */
[----:B------:R-:W-:-:S02]  /*8c70*/  ISETP.GE.AND P5, PT, R8, c[0x0][0x1d4], PT ;  /* 0x0000750008007a0c */ /* 0x000fc40003fa6270 */
[----:B------:R-:W-:Y:S02]  /*8c80*/  LOP3.LUT R4, R4, 0x1c0, RZ, 0xc0, !PT ;  /* 0x000001c004047812 */ /* 0x000fe400078ec0ff */
[----:B------:R-:W-:Y:S02]  /*8c90*/  SEL R3, R3, 0xfffffff0, !P1 ;  /* 0xfffffff003037807 */ /* 0x000fe40004800000 */
[----:B------:R-:W-:Y:S02]  /*8ca0*/  SEL R2, R2, 0xffffffe0, !P2 ;  /* 0xffffffe002027807 */ /* 0x000fe40005000000 */
[----:B------:R-:W-:Y:S01]  /*8cb0*/  SEL R72, RZ, 0x10, P5 ;  /* 0x00000010ff487807 */ /* 0x000fe20002800000 */
[----:B------:R-:W-:Y:S01]  /*8cc0*/  @P0 IMAD.SHL.U32 R20, R9, 0x2, RZ ;  /* 0x0000000209140824 */ /* 0x000fe200078e00ff */
[----:B------:R-:W-:Y:S02]  /*8cd0*/  @P0 SHF.R.S32.HI R10, RZ, 0x1f, R8 ;  /* 0x0000001fff0a0819 */ /* 0x000fe40000011408 */
[----:B------:R-:W-:-:S02]  /*8ce0*/  ISETP.GT.AND P1, PT, R236, 0x7f, PT ;  /* 0x0000007fec00780c */ /* 0x000fc40003f24270 */
[----:B------:R-:W-:-:S04]  /*8cf0*/  @P0 LEA.HI R10, R10, R8, RZ, 0x3 ;  /* 0x000000080a0a0211 */ /* 0x000fc800078f18ff */
[----:B------:R-:W-:Y:S01]  /*8d00*/  @P0 LOP3.LUT R10, R10, 0xfffffff8, RZ, 0xc0, !PT ;  /* 0xfffffff80a0a0812 */ /* 0x000fe200078ec0ff */
[----:B-1----:R-:W-:-:S04]  /*8d10*/  @P0 IMAD.WIDE R26, R244, 0x2, R24 ;  /* 0x00000002f41a0825 */ /* 0x002fc800078e0218 */
[----:B------:R-:W-:Y:S01]  /*8d20*/  @P0 IMAD.WIDE R24, R10, 0x2, R24 ;  /* 0x000000020a180825 */ /* 0x000fe200078e0218 */
[----:B------:R1:W-:Y:S04]  /*8d30*/  @P0 LDGSTS.E.BYPASS.LTC128B.128 [R20+0x8100], [R26.64], !P6 ;  /* 0x081000001a140fae */ /* 0x0003e8000f101d56 */
[----:B------:R2:W-:Y:S01]  /*8d40*/  @P0 LDGSTS.E.BYPASS.LTC128B.128 [R20+0xc100], [R24.64], !P5 ;  /* 0x0c10000018140fae */ /* 0x0005e2000e901d56 */
[----:B------:R-:W-:-:S13]  /*8d50*/  ISETP.GE.AND P0, PT, R68, 0x21, PT ;  /* 0x000000214400780c */ /* 0x000fda0003f06270 */
[----:B------:R-:W-:-:S04]  /*8d60*/  @P0 SHF.R.S32.HI R10, RZ, 0x1f, R8 ;  /* 0x0000001fff0a0819 */ /* 0x000fc80000011408 */
[----:B------:R-:W-:-:S04]  /*8d70*/  @P0 LEA.HI R10, R10, R8, RZ, 0x3 ;  /* 0x000000080a0a0211 */ /* 0x000fc800078f18ff */
[----:B------:R-:W-:Y:S01]  /*8d80*/  @P0 LOP3.LUT R10, R10, 0xfffffff8, RZ, 0xc0, !PT ;  /* 0xfffffff80a0a0812 */ /* 0x000fe200078ec0ff */
[----:B--2---:R-:W-:Y:S01]  /*8d90*/  SHFL.IDX PT, R24, R22, 0x1, 0x181f ;  /* 0x00381f0016187f89 */ /* 0x004fe200000e0000 */
[----:B-1----:R-:W-:-:S03]  /*8da0*/  @P0 IMAD.SHL.U32 R20, R9, 0x2, RZ ;  /* 0x0000000209140824 */ /* 0x002fc600078e00ff */
[----:B------:R-:W1:Y:S02]  /*8db0*/  SHFL.IDX PT, R25, R21, 0x1, 0x181f ;  /* 0x00381f0015197f89 */ /* 0x000e6400000e0000 */
        /* <DEDUP_REMOVED lines=24> */
[----:B------:R-:W-:Y:S01]  /*8f40*/  SHF.R.S32.HI R10, RZ, 0x4, R23 ;  /* 0x00000004ff0a7819 */ /* 0x000fe20000011417 */
[----:B------:R1:W-:Y:S04]  /*8f50*/  @P0 LDGSTS.E.BYPASS.LTC128B.128 [R20+0xb100], [R26.64], !P6 ;  /* 0x0b1000001a140fae */ /* 0x0003e8000f101d56 */
[----:B------:R1:W-:Y:S01]  /*8f60*/  @P0 LDGSTS.E.BYPASS.LTC128B.128 [R20+0xf100], [R24.64], !P5 ;  /* 0x0f10000018140fae */ /* 0x0003e2000e901d56 */
[----:B------:R-:W-:-:S03]  /*8f70*/  ISETP.LT.AND P0, PT, RZ, c[0x0][0x27c], PT ;  /* 0x00009f00ff007a0c */ /* 0x000fc60003f01270 */
[----:B------:R-:W0:Y:S01]  /*8f80*/  LDGDEPBAR ;  /* 0x00000000000079af */ /* 0x000e220000000000 */
[----:B-1----:R-:W-:-:S04]  /*8f90*/  LEA.HI R20, R23, R10, RZ, 0x1 ;  /* 0x0000000a17147211 */ /* 0x002fc800078f08ff */
[----:B------:R-:W-:-:S05]  /*8fa0*/  LOP3.LUT R20, R20, 0xfffffffe, RZ, 0xc0, !PT ;  /* 0xfffffffe14147812 */ /* 0x000fca00078ec0ff */
[----:B------:R-:W-:-:S04]  /*8fb0*/  IMAD.IADD R10, R10, 0x1, -R20 ;  /* 0x000000010a0a7824 */ /* 0x000fc800078e0a14 */
        /* <DEDUP_REMOVED lines=8> */
.L_x_643:
[----:B------:R-:W-:Y:S01]  /*9040*/  USHF.R.S32.HI UR25, URZ, 0x1f, UR15 ;  /* 0x0000001f3f197899 */ /* 0x000fe2000801140f */
[----:B------:R-:W-:Y:S01]  /*9050*/  BSSY B2, `(.L_x_644) ;  /* 0x00004e3000027945 */ /* 0x000fe20003800000 */
[----:B------:R-:W-:Y:S01]  /*9060*/  ULDC.64 UR6, c[0x0][0x280] ;  /* 0x0000a00000067ab9 */ /* 0x000fe20000000a00 */
[----:B------:R-:W-:Y:S01]  /*9070*/  IMAD R16, R0, 0x20, R16 ;  /* 0x0000002000107824 */ /* 0x000fe200078e0210 */
[----:B------:R-:W-:Y:S01]  /*9080*/  ULDC.64 UR4, c[0x0][0x290] ;  /* 0x0000a40000047ab9 */ /* 0x000fe20000000a00 */
[----:B------:R-:W-:Y:S01]  /*9090*/  SHF.L.U32 R64, R9, 0x1, RZ ;  /* 0x0000000109407819 */ /* 0x000fe200000006ff */
[----:B------:R-:W-:Y:S02]  /*90a0*/  UIMAD.WIDE.U32 UR30, UR15, UR6, URZ ;  /* 0x000000060f1e72a5 */ /* 0x000fe4000f8e003f */
[----:B------:R-:W-:Y:S02]  /*90b0*/  UIMAD UR6, UR25, UR6, URZ ;  /* 0x00000006190672a4 */ /* 0x000fe4000f8e023f */
[----:B------:R-:W-:-:S02]  /*90c0*/  UIMAD UR25, UR25, UR4, URZ ;  /* 0x00000004191972a4 */ /* 0x000fc4000f8e023f */
[----:B------:R-:W-:Y:S02]  /*90d0*/  UIMAD.WIDE.U32 UR32, UR15, UR4, URZ ;  /* 0x000000040f2072a5 */ /* 0x000fe4000f8e003f */
[----:B------:R-:W-:Y:S02]  /*90e0*/  UIMAD UR6, UR15, UR7, UR6 ;  /* 0x000000070f0672a4 */ /* 0x000fe4000f8e0206 */
[----:B------:R-:W-:Y:S02]  /*90f0*/  ULDC.U8 UR4, c[0x0][0x298] ;  /* 0x0000a60000047ab9 */ /* 0x000fe40000000000 */
[----:B------:R-:W-:Y:S01]  /*9100*/  ISETP.NE.AND P0, PT, RZ, UR4, PT ;  /* 0x00000004ff007c0c */ /* 0x000fe2000bf05270 */
[----:B------:R-:W-:Y:S02]  /*9110*/  UIMAD UR5, UR15, UR5, UR25 ;  /* 0x000000050f0572a4 */ /* 0x000fe4000f8e0219 */
[----:B------:R-:W-:Y:S02]  /*9120*/  UIADD3 UR6, UR6, UR31, URZ ;  /* 0x0000001f06067290 */ /* 0x000fe4000fffe03f */
[----:B------:R-:W-:-:S08]  /*9130*/  UIADD3 UR5, UR5, UR33, URZ ;  /* 0x0000002105057290 */ /* 0x000fd0000fffe03f */
[----:B------:R-:W-:Y:S05]  /*9140*/  @!P0 BRA `(.L_x_645) ;  /* 0x0000266000008947 */ /* 0x000fea0003800000 */
[----:B------:R-:W-:Y:S01]  /*9150*/  PLOP3.LUT P0, PT, PT, PT, UP2, 0x80, 0x0 ;  /* 0x000000000000781c */ /* 0x000fe20003f0f028 */
[----:B------:R-:W-:Y:S01]  /*9160*/  IMAD.U32 R21, RZ, RZ, UR6 ;  /* 0x00000006ff157e24 */ /* 0x000fe2000f8e00ff */
[----:B------:R-:W-:Y:S01]  /*9170*/  MOV R18, UR30 ;  /* 0x0000001e00127c02 */ /* 0x000fe20008000f00 */
[----:B------:R-:W-:Y:S01]  /*9180*/  IMAD.U32 R19, RZ, RZ, UR31 ;  /* 0x0000001fff137e24 */ /* 0x000fe2000f8e00ff */
[----:B------:R-:W-:Y:S01]  /*9190*/  BSSY B0, `(.L_x_646) ;  /* 0x0000033000007945 */ /* 0x000fe20003800000 */
[----:B------:R-:W-:Y:S01]  /*91a0*/  CS2R R50, SRZ ;  /* 0x0000000000327805 */ /* 0x000fe2000001ff00 */
[----:B------:R-:W-:Y:S01]  /*91b0*/  MOV R20, R18 ;  /* 0x0000001200147202 */ /* 0x000fe20000000f00 */
[----:B------:R-:W-:Y:S01]  /*91c0*/  CS2R R76, SRZ ;  /* 0x00000000004c7805 */ /* 0x000fe2000001ff00 */
[----:B------:R-:W-:Y:S01]  /*91d0*/  CS2R R56, SRZ ;  /* 0x0000000000387805 */ /* 0x000fe2000001ff00 */
[----:B------:R-:W-:Y:S01]  /*91e0*/  CS2R R70, SRZ ;  /* 0x0000000000467805 */ /* 0x000fe2000001ff00 */
[----:B------:R-:W-:-:S03]  /*91f0*/  CS2R R62, SRZ ;  /* 0x00000000003e7805 */ /* 0x000fc6000001ff00 */
[----:B------:R-:W-:Y:S01]  /*9200*/  @P0 IMAD.HI.U32 R12, R16, c[0x0][0x2c8], RZ ;  /* 0x0000b200100c0a27 */ /* 0x000fe200078e00ff */
[----:B------:R-:W-:-:S13]  /*9210*/  PLOP3.LUT P0, PT, PT, PT, UP2, 0x80, 0x0 ;  /* 0x000000000000781c */ /* 0x000fda0003f0f028 */
[----:B------:R-:W-:-:S04]  /*9220*/  @P0 SHF.R.U32.HI R16, RZ, c[0x0][0x2cc], R12 ;  /* 0x0000b300ff100a19 */ /* 0x000fc8000001160c */
[----:B------:R-:W-:Y:S01]  /*9230*/  SHF.R.S32.HI R12, RZ, 0x1f, R16 ;  /* 0x0000001fff0c7819 */ /* 0x000fe20000011410 */
[----:B------:R-:W-:Y:S01]  /*9240*/  IMAD.WIDE.U32 R18, R16, c[0x0][0x280], R20 ;  /* 0x0000a00010127a25 */ /* 0x000fe200078e0014 */
[----:B------:R-:W-:-:S03]  /*9250*/  MOV R21, UR5 ;  /* 0x0000000500157c02 */ /* 0x000fc60008000f00 */
[C---:B------:R-:W-:Y:S02]  /*9260*/  IMAD R13, R12.reuse, c[0x0][0x280], RZ ;  /* 0x0000a0000c0d7a24 */ /* 0x040fe400078e02ff */
[----:B------:R-:W-:Y:S02]  /*9270*/  IMAD R12, R12, c[0x0][0x290], RZ ;  /* 0x0000a4000c0c7a24 */ /* 0x000fe400078e02ff */
[----:B------:R-:W-:-:S04]  /*9280*/  IMAD R13, R16, c[0x0][0x284], R13 ;  /* 0x0000a100100d7a24 */ /* 0x000fc800078e020d */
[----:B------:R-:W-:Y:S01]  /*9290*/  IMAD.IADD R60, R19, 0x1, R13 ;  /* 0x00000001133c7824 */ /* 0x000fe200078e020d */
[C---:B------:R-:W-:Y:S02]  /*92a0*/  LEA R13, P0, R18.reuse, c[0x0][0x270], 0x1 ;  /* 0x00009c00120d7a11 */ /* 0x040fe400078008ff */
[----:B------:R-:W-:Y:S02]  /*92b0*/  MOV R19, UR33 ;  /* 0x0000002100137c02 */ /* 0x000fe40008000f00 */
[----:B------:R-:W-:Y:S01]  /*92c0*/  LEA.HI.X R60, R18, c[0x0][0x274], R60, 0x1, P0 ;  /* 0x00009d00123c7a11 */ /* 0x000fe200000f0c3c */
[----:B------:R-:W-:Y:S01]  /*92d0*/  IMAD.U32 R18, RZ, RZ, UR32 ;  /* 0x00000020ff127e24 */ /* 0x000fe2000f8e00ff */
[----:B------:R1:W2:Y:S03]  /*92e0*/  SHFL.IDX PT, R22, R13, RZ, 0x181f ;  /* 0x00181fff0d167589 */ /* 0x0002a600000e0000 */
[----:B------:R-:W-:Y:S01]  /*92f0*/  IMAD.MOV.U32 R20, RZ, RZ, R18 ;  /* 0x000000ffff147224 */ /* 0x000fe200078e0012 */
[----:B------:R1:W3:Y:S01]  /*9300*/  SHFL.IDX PT, R23, R60, RZ, 0x181f ;  /* 0x00181fff3c177589 */ /* 0x0002e200000e0000 */
[----:B------:R-:W-:-:S02]  /*9310*/  IMAD.SHL.U32 R18, R0, 0x4, RZ ;  /* 0x0000000400127824 */ /* 0x000fc400078e00ff */
[----:B------:R-:W-:-:S04]  /*9320*/  IMAD.WIDE.U32 R20, R16, c[0x0][0x290], R20 ;  /* 0x0000a40010147a25 */ /* 0x000fc800078e0014 */
[----:B------:R-:W-:Y:S01]  /*9330*/  IMAD R16, R16, c[0x0][0x294], R12 ;  /* 0x0000a50010107a24 */ /* 0x000fe200078e020c */
[----:B------:R-:W-:-:S04]  /*9340*/  LEA R12, P0, R20, c[0x0][0x288], 0x1 ;  /* 0x0000a200140c7a11 */ /* 0x000fc800078008ff */
[----:B------:R-:W-:-:S04]  /*9350*/  IADD3 R16, R21, R16, RZ ;  /* 0x0000001015107210 */ /* 0x000fc80007ffe0ff */
[----:B------:R-:W-:Y:S02]  /*9360*/  LEA.HI.X R16, R20, c[0x0][0x28c], R16, 0x1, P0 ;  /* 0x0000a30014107a11 */ /* 0x000fe400000f0c10 */
[----:B------:R1:W4:Y:S04]  /*9370*/  SHFL.IDX PT, R20, R12, RZ, 0x181f ;  /* 0x00181fff0c147589 */ /* 0x00032800000e0000 */
[----:B------:R1:W1:Y:S01]  /*9380*/  SHFL.IDX PT, R21, R16, RZ, 0x181f ;  /* 0x00181fff10157589 */ /* 0x00026200000e0000 */
[----:B------:R-:W-:Y:S05]  /*9390*/  @P3 BRA `(.L_x_647) ;  /* 0x0000012000003947 */ /* 0x000fea0003800000 */
[C---:B--2---:R-:W-:Y:S01]  /*93a0*/  ISETP.GE.AND P0, PT, R18.reuse, c[0x0][0x27c], PT ;  /* 0x00009f0012007a0c */ /* 0x044fe20003f06270 */
[----:B------:R-:W-:Y:S01]  /*93b0*/  CS2R R56, SRZ ;  /* 0x0000000000387805 */ /* 0x000fe2000001ff00 */
[----:B------:R-:W-:Y:S01]  /*93c0*/  CS2R R62, SRZ ;  /* 0x00000000003e7805 */ /* 0x000fe2000001ff00 */
[----:B------:R-:W-:-:S10]  /*93d0*/  IADD3 R14, R18, 0x20, RZ ;  /* 0x00000020120e7810 */ /* 0x000fd40007ffe0ff */
[----:B---3--:R-:W-:-:S04]  /*93e0*/  @!P0 IMAD.WIDE R26, R18, 0x2, R22 ;  /* 0x00000002121a8825 */ /* 0x008fc800078e0216 */
        /* <DEDUP_REMOVED lines=13> */
.L_x_647:
[----:B--2---:R-:W-:Y:S05]  /*94c0*/  BSYNC B0 ;  /* 0x0000000000007941 */ /* 0x004fea0003800000 */
.L_x_646:
[----:B-1---5:R-:W-:Y:S01]  /*94d0*/  IMAD.MOV.U32 R25, RZ, RZ, R76 ;  /* 0x000000ffff197224 */ /* 0x022fe200078e004c */
[----:B---3--:R1:W2:Y:S01]  /*94e0*/  SHFL.IDX PT, R23, R60, 0x1, 0x181f ;  /* 0x00381f003c177f89 */ /* 0x0082a200000e0000 */
[----:B------:R-:W-:Y:S01]  /*94f0*/  IMAD.MOV.U32 R24, RZ, RZ, R77 ;  /* 0x000000ffff187224 */ /* 0x000fe200078e004d */
[----:B------:R-:W-:Y:S01]  /*9500*/  BSSY B0, `(.L_x_648) ;  /* 0x0000026000007945 */ /* 0x000fe20003800000 */
[----:B------:R-:W-:Y:S01]  /*9510*/  IMAD.MOV.U32 R19, RZ, RZ, R56 ;  /* 0x000000ffff137224 */ /* 0x000fe200078e0038 */
[----:B------:R1:W3:Y:S01]  /*9520*/  SHFL.IDX PT, R22, R13, 0x1, 0x181f ;  /* 0x00381f000d167f89 */ /* 0x0002e200000e0000 */
        /* <DEDUP_REMOVED lines=35> */
.L_x_649:
[----:B------:R-:W-:Y:S05]  /*9760*/  BSYNC B0 ;  /* 0x0000000000007941 */ /* 0x000fea0003800000 */
.L_x_648:
[----:B------:R-:W-:Y:S01]  /*9770*/  ISETP.NE.AND P0, PT, R17, RZ, PT ;  /* 0x000000ff1100720c */ /* 0x000fe20003f05270 */
[----:B--2--5:R-:W-:Y:S01]  /*9780*/  IMAD.MOV.U32 R24, RZ, RZ, R50 ;  /* 0x000000ffff187224 */ /* 0x024fe200078e0032 */
[----:B------:R-:W-:Y:S01]  /*9790*/  MOV R17, R66 ;  /* 0x0000004200117202 */ /* 0x000fe20000000f00 */
[----:B------:R-:W-:Y:S01]  /*97a0*/  IMAD.MOV.U32 R19, RZ, RZ, R51 ;  /* 0x000000ffff137224 */ /* 0x000fe200078e0033 */
[----:B------:R2:W1:Y:S01]  /*97b0*/  SHFL.IDX PT, R23, R60, 0x2, 0x181f ;  /* 0x00581f003c177f89 */ /* 0x00046200000e0000 */
        /* <DEDUP_REMOVED lines=8> */
[----:B---3--:R2:W3:Y:S01]  /*9840*/  SHFL.IDX PT, R22, R13, 0x2, 0x181f ;  /* 0x00581f000d167f89 */ /* 0x0084e200000e0000 */
        /* <DEDUP_REMOVED lines=10> */
[C---:B------:R-:W-:Y:S01]  /*98f0*/  IADD3 R17, R18.reuse, 0x20, RZ ;  /* 0x0000002012117810 */ /* 0x040fe20007ffe0ff */
[----:B------:R-:W-:Y:S01]  /*9900*/  CS2R R44, SRZ ;  /* 0x00000000002c7805 */ /* 0x000fe2000001ff00 */
[----:B------:R-:W-:Y:S01]  /*9910*/  ISETP.GE.AND P1, PT, R18, c[0x0][0x27c], PT ;  /* 0x00009f0012007a0c */ /* 0x000fe20003f26270 */
[----:B------:R-:W-:Y:S01]  /*9920*/  CS2R R42, SRZ ;  /* 0x00000000002a7805 */ /* 0x000fe2000001ff00 */
[----:B------:R-:W-:Y:S01]  /*9930*/  ISETP.GE.AND P0, PT, R17, c[0x0][0x27c], PT ;  /* 0x00009f0011007a0c */ /* 0x000fe20003f06270 */
[----:B------:R-:W-:Y:S01]  /*9940*/  CS2R R38, SRZ ;  /* 0x0000000000267805 */ /* 0x000fe2000001ff00 */
[----:B------:R-:W-:-:S09]  /*9950*/  CS2R R36, SRZ ;  /* 0x0000000000247805 */ /* 0x000fd2000001ff00 */
[----:B-1-3--:R-:W-:Y:S02]  /*9960*/  @!P1 IMAD.WIDE R24, R18, 0x2, R22 ;  /* 0x0000000212189825 */ /* 0x00afe400078e0216 */
[----:B------:R-:W-:-:S03]  /*9970*/  @!P0 SHF.R.S32.HI R14, RZ, 0x1f, R17 ;  /* 0x0000001fff0e8819 */ /* 0x000fc60000011411 */
[----:B------:R1:W5:Y:S01]  /*9980*/  @!P1 LD.E.64 R44, [R24.64] ;  /* 0x00000016182c9980 */ /* 0x000362000c101b00 */
[----:B------:R-:W-:-:S04]  /*9990*/  @!P0 LEA.HI R14, R14, R17, RZ, 0x2 ;  /* 0x000000110e0e8211 */ /* 0x000fc800078f10ff */
[----:B------:R-:W-:-:S05]  /*99a0*/  @!P0 LOP3.LUT R14, R14, 0xfffffffc, RZ, 0xc0, !PT ;  /* 0xfffffffc0e0e8812 */ /* 0x000fca00078ec0ff */
[----:B----4-:R-:W-:-:S04]  /*99b0*/  @!P0 IMAD.WIDE R30, R14, 0x2, R20 ;  /* 0x000000020e1e8825 */ /* 0x010fc800078e0214 */
[----:B------:R-:W-:Y:S01]  /*99c0*/  @!P0 IMAD.WIDE R22, R14, 0x2, R22 ;  /* 0x000000020e168825 */ /* 0x000fe200078e0216 */
[----:B------:R1:W5:Y:S03]  /*99d0*/  @!P0 LD.E.64 R36, [R30.64] ;  /* 0x000000161e248980 */ /* 0x000366000c101b00 */
[----:B------:R-:W-:Y:S01]  /*99e0*/  @!P1 IMAD.WIDE R20, R18, 0x2, R20 ;  /* 0x0000000212149825 */ /* 0x000fe200078e0214 */
[----:B------:R1:W5:Y:S04]  /*99f0*/  @!P0 LD.E.64 R38, [R22.64] ;  /* 0x0000001616268980 */ /* 0x000368000c101b00 */
[----:B------:R1:W5:Y:S02]  /*9a00*/  @!P1 LD.E.64 R42, [R20.64] ;  /* 0x00000016142a9980 */ /* 0x000364000c101b00 */
.L_x_651:
[----:B------:R-:W-:Y:S05]  /*9a10*/  BSYNC B0 ;  /* 0x0000000000007941 */ /* 0x000fea0003800000 */
.L_x_650:
[----:B------:R-:W-:Y:S01]  /*9a20*/  ISETP.NE.AND P0, PT, R15, RZ, PT ;  /* 0x000000ff0f00720c */ /* 0x000fe20003f05270 */
        /* <DEDUP_REMOVED lines=9> */
[----:B---3--:R-:W-:Y:S01]  /*9ac0*/  PRMT R22, R14, 0x5410, R15 ;  /* 0x000054100e167816 */ /* 0x008fe2000000000f */
[----:B------:R-:W-:Y:S01]  /*9ad0*/  IMAD.MOV.U32 R15, RZ, RZ, R36 ;  /* 0x000000ffff0f7224 */ /* 0x000fe200078e0024 */
[----:B------:R-:W-:Y:S01]  /*9ae0*/  MOV R14, R37 ;  /* 0x00000025000e7202 */ /* 0x000fe20000000f00 */
[----:B------:R3:W2:Y:S03]  /*9af0*/  SHFL.IDX PT, R60, R13, 0x3, 0x181f ;  /* 0x00781f000d3c7f89 */ /* 0x0006a600000e0000 */
[----:B------:R-:W-:Y:S01]  /*9b00*/  PRMT R21, R14, 0x5410, R15 ;  /* 0x000054100e157816 */ /* 0x000fe2000000000f */
[----:B-1----:R-:W-:Y:S01]  /*9b10*/  IMAD.MOV.U32 R12, RZ, RZ, R45 ;  /* 0x000000ffff0c7224 */ /* 0x002fe200078e002d */
[----:B---3--:R-:W-:-:S04]  /*9b20*/  MOV R13, R44 ;  /* 0x0000002c000d7202 */ /* 0x008fc80000000f00 */
[----:B------:R-:W-:Y:S01]  /*9b30*/  PRMT R26, R12, 0x5410, R13 ;  /* 0x000054100c1a7816 */ /* 0x000fe2000000000d */
[----:B------:R-:W-:Y:S01]  /*9b40*/  IMAD.MOV.U32 R13, RZ, RZ, R42 ;  /* 0x000000ffff0d7224 */ /* 0x000fe200078e002a */
[----:B------:R-:W-:-:S04]  /*9b50*/  MOV R12, R43 ;  /* 0x0000002b000c7202 */ /* 0x000fc80000000f00 */
[----:B------:R-:W-:Y:S01]  /*9b60*/  PRMT R23, R12, 0x5410, R13 ;  /* 0x000054100c177816 */ /* 0x000fe2000000000d */
[----:B------:R-:W-:Y:S05]  /*9b70*/  @P0 BRA `(.L_x_653) ;  /* 0x0000012000000947 */ /* 0x000fea0003800000 */
[C---:B--2-4-:R-:W-:Y:S01]  /*9b80*/  IADD3 R13, R18.reuse, 0x20, RZ ;  /* 0x00000020120d7810 */ /* 0x054fe20007ffe0ff */
[----:B------:R-:W-:Y:S01]  /*9b90*/  CS2R R32, SRZ ;  /* 0x0000000000207805 */ /* 0x000fe2000001ff00 */
[----:B------:R-:W-:Y:S01]  /*9ba0*/  ISETP.GE.AND P1, PT, R18, c[0x0][0x27c], PT ;  /* 0x00009f0012007a0c */ /* 0x000fe20003f26270 */
[----:B------:R-:W-:Y:S01]  /*9bb0*/  CS2R R30, SRZ ;  /* 0x00000000001e7805 */ /* 0x000fe2000001ff00 */
[----:B------:R-:W-:Y:S01]  /*9bc0*/  ISETP.GE.AND P0, PT, R13, c[0x0][0x27c], PT ;  /* 0x00009f000d007a0c */ /* 0x000fe20003f06270 */
[----:B------:R-:W-:Y:S01]  /*9bd0*/  CS2R R28, SRZ ;  /* 0x00000000001c7805 */ /* 0x000fe2000001ff00 */
[----:B------:R-:W-:-:S09]  /*9be0*/  CS2R R24, SRZ ;  /* 0x0000000000187805 */ /* 0x000fd2000001ff00 */
[----:B------:R-:W-:Y:S02]  /*9bf0*/  @!P1 IMAD.WIDE R14, R18, 0x2, R60 ;  /* 0x00000002120e9825 */ /* 0x000fe400078e023c */
[----:B------:R-:W-:-:S03]  /*9c00*/  @!P0 SHF.R.S32.HI R12, RZ, 0x1f, R13 ;  /* 0x0000001fff0c8819 */ /* 0x000fc6000001140d */
[----:B------:R1:W5:Y:S01]  /*9c10*/  @!P1 LD.E.64 R32, [R14.64] ;  /* 0x000000160e209980 */ /* 0x000362000c101b00 */
[----:B------:R-:W-:-:S04]  /*9c20*/  @!P0 LEA.HI R12, R12, R13, RZ, 0x2 ;  /* 0x0000000d0c0c8211 */ /* 0x000fc800078f10ff */
[----:B------:R-:W-:-:S05]  /*9c30*/  @!P0 LOP3.LUT R12, R12, 0xfffffffc, RZ, 0xc0, !PT ;  /* 0xfffffffc0c0c8812 */ /* 0x000fca00078ec0ff */
[----:B------:R-:W-:-:S04]  /*9c40*/  @!P0 IMAD.WIDE R60, R12, 0x2, R60 ;  /* 0x000000020c3c8825 */ /* 0x000fc800078e023c */
[--C-:B------:R-:W-:Y:S01]  /*9c50*/  @!P0 IMAD.WIDE R12, R12, 0x2, R16.reuse ;  /* 0x000000020c0c8825 */ /* 0x100fe200078e0210 */
[----:B------:R1:W5:Y:S03]  /*9c60*/  @!P0 LD.E.64 R28, [R60.64] ;  /* 0x000000163c1c8980 */ /* 0x000366000c101b00 */
[----:B------:R-:W-:Y:S01]  /*9c70*/  @!P1 IMAD.WIDE R16, R18, 0x2, R16 ;  /* 0x0000000212109825 */ /* 0x000fe200078e0210 */
[----:B------:R1:W5:Y:S04]  /*9c80*/  @!P0 LD.E.64 R24, [R12.64] ;  /* 0x000000160c188980 */ /* 0x000368000c101b00 */
[----:B------:R1:W5:Y:S02]  /*9c90*/  @!P1 LD.E.64 R30, [R16.64] ;  /* 0x00000016101e9980 */ /* 0x000364000c101b00 */
.L_x_653:
[----:B--2-4-:R-:W-:Y:S05]  /*9ca0*/  BSYNC B0 ;  /* 0x0000000000007941 */ /* 0x014fea0003800000 */
.L_x_652:
[----:B------:R-:W-:Y:S01]  /*9cb0*/  UIADD3 UR4, -UR14, UR17, URZ ;  /* 0x000000110e047290 */ /* 0x000fe2000fffe13f */
[----:B-1---5:R-:W-:Y:S01]  /*9cc0*/  IMAD.MOV.U32 R12, RZ, RZ, R28 ;  /* 0x000000ffff0c7224 */ /* 0x022fe200078e001c */
[----:B------:R-:W-:-:S04]  /*9cd0*/  DEPBAR.LE SB0, 0x1 ;  /* 0x000080400000791a */ /* 0x000fc80000000000 */
[----:B------:R-:W-:Y:S01]  /*9ce0*/  UISETP.LT.AND UP0, UPT, UR4, 0x80, UPT ;  /* 0x000000800400788c */ /* 0x000fe2000bf01270 */
[----:B------:R-:W-:Y:S01]  /*9cf0*/  PRMT R17, R17, 0x5410, R12 ;  /* 0x0000541011117816 */ /* 0x000fe2000000000c */
[----:B------:R-:W-:Y:S01]  /*9d00*/  IMAD.MOV.U32 R14, RZ, RZ, R29 ;  /* 0x000000ffff0e7224 */ /* 0x000fe200078e001d */
[----:B------:R-:W-:Y:S01]  /*9d10*/  MOV R15, R24 ;  /* 0x00000018000f7202 */ /* 0x000fe20000000f00 */
[----:B------:R-:W-:Y:S01]  /*9d20*/  USEL UR4, UR4, 0x80, UP0 ;  /* 0x0000008004047887 */ /* 0x000fe20008000000 */
[----:B------:R-:W-:Y:S01]  /*9d30*/  IMAD.MOV.U32 R13, RZ, RZ, R32 ;  /* 0x000000ffff0d7224 */ /* 0x000fe200078e0020 */
[----:B------:R-:W-:Y:S01]  /*9d40*/  BSSY B1, `(.L_x_654) ;  /* 0x000006f000017945 */ /* 0x000fe20003800000 */
[----:B------:R-:W-:Y:S01]  /*9d50*/  IMAD.MOV.U32 R12, RZ, RZ, R33 ;  /* 0x000000ffff0c7224 */ /* 0x000fe200078e0021 */
[----:B------:R-:W-:Y:S01]  /*9d60*/  PRMT R17, R14, 0x7610, R17 ;  /* 0x000076100e117816 */ /* 0x000fe20000000011 */
[----:B------:R-:W-:Y:S01]  /*9d70*/  IMAD.MOV.U32 R14, RZ, RZ, R25 ;  /* 0x000000ffff0e7224 */ /* 0x000fe200078e0019 */
[----:B------:R-:W-:Y:S01]  /*9d80*/  BAR.SYNC.DEFER_BLOCKING 0x0 ;  /* 0x0000000000007b1d */ /* 0x000fe20000010000 */
[----:B------:R-:W-:-:S02]  /*9d90*/  ISETP.GE.AND P0, PT, R6, UR4, PT ;  /* 0x0000000406007c0c */ /* 0x000fc4000bf06270 */
[----:B------:R-:W-:Y:S01]  /*9da0*/  PRMT R20, R12, 0x5410, R13 ;  /* 0x000054100c147816 */ /* 0x000fe2000000000d */
[----:B------:R-:W-:Y:S01]  /*9db0*/  IMAD.MOV.U32 R13, RZ, RZ, R30 ;  /* 0x000000ffff0d7224 */ /* 0x000fe200078e001e */
[----:B------:R-:W-:Y:S02]  /*9dc0*/  MOV R12, R31 ;  /* 0x0000001f000c7202 */ /* 0x000fe40000000f00 */
[----:B------:R-:W-:Y:S02]  /*9dd0*/  PRMT R16, R14, 0x5410, R15 ;  /* 0x000054100e107816 */ /* 0x000fe4000000000f */
[----:B------:R-:W-:-:S05]  /*9de0*/  PRMT R19, R12, 0x5410, R13 ;  /* 0x000054100c137816 */ /* 0x000fca000000000d */
        /* <DEDUP_REMOVED lines=37> */
[----:B------:R-:W-:Y:S02]  /*a040*/  FMUL.FTZ R14, R61, R12 ;  /* 0x0000000c3d0e7220 */ /* 0x000fe40000410000 */
[----:B------:R-:W-:Y:S02]  /*a050*/  FMUL.FTZ R47, R65, R52 ;  /* 0x00000034412f7220 */ /* 0x000fe40000410000 */
        /* <DEDUP_REMOVED lines=11> */
.L_x_657:
[----:B------:R-:W-:Y:S05]  /*a110*/  BSYNC B0 ;  /* 0x0000000000007941 */ /* 0x000fea0003800000 */
.L_x_656:
        /* <DEDUP_REMOVED lines=49> */
.L_x_655:
[----:B------:R-:W-:Y:S05]  /*a430*/  BSYNC B1 ;  /* 0x0000000000017941 */ /* 0x000fea0003800000 */
.L_x_654:
        /* <DEDUP_REMOVED lines=53> */
.L_x_661:
[----:B------:R-:W-:Y:S05]  /*a790*/  BSYNC B0 ;  /* 0x0000000000007941 */ /* 0x000fea0003800000 */
.L_x_660:
        /* <DEDUP_REMOVED lines=49> */
.L_x_659:
[----:B------:R-:W-:Y:S05]  /*aab0*/  BSYNC B1 ;  /* 0x0000000000017941 */ /* 0x000fea0003800000 */
.L_x_658:
        /* <DEDUP_REMOVED lines=53> */
.L_x_665:
[----:B------:R-:W-:Y:S05]  /*ae10*/  BSYNC B0 ;  /* 0x0000000000007941 */ /* 0x000fea0003800000 */
.L_x_664:
        /* <DEDUP_REMOVED lines=49> */
.L_x_663:
[----:B------:R-:W-:Y:S05]  /*b130*/  BSYNC B1 ;  /* 0x0000000000017941 */ /* 0x000fea0003800000 */
.L_x_662:
[----:B-1----:R-:W-:-:S04]  /*b140*/  IADD3 R12, R6, 0x60, RZ ;  /* 0x00000060060c7810 */ /* 0x002fc80007ffe0ff */
        /* <DEDUP_REMOVED lines=51> */
.L_x_668:
[----:B------:R-:W-:Y:S05]  /*b480*/  BSYNC B0 ;  /* 0x0000000000007941 */ /* 0x000fea0003800000 */
.L_x_667:
[----:B------:R-:W-:-:S04]  /*b490*/  IADD3 R18, R18, 0x20, RZ ;  /* 0x0000002012127810 */ /* 0x000fc80007ffe0ff */
[----:B------:R-:W-:-:S13]  /*b4a0*/  ISETP.GE.AND P0, PT, R18, c[0x0][0x27c], PT ;  /* 0x00009f0012007a0c */ /* 0x000fda0003f06270 */
[----:B------:R-:W-:Y:S05]  /*b4b0*/  @P0 BRA `(.L_x_666) ;  /* 0x000029c000000947 */ /* 0x000fea0003800000 */
[----:B-1----:R-:W1:Y:S01]  /*b4c0*/  LDS.128 R12, [R64+0x7100] ;  /* 0x00710000400c7984 */ /* 0x002e620000000c00 */
        /* <DEDUP_REMOVED lines=46> */
.L_x_645:
[----:B------:R-:W-:Y:S01]  /*b7b0*/  PLOP3.LUT P0, PT, PT, PT, UP2, 0x80, 0x0 ;  /* 0x000000000000781c */ /* 0x000fe20003f0f028 */
[----:B------:R-:W-:Y:S01]  /*b7c0*/  IMAD.U32 R19, RZ, RZ, UR31 ;  /* 0x0000001fff137e24 */ /* 0x000fe2000f8e00ff */
[----:B------:R-:W-:Y:S01]  /*b7d0*/  CS2R R54, SRZ ;  /* 0x0000000000367805 */ /* 0x000fe2000001ff00 */
[----:B------:R-:W-:Y:S01]  /*b7e0*/  IMAD.U32 R23, RZ, RZ, UR6 ;  /* 0x00000006ff177e24 */ /* 0x000fe2000f8e00ff */
[----:B------:R-:W-:Y:S01]  /*b7f0*/  CS2R R52, SRZ ;  /* 0x0000000000347805 */ /* 0x000fe2000001ff00 */
[----:B------:R-:W-:-:S08]  /*b800*/  IMAD.U32 R25, RZ, RZ, UR5 ;  /* 0x00000005ff197e24 */ /* 0x000fd0000f8e00ff */
[----:B------:R-:W-:Y:S01]  /*b810*/  @P0 IMAD.HI.U32 R18, R16, c[0x0][0x2c8], RZ ;  /* 0x0000b20010120a27 */ /* 0x000fe200078e00ff */
[----:B------:R-:W-:-:S13]  /*b820*/  PLOP3.LUT P0, PT, PT, PT, UP2, 0x80, 0x0 ;  /* 0x000000000000781c */ /* 0x000fda0003f0f028 */
[----:B------:R-:W-:Y:S01]  /*b830*/  @P0 SHF.R.U32.HI R16, RZ, c[0x0][0x2cc], R18 ;  /* 0x0000b300ff100a19 */ /* 0x000fe20000011612 */
[----:B------:R-:W-:-:S03]  /*b840*/  IMAD.U32 R18, RZ, RZ, UR30 ;  /* 0x0000001eff127e24 */ /* 0x000fc6000f8e00ff */
[----:B------:R-:W-:Y:S02]  /*b850*/  SHF.R.S32.HI R20, RZ, 0x1f, R16 ;  /* 0x0000001fff147819 */ /* 0x000fe40000011410 */
[----:B------:R-:W-:-:S03]  /*b860*/  MOV R22, R18 ;  /* 0x0000001200167202 */ /* 0x000fc60000000f00 */
[----:B------:R-:W-:Y:S02]  /*b870*/  IMAD R19, R20, c[0x0][0x280], RZ ;  /* 0x0000a00014137a24 */ /* 0x000fe400078e02ff */
[----:B------:R-:W-:-:S04]  /*b880*/  IMAD.WIDE.U32 R22, R16, c[0x0][0x280], R22 ;  /* 0x0000a00010167a25 */ /* 0x000fc800078e0016 */
[----:B------:R-:W-:Y:S01]  /*b890*/  IMAD R19, R16, c[0x0][0x284], R19 ;  /* 0x0000a10010137a24 */ /* 0x000fe200078e0213 */
[----:B------:R-:W-:Y:S01]  /*b8a0*/  LEA R18, P0, R22, c[0x0][0x270], 0x1 ;  /* 0x00009c0016127a11 */ /* 0x000fe200078008ff */
[----:B------:R-:W-:Y:S02]  /*b8b0*/  IMAD R20, R20, c[0x0][0x290], RZ ;  /* 0x0000a40014147a24 */ /* 0x000fe400078e02ff */
[----:B------:R-:W-:Y:S01]  /*b8c0*/  IMAD.IADD R19, R23, 0x1, R19 ;  /* 0x0000000117137824 */ /* 0x000fe200078e0213 */
[----:B------:R-:W-:Y:S01]  /*b8d0*/  MOV R23, UR33 ;  /* 0x0000002100177c02 */ /* 0x000fe20008000f00 */
[----:B------:R-:W-:-:S03]  /*b8e0*/  IMAD R20, R16, c[0x0][0x294], R20 ;  /* 0x0000a50010147a24 */ /* 0x000fc600078e0214 */
[----:B------:R-:W-:Y:S01]  /*b8f0*/  LEA.HI.X R19, R22, c[0x0][0x274], R19, 0x1, P0 ;  /* 0x00009d0016137a11 */ /* 0x000fe200000f0c13 */
[----:B------:R-:W-:-:S04]  /*b900*/  IMAD.U32 R22, RZ, RZ, UR32 ;  /* 0x00000020ff167e24 */ /* 0x000fc8000f8e00ff */
[----:B------:R-:W-:Y:S02]  /*b910*/  IMAD.MOV.U32 R24, RZ, RZ, R22 ;  /* 0x000000ffff187224 */ /* 0x000fe400078e0016 */
[----:B------:R-:W-:Y:S02]  /*b920*/  SHFL.IDX PT, R22, R19, RZ, 0x181f ;  /* 0x00181fff13167589 */ /* 0x000fe400000e0000 */
[----:B------:R-:W-:Y:S01]  /*b930*/  IMAD.WIDE.U32 R24, R16, c[0x0][0x290], R24 ;  /* 0x0000a40010187a25 */ /* 0x000fe200078e0018 */
[----:B------:R-:W-:-:S03]  /*b940*/  SHF.R.S32.HI R16, RZ, 0x1f, R244 ;  /* 0x0000001fff107819 */ /* 0x000fc600000114f4 */
[----:B------:R-:W-:Y:S01]  /*b950*/  IMAD.IADD R20, R25, 0x1, R20 ;  /* 0x0000000119147824 */ /* 0x000fe200078e0214 */
[----:B------:R-:W-:-:S04]  /*b960*/  LEA R21, P0, R24, c[0x0][0x288], 0x1 ;  /* 0x0000a20018157a11 */ /* 0x000fc800078008ff */
[----:B------:R-:W-:Y:S02]  /*b970*/  LEA.HI.X R20, R24, c[0x0][0x28c], R20, 0x1, P0 ;  /* 0x0000a30018147a11 */ /* 0x000fe400000f0c14 */
[----:B------:R-:W1:Y:S01]  /*b980*/  SHFL.IDX PT, R24, R18, RZ, 0x181f ;  /* 0x00181fff12187589 */ /* 0x000e6200000e0000 */
[----:B------:R-:W-:-:S03]  /*b990*/  ISETP.GE.OR P0, PT, R244, c[0x0][0x27c], P3 ;  /* 0x00009f00f4007a0c */ /* 0x000fc60001f06670 */
[----:B------:R-:W-:Y:S10]  /*b9a0*/  SHFL.IDX PT, R23, R20, RZ, 0x181f ;  /* 0x00181fff14177589 */ /* 0x000ff400000e0000 */
[----:B------:R-:W-:-:S02]  /*b9b0*/  @!P0 SHF.L.U32 R27, R244, 0x1, RZ ;  /* 0x00000001f41b8819 */ /* 0x000fc400000006ff */
[----:B------:R-:W-:Y:S02]  /*b9c0*/  @!P0 SHF.L.U64.HI R26, R244, 0x1, R16 ;  /* 0x00000001f41a8819 */ /* 0x000fe40000010210 */
[----:B-1----:R-:W-:-:S05]  /*b9d0*/  @!P0 IADD3 R24, P1, R24, R27, RZ ;  /* 0x0000001b18188210 */ /* 0x002fca0007f3e0ff */
[----:B------:R-:W-:Y:S02]  /*b9e0*/  @!P0 IMAD.X R25, R22, 0x1, R26, P1 ;  /* 0x0000000116198824 */ /* 0x000fe400008e061a */
        /* <DEDUP_REMOVED lines=12> */
[----:B------:R-:W-:Y:S02]  /*bab0*/  ISETP.GE.AND P1, PT, R244, c[0x0][0x27c], PT ;  /* 0x00009f00f4007a0c */ /* 0x000fe40003f26270 */
[----:B--2---:R-:W-:Y:S01]  /*bac0*/  MOV R25, R54 ;  /* 0x0000003600197202 */ /* 0x004fe20000000f00 */
[----:B------:R-:W-:Y:S01]  /*bad0*/  IMAD.MOV.U32 R24, RZ, RZ, R55 ;  /* 0x000000ffff187224 */ /* 0x000fe200078e0037 */
[----:B-1----:R-:W-:Y:S01]  /*bae0*/  MOV R22, R53 ;  /* 0x0000003500167202 */ /* 0x002fe20000000f00 */
[----:B------:R-:W-:-:S03]  /*baf0*/  IMAD.MOV.U32 R23, RZ, RZ, R52 ;  /* 0x000000ffff177224 */ /* 0x000fc600078e0034 */
[----:B------:R-:W-:Y:S02]  /*bb00*/  PRMT R70, R24, 0x5410, R25 ;  /* 0x0000541018467816 */ /* 0x000fe40000000019 */
[----:B------:R-:W-:Y:S01]  /*bb10*/  PRMT R69, R22, 0x5410, R23 ;  /* 0x0000541016457816 */ /* 0x000fe20000000017 */
[----:B------:R1:W2:Y:S04]  /*bb20*/  SHFL.IDX PT, R24, R18, 0x1, 0x181f ;  /* 0x00381f0012187f89 */ /* 0x0002a800000e0000 */
[----:B------:R1:W4:Y:S04]  /*bb30*/  SHFL.IDX PT, R22, R21, 0x1, 0x181f ;  /* 0x00381f0015167f89 */ /* 0x00032800000e0000 */
[----:B------:R1:W1:Y:S04]  /*bb40*/  SHFL.IDX PT, R25, R19, 0x1, 0x181f ;  /* 0x00381f0013197f89 */ /* 0x00026800000e0000 */
[----:B------:R1:W1:Y:S01]  /*bb50*/  SHFL.IDX PT, R23, R20, 0x1, 0x181f ;  /* 0x00381f0014177f89 */ /* 0x00026200000e0000 */
[----:B---3--:R-:W-:Y:S01]  /*bb60*/  IMAD.MOV.U32 R29, RZ, RZ, R50 ;  /* 0x000000ffff1d7224 */ /* 0x008fe200078e0032 */
[----:B------:R-:W-:Y:S01]  /*bb70*/  MOV R27, R48 ;  /* 0x00000030001b7202 */ /* 0x000fe20000000f00 */
[----:B------:R-:W-:-:S02]  /*bb80*/  IMAD.MOV.U32 R28, RZ, RZ, R51 ;  /* 0x000000ffff1c7224 */ /* 0x000fc400078e0033 */
[----:B------:R-:W-:-:S03]  /*bb90*/  IMAD.MOV.U32 R26, RZ, RZ, R49 ;  /* 0x000000ffff1a7224 */ /* 0x000fc600078e0031 */
        /* <DEDUP_REMOVED lines=15> */
.L_x_670:
[----:B--2-4-:R-:W-:Y:S05]  /*bc90*/  BSYNC B0 ;  /* 0x0000000000007941 */ /* 0x014fea0003800000 */
.L_x_669:
[----:B------:R-:W-:Y:S01]  /*bca0*/  ISETP.NE.AND P0, PT, R17, RZ, PT ;  /* 0x000000ff1100720c */ /* 0x000fe20003f05270 */
[----:B-1----:R-:W-:Y:S01]  /*bcb0*/  SHFL.IDX PT, R22, R19, 0x2, 0x181f ;  /* 0x00581f0013167f89 */ /* 0x002fe200000e0000 */
[----:B------:R-:W-:Y:S01]  /*bcc0*/  ISETP.NE.AND P3, PT, R15, RZ, PT ;  /* 0x000000ff0f00720c */ /* 0x000fe20003f65270 */
[----:B------:R-:W-:Y:S01]  /*bcd0*/  CS2R R34, SRZ ;  /* 0x0000000000227805 */ /* 0x000fe2000001ff00 */
[----:B------:R-:W-:Y:S01]  /*bce0*/  ISETP.GE.OR P0, PT, R244, c[0x0][0x27c], P0 ;  /* 0x00009f00f4007a0c */ /* 0x000fe20000706670 */
[----:B------:R-:W1:Y:S01]  /*bcf0*/  SHFL.IDX PT, R17, R18, 0x2, 0x181f ;  /* 0x00581f0012117f89 */ /* 0x000e6200000e0000 */
[----:B------:R-:W-:-:S11]  /*bd00*/  CS2R R32, SRZ ;  /* 0x0000000000207805 */ /* 0x000fd6000001ff00 */
[C---:B------:R-:W-:Y:S01]  /*bd10*/  @!P0 IMAD.SHL.U32 R15, R244.reuse, 0x2, RZ ;  /* 0x00000002f40f8824 */ /* 0x040fe200078e00ff */
[----:B------:R-:W-:-:S04]  /*bd20*/  @!P0 SHF.L.U64.HI R23, R244, 0x1, R16 ;  /* 0x00000001f4178819 */ /* 0x000fc80000010210 */
[-C--:B-1----:R-:W-:Y:S02]  /*bd30*/  @!P0 IADD3 R24, P2, R17, R15.reuse, RZ ;  /* 0x0000000f11188210 */ /* 0x082fe40007f5e0ff */
[----:B------:R-:W1:Y:S03]  /*bd40*/  SHFL.IDX PT, R17, R21, 0x2, 0x181f ;  /* 0x00581f0015117f89 */ /* 0x000e6600000e0000 */
[----:B------:R-:W-:Y:S02]  /*bd50*/  @!P0 IMAD.X R25, R22, 0x1, R23, P2 ;  /* 0x0000000116198824 */ /* 0x000fe400010e0617 */
[----:B------:R-:W2:Y:S01]  /*bd60*/  SHFL.IDX PT, R22, R20, 0x2, 0x181f ;  /* 0x00581f0014167f89 */ /* 0x000ea200000e0000 */
[----:B------:R-:W-:Y:S01]  /*bd70*/  CS2R R30, SRZ ;  /* 0x00000000001e7805 */ /* 0x000fe2000001ff00 */
[----:B------:R-:W-:Y:S02]  /*bd80*/  CS2R R28, SRZ ;  /* 0x00000000001c7805 */ /* 0x000fe4000001ff00 */
[----:B------:R3:W4:Y:S01]  /*bd90*/  @!P0 LD.E.128 R32, [R24.64] ;  /* 0x0000001618208980 */ /* 0x000722000c101d00 */
[----:B-1----:R-:W-:-:S05]  /*bda0*/  @!P0 IADD3 R26, P2, R17, R15, RZ ;  /* 0x0000000f111a8210 */ /* 0x002fca0007f5e0ff */
[----:B--2---:R-:W-:-:S05]  /*bdb0*/  @!P0 IMAD.X R27, R22, 0x1, R23, P2 ;  /* 0x00000001161b8824 */ /* 0x004fca00010e0617 */
[----:B------:R1:W2:Y:S01]  /*bdc0*/  @!P0 LD.E.128 R28, [R26.64] ;  /* 0x000000161a1c8980 */ /* 0x0002a2000c101d00 */
[----:B-----5:R-:W-:Y:S02]  /*bdd0*/  IMAD.MOV.U32 R17, RZ, RZ, R40 ;  /* 0x000000ffff117224 */ /* 0x020fe400078e0028 */
[----:B------:R-:W-:Y:S01]  /*bde0*/  IMAD.MOV.U32 R15, RZ, RZ, R41 ;  /* 0x000000ffff0f7224 */ /* 0x000fe200078e0029 */
[----:B------:R-:W-:Y:S01]  /*bdf0*/  MOV R22, R43 ;  /* 0x0000002b00167202 */ /* 0x000fe20000000f00 */
[----:B------:R-:W-:-:S03]  /*be00*/  IMAD.MOV.U32 R23, RZ, RZ, R42 ;  /* 0x000000ffff177224 */ /* 0x000fc600078e002a */
[----:B------:R-:W-:Y:S01]  /*be10*/  PRMT R62, R15, 0x5410, R17 ;  /* 0x000054100f3e7816 */ /* 0x000fe20000000011 */
[----:B------:R-:W-:Y:S01]  /*be20*/  IMAD.MOV.U32 R17, RZ, RZ, R36 ;  /* 0x000000ffff117224 */ /* 0x000fe200078e0024 */
[----:B------:R-:W-:Y:S01]  /*be30*/  PRMT R63, R22, 0x5410, R23 ;  /* 0x00005410163f7816 */ /* 0x000fe20000000017 */
[----:B------:R-:W-:Y:S01]  /*be40*/  IMAD.MOV.U32 R15, RZ, RZ, R37 ;  /* 0x000000ffff0f7224 */ /* 0x000fe200078e0025 */
[----:B------:R-:W-:Y:S01]  /*be50*/  MOV R22, R39 ;  /* 0x0000002700167202 */ /* 0x000fe20000000f00 */
[----:B------:R-:W-:-:S03]  /*be60*/  IMAD.MOV.U32 R23, RZ, RZ, R38 ;  /* 0x000000ffff177224 */ /* 0x000fc600078e0026 */
[----:B------:R-:W-:Y:S02]  /*be70*/  PRMT R60, R15, 0x5410, R17 ;  /* 0x000054100f3c7816 */ /* 0x000fe40000000011 */
[----:B------:R-:W-:Y:S01]  /*be80*/  PRMT R61, R22, 0x5410, R23 ;  /* 0x00005410163d7816 */ /* 0x000fe20000000017 */
[----:B------:R4:W2:Y:S04]  /*be90*/  SHFL.IDX PT, R15, R21, 0x3, 0x181f ;  /* 0x00781f00150f7f89 */ /* 0x0008a800000e0000 */
[----:B------:R4:W2:Y:S01]  /*bea0*/  SHFL.IDX PT, R17, R20, 0x3, 0x181f ;  /* 0x00781f0014117f89 */ /* 0x0008a200000e0000 */
[----:B------:R-:W-:Y:S03]  /*beb0*/  BSSY B0, `(.L_x_671) ;  /* 0x000001f000007945 */ /* 0x000fe60003800000 */
[----:B------:R-:W2:Y:S01]  /*bec0*/  SHFL.IDX PT, R19, R19, 0x3, 0x181f ;  /* 0x00781f0013137f89 */ /* 0x000ea200000e0000 */
[----:B-1----:R-:W-:-:S03]  /*bed0*/  CS2R R26, SRZ ;  /* 0x00000000001a7805 */ /* 0x002fc6000001ff00 */
[----:B------:R-:W1:Y:S01]  /*bee0*/  SHFL.IDX PT, R18, R18, 0x3, 0x181f ;  /* 0x00781f0012127f89 */ /* 0x000e6200000e0000 */
[----:B---3--:R-:W-:Y:S01]  /*bef0*/  CS2R R24, SRZ ;  /* 0x0000000000187805 */ /* 0x008fe2000001ff00 */
[----:B----4-:R-:W-:Y:S01]  /*bf00*/  IMAD.MOV.U32 R23, RZ, RZ, R34 ;  /* 0x000000ffff177224 */ /* 0x010fe200078e0022 */
[----:B------:R-:W-:Y:S01]  /*bf10*/  MOV R22, R35 ;  /* 0x0000002300167202 */ /* 0x000fe20000000f00 */
[----:B------:R-:W-:Y:S02]  /*bf20*/  IMAD.MOV.U32 R21, RZ, RZ, R32 ;  /* 0x000000ffff157224 */ /* 0x000fe400078e0020 */
[----:B------:R-:W-:Y:S01]  /*bf30*/  IMAD.MOV.U32 R20, RZ, RZ, R33 ;  /* 0x000000ffff147224 */ /* 0x000fe200078e0021 */
[----:B------:R-:W-:-:S04]  /*bf40*/  PRMT R59, R22, 0x5410, R23 ;  /* 0x00005410163b7816 */ /* 0x000fc80000000017 */
[----:B------:R-:W-:Y:S01]  /*bf50*/  PRMT R58, R20, 0x5410, R21 ;  /* 0x00005410143a7816 */ /* 0x000fe20000000015 */
[----:B--2---:R-:W-:Y:S01]  /*bf60*/  IMAD.MOV.U32 R23, RZ, RZ, R30 ;  /* 0x000000ffff177224 */ /* 0x004fe200078e001e */
[----:B------:R-:W-:Y:S01]  /*bf70*/  MOV R22, R31 ;  /* 0x0000001f00167202 */ /* 0x000fe20000000f00 */
[----:B------:R-:W-:Y:S02]  /*bf80*/  IMAD.MOV.U32 R21, RZ, RZ, R28 ;  /* 0x000000ffff157224 */ /* 0x000fe400078e001c */
[----:B------:R-:W-:Y:S01]  /*bf90*/  IMAD.MOV.U32 R20, RZ, RZ, R29 ;  /* 0x000000ffff147224 */ /* 0x000fe200078e001d */
[----:B------:R-:W-:Y:S02]  /*bfa0*/  PRMT R57, R22, 0x5410, R23 ;  /* 0x0000541016397816 */ /* 0x000fe40000000017 */
[----:B------:R-:W-:Y:S02]  /*bfb0*/  CS2R R22, SRZ ;  /* 0x0000000000167805 */ /* 0x000fe4000001ff00 */
[----:B------:R-:W-:-:S02]  /*bfc0*/  PRMT R56, R20, 0x5410, R21 ;  /* 0x0000541014387816 */ /* 0x000fc40000000015 */
[----:B------:R-:W-:Y:S01]  /*bfd0*/  CS2R R20, SRZ ;  /* 0x0000000000147805 */ /* 0x000fe2000001ff00 */
[----:B------:R-:W-:Y:S05]  /*bfe0*/  @P3 BRA `(.L_x_672) ;  /* 0x000000b000003947 */ /* 0x000fea0003800000 */
[C---:B-1----:R-:W-:Y:S01]  /*bff0*/  IMAD.SHL.U32 R20, R244.reuse, 0x2, RZ ;  /* 0x00000002f4147824 */ /* 0x042fe200078e00ff */
[----:B------:R-:W-:Y:S01]  /*c000*/  SHF.L.U64.HI R16, R244, 0x1, R16 ;  /* 0x00000001f4107819 */ /* 0x000fe20000010210 */
[----:B------:R-:W-:Y:S01]  /*c010*/  CS2R R24, SRZ ;  /* 0x0000000000187805 */ /* 0x000fe2000001ff00 */
[----:B------:R-:W-:Y:S02]  /*c020*/  CS2R R22, SRZ ;  /* 0x0000000000167805 */ /* 0x000fe4000001ff00 */
[-C--:B------:R-:W-:Y:S02]  /*c030*/  IADD3 R18, P2, R18, R20.reuse, RZ ;  /* 0x0000001412127210 */ /* 0x080fe40007f5e0ff */
[----:B------:R-:W-:Y:S02]  /*c040*/  IADD3 R44, P0, R15, R20, RZ ;  /* 0x000000140f2c7210 */ /* 0x000fe40007f1e0ff */
[----:B------:R-:W-:Y:S01]  /*c050*/  CS2R R20, SRZ ;  /* 0x0000000000147805 */ /* 0x000fe2000001ff00 */
[----:B------:R-:W-:-:S02]  /*c060*/  IMAD.X R19, R19, 0x1, R16, P2 ;  /* 0x0000000113137824 */ /* 0x000fc400010e0610 */
[----:B------:R-:W-:-:S03]  /*c070*/  IMAD.X R45, R17, 0x1, R16, P0 ;  /* 0x00000001112d7824 */ /* 0x000fc600000e0610 */
[----:B------:R1:W5:Y:S04]  /*c080*/  @!P1 LD.E.128 R24, [R18.64] ;  /* 0x0000001612189980 */ /* 0x000368000c101d00 */
[----:B------:R1:W5:Y:S02]  /*c090*/  @!P1 LD.E.128 R20, [R44.64] ;  /* 0x000000162c149980 */ /* 0x000364000c101d00 */
.L_x_672:
[----:B-1----:R-:W-:Y:S05]  /*c0a0*/  BSYNC B0 ;  /* 0x0000000000007941 */ /* 0x002fea0003800000 */
.L_x_671:
[----:B------:R-:W-:Y:S01]  /*c0b0*/  UIADD3 UR4, -UR14, UR17, URZ ;  /* 0x000000110e047290 */ /* 0x000fe2000fffe13f */
[----:B-----5:R-:W-:Y:S01]  /*c0c0*/  IMAD.MOV.U32 R15, RZ, RZ, R26 ;  /* 0x000000ffff0f7224 */ /* 0x020fe200078e001a */
        /* <DEDUP_REMOVED lines=12> */
[----:B------:R-:W-:-:S02]  /*c190*/  ISETP.GE.OR P0, PT, R6, UR4, P1 ;  /* 0x0000000406007c0c */ /* 0x000fc40008f06670 */
[----:B------:R-:W-:Y:S01]  /*c1a0*/  PRMT R46, R15, 0x5410, R16 ;  /* 0x000054100f2e7816 */ /* 0x000fe20000000010 */
[----:B------:R-:W-:Y:S01]  /*c1b0*/  IMAD.MOV.U32 R16, RZ, RZ, R20 ;  /* 0x000000ffff107224 */ /* 0x000fe200078e0014 */
[----:B------:R-:W-:Y:S02]  /*c1c0*/  MOV R15, R21 ;  /* 0x00000015000f7202 */ /* 0x000fe40000000f00 */
[----:B------:R-:W-:Y:S02]  /*c1d0*/  PRMT R45, R17, 0x5410, R18 ;  /* 0x00005410112d7816 */ /* 0x000fe40000000012 */
[----:B------:R-:W-:-:S05]  /*c1e0*/  PRMT R44, R15, 0x5410, R16 ;  /* 0x000054100f2c7816 */ /* 0x000fca0000000010 */
[----:B------:R-:W-:Y:S05]  /*c1f0*/  @P0 BRA `(.L_x_674) ;  /* 0x0000067000000947 */ /* 0x000fea0003800000 */
[----:B------:R-:W-:Y:S01]  /*c200*/  IMAD.MOV.U32 R17, RZ, RZ, c[0x0][0x27c] ;  /* 0x00009f00ff117624 */ /* 0x000fe200078e00ff */
[----:B------:R-:W-:Y:S02]  /*c210*/  SHF.R.U64 R48, R48, 0x10, R49 ;  /* 0x0000001030307819 */ /* 0x000fe40000001231 */
[----:B------:R-:W-:Y:S02]  /*c220*/  SHF.R.U64 R52, R52, 0x10, R53 ;  /* 0x0000001034347819 */ /* 0x000fe40000001235 */
[----:B------:R-:W-:Y:S02]  /*c230*/  LEA.HI R17, R17, R0, RZ, 0x1d ;  /* 0x0000000011117211 */ /* 0x000fe400078fe8ff */
[----:B------:R-:W-:Y:S02]  /*c240*/  SHF.R.U64 R54, R54, 0x10, R55 ;  /* 0x0000001036367819 */ /* 0x000fe40000001237 */
[----:B------:R-:W-:Y:S01]  /*c250*/  SHF.R.S32.HI R15, RZ, 0x1f, R17 ;  /* 0x0000001fff0f7819 */ /* 0x000fe20000011411 */
[----:B------:R-:W-:Y:S01]  /*c260*/  IMAD.SHL.U32 R16, R17, 0x8, RZ ;  /* 0x0000000811107824 */ /* 0x000fe200078e00ff */
[----:B------:R-:W-:-:S02]  /*c270*/  SHF.R.U32.HI R55, RZ, 0x10, R55 ;  /* 0x00000010ff377819 */ /* 0x000fc40000011637 */
[----:B------:R-:W-:Y:S02]  /*c280*/  LEA.HI R15, R15, R17, RZ, 0x3 ;  /* 0x000000110f0f7211 */ /* 0x000fe400078f18ff */
[----:B------:R-:W-:Y:S02]  /*c290*/  LOP3.LUT R16, R14, 0x38, R16, 0xf8, !PT ;  /* 0x000000380e107812 */ /* 0x000fe400078ef810 */
[----:B------:R-:W-:Y:S01]  /*c2a0*/  SHF.R.U32.HI R49, RZ, 0x10, R49 ;  /* 0x00000010ff317819 */ /* 0x000fe20000011631 */
[----:B------:R-:W-:Y:S01]  /*c2b0*/  IMAD.SHL.U32 R15, R15, 0x400, RZ ;  /* 0x000004000f0f7824 */ /* 0x000fe200078e00ff */
[----:B------:R-:W-:Y:S02]  /*c2c0*/  LOP3.LUT R16, R16, R12, RZ, 0x3c, !PT ;  /* 0x0000000c10107212 */ /* 0x000fe400078e3cff */
[----:B------:R-:W-:Y:S02]  /*c2d0*/  PRMT R48, R66, 0x5432, R48 ;  /* 0x0000543242307816 */ /* 0x000fe40000000030 */
[----:B------:R-:W-:-:S02]  /*c2e0*/  LOP3.LUT R15, R15, 0x7fffe000, RZ, 0xc0, !PT ;  /* 0x7fffe0000f0f7812 */ /* 0x000fc400078ec0ff */
[----:B------:R-:W-:Y:S01]  /*c2f0*/  PRMT R52, R69, 0x5432, R52 ;  /* 0x0000543245347816 */ /* 0x000fe20000000034 */
[----:B------:R-:W-:Y:S01]  /*c300*/  IMAD.U32 R80, R48, 0x10000, RZ ;  /* 0x0001000030507824 */ /* 0x000fe200078e00ff */
[----:B------:R-:W-:Y:S02]  /*c310*/  IADD3 R65, R16, R15, R13 ;  /* 0x0000000f10417210 */ /* 0x000fe40007ffe00d */
[----:B------:R-:W1:Y:S01]  /*c320*/  LDS.128 R16, [R64+0x100] ;  /* 0x0001000040107984 */ /* 0x000e620000000c00 */
[--C-:B------:R-:W-:Y:S01]  /*c330*/  SHF.R.U64 R50, R50, 0x10, R51.reuse ;  /* 0x0000001032327819 */ /* 0x100fe20000001233 */
[----:B------:R-:W-:Y:S01]  /*c340*/  IMAD.U32 R77, R52, 0x10000, RZ ;  /* 0x00010000344d7824 */ /* 0x000fe200078e00ff */
[----:B------:R-:W-:Y:S01]  /*c350*/  SHF.R.U32.HI R51, RZ, 0x10, R51 ;  /* 0x00000010ff337819 */ /* 0x000fe20000011633 */
[----:B------:R-:W-:Y:S01]  /*c360*/  IMAD.SHL.U32 R65, R65, 0x2, RZ ;  /* 0x0000000241417824 */ /* 0x000fe200078e00ff */
[C---:B------:R-:W-:Y:S02]  /*c370*/  PRMT R54, R70.reuse, 0x5432, R54 ;  /* 0x0000543246367816 */ /* 0x040fe40000000036 */
[----:B------:R-:W-:-:S02]  /*c380*/  PRMT R55, R70, 0x5410, R55 ;  /* 0x0000541046377816 */ /* 0x000fc40000000037 */
[----:B------:R-:W2:Y:S01]  /*c390*/  LDS.128 R12, [R65+0x100] ;  /* 0x00010000410c7984 */ /* 0x000ea20000000c00 */
[----:B------:R-:W-:Y:S02]  /*c3a0*/  PRMT R49, R66, 0x5410, R49 ;  /* 0x0000541042317816 */ /* 0x000fe40000000031 */
[----:B------:R-:W-:Y:S02]  /*c3b0*/  SHF.R.U32.HI R53, RZ, 0x10, R53 ;  /* 0x00000010ff357819 */ /* 0x000fe40000011635 */
[----:B------:R-:W-:Y:S01]  /*c3c0*/  PRMT R50, R67, 0x5432, R50 ;  /* 0x0000543243327816 */ /* 0x000fe20000000032 */
[----:B------:R-:W-:Y:S01]  /*c3d0*/  IMAD.U32 R79, R49, 0x10000, RZ ;  /* 0x00010000314f7824 */ /* 0x000fe200078e00ff */
[----:B------:R-:W-:Y:S02]  /*c3e0*/  PRMT R51, R67, 0x5410, R51 ;  /* 0x0000541043337816 */ /* 0x000fe40000000033 */
[----:B------:R-:W-:Y:S02]  /*c3f0*/  PRMT R53, R69, 0x5410, R53 ;  /* 0x0000541045357816 */ /* 0x000fe40000000035 */
[----:B------:R-:W-:-:S02]  /*c400*/  LOP3.LUT R48, R48, 0xffff0000, RZ, 0xc0, !PT ;  /* 0xffff000030307812 */ /* 0x000fc400078ec0ff */
[----:B------:R-:W-:Y:S01]  /*c410*/  LOP3.LUT R52, R52, 0xffff0000, RZ, 0xc0, !PT ;  /* 0xffff000034347812 */ /* 0x000fe200078ec0ff */
[----:B------:R-:W-:Y:S01]  /*c420*/  IMAD.U32 R82, R53, 0x10000, RZ ;  /* 0x0001000035527824 */ /* 0x000fe200078e00ff */
[----:B------:R-:W-:Y:S02]  /*c430*/  LOP3.LUT R49, R49, 0xffff0000, RZ, 0xc0, !PT ;  /* 0xffff000031317812 */ /* 0x000fe400078ec0ff */
[----:B------:R-:W-:Y:S02]  /*c440*/  LOP3.LUT R53, R53, 0xffff0000, RZ, 0xc0, !PT ;  /* 0xffff000035357812 */ /* 0x000fe400078ec0ff */
[C---:B-1----:R-:W-:Y:S01]  /*c450*/  SHF.L.U32 R66, R17.reuse, 0x10, RZ ;  /* 0x0000001011427819 */ /* 0x042fe200000006ff */
[----:B------:R-:W-:Y:S01]  /*c460*/  IMAD.U32 R67, R16, 0x10000, RZ ;  /* 0x0001000010437824 */ /* 0x000fe200078e00ff */
[----:B------:R-:W-:Y:S01]  /*c470*/  LOP3.LUT R70, R17, 0xffff0000, RZ, 0xc0, !PT ;  /* 0xffff000011467812 */ /* 0x000fe200078ec0ff */
[C---:B------:R-:W-:Y:S01]  /*c480*/  IMAD.U32 R17, R19.reuse, 0x10000, RZ ;  /* 0x0001000013117824 */ /* 0x040fe200078e00ff */
[----:B------:R-:W-:Y:S01]  /*c490*/  LOP3.LUT R71, R19, 0xffff0000, RZ, 0xc0, !PT ;  /* 0xffff000013477812 */ /* 0x000fe200078ec0ff */
[----:B------:R-:W-:Y:S01]  /*c4a0*/  IMAD.U32 R69, R18, 0x10000, RZ ;  /* 0x0001000012457824 */ /* 0x000fe200078e00ff */
[----:B------:R-:W-:-:S02]  /*c4b0*/  LOP3.LUT R16, R16, 0xffff0000, RZ, 0xc0, !PT ;  /* 0xffff000010107812 */ /* 0x000fc400078ec0ff */
[----:B------:R-:W-:Y:S01]  /*c4c0*/  LOP3.LUT R18, R18, 0xffff0000, RZ, 0xc0, !PT ;  /* 0xffff000012127812 */ /* 0x000fe200078ec0ff */
[----:B--2---:R-:W-:Y:S01]  /*c4d0*/  IMAD.U32 R81, R12, 0x10000, RZ ;  /* 0x000100000c517824 */ /* 0x004fe200078e00ff */
[----:B------:R-:W-:Y:S01]  /*c4e0*/  SHF.L.U32 R19, R13, 0x10, RZ ;  /* 0x000000100d137819 */ /* 0x000fe200000006ff */
[----:B------:R-:W-:Y:S01]  /*c4f0*/  IMAD.U32 R76, R15, 0x10000, RZ ;  /* 0x000100000f4c7824 */ /* 0x000fe200078e00ff */
[----:B------:R-:W-:Y:S02]  /*c500*/  LOP3.LUT R74, R13, 0xffff0000, RZ, 0xc0, !PT ;  /* 0xffff00000d4a7812 */ /* 0x000fe400078ec0ff */
[C---:B------:R-:W-:Y:S02]  /*c510*/  SHF.L.U32 R73, R14.reuse, 0x10, RZ ;  /* 0x000000100e497819 */ /* 0x040fe400000006ff */
[----:B------:R-:W-:Y:S01]  /*c520*/  LOP3.LUT R13, R14, 0xffff0000, RZ, 0xc0, !PT ;  /* 0xffff00000e0d7812 */ /* 0x000fe200078ec0ff */
[----:B------:R-:W-:Y:S01]  /*c530*/  FMUL.FTZ R14, R81, R80 ;  /* 0x00000050510e7220 */ /* 0x000fe20000410000 */
[----:B------:R-:W-:Y:S01]  /*c540*/  LOP3.LUT R78, R15, 0xffff0000, RZ, 0xc0, !PT ;  /* 0xffff00000f4e7812 */ /* 0x000fe200078ec0ff */
[-C--:B------:R-:W-:Y:S01]  /*c550*/  FMUL.FTZ R81, R81, R77.reuse ;  /* 0x0000004d51517220 */ /* 0x080fe20000410000 */
[----:B------:R-:W-:Y:S01]  /*c560*/  LOP3.LUT R12, R12, 0xffff0000, RZ, 0xc0, !PT ;  /* 0xffff00000c0c7812 */ /* 0x000fe200078ec0ff */
[----:B------:R-:W-:-:S02]  /*c570*/  FFMA.FTZ R15, R67, R77, -R14 ;  /* 0x0000004d430f7223 */ /* 0x000fc4000001080e */
[----:B------:R-:W-:Y:S01]  /*c580*/  FFMA.FTZ R67, R67, R80, R81 ;  /* 0x0000005043437223 */ /* 0x000fe20000010051 */
[----:B------:R-:W-:Y:S01]  /*c590*/  SHF.L.U32 R80, R55, 0x10, RZ ;  /* 0x0000001037507819 */ /* 0x000fe200000006ff */
[C---:B------:R-:W-:Y:S01]  /*c5a0*/  IMAD.U32 R77, R51.reuse, 0x10000, RZ ;  /* 0x00010000334d7824 */ /* 0x040fe200078e00ff */
[----:B------:R-:W-:Y:S01]  /*c5b0*/  LOP3.LUT R51, R51, 0xffff0000, RZ, 0xc0, !PT ;  /* 0xffff000033337812 */ /* 0x000fe200078ec0ff */
[----:B------:R-:W-:Y:S01]  /*c5c0*/  FMUL.FTZ R14, R19, R79 ;  /* 0x0000004f130e7220 */ /* 0x000fe20000410000 */
[----:B------:R-:W-:Y:S01]  /*c5d0*/  LOP3.LUT R55, R55, 0xffff0000, RZ, 0xc0, !PT ;  /* 0xffff000037377812 */ /* 0x000fe200078ec0ff */
[----:B------:R-:W-:Y:S02]  /*c5e0*/  FMUL.FTZ R81, R19, R82 ;  /* 0x0000005213517220 */ /* 0x000fe40000410000 */
[C---:B------:R-:W-:Y:S02]  /*c5f0*/  FMUL.FTZ R19, R76.reuse, R77 ;  /* 0x0000004d4c137220 */ /* 0x040fe40000410000 */
[----:B------:R-:W-:-:S02]  /*c600*/  FMUL.FTZ R76, R76, R80 ;  /* 0x000000504c4c7220 */ /* 0x000fc40000410000 */
[C---:B------:R-:W-:Y:S02]  /*c610*/  FFMA.FTZ R19, R17.reuse, R80, -R19 ;  /* 0x0000005011137223 */ /* 0x040fe40000010813 */
[----:B------:R-:W-:Y:S02]  /*c620*/  FFMA.FTZ R76, R17, R77, R76 ;  /* 0x0000004d114c7223 */ /* 0x000fe4000001004c */
[C---:B------:R-:W-:Y:S02]  /*c630*/  FMUL.FTZ R17, R12.reuse, R48 ;  /* 0x000000300c117220 */ /* 0x040fe40000410000 */
[----:B------:R-:W-:Y:S02]  /*c640*/  FMUL.FTZ R12, R12, R52 ;  /* 0x000000340c0c7220 */ /* 0x000fe40000410000 */
[C---:B------:R-:W-:Y:S01]  /*c650*/  IMAD.U32 R77, R50.reuse, 0x10000, RZ ;  /* 0x00010000324d7824 */ /* 0x040fe200078e00ff */
[----:B------:R-:W-:Y:S01]  /*c660*/  LOP3.LUT R50, R50, 0xffff0000, RZ, 0xc0, !PT ;  /* 0xffff000032327812 */ /* 0x000fe200078ec0ff */
[----:B------:R-:W-:-:S02]  /*c670*/  FFMA.FTZ R14, R66, R82, -R14 ;  /* 0x00000052420e7223 */ /* 0x000fc4000001080e */
[----:B------:R-:W-:Y:S02]  /*c680*/  FFMA.FTZ R66, R66, R79, R81 ;  /* 0x0000004f42427223 */ /* 0x000fe40000010051 */
[----:B------:R-:W-:Y:S02]  /*c690*/  FFMA.FTZ R52, R16, R52, -R17 ;  /* 0x0000003410347223 */ /* 0x000fe40000010811 */
[C---:B------:R-:W-:Y:S01]  /*c6a0*/  IMAD.U32 R79, R54.reuse, 0x10000, RZ ;  /* 0x00010000364f7824 */ /* 0x040fe200078e00ff */
[----:B------:R-:W-:Y:S01]  /*c6b0*/  LOP3.LUT R54, R54, 0xffff0000, RZ, 0xc0, !PT ;  /* 0xffff000036367812 */ /* 0x000fe200078ec0ff */
[----:B------:R-:W-:Y:S02]  /*c6c0*/  FFMA.FTZ R12, R16, R48, R12 ;  /* 0x00000030100c7223 */ /* 0x000fe4000001000c */
[C---:B------:R-:W-:Y:S02]  /*c6d0*/  FMUL.FTZ R16, R73.reuse, R77 ;  /* 0x0000004d49107220 */ /* 0x040fe40000410000 */
[----:B------:R-:W-:Y:S01]  /*c6e0*/  FMUL.FTZ R73, R73, R79 ;  /* 0x0000004f49497220 */ /* 0x000fe20000410000 */
[----:B------:R-:W-:Y:S01]  /*c6f0*/  F2FP.BF16.PACK_AB R12, R12, R67 ;  /* 0x000000430c0c723e */ /* 0x000fe200000010ff */
[----:B------:R-:W-:-:S02]  /*c700*/  FFMA.FTZ R79, R69, R79, -R16 ;  /* 0x0000004f454f7223 */ /* 0x000fc40000010810 */
[C---:B------:R-:W-:Y:S02]  /*c710*/  FMUL.FTZ R48, R13.reuse, R50 ;  /* 0x000000320d307220 */ /* 0x040fe40000410000 */
[----:B------:R-:W-:Y:S02]  /*c720*/  FMUL.FTZ R16, R13, R54 ;  /* 0x000000360d107220 */ /* 0x000fe40000410000 */
[----:B------:R-:W-:Y:S02]  /*c730*/  FMUL.FTZ R17, R74, R49 ;  /* 0x000000314a117220 */ /* 0x000fe40000410000 */
[----:B------:R-:W-:Y:S02]  /*c740*/  FMUL.FTZ R13, R78, R51 ;  /* 0x000000334e0d7220 */ /* 0x000fe40000410000 */
[----:B------:R-:W-:Y:S02]  /*c750*/  FMUL.FTZ R74, R74, R53 ;  /* 0x000000354a4a7220 */ /* 0x000fe40000410000 */
[----:B------:R-:W-:-:S02]  /*c760*/  FMUL.FTZ R78, R78, R55 ;  /* 0x000000374e4e7220 */ /* 0x000fc40000410000 */
[----:B------:R-:W-:Y:S02]  /*c770*/  FFMA.FTZ R17, R70, R53, -R17 ;  /* 0x0000003546117223 */ /* 0x000fe40000010811 */
[----:B------:R-:W-:Y:S02]  /*c780*/  FFMA.FTZ R54, R18, R54, -R48 ;  /* 0x0000003612367223 */ /* 0x000fe40000010830 */
[----:B------:R-:W-:Y:S01]  /*c790*/  FFMA.FTZ R55, R71, R55, -R13 ;  /* 0x0000003747377223 */ /* 0x000fe2000001080d */
[----:B------:R-:W-:Y:S01]  /*c7a0*/  F2FP.BF16.PACK_AB R17, R17, R14 ;  /* 0x0000000e1111723e */ /* 0x000fe200000010ff */
[----:B------:R-:W-:Y:S02]  /*c7b0*/  FFMA.FTZ R74, R70, R49, R74 ;  /* 0x00000031464a7223 */ /* 0x000fe4000001004a */
[----:B------:R-:W-:Y:S01]  /*c7c0*/  FFMA.FTZ R73, R69, R77, R73 ;  /* 0x0000004d45497223 */ /* 0x000fe20000010049 */
[----:B------:R-:W-:Y:S01]  /*c7d0*/  F2FP.BF16.PACK_AB R19, R55, R19 ;  /* 0x000000133713723e */ /* 0x000fe200000010ff */
[----:B------:R-:W-:Y:S01]  /*c7e0*/  FFMA.FTZ R50, R18, R50, R16 ;  /* 0x0000003212327223 */ /* 0x000fe20000010010 */
[----:B------:R-:W-:Y:S01]  /*c7f0*/  F2FP.BF16.PACK_AB R16, R52, R15 ;  /* 0x0000000f3410723e */ /* 0x000fe200000010ff */
[----:B------:R-:W-:Y:S01]  /*c800*/  FFMA.FTZ R78, R71, R51, R78 ;  /* 0x00000033474e7223 */ /* 0x000fe2000001004e */
[----:B------:R-:W-:-:S02]  /*c810*/  F2FP.BF16.PACK_AB R18, R54, R79 ;  /* 0x0000004f3612723e */ /* 0x000fc400000010ff */
[----:B------:R-:W-:Y:S02]  /*c820*/  F2FP.BF16.PACK_AB R13, R74, R66 ;  /* 0x000000424a0d723e */ /* 0x000fe400000010ff */
[----:B------:R-:W-:Y:S01]  /*c830*/  F2FP.BF16.PACK_AB R14, R50, R73 ;  /* 0x00000049320e723e */ /* 0x000fe200000010ff */
[----:B------:R1:W-:Y:S01]  /*c840*/  STS.128 [R64+0x100], R16 ;  /* 0x0001001040007388 */ /* 0x0003e20000000c00 */
[----:B------:R-:W-:-:S05]  /*c850*/  F2FP.BF16.PACK_AB R15, R78, R76 ;  /* 0x0000004c4e0f723e */ /* 0x000fca00000010ff */
[----:B------:R1:W-:Y:S02]  /*c860*/  STS.128 [R65+0x100], R12 ;  /* 0x0001000c41007388 */ /* 0x0003e40000000c00 */
.L_x_674:
[----:B------:R-:W-:Y:S05]  /*c870*/  BSYNC B0 ;  /* 0x0000000000007941 */ /* 0x000fea0003800000 */
.L_x_673:
[----:B-1----:R-:W-:Y:S01]  /*c880*/  IADD3 R13, R6, 0x20, RZ ;  /* 0x00000020060d7810 */ /* 0x002fe20007ffe0ff */
[----:B------:R-:W-:Y:S03]  /*c890*/  BSSY B0, `(.L_x_675) ;  /* 0x0000074000007945 */ /* 0x000fe60003800000 */
[----:B------:R-:W-:-:S13]  /*c8a0*/  ISETP.GE.OR P0, PT, R13, UR4, P1 ;  /* 0x000000040d007c0c */ /* 0x000fda0008f06670 */
        /* <DEDUP_REMOVED lines=23> */
[----:B------:R-:W-:Y:S01]  /*ca20*/  SHF.R.U32.HI R37, RZ, 0x10, R37 ;  /* 0x00000010ff257819 */ /* 0x000fe20000011625 */
[----:B------:R-:W-:Y:S01]  /*ca30*/  IMAD.SHL.U32 R48, R48, 0x2, RZ ;  /* 0x0000000230307824 */ /* 0x000fe200078e00ff */
[----:B------:R-:W-:Y:S02]  /*ca40*/  SHF.R.U64 R38, R38, 0x10, R39 ;  /* 0x0000001026267819 */ /* 0x000fe40000001227 */
[----:B------:R-:W1:Y:S01]  /*ca50*/  LDS.128 R16, [R49+0x100] ;  /* 0x0001000031107984 */ /* 0x000e620000000c00 */
[----:B------:R-:W-:-:S02]  /*ca60*/  PRMT R36, R60, 0x5432, R36 ;  /* 0x000054323c247816 */ /* 0x000fc40000000024 */
[----:B------:R-:W-:Y:S01]  /*ca70*/  SHF.R.U32.HI R39, RZ, 0x10, R39 ;  /* 0x00000010ff277819 */ /* 0x000fe20000011627 */
[----:B------:R-:W2:Y:S01]  /*ca80*/  LDS.128 R12, [R48+0x100] ;  /* 0x00010000300c7984 */ /* 0x000ea20000000c00 */
[----:B------:R-:W-:Y:S02]  /*ca90*/  PRMT R40, R62, 0x5432, R40 ;  /* 0x000054323e287816 */ /* 0x000fe40000000028 */
[----:B------:R-:W-:Y:S01]  /*caa0*/  PRMT R37, R60, 0x5410, R37 ;  /* 0x000054103c257816 */ /* 0x000fe20000000025 */
[----:B------:R-:W-:Y:S01]  /*cab0*/  IMAD.U32 R60, R36, 0x10000, RZ ;  /* 0x00010000243c7824 */ /* 0x000fe200078e00ff */
[C---:B------:R-:W-:Y:S02]  /*cac0*/  PRMT R38, R61.reuse, 0x5432, R38 ;  /* 0x000054323d267816 */ /* 0x040fe40000000026 */
[----:B------:R-:W-:Y:S01]  /*cad0*/  PRMT R39, R61, 0x5410, R39 ;  /* 0x000054103d277816 */ /* 0x000fe20000000027 */
[----:B------:R-:W-:Y:S01]  /*cae0*/  IMAD.U32 R61, R40, 0x10000, RZ ;  /* 0x00010000283d7824 */ /* 0x000fe200078e00ff */
[----:B------:R-:W-:-:S02]  /*caf0*/  SHF.R.U32.HI R41, RZ, 0x10, R41 ;  /* 0x00000010ff297819 */ /* 0x000fc40000011629 */
[----:B------:R-:W-:Y:S02]  /*cb00*/  LOP3.LUT R36, R36, 0xffff0000, RZ, 0xc0, !PT ;  /* 0xffff000024247812 */ /* 0x000fe400078ec0ff */
[----:B------:R-:W-:Y:S02]  /*cb10*/  PRMT R41, R62, 0x5410, R41 ;  /* 0x000054103e297816 */ /* 0x000fe40000000029 */
[--C-:B------:R-:W-:Y:S02]  /*cb20*/  SHF.R.U64 R42, R42, 0x10, R43.reuse ;  /* 0x000000102a2a7819 */ /* 0x100fe4000000122b */
[----:B------:R-:W-:Y:S02]  /*cb30*/  LOP3.LUT R65, R40, 0xffff0000, RZ, 0xc0, !PT ;  /* 0xffff000028417812 */ /* 0x000fe400078ec0ff */
[----:B------:R-:W-:Y:S02]  /*cb40*/  SHF.R.U32.HI R43, RZ, 0x10, R43 ;  /* 0x00000010ff2b7819 */ /* 0x000fe4000001162b */
[----:B------:R-:W-:-:S02]  /*cb50*/  PRMT R42, R63, 0x5432, R42 ;  /* 0x000054323f2a7816 */ /* 0x000fc4000000002a */
        /* <DEDUP_REMOVED lines=13> */
[----:B------:R-:W-:Y:S01]  /*cc30*/  FMUL.FTZ R13, R54, R60 ;  /* 0x0000003c360d7220 */ /* 0x000fe20000410000 */
        /* <DEDUP_REMOVED lines=29> */
[C---:B------:R-:W-:Y:S02]  /*ce10*/  FMUL.FTZ R17, R63.reuse, R16 ;  /* 0x000000103f117220 */ /* 0x040fe40000410000 */
        /* <DEDUP_REMOVED lines=27> */
.L_x_676:
[----:B------:R-:W-:Y:S05]  /*cfd0*/  BSYNC B0 ;  /* 0x0000000000007941 */ /* 0x000fea0003800000 */
.L_x_675:
        /* <DEDUP_REMOVED lines=117> */
.L_x_678:
[----:B------:R-:W-:Y:S05]  /*d730*/  BSYNC B0 ;  /* 0x0000000000007941 */ /* 0x000fea0003800000 */
.L_x_677:
[----:B-1----:R-:W-:-:S04]  /*d740*/  IADD3 R13, R6, 0x60, RZ ;  /* 0x00000060060d7810 */ /* 0x002fc80007ffe0ff */
        /* <DEDUP_REMOVED lines=115> */
.L_x_666:
[----:B------:R-:W-:Y:S05]  /*de80*/  BSYNC B2 ;  /* 0x0000000000027941 */ /* 0x000fea0003800000 */
.L_x_644:
[----:B------:R-:W-:Y:S01]  /*de90*/  IMAD R11, R11, c[0x0][0x208], RZ ;  /* 0x000082000b0b7a24 */ /* 0x000fe200078e02ff */
[----:B------:R-:W-:Y:S01]  /*dea0*/  BAR.SYNC.DEFER_BLOCKING 0x0 ;  /* 0x0000000000007b1d */ /* 0x000fe20000010000 */
[----:B-1----:R-:W-:Y:S01]  /*deb0*/  IMAD.WIDE.U32 R12, R238, c[0x0][0x208], RZ ;  /* 0x00008200ee0c7a25 */ /* 0x002fe200078e00ff */
[----:B------:R-:W-:Y:S01]  /*dec0*/  LOP3.LUT P3, RZ, R0, 0x2, RZ, 0xc0, !PT ;  /* 0x0000000200ff7812 */ /* 0x000fe2000786c0ff */
[----:B------:R-:W-:Y:S01]  /*ded0*/  UISETP.GE.AND UP0, UPT, UR10, 0x2, UPT ;  /* 0x000000020a00788c */ /* 0x000fe2000bf06270 */
[----:B------:R-:W-:Y:S01]  /*dee0*/  SHF.R.S32.HI R245, RZ, 0x1f, R244 ;  /* 0x0000001ffff57819 */ /* 0x000fe200000114f4 */
[----:B------:R-:W-:Y:S02]  /*def0*/  IMAD R11, R238, c[0x0][0x20c], R11 ;  /* 0x00008300ee0b7a24 */ /* 0x000fe400078e020b */
[----:B------:R-:W-:Y:S02]  /*df00*/  IMAD.SHL.U32 R14, R6, 0x8, RZ ;  /* 0x00000008060e7824 */ /* 0x000fe400078e00ff */
[----:B------:R-:W-:-:S02]  /*df10*/  IMAD.IADD R13, R13, 0x1, R11 ;  /* 0x000000010d0d7824 */ /* 0x000fc400078e020b */
[----:B------:R-:W-:Y:S01]  /*df20*/  IMAD R11, R7, c[0x0][0x218], RZ ;  /* 0x00008600070b7a24 */ /* 0x000fe200078e02ff */
[----:B------:R-:W-:Y:S01]  /*df30*/  LEA.HI R7, R5, R75, RZ, 0x5 ;  /* 0x0000004b05077211 */ /* 0x000fe200078f28ff */
[----:B------:R-:W-:Y:S02]  /*df40*/  IMAD.SHL.U32 R234, R0, 0x40, RZ ;  /* 0x0000004000ea7824 */ /* 0x000fe400078e00ff */
[C---:B------:R-:W-:Y:S01]  /*df50*/  IMAD.WIDE.U32 R12, R237.reuse, c[0x0][0x218], R12 ;  /* 0x00008600ed0c7a25 */ /* 0x040fe200078e000c */
[----:B------:R-:W-:Y:S02]  /*df60*/  SHF.R.S32.HI R6, RZ, 0x5, R7 ;  /* 0x00000005ff067819 */ /* 0x000fe40000011407 */
[----:B------:R-:W-:Y:S01]  /*df70*/  LOP3.LUT R234, R234, 0x1c0, RZ, 0xc0, !PT ;  /* 0x000001c0eaea7812 */ /* 0x000fe200078ec0ff */
[----:B------:R-:W-:Y:S01]  /*df80*/  IMAD R11, R237, c[0x0][0x21c], R11 ;  /* 0x00008700ed0b7a24 */ /* 0x000fe200078e020b */
[----:B------:R-:W-:Y:S01]  /*df90*/  IADD3 R12, P0, R12, UR28, RZ ;  /* 0x0000001c0c0c7c10 */ /* 0x000fe2000ff1e0ff */
[----:B------:R-:W-:Y:S01]  /*dfa0*/  IMAD R188, R6, 0x400, R4 ;  /* 0x0000040006bc7824 */ /* 0x000fe200078e0204 */
[----:B------:R-:W-:Y:S01]  /*dfb0*/  LOP3.LUT R14, R234, 0x8, R14, 0xf8, !PT ;  /* 0x00000008ea0e7812 */ /* 0x000fe200078ef80e */
[----:B------:R-:W-:Y:S01]  /*dfc0*/  IMAD.SHL.U32 R240, R9, 0x2, RZ ;  /* 0x0000000209f07824 */ /* 0x000fe200078e00ff */
[----:B------:R-:W-:-:S02]  /*dfd0*/  SHF.R.U32.HI R234, RZ, 0x3, R234 ;  /* 0x00000003ffea7819 */ /* 0x000fc400000116ea */
[C---:B------:R-:W-:Y:S01]  /*dfe0*/  LEA R196, R188.reuse, 0x100, 0x1 ;  /* 0x00000100bcc47811 */ /* 0x040fe200078e08ff */
[----:B------:R-:W-:Y:S01]  /*dff0*/  IMAD.SHL.U32 R188, R188, 0x2, RZ ;  /* 0x00000002bcbc7824 */ /* 0x000fe200078e00ff */
[----:B------:R-:W-:Y:S01]  /*e000*/  LOP3.LUT R234, R14, R234, RZ, 0x3c, !PT ;  /* 0x000000ea0eea7212 */ /* 0x000fe200078e3cff */
[----:B------:R-:W-:Y:S01]  /*e010*/  IMAD.WIDE R14, R244, 0x2, RZ ;  /* 0x00000002f40e7825 */ /* 0x000fe200078e02ff */
[----:B------:R-:W-:Y:S02]  /*e020*/  IADD3.X R11, R13, UR12, R11, P0, !PT ;  /* 0x0000000c0d0b7c10 */ /* 0x000fe400087fe40b */
[----:B------:R-:W-:Y:S01]  /*e030*/  LEA R62, P0, R12, c[0x0][0x1f8], 0x1 ;  /* 0x00007e000c3e7a11 */ /* 0x000fe200078008ff */
[--C-:B------:R-:W-:Y:S01]  /*e040*/  IMAD R192, R3, 0x2, R196.reuse ;  /* 0x0000000203c07824 */ /* 0x100fe200078e02c4 */
[----:B------:R-:W-:Y:S01]  /*e050*/  LDSM.16.M88.4 R136, [R188+0x100] ;  /* 0x00010000bc88783b */ /* 0x000fe20000000200 */
[C---:B------:R-:W-:Y:S01]  /*e060*/  IMAD R196, R2.reuse, 0x2, R196 ;  /* 0x0000000202c47824 */ /* 0x040fe200078e02c4 */
[----:B------:R-:W-:Y:S01]  /*e070*/  SHF.R.S32.HI R13, RZ, 0x1f, R8 ;  /* 0x0000001fff0d7819 */ /* 0x000fe20000011408 */
[----:B------:R-:W-:Y:S01]  /*e080*/  IMAD R204, R2, 0x2, R192 ;  /* 0x0000000202cc7824 */ /* 0x000fe200078e02c0 */
[----:B------:R-:W1:Y:S01]  /*e090*/  SHFL.IDX PT, R70, R62, 0x2, 0x181f ;  /* 0x00581f003e467f89 */ /* 0x000e6200000e0000 */
[----:B------:R-:W-:Y:S01]  /*e0a0*/  IMAD R234, R10, 0x200, R234 ;  /* 0x000002000aea7824 */ /* 0x000fe200078e02ea */
[----:B------:R-:W-:-:S02]  /*e0b0*/  LEA.HI.X R10, R12, c[0x0][0x1fc], R11, 0x1, P0 ;  /* 0x00007f000c0a7a11 */ /* 0x000fc400000f0c0b */
[----:B------:R-:W-:Y:S01]  /*e0c0*/  LDSM.16.M88.4 R140, [R192] ;  /* 0x00000000c08c783b */ /* 0x000fe20000000200 */
[----:B------:R-:W-:Y:S01]  /*e0d0*/  LEA.HI R13, R13, R8, RZ, 0x3 ;  /* 0x000000080d0d7211 */ /* 0x000fe200078f18ff */
[----:B------:R-:W-:Y:S02]  /*e0e0*/  IMAD.SHL.U32 R234, R234, 0x2, RZ ;  /* 0x00000002eaea7824 */ /* 0x000fe400078e00ff */
[----:B------:R-:W-:Y:S01]  /*e0f0*/  LDSM.16.M88.4 R172, [R196] ;  /* 0x00000000c4ac783b */ /* 0x000fe20000000200 */
[----:B------:R-:W-:Y:S02]  /*e100*/  LOP3.LUT R239, R13, 0xfffffff8, RZ, 0xc0, !PT ;  /* 0xfffffff80def7812 */ /* 0x000fe400078ec0ff */
[C---:B------:R-:W-:Y:S01]  /*e110*/  IADD3 R13, R234.reuse, 0x8100, RZ ;  /* 0x00008100ea0d7810 */ /* 0x040fe20007ffe0ff */
[----:B------:R-:W-:Y:S01]  /*e120*/  LDSM.16.M88.4 R180, [R204] ;  /* 0x00000000ccb4783b */ /* 0x000fe20000000200 */
[----:B------:R-:W-:Y:S01]  /*e130*/  IADD3 R233, R234, 0x8120, RZ ;  /* 0x00008120eae97810 */ /* 0x000fe20007ffe0ff */
[----:B------:R-:W-:Y:S01]  /*e140*/  IMAD.WIDE R22, R239, 0x2, RZ ;  /* 0x00000002ef167825 */ /* 0x000fe200078e02ff */
[----:B------:R-:W-:Y:S01]  /*e150*/  @P3 IADD3 R233, R13, -0x20, RZ ;  /* 0xffffffe00de93810 */ /* 0x000fe20007ffe0ff */
[----:B------:R-:W-:Y:S01]  /*e160*/  LDSM.16.M88.4 R188, [R188+0x4100] ;  /* 0x00410000bcbc783b */ /* 0x000fe20000000200 */
[----:B------:R-:W-:-:S02]  /*e170*/  SHF.R.S32.HI R241, RZ, 0x1f, R239 ;  /* 0x0000001ffff17819 */ /* 0x000fc400000114ef */
[C---:B------:R-:W-:Y:S01]  /*e180*/  IADD3 R227, R233.reuse, 0x800, RZ ;  /* 0x00000800e9e37810 */ /* 0x040fe20007ffe0ff */
[----:B------:R-:W-:Y:S01]  /*e190*/  LDSM.16.M88.4 R192, [R192+0x4000] ;  /* 0x00400000c0c0783b */ /* 0x000fe20000000200 */
[C---:B------:R-:W-:Y:S02]  /*e1a0*/  IADD3 R226, R233.reuse, 0x1000, RZ ;  /* 0x00001000e9e27810 */ /* 0x040fe40007ffe0ff */
[C---:B------:R-:W-:Y:S01]  /*e1b0*/  IADD3 R225, R233.reuse, 0x1800, RZ ;  /* 0x00001800e9e17810 */ /* 0x040fe20007ffe0ff */
[----:B------:R-:W-:Y:S01]  /*e1c0*/  LDSM.16.M88.4 R196, [R196+0x4000] ;  /* 0x00400000c4c4783b */ /* 0x000fe20000000200 */
[-C--:B-1----:R-:W-:Y:S02]  /*e1d0*/  IADD3 R80, P1, R14, R70.reuse, RZ ;  /* 0x000000460e507210 */ /* 0x082fe40007f3e0ff */
[----:B------:R-:W-:Y:S01]  /*e1e0*/  IADD3 R70, P3, R22, R70, RZ ;  /* 0x0000004616467210 */ /* 0x000fe20007f7e0ff */
[----:B------:R-:W-:Y:S01]  /*e1f0*/  LDSM.16.M88.4 R204, [R204+0x4000] ;  /* 0x00400000cccc783b */ /* 0x000fe20000000200 */
[----:B------:R-:W-:-:S02]  /*e200*/  IADD3 R224, R233, 0x2000, RZ ;  /* 0x00002000e9e07810 */ /* 0x000fc40007ffe0ff */
[C---:B------:R-:W-:Y:S01]  /*e210*/  IADD3 R223, R233.reuse, 0x2800, RZ ;  /* 0x00002800e9df7810 */ /* 0x040fe20007ffe0ff */
[----:B------:R-:W-:Y:S01]  /*e220*/  BAR.SYNC.DEFER_BLOCKING 0x0 ;  /* 0x0000000000007b1d */ /* 0x000fe20000010000 */
[C---:B------:R-:W-:Y:S02]  /*e230*/  IADD3 R222, R233.reuse, 0x3000, RZ ;  /* 0x00003000e9de7810 */ /* 0x040fe40007ffe0ff */
[C---:B------:R-:W-:Y:S02]  /*e240*/  IADD3 R221, R233.reuse, 0x3800, RZ ;  /* 0x00003800e9dd7810 */ /* 0x040fe40007ffe0ff */
[C---:B------:R-:W-:Y:S01]  /*e250*/  IADD3 R219, R233.reuse, 0x4000, RZ ;  /* 0x00004000e9db7810 */ /* 0x040fe20007ffe0ff */
[----:B------:R-:W1:Y:S01]  /*e260*/  SHFL.IDX PT, R90, R62, RZ, 0x181f ;  /* 0x00181fff3e5a7589 */ /* 0x000e6200000e0000 */
[C---:B------:R-:W-:Y:S02]  /*e270*/  IADD3 R218, R233.reuse, 0x4800, RZ ;  /* 0x00004800e9da7810 */ /* 0x040fe40007ffe0ff */
[C---:B------:R-:W-:Y:S01]  /*e280*/  IADD3 R217, R233.reuse, 0x5000, RZ ;  /* 0x00005000e9d97810 */ /* 0x040fe20007ffe0ff */
[----:B------:R-:W2:Y:S01]  /*e290*/  SHFL.IDX PT, R82, R62, 0x1, 0x181f ;  /* 0x00381f003e527f89 */ /* 0x000ea200000e0000 */
[----:B------:R-:W-:-:S02]  /*e2a0*/  IADD3 R216, R233, 0x5800, RZ ;  /* 0x00005800e9d87810 */ /* 0x000fc40007ffe0ff */
[C---:B------:R-:W-:Y:S01]  /*e2b0*/  IADD3 R215, R233.reuse, 0x6000, RZ ;  /* 0x00006000e9d77810 */ /* 0x040fe20007ffe0ff */
[----:B------:R-:W3:Y:S01]  /*e2c0*/  SHFL.IDX PT, R11, R10, 0x2, 0x181f ;  /* 0x00581f000a0b7f89 */ /* 0x000ee200000e0000 */
[C---:B------:R-:W-:Y:S02]  /*e2d0*/  IADD3 R214, R233.reuse, 0x6800, RZ ;  /* 0x00006800e9d67810 */ /* 0x040fe40007ffe0ff */
[C---:B------:R-:W-:Y:S01]  /*e2e0*/  IADD3 R213, R233.reuse, 0x7000, RZ ;  /* 0x00007000e9d57810 */ /* 0x040fe20007ffe0ff */
[----:B------:R-:W4:Y:S01]  /*e2f0*/  SHFL.IDX PT, R12, R10, RZ, 0x181f ;  /* 0x00181fff0a0c7589 */ /* 0x000f2200000e0000 */
[----:B------:R-:W-:-:S03]  /*e300*/  IADD3 R212, R233, 0x7800, RZ ;  /* 0x00007800e9d47810 */ /* 0x000fc60007ffe0ff */
[----:B------:R-:W5:Y:S01]  /*e310*/  SHFL.IDX PT, R20, R10, 0x1, 0x181f ;  /* 0x00381f000a147f89 */ /* 0x000f6200000e0000 */
[----:B------:R-:W-:-:S04]  /*e320*/  DEPBAR.LE SB0, 0x0 ;  /* 0x000080000000791a */ /* 0x000fc80000000000 */
[----:B------:R-:W5:Y:S04]  /*e330*/  SHFL.IDX PT, R62, R62, 0x3, 0x181f ;  /* 0x00781f003e3e7f89 */ /* 0x000f6800000e0000 */
[----:B------:R-:W-:Y:S01]  /*e340*/  BAR.SYNC.DEFER_BLOCKING 0x0 ;  /* 0x0000000000007b1d */ /* 0x000fe20000010000 */
[----:B-1----:R-:W-:Y:S02]  /*e350*/  IADD3 R96, P0, R90, R14, RZ ;  /* 0x0000000e5a607210 */ /* 0x002fe40007f1e0ff */
[----:B--2---:R-:W-:-:S03]  /*e360*/  IADD3 R88, P2, R14, R82, RZ ;  /* 0x000000520e587210 */ /* 0x004fc60007f5e0ff */
[----:B------:R-:W1:Y:S01]  /*e370*/  SHFL.IDX PT, R10, R10, 0x3, 0x181f ;  /* 0x00781f000a0a7f89 */ /* 0x000e6200000e0000 */
[--C-:B---3--:R-:W-:Y:S01]  /*e380*/  IMAD.X R81, R15, 0x1, R11.reuse, P1 ;  /* 0x000000010f517824 */ /* 0x108fe200008e060b */
[----:B------:R-:W-:Y:S01]  /*e390*/  IADD3 R90, P1, R90, R22, RZ ;  /* 0x000000165a5a7210 */ /* 0x000fe20007f3e0ff */
[----:B------:R-:W-:Y:S02]  /*e3a0*/  IMAD.X R71, R23, 0x1, R11, P3 ;  /* 0x0000000117477824 */ /* 0x000fe400018e060b */
[C---:B----4-:R-:W-:Y:S02]  /*e3b0*/  IMAD.X R97, R12.reuse, 0x1, R15, P0 ;  /* 0x000000010c617824 */ /* 0x050fe400000e060f */
[----:B------:R-:W-:Y:S01]  /*e3c0*/  IMAD.X R91, R12, 0x1, R23, P1 ;  /* 0x000000010c5b7824 */ /* 0x000fe200008e0617 */
[----:B------:R-:W-:Y:S01]  /*e3d0*/  ISETP.GE.AND P1, PT, R244, c[0x0][0x1d4], PT ;  /* 0x00007500f4007a0c */ /* 0x000fe20003f26270 */
[----:B-----5:R-:W-:Y:S01]  /*e3e0*/  IMAD.X R89, R15, 0x1, R20, P2 ;  /* 0x000000010f597824 */ /* 0x020fe200010e0614 */
[----:B------:R-:W-:-:S02]  /*e3f0*/  IADD3 R60, P0, R14, R62, RZ ;  /* 0x0000003e0e3c7210 */ /* 0x000fc40007f1e0ff */
[----:B------:R-:W-:Y:S01]  /*e400*/  IADD3 R62, P2, R22, R62, RZ ;  /* 0x0000003e163e7210 */ /* 0x000fe20007f5e0ff */
[----:B------:R-:W2:Y:S04]  /*e410*/  LDSM.16.M88.4 R24, [R234+0x8100] ;  /* 0x00810000ea18783b */ /* 0x000ea80000000200 */
[----:B------:R-:W3:Y:S01]  /*e420*/  LDSM.16.M88.4 R16, [R234+0x8900] ;  /* 0x00890000ea10783b */ /* 0x000ee20000000200 */
[--C-:B-1----:R-:W-:Y:S01]  /*e430*/  IMAD.X R63, R23, 0x1, R10.reuse, P2 ;  /* 0x00000001173f7824 */ /* 0x102fe200010e060a */
[----:B------:R-:W-:Y:S01]  /*e440*/  ISETP.LT.OR P2, PT, R68, 0x1, P1 ;  /* 0x000000014400780c */ /* 0x000fe20000f41670 */
[----:B------:R-:W-:Y:S01]  /*e450*/  IMAD.X R61, R15, 0x1, R10, P0 ;  /* 0x000000010f3d7824 */ /* 0x000fe200000e060a */
[----:B------:R-:W-:Y:S01]  /*e460*/  IADD3 R82, P0, R22, R82, RZ ;  /* 0x0000005216527210 */ /* 0x000fe20007f1e0ff */
[----:B------:R-:W-:Y:S04]  /*e470*/  LDSM.16.M88.4 R56, [R233] ;  /* 0x00000000e938783b */ /* 0x000fe80000000200 */
[----:B------:R-:W-:Y:S01]  /*e480*/  IMAD.X R83, R23, 0x1, R20, P0 ;  /* 0x0000000117537824 */ /* 0x000fe200000e0614 */
[----:B------:R-:W-:Y:S01]  /*e490*/  ISETP.GE.AND P0, PT, R8, c[0x0][0x1d4], PT ;  /* 0x0000750008007a0c */ /* 0x000fe20003f06270 */
[----:B------:R-:W-:Y:S04]  /*e4a0*/  LDSM.16.M88.4 R12, [R233+0x800] ;  /* 0x00080000e90c783b */ /* 0x000fe80000000200 */
[----:B------:R-:W-:Y:S04]  /*e4b0*/  LDSM.16.M88.4 R8, [R234+0x9100] ;  /* 0x00910000ea08783b */ /* 0x000fe80000000200 */
[----:B------:R-:W1:Y:S04]  /*e4c0*/  LDSM.16.M88.4 R100, [R234+0x9900] ;  /* 0x00990000ea64783b */ /* 0x000e680000000200 */
[----:B------:R-:W4:Y:S04]  /*e4d0*/  LDSM.16.M88.4 R92, [R234+0xa100] ;  /* 0x00a10000ea5c783b */ /* 0x000f280000000200 */
[----:B------:R-:W5:Y:S04]  /*e4e0*/  LDSM.16.M88.4 R84, [R234+0xa900] ;  /* 0x00a90000ea54783b */ /* 0x000f680000000200 */
[----:B------:R-:W4:Y:S04]  /*e4f0*/  LDSM.16.M88.4 R76, [R234+0xb100] ;  /* 0x00b10000ea4c783b */ /* 0x000f280000000200 */
[----:B------:R-:W-:Y:S01]  /*e500*/  LDSM.16.M88.4 R64, [R234+0xb900] ;  /* 0x00b90000ea40783b */ /* 0x000fe20000000200 */
[C---:B--2---:R-:W-:Y:S03]  /*e510*/  HMMA.16816.F32.BF16 R28, R136.reuse, R24, RZ ;  /* 0x00000018881c723c */ /* 0x044fe600000418ff */
[----:B------:R-:W-:Y:S04]  /*e520*/  LDSM.16.M88.4 R52, [R233+0x1000] ;  /* 0x00100000e934783b */ /* 0x000fe80000000200 */
[----:B------:R-:W-:Y:S01]  /*e530*/  LDSM.16.M88.4 R48, [R233+0x1800] ;  /* 0x00180000e930783b */ /* 0x000fe20000000200 */
[C---:B---3--:R-:W-:Y:S03]  /*e540*/  HMMA.16816.F32.BF16 R20, R136.reuse, R16, RZ ;  /* 0x000000108814723c */ /* 0x048fe600000418ff */
[----:B------:R-:W2:Y:S04]  /*e550*/  LDSM.16.M88.4 R40, [R233+0x2000] ;  /* 0x00200000e928783b */ /* 0x000ea80000000200 */
[----:B------:R-:W-:Y:S01]  /*e560*/  LDSM.16.M88.4 R36, [R233+0x2800] ;  /* 0x00280000e924783b */ /* 0x000fe20000000200 */
[C---:B------:R-:W-:Y:S03]  /*e570*/  HMMA.16816.F32.BF16 R16, R136.reuse, R18, RZ ;  /* 0x000000128810723c */ /* 0x040fe600000418ff */
[----:B------:R-:W3:Y:S04]  /*e580*/  LDSM.16.M88.4 R32, [R233+0x3000] ;  /* 0x00300000e920783b */ /* 0x000ee80000000200 */
[----:B------:R-:W2:Y:S01]  /*e590*/  LDSM.16.M88.4 R44, [R233+0x3800] ;  /* 0x00380000e92c783b */ /* 0x000ea20000000200 */
[----:B-1----:R-:W-:Y:S03]  /*e5a0*/  HMMA.16816.F32.BF16 R104, R136, R100, RZ ;  /* 0x000000648868723c */ /* 0x002fe600000418ff */
[----:B------:R-:W-:Y:S01]  /*e5b0*/  @!PT LDS RZ, [RZ] ;  /* 0x00000000fffff984 */ /* 0x000fe20000000800 */
[----:B------:R-:W-:Y:S01]  /*e5c0*/  @!PT LDS RZ, [RZ] ;  /* 0x00000000fffff984 */ /* 0x000fe20000000800 */
[----:B------:R-:W-:Y:S01]  /*e5d0*/  @!PT LDS RZ, [RZ] ;  /* 0x00000000fffff984 */ /* 0x000fe20000000800 */
[----:B------:R4:W-:Y:S01]  /*e5e0*/  LDGSTS.E.BYPASS.LTC128B.128 [R240+0x100], [R96.64], !P2 ;  /* 0x0010000060f07fae */ /* 0x0009e2000d101d56 */
[----:B------:R-:W-:-:S04]  /*e5f0*/  ISETP.LT.OR P2, PT, R68, 0x1, P0 ;  /* 0x000000014400780c */ /* 0x000fc80000741670 */
[C---:B------:R-:W-:Y:S08]  /*e600*/  HMMA.16816.F32.BF16 R20, R140.reuse, R12, R20 ;  /* 0x0000000c8c14723c */ /* 0x040ff00000041814 */
[----:B------:R-:W-:Y:S01]  /*e610*/  HMMA.16816.F32.BF16 R16, R140, R14, R16 ;  /* 0x0000000e8c10723c */ /* 0x000fe20000041810 */
[----:B------:R5:W-:Y:S01]  /*e620*/  LDGSTS.E.BYPASS.LTC128B.128 [R240+0x4100], [R90.64], !P2 ;  /* 0x041000005af07fae */ /* 0x000be2000d101d56 */
[----:B------:R-:W-:-:S06]  /*e630*/  ISETP.LT.OR P2, PT, R68, 0x21, P1 ;  /* 0x000000214400780c */ /* 0x000fcc0000f41670 */
[C---:B------:R-:W-:Y:S07]  /*e640*/  HMMA.16816.F32.BF16 R12, R136.reuse, R8, RZ ;  /* 0x00000008880c723c */ /* 0x040fee00000418ff */
[----:B------:R5:W-:Y:S01]  /*e650*/  LDGSTS.E.BYPASS.LTC128B.128 [R240+0x1100], [R88.64], !P2 ;  /* 0x0110000058f07fae */ /* 0x000be2000d101d56 */
[C---:B------:R-:W-:Y:S01]  /*e660*/  ISETP.LT.OR P2, PT, R68.reuse, 0x21, P0 ;  /* 0x000000214400780c */ /* 0x040fe20000741670 */
[C---:B----4-:R-:W-:Y:S08]  /*e670*/  HMMA.16816.F32.BF16 R96, R136.reuse, R92, RZ ;  /* 0x0000005c8860723c */ /* 0x050ff000000418ff */
[----:B------:R-:W-:Y:S04]  /*e680*/  HMMA.16816.F32.BF16 R92, R136, R94, RZ ;  /* 0x0000005e885c723c */ /* 0x000fe800000418ff */
[----:B------:R1:W-:Y:S01]  /*e690*/  LDGSTS.E.BYPASS.LTC128B.128 [R240+0x5100], [R82.64], !P2 ;  /* 0x0510000052f07fae */ /* 0x0003e2000d101d56 */
[----:B------:R-:W-:-:S02]  /*e6a0*/  ISETP.LT.OR P2, PT, R68, 0x41, P1 ;  /* 0x000000414400780c */ /* 0x000fc40000f41670 */
[C---:B------:R-:W-:Y:S01]  /*e6b0*/  ISETP.LT.OR P1, PT, R68.reuse, 0x61, P1 ;  /* 0x000000614400780c */ /* 0x040fe20000f21670 */
[C---:B------:R-:W-:Y:S08]  /*e6c0*/  HMMA.16816.F32.BF16 R100, R136.reuse, R102, RZ ;  /* 0x000000668864723c */ /* 0x040ff000000418ff */
[----:B------:R-:W-:Y:S02]  /*e6d0*/  HMMA.16816.F32.BF16 R24, R136, R26, RZ ;  /* 0x0000001a8818723c */ /* 0x000fe400000418ff */
[----:B------:R1:W-:Y:S01]  /*e6e0*/  LDGSTS.E.BYPASS.LTC128B.128 [R240+0x2100], [R80.64], !P2 ;  /* 0x0210000050f07fae */ /* 0x0003e2000d101d56 */
[----:B------:R-:W-:-:S02]  /*e6f0*/  ISETP.LT.OR P2, PT, R68, 0x41, P0 ;  /* 0x000000414400780c */ /* 0x000fc40000741670 */
[----:B------:R-:W-:-:S03]  /*e700*/  ISETP.LT.OR P0, PT, R68, 0x61, P0 ;  /* 0x000000614400780c */ /* 0x000fc60000701670 */
[C---:B-----5:R-:W-:Y:S08]  /*e710*/  HMMA.16816.F32.BF16 R88, R136.reuse, R84, RZ ;  /* 0x000000548858723c */ /* 0x060ff000000418ff */
[----:B------:R-:W-:Y:S01]  /*e720*/  HMMA.16816.F32.BF16 R84, R136, R86, RZ ;  /* 0x000000568854723c */ /* 0x000fe200000418ff */
[----:B------:R4:W-:Y:S01]  /*e730*/  LDGSTS.E.BYPASS.LTC128B.128 [R240+0x6100], [R70.64], !P2 ;  /* 0x0610000046f07fae */ /* 0x0009e2000d101d56 */
[----:B------:R-:W-:Y:S01]  /*e740*/  LOP3.LUT P2, RZ, R0, 0x4, RZ, 0xc0, !PT ;  /* 0x0000000400ff7812 */ /* 0x000fe2000784c0ff */
[----:B------:R-:W-:-:S02]  /*e750*/  IMAD.MOV.U32 R0, RZ, RZ, 0x40 ;  /* 0x00000040ff007424 */ /* 0x000fc400078e00ff */
[----:B------:R5:W-:Y:S03]  /*e760*/  LDGSTS.E.BYPASS.LTC128B.128 [R240+0x3100], [R60.64], !P1 ;  /* 0x031000003cf07fae */ /* 0x000be6000c901d56 */
[----:B------:R-:W-:Y:S01]  /*e770*/  SEL R0, R0, 0xffffffc0, !P2 ;  /* 0xffffffc000007807 */ /* 0x000fe20005000000 */
[----:B------:R-:W-:Y:S01]  /*e780*/  HMMA.16816.F32.BF16 R8, R136, R10, RZ ;  /* 0x0000000a8808723c */ /* 0x000fe200000418ff */
[----:B------:R5:W-:Y:S01]  /*e790*/  LDGSTS.E.BYPASS.LTC128B.128 [R240+0x7100], [R62.64], !P0 ;  /* 0x071000003ef07fae */ /* 0x000be2000c101d56 */
[----:B------:R-:W-:Y:S02]  /*e7a0*/  PLOP3.LUT P0, PT, PT, PT, UP0, 0x80, 0x0 ;  /* 0x000000000000781c */ /* 0x000fe40003f0f008 */
[----:B------:R-:W-:Y:S01]  /*e7b0*/  IMAD.IADD R231, R234, 0x1, R0 ;  /* 0x00000001eae77824 */ /* 0x000fe200078e0200 */
[----:B------:R-:W-:Y:S01]  /*e7c0*/  LDSM.16.M88.4 R108, [R233+0x4000] ;  /* 0x00400000e96c783b */ /* 0x000fe20000000200 */
[----:B------:R-:W-:-:S02]  /*e7d0*/  IMAD.IADD R220, R0, 0x1, R233 ;  /* 0x0000000100dc7824 */ /* 0x000fc400078e02e9 */
[C---:B-1----:R-:W-:Y:S01]  /*e7e0*/  HMMA.16816.F32.BF16 R80, R136.reuse, R76, RZ ;  /* 0x0000004c8850723c */ /* 0x042fe200000418ff */
[----:B------:R-:W-:Y:S04]  /*e7f0*/  LDSM.16.M88.4 R124, [R231+0xd900] ;  /* 0x00d90000e77c783b */ /* 0x000fe80000000200 */
[----:B------:R-:W-:Y:S03]  /*e800*/  LDSM.16.M88.4 R120, [R231+0xe100] ;  /* 0x00e10000e778783b */ /* 0x000fe60000000200 */
[----:B------:R-:W-:Y:S01]  /*e810*/  HMMA.16816.F32.BF16 R76, R136, R78, RZ ;  /* 0x0000004e884c723c */ /* 0x000fe200000418ff */
[----:B------:R-:W-:Y:S04]  /*e820*/  LDSM.16.M88.4 R116, [R231+0xe900] ;  /* 0x00e90000e774783b */ /* 0x000fe80000000200 */
[----:B------:R-:W-:Y:S03]  /*e830*/  LDSM.16.M88.4 R112, [R231+0xf100] ;  /* 0x00f10000e770783b */ /* 0x000fe60000000200 */
[C---:B--2---:R-:W-:Y:S01]  /*e840*/  HMMA.16816.F32.BF16 R96, R140.reuse, R40, R96 ;  /* 0x000000288c60723c */ /* 0x044fe20000041860 */
[----:B------:R-:W0:Y:S04]  /*e850*/  LDGDEPBAR ;  /* 0x00000000000079af */ /* 0x000e280000000000 */
[----:B-----5:R-:W-:Y:S03]  /*e860*/  LDSM.16.M88.4 R60, [R234+0xc100] ;  /* 0x00c10000ea3c783b */ /* 0x020fe60000000200 */
[C---:B---3--:R-:W-:Y:S08]  /*e870*/  HMMA.16816.F32.BF16 R80, R140.reuse, R32, R80 ;  /* 0x000000208c50723c */ /* 0x048ff00000041850 */
[C---:B------:R-:W-:Y:S01]  /*e880*/  HMMA.16816.F32.BF16 R76, R140.reuse, R34, R76 ;  /* 0x000000228c4c723c */ /* 0x040fe2000004184c */
[----:B------:R-:W1:Y:S07]  /*e890*/  LDSM.16.M88.4 R32, [R231+0x9900] ;  /* 0x00990000e720783b */ /* 0x000e6e0000000200 */
[C---:B------:R-:W-:Y:S01]  /*e8a0*/  HMMA.16816.F32.BF16 R92, R140.reuse, R42, R92 ;  /* 0x0000002a8c5c723c */ /* 0x040fe2000004185c */
[----:B------:R-:W2:Y:S07]  /*e8b0*/  LDSM.16.M88.4 R40, [R231+0x8100] ;  /* 0x00810000e728783b */ /* 0x000eae0000000200 */
[C---:B------:R-:W-:Y:S08]  /*e8c0*/  HMMA.16816.F32.BF16 R88, R140.reuse, R36, R88 ;  /* 0x000000248c58723c */ /* 0x040ff00000041858 */
[----:B------:R-:W-:Y:S01]  /*e8d0*/  HMMA.16816.F32.BF16 R84, R140, R38, R84 ;  /* 0x000000268c54723c */ /* 0x000fe20000041854 */
[----:B------:R-:W3:Y:S07]  /*e8e0*/  LDSM.16.M88.4 R36, [R231+0x9100] ;  /* 0x00910000e724783b */ /* 0x000eee0000000200 */
[C---:B----4-:R-:W-:Y:S08]  /*e8f0*/  HMMA.16816.F32.BF16 R68, R136.reuse, R64, RZ ;  /* 0x000000408844723c */ /* 0x050ff000000418ff */
[----:B------:R-:W-:Y:S08]  /*e900*/  HMMA.16816.F32.BF16 R64, R136, R66, RZ ;  /* 0x000000428840723c */ /* 0x000ff000000418ff */
[C---:B------:R-:W-:Y:S08]  /*e910*/  HMMA.16816.F32.BF16 R104, R140.reuse, R48, R104 ;  /* 0x000000308c68723c */ /* 0x040ff00000041868 */
        /* <DEDUP_REMOVED lines=10> */
[----:B------:R-:W5:Y:S07]  /*e9c0*/  LDSM.16.M88.4 R44, [R231+0xa100] ;  /* 0x00a10000e72c783b */ /* 0x000f6e0000000200 */
[C---:B-1----:R-:W-:Y:S08]  /*e9d0*/  HMMA.16816.F32.BF16 R104, R172.reuse, R32, R104 ;  /* 0x00000020ac68723c */ /* 0x042ff00000041868 */
[C---:B------:R-:W-:Y:S01]  /*e9e0*/  HMMA.16816.F32.BF16 R100, R172.reuse, R34, R100 ;  /* 0x00000022ac64723c */ /* 0x040fe20000041864 */
[----:B------:R-:W1:Y:S07]  /*e9f0*/  LDSM.16.M88.4 R32, [R220] ;  /* 0x00000000dc20783b */ /* 0x000e6e0000000200 */
        /* <DEDUP_REMOVED lines=57> */
[C---:B------:R-:W-:Y:S08]  /*ed90*/  HMMA.16816.F32.BF16 R12, R188.reuse, R52, R12 ;  /* 0x00000034bc0c723c */ /* 0x040ff0000004180c */
[C---:B------:R-:W-:Y:S01]  /*eda0*/  HMMA.16816.F32.BF16 R8, R188.reuse, R54, R8 ;  /* 0x00000036bc08723c */ /* 0x040fe20000041808 */
[----:B------:R-:W-:Y:S07]  /*edb0*/  LDSM.16.M88.4 R52, [R233+0x6800] ;  /* 0x00680000e934783b */ /* 0x000fee0000000200 */
[C---:B-----5:R-:W-:Y:S08]  /*edc0*/  HMMA.16816.F32.BF16 R80, R188.reuse, R44, R80 ;  /* 0x0000002cbc50723c */ /* 0x060ff00000041850 */
[C---:B------:R-:W-:Y:S01]  /*edd0*/  HMMA.16816.F32.BF16 R76, R188.reuse, R46, R76 ;  /* 0x0000002ebc4c723c */ /* 0x040fe2000004184c */
[----:B------:R-:W5:Y:S07]  /*ede0*/  LDSM.16.M88.4 R44, [R233+0x7800] ;  /* 0x00780000e92c783b */ /* 0x000f6e0000000200 */
[C---:B------:R-:W-:Y:S08]  /*edf0*/  HMMA.16816.F32.BF16 R20, R188.reuse, R56, R20 ;  /* 0x00000038bc14723c */ /* 0x040ff00000041814 */
[----:B------:R-:W-:Y:S01]  /*ee00*/  HMMA.16816.F32.BF16 R16, R188, R58, R16 ;  /* 0x0000003abc10723c */ /* 0x000fe20000041810 */
[----:B------:R-:W4:Y:S07]  /*ee10*/  LDSM.16.M88.4 R56, [R233+0x6000] ;  /* 0x00600000e938783b */ /* 0x000f2e0000000200 */
        /* <DEDUP_REMOVED lines=9> */
[C---:B------:R-:W-:Y:S08]  /*eeb0*/  HMMA.16816.F32.BF16 R28, R192.reuse, R108, R28 ;  /* 0x0000006cc01c723c */ /* 0x040ff0000004181c */
[C---:B------:R-:W-:Y:S01]  /*eec0*/  HMMA.16816.F32.BF16 R24, R192.reuse, R110, R24 ;  /* 0x0000006ec018723c */ /* 0x040fe20000041818 */
[----:B------:R-:W1:Y:S07]  /*eed0*/  LDSM.16.M88.4 R108, [R231+0xf900] ;  /* 0x00f90000e76c783b */ /* 0x000e6e0000000200 */
[C---:B----4-:R-:W-:Y:S08]  /*eee0*/  HMMA.16816.F32.BF16 R20, R192.reuse, R60, R20 ;  /* 0x0000003cc014723c */ /* 0x050ff00000041814 */
[C---:B------:R-:W-:Y:S01]  /*eef0*/  HMMA.16816.F32.BF16 R16, R192.reuse, R62, R16 ;  /* 0x0000003ec010723c */ /* 0x040fe20000041810 */
[----:B------:R-:W-:Y:S07]  /*ef00*/  LDSM.16.M88.4 R60, [R220+0x4000] ;  /* 0x00400000dc3c783b */ /* 0x000fee0000000200 */
[C---:B-----5:R-:W-:Y:S08]  /*ef10*/  HMMA.16816.F32.BF16 R68, R192.reuse, R44, R68 ;  /* 0x0000002cc044723c */ /* 0x060ff00000041844 */
        /* <DEDUP_REMOVED lines=46> */
[----:B------:R-:W-:Y:S01]  /*f200*/  HMMA.16816.F32.BF16 R32, R204, R34, R64 ;  /* 0x00000022cc20723c */ /* 0x000fe20000041840 */
[----:B------:R-:W-:Y:S06]  /*f210*/  BAR.SYNC.DEFER_BLOCKING 0x0 ;  /* 0x0000000000007b1d */ /* 0x000fec0000010000 */
[----:B------:R-:W-:Y:S05]  /*f220*/  @!P0 BRA `(.L_x_679) ;  /* 0x0000048000008947 */ /* 0x000fea0003800000 */
[----:B------:R-:W-:Y:S01]  /*f230*/  ULEA UR4, UR10, UR16, 0x7 ;  /* 0x000000100a047291 */ /* 0x000fe2000f8e383f */
[----:B------:R-:W-:Y:S01]  /*f240*/  ISETP.NE.AND P3, PT, R235, 0x1, PT ;  /* 0x00000001eb00780c */ /* 0x000fe20003f65270 */
[----:B------:R-:W-:Y:S01]  /*f250*/  IMAD.MOV.U32 R237, RZ, RZ, RZ ;  /* 0x000000ffffed7224 */ /* 0x000fe200078e00ff */
[----:B------:R-:W-:-:S03]  /*f260*/  ISETP.GT.AND P4, PT, R236, 0x7f, PT ;  /* 0x0000007fec00780c */ /* 0x000fc60003f84270 */
        /* <DEDUP_REMOVED lines=11> */
[----:B------:R-:W-:Y:S01]  /*f320*/  IADD3 R48, -R72, 0x10, RZ ;  /* 0x0000001048307810 */ /* 0x000fe20007ffe1ff */
[C---:B------:R-:W-:Y:S01]  /*f330*/  IMAD.SHL.U32 R38, R244.reuse, 0x2, RZ ;  /* 0x00000002f4267824 */ /* 0x040fe200078e00ff */
[----:B------:R-:W-:Y:S01]  /*f340*/  SHF.L.U64.HI R39, R244, 0x1, R245 ;  /* 0x00000001f4277819 */ /* 0x000fe200000102f5 */
[----:B------:R-:W-:Y:S01]  /*f350*/  IMAD R238, R0, c[0x0][0x2b8], R238 ;  /* 0x0000ae0000ee7a24 */ /* 0x000fe200078e02ee */
[----:B------:R-:W-:-:S04]  /*f360*/  LOP3.LUT R48, R48, 0xf, RZ, 0xc0, !PT ;  /* 0x0000000f30307812 */ /* 0x000fc800078ec0ff */
        /* <DEDUP_REMOVED lines=9> */
[----:B------:R-:W-:Y:S01]  /*f400*/  SHF.L.U64.HI R36, R239, 0x1, R241 ;  /* 0x00000001ef247819 */ /* 0x000fe200000102f1 */
[----:B------:R-:W-:-:S05]  /*f410*/  IMAD R0, R237, c[0x0][0x1f4], R0 ;  /* 0x00007d00ed007a24 */ /* 0x000fca00078e0200 */
[----:B------:R-:W-:Y:S02]  /*f420*/  IADD3.X R0, R37, UR9, R0, P0, !PT ;  /* 0x0000000925007c10 */ /* 0x000fe400087fe400 */
[C---:B------:R-:W-:Y:S02]  /*f430*/  LEA R41, P0, R42.reuse, c[0x0][0x1c8], 0x1 ;  /* 0x000072002a297a11 */ /* 0x040fe400078008ff */
[----:B------:R-:W-:Y:S02]  /*f440*/  SEL R37, RZ, 0x10, P6 ;  /* 0x00000010ff257807 */ /* 0x000fe40003000000 */
[----:B------:R-:W-:Y:S01]  /*f450*/  LEA.HI.X R42, R42, c[0x0][0x1cc], R0, 0x1, P0 ;  /* 0x000073002a2a7a11 */ /* 0x000fe200000f0c00 */
[----:B------:R-:W1:Y:S01]  /*f460*/  SHFL.IDX PT, R49, R41, 0x3, 0x181f ;  /* 0x00781f0029317f89 */ /* 0x000e6200000e0000 */
[----:B------:R-:W-:Y:S01]  /*f470*/  IADD3 R50, -R37, 0x10, RZ ;  /* 0x0000001025327810 */ /* 0x000fe20007ffe1ff */
[----:B------:R-:W-:Y:S02]  /*f480*/  IMAD.SHL.U32 R0, R239, 0x2, RZ ;  /* 0x00000002ef007824 */ /* 0x000fe400078e00ff */
[----:B------:R-:W2:Y:S01]  /*f490*/  SHFL.IDX PT, R40, R42, 0x3, 0x181f ;  /* 0x00781f002a287f89 */ /* 0x000ea200000e0000 */
[----:B------:R-:W-:-:S03]  /*f4a0*/  LOP3.LUT R50, R50, 0xf, RZ, 0xc0, !PT ;  /* 0x0000000f32327812 */ /* 0x000fc600078ec0ff */
        /* <DEDUP_REMOVED lines=32> */
.L_x_679:
        /* <DEDUP_REMOVED lines=9> */
[----:B------:R-:W1:Y:S01]  /*f740*/  @UP2 S2UR UR6, SR_CTAID.X ;  /* 0x00000000000629c3 */ /* 0x000e620000002500 */
        /* <DEDUP_REMOVED lines=17> */
[----:B------:R-:W-:Y:S03]  /*f860*/  LDSM.16.MT88.4 R108, [R229+0x4100] ;  /* 0x00410000e56c783b */ /* 0x000fe60000004200 */
[----:B------:R-:W-:Y:S01]  /*f870*/  IMAD R246, R7, 0x8, R6 ;  /* 0x0000000807f67824 */ /* 0x000fe200078e0206 */
[----:B------:R-:W-:Y:S01]  /*f880*/  LDSM.16.MT88.4 R72, [R230+0x100] ;  /* 0x00010000e648783b */ /* 0x000fe20000004200 */
[----:B------:R-:W-:Y:S01]  /*f890*/  IMAD.IADD R247, R0, 0x1, -R247 ;  /* 0x0000000100f77824 */ /* 0x000fe200078e0af7 */
[----:B-1----:R-:W-:Y:S01]  /*f8a0*/  @UP2 USHF.L.U32 UR6, UR6, 0x7, URZ ;  /* 0x0000000706062899 */ /* 0x002fe2000800063f */
[----:B------:R-:W-:Y:S01]  /*f8b0*/  @P1 IMAD.HI.U32 R7, R246, c[0x0][0x2c8], RZ ;  /* 0x0000b200f6071a27 */ /* 0x000fe200078e00ff */
[----:B------:R-:W0:Y:S03]  /*f8c0*/  LDGDEPBAR ;  /* 0x00000000000079af */ /* 0x000e260000000000 */
[----:B------:R-:W-:Y:S01]  /*f8d0*/  IMAD.MOV.U32 R6, RZ, RZ, R246 ;  /* 0x000000ffff067224 */ /* 0x000fe200078e00f6 */
[----:B------:R-:W-:Y:S01]  /*f8e0*/  @P0 SHF.R.U32.HI R6, RZ, c[0x0][0x2cc], R7 ;  /* 0x0000b300ff060a19 */ /* 0x000fe20000011607 */
[----:B------:R-:W-:Y:S01]  /*f8f0*/  IMAD.U32 R0, RZ, RZ, UR4 ;  /* 0x00000004ff007e24 */ /* 0x000fe2000f8e00ff */
[----:B------:R-:W-:Y:S01]  /*f900*/  ULDC.64 UR4, c[0x0][0x2c8] ;  /* 0x0000b20000047ab9 */ /* 0x000fe20000000a00 */
[----:B------:R-:W-:Y:S01]  /*f910*/  IMAD.SHL.U32 R247, R247, 0x2, RZ ;  /* 0x00000002f7f77824 */ /* 0x000fe200078e00ff */
[----:B------:R-:W-:Y:S01]  /*f920*/  UIMAD.WIDE.U32 UR6, UR6, UR4, URZ ;  /* 0x00000004060672a5 */ /* 0x000fe2000f8e003f */
[----:B--2---:R-:W1:Y:S03]  /*f930*/  SHFL.IDX PT, R41, R6, RZ, 0x1c1f ;  /* 0x001c1fff06297589 */ /* 0x004e6600000e0000 */
[----:B------:R-:W-:Y:S01]  /*f940*/  IADD3 R0, -R247, UR11, R0 ;  /* 0x0000000bf7007c10 */ /* 0x000fe2000fffe100 */
[----:B------:R-:W2:Y:S01]  /*f950*/  SHFL.IDX PT, R6, R6, 0x1, 0x1c1f ;  /* 0x003c1f0006067f89 */ /* 0x000ea200000e0000 */
[----:B------:R-:W-:-:S02]  /*f960*/  @UP2 USHF.R.U32.HI UR14, URZ, UR5, UR7 ;  /* 0x000000053f0e2299 */ /* 0x000fc40008011607 */
[----:B------:R-:W-:Y:S02]  /*f970*/  IADD3 R5, R0, -UR20, RZ ;  /* 0x8000001400057c10 */ /* 0x000fe4000fffe0ff */
[----:B------:R-:W-:Y:S01]  /*f980*/  IADD3 R0, -R247, UR24, RZ ;  /* 0x00000018f7007c10 */ /* 0x000fe2000fffe1ff */
[----:B------:R-:W-:-:S04]  /*f990*/  UIADD3 UR14, UR14, UR11, -UR20 ;  /* 0x0000000b0e0e7290 */ /* 0x000fc8000fffe814 */
[----:B------:R-:W-:-:S04]  /*f9a0*/  USHF.R.S32.HI UR4, URZ, 0x1f, UR14 ;  /* 0x0000001f3f047899 */ /* 0x000fc8000801140e */
[----:B------:R-:W-:Y:S02]  /*f9b0*/  ULEA.HI UR4, UR4, UR14, URZ, 0x7 ;  /* 0x0000000e04047291 */ /* 0x000fe4000f8f383f */
[----:B------:R-:W-:Y:S02]  /*f9c0*/  UIADD3 UR14, UR10, -0x2, URZ ;  /* 0xfffffffe0a0e7890 */ /* 0x000fe4000fffe03f */
[----:B------:R-:W-:Y:S01]  /*f9d0*/  USHF.R.S32.HI UR7, URZ, 0x7, UR4 ;  /* 0x000000073f077899 */ /* 0x000fe20008011404 */
[----:B-1----:R-:W-:-:S03]  /*f9e0*/  IMAD.IADD R41, R5, 0x1, R41 ;  /* 0x0000000105297824 */ /* 0x002fc600078e0229 */
[----:B------:R-:W-:Y:S01]  /*f9f0*/  UISETP.LT.AND UP0, UPT, URZ, UR7, UPT ;  /* 0x000000073f00728c */ /* 0x000fe2000bf01270 */
[----:B--2---:R-:W-:Y:S01]  /*fa00*/  IMAD.IADD R5, R5, 0x1, R6 ;  /* 0x0000000105057824 */ /* 0x004fe200078e0206 */
[C---:B------:R-:W-:Y:S02]  /*fa10*/  IMNMX R41, R0.reuse, R41, PT ;  /* 0x0000002900297217 */ /* 0x040fe40003800200 */
[----:B------:R-:W-:Y:S02]  /*fa20*/  USEL UR7, URZ, UR7, !UP0 ;  /* 0x000000073f077287 */ /* 0x000fe4000c000000 */
[----:B------:R-:W-:Y:S02]  /*fa30*/  ISETP.GT.AND P3, PT, R41, 0x10, PT ;  /* 0x000000102900780c */ /* 0x000fe40003f64270 */
[----:B------:R-:W-:Y:S01]  /*fa40*/  UISETP.GE.AND UP0, UPT, UR14, UR7, UPT ;  /* 0x000000070e00728c */ /* 0x000fe2000bf06270 */
[----:B------:R-:W-:Y:S02]  /*fa50*/  IMNMX R0, R0, R5, PT ;  /* 0x0000000500007217 */ /* 0x000fe40003800200 */
[----:B------:R-:W-:-:S02]  /*fa60*/  FSEL R20, R20, -INF , P3 ;  /* 0xff80000014147808 */ /* 0x000fc40001800000 */
[C---:B------:R-:W-:Y:S02]  /*fa70*/  ISETP.GT.AND P3, PT, R41.reuse, 0x18, PT ;  /* 0x000000182900780c */ /* 0x040fe40003f64270 */
[----:B------:R-:W-:Y:S02]  /*fa80*/  ISETP.GT.AND P2, PT, R0, RZ, PT ;  /* 0x000000ff0000720c */ /* 0x000fe40003f44270 */
[----:B------:R-:W-:Y:S02]  /*fa90*/  FSEL R16, R16, -INF , P3 ;  /* 0xff80000010107808 */ /* 0x000fe40001800000 */
[C---:B------:R-:W-:Y:S02]  /*faa0*/  ISETP.GT.AND P3, PT, R41.reuse, 0x20, PT ;  /* 0x000000202900780c */ /* 0x040fe40003f64270 */
[C---:B------:R-:W-:Y:S02]  /*fab0*/  ISETP.GT.AND P1, PT, R41.reuse, 0x1, PT ;  /* 0x000000012900780c */ /* 0x040fe40003f24270 */
[----:B------:R-:W-:-:S02]  /*fac0*/  ISETP.GT.AND P0, PT, R41, RZ, PT ;  /* 0x000000ff2900720c */ /* 0x000fc40003f04270 */
[----:B------:R-:W-:Y:S02]  /*fad0*/  FSEL R6, R30, -INF , P2 ;  /* 0xff8000001e067808 */ /* 0x000fe40001000000 */
[----:B------:R-:W-:Y:S02]  /*fae0*/  FSEL R30, R12, -INF , P3 ;  /* 0xff8000000c1e7808 */ /* 0x000fe40001800000 */
[----:B------:R-:W-:Y:S02]  /*faf0*/  FSEL R7, R29, -INF , P1 ;  /* 0xff8000001d077808 */ /* 0x000fe40000800000 */
[C---:B------:R-:W-:Y:S02]  /*fb00*/  ISETP.GT.AND P3, PT, R41.reuse, 0x28, PT ;  /* 0x000000282900780c */ /* 0x040fe40003f64270 */
[----:B------:R-:W-:Y:S02]  /*fb10*/  FSEL R40, R28, -INF , P0 ;  /* 0xff8000001c287808 */ /* 0x000fe40000000000 */
[----:B------:R-:W-:-:S02]  /*fb20*/  ISETP.GT.AND P1, PT, R41, 0x8, PT ;  /* 0x000000082900780c */ /* 0x000fc40003f24270 */
[----:B------:R-:W-:Y:S02]  /*fb30*/  ISETP.GT.AND P0, PT, R0, 0x1, PT ;  /* 0x000000010000780c */ /* 0x000fe40003f04270 */
[----:B------:R-:W-:Y:S02]  /*fb40*/  FSEL R29, R8, -INF , P3 ;  /* 0xff800000081d7808 */ /* 0x000fe40001800000 */
[----:B------:R-:W-:Y:S02]  /*fb50*/  ISETP.GT.AND P2, PT, R41, 0x9, PT ;  /* 0x000000092900780c */ /* 0x000fe40003f44270 */
[----:B------:R-:W-:Y:S02]  /*fb60*/  FSEL R24, R24, -INF , P1 ;  /* 0xff80000018187808 */ /* 0x000fe40000800000 */
[----:B------:R-:W-:Y:S02]  /*fb70*/  FMNMX.FTZ R8, R40, R7, !PT ;  /* 0x0000000728087209 */ /* 0x000fe40007810000 */
[----:B------:R-:W-:-:S02]  /*fb80*/  FSEL R5, R31, -INF , P0 ;  /* 0xff8000001f057808 */ /* 0x000fc40000000000 */
[----:B------:R-:W-:Y:S02]  /*fb90*/  FSEL R25, R25, -INF , P2 ;  /* 0xff80000019197808 */ /* 0x000fe40001000000 */
[----:B------:R-:W-:Y:S02]  /*fba0*/  ISETP.GT.AND P0, PT, R0, 0x9, PT ;  /* 0x000000090000780c */ /* 0x000fe40003f04270 */
[----:B------:R-:W-:Y:S02]  /*fbb0*/  FMNMX.FTZ R8, R24, R8, !PT ;  /* 0x0000000818087209 */ /* 0x000fe40007810000 */
[----:B------:R-:W-:Y:S02]  /*fbc0*/  ISETP.GT.AND P2, PT, R41, 0x11, PT ;  /* 0x000000112900780c */ /* 0x000fe40003f44270 */
[----:B------:R-:W-:Y:S02]  /*fbd0*/  FSEL R27, R27, -INF , P0 ;  /* 0xff8000001b1b7808 */ /* 0x000fe40000000000 */
[----:B------:R-:W-:-:S02]  /*fbe0*/  FMNMX.FTZ R8, R25, R8, !PT ;  /* 0x0000000819087209 */ /* 0x000fc40007810000 */
[----:B------:R-:W-:Y:S02]  /*fbf0*/  FSEL R21, R21, -INF , P2 ;  /* 0xff80000015157808 */ /* 0x000fe40001000000 */
[----:B------:R-:W-:Y:S02]  /*fc00*/  ISETP.GT.AND P0, PT, R0, 0x11, PT ;  /* 0x000000110000780c */ /* 0x000fe40003f04270 */
[----:B------:R-:W-:Y:S02]  /*fc10*/  ISETP.GT.AND P2, PT, R41, 0x19, PT ;  /* 0x000000192900780c */ /* 0x000fe40003f44270 */
[----:B------:R-:W-:Y:S02]  /*fc20*/  FMNMX.FTZ R8, R20, R8, !PT ;  /* 0x0000000814087209 */ /* 0x000fe40007810000 */
[----:B------:R-:W-:Y:S02]  /*fc30*/  FSEL R23, R23, -INF , P0 ;  /* 0xff80000017177808 */ /* 0x000fe40000000000 */
[----:B------:R-:W-:-:S02]  /*fc40*/  FSEL R17, R17, -INF , P2 ;  /* 0xff80000011117808 */ /* 0x000fc40001000000 */
[C---:B------:R-:W-:Y:S02]  /*fc50*/  ISETP.GT.AND P0, PT, R0.reuse, 0x19, PT ;  /* 0x000000190000780c */ /* 0x040fe40003f04270 */
[----:B------:R-:W-:Y:S02]  /*fc60*/  ISETP.GT.AND P2, PT, R41, 0x21, PT ;  /* 0x000000212900780c */ /* 0x000fe40003f44270 */
[----:B------:R-:W-:Y:S02]  /*fc70*/  FMNMX.FTZ R8, R21, R8, !PT ;  /* 0x0000000815087209 */ /* 0x000fe40007810000 */
[----:B------:R-:W-:Y:S02]  /*fc80*/  FSEL R31, R19, -INF , P0 ;  /* 0xff800000131f7808 */ /* 0x000fe40000000000 */
[----:B------:R-:W-:Y:S02]  /*fc90*/  FSEL R28, R13, -INF , P2 ;  /* 0xff8000000d1c7808 */ /* 0x000fe40001000000 */
[----:B------:R-:W-:-:S02]  /*fca0*/  ISETP.GT.AND P0, PT, R0, 0x21, PT ;  /* 0x000000210000780c */ /* 0x000fc40003f04270 */
[----:B------:R-:W-:Y:S02]  /*fcb0*/  ISETP.GT.AND P2, PT, R41, 0x29, PT ;  /* 0x000000292900780c */ /* 0x000fe40003f44270 */
[----:B------:R-:W-:Y:S02]  /*fcc0*/  FMNMX.FTZ R8, R16, R8, !PT ;  /* 0x0000000810087209 */ /* 0x000fe40007810000 */
[C---:B------:R-:W-:Y:S02]  /*fcd0*/  ISETP.GT.AND P1, PT, R0.reuse, 0x8, PT ;  /* 0x000000080000780c */ /* 0x040fe40003f24270 */
[----:B------:R-:W-:Y:S02]  /*fce0*/  FSEL R36, R15, -INF , P0 ;  /* 0xff8000000f247808 */ /* 0x000fe40000000000 */
[----:B------:R-:W-:Y:S02]  /*fcf0*/  FSEL R37, R9, -INF , P2 ;  /* 0xff80000009257808 */ /* 0x000fe40001000000 */
[----:B------:R-:W-:-:S02]  /*fd00*/  ISETP.GT.AND P0, PT, R0, 0x29, PT ;  /* 0x000000290000780c */ /* 0x000fc40003f04270 */
[----:B------:R-:W-:Y:S02]  /*fd10*/  FMNMX.FTZ R8, R17, R8, !PT ;  /* 0x0000000811087209 */ /* 0x000fe40007810000 */
[----:B------:R-:W-:Y:S02]  /*fd20*/  FSEL R26, R26, -INF , P1 ;  /* 0xff8000001a1a7808 */ /* 0x000fe40000800000 */
[----:B------:R-:W-:Y:S02]  /*fd30*/  FMNMX.FTZ R9, R6, R5, !PT ;  /* 0x0000000506097209 */ /* 0x000fe40007810000 */
[----:B------:R-:W-:Y:S02]  /*fd40*/  FSEL R177, R11, -INF , P0 ;  /* 0xff8000000bb17808 */ /* 0x000fe40000000000 */
[----:B------:R-:W-:Y:S02]  /*fd50*/  FMNMX.FTZ R8, R30, R8, !PT ;  /* 0x000000081e087209 */ /* 0x000fe40007810000 */
[----:B------:R-:W-:-:S02]  /*fd60*/  ISETP.GT.AND P1, PT, R0, 0x10, PT ;  /* 0x000000100000780c */ /* 0x000fc40003f24270 */
[----:B------:R-:W-:Y:S02]  /*fd70*/  ISETP.GT.AND P0, PT, R0, 0x31, PT ;  /* 0x000000310000780c */ /* 0x000fe40003f04270 */
[----:B------:R-:W-:Y:S02]  /*fd80*/  FMNMX.FTZ R9, R26, R9, !PT ;  /* 0x000000091a097209 */ /* 0x000fe40007810000 */
[----:B------:R-:W-:Y:S02]  /*fd90*/  FMNMX.FTZ R8, R28, R8, !PT ;  /* 0x000000081c087209 */ /* 0x000fe40007810000 */
[----:B------:R-:W-:Y:S02]  /*fda0*/  FSEL R22, R22, -INF , P1 ;  /* 0xff80000016167808 */ /* 0x000fe40000800000 */
[----:B------:R-:W-:Y:S02]  /*fdb0*/  FSEL R146, R107, -INF , P0 ;  /* 0xff8000006b927808 */ /* 0x000fe40000000000 */
[----:B------:R-:W-:-:S02]  /*fdc0*/  FMNMX.FTZ R9, R27, R9, !PT ;  /* 0x000000091b097209 */ /* 0x000fc40007810000 */
[C---:B------:R-:W-:Y:S02]  /*fdd0*/  ISETP.GT.AND P0, PT, R41.reuse, 0x39, PT ;  /* 0x000000392900780c */ /* 0x040fe40003f04270 */
[----:B------:R-:W-:Y:S02]  /*fde0*/  ISETP.GT.AND P3, PT, R41, 0x30, PT ;  /* 0x000000302900780c */ /* 0x000fe40003f64270 */
[----:B------:R-:W-:Y:S02]  /*fdf0*/  FMNMX.FTZ R8, R29, R8, !PT ;  /* 0x000000081d087209 */ /* 0x000fe40007810000 */
[----:B------:R-:W-:Y:S02]  /*fe00*/  ISETP.GT.AND P1, PT, R0, 0x18, PT ;  /* 0x000000180000780c */ /* 0x000fe40003f24270 */
[----:B------:R-:W-:Y:S02]  /*fe10*/  FMNMX.FTZ R9, R22, R9, !PT ;  /* 0x0000000916097209 */ /* 0x000fe40007810000 */
[----:B------:R-:W-:-:S02]  /*fe20*/  FSEL R135, R101, -INF , P0 ;  /* 0xff80000065877808 */ /* 0x000fc40000000000 */
[----:B------:R-:W-:Y:S02]  /*fe30*/  ISETP.GT.AND P2, PT, R41, 0x31, PT ;  /* 0x000000312900780c */ /* 0x000fe40003f44270 */
[----:B------:R-:W-:Y:S02]  /*fe40*/  ISETP.GT.AND P0, PT, R0, 0x39, PT ;  /* 0x000000390000780c */ /* 0x000fe40003f04270 */
[----:B------:R-:W-:Y:S02]  /*fe50*/  FSEL R133, R104, -INF , P3 ;  /* 0xff80000068857808 */ /* 0x000fe40001800000 */
[----:B------:R-:W-:Y:S02]  /*fe60*/  FMNMX.FTZ R8, R37, R8, !PT ;  /* 0x0000000825087209 */ /* 0x000fe40007810000 */
[----:B------:R-:W-:Y:S02]  /*fe70*/  FSEL R38, R18, -INF , P1 ;  /* 0xff80000012267808 */ /* 0x000fe40000800000 */
[----:B------:R-:W-:-:S02]  /*fe80*/  FMNMX.FTZ R9, R23, R9, !PT ;  /* 0x0000000917097209 */ /* 0x000fc40007810000 */
[----:B------:R-:W-:Y:S02]  /*fe90*/  FSEL R134, R105, -INF , P2 ;  /* 0xff80000069867808 */ /* 0x000fe40001000000 */
[----:B------:R-:W-:Y:S02]  /*fea0*/  FSEL R149, R103, -INF , P0 ;  /* 0xff80000067957808 */ /* 0x000fe40000000000 */
[C---:B------:R-:W-:Y:S02]  /*feb0*/  ISETP.GT.AND P2, PT, R41.reuse, 0x38, PT ;  /* 0x000000382900780c */ /* 0x040fe40003f44270 */
[----:B------:R-:W-:Y:S02]  /*fec0*/  ISETP.GT.AND P0, PT, R41, 0x41, PT ;  /* 0x000000412900780c */ /* 0x000fe40003f04270 */
[----:B------:R-:W-:Y:S02]  /*fed0*/  FMNMX.FTZ R8, R133, R8, !PT ;  /* 0x0000000885087209 */ /* 0x000fe40007810000 */
[----:B------:R-:W-:-:S02]  /*fee0*/  ISETP.GT.AND P1, PT, R0, 0x20, PT ;  /* 0x000000200000780c */ /* 0x000fc40003f24270 */
[----:B------:R-:W-:Y:S02]  /*fef0*/  FMNMX.FTZ R9, R38, R9, !PT ;  /* 0x0000000926097209 */ /* 0x000fe40007810000 */
[----:B------:R-:W-:Y:S02]  /*ff00*/  FSEL R144, R100, -INF , P2 ;  /* 0xff80000064907808 */ /* 0x000fe40001000000 */
[----:B------:R-:W-:Y:S02]  /*ff10*/  FSEL R158, R97, -INF , P0 ;  /* 0xff800000619e7808 */ /* 0x000fe40000000000 */
[----:B------:R-:W-:Y:S02]  /*ff20*/  FMNMX.FTZ R8, R134, R8, !PT ;  /* 0x0000000886087209 */ /* 0x000fe40007810000 */
[----:B------:R-:W-:Y:S02]  /*ff30*/  FSEL R39, R14, -INF , P1 ;  /* 0xff8000000e277808 */ /* 0x000fe40000800000 */
[----:B------:R-:W-:Y:S01]  /*ff40*/  ISETP.GT.AND P0, PT, R0, 0x41, PT ;  /* 0x000000410000780c */ /* 0x000fe20003f04270 */
[----:B------:R-:W-:Y:S01]  /*ff50*/  LDSM.16.MT88.4 R12, [R232+0x4900] ;  /* 0x00490000e80c783b */ /* 0x000fe20000004200 */
[----:B------:R-:W-:-:S02]  /*ff60*/  FMNMX.FTZ R9, R31, R9, !PT ;  /* 0x000000091f097209 */ /* 0x000fc40007810000 */
[----:B------:R-:W-:Y:S02]  /*ff70*/  ISETP.GT.AND P2, PT, R41, 0x40, PT ;  /* 0x000000402900780c */ /* 0x000fe40003f44270 */
[----:B------:R-:W-:Y:S02]  /*ff80*/  FMNMX.FTZ R8, R144, R8, !PT ;  /* 0x0000000890087209 */ /* 0x000fe40007810000 */
[----:B------:R-:W-:Y:S02]  /*ff90*/  ISETP.GT.AND P1, PT, R0, 0x28, PT ;  /* 0x000000280000780c */ /* 0x000fe40003f24270 */
[----:B------:R-:W-:Y:S02]  /*ffa0*/  FSEL R162, R99, -INF , P0 ;  /* 0xff80000063a27808 */ /* 0x000fe40000000000 */
[----:B------:R-:W-:Y:S02]  /*ffb0*/  FMNMX.FTZ R9, R39, R9, !PT ;  /* 0x0000000927097209 */ /* 0x000fe40007810000 */
[----:B------:R-:W-:-:S02]  /*ffc0*/  ISETP.GT.AND P0, PT, R41, 0x48, PT ;  /* 0x000000482900780c */ /* 0x000fc40003f04270 */
[----:B------:R-:W-:Y:S02]  /*ffd0*/  FSEL R157, R96, -INF , P2 ;  /* 0xff800000609d7808 */ /* 0x000fe40001000000 */
[----:B------:R-:W-:Y:S02]  /*ffe0*/  FMNMX.FTZ R8, R135, R8, !PT ;  /* 0x0000000887087209 */ /* 0x000fe40007810000 */
[----:B------:R-:W-:Y:S02]  /*fff0*/  FSEL R178, R10, -INF , P1 ;  /* 0xff8000000ab27808 */ /* 0x000fe40000800000 */
[----:B------:R-:W-:Y:S02]  /*10000*/  FMNMX.FTZ R9, R36, R9, !PT ;  /* 0x0000000924097209 */ /* 0x000fe40007810000 */
[----:B------:R-:W-:Y:S02]  /*10010*/  ISETP.GT.AND P1, PT, R0, 0x30, PT ;  /* 0x000000300000780c */ /* 0x000fe40003f24270 */
[----:B------:R-:W-:-:S02]  /*10020*/  FSEL R160, R92, -INF , P0 ;  /* 0xff8000005ca07808 */ /* 0x000fc40000000000 */
[----:B------:R-:W-:Y:S02]  /*10030*/  ISETP.GT.AND P0, PT, R0, 0x49, PT ;  /* 0x000000490000780c */ /* 0x000fe40003f04270 */
[----:B------:R-:W-:Y:S02]  /*10040*/  FMNMX.FTZ R8, R157, R8, !PT ;  /* 0x000000089d087209 */ /* 0x000fe40007810000 */
[----:B------:R-:W-:Y:S02]  /*10050*/  FMNMX.FTZ R9, R178, R9, !PT ;  /* 0x00000009b2097209 */ /* 0x000fe40007810000 */
[----:B------:R-:W-:Y:S02]  /*10060*/  FSEL R145, R106, -INF , P1 ;  /* 0xff8000006a917808 */ /* 0x000fe40000800000 */
[----:B------:R-:W-:Y:S02]  /*10070*/  ISETP.GT.AND P1, PT, R0, 0x38, PT ;  /* 0x000000380000780c */ /* 0x000fe40003f24270 */
[----:B------:R-:W-:-:S02]  /*10080*/  FSEL R165, R95, -INF , P0 ;  /* 0xff8000005fa57808 */ /* 0x000fc40000000000 */
[C---:B------:R-:W-:Y:S02]  /*10090*/  ISETP.GT.AND P2, PT, R41.reuse, 0x49, PT ;  /* 0x000000492900780c */ /* 0x040fe40003f44270 */
[----:B------:R-:W-:Y:S02]  /*100a0*/  ISETP.GT.AND P0, PT, R41, 0x50, PT ;  /* 0x000000502900780c */ /* 0x000fe40003f04270 */
[----:B------:R-:W-:Y:S02]  /*100b0*/  FMNMX.FTZ R8, R158, R8, !PT ;  /* 0x000000089e087209 */ /* 0x000fe40007810000 */
[----:B------:R-:W-:Y:S02]  /*100c0*/  FMNMX.FTZ R9, R177, R9, !PT ;  /* 0x00000009b1097209 */ /* 0x000fe40007810000 */
[----:B------:R-:W-:Y:S02]  /*100d0*/  FSEL R148, R102, -INF , P1 ;  /* 0xff80000066947808 */ /* 0x000fe40000800000 */
[----:B------:R-:W-:Y:S01]  /*100e0*/  ISETP.GT.AND P1, PT, R0, 0x40, PT ;  /* 0x000000400000780c */ /* 0x000fe20003f24270 */
[----:B------:R-:W-:Y:S01]  /*100f0*/  LDSM.16.MT88.4 R100, [R230+0x4100] ;  /* 0x00410000e664783b */ /* 0x000fe20000004200 */
[----:B------:R-:W-:-:S02]  /*10100*/  FSEL R159, R93, -INF , P2 ;  /* 0xff8000005d9f7808 */ /* 0x000fc40001000000 */
[----:B------:R-:W-:Y:S02]  /*10110*/  FSEL R176, R88, -INF , P0 ;  /* 0xff80000058b07808 */ /* 0x000fe40000000000 */
[----:B------:R-:W-:Y:S02]  /*10120*/  FMNMX.FTZ R8, R160, R8, !PT ;  /* 0x00000008a0087209 */ /* 0x000fe40007810000 */
[----:B------:R-:W-:Y:S02]  /*10130*/  ISETP.GT.AND P0, PT, R0, 0x51, PT ;  /* 0x000000510000780c */ /* 0x000fe40003f04270 */
[----:B------:R-:W-:Y:S02]  /*10140*/  FMNMX.FTZ R9, R145, R9, !PT ;  /* 0x0000000991097209 */ /* 0x000fe40007810000 */
[----:B------:R-:W-:Y:S02]  /*10150*/  FSEL R161, R98, -INF , P1 ;  /* 0xff80000062a17808 */ /* 0x000fe40000800000 */
[----:B------:R-:W-:Y:S01]  /*10160*/  ISETP.GT.AND P2, PT, R41, 0x51, PT ;  /* 0x000000512900780c */ /* 0x000fe20003f44270 */
[----:B------:R-:W-:Y:S01]  /*10170*/  LDSM.16.MT88.4 R96, [R232+0x4100] ;  /* 0x00410000e860783b */ /* 0x000fe20000004200 */
[----:B------:R-:W-:-:S02]  /*10180*/  FMNMX.FTZ R8, R159, R8, !PT ;  /* 0x000000089f087209 */ /* 0x000fc40007810000 */
[----:B------:R-:W-:Y:S02]  /*10190*/  ISETP.GT.AND P1, PT, R0, 0x48, PT ;  /* 0x000000480000780c */ /* 0x000fe40003f24270 */
[----:B------:R-:W-:Y:S02]  /*101a0*/  FSEL R167, R91, -INF , P0 ;  /* 0xff8000005ba77808 */ /* 0x000fe40000000000 */
        /* <DEDUP_REMOVED lines=8> */
[----:B------:R-:W-:Y:S02]  /*10230*/  ISETP.GT.AND P0, PT, R0, 0x59, PT ;  /* 0x000000590000780c */ /* 0x000fe40003f04270 */
[----:B------:R-:W-:-:S02]  /*10240*/  ISETP.GT.AND P2, PT, R41, 0x59, PT ;  /* 0x000000592900780c */ /* 0x000fc40003f44270 */
[----:B------:R-:W-:Y:S02]  /*10250*/  FMNMX.FTZ R8, R171, R8, !PT ;  /* 0x00000008ab087209 */ /* 0x000fe40007810000 */
[----:B------:R-:W-:Y:S02]  /*10260*/  FMNMX.FTZ R9, R149, R9, !PT ;  /* 0x0000000995097209 */ /* 0x000fe40007810000 */
[----:B------:R-:W-:Y:S02]  /*10270*/  FSEL R168, R90, -INF , P1 ;  /* 0xff8000005aa87808 */ /* 0x000fe40000800000 */
[----:B------:R-:W-:Y:S01]  /*10280*/  ISETP.GT.AND P1, PT, R0, 0x58, PT ;  /* 0x000000580000780c */ /* 0x000fe20003f24270 */
[----:B------:R-:W-:Y:S01]  /*10290*/  LDSM.16.MT88.4 R88, [R228+0x100] ;  /* 0x00010000e458783b */ /* 0x000fe20000004200 */
[----:B------:R-:W-:Y:S02]  /*102a0*/  FSEL R163, R87, -INF , P0 ;  /* 0xff80000057a37808 */ /* 0x000fe40000000000 */
[----:B------:R-:W-:-:S02]  /*102b0*/  FSEL R169, R85, -INF , P2 ;  /* 0xff80000055a97808 */ /* 0x000fc40001000000 */
[----:B------:R-:W-:Y:S02]  /*102c0*/  ISETP.GT.AND P0, PT, R41, 0x60, PT ;  /* 0x000000602900780c */ /* 0x000fe40003f04270 */
[----:B------:R-:W-:Y:S02]  /*102d0*/  FMNMX.FTZ R8, R170, R8, !PT ;  /* 0x00000008aa087209 */ /* 0x000fe40007810000 */
[----:B------:R-:W-:Y:S02]  /*102e0*/  FMNMX.FTZ R9, R161, R9, !PT ;  /* 0x00000009a1097209 */ /* 0x000fe40007810000 */
[----:B------:R-:W-:Y:S02]  /*102f0*/  FSEL R166, R86, -INF , P1 ;  /* 0xff80000056a67808 */ /* 0x000fe40000800000 */
        /* <DEDUP_REMOVED lines=8> */
[----:B------:R-:W-:Y:S02]  /*10380*/  ISETP.GT.AND P2, PT, R41, 0x69, PT ;  /* 0x000000692900780c */ /* 0x000fe40003f44270 */
[----:B------:R-:W-:Y:S02]  /*10390*/  FSEL R154, R76, -INF , P0 ;  /* 0xff8000004c9a7808 */ /* 0x000fe40000000000 */
        /* <DEDUP_REMOVED lines=13> */
[----:B------:R-:W-:Y:S02]  /*10470*/  ISETP.GT.AND P1, PT, R0, 0x60, PT ;  /* 0x000000600000780c */ /* 0x000fe40003f24270 */
[----:B------:R-:W-:Y:S02]  /*10480*/  FMNMX.FTZ R9, R166, R9, !PT ;  /* 0x00000009a6097209 */ /* 0x000fe40007810000 */
[----:B------:R-:W-:-:S02]  /*10490*/  ISETP.GT.AND P2, PT, R41, 0x79, PT ;  /* 0x000000792900780c */ /* 0x000fc40003f44270 */
[----:B------:R-:W-:Y:S02]  /*104a0*/  FSEL R65, R32, -INF , P3 ;  /* 0xff80000020417808 */ /* 0x000fe40001800000 */
[----:B------:R-:W-:Y:S02]  /*104b0*/  FMNMX.FTZ R8, R66, R8, !PT ;  /* 0x0000000842087209 */ /* 0x000fe40007810000 */
[----:B------:R-:W-:Y:S02]  /*104c0*/  ISETP.GT.AND P0, PT, R0, 0x61, PT ;  /* 0x000000610000780c */ /* 0x000fe40003f04270 */
[----:B------:R-:W-:Y:S02]  /*104d0*/  FSEL R152, R82, -INF , P1 ;  /* 0xff80000052987808 */ /* 0x000fe40000800000 */
[----:B------:R-:W-:Y:S02]  /*104e0*/  FMNMX.FTZ R9, R163, R9, !PT ;  /* 0x00000009a3097209 */ /* 0x000fe40007810000 */
[----:B------:R-:W-:-:S02]  /*104f0*/  FSEL R63, R33, -INF , P2 ;  /* 0xff800000213f7808 */ /* 0x000fc40001000000 */
[----:B------:R-:W-:Y:S02]  /*10500*/  FMNMX.FTZ R8, R65, R8, !PT ;  /* 0x0000000841087209 */ /* 0x000fe40007810000 */
[----:B------:R-:W-:Y:S02]  /*10510*/  FSEL R151, R83, -INF , P0 ;  /* 0xff80000053977808 */ /* 0x000fe40000000000 */
[----:B------:R-:W-:Y:S01]  /*10520*/  ISETP.GT.AND P1, PT, R0, 0x68, PT ;  /* 0x000000680000780c */ /* 0x000fe20003f24270 */
[----:B------:R-:W-:Y:S01]  /*10530*/  LDSM.16.MT88.4 R80, [R229+0x100] ;  /* 0x00010000e550783b */ /* 0x000fe20000004200 */
[----:B------:R-:W-:Y:S02]  /*10540*/  FMNMX.FTZ R10, R152, R9, !PT ;  /* 0x00000009980a7209 */ /* 0x000fe40007810000 */
[----:B------:R-:W-:Y:S02]  /*10550*/  FMNMX.FTZ R8, R63, R8, !PT ;  /* 0x000000083f087209 */ /* 0x000fe40007810000 */
[----:B------:R-:W-:-:S02]  /*10560*/  ISETP.GT.AND P0, PT, R0, 0x69, PT ;  /* 0x000000690000780c */ /* 0x000fc40003f04270 */
[----:B------:R-:W-:Y:S01]  /*10570*/  FSEL R150, R78, -INF , P1 ;  /* 0xff8000004e967808 */ /* 0x000fe20000800000 */
[----:B------:R-:W1:Y:S01]  /*10580*/  SHFL.BFLY PT, R9, R8, 0x2, 0x1f ;  /* 0x0c401f0008097f89 */ /* 0x000e6200000e0000 */
[----:B------:R-:W-:Y:S02]  /*10590*/  FMNMX.FTZ R10, R151, R10, !PT ;  /* 0x0000000a970a7209 */ /* 0x000fe40007810000 */
[----:B------:R-:W-:Y:S02]  /*105a0*/  FSEL R147, R79, -INF , P0 ;  /* 0xff8000004f937808 */ /* 0x000fe40000000000 */
[----:B------:R-:W-:Y:S02]  /*105b0*/  ISETP.GT.AND P1, PT, R0, 0x70, PT ;  /* 0x000000700000780c */ /* 0x000fe40003f24270 */
[----:B------:R-:W-:Y:S02]  /*105c0*/  FMNMX.FTZ R10, R150, R10, !PT ;  /* 0x0000000a960a7209 */ /* 0x000fe40007810000 */
[----:B------:R-:W-:-:S02]  /*105d0*/  ISETP.GT.AND P0, PT, R0, 0x71, PT ;  /* 0x000000710000780c */ /* 0x000fc40003f04270 */
[----:B------:R-:W-:Y:S02]  /*105e0*/  FSEL R62, R70, -INF , P1 ;  /* 0xff800000463e7808 */ /* 0x000fe40000800000 */
        /* <DEDUP_REMOVED lines=8> */
[----:B------:R-:W-:Y:S01]  /*10670*/  FMNMX.FTZ R0, R60, R10, !PT ;  /* 0x0000000a3c007209 */ /* 0x000fe20007810000 */
[----:B------:R-:W-:Y:S01]  /*10680*/  LDSM.16.MT88.4 R32, [R230+0x4900] ;  /* 0x00490000e620783b */ /* 0x000fe20000004200 */
[----:B-1----:R-:W-:Y:S02]  /*10690*/  FMNMX.FTZ R10, R9, R8, !PT ;  /* 0x00000008090a7209 */ /* 0x002fe40007810000 */
        /* <DEDUP_REMOVED lines=17> */
[----:B------:R-:W-:Y:S01]  /*107b0*/  FFMA.FTZ R46, R16, c[0x0][0x2d0], -R64 ;  /* 0x0000b400102e7a23 */ /* 0x000fe20000010840 */
[----:B------:R-:W-:Y:S02]  /*107c0*/  LDSM.16.MT88.4 R8, [R228+0x900] ;  /* 0x00090000e408783b */ /* 0x000fe40000004200 */
[----:B------:R-:W1:Y:S01]  /*107d0*/  MUFU.EX2 R54, R54 ;  /* 0x0000003600367308 */ /* 0x000e620000000800 */
[C---:B------:R-:W-:Y:S01]  /*107e0*/  FSETP.NEU.FTZ.AND P0, PT, R132.reuse, -INF , PT ;  /* 0xff8000008400780b */ /* 0x040fe20003f1d000 */
[----:B------:R-:W-:-:S02]  /*107f0*/  FMUL.FTZ R58, R132, c[0x0][0x2d0] ;  /* 0x0000b400843a7a20 */ /* 0x000fc40000410000 */
[--C-:B------:R-:W-:Y:S02]  /*10800*/  FFMA.FTZ R45, R17, c[0x0][0x2d0], -R64.reuse ;  /* 0x0000b400112d7a23 */ /* 0x100fe40000010840 */
[--C-:B------:R-:W-:Y:S01]  /*10810*/  FFMA.FTZ R42, R30, c[0x0][0x2d0], -R64.reuse ;  /* 0x0000b4001e2a7a23 */ /* 0x100fe20000010840 */
[----:B------:R-:W-:Y:S01]  /*10820*/  FSEL R58, R58, RZ, P0 ;  /* 0x000000ff3a3a7208 */ /* 0x000fe20000000000 */
[----:B------:R-:W-:Y:S01]  /*10830*/  MUFU.EX2 R52, R52 ;  /* 0x0000003400347308 */ /* 0x000fe20000000800 */
[--C-:B------:R-:W-:Y:S01]  /*10840*/  FFMA.FTZ R41, R28, c[0x0][0x2d0], -R64.reuse ;  /* 0x0000b4001c297a23 */ /* 0x100fe20000010840 */
[----:B------:R-:W-:Y:S01]  /*10850*/  LDSM.16.MT88.4 R16, [R229+0x900] ;  /* 0x00090000e510783b */ /* 0x000fe20000004200 */
[----:B------:R-:W-:Y:S01]  /*10860*/  FFMA.FTZ R37, R37, c[0x0][0x2d0], -R64 ;  /* 0x0000b40025257a23 */ /* 0x000fe20000010840 */
[----:B------:R-:W-:Y:S01]  /*10870*/  PLOP3.LUT P0, PT, PT, PT, UP0, 0x80, 0x0 ;  /* 0x000000000000781c */ /* 0x000fe20003f0f008 */
[--C-:B------:R-:W-:Y:S02]  /*10880*/  FFMA.FTZ R57, R6, c[0x0][0x2d0], -R58.reuse ;  /* 0x0000b40006397a23 */ /* 0x100fe4000001083a */
[--C-:B------:R-:W-:Y:S01]  /*10890*/  FFMA.FTZ R56, R5, c[0x0][0x2d0], -R58.reuse ;  /* 0x0000b40005387a23 */ /* 0x100fe2000001083a */
[----:B------:R-:W2:Y:S01]  /*108a0*/  MUFU.EX2 R51, R51 ;  /* 0x0000003300337308 */ /* 0x000ea20000000800 */
[--C-:B------:R-:W-:Y:S01]  /*108b0*/  FFMA.FTZ R53, R26, c[0x0][0x2d0], -R58.reuse ;  /* 0x0000b4001a357a23 */ /* 0x100fe2000001083a */
[----:B------:R-:W3:Y:S01]  /*108c0*/  LDSM.16.MT88.4 R4, [R228+0x4100] ;  /* 0x00410000e404783b */ /* 0x000ee20000004200 */
[--C-:B------:R-:W-:Y:S01]  /*108d0*/  FFMA.FTZ R47, R27, c[0x0][0x2d0], -R58.reuse ;  /* 0x0000b4001b2f7a23 */ /* 0x100fe2000001083a */
[----:B-1----:R-:W-:Y:S01]  /*108e0*/  F2FP.BF16.PACK_AB R112, R54, R55 ;  /* 0x000000373670723e */ /* 0x002fe200000010ff */
[--C-:B------:R-:W-:Y:S01]  /*108f0*/  FFMA.FTZ R48, R22, c[0x0][0x2d0], -R58.reuse ;  /* 0x0000b40016307a23 */ /* 0x100fe2000001083a */
[----:B------:R-:W1:Y:S01]  /*10900*/  LDSM.16.MT88.4 R24, [R232+0x900] ;  /* 0x00090000e818783b */ /* 0x000e620000004200 */
[--C-:B------:R-:W-:Y:S01]  /*10910*/  FFMA.FTZ R44, R23, c[0x0][0x2d0], -R58.reuse ;  /* 0x0000b400172c7a23 */ /* 0x100fe2000001083a */
[----:B------:R-:W-:Y:S01]  /*10920*/  MUFU.EX2 R57, R57 ;  /* 0x0000003900397308 */ /* 0x000fe20000000800 */
[--C-:B------:R-:W-:Y:S01]  /*10930*/  FFMA.FTZ R43, R38, c[0x0][0x2d0], -R58.reuse ;  /* 0x0000b400262b7a23 */ /* 0x100fe2000001083a */
[----:B------:R-:W4:Y:S01]  /*10940*/  LDSM.16.MT88.4 R20, [R230+0x900] ;  /* 0x00090000e614783b */ /* 0x000f220000004200 */
[----:B------:R-:W-:-:S02]  /*10950*/  FFMA.FTZ R40, R31, c[0x0][0x2d0], -R58 ;  /* 0x0000b4001f287a23 */ /* 0x000fc4000001083a */
[----:B------:R-:W-:Y:S02]  /*10960*/  FFMA.FTZ R38, R29, c[0x0][0x2d0], -R64 ;  /* 0x0000b4001d267a23 */ /* 0x000fe40000010840 */
[----:B------:R-:W-:Y:S01]  /*10970*/  LDSM.16.MT88.4 R28, [R229+0x4900] ;  /* 0x00490000e51c783b */ /* 0x000fe20000004200 */
[----:B------:R-:W5:Y:S01]  /*10980*/  MUFU.EX2 R56, R56 ;  /* 0x0000003800387308 */ /* 0x000f620000000800 */
[----:B--2---:R-:W-:Y:S01]  /*10990*/  F2FP.BF16.PACK_AB R114, R51, R52 ;  /* 0x000000343372723e */ /* 0x004fe200000010ff */
[--C-:B------:R-:W-:Y:S02]  /*109a0*/  FFMA.FTZ R39, R39, c[0x0][0x2d0], -R58.reuse ;  /* 0x0000b40027277a23 */ /* 0x100fe4000001083a */
[--C-:B------:R-:W-:Y:S02]  /*109b0*/  FFMA.FTZ R36, R36, c[0x0][0x2d0], -R58.reuse ;  /* 0x0000b40024247a23 */ /* 0x100fe4000001083a */
[--C-:B------:R-:W-:Y:S02]  /*109c0*/  FFMA.FTZ R3, R178, c[0x0][0x2d0], -R58.reuse ;  /* 0x0000b400b2037a23 */ /* 0x100fe4000001083a */
[----:B------:R-:W-:Y:S01]  /*109d0*/  MUFU.EX2 R53, R53 ;  /* 0x0000003500357308 */ /* 0x000fe20000000800 */
[----:B------:R-:W-:-:S02]  /*109e0*/  FFMA.FTZ R2, R177, c[0x0][0x2d0], -R58 ;  /* 0x0000b400b1027a23 */ /* 0x000fc4000001083a */
[--C-:B------:R-:W-:Y:S02]  /*109f0*/  FFMA.FTZ R133, R133, c[0x0][0x2d0], -R64.reuse ;  /* 0x0000b40085857a23 */ /* 0x100fe40000010840 */
[--C-:B------:R-:W-:Y:S02]  /*10a00*/  FFMA.FTZ R134, R134, c[0x0][0x2d0], -R64.reuse ;  /* 0x0000b40086867a23 */ /* 0x100fe40000010840 */
[--C-:B------:R-:W-:Y:S01]  /*10a10*/  FFMA.FTZ R144, R144, c[0x0][0x2d0], -R64.reuse ;  /* 0x0000b40090907a23 */ /* 0x100fe20000010840 */
[----:B------:R-:W2:Y:S01]  /*10a20*/  MUFU.EX2 R47, R47 ;  /* 0x0000002f002f7308 */ /* 0x000ea20000000800 */
[----:B-----5:R-:W-:Y:S01]  /*10a30*/  F2FP.BF16.PACK_AB R113, R56, R57 ;  /* 0x000000393871723e */ /* 0x020fe200000010ff */
[----:B------:R-:W-:Y:S02]  /*10a40*/  FFMA.FTZ R135, R135, c[0x0][0x2d0], -R64 ;  /* 0x0000b40087877a23 */ /* 0x000fe40000010840 */
[--C-:B------:R-:W-:Y:S02]  /*10a50*/  FFMA.FTZ R145, R145, c[0x0][0x2d0], -R58.reuse ;  /* 0x0000b40091917a23 */ /* 0x100fe4000001083a */
[----:B------:R-:W-:-:S02]  /*10a60*/  FFMA.FTZ R146, R146, c[0x0][0x2d0], -R58 ;  /* 0x0000b40092927a23 */ /* 0x000fc4000001083a */
[----:B------:R-:W5:Y:S01]  /*10a70*/  MUFU.EX2 R50, R50 ;  /* 0x0000003200327308 */ /* 0x000f620000000800 */
[--C-:B------:R-:W-:Y:S02]  /*10a80*/  FFMA.FTZ R148, R148, c[0x0][0x2d0], -R58.reuse ;  /* 0x0000b40094947a23 */ /* 0x100fe4000001083a */
[----:B------:R-:W-:Y:S02]  /*10a90*/  FFMA.FTZ R149, R149, c[0x0][0x2d0], -R58 ;  /* 0x0000b40095957a23 */ /* 0x000fe4000001083a */
[--C-:B------:R-:W-:Y:S02]  /*10aa0*/  FFMA.FTZ R157, R157, c[0x0][0x2d0], -R64.reuse ;  /* 0x0000b4009d9d7a23 */ /* 0x100fe40000010840 */
[--C-:B------:R-:W-:Y:S01]  /*10ab0*/  FFMA.FTZ R158, R158, c[0x0][0x2d0], -R64.reuse ;  /* 0x0000b4009e9e7a23 */ /* 0x100fe20000010840 */
[----:B--2---:R-:W-:Y:S01]  /*10ac0*/  F2FP.BF16.PACK_AB R115, R47, R53 ;  /* 0x000000352f73723e */ /* 0x004fe200000010ff */
[----:B------:R-:W2:Y:S01]  /*10ad0*/  MUFU.EX2 R49, R49 ;  /* 0x0000003100317308 */ /* 0x000ea20000000800 */
[----:B------:R-:W-:-:S02]  /*10ae0*/  FFMA.FTZ R160, R160, c[0x0][0x2d0], -R64 ;  /* 0x0000b400a0a07a23 */ /* 0x000fc40000010840 */
[----:B------:R-:W-:Y:S02]  /*10af0*/  FFMA.FTZ R159, R159, c[0x0][0x2d0], -R64 ;  /* 0x0000b4009f9f7a23 */ /* 0x000fe40000010840 */
        /* <DEDUP_REMOVED lines=21> */
[----:B------:R-:W1:Y:S01]  /*10c50*/  MUFU.EX2 R44, R44 ;  /* 0x0000002c002c7308 */ /* 0x000e620000000800 */
[----:B------:R-:W-:-:S02]  /*10c60*/  FFMA.FTZ R154, R154, c[0x0][0x2d0], -R64 ;  /* 0x0000b4009a9a7a23 */ /* 0x000fc40000010840 */
[----:B------:R-:W-:Y:S02]  /*10c70*/  FFMA.FTZ R153, R153, c[0x0][0x2d0], -R64 ;  /* 0x0000b40099997a23 */ /* 0x000fe40000010840 */
[--C-:B------:R-:W-:Y:S01]  /*10c80*/  FFMA.FTZ R152, R152, c[0x0][0x2d0], -R58.reuse ;  /* 0x0000b40098987a23 */ /* 0x100fe2000001083a */
[C---:B------:R-:W-:Y:S01]  /*10c90*/  HMMA.16816.F32.BF16 R76, R112.reuse, R80, RZ ;  /* 0x00000050704c723c */ /* 0x040fe200000418ff */
[--C-:B------:R-:W-:Y:S01]  /*10ca0*/  FFMA.FTZ R151, R151, c[0x0][0x2d0], -R58.reuse ;  /* 0x0000b40097977a23 */ /* 0x100fe2000001083a */
[----:B------:R-:W-:Y:S01]  /*10cb0*/  MUFU.EX2 R43, R43 ;  /* 0x0000002b002b7308 */ /* 0x000fe20000000800 */
[----:B------:R-:W-:Y:S02]  /*10cc0*/  FFMA.FTZ R150, R150, c[0x0][0x2d0], -R58 ;  /* 0x0000b40096967a23 */ /* 0x000fe4000001083a */
[----:B------:R-:W-:Y:S02]  /*10cd0*/  FADD.FTZ R54, R55, R54 ;  /* 0x0000003637367221 */ /* 0x000fe40000010000 */
[----:B------:R-:W-:Y:S01]  /*10ce0*/  FADD.FTZ R56, R57, R56 ;  /* 0x0000003839387221 */ /* 0x000fe20000010000 */
[----:B------:R-:W-:Y:S01]  /*10cf0*/  HMMA.16816.F32.BF16 R92, R112, R96, RZ ;  /* 0x00000060705c723c */ /* 0x000fe200000418ff */
[----:B------:R-:W-:Y:S01]  /*10d00*/  FADD.FTZ R54, R52, R54 ;  /* 0x0000003634367221 */ /* 0x000fe20000010000 */
[----:B------:R-:W1:Y:S01]  /*10d10*/  MUFU.EX2 R40, R40 ;  /* 0x0000002800287308 */ /* 0x000e620000000800 */
[----:B------:R-:W-:-:S02]  /*10d20*/  FADD.FTZ R56, R53, R56 ;  /* 0x0000003835387221 */ /* 0x000fc40000010000 */
[--C-:B------:R-:W-:Y:S02]  /*10d30*/  FFMA.FTZ R65, R65, c[0x0][0x2d0], -R64.reuse ;  /* 0x0000b40041417a23 */ /* 0x100fe40000010840 */
[----:B------:R-:W-:Y:S01]  /*10d40*/  FFMA.FTZ R242, R63, c[0x0][0x2d0], -R64 ;  /* 0x0000b4003ff27a23 */ /* 0x000fe20000010840 */
[C---:B------:R-:W-:Y:S01]  /*10d50*/  HMMA.16816.F32.BF16 R120, R112.reuse, R100, RZ ;  /* 0x000000647078723c */ /* 0x040fe200000418ff */
[--C-:B------:R-:W-:Y:S01]  /*10d60*/  FFMA.FTZ R62, R62, c[0x0][0x2d0], -R58.reuse ;  /* 0x0000b4003e3e7a23 */ /* 0x100fe2000001083a */
[----:B------:R-:W1:Y:S01]  /*10d70*/  MUFU.EX2 R42, R42 ;  /* 0x0000002a002a7308 */ /* 0x000e620000000800 */
[--C-:B------:R-:W-:Y:S02]  /*10d80*/  FFMA.FTZ R61, R61, c[0x0][0x2d0], -R58.reuse ;  /* 0x0000b4003d3d7a23 */ /* 0x100fe4000001083a */
[--C-:B------:R-:W-:Y:S02]  /*10d90*/  FFMA.FTZ R243, R59, c[0x0][0x2d0], -R58.reuse ;  /* 0x0000b4003bf37a23 */ /* 0x100fe4000001083a */
[----:B------:R-:W-:Y:S01]  /*10da0*/  FFMA.FTZ R60, R60, c[0x0][0x2d0], -R58 ;  /* 0x0000b4003c3c7a23 */ /* 0x000fe2000001083a */
[----:B------:R-:W-:Y:S01]  /*10db0*/  HMMA.16816.F32.BF16 R104, R112, R108, RZ ;  /* 0x0000006c7068723c */ /* 0x000fe200000418ff */
[----:B------:R-:W-:Y:S01]  /*10dc0*/  FADD.FTZ R51, R51, R54 ;  /* 0x0000003633337221 */ /* 0x000fe20000010000 */
[----:B------:R-:W1:Y:S01]  /*10dd0*/  MUFU.EX2 R41, R41 ;  /* 0x0000002900297308 */ /* 0x000e620000000800 */
[----:B------:R-:W-:-:S02]  /*10de0*/  FADD.FTZ R56, R47, R56 ;  /* 0x000000382f387221 */ /* 0x000fc40000010000 */
[----:B-----5:R-:W-:-:S03]  /*10df0*/  FADD.FTZ R51, R50, R51 ;  /* 0x0000003332337221 */ /* 0x020fc60000010000 */
[C---:B------:R-:W-:Y:S02]  /*10e00*/  HMMA.16816.F32.BF16 R124, R112.reuse, R126, RZ ;  /* 0x0000007e707c723c */ /* 0x040fe400000418ff */
[----:B------:R-:W-:Y:S06]  /*10e10*/  MUFU.EX2 R38, R38 ;  /* 0x0000002600267308 */ /* 0x000fec0000000800 */
[C---:B------:R-:W-:Y:S02]  /*10e20*/  HMMA.16816.F32.BF16 R72, R112.reuse, R74, RZ ;  /* 0x0000004a7048723c */ /* 0x040fe400000418ff */
[----:B------:R-:W-:Y:S06]  /*10e30*/  MUFU.EX2 R37, R37 ;  /* 0x0000002500257308 */ /* 0x000fec0000000800 */
[C---:B------:R-:W-:Y:S02]  /*10e40*/  HMMA.16816.F32.BF16 R80, R112.reuse, R82, RZ ;  /* 0x000000527050723c */ /* 0x040fe400000418ff */
[----:B------:R-:W-:Y:S06]  /*10e50*/  MUFU.EX2 R39, R39 ;  /* 0x0000002700277308 */ /* 0x000fec0000000800 */
[C---:B------:R-:W-:Y:S02]  /*10e60*/  HMMA.16816.F32.BF16 R96, R112.reuse, R98, RZ ;  /* 0x000000627060723c */ /* 0x040fe400000418ff */
[----:B------:R-:W5:Y:S06]  /*10e70*/  MUFU.EX2 R36, R36 ;  /* 0x0000002400247308 */ /* 0x000f6c0000000800 */
[C---:B------:R-:W-:Y:S02]  /*10e80*/  HMMA.16816.F32.BF16 R100, R112.reuse, R102, RZ ;  /* 0x000000667064723c */ /* 0x040fe400000418ff */
[----:B------:R-:W-:Y:S06]  /*10e90*/  MUFU.EX2 R3, R3 ;  /* 0x0000000300037308 */ /* 0x000fec0000000800 */
[C---:B------:R-:W-:Y:S02]  /*10ea0*/  HMMA.16816.F32.BF16 R108, R112.reuse, R110, RZ ;  /* 0x0000006e706c723c */ /* 0x040fe400000418ff */
[----:B------:R-:W4:Y:S06]  /*10eb0*/  MUFU.EX2 R2, R2 ;  /* 0x0000000200027308 */ /* 0x000f2c0000000800 */
[C---:B---3--:R-:W-:Y:S02]  /*10ec0*/  HMMA.16816.F32.BF16 R116, R112.reuse, R4, RZ ;  /* 0x000000047074723c */ /* 0x048fe400000418ff */
[----:B------:R-:W3:Y:S05]  /*10ed0*/  MUFU.EX2 R133, R133 ;  /* 0x0000008500857308 */ /* 0x000eea0000000800 */
[----:B--2---:R-:W-:Y:S01]  /*10ee0*/  F2FP.BF16.PACK_AB R4, R49, R50 ;  /* 0x000000323104723e */ /* 0x004fe200000010ff */
[----:B------:R-:W-:Y:S01]  /*10ef0*/  HMMA.16816.F32.BF16 R112, R112, R6, RZ ;  /* 0x000000067070723c */ /* 0x000fe200000418ff */
[----:B-1----:R-:W-:Y:S01]  /*10f00*/  F2FP.BF16.PACK_AB R5, R44, R48 ;  /* 0x000000302c05723e */ /* 0x002fe200000010ff */
        /* <DEDUP_REMOVED lines=15> */
[----:B------:R-:W2:Y:S01]  /*11000*/  LDSM.16.MT88.4 R8, [R228+0x4900] ;  /* 0x00490000e408783b */ /* 0x000ea20000004200 */
        /* <DEDUP_REMOVED lines=11> */
[C---:B----4-:R-:W-:Y:S02]  /*110c0*/  HMMA.16816.F32.BF16 R68, R4.reuse, R20, R68 ;  /* 0x000000140444723c */ /* 0x050fe40000041844 */
[----:B------:R-:W4:Y:S06]  /*110d0*/  MUFU.EX2 R158, R158 ;  /* 0x0000009e009e7308 */ /* 0x000f2c0000000800 */
[C---:B--2---:R-:W-:Y:S02]  /*110e0*/  HMMA.16816.F32.BF16 R116, R4.reuse, R8, R116 ;  /* 0x000000080474723c */ /* 0x044fe40000041874 */
[----:B------:R-:W-:Y:S06]  /*110f0*/  MUFU.EX2 R160, R160 ;  /* 0x000000a000a07308 */ /* 0x000fec0000000800 */
[C---:B------:R-:W-:Y:S01]  /*11100*/  HMMA.16816.F32.BF16 R112, R4.reuse, R10, R112 ;  /* 0x0000000a0470723c */ /* 0x040fe20000041870 */
[----:B------:R-:W2:Y:S01]  /*11110*/  LDSM.16.MT88.4 R8, [R232+0x5100] ;  /* 0x00510000e808783b */ /* 0x000ea20000004200 */
        /* <DEDUP_REMOVED lines=15> */
[----:B------:R-:W1:Y:S06]  /*11210*/  MUFU.EX2 R171, R171 ;  /* 0x000000ab00ab7308 */ /* 0x000e6c0000000800 */
[----:B------:R-:W-:Y:S01]  /*11220*/  HMMA.16816.F32.BF16 R108, R4, R30, R108 ;  /* 0x0000001e046c723c */ /* 0x000fe2000004186c */
[----:B------:R-:W4:Y:S01]  /*11230*/  LDSM.16.MT88.4 R28, [R229+0x5100] ;  /* 0x00510000e51c783b */ /* 0x000f220000004200 */
[----:B------:R-:W-:Y:S05]  /*11240*/  MUFU.EX2 R170, R170 ;  /* 0x000000aa00aa7308 */ /* 0x000fea0000000800 */
[C---:B------:R-:W-:Y:S01]  /*11250*/  F2FP.BF16.PACK_AB R4, R41.reuse, R42 ;  /* 0x0000002a2904723e */ /* 0x040fe200000010ff */
[----:B------:R-:W-:Y:S01]  /*11260*/  FADD.FTZ R41, R41, R45 ;  /* 0x0000002d29297221 */ /* 0x000fe20000010000 */
[----:B-----5:R-:W-:Y:S01]  /*11270*/  F2FP.BF16.PACK_AB R5, R36, R39 ;  /* 0x000000272405723e */ /* 0x020fe200000010ff */
[----:B------:R-:W-:Y:S01]  /*11280*/  MUFU.EX2 R169, R169 ;  /* 0x000000a900a97308 */ /* 0x000fe20000000800 */
[----:B------:R-:W-:Y:S01]  /*11290*/  F2FP.BF16.PACK_AB R6, R37, R38 ;  /* 0x000000262506723e */ /* 0x000fe200000010ff */
[----:B------:R-:W-:Y:S01]  /*112a0*/  FADD.FTZ R39, R39, R43 ;  /* 0x0000002b27277221 */ /* 0x000fe20000010000 */
[----:B------:R-:W-:Y:S01]  /*112b0*/  F2FP.BF16.PACK_AB R7, R2, R3 ;  /* 0x000000030207723e */ /* 0x000fe200000010ff */
[----:B------:R-:W-:-:S02]  /*112c0*/  FADD.FTZ R41, R38, R41 ;  /* 0x0000002926297221 */ /* 0x000fc40000010000 */
[----:B------:R-:W-:Y:S02]  /*112d0*/  FADD.FTZ R39, R36, R39 ;  /* 0x0000002724277221 */ /* 0x000fe40000010000 */
[----:B------:R-:W5:Y:S01]  /*112e0*/  MUFU.EX2 R168, R168 ;  /* 0x000000a800a87308 */ /* 0x000f620000000800 */
[----:B------:R-:W-:Y:S01]  /*112f0*/  FADD.FTZ R37, R37, R41 ;  /* 0x0000002925257221 */ /* 0x000fe20000010000 */
[C---:B-1----:R-:W-:Y:S01]  /*11300*/  HMMA.16816.F32.BF16 R84, R4.reuse, R12, R84 ;  /* 0x0000000c0454723c */ /* 0x042fe20000041854 */
[----:B------:R-:W-:Y:S02]  /*11310*/  FADD.FTZ R3, R3, R39 ;  /* 0x0000002703037221 */ /* 0x000fe40000010000 */
[----:B---3--:R-:W-:Y:S02]  /*11320*/  FADD.FTZ R37, R133, R37 ;  /* 0x0000002585257221 */ /* 0x008fe40000010000 */
[----:B------:R-:W-:Y:S01]  /*11330*/  FADD.FTZ R3, R2, R3 ;  /* 0x0000000302037221 */ /* 0x000fe20000010000 */
[----:B------:R-:W1:Y:S02]  /*11340*/  MUFU.EX2 R167, R167 ;  /* 0x000000a700a77308 */ /* 0x000e640000000800 */
[C---:B------:R-:W-:Y:S01]  /*11350*/  HMMA.16816.F32.BF16 R88, R4.reuse, R14, R88 ;  /* 0x0000000e0458723c */ /* 0x040fe20000041858 */
[----:B------:R-:W3:Y:S05]  /*11360*/  LDSM.16.MT88.4 R12, [R228+0x5100] ;  /* 0x00510000e40c783b */ /* 0x000eea0000004200 */
[----:B------:R-:W-:Y:S02]  /*11370*/  MUFU.EX2 R166, R166 ;  /* 0x000000a600a67308 */ /* 0x000fe40000000800 */
[C---:B--2---:R-:W-:Y:S06]  /*11380*/  HMMA.16816.F32.BF16 R92, R4.reuse, R8, R92 ;  /* 0x00000008045c723c */ /* 0x044fec000004185c */
[----:B------:R-:W2:Y:S02]  /*11390*/  MUFU.EX2 R163, R163 ;  /* 0x000000a300a37308 */ /* 0x000ea40000000800 */
        /* <DEDUP_REMOVED lines=23> */
[C---:B----4-:R-:W-:Y:S06]  /*11510*/  HMMA.16816.F32.BF16 R104, R4.reuse, R28, R104 ;  /* 0x0000001c0468723c */ /* 0x050fec0000041868 */
[----:B------:R-:W-:Y:S02]  /*11520*/  MUFU.EX2 R61, R61 ;  /* 0x0000003d003d7308 */ /* 0x000fe40000000800 */
[C---:B------:R-:W-:Y:S01]  /*11530*/  HMMA.16816.F32.BF16 R108, R4.reuse, R30, R108 ;  /* 0x0000001e046c723c */ /* 0x040fe2000004186c */
[----:B------:R-:W-:Y:S05]  /*11540*/  LDSM.16.MT88.4 R28, [R229+0x5900] ;  /* 0x00590000e51c783b */ /* 0x000fea0000004200 */
[----:B------:R-:W-:Y:S02]  /*11550*/  MUFU.EX2 R243, R243 ;  /* 0x000000f300f37308 */ /* 0x000fe40000000800 */
[C---:B---3--:R-:W-:Y:S08]  /*11560*/  HMMA.16816.F32.BF16 R116, R4.reuse, R12, R116 ;  /* 0x0000000c0474723c */ /* 0x048ff00000041874 */
[----:B------:R-:W-:Y:S01]  /*11570*/  HMMA.16816.F32.BF16 R112, R4, R14, R112 ;  /* 0x0000000e0470723c */ /* 0x000fe20000041870 */
[----:B------:R-:W3:Y:S06]  /*11580*/  LDSM.16.MT88.4 R12, [R232+0x5900] ;  /* 0x00590000e80c783b */ /* 0x000eec0000004200 */
        /* <DEDUP_REMOVED lines=10> */
[----:B-1----:R-:W-:Y:S01]  /*11630*/  HMMA.16816.F32.BF16 R84, R4, R8, R84 ;  /* 0x000000080454723c */ /* 0x002fe20000041854 */
[----:B------:R-:W-:Y:S02]  /*11640*/  FADD.FTZ R135, R157, R135 ;  /* 0x000000879d877221 */ /* 0x000fe40000010000 */
[----:B------:R-:W-:-:S05]  /*11650*/  FADD.FTZ R148, R149, R148 ;  /* 0x0000009495947221 */ /* 0x000fca0000010000 */
[C---:B------:R-:W-:Y:S01]  /*11660*/  HMMA.16816.F32.BF16 R88, R4.reuse, R10, R88 ;  /* 0x0000000a0458723c */ /* 0x040fe20000041858 */
[----:B------:R-:W1:Y:S07]  /*11670*/  LDSM.16.MT88.4 R8, [R228+0x5900] ;  /* 0x00590000e408783b */ /* 0x000e6e0000004200 */
[C---:B------:R-:W-:Y:S08]  /*11680*/  HMMA.16816.F32.BF16 R128, R4.reuse, R24, R128 ;  /* 0x000000180480723c */ /* 0x040ff00000041880 */
[C---:B---3--:R-:W-:Y:S08]  /*11690*/  HMMA.16816.F32.BF16 R92, R4.reuse, R12, R92 ;  /* 0x0000000c045c723c */ /* 0x048ff0000004185c */
[C---:B------:R-:W-:Y:S01]  /*116a0*/  HMMA.16816.F32.BF16 R96, R4.reuse, R14, R96 ;  /* 0x0000000e0460723c */ /* 0x040fe20000041860 */
[----:B------:R-:W3:Y:S07]  /*116b0*/  LDSM.16.MT88.4 R12, [R228+0x2100] ;  /* 0x00210000e40c783b */ /* 0x000eee0000004200 */
[C---:B------:R-:W-:Y:S01]  /*116c0*/  HMMA.16816.F32.BF16 R124, R4.reuse, R26, R124 ;  /* 0x0000001a047c723c */ /* 0x040fe2000004187c */
[----:B------:R-:W-:Y:S07]  /*116d0*/  LDSM.16.MT88.4 R24, [R232+0x2100] ;  /* 0x00210000e818783b */ /* 0x000fee0000004200 */
[C---:B------:R-:W-:Y:S08]  /*116e0*/  HMMA.16816.F32.BF16 R68, R4.reuse, R20, R68 ;  /* 0x000000140444723c */ /* 0x040ff00000041844 */
[C---:B-1----:R-:W-:Y:S08]  /*116f0*/  HMMA.16816.F32.BF16 R116, R4.reuse, R8, R116 ;  /* 0x000000080474723c */ /* 0x042ff00000041874 */
[C---:B------:R-:W-:Y:S01]  /*11700*/  HMMA.16816.F32.BF16 R112, R4.reuse, R10, R112 ;  /* 0x0000000a0470723c */ /* 0x040fe20000041870 */
[----:B------:R-:W1:Y:S07]  /*11710*/  LDSM.16.MT88.4 R8, [R232+0x6100] ;  /* 0x00610000e808783b */ /* 0x000e6e0000004200 */
[C---:B------:R-:W-:Y:S01]  /*11720*/  HMMA.16816.F32.BF16 R72, R4.reuse, R22, R72 ;  /* 0x000000160448723c */ /* 0x040fe20000041848 */
[----:B------:R-:W4:Y:S07]  /*11730*/  LDSM.16.MT88.4 R20, [R230+0x2100] ;  /* 0x00210000e614783b */ /* 0x000f2e0000004200 */
        /* <DEDUP_REMOVED lines=8> */
[----:B------:R-:W2:Y:S06]  /*117c0*/  LDSM.16.MT88.4 R28, [R229+0x6100] ;  /* 0x00610000e51c783b */ /* 0x000eac0000004200 */
        /* <DEDUP_REMOVED lines=10> */
[C---:B---3--:R-:W-:Y:S01]  /*11870*/  HMMA.16816.F32.BF16 R84, R4.reuse, R12, R84 ;  /* 0x0000000c0454723c */ /* 0x048fe20000041854 */
[----:B------:R-:W-:Y:S02]  /*11880*/  FADD.FTZ R159, R176, R159 ;  /* 0x0000009fb09f7221 */ /* 0x000fe40000010000 */
[----:B------:R-:W-:Y:S02]  /*11890*/  FADD.FTZ R164, R165, R164 ;  /* 0x000000a4a5a47221 */ /* 0x000fe40000010000 */
[----:B------:R-:W-:Y:S02]  /*118a0*/  FADD.FTZ R159, R171, R159 ;  /* 0x0000009fab9f7221 */ /* 0x000fe40000010000 */
[----:B-----5:R-:W-:Y:S01]  /*118b0*/  FADD.FTZ R164, R168, R164 ;  /* 0x000000a4a8a47221 */ /* 0x020fe20000010000 */
[----:B------:R-:W-:Y:S01]  /*118c0*/  HMMA.16816.F32.BF16 R88, R4, R14, R88 ;  /* 0x0000000e0458723c */ /* 0x000fe20000041858 */
[----:B------:R-:W3:Y:S02]  /*118d0*/  LDSM.16.MT88.4 R12, [R228+0x6100] ;  /* 0x00610000e40c783b */ /* 0x000ee40000004200 */
[----:B------:R-:W-:-:S05]  /*118e0*/  FADD.FTZ R164, R167, R164 ;  /* 0x000000a4a7a47221 */ /* 0x000fca0000010000 */
[C---:B-1----:R-:W-:Y:S08]  /*118f0*/  HMMA.16816.F32.BF16 R92, R4.reuse, R8, R92 ;  /* 0x00000008045c723c */ /* 0x042ff0000004185c */
[C---:B------:R-:W-:Y:S01]  /*11900*/  HMMA.16816.F32.BF16 R96, R4.reuse, R10, R96 ;  /* 0x0000000a0460723c */ /* 0x040fe20000041860 */
[----:B------:R-:W1:Y:S07]  /*11910*/  LDSM.16.MT88.4 R8, [R228+0x2900] ;  /* 0x00290000e408783b */ /* 0x000e6e0000004200 */
[C---:B------:R-:W-:Y:S08]  /*11920*/  HMMA.16816.F32.BF16 R128, R4.reuse, R24, R128 ;  /* 0x000000180480723c */ /* 0x040ff00000041880 */
[C---:B------:R-:W-:Y:S01]  /*11930*/  HMMA.16816.F32.BF16 R124, R4.reuse, R26, R124 ;  /* 0x0000001a047c723c */ /* 0x040fe2000004187c */
[----:B------:R-:W5:Y:S07]  /*11940*/  LDSM.16.MT88.4 R24, [R232+0x2900] ;  /* 0x00290000e818783b */ /* 0x000f6e0000004200 */
[C---:B----4-:R-:W-:Y:S08]  /*11950*/  HMMA.16816.F32.BF16 R68, R4.reuse, R20, R68 ;  /* 0x000000140444723c */ /* 0x050ff00000041844 */
        /* <DEDUP_REMOVED lines=10> */
[----:B------:R-:W-:Y:S07]  /*11a00*/  LDSM.16.MT88.4 R28, [R229+0x6900] ;  /* 0x00690000e51c783b */ /* 0x000fee0000004200 */
[C---:B---3--:R-:W-:Y:S08]  /*11a10*/  HMMA.16816.F32.BF16 R116, R4.reuse, R12, R116 ;  /* 0x0000000c0474723c */ /* 0x048ff00000041874 */
[----:B------:R-:W-:Y:S01]  /*11a20*/  HMMA.16816.F32.BF16 R112, R4, R14, R112 ;  /* 0x0000000e0470723c */ /* 0x000fe20000041870 */
[----:B------:R-:W2:Y:S06]  /*11a30*/  LDSM.16.MT88.4 R12, [R232+0x6900] ;  /* 0x00690000e80c783b */ /* 0x000eac0000004200 */
        /* <DEDUP_REMOVED lines=8> */
[C---:B-1----:R-:W-:Y:S08]  /*11ac0*/  HMMA.16816.F32.BF16 R84, R4.reuse, R8, R84 ;  /* 0x000000080454723c */ /* 0x042ff00000041854 */
[C---:B------:R-:W-:Y:S01]  /*11ad0*/  HMMA.16816.F32.BF16 R88, R4.reuse, R10, R88 ;  /* 0x0000000a0458723c */ /* 0x040fe20000041858 */
[----:B------:R-:W1:Y:S07]  /*11ae0*/  LDSM.16.MT88.4 R8, [R228+0x6900] ;  /* 0x00690000e408783b */ /* 0x000e6e0000004200 */
[C---:B-----5:R-:W-:Y:S08]  /*11af0*/  HMMA.16816.F32.BF16 R128, R4.reuse, R24, R128 ;  /* 0x000000180480723c */ /* 0x060ff00000041880 */
[C---:B------:R-:W-:Y:S01]  /*11b00*/  HMMA.16816.F32.BF16 R124, R4.reuse, R26, R124 ;  /* 0x0000001a047c723c */ /* 0x040fe2000004187c */
[----:B------:R-:W3:Y:S07]  /*11b10*/  LDSM.16.MT88.4 R24, [R232+0x3100] ;  /* 0x00310000e818783b */ /* 0x000eee0000004200 */
[C---:B--2---:R-:W-:Y:S08]  /*11b20*/  HMMA.16816.F32.BF16 R92, R4.reuse, R12, R92 ;  /* 0x0000000c045c723c */ /* 0x044ff0000004185c */
[C---:B------:R-:W-:Y:S01]  /*11b30*/  HMMA.16816.F32.BF16 R96, R4.reuse, R14, R96 ;  /* 0x0000000e0460723c */ /* 0x040fe20000041860 */
[----:B------:R-:W2:Y:S07]  /*11b40*/  LDSM.16.MT88.4 R12, [R228+0x3100] ;  /* 0x00310000e40c783b */ /* 0x000eae0000004200 */
[C---:B------:R-:W-:Y:S01]  /*11b50*/  HMMA.16816.F32.BF16 R120, R4.reuse, R32, R120 ;  /* 0x000000200478723c */ /* 0x040fe20000041878 */
[----:B------:R-:W-:Y:S06]  /*11b60*/  MUFU.EX2 R32, R150 ;  /* 0x0000009600207308 */ /* 0x000fec0000000800 */
[----:B------:R-:W-:Y:S01]  /*11b70*/  FFMA.FTZ R33, R147, c[0x0][0x2d0], -R58 ;  /* 0x0000b40093217a23 */ /* 0x000fe2000001083a */
[C---:B-1----:R-:W-:Y:S05]  /*11b80*/  HMMA.16816.F32.BF16 R116, R4.reuse, R8, R116 ;  /* 0x000000080474723c */ /* 0x042fea0000041874 */
[----:B------:R-:W1:Y:S03]  /*11b90*/  MUFU.EX2 R33, R33 ;  /* 0x0000002100217308 */ /* 0x000e660000000800 */
[C---:B------:R-:W-:Y:S01]  /*11ba0*/  HMMA.16816.F32.BF16 R112, R4.reuse, R10, R112 ;  /* 0x0000000a0470723c */ /* 0x040fe20000041870 */
[----:B------:R-:W4:Y:S07]  /*11bb0*/  LDSM.16.MT88.4 R8, [R232+0x7100] ;  /* 0x00710000e808783b */ /* 0x000f2e0000004200 */
[C---:B------:R-:W-:Y:S08]  /*11bc0*/  HMMA.16816.F32.BF16 R68, R4.reuse, R20, R68 ;  /* 0x000000140444723c */ /* 0x040ff00000041844 */
[C---:B------:R-:W-:Y:S01]  /*11bd0*/  HMMA.16816.F32.BF16 R72, R4.reuse, R22, R72 ;  /* 0x000000160448723c */ /* 0x040fe20000041848 */
[----:B------:R-:W5:Y:S07]  /*11be0*/  LDSM.16.MT88.4 R20, [R230+0x3100] ;  /* 0x00310000e614783b */ /* 0x000f6e0000004200 */
[C---:B------:R-:W-:Y:S08]  /*11bf0*/  HMMA.16816.F32.BF16 R104, R4.reuse, R28, R104 ;  /* 0x0000001c0468723c */ /* 0x040ff00000041868 */
[C---:B------:R-:W-:Y:S01]  /*11c00*/  HMMA.16816.F32.BF16 R108, R4.reuse, R30, R108 ;  /* 0x0000001e046c723c */ /* 0x040fe2000004186c */
[----:B------:R-:W2:Y:S07]  /*11c10*/  LDSM.16.MT88.4 R28, [R230+0x7100] ;  /* 0x00710000e61c783b */ /* 0x000eae0000004200 */
[C---:B------:R-:W-:Y:S08]  /*11c20*/  HMMA.16816.F32.BF16 R76, R4.reuse, R16, R76 ;  /* 0x00000010044c723c */ /* 0x040ff0000004184c */
[C---:B------:R-:W-:Y:S01]  /*11c30*/  HMMA.16816.F32.BF16 R80, R4.reuse, R18, R80 ;  /* 0x000000120450723c */ /* 0x040fe20000041850 */
[----:B------:R-:W2:Y:S07]  /*11c40*/  LDSM.16.MT88.4 R16, [R229+0x3100] ;  /* 0x00310000e510783b */ /* 0x000eae0000004200 */
[----:B------:R-:W-:Y:S07]  /*11c50*/  HMMA.16816.F32.BF16 R100, R4, R34, R100 ;  /* 0x000000220464723c */ /* 0x000fee0000041864 */
[----:B------:R-:W-:Y:S01]  /*11c60*/  F2FP.BF16.PACK_AB R4, R155, R156 ;  /* 0x0000009c9b04723e */ /* 0x000fe200000010ff */
[--C-:B------:R-:W-:Y:S01]  /*11c70*/  FFMA.FTZ R34, R67, c[0x0][0x2d0], -R64.reuse ;  /* 0x0000b40043227a23 */ /* 0x100fe20000010840 */
[----:B------:R-:W-:Y:S01]  /*11c80*/  F2FP.BF16.PACK_AB R5, R151, R152 ;  /* 0x000000989705723e */ /* 0x000fe200000010ff */
[----:B------:R-:W-:Y:S01]  /*11c90*/  FFMA.FTZ R35, R66, c[0x0][0x2d0], -R64 ;  /* 0x0000b40042237a23 */ /* 0x000fe20000010840 */
[----:B------:R-:W-:Y:S01]  /*11ca0*/  F2FP.BF16.PACK_AB R6, R153, R154 ;  /* 0x0000009a9906723e */ /* 0x000fe200000010ff */
[----:B------:R-:W-:Y:S01]  /*11cb0*/  FADD.FTZ R156, R156, R170 ;  /* 0x000000aa9c9c7221 */ /* 0x000fe20000010000 */
[----:B-1----:R-:W-:Y:S01]  /*11cc0*/  F2FP.BF16.PACK_AB R7, R33, R32 ;  /* 0x000000202107723e */ /* 0x002fe200000010ff */
[----:B------:R-:W1:Y:S01]  /*11cd0*/  MUFU.EX2 R34, R34 ;  /* 0x0000002200227308 */ /* 0x000e620000000800 */
        /* <DEDUP_REMOVED lines=11> */
[----:B-1----:R-:W-:-:S02]  /*11d90*/  FADD.FTZ R154, R34, R154 ;  /* 0x0000009a229a7221 */ /* 0x002fc40000010000 */
[----:B------:R-:W-:-:S04]  /*11da0*/  FADD.FTZ R32, R62, R32 ;  /* 0x000000203e207221 */ /* 0x000fc80000010000 */
[----:B--2---:R-:W-:Y:S01]  /*11db0*/  HMMA.16816.F32.BF16 R84, R4, R12, R84 ;  /* 0x0000000c0454723c */ /* 0x004fe20000041854 */
        /* <DEDUP_REMOVED lines=54> */
[----:B------:R-:W-:Y:S01]  /*12120*/  SHF.L.U32 R251, R244, 0x1, RZ ;  /* 0x00000001f4fb7819 */ /* 0x000fe200000006ff */
[C---:B------:R-:W-:Y:S01]  /*12130*/  IMAD.SHL.U32 R249, R239.reuse, 0x2, RZ ;  /* 0x00000002eff97824 */ /* 0x040fe200078e00ff */
[----:B------:R-:W-:Y:S01]  /*12140*/  SHF.L.U64.HI R250, R239, 0x1, R241 ;  /* 0x00000001effa7819 */ /* 0x000fe200000102f1 */
[----:B------:R-:W-:-:S02]  /*12150*/  ULDC UR5, c[0x0][0x210] ;  /* 0x0000840000057ab9 */ /* 0x000fc40000000800 */
[----:B------:R-:W-:Y:S02]  /*12160*/  ULDC UR4, c[0x0][0x1e8] ;  /* 0x00007a0000047ab9 */ /* 0x000fe40000000800 */
[----:B------:R-:W-:Y:S02]  /*12170*/  UIMAD UR5, UR13, UR5, URZ ;  /* 0x000000050d0572a4 */ /* 0x000fe4000f8e023f */
[----:B------:R-:W-:Y:S01]  /*12180*/  @P1 IMAD.HI.U32 R248, R246, c[0x0][0x2c8], RZ ;  /* 0x0000b200f6f81a27 */ /* 0x000fe200078e00ff */
[----:B------:R-:W-:Y:S02]  /*12190*/  UIMAD UR4, UR13, UR4, URZ ;  /* 0x000000040d0472a4 */ /* 0x000fe4000f8e023f */
[----:B------:R-:W-:Y:S02]  /*121a0*/  UMOV UR6, 0xffffff80 ;  /* 0xffffff8000067882 */ /* 0x000fe40000000000 */
[----:B------:R-:W-:Y:S02]  /*121b0*/  @P0 SHF.R.U32.HI R248, RZ, c[0x0][0x2cc], R248 ;  /* 0x0000b300fff80a19 */ /* 0x000fe400000116f8 */
.L_x_683:
        /* <DEDUP_REMOVED lines=29> */
[----:B------:R-:W-:Y:S02]  /*12390*/  IADD3 R6, P0, R4, UR5, RZ ;  /* 0x0000000504067c10 */ /* 0x000fe4000ff1e0ff */
[----:B------:R-:W-:Y:S02]  /*123a0*/  SHF.L.U64.HI R4, R244, 0x1, R245 ;  /* 0x00000001f4047819 */ /* 0x000fe400000102f5 */
[----:B------:R-:W-:Y:S02]  /*123b0*/  IADD3.X R0, R5, UR12, R0, P0, !PT ;  /* 0x0000000c05007c10 */ /* 0x000fe400087fe400 */
[C---:B------:R-:W-:Y:S04]  /*123c0*/  LEA R5, P0, R6.reuse, c[0x0][0x1f8], 0x1 ;  /* 0x00007e0006057a11 */ /* 0x040fe800078008ff */
[----:B------:R-:W-:Y:S01]  /*123d0*/  LEA.HI.X R6, R6, c[0x0][0x1fc], R0, 0x1, P0 ;  /* 0x00007f0006067a11 */ /* 0x000fe200000f0c00 */
[----:B------:R-:W2:Y:S01]  /*123e0*/  SHFL.IDX PT, R28, R5, RZ, 0x181f ;  /* 0x00181fff051c7589 */ /* 0x000ea200000e0000 */
[----:B------:R-:W-:Y:S03]  /*123f0*/  SEL R0, RZ, 0x10, P5 ;  /* 0x00000010ff007807 */ /* 0x000fe60002800000 */
[----:B------:R-:W3:Y:S01]  /*12400*/  SHFL.IDX PT, R20, R5, 0x1, 0x181f ;  /* 0x00381f0005147f89 */ /* 0x000ee200000e0000 */
[C---:B------:R-:W-:Y:S02]  /*12410*/  ISETP.NE.U32.AND P3, PT, R0.reuse, RZ, PT ;  /* 0x000000ff0000720c */ /* 0x040fe40003f65070 */
[----:B------:R-:W-:Y:S01]  /*12420*/  IADD3 R0, -R0, 0x10, RZ ;  /* 0x0000001000007810 */ /* 0x000fe20007ffe1ff */
[----:B------:R-:W4:Y:S04]  /*12430*/  SHFL.IDX PT, R14, R6, RZ, 0x181f ;  /* 0x00181fff060e7589 */ /* 0x000f2800000e0000 */
[----:B------:R-:W5:Y:S04]  /*12440*/  SHFL.IDX PT, R13, R6, 0x1, 0x181f ;  /* 0x00381f00060d7f89 */ /* 0x000f6800000e0000 */
[----:B------:R-:W1:Y:S04]  /*12450*/  SHFL.IDX PT, R7, R5, 0x2, 0x181f ;  /* 0x00581f0005077f89 */ /* 0x000e6800000e0000 */
[----:B------:R-:W1:Y:S04]  /*12460*/  SHFL.IDX PT, R5, R5, 0x3, 0x181f ;  /* 0x00781f0005057f89 */ /* 0x000e6800000e0000 */
[----:B------:R-:W1:Y:S04]  /*12470*/  SHFL.IDX PT, R12, R6, 0x2, 0x181f ;  /* 0x00581f00060c7f89 */ /* 0x000e6800000e0000 */
[----:B------:R-:W1:Y:S01]  /*12480*/  SHFL.IDX PT, R6, R6, 0x3, 0x181f ;  /* 0x00781f0006067f89 */ /* 0x000e6200000e0000 */
[C---:B--2---:R-:W-:Y:S02]  /*12490*/  IADD3 R30, P1, R28.reuse, R251, RZ ;  /* 0x000000fb1c1e7210 */ /* 0x044fe40007f3e0ff */
[----:B------:R-:W-:Y:S02]  /*124a0*/  IADD3 R28, P0, R28, R249, RZ ;  /* 0x000000f91c1c7210 */ /* 0x000fe40007f1e0ff */
[----:B---3--:R-:W-:Y:S01]  /*124b0*/  IADD3 R22, P2, R20, R251, RZ ;  /* 0x000000fb14167210 */ /* 0x008fe20007f5e0ff */
[C---:B----4-:R-:W-:Y:S02]  /*124c0*/  IMAD.X R31, R14.reuse, 0x1, R4, P1 ;  /* 0x000000010e1f7824 */ /* 0x050fe400008e0604 */
[----:B------:R-:W-:Y:S01]  /*124d0*/  IMAD.X R29, R14, 0x1, R250, P0 ;  /* 0x000000010e1d7824 */ /* 0x000fe200000e06fa */
[----:B------:R-:W-:Y:S01]  /*124e0*/  IADD3 R20, P0, R20, R249, RZ ;  /* 0x000000f914147210 */ /* 0x000fe20007f1e0ff */
[----:B-----5:R-:W-:Y:S01]  /*124f0*/  IMAD.X R23, R13, 0x1, R4, P2 ;  /* 0x000000010d177824 */ /* 0x020fe200010e0604 */
[----:B-1----:R-:W-:Y:S03]  /*12500*/  IADD3 R14, P2, R7, R251, RZ ;  /* 0x000000fb070e7210 */ /* 0x002fe60007f5e0ff */
[----:B------:R-:W-:Y:S01]  /*12510*/  IMAD.X R21, R13, 0x1, R250, P0 ;  /* 0x000000010d157824 */ /* 0x000fe200000e06fa */
[----:B------:R-:W-:Y:S02]  /*12520*/  IADD3 R38, P1, R7, R249, RZ ;  /* 0x000000f907267210 */ /* 0x000fe40007f3e0ff */
[----:B------:R-:W-:Y:S02]  /*12530*/  IADD3 R36, P0, R5, R251, RZ ;  /* 0x000000fb05247210 */ /* 0x000fe40007f1e0ff */
[----:B------:R-:W-:Y:S01]  /*12540*/  LOP3.LUT R7, R0, 0xf, RZ, 0xc0, !PT ;  /* 0x0000000f00077812 */ /* 0x000fe200078ec0ff */
[----:B------:R-:W-:Y:S01]  /*12550*/  IMAD.X R15, R12, 0x1, R4, P2 ;  /* 0x000000010c0f7824 */ /* 0x000fe200010e0604 */
[----:B------:R-:W-:Y:S01]  /*12560*/  IADD3 R0, R240, 0x100, RZ ;  /* 0x00000100f0007810 */ /* 0x000fe20007ffe0ff */
[----:B------:R-:W-:Y:S02]  /*12570*/  IMAD.X R39, R12, 0x1, R250, P1 ;  /* 0x000000010c277824 */ /* 0x000fe400008e06fa */
[----:B------:R-:W-:Y:S01]  /*12580*/  IMAD.X R37, R6, 0x1, R4, P0 ;  /* 0x0000000106257824 */ /* 0x000fe200000e0604 */
[C---:B------:R-:W-:Y:S01]  /*12590*/  IADD3 R4, R240.reuse, 0x4100, RZ ;  /* 0x00004100f0047810 */ /* 0x040fe20007ffe0ff */
[----:B------:R1:W-:Y:S01]  /*125a0*/  LDGSTS.E.BYPASS.LTC128B.128 [R0], [R30.64], !P6 ;  /* 0x000000001e007fae */ /* 0x0003e2000f101d56 */
[----:B------:R-:W-:Y:S02]  /*125b0*/  IADD3 R12, P1, P0, R7, R5, R249 ;  /* 0x00000005070c7210 */ /* 0x000fe4000783e0f9 */
[C---:B------:R-:W-:Y:S01]  /*125c0*/  IADD3 R5, R240.reuse, 0x1100, RZ ;  /* 0x00001100f0057810 */ /* 0x040fe20007ffe0ff */
[----:B------:R2:W-:Y:S01]  /*125d0*/  LDGSTS.E.BYPASS.LTC128B.128 [R4], [R28.64], !P5 ;  /* 0x000000001c047fae */ /* 0x0005e2000e901d56 */
[----:B------:R-:W-:Y:S03]  /*125e0*/  IADD3.X R13, RZ, R6, R250, P1, P0 ;  /* 0x00000006ff0d7210 */ /* 0x000fe60000fe04fa */
[----:B------:R3:W-:Y:S01]  /*125f0*/  LDGSTS.E.BYPASS.LTC128B.128 [R5], [R22.64], !P6 ;  /* 0x0000000016057fae */ /* 0x0007e2000f101d56 */
[C---:B--2---:R-:W-:Y:S02]  /*12600*/  IADD3 R4, R240.reuse, 0x5100, RZ ;  /* 0x00005100f0047810 */ /* 0x044fe40007ffe0ff */
[C---:B---3--:R-:W-:Y:S03]  /*12610*/  IADD3 R5, R240.reuse, 0x2100, RZ ;  /* 0x00002100f0057810 */ /* 0x048fe60007ffe0ff */
[----:B------:R2:W-:Y:S04]  /*12620*/  LDGSTS.E.BYPASS.LTC128B.128 [R4], [R20.64], !P5 ;  /* 0x0000000014047fae */ /* 0x0005e8000e901d56 */
[----:B------:R1:W-:Y:S01]  /*12630*/  LDGSTS.E.BYPASS.LTC128B.128 [R5], [R14.64], !P6 ;  /* 0x000000000e057fae */ /* 0x0003e2000f101d56 */
[----:B--2---:R-:W-:Y:S05]  /*12640*/  IADD3 R4, R240, 0x6100, RZ ;  /* 0x00006100f0047810 */ /* 0x004fea0007ffe0ff */
[----:B------:R1:W-:Y:S04]  /*12650*/  LDGSTS.E.BYPASS.LTC128B.128 [R4], [R38.64], !P5 ;  /* 0x0000000026047fae */ /* 0x0003e8000e901d56 */
[----:B------:R1:W-:Y:S04]  /*12660*/  LDGSTS.E.BYPASS.LTC128B.128 [R0+0x3000], [R36.64], !P6 ;  /* 0x0300000024007fae */ /* 0x0003e8000f101d56 */
[----:B------:R1:W-:Y:S02]  /*12670*/  LDGSTS.E.BYPASS.LTC128B.128.ZFILL [R0+0x7000], [R12.64], P3 ;  /* 0x070000000c007fae */ /* 0x0003e40009941d56 */
.L_x_681:
[C---:B-1234-:R-:W-:Y:S01]  /*12680*/  HMMA.16816.F32.BF16 R4, R136.reuse, R8, RZ ;  /* 0x000000088804723c */ /* 0x05efe200000418ff */
[----:B------:R-:W-:Y:S01]  /*12690*/  LDSM.16.M88.4 R176, [R231+0xb900] ;  /* 0x00b90000e7b0783b */ /* 0x000fe20000000200 */
[----:B------:R-:W-:Y:S06]  /*126a0*/  UISETP.GE.AND UP0, UPT, UR14, 0x1, UPT ;  /* 0x000000010e00788c */ /* 0x000fec000bf06270 */
[C---:B------:R-:W-:Y:S01]  /*126b0*/  HMMA.16816.F32.BF16 R8, R136.reuse, R10, RZ ;  /* 0x0000000a8808723c */ /* 0x040fe200000418ff */
[----:B------:R-:W0:Y:S01]  /*126c0*/  LDGDEPBAR ;  /* 0x00000000000079af */ /* 0x000e220000000000 */
[----:B------:R-:W-:Y:S06]  /*126d0*/  PLOP3.LUT P0, PT, PT, PT, UP0, 0x80, 0x0 ;  /* 0x000000000000781c */ /* 0x000fec0003f0f008 */
[C---:B------:R-:W-:Y:S01]  /*126e0*/  HMMA.16816.F32.BF16 R12, R136.reuse, R16, RZ ;  /* 0x00000010880c723c */ /* 0x040fe200000418ff */
[----:B------:R-:W-:Y:S07]  /*126f0*/  LDSM.16.M88.4 R184, [R220] ;  /* 0x00000000dcb8783b */ /* 0x000fee0000000200 */
[C---:B------:R-:W-:Y:S01]  /*12700*/  HMMA.16816.F32.BF16 R16, R136.reuse, R18, RZ ;  /* 0x000000128810723c */ /* 0x040fe200000418ff */
[----:B------:R-:W-:Y:S07]  /*12710*/  LDSM.16.M88.4 R200, [R231+0xc100] ;  /* 0x00c10000e7c8783b */ /* 0x000fee0000000200 */
[C---:B------:R-:W-:Y:S01]  /*12720*/  HMMA.16816.F32.BF16 R20, R136.reuse, R24, RZ ;  /* 0x000000188814723c */ /* 0x040fe200000418ff */
[----:B------:R-:W-:Y:S07]  /*12730*/  LDSM.16.M88.4 R208, [R220+0x7000] ;  /* 0x00700000dcd0783b */ /* 0x000fee0000000200 */
        /* <DEDUP_REMOVED lines=59> */
[C---:B------:R-:W-:Y:S08]  /*12af0*/  HMMA.16816.F32.BF16 R4, R180.reuse, R184, R4 ;  /* 0x000000b8b404723c */ /* 0x040ff00000041804 */
        /* <DEDUP_REMOVED lines=14> */
[C---:B------:R-:W-:Y:S08]  /*12be0*/  HMMA.16816.F32.BF16 R44, R180.reuse, R168, R44 ;  /* 0x000000a8b42c723c */ /* 0x040ff0000004182c */
[C---:B------:R-:W-:Y:S01]  /*12bf0*/  HMMA.16816.F32.BF16 R48, R180.reuse, R170, R48 ;  /* 0x000000aab430723c */ /* 0x040fe20000041830 */
[----:B------:R-:W-:Y:S07]  /*12c00*/  LDSM.16.M88.4 R168, [R217] ;  /* 0x00000000d9a8783b */ /* 0x000fee0000000200 */
[C---:B-----5:R-:W-:Y:S08]  /*12c10*/  HMMA.16816.F32.BF16 R52, R180.reuse, R156, R52 ;  /* 0x0000009cb434723c */ /* 0x060ff00000041834 */
[C---:B------:R-:W-:Y:S01]  /*12c20*/  HMMA.16816.F32.BF16 R56, R180.reuse, R158, R56 ;  /* 0x0000009eb438723c */ /* 0x040fe20000041838 */
[----:B------:R-:W5:Y:S07]  /*12c30*/  LDSM.16.M88.4 R156, [R234+0xf900] ;  /* 0x00f90000ea9c783b */ /* 0x000f6e0000000200 */
[C---:B------:R-:W-:Y:S08]  /*12c40*/  HMMA.16816.F32.BF16 R60, R180.reuse, R160, R60 ;  /* 0x000000a0b43c723c */ /* 0x040ff0000004183c */
[----:B------:R-:W-:Y:S01]  /*12c50*/  HMMA.16816.F32.BF16 R64, R180, R162, R64 ;  /* 0x000000a2b440723c */ /* 0x000fe20000041840 */
[----:B------:R-:W1:Y:S07]  /*12c60*/  LDSM.16.M88.4 R160, [R219] ;  /* 0x00000000dba0783b */ /* 0x000e6e0000000200 */
[C---:B------:R-:W-:Y:S08]  /*12c70*/  HMMA.16816.F32.BF16 R4, R188.reuse, R164, R4 ;  /* 0x000000a4bc04723c */ /* 0x040ff00000041804 */
[C---:B------:R-:W-:Y:S01]  /*12c80*/  HMMA.16816.F32.BF16 R8, R188.reuse, R166, R8 ;  /* 0x000000a6bc08723c */ /* 0x040fe20000041808 */
[----:B------:R-:W2:Y:S07]  /*12c90*/  LDSM.16.M88.4 R164, [R218] ;  /* 0x00000000daa4783b */ /* 0x000eae0000000200 */
[C---:B------:R-:W-:Y:S08]  /*12ca0*/  HMMA.16816.F32.BF16 R12, R188.reuse, R176, R12 ;  /* 0x000000b0bc0c723c */ /* 0x040ff0000004180c */
[C---:B------:R-:W-:Y:S01]  /*12cb0*/  HMMA.16816.F32.BF16 R16, R188.reuse, R178, R16 ;  /* 0x000000b2bc10723c */ /* 0x040fe20000041810 */
[----:B------:R-:W3:Y:S07]  /*12cc0*/  LDSM.16.M88.4 R176, [R216] ;  /* 0x00000000d8b0783b */ /* 0x000eee0000000200 */
[C---:B------:R-:W-:Y:S08]  /*12cd0*/  HMMA.16816.F32.BF16 R20, R188.reuse, R184, R20 ;  /* 0x000000b8bc14723c */ /* 0x040ff00000041814 */
[C---:B------:R-:W-:Y:S01]  /*12ce0*/  HMMA.16816.F32.BF16 R24, R188.reuse, R186, R24 ;  /* 0x000000babc18723c */ /* 0x040fe20000041818 */
[----:B------:R-:W-:Y:S07]  /*12cf0*/  LDSM.16.M88.4 R184, [R212] ;  /* 0x00000000d4b8783b */ /* 0x000fee0000000200 */
[C---:B-1----:R-:W-:Y:S08]  /*12d00*/  HMMA.16816.F32.BF16 R28, R188.reuse, R132, R28 ;  /* 0x00000084bc1c723c */ /* 0x042ff0000004181c */
        /* <DEDUP_REMOVED lines=16> */
[----:B------:R-:W1:Y:S07]  /*12e10*/  LDSM.16.M88.4 R160, [R231+0xd900] ;  /* 0x00d90000e7a0783b */ /* 0x000e6e0000000200 */
        /* <DEDUP_REMOVED lines=22> */
[C---:B------:R-:W-:Y:S01]  /*12f80*/  HMMA.16816.F32.BF16 R8, R196.reuse, R202, R8 ;  /* 0x000000cac408723c */ /* 0x040fe20000041808 */
[----:B------:R-:W-:Y:S07]  /*12f90*/  LDSM.16.M88.4 R200, [R220+0x6800] ;  /* 0x00680000dcc8783b */ /* 0x000fee0000000200 */
        /* <DEDUP_REMOVED lines=8> */
[----:B------:R-:W4:Y:S01]  /*13020*/  LDSM.16.M88.4 R160, [R220+0x7800] ;  /* 0x00780000dca0783b */ /* 0x000f220000000200 */
[----:B------:R-:W-:Y:S06]  /*13030*/  DEPBAR.LE SB0, 0x0 ;  /* 0x000080000000791a */ /* 0x000fec0000000000 */
[C---:B-1----:R-:W-:Y:S01]  /*13040*/  HMMA.16816.F32.BF16 R36, R196.reuse, R132, R36 ;  /* 0x00000084c424723c */ /* 0x042fe20000041824 */
[----:B------:R-:W-:Y:S07]  /*13050*/  BAR.SYNC.DEFER_BLOCKING 0x0 ;  /* 0x0000000000007b1d */ /* 0x000fee0000010000 */
        /* <DEDUP_REMOVED lines=24> */
[----:B------:R-:W-:Y:S01]  /*131e0*/  ULEA UR10, UR14, UR16, 0x7 ;  /* 0x000000100e0a7291 */ /* 0x000fe2000f8e383f */
[----:B------:R-:W-:Y:S01]  /*131f0*/  ISETP.NE.AND P2, PT, R235, 0x1, PT ;  /* 0x00000001eb00780c */ /* 0x000fe20003f45270 */
[----:B------:R-:W-:Y:S01]  /*13200*/  IMAD.MOV.U32 R237, RZ, RZ, RZ ;  /* 0x000000ffffed7224 */ /* 0x000fe200078e00ff */
[----:B------:R-:W-:Y:S03]  /*13210*/  ISETP.GT.AND P1, PT, R236, 0x7f, PT ;  /* 0x0000007fec00780c */ /* 0x000fe60003f24270 */
        /* <DEDUP_REMOVED lines=20> */
[----:B------:R-:W-:Y:S02]  /*13360*/  IADD3 R0, P0, R132, UR4, RZ ;  /* 0x0000000484007c10 */ /* 0x000fe4000ff1e0ff */
[----:B------:R-:W-:Y:S01]  /*13370*/  SEL R132, RZ, 0x10, P5 ;  /* 0x00000010ff847807 */ /* 0x000fe20002800000 */
[----:B------:R-:W-:Y:S05]  /*13380*/  IMAD R135, R237, c[0x0][0x1f4], R135 ;  /* 0x00007d00ed877a24 */ /* 0x000fea00078e0287 */
[----:B------:R-:W-:Y:S02]  /*13390*/  IADD3.X R135, R133, UR9, R135, P0, !PT ;  /* 0x0000000985877c10 */ /* 0x000fe400087fe487 */
[----:B------:R-:W-:Y:S02]  /*133a0*/  LEA R134, P0, R0, c[0x0][0x1c8], 0x1 ;  /* 0x0000720000867a11 */ /* 0x000fe400078008ff */
[----:B------:R-:W-:Y:S02]  /*133b0*/  IADD3 R133, -R132, 0x10, RZ ;  /* 0x0000001084857810 */ /* 0x000fe40007ffe1ff */
[----:B------:R-:W-:Y:S01]  /*133c0*/  LEA.HI.X R135, R0, c[0x0][0x1cc], R135, 0x1, P0 ;  /* 0x0000730000877a11 */ /* 0x000fe200000f0c87 */
[----:B------:R-:W1:Y:S01]  /*133d0*/  SHFL.IDX PT, R152, R134, RZ, 0x181f ;  /* 0x00181fff86987589 */ /* 0x000e6200000e0000 */
[----:B------:R-:W-:Y:S02]  /*133e0*/  SHF.L.U64.HI R0, R244, 0x1, R245 ;  /* 0x00000001f4007819 */ /* 0x000fe400000102f5 */
[----:B------:R-:W-:Y:S01]  /*133f0*/  LOP3.LUT R133, R133, 0xf, RZ, 0xc0, !PT ;  /* 0x0000000f85857812 */ /* 0x000fe200078ec0ff */
        /* <DEDUP_REMOVED lines=12> */
[----:B------:R-:W-:Y:S02]  /*134c0*/  IADD3 R146, P3, R146, R249, RZ ;  /* 0x000000f992927210 */ /* 0x000fe40007f7e0ff */
[----:B------:R2:W-:Y:S01]  /*134d0*/  LDGSTS.E.BYPASS.LTC128B.128 [R240+0x8100], [R154.64], !P6 ;  /* 0x081000009af07fae */ /* 0x0005e2000f101d56 */
[C---:B----4-:R-:W-:Y:S03]  /*134e0*/  IMAD.X R151, R147.reuse, 0x1, R0, P4 ;  /* 0x0000000193977824 */ /* 0x050fe600020e0600 */
[----:B------:R2:W-:Y:S01]  /*134f0*/  LDGSTS.E.BYPASS.LTC128B.128 [R240+0xc100], [R152.64], !P5 ;  /* 0x0c10000098f07fae */ /* 0x0005e2000e901d56 */
[C---:B-----5:R-:W-:Y:S01]  /*13500*/  IADD3 R148, P2, R144.reuse, R251, RZ ;  /* 0x000000fb90947210 */ /* 0x060fe20007f5e0ff */
[----:B------:R-:W-:Y:S01]  /*13510*/  IMAD.X R147, R147, 0x1, R250, P3 ;  /* 0x0000000193937824 */ /* 0x000fe200018e06fa */
[----:B------:R-:W-:Y:S01]  /*13520*/  IADD3 R144, P1, R144, R249, RZ ;  /* 0x000000f990907210 */ /* 0x000fe20007f3e0ff */
[----:B------:R2:W-:Y:S02]  /*13530*/  LDGSTS.E.BYPASS.LTC128B.128 [R240+0x9100], [R150.64], !P6 ;  /* 0x0910000096f07fae */ /* 0x0005e4000f101d56 */
[C---:B------:R-:W-:Y:S01]  /*13540*/  IMAD.X R149, R145.reuse, 0x1, R0, P2 ;  /* 0x0000000191957824 */ /* 0x040fe200010e0600 */
[----:B------:R-:W-:Y:S01]  /*13550*/  ISETP.NE.U32.AND P2, PT, R132, RZ, PT ;  /* 0x000000ff8400720c */ /* 0x000fe20003f45070 */
[----:B------:R2:W-:Y:S01]  /*13560*/  LDGSTS.E.BYPASS.LTC128B.128 [R240+0xd100], [R146.64], !P5 ;  /* 0x0d10000092f07fae */ /* 0x0005e2000e901d56 */
[----:B------:R-:W-:Y:S01]  /*13570*/  IADD3 R156, P0, R134, R251, RZ ;  /* 0x000000fb869c7210 */ /* 0x000fe20007f1e0ff */
[----:B------:R-:W-:Y:S02]  /*13580*/  IMAD.X R145, R145, 0x1, R250, P1 ;  /* 0x0000000191917824 */ /* 0x000fe400008e06fa */
[----:B------:R2:W-:Y:S02]  /*13590*/  LDGSTS.E.BYPASS.LTC128B.128 [R240+0xa100], [R148.64], !P6 ;  /* 0x0a10000094f07fae */ /* 0x0005e4000f101d56 */
[----:B-1----:R-:W-:Y:S01]  /*135a0*/  IMAD.X R157, R135, 0x1, R0, P0 ;  /* 0x00000001879d7824 */ /* 0x002fe200000e0600 */
[----:B------:R-:W-:Y:S01]  /*135b0*/  IADD3 R134, P1, P0, R133, R134, R249 ;  /* 0x0000008685867210 */ /* 0x000fe2000783e0f9 */
[----:B------:R2:W-:Y:S03]  /*135c0*/  LDGSTS.E.BYPASS.LTC128B.128 [R240+0xe100], [R144.64], !P5 ;  /* 0x0e10000090f07fae */ /* 0x0005e6000e901d56 */
[----:B------:R-:W-:Y:S01]  /*135d0*/  IADD3.X R135, RZ, R135, R250, P1, P0 ;  /* 0x00000087ff877210 */ /* 0x000fe20000fe04fa */
[----:B------:R2:W-:Y:S04]  /*135e0*/  LDGSTS.E.BYPASS.LTC128B.128 [R240+0xb100], [R156.64], !P6 ;  /* 0x0b1000009cf07fae */ /* 0x0005e8000f101d56 */
[----:B------:R2:W-:Y:S04]  /*135f0*/  LDGSTS.E.BYPASS.LTC128B.128.ZFILL [R240+0xf100], [R134.64], P2 ;  /* 0x0f10000086f07fae */ /* 0x0005e80009141d56 */
.L_x_682:
[----:B------:R-:W-:Y:S01]  /*13600*/  PLOP3.LUT P0, PT, PT, PT, UP2, 0x80, 0x0 ;  /* 0x000000000000781c */ /* 0x000fe20003f0f028 */
[----:B------:R-:W-:Y:S01]  /*13610*/  IMAD.MOV.U32 R132, RZ, RZ, R246 ;  /* 0x000000ffff847224 */ /* 0x000fe200078e00f6 */
[----:B------:R-:W-:Y:S01]  /*13620*/  UIMAD UR10, UR14, UR6, 0x1 ;  /* 0x000000010e0a74a4 */ /* 0x000fe2000f8e0206 */
[----:B------:R-:W0:Y:S01]  /*13630*/  LDGDEPBAR ;  /* 0x00000000000079af */ /* 0x000e220000000000 */
[----:B------:R-:W-:Y:S02]  /*13640*/  UISETP.GT.AND UP0, UPT, UR14, UR7, UPT ;  /* 0x000000070e00728c */ /* 0x000fe4000bf04270 */
[----:B------:R-:W-:Y:S07]  /*13650*/  UIADD3 UR14, UR14, -0x1, URZ ;  /* 0xffffffff0e0e7890 */ /* 0x000fee000fffe03f */
[----:B------:R-:W-:Y:S05]  /*13660*/  @P0 IMAD.MOV.U32 R132, RZ, RZ, R248 ;  /* 0x000000ffff840224 */ /* 0x000fea00078e00f8 */
[----:B------:R-:W1:Y:S08]  /*13670*/  SHFL.IDX PT, R0, R132, 0x1, 0x1c1f ;  /* 0x003c1f0084007f89 */ /* 0x000e7000000e0000 */
[----:B------:R3:W4:Y:S02]  /*13680*/  SHFL.IDX PT, R133, R132, RZ, 0x1c1f ;  /* 0x001c1fff84857589 */ /* 0x00072400000e0000 */
[----:B---3--:R-:W-:Y:S05]  /*13690*/  IMAD.U32 R132, RZ, RZ, UR11 ;  /* 0x0000000bff847e24 */ /* 0x008fea000f8e00ff */
[----:B------:R-:W-:Y:S04]  /*136a0*/  IADD3 R132, R132, UR10, -R247 ;  /* 0x0000000a84847c10 */ /* 0x000fe8000fffe8f7 */
[----:B------:R-:W-:Y:S05]  /*136b0*/  IADD3 R132, R132, -UR20, RZ ;  /* 0x8000001484847c10 */ /* 0x000fea000fffe0ff */
[C---:B-1----:R-:W-:Y:S01]  /*136c0*/  IMAD.IADD R0, R132.reuse, 0x1, R0 ;  /* 0x0000000184007824 */ /* 0x042fe200078e0200 */
[----:B----4-:R-:W-:Y:S04]  /*136d0*/  IADD3 R132, R132, R133, RZ ;  /* 0x0000008584847210 */ /* 0x010fe80007ffe0ff */
[----:B------:R-:W-:Y:S02]  /*136e0*/  ISETP.GT.AND P1, PT, R0, RZ, PT ;  /* 0x000000ff0000720c */ /* 0x000fe40003f24270 */
[----:B------:R-:W-:Y:S02]  /*136f0*/  ISETP.GT.AND P2, PT, R132, 0x1, PT ;  /* 0x000000018400780c */ /* 0x000fe40003f44270 */
[----:B--2---:R-:W-:Y:S02]  /*13700*/  FSEL R134, R6, -INF , P1 ;  /* 0xff80000006867808 */ /* 0x004fe40000800000 */
[C---:B------:R-:W-:Y:S02]  /*13710*/  ISETP.GT.AND P1, PT, R0.reuse, 0x8, PT ;  /* 0x000000080000780c */ /* 0x040fe40003f24270 */
[----:B------:R-:W-:Y:S02]  /*13720*/  ISETP.GT.AND P0, PT, R0, 0x1, PT ;  /* 0x000000010000780c */ /* 0x000fe40003f04270 */
[----:B------:R-:W-:Y:S02]  /*13730*/  FSEL R5, R5, -INF , P2 ;  /* 0xff80000005057808 */ /* 0x000fe40001000000 */
[----:B------:R-:W-:Y:S02]  /*13740*/  FSEL R10, R10, -INF , P1 ;  /* 0xff8000000a0a7808 */ /* 0x000fe40000800000 */
[----:B------:R-:W-:Y:S02]  /*13750*/  ISETP.GT.AND P2, PT, R132, 0x9, PT ;  /* 0x000000098400780c */ /* 0x000fe40003f44270 */
[C---:B------:R-:W-:Y:S02]  /*13760*/  ISETP.GT.AND P1, PT, R0.reuse, 0x10, PT ;  /* 0x000000100000780c */ /* 0x040fe40003f24270 */
[----:B------:R-:W-:Y:S02]  /*13770*/  FSEL R7, R7, -INF , P0 ;  /* 0xff80000007077808 */ /* 0x000fe40000000000 */
[----:B------:R-:W-:Y:S02]  /*13780*/  ISETP.GT.AND P0, PT, R0, 0x9, PT ;  /* 0x000000090000780c */ /* 0x000fe40003f04270 */
[----:B------:R-:W-:Y:S02]  /*13790*/  ISETP.GT.AND P3, PT, R132, RZ, PT ;  /* 0x000000ff8400720c */ /* 0x000fe40003f64270 */
[----:B------:R-:W-:Y:S02]  /*137a0*/  FSEL R161, R14, -INF , P1 ;  /* 0xff8000000ea17808 */ /* 0x000fe40000800000 */
[----:B------:R-:W-:Y:S02]  /*137b0*/  FSEL R11, R11, -INF , P0 ;  /* 0xff8000000b0b7808 */ /* 0x000fe40000000000 */
[----:B------:R-:W-:Y:S02]  /*137c0*/  FSEL R9, R9, -INF , P2 ;  /* 0xff80000009097808 */ /* 0x000fe40001000000 */
[----:B------:R-:W-:Y:S02]  /*137d0*/  ISETP.GT.AND P0, PT, R0, 0x11, PT ;  /* 0x000000110000780c */ /* 0x000fe40003f04270 */
[----:B------:R-:W-:Y:S02]  /*137e0*/  ISETP.GT.AND P2, PT, R132, 0x11, PT ;  /* 0x000000118400780c */ /* 0x000fe40003f44270 */
[----:B------:R-:W-:Y:S02]  /*137f0*/  ISETP.GT.AND P1, PT, R0, 0x18, PT ;  /* 0x000000180000780c */ /* 0x000fe40003f24270 */
[----:B------:R-:W-:Y:S02]  /*13800*/  FSEL R6, R4, -INF , P3 ;  /* 0xff80000004067808 */ /* 0x000fe40001800000 */
[----:B------:R-:W-:Y:S02]  /*13810*/  FMNMX.FTZ R4, R134, R2, !PT ;  /* 0x0000000286047209 */ /* 0x000fe40007810000 */
[----:B------:R-:W-:Y:S02]  /*13820*/  FSEL R163, R15, -INF , P0 ;  /* 0xff8000000fa37808 */ /* 0x000fe40000000000 */
[----:B------:R-:W-:Y:S02]  /*13830*/  FSEL R158, R13, -INF , P2 ;  /* 0xff8000000d9e7808 */ /* 0x000fe40001000000 */
[----:B------:R-:W-:Y:S02]  /*13840*/  FSEL R147, R18, -INF , P1 ;  /* 0xff80000012937808 */ /* 0x000fe40000800000 */
[----:B------:R-:W-:Y:S02]  /*13850*/  ISETP.GT.AND P2, PT, R132, 0x19, PT ;  /* 0x000000198400780c */ /* 0x000fe40003f44270 */
[C---:B------:R-:W-:Y:S02]  /*13860*/  ISETP.GT.AND P1, PT, R0.reuse, 0x20, PT ;  /* 0x000000200000780c */ /* 0x040fe40003f24270 */
[----:B------:R-:W-:Y:S02]  /*13870*/  ISETP.GT.AND P0, PT, R0, 0x19, PT ;  /* 0x000000190000780c */ /* 0x000fe40003f04270 */
[----:B------:R-:W-:Y:S02]  /*13880*/  FMNMX.FTZ R4, R7, R4, !PT ;  /* 0x0000000407047209 */ /* 0x000fe40007810000 */
[----:B------:R-:W-:Y:S02]  /*13890*/  ISETP.GT.AND P3, PT, R132, 0x8, PT ;  /* 0x000000088400780c */ /* 0x000fe40003f64270 */
[----:B------:R-:W-:Y:S02]  /*138a0*/  FSEL R145, R19, -INF , P0 ;  /* 0xff80000013917808 */ /* 0x000fe40000000000 */
[----:B------:R-:W-:Y:S02]  /*138b0*/  FSEL R146, R17, -INF , P2 ;  /* 0xff80000011927808 */ /* 0x000fe40001000000 */
[----:B------:R-:W-:Y:S02]  /*138c0*/  FSEL R17, R22, -INF , P1 ;  /* 0xff80000016117808 */ /* 0x000fe40000800000 */
[C---:B------:R-:W-:Y:S02]  /*138d0*/  ISETP.GT.AND P0, PT, R0.reuse, 0x21, PT ;  /* 0x000000210000780c */ /* 0x040fe40003f04270 */
[----:B------:R-:W-:Y:S02]  /*138e0*/  ISETP.GT.AND P1, PT, R0, 0x28, PT ;  /* 0x000000280000780c */ /* 0x000fe40003f24270 */
[----:B------:R-:W-:Y:S02]  /*138f0*/  FMNMX.FTZ R4, R10, R4, !PT ;  /* 0x000000040a047209 */ /* 0x000fe40007810000 */
        /* <DEDUP_REMOVED lines=8> */
[----:B------:R-:W-:Y:S02]  /*13980*/  ISETP.GT.AND P1, PT, R0, 0x31, PT ;  /* 0x000000310000780c */ /* 0x000fe40003f24270 */
[----:B------:R-:W-:Y:S02]  /*13990*/  FSEL R154, R12, -INF , P3 ;  /* 0xff8000000c9a7808 */ /* 0x000fe40001800000 */
[----:B------:R-:W-:Y:S01]  /*139a0*/  FSEL R12, R27, -INF , P0 ;  /* 0xff8000001b0c7808 */ /* 0x000fe20000000000 */
[----:B------:R-:W-:Y:S01]  /*139b0*/  IMAD.MOV.U32 R27, RZ, RZ, R147 ;  /* 0x000000ffff1b7224 */ /* 0x000fe200078e0093 */
[----:B------:R-:W-:Y:S02]  /*139c0*/  FMNMX.FTZ R4, R161, R4, !PT ;  /* 0x00000004a1047209 */ /* 0x000fe40007810000 */
[----:B------:R-:W-:Y:S01]  /*139d0*/  FSEL R14, R31, -INF , P1 ;  /* 0xff8000001f0e7808 */ /* 0x000fe20000800000 */
[----:B------:R-:W-:Y:S01]  /*139e0*/  IMAD.MOV.U32 R31, RZ, RZ, R12 ;  /* 0x000000ffff1f7224 */ /* 0x000fe200078e000c */
[----:B------:R-:W-:Y:S02]  /*139f0*/  ISETP.GT.AND P1, PT, R0, 0x39, PT ;  /* 0x000000390000780c */ /* 0x000fe40003f24270 */
[----:B------:R-:W-:Y:S02]  /*13a00*/  FMNMX.FTZ R12, R163, R4, !PT ;  /* 0x00000004a30c7209 */ /* 0x000fe40007810000 */
[----:B------:R-:W-:Y:S01]  /*13a10*/  FSEL R23, R35, -INF , P1 ;  /* 0xff80000023177808 */ /* 0x000fe20000800000 */
[----:B------:R-:W-:Y:S01]  /*13a20*/  IMAD.MOV.U32 R35, RZ, RZ, R145 ;  /* 0x000000ffff237224 */ /* 0x000fe200078e0091 */
[----:B------:R-:W-:Y:S02]  /*13a30*/  FMNMX.FTZ R12, R27, R12, !PT ;  /* 0x0000000c1b0c7209 */ /* 0x000fe40007810000 */
[----:B------:R-:W-:Y:S02]  /*13a40*/  FMNMX.FTZ R4, R6, R3, !PT ;  /* 0x0000000306047209 */ /* 0x000fe40007810000 */
[C---:B------:R-:W-:Y:S02]  /*13a50*/  ISETP.GT.AND P2, PT, R132.reuse, 0x21, PT ;  /* 0x000000218400780c */ /* 0x040fe40003f44270 */
[----:B------:R-:W-:Y:S02]  /*13a60*/  ISETP.GT.AND P3, PT, R132, 0x18, PT ;  /* 0x000000188400780c */ /* 0x000fe40003f64270 */
[----:B------:R-:W-:Y:S02]  /*13a70*/  ISETP.GT.AND P0, PT, R0, 0x30, PT ;  /* 0x000000300000780c */ /* 0x000fe40003f04270 */
[----:B------:R-:W-:Y:S02]  /*13a80*/  FMNMX.FTZ R4, R5, R4, !PT ;  /* 0x0000000405047209 */ /* 0x000fe40007810000 */
[----:B------:R-:W-:Y:S02]  /*13a90*/  FMNMX.FTZ R12, R35, R12, !PT ;  /* 0x0000000c230c7209 */ /* 0x000fe40007810000 */
[----:B------:R-:W-:Y:S02]  /*13aa0*/  FSEL R21, R21, -INF , P2 ;  /* 0xff80000015157808 */ /* 0x000fe40001000000 */
[----:B------:R-:W-:Y:S02]  /*13ab0*/  FSEL R30, R30, -INF , P0 ;  /* 0xff8000001e1e7808 */ /* 0x000fe40000000000 */
[----:B------:R-:W-:Y:S02]  /*13ac0*/  ISETP.GT.AND P0, PT, R132, 0x31, PT ;  /* 0x000000318400780c */ /* 0x000fe40003f04270 */
[----:B------:R-:W-:Y:S02]  /*13ad0*/  FSEL R16, R16, -INF , P3 ;  /* 0xff80000010107808 */ /* 0x000fe40001800000 */
[C---:B------:R-:W-:Y:S02]  /*13ae0*/  ISETP.GT.AND P3, PT, R132.reuse, 0x20, PT ;  /* 0x000000208400780c */ /* 0x040fe40003f64270 */
[----:B------:R-:W-:Y:S01]  /*13af0*/  ISETP.GT.AND P2, PT, R132, 0x28, PT ;  /* 0x000000288400780c */ /* 0x000fe20003f44270 */
[----:B------:R-:W-:Y:S01]  /*13b00*/  IMAD.MOV.U32 R26, RZ, RZ, R16 ;  /* 0x000000ffff1a7224 */ /* 0x000fe200078e0010 */
[----:B------:R-:W-:Y:S02]  /*13b10*/  FMNMX.FTZ R4, R8, R4, !PT ;  /* 0x0000000408047209 */ /* 0x000fe40007810000 */
[----:B------:R-:W-:Y:S02]  /*13b20*/  FMNMX.FTZ R12, R17, R12, !PT ;  /* 0x0000000c110c7209 */ /* 0x000fe40007810000 */
[----:B------:R-:W-:Y:S02]  /*13b30*/  FSEL R144, R20, -INF , P3 ;  /* 0xff80000014907808 */ /* 0x000fe40001800000 */
[----:B------:R-:W-:Y:S02]  /*13b40*/  FSEL R20, R29, -INF , P0 ;  /* 0xff8000001d147808 */ /* 0x000fe40000000000 */
[----:B------:R-:W-:Y:S01]  /*13b50*/  FSEL R19, R24, -INF , P2 ;  /* 0xff80000018137808 */ /* 0x000fe20001000000 */
[----:B------:R-:W-:Y:S01]  /*13b60*/  IMAD.MOV.U32 R24, RZ, RZ, R146 ;  /* 0x000000ffff187224 */ /* 0x000fe200078e0092 */
[----:B------:R-:W-:Y:S02]  /*13b70*/  ISETP.GT.AND P2, PT, R132, 0x30, PT ;  /* 0x000000308400780c */ /* 0x000fe40003f44270 */
[----:B------:R-:W-:Y:S02]  /*13b80*/  ISETP.GT.AND P0, PT, R0, 0x38, PT ;  /* 0x000000380000780c */ /* 0x000fe40003f04270 */
[----:B------:R-:W-:Y:S02]  /*13b90*/  FMNMX.FTZ R4, R9, R4, !PT ;  /* 0x0000000409047209 */ /* 0x000fe40007810000 */
[----:B------:R-:W-:Y:S02]  /*13ba0*/  FMNMX.FTZ R12, R18, R12, !PT ;  /* 0x0000000c120c7209 */ /* 0x000fe40007810000 */
[----:B------:R-:W-:Y:S02]  /*13bb0*/  FSEL R22, R28, -INF , P2 ;  /* 0xff8000001c167808 */ /* 0x000fe40001000000 */
[----:B------:R-:W-:Y:S02]  /*13bc0*/  ISETP.GT.AND P2, PT, R132, 0x38, PT ;  /* 0x000000388400780c */ /* 0x000fe40003f44270 */
[----:B------:R-:W-:Y:S02]  /*13bd0*/  FSEL R16, R34, -INF , P0 ;  /* 0xff80000022107808 */ /* 0x000fe40000000000 */
[----:B------:R-:W-:Y:S02]  /*13be0*/  ISETP.GT.AND P0, PT, R132, 0x39, PT ;  /* 0x000000398400780c */ /* 0x000fe40003f04270 */
[----:B------:R-:W-:Y:S02]  /*13bf0*/  FMNMX.FTZ R12, R135, R12, !PT ;  /* 0x0000000c870c7209 */ /* 0x000fe40007810000 */
[----:B------:R-:W-:Y:S02]  /*13c00*/  FMNMX.FTZ R4, R154, R4, !PT ;  /* 0x000000049a047209 */ /* 0x000fe40007810000 */
[----:B------:R-:W-:Y:S02]  /*13c10*/  FSEL R15, R32, -INF , P2 ;  /* 0xff800000200f7808 */ /* 0x000fe40001000000 */
[----:B------:R-:W-:Y:S02]  /*13c20*/  MOV R32, R16 ;  /* 0x0000001000207202 */ /* 0x000fe40000000f00 */
[----:B------:R-:W-:Y:S01]  /*13c30*/  FSEL R16, R33, -INF , P0 ;  /* 0xff80000021107808 */ /* 0x000fe20000000000 */
[----:B------:R-:W-:Y:S01]  /*13c40*/  IMAD.MOV.U32 R33, RZ, RZ, R30 ;  /* 0x000000ffff217224 */ /* 0x000fe200078e001e */
[----:B------:R-:W-:Y:S01]  /*13c50*/  FMNMX.FTZ R12, R31, R12, !PT ;  /* 0x0000000c1f0c7209 */ /* 0x000fe20007810000 */
[----:B------:R-:W-:Y:S01]  /*13c60*/  IMAD.MOV.U32 R30, RZ, RZ, R13 ;  /* 0x000000ffff1e7224 */ /* 0x000fe200078e000d */
[----:B------:R-:W-:Y:S02]  /*13c70*/  FMNMX.FTZ R4, R158, R4, !PT ;  /* 0x000000049e047209 */ /* 0x000fe40007810000 */
[----:B------:R-:W-:Y:S02]  /*13c80*/  ISETP.GT.AND P0, PT, R0, 0x40, PT ;  /* 0x000000400000780c */ /* 0x000fe40003f04270 */
[----:B------:R-:W-:Y:S02]  /*13c90*/  FMNMX.FTZ R12, R33, R12, !PT ;  /* 0x0000000c210c7209 */ /* 0x000fe40007810000 */
[----:B------:R-:W-:Y:S02]  /*13ca0*/  FMNMX.FTZ R4, R26, R4, !PT ;  /* 0x000000041a047209 */ /* 0x000fe40007810000 */
[----:B------:R-:W-:Y:S01]  /*13cb0*/  FSEL R252, R38, -INF , P0 ;  /* 0xff80000026fc7808 */ /* 0x000fe20000000000 */
[----:B------:R-:W-:Y:S01]  /*13cc0*/  IMAD.MOV.U32 R38, RZ, RZ, R144 ;  /* 0x000000ffff267224 */ /* 0x000fe200078e0090 */
        /* <DEDUP_REMOVED lines=9> */
[C---:B------:R-:W-:Y:S02]  /*13d60*/  ISETP.GT.AND P0, PT, R132.reuse, 0x41, PT ;  /* 0x000000418400780c */ /* 0x040fe40003f04270 */
[----:B------:R-:W-:Y:S02]  /*13d70*/  FMNMX.FTZ R4, R19, R4, !PT ;  /* 0x0000000413047209 */ /* 0x000fe40007810000 */
[----:B------:R-:W-:Y:S02]  /*13d80*/  FSEL R34, R37, -INF , P0 ;  /* 0xff80000025227808 */ /* 0x000fe40000000000 */
[----:B------:R-:W-:Y:S02]  /*13d90*/  ISETP.GT.AND P2, PT, R132, 0x40, PT ;  /* 0x000000408400780c */ /* 0x000fe40003f44270 */
[----:B------:R-:W-:Y:S02]  /*13da0*/  ISETP.GT.AND P0, PT, R0, 0x48, PT ;  /* 0x000000480000780c */ /* 0x000fe40003f04270 */
[----:B------:R-:W-:Y:S02]  /*13db0*/  FMNMX.FTZ R12, R252, R12, !PT ;  /* 0x0000000cfc0c7209 */ /* 0x000fe40007810000 */
[----:B------:R-:W-:Y:S02]  /*13dc0*/  FMNMX.FTZ R4, R30, R4, !PT ;  /* 0x000000041e047209 */ /* 0x000fe40007810000 */
[----:B------:R-:W-:Y:S02]  /*13dd0*/  FSEL R25, R36, -INF , P2 ;  /* 0xff80000024197808 */ /* 0x000fe40001000000 */
[----:B------:R-:W-:Y:S02]  /*13de0*/  MOV R36, R22 ;  /* 0x0000001600247202 */ /* 0x000fe40000000f00 */
[----:B------:R-:W-:Y:S02]  /*13df0*/  FSEL R208, R42, -INF , P0 ;  /* 0xff8000002ad07808 */ /* 0x000fe40000000000 */
[----:B------:R-:W-:Y:S02]  /*13e00*/  ISETP.GT.AND P1, PT, R0, 0x49, PT ;  /* 0x000000490000780c */ /* 0x000fe40003f24270 */
[----:B------:R-:W-:Y:S02]  /*13e10*/  ISETP.GT.AND P0, PT, R132, 0x49, PT ;  /* 0x000000498400780c */ /* 0x000fe40003f04270 */
[----:B------:R-:W-:Y:S02]  /*13e20*/  FMNMX.FTZ R12, R211, R12, !PT ;  /* 0x0000000cd30c7209 */ /* 0x000fe40007810000 */
[----:B------:R-:W-:Y:S02]  /*13e30*/  FMNMX.FTZ R4, R36, R4, !PT ;  /* 0x0000000424047209 */ /* 0x000fe40007810000 */
[----:B------:R-:W-:Y:S02]  /*13e40*/  FSEL R203, R43, -INF , P1 ;  /* 0xff8000002bcb7808 */ /* 0x000fe40000800000 */
[----:B------:R-:W-:Y:S02]  /*13e50*/  FSEL R209, R41, -INF , P0 ;  /* 0xff80000029d17808 */ /* 0x000fe40000000000 */
[----:B------:R-:W-:Y:S02]  /*13e60*/  ISETP.GT.AND P0, PT, R0, 0x50, PT ;  /* 0x000000500000780c */ /* 0x000fe40003f04270 */
[----:B------:R-:W-:Y:S02]  /*13e70*/  FMNMX.FTZ R12, R208, R12, !PT ;  /* 0x0000000cd00c7209 */ /* 0x000fe40007810000 */
[----:B------:R-:W-:Y:S02]  /*13e80*/  FSEL R200, R46, -INF , P0 ;  /* 0xff8000002ec87808 */ /* 0x000fe40000000000 */
[----:B------:R-:W-:Y:S02]  /*13e90*/  FMNMX.FTZ R4, R20, R4, !PT ;  /* 0x0000000414047209 */ /* 0x000fe40007810000 */
[----:B------:R-:W-:Y:S02]  /*13ea0*/  ISETP.GT.AND P1, PT, R0, 0x51, PT ;  /* 0x000000510000780c */ /* 0x000fe40003f24270 */
[----:B------:R-:W-:Y:S02]  /*13eb0*/  ISETP.GT.AND P0, PT, R132, 0x51, PT ;  /* 0x000000518400780c */ /* 0x000fe40003f04270 */
[----:B------:R-:W-:Y:S02]  /*13ec0*/  FMNMX.FTZ R12, R203, R12, !PT ;  /* 0x0000000ccb0c7209 */ /* 0x000fe40007810000 */
[----:B------:R-:W-:Y:S02]  /*13ed0*/  FSEL R186, R47, -INF , P1 ;  /* 0xff8000002fba7808 */ /* 0x000fe40000800000 */
[----:B------:R-:W-:Y:S02]  /*13ee0*/  FSEL R201, R45, -INF , P0 ;  /* 0xff8000002dc97808 */ /* 0x000fe40000000000 */
[----:B------:R-:W-:Y:S02]  /*13ef0*/  FMNMX.FTZ R4, R15, R4, !PT ;  /* 0x000000040f047209 */ /* 0x000fe40007810000 */
[----:B------:R-:W-:Y:S02]  /*13f00*/  FMNMX.FTZ R13, R200, R12, !PT ;  /* 0x0000000cc80d7209 */ /* 0x000fe40007810000 */
[C---:B------:R-:W-:Y:S02]  /*13f10*/  ISETP.GT.AND P0, PT, R0.reuse, 0x58, PT ;  /* 0x000000580000780c */ /* 0x040fe40003f04270 */
[----:B------:R-:W-:Y:S02]  /*13f20*/  ISETP.GT.AND P1, PT, R0, 0x59, PT ;  /* 0x000000590000780c */ /* 0x000fe40003f24270 */
[----:B------:R-:W-:Y:S01]  /*13f30*/  FSEL R184, R50, -INF , P0 ;  /* 0xff80000032b87808 */ /* 0x000fe20000000000 */
[----:B------:R-:W-:Y:S01]  /*13f40*/  IMAD.MOV.U32 R50, RZ, RZ, R27 ;  /* 0x000000ffff327224 */ /* 0x000fe200078e001b */
[----:B------:R-:W-:Y:S02]  /*13f50*/  FMNMX.FTZ R12, R16, R4, !PT ;  /* 0x00000004100c7209 */ /* 0x000fe40007810000 */
[----:B------:R-:W-:Y:S02]  /*13f60*/  FMNMX.FTZ R4, R186, R13, !PT ;  /* 0x0000000dba047209 */ /* 0x000fe40007810000 */
[C---:B------:R-:W-:Y:S02]  /*13f70*/  ISETP.GT.AND P2, PT, R132.reuse, 0x48, PT ;  /* 0x000000488400780c */ /* 0x040fe40003f44270 */
[----:B------:R-:W-:Y:S02]  /*13f80*/  ISETP.GT.AND P0, PT, R132, 0x59, PT ;  /* 0x000000598400780c */ /* 0x000fe40003f04270 */
[----:B------:R-:W-:Y:S01]  /*13f90*/  FSEL R179, R51, -INF , P1 ;  /* 0xff80000033b37808 */ /* 0x000fe20000800000 */
[----:B------:R-:W-:Y:S01]  /*13fa0*/  IMAD.MOV.U32 R51, RZ, RZ, R26 ;  /* 0x000000ffff337224 */ /* 0x000fe200078e001a */
[----:B------:R-:W-:Y:S02]  /*13fb0*/  ISETP.GT.AND P1, PT, R0, 0x60, PT ;  /* 0x000000600000780c */ /* 0x000fe40003f24270 */
[----:B------:R-:W-:Y:S02]  /*13fc0*/  FMNMX.FTZ R12, R25, R12, !PT ;  /* 0x0000000c190c7209 */ /* 0x000fe40007810000 */
[----:B------:R-:W-:Y:S02]  /*13fd0*/  FMNMX.FTZ R4, R184, R4, !PT ;  /* 0x00000004b8047209 */ /* 0x000fe40007810000 */
[----:B------:R-:W-:Y:S02]  /*13fe0*/  FSEL R176, R54, -INF , P1 ;  /* 0xff80000036b07808 */ /* 0x000fe40000800000 */
[----:B------:R-:W-:Y:S02]  /*13ff0*/  FSEL R210, R40, -INF , P2 ;  /* 0xff80000028d27808 */ /* 0x000fe40001000000 */
[----:B------:R-:W-:Y:S02]  /*14000*/  ISETP.GT.AND P2, PT, R132, 0x50, PT ;  /* 0x000000508400780c */ /* 0x000fe40003f44270 */
[----:B------:R-:W-:Y:S02]  /*14010*/  FSEL R185, R49, -INF , P0 ;  /* 0xff80000031b97808 */ /* 0x000fe40000000000 */
[----:B------:R-:W-:Y:S02]  /*14020*/  ISETP.GT.AND P0, PT, R0, 0x61, PT ;  /* 0x000000610000780c */ /* 0x000fe40003f04270 */
[----:B------:R-:W-:Y:S02]  /*14030*/  FMNMX.FTZ R12, R34, R12, !PT ;  /* 0x0000000c220c7209 */ /* 0x000fe40007810000 */
[----:B------:R-:W-:Y:S02]  /*14040*/  FMNMX.FTZ R4, R179, R4, !PT ;  /* 0x00000004b3047209 */ /* 0x000fe40007810000 */
[----:B------:R-:W-:Y:S02]  /*14050*/  FSEL R202, R44, -INF , P2 ;  /* 0xff8000002cca7808 */ /* 0x000fe40001000000 */
[----:B------:R-:W-:Y:S01]  /*14060*/  FSEL R170, R55, -INF , P0 ;  /* 0xff80000037aa7808 */ /* 0x000fe20000000000 */
[----:B------:R-:W-:Y:S01]  /*14070*/  LDSM.16.MT88.4 R44, [R232+0x4100] ;  /* 0x00410000e82c783b */ /* 0x000fe20000004200 */
[----:B------:R-:W-:Y:S02]  /*14080*/  ISETP.GT.AND P2, PT, R132, 0x58, PT ;  /* 0x000000588400780c */ /* 0x000fe40003f44270 */
[----:B------:R-:W-:Y:S02]  /*14090*/  ISETP.GT.AND P3, PT, R0, 0x68, PT ;  /* 0x000000680000780c */ /* 0x000fe40003f64270 */
[----:B------:R-:W-:Y:S02]  /*140a0*/  FMNMX.FTZ R12, R210, R12, !PT ;  /* 0x0000000cd20c7209 */ /* 0x000fe40007810000 */
[----:B------:R-:W-:Y:S02]  /*140b0*/  FMNMX.FTZ R4, R176, R4, !PT ;  /* 0x00000004b0047209 */ /* 0x000fe40007810000 */
[----:B------:R-:W-:Y:S02]  /*140c0*/  FSEL R187, R48, -INF , P2 ;  /* 0xff80000030bb7808 */ /* 0x000fe40001000000 */
[----:B------:R-:W-:Y:S02]  /*140d0*/  ISETP.GT.AND P2, PT, R0, 0x69, PT ;  /* 0x000000690000780c */ /* 0x000fe40003f44270 */
[----:B------:R-:W-:Y:S01]  /*140e0*/  FSEL R168, R58, -INF , P3 ;  /* 0xff8000003aa87808 */ /* 0x000fe20001800000 */
[----:B------:R-:W-:Y:S01]  /*140f0*/  IMAD.MOV.U32 R58, RZ, RZ, R50 ;  /* 0x000000ffff3a7224 */ /* 0x000fe200078e0032 */
[----:B------:R-:W-:Y:S02]  /*14100*/  FMNMX.FTZ R12, R209, R12, !PT ;  /* 0x0000000cd10c7209 */ /* 0x000fe40007810000 */
[----:B------:R-:W-:Y:S02]  /*14110*/  FMNMX.FTZ R4, R170, R4, !PT ;  /* 0x00000004aa047209 */ /* 0x000fe40007810000 */
[----:B------:R-:W-:Y:S02]  /*14120*/  ISETP.GT.AND P1, PT, R0, 0x70, PT ;  /* 0x000000700000780c */ /* 0x000fe40003f24270 */
[----:B------:R-:W-:Y:S01]  /*14130*/  FSEL R167, R59, -INF , P2 ;  /* 0xff8000003ba77808 */ /* 0x000fe20001000000 */
[----:B------:R-:W-:Y:S01]  /*14140*/  IMAD.MOV.U32 R59, RZ, RZ, R20 ;  /* 0x000000ffff3b7224 */ /* 0x000fe200078e0014 */
[----:B------:R-:W-:Y:S02]  /*14150*/  FMNMX.FTZ R12, R202, R12, !PT ;  /* 0x0000000cca0c7209 */ /* 0x000fe40007810000 */
[----:B------:R-:W-:Y:S02]  /*14160*/  FMNMX.FTZ R4, R168, R4, !PT ;  /* 0x00000004a8047209 */ /* 0x000fe40007810000 */
[----:B------:R-:W-:Y:S02]  /*14170*/  FSEL R164, R62, -INF , P1 ;  /* 0xff8000003ea47808 */ /* 0x000fe40000800000 */
[----:B------:R-:W-:Y:S02]  /*14180*/  ISETP.GT.AND P0, PT, R0, 0x71, PT ;  /* 0x000000710000780c */ /* 0x000fe40003f04270 */
[----:B------:R-:W-:Y:S02]  /*14190*/  FMNMX.FTZ R12, R201, R12, !PT ;  /* 0x0000000cc90c7209 */ /* 0x000fe40007810000 */
[----:B------:R-:W-:Y:S02]  /*141a0*/  FMNMX.FTZ R4, R167, R4, !PT ;  /* 0x00000004a7047209 */ /* 0x000fe40007810000 */
[----:B------:R-:W-:Y:S02]  /*141b0*/  FSEL R160, R63, -INF , P0 ;  /* 0xff8000003fa07808 */ /* 0x000fe40000000000 */
[----:B------:R-:W-:Y:S02]  /*141c0*/  ISETP.GT.AND P3, PT, R132, 0x60, PT ;  /* 0x000000608400780c */ /* 0x000fe40003f64270 */
[C---:B------:R-:W-:Y:S02]  /*141d0*/  ISETP.GT.AND P1, PT, R0.reuse, 0x78, PT ;  /* 0x000000780000780c */ /* 0x040fe40003f24270 */
[----:B------:R-:W-:Y:S02]  /*141e0*/  ISETP.GT.AND P0, PT, R0, 0x79, PT ;  /* 0x000000790000780c */ /* 0x000fe40003f04270 */
[----:B------:R-:W-:Y:S02]  /*141f0*/  FMNMX.FTZ R0, R187, R12, !PT ;  /* 0x0000000cbb007209 */ /* 0x000fe40007810000 */
[----:B------:R-:W-:Y:S02]  /*14200*/  FMNMX.FTZ R4, R164, R4, !PT ;  /* 0x00000004a4047209 */ /* 0x000fe40007810000 */
[----:B------:R-:W-:Y:S02]  /*14210*/  FSEL R178, R52, -INF , P3 ;  /* 0xff80000034b27808 */ /* 0x000fe40001800000 */
        /* <DEDUP_REMOVED lines=10> */
[C---:B------:R-:W-:Y:S01]  /*142c0*/  ISETP.GT.AND P1, PT, R132.reuse, 0x68, PT ;  /* 0x000000688400780c */ /* 0x040fe20003f24270 */
[----:B------:R-:W-:Y:S01]  /*142d0*/  LDSM.16.MT88.4 R52, [R230+0x4100] ;  /* 0x00410000e634783b */ /* 0x000fe20000004200 */
[----:B------:R-:W-:Y:S02]  /*142e0*/  FMNMX.FTZ R4, R133, R0, !PT ;  /* 0x0000000085047209 */ /* 0x000fe40007810000 */
[----:B------:R-:W-:Y:S02]  /*142f0*/  ISETP.GT.AND P0, PT, R132, 0x69, PT ;  /* 0x000000698400780c */ /* 0x000fe40003f04270 */
[----:B------:R-:W-:Y:S01]  /*14300*/  FSEL R171, R56, -INF , P1 ;  /* 0xff80000038ab7808 */ /* 0x000fe20000800000 */
[----:B------:R-:W-:Y:S01]  /*14310*/  IMAD.MOV.U32 R56, RZ, RZ, R135 ;  /* 0x000000ffff387224 */ /* 0x000fe200078e0087 */
        /* <DEDUP_REMOVED lines=22> */
[----:B------:R-:W1:Y:S08]  /*14480*/  SHFL.BFLY PT, R0, R4, 0x1, 0x1f ;  /* 0x0c201f0004007f89 */ /* 0x000e7000000e0000 */
        /* <DEDUP_REMOVED lines=23> */
[----:B------:R-:W1:Y:S01]  /*14600*/  LDSM.16.MT88.4 R12, [R232+0x100] ;  /* 0x00010000e80c783b */ /* 0x000e620000004200 */
[--C-:B------:R-:W-:Y:S01]  /*14610*/  FFMA.FTZ R176, R176, c[0x0][0x2d0], -R155.reuse ;  /* 0x0000b400b0b07a23 */ /* 0x100fe2000001089b */
[C---:B------:R-:W-:Y:S01]  /*14620*/  FSETP.NEU.FTZ.AND P0, PT, R0.reuse, -INF , PT ;  /* 0xff8000000000780b */ /* 0x040fe20003f1d000 */
[----:B------:R-:W-:Y:S01]  /*14630*/  FMUL.FTZ R159, R0, c[0x0][0x2d0] ;  /* 0x0000b400009f7a20 */ /* 0x000fe20000410000 */
[----:B------:R-:W2:Y:S01]  /*14640*/  MUFU.EX2 R148, R148 ;  /* 0x0000009400947308 */ /* 0x000ea20000000800 */
        /* <DEDUP_REMOVED lines=11> */
[----:B------:R-:W-:Y:S02]  /*14700*/  FADD.FTZ R2, -R4, R2 ;  /* 0x0000000204027221 */ /* 0x000fe40000010100 */
[--C-:B------:R-:W-:Y:S02]  /*14710*/  FFMA.FTZ R150, R8, c[0x0][0x2d0], -R159.reuse ;  /* 0x0000b40008967a23 */ /* 0x100fe4000001089f */
[--C-:B------:R-:W-:Y:S02]  /*14720*/  FFMA.FTZ R149, R9, c[0x0][0x2d0], -R159.reuse ;  /* 0x0000b40009957a23 */ /* 0x100fe4000001089f */
[----:B------:R-:W-:Y:S01]  /*14730*/  FMUL.FTZ R3, R3, c[0x0][0x2d0] ;  /* 0x0000b40003037a20 */ /* 0x000fe20000410000 */
[----:B------:R-:W-:Y:S01]  /*14740*/  MUFU.EX2 R152, R152 ;  /* 0x0000009800987308 */ /* 0x000fe20000000800 */
[----:B------:R-:W-:Y:S02]  /*14750*/  FMUL.FTZ R2, R2, c[0x0][0x2d0] ;  /* 0x0000b40002027a20 */ /* 0x000fe40000410000 */
[--C-:B------:R-:W-:Y:S01]  /*14760*/  FFMA.FTZ R154, R154, c[0x0][0x2d0], -R159.reuse ;  /* 0x0000b4009a9a7a23 */ /* 0x100fe2000001089f */
[----:B--2---:R-:W-:Y:S01]  /*14770*/  F2FP.BF16.PACK_AB R145, R148, R153 ;  /* 0x000000999491723e */ /* 0x004fe200000010ff */
        /* <DEDUP_REMOVED lines=15> */
[----:B------:R-:W-:Y:S01]  /*14870*/  FFMA.FTZ R166, R166, c[0x0][0x2d0], -R159 ;  /* 0x0000b400a6a67a23 */ /* 0x000fe2000001089f */
[----:B------:R-:W4:Y:S01]  /*14880*/  MUFU.EX2 R151, R151 ;  /* 0x0000009700977308 */ /* 0x000f220000000800 */
[--C-:B------:R-:W-:Y:S02]  /*14890*/  FFMA.FTZ R164, R164, c[0x0][0x2d0], -R155.reuse ;  /* 0x0000b400a4a47a23 */ /* 0x100fe4000001089b */
[----:B------:R-:W-:Y:S02]  /*148a0*/  FFMA.FTZ R160, R160, c[0x0][0x2d0], -R155 ;  /* 0x0000b400a0a07a23 */ /* 0x000fe4000001089b */
[C---:B--2---:R-:W-:Y:S02]  /*148b0*/  FMUL.FTZ R4, R3.reuse, R128 ;  /* 0x0000008003047220 */ /* 0x044fe40000410000 */
[C---:B------:R-:W-:Y:S02]  /*148c0*/  FMUL.FTZ R5, R3.reuse, R129 ;  /* 0x0000008103057220 */ /* 0x040fe40000410000 */
[C---:B------:R-:W-:Y:S01]  /*148d0*/  FMUL.FTZ R8, R3.reuse, R124 ;  /* 0x0000007c03087220 */ /* 0x040fe20000410000 */
[----:B------:R-:W-:Y:S01]  /*148e0*/  MUFU.EX2 R150, R150 ;  /* 0x0000009600967308 */ /* 0x000fe20000000800 */
[----:B------:R-:W-:Y:S01]  /*148f0*/  FMUL.FTZ R9, R3, R125 ;  /* 0x0000007d03097220 */ /* 0x000fe20000410000 */
[----:B------:R-:W-:Y:S01]  /*14900*/  MOV R125, R36 ;  /* 0x00000024007d7202 */ /* 0x000fe20000000f00 */
[----:B------:R-:W-:Y:S02]  /*14910*/  IMAD.MOV.U32 R128, RZ, RZ, R31 ;  /* 0x000000ffff807224 */ /* 0x000fe400078e001f */
[C---:B---3--:R-:W-:Y:S02]  /*14920*/  FMUL.FTZ R6, R2.reuse, R130 ;  /* 0x0000008202067220 */ /* 0x048fe40000410000 */
[C---:B------:R-:W-:Y:S01]  /*14930*/  FMUL.FTZ R7, R2.reuse, R131 ;  /* 0x0000008302077220 */ /* 0x040fe20000410000 */
[----:B------:R-:W-:Y:S01]  /*14940*/  MOV R131, R32 ;  /* 0x0000002000837202 */ /* 0x000fe20000000f00 */
[C---:B------:R-:W-:Y:S01]  /*14950*/  FMUL.FTZ R10, R2.reuse, R126 ;  /* 0x0000007e020a7220 */ /* 0x040fe20000410000 */
[----:B------:R-:W2:Y:S01]  /*14960*/  MUFU.EX2 R149, R149 ;  /* 0x0000009500957308 */ /* 0x000ea20000000800 */
[C---:B------:R-:W-:Y:S02]  /*14970*/  FMUL.FTZ R11, R2.reuse, R127 ;  /* 0x0000007f020b7220 */ /* 0x040fe40000410000 */
[----:B------:R-:W-:Y:S01]  /*14980*/  IMAD.MOV.U32 R129, RZ, RZ, R30 ;  /* 0x000000ffff817224 */ /* 0x000fe200078e001e */
[----:B----4-:R-:W-:Y:S01]  /*14990*/  F2FP.BF16.PACK_AB R144, R151, R152 ;  /* 0x000000989790723e */ /* 0x010fe200000010ff */
[----:B------:R-:W3:Y:S01]  /*149a0*/  LDSM.16.MT88.4 R28, [R229+0x100] ;  /* 0x00010000e51c783b */ /* 0x000ee20000004200 */
[----:B------:R-:W-:Y:S02]  /*149b0*/  IMAD.MOV.U32 R124, RZ, RZ, R16 ;  /* 0x000000ffff7c7224 */ /* 0x000fe400078e0010 */
[C---:B------:R-:W-:Y:S02]  /*149c0*/  FMUL.FTZ R16, R3.reuse, R72 ;  /* 0x0000004803107220 */ /* 0x040fe40000410000 */
[----:B------:R-:W-:Y:S01]  /*149d0*/  IMAD.MOV.U32 R72, RZ, RZ, R17 ;  /* 0x000000ffff487224 */ /* 0x000fe200078e0011 */
[----:B------:R-:W-:Y:S01]  /*149e0*/  MUFU.EX2 R154, R154 ;  /* 0x0000009a009a7308 */ /* 0x000fe20000000800 */
[----:B------:R-:W-:Y:S02]  /*149f0*/  FMUL.FTZ R17, R3, R73 ;  /* 0x0000004903117220 */ /* 0x000fe40000410000 */
[----:B------:R-:W-:Y:S02]  /*14a00*/  IMAD.MOV.U32 R73, RZ, RZ, R18 ;  /* 0x000000ffff497224 */ /* 0x000fe400078e0012 */
[C---:B------:R-:W-:Y:S01]  /*14a10*/  FMUL.FTZ R18, R2.reuse, R74 ;  /* 0x0000004a02127220 */ /* 0x040fe20000410000 */
[----:B------:R-:W-:Y:S01]  /*14a20*/  MOV R74, R19 ;  /* 0x00000013004a7202 */ /* 0x000fe20000000f00 */
[C---:B------:R-:W-:Y:S02]  /*14a30*/  FMUL.FTZ R19, R2.reuse, R75 ;  /* 0x0000004b02137220 */ /* 0x040fe40000410000 */
[----:B------:R-:W-:Y:S01]  /*14a40*/  IMAD.MOV.U32 R130, RZ, RZ, R39 ;  /* 0x000000ffff827224 */ /* 0x000fe200078e0027 */
[----:B------:R-:W4:Y:S01]  /*14a50*/  MUFU.EX2 R158, R158 ;  /* 0x0000009e009e7308 */ /* 0x000f220000000800 */
[----:B------:R-:W-:Y:S01]  /*14a60*/  IMAD.MOV.U32 R126, RZ, RZ, R38 ;  /* 0x000000ffff7e7224 */ /* 0x000fe200078e0026 */
[----:B--2---:R-:W-:Y:S01]  /*14a70*/  F2FP.BF16.PACK_AB R146, R149, R150 ;  /* 0x000000969592723e */ /* 0x004fe200000010ff */
[----:B------:R-:W2:Y:S01]  /*14a80*/  LDSM.16.MT88.4 R36, [R228+0x100] ;  /* 0x00010000e424783b */ /* 0x000ea20000004200 */
[C---:B------:R-:W-:Y:S02]  /*14a90*/  FMUL.FTZ R27, R2.reuse, R83 ;  /* 0x00000053021b7220 */ /* 0x040fe40000410000 */
[----:B------:R-:W-:Y:S02]  /*14aa0*/  IMAD.MOV.U32 R127, RZ, RZ, R33 ;  /* 0x000000ffff7f7224 */ /* 0x000fe400078e0021 */
[----:B------:R-:W-:Y:S01]  /*14ab0*/  IMAD.MOV.U32 R75, RZ, RZ, R35 ;  /* 0x000000ffff4b7224 */ /* 0x000fe200078e0023 */
[C---:B-1----:R-:W-:Y:S01]  /*14ac0*/  HMMA.16816.F32.BF16 R4, R144.reuse, R12, R4 ;  /* 0x0000000c9004723c */ /* 0x042fe20000041804 */
[----:B------:R-:W-:Y:S04]  /*14ad0*/  MUFU.EX2 R161, R161 ;  /* 0x000000a100a17308 */ /* 0x000fe80000000800 */
[C---:B------:R-:W-:Y:S02]  /*14ae0*/  FMUL.FTZ R42, R2.reuse, R98 ;  /* 0x00000062022a7220 */ /* 0x040fe40000410000 */
[C---:B------:R-:W-:Y:S01]  /*14af0*/  FMUL.FTZ R12, R3.reuse, R68 ;  /* 0x00000044030c7220 */ /* 0x040fe20000410000 */
[C---:B------:R-:W-:Y:S03]  /*14b00*/  HMMA.16816.F32.BF16 R8, R144.reuse, R14, R8 ;  /* 0x0000000e9008723c */ /* 0x040fe60000041808 */
[----:B------:R-:W1:Y:S01]  /*14b10*/  MUFU.EX2 R163, R163 ;  /* 0x000000a300a37308 */ /* 0x000e620000000800 */
[C---:B------:R-:W-:Y:S02]  /*14b20*/  FMUL.FTZ R13, R3.reuse, R69 ;  /* 0x00000045030d7220 */ /* 0x040fe40000410000 */
[C---:B------:R-:W-:Y:S02]  /*14b30*/  FMUL.FTZ R25, R3.reuse, R81 ;  /* 0x0000005103197220 */ /* 0x040fe40000410000 */
[C---:B------:R-:W-:Y:S04]  /*14b40*/  FMUL.FTZ R14, R2.reuse, R70 ;  /* 0x00000046020e7220 */ /* 0x040fe80000410000 */
[C---:B------:R-:W-:Y:S01]  /*14b50*/  FMUL.FTZ R15, R2.reuse, R71 ;  /* 0x00000047020f7220 */ /* 0x040fe20000410000 */
[----:B------:R-:W-:Y:S01]  /*14b60*/  MUFU.EX2 R210, R210 ;  /* 0x000000d200d27308 */ /* 0x000fe20000000800 */
[----:B------:R-:W5:Y:S01]  /*14b70*/  LDSM.16.MT88.4 R68, [R228+0x4100] ;  /* 0x00410000e444783b */ /* 0x000f620000004200 */
[C---:B------:R-:W-:Y:S02]  /*14b80*/  FMUL.FTZ R43, R2.reuse, R99 ;  /* 0x00000063022b7220 */ /* 0x040fe40000410000 */
[----:B------:R-:W-:Y:S02]  /*14b90*/  IMAD.MOV.U32 R81, RZ, RZ, R74 ;  /* 0x000000ffff517224 */ /* 0x000fe400078e004a */
[C---:B------:R-:W-:Y:S03]  /*14ba0*/  HMMA.16816.F32.BF16 R12, R144.reuse, R20, R12 ;  /* 0x00000014900c723c */ /* 0x040fe6000004180c */
[C---:B------:R-:W-:Y:S01]  /*14bb0*/  FMUL.FTZ R26, R2.reuse, R82 ;  /* 0x00000052021a7220 */ /* 0x040fe20000410000 */
[----:B------:R-:W-:Y:S01]  /*14bc0*/  MOV R82, R75 ;  /* 0x0000004b00527202 */ /* 0x000fe20000000f00 */
[C---:B------:R-:W-:Y:S01]  /*14bd0*/  FMUL.FTZ R32, R3.reuse, R88 ;  /* 0x0000005803207220 */ /* 0x040fe20000410000 */
[----:B------:R-:W-:Y:S01]  /*14be0*/  MUFU.EX2 R209, R209 ;  /* 0x000000d100d17308 */ /* 0x000fe20000000800 */
[----:B------:R-:W-:Y:S01]  /*14bf0*/  IMAD.MOV.U32 R88, RZ, RZ, R81 ;  /* 0x000000ffff587224 */ /* 0x000fe200078e0051 */
[C---:B------:R-:W-:Y:S04]  /*14c00*/  HMMA.16816.F32.BF16 R16, R144.reuse, R22, R16 ;  /* 0x000000169010723c */ /* 0x040fe80000041810 */
[C---:B------:R-:W-:Y:S01]  /*14c10*/  FMUL.FTZ R20, R3.reuse, R76 ;  /* 0x0000004c03147220 */ /* 0x040fe20000410000 */
[----:B------:R-:W-:Y:S01]  /*14c20*/  MOV R76, R24 ;  /* 0x00000018004c7202 */ /* 0x000fe20000000f00 */
[C---:B------:R-:W-:Y:S02]  /*14c30*/  FMUL.FTZ R21, R3.reuse, R77 ;  /* 0x0000004d03157220 */ /* 0x040fe40000410000 */
[C---:B------:R-:W-:Y:S01]  /*14c40*/  FMUL.FTZ R22, R2.reuse, R78 ;  /* 0x0000004e02167220 */ /* 0x040fe20000410000 */
[----:B------:R-:W-:Y:S01]  /*14c50*/  MOV R78, R126 ;  /* 0x0000007e004e7202 */ /* 0x000fe20000000f00 */
[----:B------:R-:W-:Y:S02]  /*14c60*/  MUFU.EX2 R208, R208 ;  /* 0x000000d000d07308 */ /* 0x000fe40000000800 */
[C---:B------:R-:W-:Y:S02]  /*14c70*/  FMUL.FTZ R23, R2.reuse, R79 ;  /* 0x0000004f02177220 */ /* 0x040fe40000410000 */
[----:B------:R-:W-:Y:S01]  /*14c80*/  IMAD.MOV.U32 R77, RZ, RZ, R125 ;  /* 0x000000ffff4d7224 */ /* 0x000fe200078e007d */
[----:B------:R-:W-:Y:S01]  /*14c90*/  MOV R125, R65 ;  /* 0x00000041007d7202 */ /* 0x000fe20000000f00 */
[----:B------:R-:W-:Y:S02]  /*14ca0*/  IMAD.MOV.U32 R79, RZ, RZ, R72 ;  /* 0x000000ffff4f7224 */ /* 0x000fe400078e0048 */
[C---:B------:R-:W-:Y:S01]  /*14cb0*/  FMUL.FTZ R24, R3.reuse, R80 ;  /* 0x0000005003187220 */ /* 0x040fe20000410000 */
[C---:B---3--:R-:W-:Y:S01]  /*14cc0*/  HMMA.16816.F32.BF16 R20, R144.reuse, R28, R20 ;  /* 0x0000001c9014723c */ /* 0x048fe20000041814 */
[----:B------:R-:W-:Y:S02]  /*14cd0*/  MUFU.EX2 R203, R203 ;  /* 0x000000cb00cb7308 */ /* 0x000fe40000000800 */
[----:B------:R-:W-:Y:S02]  /*14ce0*/  IMAD.MOV.U32 R80, RZ, RZ, R73 ;  /* 0x000000ffff507224 */ /* 0x000fe400078e0049 */
[----:B------:R-:W3:Y:S01]  /*14cf0*/  LDSM.16.MT88.4 R72, [R232+0x900] ;  /* 0x00090000e848783b */ /* 0x000ee20000004200 */
[C---:B------:R-:W-:Y:S02]  /*14d00*/  FMUL.FTZ R33, R3.reuse, R89 ;  /* 0x0000005903217220 */ /* 0x040fe40000410000 */
[C---:B------:R-:W-:Y:S03]  /*14d10*/  HMMA.16816.F32.BF16 R24, R144.reuse, R30, R24 ;  /* 0x0000001e9018723c */ /* 0x040fe60000041818 */
[----:B------:R-:W-:Y:S01]  /*14d20*/  MUFU.EX2 R202, R202 ;  /* 0x000000ca00ca7308 */ /* 0x000fe20000000800 */
[C---:B------:R-:W-:Y:S02]  /*14d30*/  FMUL.FTZ R28, R3.reuse, R84 ;  /* 0x00000054031c7220 */ /* 0x040fe40000410000 */
[C---:B------:R-:W-:Y:S02]  /*14d40*/  FMUL.FTZ R29, R3.reuse, R85 ;  /* 0x00000055031d7220 */ /* 0x040fe40000410000 */
[C---:B------:R-:W-:Y:S04]  /*14d50*/  FMUL.FTZ R30, R2.reuse, R86 ;  /* 0x00000056021e7220 */ /* 0x040fe80000410000 */
[C---:B------:R-:W-:Y:S01]  /*14d60*/  FMUL.FTZ R31, R2.reuse, R87 ;  /* 0x00000057021f7220 */ /* 0x040fe20000410000 */
[----:B------:R-:W-:Y:S01]  /*14d70*/  MUFU.EX2 R201, R201 ;  /* 0x000000c900c97308 */ /* 0x000fe20000000800 */
[----:B------:R-:W-:Y:S01]  /*14d80*/  LDSM.16.MT88.4 R84, [R228+0x900] ;  /* 0x00090000e454783b */ /* 0x000fe20000004200 */
[----:B------:R-:W-:Y:S02]  /*14d90*/  IMAD.MOV.U32 R89, RZ, RZ, R80 ;  /* 0x000000ffff597224 */ /* 0x000fe400078e0050 */
[C---:B------:R-:W-:Y:S02]  /*14da0*/  FMUL.FTZ R34, R2.reuse, R90 ;  /* 0x0000005a02227220 */ /* 0x040fe40000410000 */
[C---:B--2---:R-:W-:Y:S03]  /*14db0*/  HMMA.16816.F32.BF16 R28, R144.reuse, R36, R28 ;  /* 0x00000024901c723c */ /* 0x044fe6000004181c */
[C---:B------:R-:W-:Y:S01]  /*14dc0*/  FMUL.FTZ R35, R2.reuse, R91 ;  /* 0x0000005b02237220 */ /* 0x040fe20000410000 */
[----:B------:R-:W-:Y:S01]  /*14dd0*/  MUFU.EX2 R200, R200 ;  /* 0x000000c800c87308 */ /* 0x000fe20000000800 */
[----:B------:R-:W-:Y:S02]  /*14de0*/  IMAD.MOV.U32 R90, RZ, RZ, R79 ;  /* 0x000000ffff5a7224 */ /* 0x000fe400078e004f */
[C---:B------:R-:W-:Y:S02]  /*14df0*/  FMUL.FTZ R36, R3.reuse, R92 ;  /* 0x0000005c03247220 */ /* 0x040fe40000410000 */
[C---:B------:R-:W-:Y:S01]  /*14e00*/  FMUL.FTZ R37, R3.reuse, R93 ;  /* 0x0000005d03257220 */ /* 0x040fe20000410000 */
[C---:B------:R-:W-:Y:S03]  /*14e10*/  HMMA.16816.F32.BF16 R32, R144.reuse, R38, R32 ;  /* 0x000000269020723c */ /* 0x040fe60000041820 */
[C---:B------:R-:W-:Y:S01]  /*14e20*/  FMUL.FTZ R40, R3.reuse, R96 ;  /* 0x0000006003287220 */ /* 0x040fe20000410000 */
[----:B------:R-:W-:Y:S01]  /*14e30*/  MUFU.EX2 R186, R186 ;  /* 0x000000ba00ba7308 */ /* 0x000fe20000000800 */
[C---:B------:R-:W-:Y:S01]  /*14e40*/  FMUL.FTZ R41, R3.reuse, R97 ;  /* 0x0000006103297220 */ /* 0x040fe20000410000 */
[----:B------:R-:W-:Y:S01]  /*14e50*/  MOV R97, R78 ;  /* 0x0000004e00617202 */ /* 0x000fe20000000f00 */
[C---:B------:R-:W-:Y:S02]  /*14e60*/  FMUL.FTZ R38, R2.reuse, R94 ;  /* 0x0000005e02267220 */ /* 0x040fe40000410000 */
[C---:B------:R-:W-:Y:S03]  /*14e70*/  FMUL.FTZ R39, R2.reuse, R95 ;  /* 0x0000005f02277220 */ /* 0x040fe60000410000 */
[----:B------:R-:W-:Y:S02]  /*14e80*/  IMAD.MOV.U32 R93, RZ, RZ, R77 ;  /* 0x000000ffff5d7224 */ /* 0x000fe400078e004d */
[C---:B------:R-:W-:Y:S01]  /*14e90*/  FMUL.FTZ R48, R3.reuse, R100 ;  /* 0x0000006403307220 */ /* 0x040fe20000410000 */
[----:B------:R-:W-:Y:S01]  /*14ea0*/  MUFU.EX2 R187, R187 ;  /* 0x000000bb00bb7308 */ /* 0x000fe20000000800 */
[C---:B------:R-:W-:Y:S03]  /*14eb0*/  HMMA.16816.F32.BF16 R36, R144.reuse, R44, R36 ;  /* 0x0000002c9024723c */ /* 0x040fe60000041824 */
[C---:B------:R-:W-:Y:S02]  /*14ec0*/  FMUL.FTZ R49, R3.reuse, R101 ;  /* 0x0000006503317220 */ /* 0x040fe40000410000 */
[----:B------:R-:W-:Y:S02]  /*14ed0*/  FMUL.FTZ R50, R2, R102 ;  /* 0x0000006602327220 */ /* 0x000fe40000410000 */
[----:B------:R-:W-:Y:S01]  /*14ee0*/  FFMA.FTZ R102, R82, c[0x0][0x2d0], -R155 ;  /* 0x0000b40052667a23 */ /* 0x000fe2000001089b */
[C---:B------:R-:W-:Y:S01]  /*14ef0*/  HMMA.16816.F32.BF16 R40, R144.reuse, R46, R40 ;  /* 0x0000002e9028723c */ /* 0x040fe20000041828 */
[----:B------:R-:W-:Y:S01]  /*14f00*/  LDSM.16.MT88.4 R80, [R229+0x900] ;  /* 0x00090000e550783b */ /* 0x000fe20000004200 */
[----:B------:R-:W-:Y:S02]  /*14f10*/  MUFU.EX2 R185, R185 ;  /* 0x000000b900b97308 */ /* 0x000fe40000000800 */
[C---:B------:R-:W-:Y:S02]  /*14f20*/  FMUL.FTZ R44, R3.reuse, R120 ;  /* 0x00000078032c7220 */ /* 0x040fe40000410000 */
[----:B------:R-:W-:Y:S02]  /*14f30*/  FMUL.FTZ R45, R3, R121 ;  /* 0x00000079032d7220 */ /* 0x000fe40000410000 */
[C---:B------:R-:W-:Y:S04]  /*14f40*/  FMUL.FTZ R46, R2.reuse, R122 ;  /* 0x0000007a022e7220 */ /* 0x040fe80000410000 */
[----:B------:R-:W-:Y:S01]  /*14f50*/  FMUL.FTZ R47, R2, R123 ;  /* 0x0000007b022f7220 */ /* 0x000fe20000410000 */
[----:B------:R-:W-:Y:S01]  /*14f60*/  MUFU.EX2 R102, R102 ;  /* 0x0000006600667308 */ /* 0x000fe20000000800 */
[--C-:B------:R-:W-:Y:S02]  /*14f70*/  FFMA.FTZ R121, R124, c[0x0][0x2d0], -R159.reuse ;  /* 0x0000b4007c797a23 */ /* 0x100fe4000001089f */
[----:B------:R-:W-:Y:S02]  /*14f80*/  FFMA.FTZ R100, R76, c[0x0][0x2d0], -R159 ;  /* 0x0000b4004c647a23 */ /* 0x000fe4000001089f */
[----:B------:R-:W-:Y:S01]  /*14f90*/  IMAD.MOV.U32 R76, RZ, RZ, R129 ;  /* 0x000000ffff4c7224 */ /* 0x000fe200078e0081 */
[C---:B------:R-:W-:Y:S03]  /*14fa0*/  HMMA.16816.F32.BF16 R44, R144.reuse, R52, R44 ;  /* 0x00000034902c723c */ /* 0x040fe6000004182c */
[----:B------:R-:W-:Y:S01]  /*14fb0*/  FFMA.FTZ R120, R51, c[0x0][0x2d0], -R159 ;  /* 0x0000b40033787a23 */ /* 0x000fe2000001089f */
[----:B------:R-:W-:Y:S01]  /*14fc0*/  MUFU.EX2 R100, R100 ;  /* 0x0000006400647308 */ /* 0x000fe20000000800 */
[C---:B------:R-:W-:Y:S02]  /*14fd0*/  FMUL.FTZ R51, R2.reuse, R103 ;  /* 0x0000006702337220 */ /* 0x040fe40000410000 */
[----:B------:R-:W-:Y:S02]  /*14fe0*/  IMAD.MOV.U32 R96, RZ, RZ, R76 ;  /* 0x000000ffff607224 */ /* 0x000fe400078e004c */
[----:B------:R-:W2:Y:S03]  /*14ff0*/  LDSM.16.MT88.4 R76, [R230+0x900] ;  /* 0x00090000e64c783b */ /* 0x000ea60000004200 */
[C---:B------:R-:W-:Y:S02]  /*15000*/  HMMA.16816.F32.BF16 R48, R144.reuse, R54, R48 ;  /* 0x000000369030723c */ /* 0x040fe40000041830 */
[----:B------:R-:W1:Y:S01]  /*15010*/  MUFU.EX2 R120, R120 ;  /* 0x0000007800787308 */ /* 0x000e620000000800 */
[C---:B------:R-:W-:Y:S02]  /*15020*/  FMUL.FTZ R52, R3.reuse, R104 ;  /* 0x0000006803347220 */ /* 0x040fe40000410000 */
[----:B------:R-:W-:Y:S02]  /*15030*/  FMUL.FTZ R53, R3, R105 ;  /* 0x0000006903357220 */ /* 0x000fe40000410000 */
[C---:B------:R-:W-:Y:S02]  /*15040*/  FMUL.FTZ R54, R2.reuse, R106 ;  /* 0x0000006a02367220 */ /* 0x040fe40000410000 */
[----:B------:R-:W-:Y:S03]  /*15050*/  FMUL.FTZ R55, R2, R107 ;  /* 0x0000006b02377220 */ /* 0x000fe60000410000 */
[--C-:B------:R-:W-:Y:S01]  /*15060*/  FFMA.FTZ R103, R90, c[0x0][0x2d0], -R155.reuse ;  /* 0x0000b4005a677a23 */ /* 0x100fe2000001089b */
[----:B------:R-:W-:Y:S01]  /*15070*/  MUFU.EX2 R121, R121 ;  /* 0x0000007900797308 */ /* 0x000fe20000000800 */
[----:B------:R-:W-:Y:S02]  /*15080*/  FFMA.FTZ R106, R89, c[0x0][0x2d0], -R155 ;  /* 0x0000b400596a7a23 */ /* 0x000fe4000001089b */
[C---:B------:R-:W-:Y:S03]  /*15090*/  HMMA.16816.F32.BF16 R52, R144.reuse, R60, R52 ;  /* 0x0000003c9034723c */ /* 0x040fe60000041834 */
[----:B------:R-:W-:Y:S02]  /*150a0*/  IMAD.MOV.U32 R126, RZ, RZ, R128 ;  /* 0x000000ffff7e7224 */ /* 0x000fe400078e0080 */
[----:B------:R-:W-:Y:S02]  /*150b0*/  IMAD.MOV.U32 R128, RZ, RZ, R57 ;  /* 0x000000ffff807224 */ /* 0x000fe400078e0039 */
[C---:B------:R-:W-:Y:S01]  /*150c0*/  FMUL.FTZ R57, R3.reuse, R109 ;  /* 0x0000006d03397220 */ /* 0x040fe20000410000 */
[----:B------:R-:W-:Y:S01]  /*150d0*/  MUFU.EX2 R103, R103 ;  /* 0x0000006700677308 */ /* 0x000fe20000000800 */
[----:B------:R-:W-:Y:S03]  /*150e0*/  IMAD.MOV.U32 R129, RZ, RZ, R64 ;  /* 0x000000ffff817224 */ /* 0x000fe600078e0040 */
[----:B------:R-:W-:Y:S01]  /*150f0*/  MOV R64, R59 ;  /* 0x0000003b00407202 */ /* 0x000fe20000000f00 */
[----:B------:R-:W-:Y:S02]  /*15100*/  FMUL.FTZ R59, R2, R111 ;  /* 0x0000006f023b7220 */ /* 0x000fe40000410000 */
[----:B------:R-:W-:Y:S01]  /*15110*/  IMAD.MOV.U32 R65, RZ, RZ, R56 ;  /* 0x000000ffff417224 */ /* 0x000fe200078e0038 */
[----:B------:R-:W-:Y:S01]  /*15120*/  MOV R92, R64 ;  /* 0x00000040005c7202 */ /* 0x000fe20000000f00 */
[C---:B------:R-:W-:Y:S01]  /*15130*/  FMUL.FTZ R56, R3.reuse, R108 ;  /* 0x0000006c03387220 */ /* 0x040fe20000410000 */
[----:B------:R-:W-:Y:S01]  /*15140*/  MUFU.EX2 R106, R106 ;  /* 0x0000006a006a7308 */ /* 0x000fe20000000800 */
[----:B------:R-:W-:Y:S02]  /*15150*/  FFMA.FTZ R101, R58, c[0x0][0x2d0], -R155 ;  /* 0x0000b4003a657a23 */ /* 0x000fe4000001089b */
[----:B------:R-:W-:Y:S02]  /*15160*/  FMUL.FTZ R58, R2, R110 ;  /* 0x0000006e023a7220 */ /* 0x000fe40000410000 */
[----:B------:R-:W-:Y:S01]  /*15170*/  IMAD.MOV.U32 R91, RZ, RZ, R126 ;  /* 0x000000ffff5b7224 */ /* 0x000fe200078e007e */
[----:B------:R-:W-:Y:S01]  /*15180*/  MOV R126, R125 ;  /* 0x0000007d007e7202 */ /* 0x000fe20000000f00 */
[----:B------:R-:W-:Y:S02]  /*15190*/  IMAD.MOV.U32 R125, RZ, RZ, R128 ;  /* 0x000000ffff7d7224 */ /* 0x000fe400078e0080 */
[--C-:B------:R-:W-:Y:S01]  /*151a0*/  FFMA.FTZ R107, R88, c[0x0][0x2d0], -R159.reuse ;  /* 0x0000b400586b7a23 */ /* 0x100fe2000001089f */
[C---:B------:R-:W-:Y:S01]  /*151b0*/  HMMA.16816.F32.BF16 R56, R144.reuse, R62, R56 ;  /* 0x0000003e9038723c */ /* 0x040fe20000041838 */
[----:B------:R-:W1:Y:S02]  /*151c0*/  MUFU.EX2 R101, R101 ;  /* 0x0000006500657308 */ /* 0x000e640000000800 */
[C---:B------:R-:W-:Y:S02]  /*151d0*/  FMUL.FTZ R60, R3.reuse, R116 ;  /* 0x00000074033c7220 */ /* 0x040fe40000410000 */
[----:B------:R-:W-:Y:S02]  /*151e0*/  FMUL.FTZ R61, R3, R117 ;  /* 0x00000075033d7220 */ /* 0x000fe40000410000 */
[C---:B------:R-:W-:Y:S02]  /*151f0*/  FMUL.FTZ R62, R2.reuse, R118 ;  /* 0x00000076023e7220 */ /* 0x040fe40000410000 */
[----:B------:R-:W-:Y:S02]  /*15200*/  FMUL.FTZ R63, R2, R119 ;  /* 0x00000077023f7220 */ /* 0x000fe40000410000 */
[----:B------:R-:W-:Y:S01]  /*15210*/  MUFU.EX2 R107, R107 ;  /* 0x0000006b006b7308 */ /* 0x000fe20000000800 */
[--C-:B------:R-:W-:Y:S02]  /*15220*/  FFMA.FTZ R104, R97, c[0x0][0x2d0], -R159.reuse ;  /* 0x0000b40061687a23 */ /* 0x100fe4000001089f */
[----:B------:R-:W-:Y:S02]  /*15230*/  FFMA.FTZ R108, R96, c[0x0][0x2d0], -R159 ;  /* 0x0000b400606c7a23 */ /* 0x000fe4000001089f */
[C---:B-----5:R-:W-:Y:S01]  /*15240*/  HMMA.16816.F32.BF16 R60, R144.reuse, R68, R60 ;  /* 0x00000044903c723c */ /* 0x060fe2000004183c */
[----:B------:R-:W-:Y:S02]  /*15250*/  LDSM.16.MT88.4 R96, [R228+0x7100] ;  /* 0x00710000e460783b */ /* 0x000fe40000004200 */
[----:B------:R-:W-:Y:S02]  /*15260*/  IMAD.MOV.U32 R95, RZ, RZ, R129 ;  /* 0x000000ffff5f7224 */ /* 0x000fe400078e0081 */
[----:B------:R-:W-:Y:S01]  /*15270*/  IMAD.MOV.U32 R94, RZ, RZ, R65 ;  /* 0x000000ffff5e7224 */ /* 0x000fe200078e0041 */
[----:B------:R-:W-:Y:S01]  /*15280*/  MUFU.EX2 R108, R108 ;  /* 0x0000006c006c7308 */ /* 0x000fe20000000800 */
[----:B------:R-:W-:Y:S01]  /*15290*/  IMAD.MOV.U32 R128, RZ, RZ, R67 ;  /* 0x000000ffff807224 */ /* 0x000fe200078e0043 */
[----:B----4-:R-:W-:Y:S01]  /*152a0*/  F2FP.BF16.PACK_AB R68, R158, R154 ;  /* 0x0000009a9e44723e */ /* 0x010fe200000010ff */
[----:B------:R-:W-:Y:S03]  /*152b0*/  IMAD.MOV.U32 R129, RZ, RZ, R66 ;  /* 0x000000ffff817224 */ /* 0x000fe600078e0042 */
[----:B------:R-:W-:Y:S01]  /*152c0*/  FMUL.FTZ R64, R3, R112 ;  /* 0x0000007003407220 */ /* 0x000fe20000410000 */
[----:B-1----:R-:W-:Y:S01]  /*152d0*/  F2FP.BF16.PACK_AB R69, R163, R161 ;  /* 0x000000a1a345723e */ /* 0x002fe200000010ff */
[----:B------:R-:W-:Y:S02]  /*152e0*/  FMUL.FTZ R65, R3, R113 ;  /* 0x0000007103417220 */ /* 0x000fe40000410000 */
[C---:B------:R-:W-:Y:S01]  /*152f0*/  FMUL.FTZ R66, R2.reuse, R114 ;  /* 0x0000007202427220 */ /* 0x040fe20000410000 */
[----:B------:R-:W1:Y:S01]  /*15300*/  MUFU.EX2 R104, R104 ;  /* 0x0000006800687308 */ /* 0x000e620000000800 */
[----:B------:R-:W-:Y:S02]  /*15310*/  FMUL.FTZ R67, R2, R115 ;  /* 0x0000007302437220 */ /* 0x000fe40000410000 */
[--C-:B------:R-:W-:Y:S02]  /*15320*/  FFMA.FTZ R116, R93, c[0x0][0x2d0], -R159.reuse ;  /* 0x0000b4005d747a23 */ /* 0x100fe4000001089f */
[----:B------:R-:W-:Y:S02]  /*15330*/  FFMA.FTZ R117, R92, c[0x0][0x2d0], -R159 ;  /* 0x0000b4005c757a23 */ /* 0x000fe4000001089f */
[--C-:B------:R-:W-:Y:S01]  /*15340*/  FFMA.FTZ R111, R127, c[0x0][0x2d0], -R155.reuse ;  /* 0x0000b4007f6f7a23 */ /* 0x100fe2000001089b */
[----:B------:R-:W-:Y:S02]  /*15350*/  HMMA.16816.F32.BF16 R64, R144, R70, R64 ;  /* 0x000000469040723c */ /* 0x000fe40000041840 */
[----:B------:R-:W-:Y:S01]  /*15360*/  MUFU.EX2 R116, R116 ;  /* 0x0000007400747308 */ /* 0x000fe20000000800 */
[----:B------:R-:W-:Y:S02]  /*15370*/  FFMA.FTZ R118, R126, c[0x0][0x2d0], -R155 ;  /* 0x0000b4007e767a23 */ /* 0x000fe4000001089b */
[--C-:B------:R-:W-:Y:S02]  /*15380*/  FFMA.FTZ R119, R125, c[0x0][0x2d0], -R159.reuse ;  /* 0x0000b4007d777a23 */ /* 0x100fe4000001089f */
[----:B------:R-:W-:Y:S01]  /*15390*/  F2FP.BF16.PACK_AB R70, R100, R120 ;  /* 0x000000786446723e */ /* 0x000fe200000010ff */
[----:B------:R-:W-:Y:S01]  /*153a0*/  LDSM.16.MT88.4 R124, [R232+0x3900] ;  /* 0x00390000e87c783b */ /* 0x000fe20000004200 */
[----:B------:R-:W-:Y:S03]  /*153b0*/  F2FP.BF16.PACK_AB R71, R102, R101 ;  /* 0x000000656647723e */ /* 0x000fe600000010ff */
[----:B------:R-:W-:Y:S01]  /*153c0*/  MUFU.EX2 R111, R111 ;  /* 0x0000006f006f7308 */ /* 0x000fe20000000800 */
[----:B------:R-:W-:Y:S02]  /*153d0*/  FFMA.FTZ R105, R95, c[0x0][0x2d0], -R159 ;  /* 0x0000b4005f697a23 */ /* 0x000fe4000001089f */
[----:B------:R-:W-:Y:S01]  /*153e0*/  IMAD.MOV.U32 R95, RZ, RZ, R94 ;  /* 0x000000ffff5f7224 */ /* 0x000fe200078e005e */
[C---:B---3--:R-:W-:Y:S05]  /*153f0*/  HMMA.16816.F32.BF16 R4, R68.reuse, R72, R4 ;  /* 0x000000484404723c */ /* 0x048fea0000041804 */
[----:B------:R-:W-:Y:S01]  /*15400*/  MOV R94, R91 ;  /* 0x0000005b005e7202 */ /* 0x000fe20000000f00 */
[--C-:B------:R-:W-:Y:S01]  /*15410*/  FFMA.FTZ R109, R95, c[0x0][0x2d0], -R155.reuse ;  /* 0x0000b4005f6d7a23 */ /* 0x100fe2000001089b */
[----:B------:R-:W-:Y:S01]  /*15420*/  LDSM.16.MT88.4 R88, [R228+0x4900] ;  /* 0x00490000e458783b */ /* 0x000fe20000004200 */
[C---:B------:R-:W-:Y:S01]  /*15430*/  HMMA.16816.F32.BF16 R8, R68.reuse, R74, R8 ;  /* 0x0000004a4408723c */ /* 0x040fe20000041808 */
[----:B------:R-:W-:Y:S03]  /*15440*/  MUFU.EX2 R118, R118 ;  /* 0x0000007600767308 */ /* 0x000fe60000000800 */
[--C-:B------:R-:W-:Y:S02]  /*15450*/  FFMA.FTZ R110, R94, c[0x0][0x2d0], -R155.reuse ;  /* 0x0000b4005e6e7a23 */ /* 0x100fe4000001089b */
[--C-:B------:R-:W-:Y:S01]  /*15460*/  FFMA.FTZ R122, R131, c[0x0][0x2d0], -R155.reuse ;  /* 0x0000b400837a7a23 */ /* 0x100fe2000001089b */
[----:B------:R-:W3:Y:S01]  /*15470*/  LDSM.16.MT88.4 R72, [R232+0x4900] ;  /* 0x00490000e848783b */ /* 0x000ee20000004200 */
[C---:B--2---:R-:W-:Y:S03]  /*15480*/  HMMA.16816.F32.BF16 R12, R68.reuse, R76, R12 ;  /* 0x0000004c440c723c */ /* 0x044fe6000004180c */
[----:B------:R-:W-:Y:S01]  /*15490*/  MUFU.EX2 R110, R110 ;  /* 0x0000006e006e7308 */ /* 0x000fe20000000800 */
[----:B------:R-:W-:Y:S02]  /*154a0*/  FFMA.FTZ R123, R130, c[0x0][0x2d0], -R155 ;  /* 0x0000b400827b7a23 */ /* 0x000fe4000001089b */
[--C-:B------:R-:W-:Y:S01]  /*154b0*/  FFMA.FTZ R144, R129, c[0x0][0x2d0], -R159.reuse ;  /* 0x0000b40081907a23 */ /* 0x100fe2000001089f */
[----:B------:R-:W-:Y:S01]  /*154c0*/  LDSM.16.MT88.4 R92, [R228+0x5100] ;  /* 0x00510000e45c783b */ /* 0x000fe20000004200 */
[C---:B------:R-:W-:Y:S04]  /*154d0*/  HMMA.16816.F32.BF16 R16, R68.reuse, R78, R16 ;  /* 0x0000004e4410723c */ /* 0x040fe80000041810 */
[----:B------:R-:W-:Y:S01]  /*154e0*/  FFMA.FTZ R145, R128, c[0x0][0x2d0], -R159 ;  /* 0x0000b40080917a23 */ /* 0x000fe2000001089f */
[----:B------:R-:W2:Y:S01]  /*154f0*/  MUFU.EX2 R109, R109 ;  /* 0x0000006d006d7308 */ /* 0x000ea20000000800 */
[----:B------:R-:W-:Y:S01]  /*15500*/  FFMA.FTZ R152, R3, R242, R152 ;  /* 0x000000f203987223 */ /* 0x000fe20000010098 */
[----:B------:R-:W4:Y:S01]  /*15510*/  LDSM.16.MT88.4 R76, [R230+0x4900] ;  /* 0x00490000e64c783b */ /* 0x000f220000004200 */
[C---:B------:R-:W-:Y:S04]  /*15520*/  HMMA.16816.F32.BF16 R20, R68.reuse, R80, R20 ;  /* 0x000000504414723c */ /* 0x040fe80000041814 */
[----:B------:R-:W-:Y:S02]  /*15530*/  FFMA.FTZ R153, R2, R243, R153 ;  /* 0x000000f302997223 */ /* 0x000fe40000010099 */
[--C-:B------:R-:W-:Y:S01]  /*15540*/  FFMA.FTZ R147, R252, c[0x0][0x2d0], -R155.reuse ;  /* 0x0000b400fc937a23 */ /* 0x100fe2000001089b */
[----:B------:R-:W5:Y:S01]  /*15550*/  MUFU.EX2 R105, R105 ;  /* 0x0000006900697308 */ /* 0x000f620000000800 */
[C---:B------:R-:W-:Y:S01]  /*15560*/  HMMA.16816.F32.BF16 R24, R68.reuse, R82, R24 ;  /* 0x000000524418723c */ /* 0x040fe20000041818 */
[----:B------:R-:W1:Y:S03]  /*15570*/  LDSM.16.MT88.4 R80, [R229+0x4900] ;  /* 0x00490000e550783b */ /* 0x000e660000004200 */
[----:B------:R-:W-:Y:S02]  /*15580*/  FFMA.FTZ R146, R211, c[0x0][0x2d0], -R155 ;  /* 0x0000b400d3927a23 */ /* 0x000fe4000001089b */
[--C-:B------:R-:W-:Y:S02]  /*15590*/  FFMA.FTZ R162, R162, c[0x0][0x2d0], -R159.reuse ;  /* 0x0000b400a2a27a23 */ /* 0x100fe4000001089f */
[C---:B------:R-:W-:Y:S01]  /*155a0*/  HMMA.16816.F32.BF16 R28, R68.reuse, R84, R28 ;  /* 0x00000054441c723c */ /* 0x040fe2000004181c */
[----:B------:R-:W1:Y:S03]  /*155b0*/  MUFU.EX2 R117, R117 ;  /* 0x0000007500757308 */ /* 0x000e660000000800 */
[----:B------:R-:W-:Y:S02]  /*155c0*/  FFMA.FTZ R159, R157, c[0x0][0x2d0], -R159 ;  /* 0x0000b4009d9f7a23 */ /* 0x000fe4000001089f */
[--C-:B------:R-:W-:Y:S02]  /*155d0*/  FFMA.FTZ R156, R156, c[0x0][0x2d0], -R155.reuse ;  /* 0x0000b4009c9c7a23 */ /* 0x100fe4000001089b */
[C---:B------:R-:W-:Y:S01]  /*155e0*/  HMMA.16816.F32.BF16 R32, R68.reuse, R86, R32 ;  /* 0x000000564420723c */ /* 0x040fe20000041820 */
[----:B------:R-:W2:Y:S02]  /*155f0*/  LDSM.16.MT88.4 R84, [R232+0x1100] ;  /* 0x00110000e854783b */ /* 0x000ea40000004200 */
[----:B------:R-:W1:Y:S01]  /*15600*/  MUFU.EX2 R119, R119 ;  /* 0x0000007700777308 */ /* 0x000e620000000800 */
[----:B------:R-:W-:Y:S02]  /*15610*/  FFMA.FTZ R155, R133, c[0x0][0x2d0], -R155 ;  /* 0x0000b400859b7a23 */ /* 0x000fe4000001089b */
[----:B------:R-:W-:Y:S02]  /*15620*/  FADD.FTZ R153, R148, R153 ;  /* 0x0000009994997221 */ /* 0x000fe40000010000 */
[C---:B---3--:R-:W-:Y:S04]  /*15630*/  HMMA.16816.F32.BF16 R36, R68.reuse, R72, R36 ;  /* 0x000000484424723c */ /* 0x048fe80000041824 */
[----:B------:R-:W-:Y:S01]  /*15640*/  FADD.FTZ R135, R135, R153 ;  /* 0x0000009987877221 */ /* 0x000fe20000010000 */
[----:B------:R-:W-:Y:S01]  /*15650*/  MUFU.EX2 R122, R122 ;  /* 0x0000007a007a7308 */ /* 0x000fe20000000800 */
[----:B------:R-:W-:Y:S02]  /*15660*/  FADD.FTZ R152, R151, R152 ;  /* 0x0000009897987221 */ /* 0x000fe40000010000 */
[C---:B------:R-:W-:Y:S01]  /*15670*/  HMMA.16816.F32.BF16 R40, R68.reuse, R74, R40 ;  /* 0x0000004a4428723c */ /* 0x040fe20000041828 */
[----:B------:R-:W3:Y:S03]  /*15680*/  LDSM.16.MT88.4 R72, [R230+0x1100] ;  /* 0x00110000e648783b */ /* 0x000ee60000004200 */
[----:B------:R-:W-:Y:S02]  /*15690*/  FADD.FTZ R135, R134, R135 ;  /* 0x0000008786877221 */ /* 0x000fe40000010000 */
[----:B------:R-:W-:Y:S01]  /*156a0*/  FADD.FTZ R152, R150, R152 ;  /* 0x0000009896987221 */ /* 0x000fe20000010000 */
[----:B------:R-:W2:Y:S01]  /*156b0*/  MUFU.EX2 R123, R123 ;  /* 0x0000007b007b7308 */ /* 0x000ea20000000800 */
[C---:B----4-:R-:W-:Y:S04]  /*156c0*/  HMMA.16816.F32.BF16 R44, R68.reuse, R76, R44 ;  /* 0x0000004c442c723c */ /* 0x050fe8000004182c */
[----:B------:R-:W-:Y:S02]  /*156d0*/  FADD.FTZ R161, R161, R135 ;  /* 0x00000087a1a17221 */ /* 0x000fe40000010000 */
[----:B------:R-:W-:Y:S02]  /*156e0*/  FADD.FTZ R149, R149, R152 ;  /* 0x0000009895957221 */ /* 0x000fe40000010000 */
[C---:B------:R-:W-:Y:S01]  /*156f0*/  HMMA.16816.F32.BF16 R48, R68.reuse, R78, R48 ;  /* 0x0000004e4430723c */ /* 0x040fe20000041830 */
[----:B------:R-:W4:Y:S01]  /*15700*/  LDSM.16.MT88.4 R76, [R229+0x1100] ;  /* 0x00110000e54c783b */ /* 0x000f220000004200 */
[----:B------:R-:W-:Y:S02]  /*15710*/  MUFU.EX2 R144, R144 ;  /* 0x0000009000907308 */ /* 0x000fe40000000800 */
        /* <DEDUP_REMOVED lines=14> */
[----:B------:R-:W-:Y:S01]  /*15800*/  HMMA.16816.F32.BF16 R64, R68, R90, R64 ;  /* 0x0000005a4440723c */ /* 0x000fe20000041840 */
[----:B------:R-:W-:Y:S01]  /*15810*/  LDSM.16.MT88.4 R88, [R229+0x5100] ;  /* 0x00510000e558783b */ /* 0x000fe20000004200 */
[----:B------:R-:W-:Y:S02]  /*15820*/  MUFU.EX2 R146, R146 ;  /* 0x0000009200927308 */ /* 0x000fe40000000800 */
[----:B------:R-:W-:Y:S02]  /*15830*/  FADD.FTZ R3, R106, R3 ;  /* 0x000000036a037221 */ /* 0x000fe40000010000 */
[----:B------:R-:W-:Y:S01]  /*15840*/  FADD.FTZ R2, R104, R2 ;  /* 0x0000000268027221 */ /* 0x000fe20000010000 */
[----:B------:R-:W-:Y:S02]  /*15850*/  F2FP.BF16.PACK_AB R69, R106, R103 ;  /* 0x000000676a45723e */ /* 0x000fe400000010ff */
[----:B------:R-:W-:Y:S01]  /*15860*/  F2FP.BF16.PACK_AB R70, R108, R107 ;  /* 0x0000006b6c46723e */ /* 0x000fe200000010ff */
[----:B------:R-:W-:Y:S02]  /*15870*/  LDSM.16.MT88.4 R100, [R230+0x7900] ;  /* 0x00790000e664783b */ /* 0x000fe40000004200 */
[C---:B--2---:R-:W-:Y:S01]  /*15880*/  F2FP.BF16.PACK_AB R71, R110.reuse, R109 ;  /* 0x0000006d6e47723e */ /* 0x044fe200000010ff */
[----:B------:R-:W-:Y:S01]  /*15890*/  FADD.FTZ R109, R109, R3 ;  /* 0x000000036d6d7221 */ /* 0x000fe20000010000 */
[C---:B-----5:R-:W-:Y:S01]  /*158a0*/  F2FP.BF16.PACK_AB R68, R105.reuse, R104 ;  /* 0x000000686944723e */ /* 0x060fe200000010ff */
[----:B------:R-:W-:Y:S01]  /*158b0*/  MUFU.EX2 R184, R184 ;  /* 0x000000b800b87308 */ /* 0x000fe20000000800 */
[----:B------:R-:W-:Y:S02]  /*158c0*/  FADD.FTZ R105, R105, R2 ;  /* 0x0000000269697221 */ /* 0x000fe40000010000 */
[----:B------:R-:W-:Y:S02]  /*158d0*/  FADD.FTZ R3, R110, R109 ;  /* 0x0000006d6e037221 */ /* 0x000fe40000010000 */
[----:B------:R-:W-:Y:S01]  /*158e0*/  FADD.FTZ R2, R107, R105 ;  /* 0x000000696b027221 */ /* 0x000fe20000010000 */
[C---:B------:R-:W-:Y:S03]  /*158f0*/  HMMA.16816.F32.BF16 R4, R68.reuse, R84, R4 ;  /* 0x000000544404723c */ /* 0x040fe60000041804 */
[----:B------:R-:W-:Y:S01]  /*15900*/  FADD.FTZ R2, R108, R2 ;  /* 0x000000026c027221 */ /* 0x000fe20000010000 */
[----:B------:R-:W-:Y:S01]  /*15910*/  MUFU.EX2 R179, R179 ;  /* 0x000000b300b37308 */ /* 0x000fe20000000800 */
[----:B------:R-:W-:Y:S02]  /*15920*/  FADD.FTZ R3, R111, R3 ;  /* 0x000000036f037221 */ /* 0x000fe40000010000 */
[----:B------:R-:W-:Y:S01]  /*15930*/  FADD.FTZ R2, R116, R2 ;  /* 0x0000000274027221 */ /* 0x000fe20000010000 */
[C---:B------:R-:W-:Y:S01]  /*15940*/  HMMA.16816.F32.BF16 R8, R68.reuse, R86, R8 ;  /* 0x000000564408723c */ /* 0x040fe20000041808 */
[----:B------:R-:W2:Y:S03]  /*15950*/  LDSM.16.MT88.4 R84, [R232+0x5100] ;  /* 0x00510000e854783b */ /* 0x000ea60000004200 */
[C---:B------:R-:W-:Y:S02]  /*15960*/  FADD.FTZ R3, R118.reuse, R3 ;  /* 0x0000000376037221 */ /* 0x040fe40000010000 */
[----:B------:R-:W-:Y:S02]  /*15970*/  MUFU.EX2 R178, R178 ;  /* 0x000000b200b27308 */ /* 0x000fe40000000800 */
[C---:B---3--:R-:W-:Y:S08]  /*15980*/  HMMA.16816.F32.BF16 R12, R68.reuse, R72, R12 ;  /* 0x00000048440c723c */ /* 0x048ff0000004180c */
[C---:B------:R-:W-:Y:S01]  /*15990*/  HMMA.16816.F32.BF16 R16, R68.reuse, R74, R16 ;  /* 0x0000004a4410723c */ /* 0x040fe20000041810 */
[----:B------:R-:W3:Y:S01]  /*159a0*/  LDSM.16.MT88.4 R72, [R230+0x5100] ;  /* 0x00510000e648783b */ /* 0x000ee20000004200 */
[----:B------:R-:W-:Y:S06]  /*159b0*/  MUFU.EX2 R177, R177 ;  /* 0x000000b100b17308 */ /* 0x000fec0000000800 */
[C---:B----4-:R-:W-:Y:S04]  /*159c0*/  HMMA.16816.F32.BF16 R20, R68.reuse, R76, R20 ;  /* 0x0000004c4414723c */ /* 0x050fe80000041814 */
[----:B------:R-:W-:Y:S04]  /*159d0*/  MUFU.EX2 R176, R176 ;  /* 0x000000b000b07308 */ /* 0x000fe80000000800 */
[C---:B------:R-:W-:Y:S01]  /*159e0*/  HMMA.16816.F32.BF16 R24, R68.reuse, R78, R24 ;  /* 0x0000004e4418723c */ /* 0x040fe20000041818 */
[----:B------:R-:W4:Y:S05]  /*159f0*/  LDSM.16.MT88.4 R76, [R232+0x1900] ;  /* 0x00190000e84c783b */ /* 0x000f2a0000004200 */
[----:B------:R-:W-:Y:S02]  /*15a00*/  MUFU.EX2 R170, R170 ;  /* 0x000000aa00aa7308 */ /* 0x000fe40000000800 */
[C---:B-1----:R-:W-:Y:S08]  /*15a10*/  HMMA.16816.F32.BF16 R28, R68.reuse, R80, R28 ;  /* 0x00000050441c723c */ /* 0x042ff0000004181c */
        /* <DEDUP_REMOVED lines=8> */
[C---:B---3--:R-:W-:Y:S08]  /*15aa0*/  HMMA.16816.F32.BF16 R44, R68.reuse, R72, R44 ;  /* 0x00000048442c723c */ /* 0x048ff0000004182c */
[C---:B------:R-:W-:Y:S01]  /*15ab0*/  HMMA.16816.F32.BF16 R48, R68.reuse, R74, R48 ;  /* 0x0000004a4430723c */ /* 0x040fe20000041830 */
[----:B------:R-:W2:Y:S01]  /*15ac0*/  LDSM.16.MT88.4 R72, [R229+0x1900] ;  /* 0x00190000e548783b */ /* 0x000ea20000004200 */
[----:B------:R-:W-:Y:S06]  /*15ad0*/  MUFU.EX2 R167, R167 ;  /* 0x000000a700a77308 */ /* 0x000fec0000000800 */
[C---:B------:R-:W-:Y:S04]  /*15ae0*/  HMMA.16816.F32.BF16 R52, R68.reuse, R88, R52 ;  /* 0x000000584434723c */ /* 0x040fe80000041834 */
[----:B------:R-:W-:Y:S04]  /*15af0*/  MUFU.EX2 R165, R165 ;  /* 0x000000a500a57308 */ /* 0x000fe80000000800 */
[C---:B------:R-:W-:Y:S01]  /*15b00*/  HMMA.16816.F32.BF16 R56, R68.reuse, R90, R56 ;  /* 0x0000005a4438723c */ /* 0x040fe20000041838 */
[----:B------:R-:W-:Y:S05]  /*15b10*/  LDSM.16.MT88.4 R88, [R229+0x5900] ;  /* 0x00590000e558783b */ /* 0x000fea0000004200 */
[----:B------:R-:W3:Y:S02]  /*15b20*/  MUFU.EX2 R166, R166 ;  /* 0x000000a600a67308 */ /* 0x000ee40000000800 */
[C---:B------:R-:W-:Y:S08]  /*15b30*/  HMMA.16816.F32.BF16 R60, R68.reuse, R92, R60 ;  /* 0x0000005c443c723c */ /* 0x040ff0000004183c */
[----:B------:R-:W-:Y:S01]  /*15b40*/  HMMA.16816.F32.BF16 R64, R68, R94, R64 ;  /* 0x0000005e4440723c */ /* 0x000fe20000041840 */
[----:B------:R-:W-:Y:S01]  /*15b50*/  LDSM.16.MT88.4 R92, [R228+0x6100] ;  /* 0x00610000e45c783b */ /* 0x000fe20000004200 */
[----:B------:R-:W-:Y:S05]  /*15b60*/  MUFU.EX2 R164, R164 ;  /* 0x000000a400a47308 */ /* 0x000fea0000000800 */
[----:B------:R-:W-:Y:S02]  /*15b70*/  F2FP.BF16.PACK_AB R69, R118, R111 ;  /* 0x0000006f7645723e */ /* 0x000fe400000010ff */
[----:B------:R-:W-:Y:S01]  /*15b80*/  F2FP.BF16.PACK_AB R68, R117, R116 ;  /* 0x000000747544723e */ /* 0x000fe200000010ff */
[----:B------:R-:W-:Y:S02]  /*15b90*/  LDSM.16.MT88.4 R108, [R229+0x7900] ;  /* 0x00790000e56c783b */ /* 0x000fe40000004200 */
[----:B------:R-:W-:Y:S01]  /*15ba0*/  F2FP.BF16.PACK_AB R70, R121, R119 ;  /* 0x000000777946723e */ /* 0x000fe200000010ff */
[----:B------:R-:W5:Y:S01]  /*15bb0*/  MUFU.EX2 R160, R160 ;  /* 0x000000a000a07308 */ /* 0x000f620000000800 */
[----:B------:R-:W-:Y:S01]  /*15bc0*/  F2FP.BF16.PACK_AB R71, R123, R122 ;  /* 0x0000007a7b47723e */ /* 0x000fe200000010ff */
[----:B------:R-:W-:Y:S01]  /*15bd0*/  FADD.FTZ R117, R117, R2 ;  /* 0x0000000275757221 */ /* 0x000fe20000010000 */
[----:B---3--:R-:W-:Y:S01]  /*15be0*/  F2FP.BF16.PACK_AB R112, R166, R165 ;  /* 0x000000a5a670723e */ /* 0x008fe200000010ff */
[----:B------:R-:W-:Y:S02]  /*15bf0*/  FADD.FTZ R122, R122, R3 ;  /* 0x000000037a7a7221 */ /* 0x000fe40000010000 */
[----:B------:R-:W-:Y:S02]  /*15c00*/  FADD.FTZ R117, R119, R117 ;  /* 0x0000007577757221 */ /* 0x000fe40000010000 */
[C---:B----4-:R-:W-:Y:S02]  /*15c10*/  HMMA.16816.F32.BF16 R4, R68.reuse, R76, R4 ;  /* 0x0000004c4404723c */ /* 0x050fe40000041804 */
[----:B------:R-:W-:Y:S01]  /*15c20*/  MUFU.EX2 R162, R162 ;  /* 0x000000a200a27308 */ /* 0x000fe20000000800 */
[----:B------:R-:W-:Y:S02]  /*15c30*/  FADD.FTZ R121, R121, R117 ;  /* 0x0000007579797221 */ /* 0x000fe40000010000 */
[----:B------:R-:W-:Y:S02]  /*15c40*/  FADD.FTZ R122, R123, R122 ;  /* 0x0000007a7b7a7221 */ /* 0x000fe40000010000 */
[----:B------:R-:W-:Y:S01]  /*15c50*/  FADD.FTZ R121, R144, R121 ;  /* 0x0000007990797221 */ /* 0x000fe20000010000 */
[C---:B------:R-:W-:Y:S01]  /*15c60*/  HMMA.16816.F32.BF16 R8, R68.reuse, R78, R8 ;  /* 0x0000004e4408723c */ /* 0x040fe20000041808 */
[----:B------:R-:W3:Y:S03]  /*15c70*/  LDSM.16.MT88.4 R76, [R232+0x5900] ;  /* 0x00590000e84c783b */ /* 0x000ee60000004200 */
[----:B------:R-:W4:Y:S01]  /*15c80*/  MUFU.EX2 R159, R159 ;  /* 0x0000009f009f7308 */ /* 0x000f220000000800 */
[----:B------:R-:W-:Y:S02]  /*15c90*/  IMAD.MOV.U32 R2, RZ, RZ, R132 ;  /* 0x000000ffff027224 */ /* 0x000fe400078e0084 */
[----:B------:R-:W-:Y:S01]  /*15ca0*/  IMAD.MOV.U32 R3, RZ, RZ, R0 ;  /* 0x000000ffff037224 */ /* 0x000fe200078e0000 */
[C---:B-1----:R-:W-:Y:S04]  /*15cb0*/  HMMA.16816.F32.BF16 R12, R68.reuse, R80, R12 ;  /* 0x00000050440c723c */ /* 0x042fe8000004180c */
[----:B-----5:R-:W-:Y:S02]  /*15cc0*/  F2FP.BF16.PACK_AB R113, R160, R164 ;  /* 0x000000a4a071723e */ /* 0x020fe400000010ff */
[----:B------:R-:W-:Y:S02]  /*15cd0*/  MUFU.EX2 R156, R156 ;  /* 0x0000009c009c7308 */ /* 0x000fe40000000800 */
[C---:B------:R-:W-:Y:S01]  /*15ce0*/  HMMA.16816.F32.BF16 R16, R68.reuse, R82, R16 ;  /* 0x000000524410723c */ /* 0x040fe20000041810 */
[----:B------:R-:W1:Y:S07]  /*15cf0*/  LDSM.16.MT88.4 R80, [R230+0x5900] ;  /* 0x00590000e650783b */ /* 0x000e6e0000004200 */
[C---:B--2---:R-:W-:Y:S01]  /*15d00*/  HMMA.16816.F32.BF16 R20, R68.reuse, R72, R20 ;  /* 0x000000484414723c */ /* 0x044fe20000041814 */
[----:B------:R-:W2:Y:S03]  /*15d10*/  MUFU.EX2 R155, R155 ;  /* 0x0000009b009b7308 */ /* 0x000ea60000000800 */
[----:B----4-:R-:W-:Y:S04]  /*15d20*/  F2FP.BF16.PACK_AB R114, R159, R162 ;  /* 0x000000a29f72723e */ /* 0x010fe800000010ff */
[C---:B------:R-:W-:Y:S01]  /*15d30*/  HMMA.16816.F32.BF16 R24, R68.reuse, R74, R24 ;  /* 0x0000004a4418723c */ /* 0x040fe20000041818 */
[----:B------:R-:W4:Y:S07]  /*15d40*/  LDSM.16.MT88.4 R72, [R228+0x5900] ;  /* 0x00590000e448783b */ /* 0x000f2e0000004200 */
[C---:B------:R-:W-:Y:S08]  /*15d50*/  HMMA.16816.F32.BF16 R28, R68.reuse, R84, R28 ;  /* 0x00000054441c723c */ /* 0x040ff0000004181c */
[C---:B------:R-:W-:Y:S01]  /*15d60*/  HMMA.16816.F32.BF16 R32, R68.reuse, R86, R32 ;  /* 0x000000564420723c */ /* 0x040fe20000041820 */
[----:B------:R-:W5:Y:S03]  /*15d70*/  LDSM.16.MT88.4 R84, [R232+0x2100] ;  /* 0x00210000e854783b */ /* 0x000f660000004200 */
[----:B--2---:R-:W-:Y:S04]  /*15d80*/  F2FP.BF16.PACK_AB R115, R155, R156 ;  /* 0x0000009c9b73723e */ /* 0x004fe800000010ff */
[C---:B---3--:R-:W-:Y:S08]  /*15d90*/  HMMA.16816.F32.BF16 R36, R68.reuse, R76, R36 ;  /* 0x0000004c4424723c */ /* 0x048ff00000041824 */
[C---:B------:R-:W-:Y:S01]  /*15da0*/  HMMA.16816.F32.BF16 R40, R68.reuse, R78, R40 ;  /* 0x0000004e4428723c */ /* 0x040fe20000041828 */
[----:B------:R-:W2:Y:S07]  /*15db0*/  LDSM.16.MT88.4 R76, [R230+0x2100] ;  /* 0x00210000e64c783b */ /* 0x000eae0000004200 */
[C---:B-1----:R-:W-:Y:S08]  /*15dc0*/  HMMA.16816.F32.BF16 R44, R68.reuse, R80, R44 ;  /* 0x00000050442c723c */ /* 0x042ff0000004182c */
[C---:B------:R-:W-:Y:S01]  /*15dd0*/  HMMA.16816.F32.BF16 R48, R68.reuse, R82, R48 ;  /* 0x000000524430723c */ /* 0x040fe20000041830 */
[----:B------:R-:W-:Y:S07]  /*15de0*/  LDSM.16.MT88.4 R80, [R228+0x2100] ;  /* 0x00210000e450783b */ /* 0x000fee0000004200 */
[C---:B------:R-:W-:Y:S08]  /*15df0*/  HMMA.16816.F32.BF16 R52, R68.reuse, R88, R52 ;  /* 0x000000584434723c */ /* 0x040ff00000041834 */
[C---:B------:R-:W-:Y:S01]  /*15e00*/  HMMA.16816.F32.BF16 R56, R68.reuse, R90, R56 ;  /* 0x0000005a4438723c */ /* 0x040fe20000041838 */
[----:B------:R-:W-:Y:S07]  /*15e10*/  LDSM.16.MT88.4 R88, [R229+0x6100] ;  /* 0x00610000e558783b */ /* 0x000fee0000004200 */
[C---:B----4-:R-:W-:Y:S08]  /*15e20*/  HMMA.16816.F32.BF16 R60, R68.reuse, R72, R60 ;  /* 0x00000048443c723c */ /* 0x050ff0000004183c */
        /* <DEDUP_REMOVED lines=11> */
[C---:B-----5:R-:W-:Y:S03]  /*15ee0*/  HMMA.16816.F32.BF16 R4, R68.reuse, R84, R4 ;  /* 0x000000544404723c */ /* 0x060fe60000041804 */
[----:B------:R-:W-:Y:S02]  /*15ef0*/  FADD.FTZ R208, R208, R147 ;  /* 0x00000093d0d07221 */ /* 0x000fe40000010000 */
[----:B------:R-:W-:Y:S02]  /*15f00*/  FADD.FTZ R209, R202, R209 ;  /* 0x000000d1cad17221 */ /* 0x000fe40000010000 */
[----:B------:R-:W-:Y:S01]  /*15f10*/  FADD.FTZ R208, R203, R208 ;  /* 0x000000d0cbd07221 */ /* 0x000fe20000010000 */
        /* <DEDUP_REMOVED lines=19> */
[----:B------:R-:W5:Y:S07]  /*16050*/  LDSM.16.MT88.4 R88, [R232+0x6900] ;  /* 0x00690000e858783b */ /* 0x000f6e0000004200 */
[C---:B------:R-:W-:Y:S08]  /*16060*/  HMMA.16816.F32.BF16 R60, R68.reuse, R92, R60 ;  /* 0x0000005c443c723c */ /* 0x040ff0000004183c */
[----:B------:R-:W-:Y:S01]  /*16070*/  HMMA.16816.F32.BF16 R64, R68, R94, R64 ;  /* 0x0000005e4440723c */ /* 0x000fe20000041840 */
[----:B------:R-:W-:Y:S06]  /*16080*/  LDSM.16.MT88.4 R92, [R229+0x7100] ;  /* 0x00710000e55c783b */ /* 0x000fec0000004200 */
        /* <DEDUP_REMOVED lines=18> */
[C---:B---3--:R-:W-:Y:S08]  /*161b0*/  HMMA.16816.F32.BF16 R20, R68.reuse, R84, R20 ;  /* 0x000000544414723c */ /* 0x048ff00000041814 */
[C---:B------:R-:W-:Y:S01]  /*161c0*/  HMMA.16816.F32.BF16 R24, R68.reuse, R86, R24 ;  /* 0x000000564418723c */ /* 0x040fe20000041818 */
[----:B------:R-:W-:Y:S07]  /*161d0*/  LDSM.16.MT88.4 R84, [R228+0x3100] ;  /* 0x00310000e454783b */ /* 0x000fee0000004200 */
[C---:B--2---:R-:W-:Y:S08]  /*161e0*/  HMMA.16816.F32.BF16 R28, R68.reuse, R76, R28 ;  /* 0x0000004c441c723c */ /* 0x044ff0000004181c */
        /* <DEDUP_REMOVED lines=29> */
[----:B------:R-:W-:Y:S02]  /*163c0*/  FADD.FTZ R164, R164, R168 ;  /* 0x000000a8a4a47221 */ /* 0x000fe40000010000 */
[----:B------:R-:W-:Y:S02]  /*163d0*/  FADD.FTZ R169, R166, R169 ;  /* 0x000000a9a6a97221 */ /* 0x000fe40000010000 */
[C---:B---3--:R-:W-:Y:S04]  /*163e0*/  HMMA.16816.F32.BF16 R12, R68.reuse, R80, R12 ;  /* 0x00000050440c723c */ /* 0x048fe8000004180c */
[----:B------:R-:W-:Y:S02]  /*163f0*/  FADD.FTZ R164, R160, R164 ;  /* 0x000000a4a0a47221 */ /* 0x000fe40000010000 */
[----:B------:R-:W-:Y:S02]  /*16400*/  FADD.FTZ R169, R162, R169 ;  /* 0x000000a9a2a97221 */ /* 0x000fe40000010000 */
[C---:B------:R-:W-:Y:S01]  /*16410*/  HMMA.16816.F32.BF16 R16, R68.reuse, R82, R16 ;  /* 0x000000524410723c */ /* 0x040fe20000041810 */
[----:B------:R-:W-:Y:S03]  /*16420*/  LDSM.16.MT88.4 R80, [R229+0x3900] ;  /* 0x00390000e550783b */ /* 0x000fe60000004200 */
[----:B------:R-:W-:Y:S02]  /*16430*/  FADD.FTZ R164, R156, R164 ;  /* 0x000000a49ca47221 */ /* 0x000fe40000010000 */
[----:B------:R-:W-:Y:S02]  /*16440*/  FADD.FTZ R242, R159, R169 ;  /* 0x000000a99ff27221 */ /* 0x000fe40000010000 */
[C---:B--2---:R-:W-:Y:S04]  /*16450*/  HMMA.16816.F32.BF16 R20, R68.reuse, R76, R20 ;  /* 0x0000004c4414723c */ /* 0x044fe80000041814 */
[----:B------:R-:W-:Y:S04]  /*16460*/  FADD.FTZ R243, R155, R164 ;  /* 0x000000a49bf37221 */ /* 0x000fe80000010000 */
[C---:B------:R-:W-:Y:S01]  /*16470*/  HMMA.16816.F32.BF16 R24, R68.reuse, R78, R24 ;  /* 0x0000004e4418723c */ /* 0x040fe20000041818 */
[----:B------:R-:W2:Y:S07]  /*16480*/  LDSM.16.MT88.4 R76, [R230+0x3900] ;  /* 0x00390000e64c783b */ /* 0x000eae0000004200 */
[C---:B------:R-:W-:Y:S08]  /*16490*/  HMMA.16816.F32.BF16 R28, R68.reuse, R84, R28 ;  /* 0x00000054441c723c */ /* 0x040ff0000004181c */
[C---:B------:R-:W-:Y:S08]  /*164a0*/  HMMA.16816.F32.BF16 R32, R68.reuse, R86, R32 ;  /* 0x000000564420723c */ /* 0x040ff00000041820 */
[C---:B-1----:R-:W-:Y:S08]  /*164b0*/  HMMA.16816.F32.BF16 R36, R68.reuse, R72, R36 ;  /* 0x000000484424723c */ /* 0x042ff00000041824 */
[C---:B------:R-:W-:Y:S08]  /*164c0*/  HMMA.16816.F32.BF16 R40, R68.reuse, R74, R40 ;  /* 0x0000004a4428723c */ /* 0x040ff00000041828 */
        /* <DEDUP_REMOVED lines=10> */
[C---:B------:R-:W-:Y:S08]  /*16570*/  HMMA.16816.F32.BF16 R124, R112.reuse, R126, R8 ;  /* 0x0000007e707c723c */ /* 0x040ff00000041808 */
[C---:B--2---:R-:W-:Y:S08]  /*16580*/  HMMA.16816.F32.BF16 R68, R112.reuse, R76, R12 ;  /* 0x0000004c7044723c */ /* 0x044ff0000004180c */
[C---:B------:R-:W-:Y:S08]  /*16590*/  HMMA.16816.F32.BF16 R72, R112.reuse, R78, R16 ;  /* 0x0000004e7048723c */ /* 0x040ff00000041810 */
[C---:B------:R-:W-:Y:S08]  /*165a0*/  HMMA.16816.F32.BF16 R76, R112.reuse, R80, R20 ;  /* 0x00000050704c723c */ /* 0x040ff00000041814 */
[C---:B------:R-:W-:Y:S08]  /*165b0*/  HMMA.16816.F32.BF16 R80, R112.reuse, R82, R24 ;  /* 0x000000527050723c */ /* 0x040ff00000041818 */
        /* <DEDUP_REMOVED lines=8> */
[C---:B----4-:R-:W-:Y:S08]  /*16640*/  HMMA.16816.F32.BF16 R116, R112.reuse, R4, R60 ;  /* 0x000000047074723c */ /* 0x050ff0000004183c */
[----:B------:R-:W-:Y:S01]  /*16650*/  HMMA.16816.F32.BF16 R112, R112, R6, R64 ;  /* 0x000000067070723c */ /* 0x000fe20000041840 */
[----:B------:R-:W-:-:S07]  /*16660*/  @P0 BRA `(.L_x_683) ;  /* 0xffffbb5000000947 */ /* 0x000fce000383ffff */
.L_x_680:
[----:B------:R-:W-:-:S13]  /*16670*/  ISETP.LE.AND P0, PT, RZ, UR14, PT ;  /* 0x0000000eff007c0c */ /* 0x000fda000bf03270 */
[----:B------:R-:W-:Y:S05]  /*16680*/  @!P0 BRA `(.L_x_684) ;  /* 0x0000382000008947 */ /* 0x000fea0003800000 */
[C---:B------:R-:W-:Y:S01]  /*16690*/  IMAD.SHL.U32 R4, R244.reuse, 0x2, RZ ;  /* 0x00000002f4047824 */ /* 0x040fe200078e00ff */
[----:B------:R-:W-:Y:S01]  /*166a0*/  SHF.L.U64.HI R245, R244, 0x1, R245 ;  /* 0x00000001f4f57819 */ /* 0x000fe200000102f5 */
[----:B------:R-:W-:Y:S01]  /*166b0*/  IMAD.MOV.U32 R2, RZ, RZ, R132 ;  /* 0x000000ffff027224 */ /* 0x000fe200078e0084 */
[C---:B------:R-:W-:Y:S01]  /*166c0*/  IADD3 R250, R240.reuse, 0x100, RZ ;  /* 0x00000100f0fa7810 */ /* 0x040fe20007ffe0ff */
[----:B------:R-:W-:Y:S01]  /*166d0*/  IMAD.MOV.U32 R3, RZ, RZ, R0 ;  /* 0x000000ffff037224 */ /* 0x000fe200078e0000 */
[----:B------:R1:W-:Y:S01]  /*166e0*/  STL [R1], R4 ;  /* 0x0000000401007387 */ /* 0x0003e20000100800 */
[C---:B------:R-:W-:Y:S01]  /*166f0*/  IADD3 R249, R240.reuse, 0x2100, RZ ;  /* 0x00002100f0f97810 */ /* 0x040fe20007ffe0ff */
[C---:B------:R-:W-:Y:S01]  /*16700*/  IMAD.SHL.U32 R251, R239.reuse, 0x2, RZ ;  /* 0x00000002effb7824 */ /* 0x040fe200078e00ff */
[C---:B------:R-:W-:Y:S01]  /*16710*/  IADD3 R248, R240.reuse, 0x1100, RZ ;  /* 0x00001100f0f87810 */ /* 0x040fe20007ffe0ff */
[----:B------:R-:W-:Y:S01]  /*16720*/  ULDC UR5, c[0x0][0x210] ;  /* 0x0000840000057ab9 */ /* 0x000fe20000000800 */
[C---:B------:R-:W-:Y:S01]  /*16730*/  IADD3 R247, R240.reuse, 0x6100, RZ ;  /* 0x00006100f0f77810 */ /* 0x040fe20007ffe0ff */
[----:B------:R-:W-:Y:S01]  /*16740*/  ULDC UR4, c[0x0][0x1e8] ;  /* 0x00007a0000047ab9 */ /* 0x000fe20000000800 */
[C---:B------:R-:W-:Y:S01]  /*16750*/  IADD3 R246, R240.reuse, 0x5100, RZ ;  /* 0x00005100f0f67810 */ /* 0x040fe20007ffe0ff */
[----:B------:R-:W-:Y:S01]  /*16760*/  UIMAD UR5, UR13, UR5, URZ ;  /* 0x000000050d0572a4 */ /* 0x000fe2000f8e023f */
[----:B------:R-:W-:Y:S01]  /*16770*/  IADD3 R244, R240, 0x4100, RZ ;  /* 0x00004100f0f47810 */ /* 0x000fe20007ffe0ff */
[----:B------:R-:W-:Y:S01]  /*16780*/  UIMAD UR4, UR13, UR4, URZ ;  /* 0x000000040d0472a4 */ /* 0x000fe2000f8e023f */
[----:B------:R-:W-:Y:S01]  /*16790*/  SHF.L.U64.HI R252, R239, 0x1, R241 ;  /* 0x00000001effc7819 */ /* 0x000fe200000102f1 */
[----:B------:R-:W-:Y:S05]  /*167a0*/  BRA `(.L_x_685) ;  /* 0x0000041000007947 */ /* 0x000fea0003800000 */
.L_x_687:
[----:B------:R-:W2:Y:S01]  /*167b0*/  LDL R157, [R1] ;  /* 0x00000000019d7983 */ /* 0x000ea20000100800 */
        /* <DEDUP_REMOVED lines=16> */
[----:B------:R1:W3:Y:S04]  /*168c0*/  @!P3 LDG.E R237, [R132.64] ;  /* 0x0000001684edb981 */ /* 0x0002e8000c1e1900 */
[----:B------:R-:W-:Y:S04]  /*168d0*/  IMAD R0, R0, c[0x0][0x1e0], RZ ;  /* 0x0000780000007a24 */ /* 0x000fe800078e02ff */
[C---:B------:R-:W-:Y:S02]  /*168e0*/  IMAD R0, R238.reuse, c[0x0][0x1e4], R0 ;  /* 0x00007900ee007a24 */ /* 0x040fe400078e0200 */
[----:B-1----:R-:W-:Y:S04]  /*168f0*/  IMAD.WIDE.U32 R132, R238, c[0x0][0x1e0], RZ ;  /* 0x00007800ee847a25 */ /* 0x002fe800078e00ff */
[----:B------:R-:W-:Y:S01]  /*16900*/  IMAD.IADD R133, R133, 0x1, R0 ;  /* 0x0000000185857824 */ /* 0x000fe200078e0200 */
[----:B---3--:R-:W-:Y:S03]  /*16910*/  SHF.R.S32.HI R134, RZ, 0x1f, R237 ;  /* 0x0000001fff867819 */ /* 0x008fe600000114ed */
[----:B------:R-:W-:Y:S04]  /*16920*/  IMAD.WIDE.U32 R132, R237, c[0x0][0x1f0], R132 ;  /* 0x00007c00ed847a25 */ /* 0x000fe800078e0084 */
[----:B------:R-:W-:Y:S01]  /*16930*/  IMAD R134, R134, c[0x0][0x1f0], RZ ;  /* 0x00007c0086867a24 */ /* 0x000fe200078e02ff */
[----:B------:R-:W-:Y:S01]  /*16940*/  IADD3 R0, P0, R132, UR4, RZ ;  /* 0x0000000484007c10 */ /* 0x000fe2000ff1e0ff */
[----:B------:R-:W-:Y:S02]  /*16950*/  IMAD.SHL.U32 R132, R239, 0x2, RZ ;  /* 0x00000002ef847824 */ /* 0x000fe400078e00ff */
[----:B------:R-:W-:Y:S05]  /*16960*/  IMAD R134, R237, c[0x0][0x1f4], R134 ;  /* 0x00007d00ed867a24 */ /* 0x000fea00078e0286 */
[----:B------:R-:W-:Y:S02]  /*16970*/  IADD3.X R134, R133, UR9, R134, P0, !PT ;  /* 0x0000000985867c10 */ /* 0x000fe400087fe486 */
[C---:B------:R-:W-:Y:S04]  /*16980*/  LEA R133, P0, R0.reuse, c[0x0][0x1c8], 0x1 ;  /* 0x0000720000857a11 */ /* 0x040fe800078008ff */
[----:B------:R-:W-:Y:S01]  /*16990*/  LEA.HI.X R134, R0, c[0x0][0x1cc], R134, 0x1, P0 ;  /* 0x0000730000867a11 */ /* 0x000fe200000f0c86 */
[----:B------:R-:W2:Y:S01]  /*169a0*/  SHFL.IDX PT, R147, R133, RZ, 0x181f ;  /* 0x00181fff85937589 */ /* 0x000ea200000e0000 */
[----:B------:R-:W-:Y:S03]  /*169b0*/  SHF.L.U64.HI R0, R239, 0x1, R241 ;  /* 0x00000001ef007819 */ /* 0x000fe600000102f1 */
[----:B------:R-:W1:Y:S04]  /*169c0*/  SHFL.IDX PT, R148, R134, RZ, 0x181f ;  /* 0x00181fff86947589 */ /* 0x000e6800000e0000 */
[----:B------:R-:W3:Y:S04]  /*169d0*/  SHFL.IDX PT, R145, R133, 0x1, 0x181f ;  /* 0x00381f0085917f89 */ /* 0x000ee800000e0000 */
[----:B------:R-:W4:Y:S04]  /*169e0*/  SHFL.IDX PT, R146, R134, 0x1, 0x181f ;  /* 0x00381f0086927f89 */ /* 0x000f2800000e0000 */
[----:B------:R-:W5:Y:S04]  /*169f0*/  SHFL.IDX PT, R135, R133, 0x2, 0x181f ;  /* 0x00581f0085877f89 */ /* 0x000f6800000e0000 */
[----:B------:R-:W5:Y:S04]  /*16a00*/  SHFL.IDX PT, R144, R134, 0x2, 0x181f ;  /* 0x00581f0086907f89 */ /* 0x000f6800000e0000 */
[----:B------:R-:W5:Y:S01]  /*16a10*/  SHFL.IDX PT, R133, R133, 0x3, 0x181f ;  /* 0x00781f0085857f89 */ /* 0x000f6200000e0000 */
[CC--:B--2---:R-:W-:Y:S02]  /*16a20*/  IADD3 R150, P1, R147.reuse, R157.reuse, RZ ;  /* 0x0000009d93967210 */ /* 0x0c4fe40007f3e0ff */
[-C--:B------:R-:W-:Y:S01]  /*16a30*/  IADD3 R152, P0, R147, R132.reuse, RZ ;  /* 0x0000008493987210 */ /* 0x080fe20007f1e0ff */
[----:B------:R-:W2:Y:S02]  /*16a40*/  SHFL.IDX PT, R134, R134, 0x3, 0x181f ;  /* 0x00781f0086867f89 */ /* 0x000ea400000e0000 */
[C-C-:B-1----:R-:W-:Y:S02]  /*16a50*/  IMAD.X R151, R148.reuse, 0x1, R245.reuse, P1 ;  /* 0x0000000194977824 */ /* 0x142fe400008e06f5 */
[--C-:B------:R-:W-:Y:S01]  /*16a60*/  IMAD.X R153, R148, 0x1, R0.reuse, P0 ;  /* 0x0000000194997824 */ /* 0x100fe200000e0600 */
[-C--:B---3--:R-:W-:Y:S02]  /*16a70*/  IADD3 R148, P1, R145, R157.reuse, RZ ;  /* 0x0000009d91947210 */ /* 0x088fe40007f3e0ff */
[----:B------:R1:W-:Y:S03]  /*16a80*/  LDGSTS.E.BYPASS.LTC128B.128 [R240+0x8100], [R150.64], !P6 ;  /* 0x0810000096f07fae */ /* 0x0003e6000f101d56 */
[--C-:B----4-:R-:W-:Y:S01]  /*16a90*/  IMAD.X R149, R146, 0x1, R245.reuse, P1 ;  /* 0x0000000192957824 */ /* 0x110fe200008e06f5 */
[----:B------:R3:W-:Y:S01]  /*16aa0*/  LDGSTS.E.BYPASS.LTC128B.128 [R240+0xc100], [R152.64], !P5 ;  /* 0x0c10000098f07fae */ /* 0x0007e2000e901d56 */
[CC--:B-----5:R-:W-:Y:S03]  /*16ab0*/  IADD3 R154, P2, R135.reuse, R132.reuse, RZ ;  /* 0x00000084879a7210 */ /* 0x0e0fe60007f5e0ff */
[----:B------:R4:W-:Y:S02]  /*16ac0*/  LDGSTS.E.BYPASS.LTC128B.128 [R240+0x9100], [R148.64], !P6 ;  /* 0x0910000094f07fae */ /* 0x0009e4000f101d56 */
[C-C-:B------:R-:W-:Y:S01]  /*16ad0*/  IMAD.X R155, R144.reuse, 0x1, R0.reuse, P2 ;  /* 0x00000001909b7824 */ /* 0x140fe200010e0600 */
[-C--:B-1----:R-:W-:Y:S02]  /*16ae0*/  IADD3 R150, P3, R135, R157.reuse, RZ ;  /* 0x0000009d87967210 */ /* 0x082fe40007f7e0ff */
[-C--:B---3--:R-:W-:Y:S03]  /*16af0*/  IADD3 R152, P0, R145, R132.reuse, RZ ;  /* 0x0000008491987210 */ /* 0x088fe60007f1e0ff */
[--C-:B------:R-:W-:Y:S02]  /*16b00*/  IMAD.X R151, R144, 0x1, R245.reuse, P3 ;  /* 0x0000000190977824 */ /* 0x100fe400018e06f5 */
[--C-:B------:R-:W-:Y:S01]  /*16b10*/  IMAD.X R153, R146, 0x1, R0.reuse, P0 ;  /* 0x0000000192997824 */ /* 0x100fe200000e0600 */
[C---:B------:R-:W-:Y:S02]  /*16b20*/  IADD3 R146, P1, R133.reuse, R157, RZ ;  /* 0x0000009d85927210 */ /* 0x040fe40007f3e0ff */
[----:B------:R-:W-:Y:S02]  /*16b30*/  IADD3 R132, P0, R133, R132, RZ ;  /* 0x0000008485847210 */ /* 0x000fe40007f1e0ff */
[----:B------:R4:W-:Y:S01]  /*16b40*/  LDGSTS.E.BYPASS.LTC128B.128 [R240+0xd100], [R152.64], !P5 ;  /* 0x0d10000098f07fae */ /* 0x0009e2000e901d56 */
[C---:B--2---:R-:W-:Y:S02]  /*16b50*/  IMAD.X R147, R134.reuse, 0x1, R245, P1 ;  /* 0x0000000186937824 */ /* 0x044fe400008e06f5 */
[----:B------:R-:W-:Y:S01]  /*16b60*/  IMAD.X R133, R134, 0x1, R0, P0 ;  /* 0x0000000186857824 */ /* 0x000fe200000e0600 */
[----:B------:R4:W-:Y:S04]  /*16b70*/  LDGSTS.E.BYPASS.LTC128B.128 [R240+0xa100], [R150.64], !P6 ;  /* 0x0a10000096f07fae */ /* 0x0009e8000f101d56 */
[----:B------:R4:W-:Y:S04]  /*16b80*/  LDGSTS.E.BYPASS.LTC128B.128 [R240+0xe100], [R154.64], !P5 ;  /* 0x0e1000009af07fae */ /* 0x0009e8000e901d56 */
[----:B------:R4:W-:Y:S04]  /*16b90*/  LDGSTS.E.BYPASS.LTC128B.128 [R240+0xb100], [R146.64], !P6 ;  /* 0x0b10000092f07fae */ /* 0x0009e8000f101d56 */
[----:B------:R4:W-:Y:S01]  /*16ba0*/  LDGSTS.E.BYPASS.LTC128B.128 [R240+0xf100], [R132.64], !P5 ;  /* 0x0f10000084f07fae */ /* 0x0009e2000e901d56 */
[----:B------:R-:W-:-:S05]  /*16bb0*/  BRA `(.L_x_686) ;  /* 0x00000f9000007947 */ /* 0x000fca0003800000 */
.L_x_685:
[----:B------:R-:W2:Y:S01]  /*16bc0*/  LDL R186, [R1] ;  /* 0x0000000001ba7983 */ /* 0x000ea20000100800 */
        /* <DEDUP_REMOVED lines=11> */
[----:B------:R-:W3:Y:S01]  /*16c80*/  LDSM.16.M88.4 R8, [R234+0x8100] ;  /* 0x00810000ea08783b */ /* 0x000ee20000000200 */
[----:B------:R-:W-:Y:S02]  /*16c90*/  IADD3 R164, P0, R148, UR5, RZ ;  /* 0x0000000594a47c10 */ /* 0x000fe4000ff1e0ff */
[----:B------:R-:W-:Y:S02]  /*16ca0*/  IMAD R0, R237, c[0x0][0x21c], R0 ;  /* 0x00008700ed007a24 */ /* 0x000fe400078e0200 */
[----:B------:R-:W4:Y:S03]  /*16cb0*/  LDSM.16.M88.4 R16, [R234+0x8900] ;  /* 0x00890000ea10783b */ /* 0x000f260000000200 */
[----:B------:R-:W-:Y:S02]  /*16cc0*/  IADD3.X R0, R149, UR12, R0, P0, !PT ;  /* 0x0000000c95007c10 */ /* 0x000fe400087fe400 */
[----:B------:R-:W5:Y:S01]  /*16cd0*/  LDSM.16.M88.4 R24, [R234+0x9100] ;  /* 0x00910000ea18783b */ /* 0x000f620000000200 */
[C---:B------:R-:W-:Y:S04]  /*16ce0*/  LEA R160, P0, R164.reuse, c[0x0][0x1f8], 0x1 ;  /* 0x00007e00a4a07a11 */ /* 0x040fe800078008ff */
[----:B------:R-:W1:Y:S01]  /*16cf0*/  LDSM.16.M88.4 R32, [R234+0x9900] ;  /* 0x00990000ea20783b */ /* 0x000e620000000200 */
[----:B------:R-:W-:Y:S04]  /*16d00*/  LEA.HI.X R164, R164, c[0x0][0x1fc], R0, 0x1, P0 ;  /* 0x00007f00a4a47a11 */ /* 0x000fe800000f0c00 */
[----:B------:R-:W-:Y:S05]  /*16d10*/  LDSM.16.M88.4 R40, [R234+0xa100] ;  /* 0x00a10000ea28783b */ /* 0x000fea0000000200 */
[----:B------:R-:W-:Y:S05]  /*16d20*/  LDSM.16.M88.4 R48, [R234+0xa900] ;  /* 0x00a90000ea30783b */ /* 0x000fea0000000200 */
[----:B------:R-:W-:Y:S05]  /*16d30*/  LDSM.16.M88.4 R56, [R234+0xb100] ;  /* 0x00b10000ea38783b */ /* 0x000fea0000000200 */
[----:B------:R-:W-:Y:S01]  /*16d40*/  LDSM.16.M88.4 R64, [R234+0xb900] ;  /* 0x00b90000ea40783b */ /* 0x000fe20000000200 */
[C---:B-1-3--:R-:W-:Y:S04]  /*16d50*/  HMMA.16816.F32.BF16 R4, R136.reuse, R8, RZ ;  /* 0x000000088804723c */ /* 0x04afe800000418ff */
[----:B------:R-:W-:Y:S05]  /*16d60*/  LDSM.16.M88.4 R132, [R233] ;  /* 0x00000000e984783b */ /* 0x000fea0000000200 */
[----:B------:R-:W-:Y:S01]  /*16d70*/  LDSM.16.M88.4 R144, [R227] ;  /* 0x00000000e390783b */ /* 0x000fe20000000200 */
[C---:B------:R-:W-:Y:S04]  /*16d80*/  HMMA.16816.F32.BF16 R8, R136.reuse, R10, RZ ;  /* 0x0000000a8808723c */ /* 0x040fe800000418ff */
[----:B------:R-:W-:Y:S04]  /*16d90*/  LDSM.16.M88.4 R148, [R225] ;  /* 0x00000000e194783b */ /* 0x000fe80000000200 */
[C---:B----4-:R-:W-:Y:S01]  /*16da0*/  HMMA.16816.F32.BF16 R12, R136.reuse, R16, RZ ;  /* 0x00000010880c723c */ /* 0x050fe200000418ff */
[----:B------:R-:W-:Y:S05]  /*16db0*/  LDSM.16.M88.4 R152, [R224] ;  /* 0x00000000e098783b */ /* 0x000fea0000000200 */
[----:B------:R-:W-:Y:S02]  /*16dc0*/  LDSM.16.M88.4 R156, [R223] ;  /* 0x00000000df9c783b */ /* 0x000fe40000000200 */
[C---:B------:R-:W-:Y:S03]  /*16dd0*/  HMMA.16816.F32.BF16 R16, R136.reuse, R18, RZ ;  /* 0x000000128810723c */ /* 0x040fe600000418ff */
[----:B------:R-:W1:Y:S05]  /*16de0*/  SHFL.IDX PT, R165, R160, RZ, 0x181f ;  /* 0x00181fffa0a57589 */ /* 0x000e6a00000e0000 */
[C---:B-----5:R-:W-:Y:S01]  /*16df0*/  HMMA.16816.F32.BF16 R20, R136.reuse, R24, RZ ;  /* 0x000000188814723c */ /* 0x060fe200000418ff */
[----:B------:R-:W3:Y:S05]  /*16e00*/  SHFL.IDX PT, R168, R164, RZ, 0x181f ;  /* 0x00181fffa4a87589 */ /* 0x000eea00000e0000 */
[----:B------:R-:W-:Y:S02]  /*16e10*/  SHFL.IDX PT, R0, R160, 0x1, 0x181f ;  /* 0x00381f00a0007f89 */ /* 0x000fe400000e0000 */
[C---:B------:R-:W-:Y:S03]  /*16e20*/  HMMA.16816.F32.BF16 R24, R136.reuse, R26, RZ ;  /* 0x0000001a8818723c */ /* 0x040fe600000418ff */
[----:B------:R-:W-:Y:S05]  /*16e30*/  SHFL.IDX PT, R169, R164, 0x1, 0x181f ;  /* 0x00381f00a4a97f89 */ /* 0x000fea00000e0000 */
[C---:B------:R-:W-:Y:S01]  /*16e40*/  HMMA.16816.F32.BF16 R28, R136.reuse, R32, RZ ;  /* 0x00000020881c723c */ /* 0x040fe200000418ff */
[----:B------:R-:W-:Y:S03]  /*16e50*/  SHFL.IDX PT, R170, R160, 0x2, 0x181f ;  /* 0x00581f00a0aa7f89 */ /* 0x000fe600000e0000 */
[CC--:B-1----:R-:W-:Y:S02]  /*16e60*/  IADD3 R178, P0, R165.reuse, R251.reuse, RZ ;  /* 0x000000fba5b27210 */ /* 0x0c2fe40007f1e0ff */
[----:B------:R-:W-:Y:S02]  /*16e70*/  SHFL.IDX PT, R171, R160, 0x3, 0x181f ;  /* 0x00781f00a0ab7f89 */ /* 0x000fe400000e0000 */
[C---:B------:R-:W-:Y:S01]  /*16e80*/  HMMA.16816.F32.BF16 R32, R136.reuse, R34, RZ ;  /* 0x000000228820723c */ /* 0x040fe200000418ff */
[C-C-:B---3--:R-:W-:Y:S02]  /*16e90*/  IMAD.X R179, R168.reuse, 0x1, R252.reuse, P0 ;  /* 0x00000001a8b37824 */ /* 0x148fe400000e06fc */
[----:B------:R-:W-:Y:S05]  /*16ea0*/  LDSM.16.M88.4 R160, [R222] ;  /* 0x00000000dea0783b */ /* 0x000fea0000000200 */
        /* <DEDUP_REMOVED lines=11> */
[C---:B------:R-:W-:Y:S01]  /*16f60*/  HMMA.16816.F32.BF16 R12, R140.reuse, R144, R12 ;  /* 0x000000908c0c723c */ /* 0x040fe2000004180c */
[----:B------:R-:W3:Y:S05]  /*16f70*/  SHFL.IDX PT, R144, R164, 0x2, 0x181f ;  /* 0x00581f00a4907f89 */ /* 0x000eea00000e0000 */
[----:B------:R-:W-:Y:S02]  /*16f80*/  SHFL.IDX PT, R145, R164, 0x3, 0x181f ;  /* 0x00781f00a4917f89 */ /* 0x000fe400000e0000 */
[C---:B------:R-:W-:Y:S08]  /*16f90*/  HMMA.16816.F32.BF16 R16, R140.reuse, R146, R16 ;  /* 0x000000928c10723c */ /* 0x040ff00000041810 */
[C---:B-1----:R-:W-:Y:S08]  /*16fa0*/  HMMA.16816.F32.BF16 R20, R140.reuse, R132, R20 ;  /* 0x000000848c14723c */ /* 0x042ff00000041814 */
[C---:B------:R-:W-:Y:S08]  /*16fb0*/  HMMA.16816.F32.BF16 R24, R140.reuse, R134, R24 ;  /* 0x000000868c18723c */ /* 0x040ff00000041818 */
[C---:B------:R-:W-:Y:S08]  /*16fc0*/  HMMA.16816.F32.BF16 R28, R140.reuse, R148, R28 ;  /* 0x000000948c1c723c */ /* 0x040ff0000004181c */
[C---:B------:R-:W-:Y:S08]  /*16fd0*/  HMMA.16816.F32.BF16 R32, R140.reuse, R150, R32 ;  /* 0x000000968c20723c */ /* 0x040ff00000041820 */
[C---:B------:R-:W-:Y:S08]  /*16fe0*/  HMMA.16816.F32.BF16 R36, R140.reuse, R152, R36 ;  /* 0x000000988c24723c */ /* 0x040ff00000041824 */
[C---:B------:R-:W-:Y:S08]  /*16ff0*/  HMMA.16816.F32.BF16 R40, R140.reuse, R154, R40 ;  /* 0x0000009a8c28723c */ /* 0x040ff00000041828 */
[C---:B------:R-:W-:Y:S04]  /*17000*/  HMMA.16816.F32.BF16 R44, R140.reuse, R156, R44 ;  /* 0x0000009c8c2c723c */ /* 0x040fe8000004182c */
[-C--:B--2---:R-:W-:Y:S04]  /*17010*/  IADD3 R176, P1, R165, R186.reuse, RZ ;  /* 0x000000baa5b07210 */ /* 0x084fe80007f3e0ff */
[C---:B------:R-:W-:Y:S01]  /*17020*/  HMMA.16816.F32.BF16 R48, R140.reuse, R158, R48 ;  /* 0x0000009e8c30723c */ /* 0x040fe20000041830 */
[----:B------:R-:W1:Y:S03]  /*17030*/  LDSM.16.M88.4 R164, [R221] ;  /* 0x00000000dda4783b */ /* 0x000e660000000200 */
[--C-:B------:R-:W-:Y:S01]  /*17040*/  IMAD.X R177, R168, 0x1, R245.reuse, P1 ;  /* 0x00000001a8b17824 */ /* 0x100fe200008e06f5 */
[CC--:B------:R-:W-:Y:S02]  /*17050*/  IADD3 R184, P2, R0.reuse, R186.reuse, RZ ;  /* 0x000000ba00b87210 */ /* 0x0c0fe40007f5e0ff */
[-C--:B------:R-:W-:Y:S01]  /*17060*/  IADD3 R168, P0, R0, R251.reuse, RZ ;  /* 0x000000fb00a87210 */ /* 0x080fe20007f1e0ff */
[C---:B------:R-:W-:Y:S01]  /*17070*/  HMMA.16816.F32.BF16 R52, R140.reuse, R160, R52 ;  /* 0x000000a08c34723c */ /* 0x040fe20000041834 */
[----:B------:R-:W-:Y:S01]  /*17080*/  @!PT LDS RZ, [RZ] ;  /* 0x00000000fffff984 */ /* 0x000fe20000000800 */
[----:B------:R-:W-:Y:S01]  /*17090*/  @!PT LDS RZ, [RZ] ;  /* 0x00000000fffff984 */ /* 0x000fe20000000800 */
[----:B------:R-:W-:Y:S01]  /*170a0*/  @!PT LDS RZ, [RZ] ;  /* 0x00000000fffff984 */ /* 0x000fe20000000800 */
[----:B------:R2:W-:Y:S03]  /*170b0*/  LDGSTS.E.BYPASS.LTC128B.128 [R250], [R176.64], !P6 ;  /* 0x00000000b0fa7fae */ /* 0x0005e6000f101d56 */
[C-C-:B------:R-:W-:Y:S02]  /*170c0*/  IMAD.X R185, R169.reuse, 0x1, R245.reuse, P2 ;  /* 0x00000001a9b97824 */ /* 0x140fe400010e06f5 */
[----:B------:R4:W-:Y:S01]  /*170d0*/  LDGSTS.E.BYPASS.LTC128B.128 [R244], [R178.64], !P5 ;  /* 0x00000000b2f47fae */ /* 0x0009e2000e901d56 */
[--C-:B------:R-:W-:Y:S01]  /*170e0*/  IMAD.X R169, R169, 0x1, R252.reuse, P0 ;  /* 0x00000001a9a97824 */ /* 0x100fe200000e06fc */
[C---:B------:R-:W-:Y:S03]  /*170f0*/  HMMA.16816.F32.BF16 R56, R140.reuse, R162, R56 ;  /* 0x000000a28c38723c */ /* 0x040fe60000041838 */
[----:B------:R5:W-:Y:S01]  /*17100*/  LDGSTS.E.BYPASS.LTC128B.128 [R248], [R184.64], !P6 ;  /* 0x00000000b8f87fae */ /* 0x000be2000f101d56 */
[CC--:B------:R-:W-:Y:S02]  /*17110*/  IADD3 R146, P0, R170.reuse, R186.reuse, RZ ;  /* 0x000000baaa927210 */ /* 0x0c0fe40007f1e0ff */
[-C--:B------:R-:W-:Y:S02]  /*17120*/  IADD3 R170, P2, R170, R251.reuse, RZ ;  /* 0x000000fbaaaa7210 */ /* 0x080fe40007f5e0ff */
[----:B------:R4:W-:Y:S01]  /*17130*/  LDGSTS.E.BYPASS.LTC128B.128 [R246], [R168.64], !P5 ;  /* 0x00000000a8f67fae */ /* 0x0009e2000e901d56 */
[C-C-:B---3--:R-:W-:Y:S05]  /*17140*/  IMAD.X R147, R144.reuse, 0x1, R245.reuse, P0 ;  /* 0x0000000190937824 */ /* 0x148fea00000e06f5 */
[----:B------:R3:W-:Y:S01]  /*17150*/  LDGSTS.E.BYPASS.LTC128B.128 [R249], [R146.64], !P6 ;  /* 0x0000000092f97fae */ /* 0x0007e2000f101d56 */
[----:B--2---:R-:W-:Y:S01]  /*17160*/  IADD3 R176, P0, R171, R251, RZ ;  /* 0x000000fbabb07210 */ /* 0x004fe20007f1e0ff */
[C---:B-1----:R-:W-:Y:S04]  /*17170*/  HMMA.16816.F32.BF16 R60, R140.reuse, R164, R60 ;  /* 0x000000a48c3c723c */ /* 0x042fe8000004183c */
[--C-:B------:R-:W-:Y:S01]  /*17180*/  IMAD.X R177, R145, 0x1, R252.reuse, P0 ;  /* 0x0000000191b17824 */ /* 0x100fe200000e06fc */
[----:B------:R-:W-:Y:S03]  /*17190*/  PLOP3.LUT P0, PT, PT, PT, UP0, 0x80, 0x0 ;  /* 0x000000000000781c */ /* 0x000fe60003f0f008 */
[----:B------:R-:W-:Y:S04]  /*171a0*/  HMMA.16816.F32.BF16 R64, R140, R166, R64 ;  /* 0x000000a68c40723c */ /* 0x000fe80000041840 */
[----:B----4-:R-:W-:Y:S01]  /*171b0*/  IADD3 R168, P1, R171, R186, RZ ;  /* 0x000000baaba87210 */ /* 0x010fe20007f3e0ff */
[----:B------:R-:W-:Y:S04]  /*171c0*/  IMAD.X R171, R144, 0x1, R252, P2 ;  /* 0x0000000190ab7824 */ /* 0x000fe800010e06fc */
[----:B------:R-:W-:Y:S01]  /*171d0*/  IMAD.X R169, R145, 0x1, R245, P1 ;  /* 0x0000000191a97824 */ /* 0x000fe200008e06f5 */
[----:B------:R1:W-:Y:S05]  /*171e0*/  LDGSTS.E.BYPASS.LTC128B.128 [R247], [R170.64], !P5 ;  /* 0x00000000aaf77fae */ /* 0x0003ea000e901d56 */
[----:B------:R1:W-:Y:S05]  /*171f0*/  LDGSTS.E.BYPASS.LTC128B.128 [R250+0x3000], [R168.64], !P6 ;  /* 0x03000000a8fa7fae */ /* 0x0003ea000f101d56 */
[----:B------:R2:W-:Y:S05]  /*17200*/  LDGSTS.E.BYPASS.LTC128B.128 [R250+0x7000], [R176.64], !P5 ;  /* 0x07000000b0fa7fae */ /* 0x0005ea000e901d56 */
[----:B------:R-:W4:Y:S05]  /*17210*/  LDSM.16.M88.4 R132, [R231+0x8100] ;  /* 0x00810000e784783b */ /* 0x000f2a0000000200 */
[----:B---3--:R-:W3:Y:S05]  /*17220*/  LDSM.16.M88.4 R144, [R231+0x8900] ;  /* 0x00890000e790783b */ /* 0x008eea0000000200 */
[----:B------:R-:W3:Y:S05]  /*17230*/  LDSM.16.M88.4 R148, [R231+0x9100] ;  /* 0x00910000e794783b */ /* 0x000eea0000000200 */
[----:B------:R-:W0:Y:S05]  /*17240*/  LDGDEPBAR ;  /* 0x00000000000079af */ /* 0x000e2a0000000000 */
[----:B------:R-:W5:Y:S05]  /*17250*/  LDSM.16.M88.4 R152, [R231+0x9900] ;  /* 0x00990000e798783b */ /* 0x000f6a0000000200 */
[----:B------:R-:W5:Y:S05]  /*17260*/  LDSM.16.M88.4 R156, [R231+0xa100] ;  /* 0x00a10000e79c783b */ /* 0x000f6a0000000200 */
[----:B------:R-:W-:Y:S05]  /*17270*/  LDSM.16.M88.4 R160, [R231+0xc900] ;  /* 0x00c90000e7a0783b */ /* 0x000fea0000000200 */
[----:B------:R-:W-:Y:S01]  /*17280*/  LDSM.16.M88.4 R164, [R231+0xd100] ;  /* 0x00d10000e7a4783b */ /* 0x000fe20000000200 */
[C---:B----4-:R-:W-:Y:S04]  /*17290*/  HMMA.16816.F32.BF16 R4, R172.reuse, R132, R4 ;  /* 0x00000084ac04723c */ /* 0x050fe80000041804 */
[----:B-1----:R-:W-:Y:S05]  /*172a0*/  LDSM.16.M88.4 R168, [R220+0x5000] ;  /* 0x00500000dca8783b */ /* 0x002fea0000000200 */
[----:B--2---:R-:W-:Y:S01]  /*172b0*/  LDSM.16.M88.4 R176, [R220+0x6000] ;  /* 0x00600000dcb0783b */ /* 0x004fe20000000200 */
[C---:B------:R-:W-:Y:S04]  /*172c0*/  HMMA.16816.F32.BF16 R8, R172.reuse, R134, R8 ;  /* 0x00000086ac08723c */ /* 0x040fe80000041808 */
[----:B------:R-:W1:Y:S04]  /*172d0*/  LDSM.16.M88.4 R132, [R231+0xa900] ;  /* 0x00a90000e784783b */ /* 0x000e680000000200 */
[C---:B---3--:R-:W-:Y:S01]  /*172e0*/  HMMA.16816.F32.BF16 R12, R172.reuse, R144, R12 ;  /* 0x00000090ac0c723c */ /* 0x048fe2000004180c */
[----:B-----5:R-:W-:Y:S05]  /*172f0*/  LDSM.16.M88.4 R184, [R220+0x6800] ;  /* 0x00680000dcb8783b */ /* 0x020fea0000000200 */
[----:B------:R-:W-:Y:S02]  /*17300*/  LDSM.16.M88.4 R200, [R220+0x7000] ;  /* 0x00700000dcc8783b */ /* 0x000fe40000000200 */
[C---:B------:R-:W-:Y:S03]  /*17310*/  HMMA.16816.F32.BF16 R16, R172.reuse, R146, R16 ;  /* 0x00000092ac10723c */ /* 0x040fe60000041810 */
[----:B------:R-:W2:Y:S05]  /*17320*/  LDSM.16.M88.4 R144, [R231+0xb100] ;  /* 0x00b10000e790783b */ /* 0x000eaa0000000200 */
[C---:B------:R-:W-:Y:S01]  /*17330*/  HMMA.16816.F32.BF16 R20, R172.reuse, R148, R20 ;  /* 0x00000094ac14723c */ /* 0x040fe20000041814 */
[----:B------:R-:W-:Y:S07]  /*17340*/  LDSM.16.M88.4 R208, [R220+0x7800] ;  /* 0x00780000dcd0783b */ /* 0x000fee0000000200 */
[C---:B------:R-:W-:Y:S01]  /*17350*/  HMMA.16816.F32.BF16 R24, R172.reuse, R150, R24 ;  /* 0x00000096ac18723c */ /* 0x040fe20000041818 */
[----:B------:R-:W3:Y:S07]  /*17360*/  LDSM.16.M88.4 R148, [R231+0xb900] ;  /* 0x00b90000e794783b */ /* 0x000eee0000000200 */
[C---:B------:R-:W-:Y:S08]  /*17370*/  HMMA.16816.F32.BF16 R28, R172.reuse, R152, R28 ;  /* 0x00000098ac1c723c */ /* 0x040ff0000004181c */
[C---:B------:R-:W-:Y:S01]  /*17380*/  HMMA.16816.F32.BF16 R32, R172.reuse, R154, R32 ;  /* 0x0000009aac20723c */ /* 0x040fe20000041820 */
[----:B------:R-:W4:Y:S07]  /*17390*/  LDSM.16.M88.4 R152, [R220] ;  /* 0x00000000dc98783b */ /* 0x000f2e0000000200 */
[C---:B------:R-:W-:Y:S08]  /*173a0*/  HMMA.16816.F32.BF16 R36, R172.reuse, R156, R36 ;  /* 0x0000009cac24723c */ /* 0x040ff00000041824 */
        /* <DEDUP_REMOVED lines=46> */
[----:B------:R-:W5:Y:S07]  /*17690*/  LDSM.16.M88.4 R156, [R219] ;  /* 0x00000000db9c783b */ /* 0x000f6e0000000200 */
        /* <DEDUP_REMOVED lines=10> */
[----:B------:R-:W-:Y:S01]  /*17740*/  HMMA.16816.F32.BF16 R64, R188, R154, R64 ;  /* 0x0000009abc40723c */ /* 0x000fe20000041840 */
[----:B------:R-:W4:Y:S07]  /*17750*/  LDSM.16.M88.4 R152, [R215] ;  /* 0x00000000d798783b */ /* 0x000f2e0000000200 */
        /* <DEDUP_REMOVED lines=29> */
[----:B------:R-:W5:Y:S07]  /*17930*/  LDSM.16.M88.4 R160, [R220+0x4000] ;  /* 0x00400000dca0783b */ /* 0x000f6e0000000200 */
[C---:B------:R-:W-:Y:S08]  /*17940*/  HMMA.16816.F32.BF16 R20, R196.reuse, R164, R20 ;  /* 0x000000a4c414723c */ /* 0x040ff00000041814 */
[C---:B------:R-:W-:Y:S01]  /*17950*/  HMMA.16816.F32.BF16 R24, R196.reuse, R166, R24 ;  /* 0x000000a6c418723c */ /* 0x040fe20000041818 */
[----:B------:R-:W3:Y:S07]  /*17960*/  LDSM.16.M88.4 R164, [R220+0x4800] ;  /* 0x00480000dca4783b */ /* 0x000eee0000000200 */
[C---:B----4-:R-:W-:Y:S08]  /*17970*/  HMMA.16816.F32.BF16 R28, R196.reuse, R152, R28 ;  /* 0x00000098c41c723c */ /* 0x050ff0000004181c */
[C---:B------:R-:W-:Y:S01]  /*17980*/  HMMA.16816.F32.BF16 R32, R196.reuse, R154, R32 ;  /* 0x0000009ac420723c */ /* 0x040fe20000041820 */
[----:B------:R-:W4:Y:S01]  /*17990*/  LDSM.16.M88.4 R152, [R220+0x5800] ;  /* 0x00580000dc98783b */ /* 0x000f220000000200 */
        /* <DEDUP_REMOVED lines=10> */
[C---:B-----5:R-:W-:Y:S08]  /*17a40*/  HMMA.16816.F32.BF16 R4, R204.reuse, R160, R4 ;  /* 0x000000a0cc04723c */ /* 0x060ff00000041804 */
[C---:B------:R-:W-:Y:S08]  /*17a50*/  HMMA.16816.F32.BF16 R8, R204.reuse, R162, R8 ;  /* 0x000000a2cc08723c */ /* 0x040ff00000041808 */
[C---:B------:R-:W-:Y:S08]  /*17a60*/  HMMA.16816.F32.BF16 R12, R204.reuse, R164, R12 ;  /* 0x000000a4cc0c723c */ /* 0x040ff0000004180c */
        /* <DEDUP_REMOVED lines=14> */
.L_x_686:
[----:B------:R-:W-:Y:S01]  /*17b50*/  FMNMX.FTZ R135, R4, R3, !PT ;  /* 0x0000000304877209 */ /* 0x000fe20007810000 */
[----:B----4-:R-:W-:Y:S01]  /*17b60*/  LDSM.16.MT88.4 R144, [R232+0x100] ;  /* 0x00010000e890783b */ /* 0x010fe20000004200 */
        /* <DEDUP_REMOVED lines=564> */
.L_x_684:
        /* <DEDUP_REMOVED lines=91> */
.L_x_642:
        /* <DEDUP_REMOVED lines=114> */
[----:B-1----:R-:W2:Y:S02]  /*1ab80*/  @P0 LDG.E R3, [R14.64] ;  /* 0x000000160e030981 */ /* 0x002ea4000c1e1900 */
[----:B------:R-:W-:-:S03]  /*1ab90*/  ULDC.64 UR4, c[0x0][0x508] ;  /* 0x0001420000047ab9 */ /* 0x000fc60000000a00 */
[----:B------:R-:W-:-:S05]  /*1aba0*/  PLOP3.LUT P1, PT, PT, PT, UP0, 0x80, 0x0 ;  /* 0x000000000000781c */ /* 0x000fca0003f2f008 */
[----:B------:R-:W-:Y:S01]  /*1abb0*/  @UP0 UIMAD.WIDE UR4, UR21, UR6, UR4 ;  /* 0x00000006150402a5 */ /* 0x000fe2000f8e0204 */
[----:B------:R-:W-:-:S05]  /*1abc0*/  IMAD.MOV.U32 R4, RZ, RZ, c[0x0][0x388] ;  /* 0x0000e200ff047624 */ /* 0x000fca00078e00ff */
        /* <DEDUP_REMOVED lines=14> */
.L_x_689:
        /* <DEDUP_REMOVED lines=32> */
[----:B------:R-:W-:Y:S01]  /*1aeb0*/  UIMAD UR10, UR9, UR6, URZ ;  /* 0x00000006090a72a4 */ /* 0x000fe2000f8e023f */
[----:B------:R-:W-:Y:S01]  /*1aec0*/  IMAD R6, R39, 0x80, R6 ;  /* 0x0000008027067824 */ /* 0x000fe200078e0206 */
[----:B------:R-:W-:Y:S01]  /*1aed0*/  USEL UR21, UR21, URZ, !UP1 ;  /* 0x0000003f15157287 */ /* 0x000fe2000c800000 */
[----:B------:R-:W-:Y:S01]  /*1aee0*/  BSSY B0, `(.L_x_690) ;  /* 0x0000067000007945 */ /* 0x000fe20003800000 */
[----:B------:R-:W-:Y:S01]  /*1aef0*/  MOV R12, R5 ;  /* 0x00000005000c7202 */ /* 0x000fe20000000f00 */
[----:B------:R-:W-:Y:S01]  /*1af00*/  @P1 IMAD.HI.U32 R9, R5, c[0x0][0x4ec], RZ ;  /* 0x00013b0005091a27 */ /* 0x000fe200078e00ff */
[----:B------:R-:W-:-:S02]  /*1af10*/  UIMAD UR7, UR21, UR7, UR10 ;  /* 0x00000007150772a4 */ /* 0x000fc4000f8e020a */
[----:B------:R-:W-:Y:S02]  /*1af20*/  ULDC.64 UR4, c[0x0][0x3a0] ;  /* 0x0000e80000047ab9 */ /* 0x000fe40000000a00 */
[----:B------:R-:W-:Y:S01]  /*1af30*/  @P1 SHF.R.U32.HI R12, RZ, c[0x0][0x4f0], R9 ;  /* 0x00013c00ff0c1a19 */ /* 0x000fe20000011609 */
[----:B------:R-:W-:Y:S02]  /*1af40*/  UMOV UR10, UR18 ;  /* 0x00000012000a7c82 */ /* 0x000fe40008000000 */
[----:B------:R-:W-:Y:S01]  /*1af50*/  UIMAD.WIDE.U32 UR10, UR21, UR6, UR10 ;  /* 0x00000006150a72a5 */ /* 0x000fe2000f8e000a */
[--C-:B------:R-:W-:Y:S01]  /*1af60*/  SHF.R.S32.HI R9, RZ, 0x1f, R12.reuse ;  /* 0x0000001fff097819 */ /* 0x100fe2000001140c */
[----:B------:R-:W-:Y:S01]  /*1af70*/  IMAD.MOV R11, RZ, RZ, -R12 ;  /* 0x000000ffff0b7224 */ /* 0x000fe200078e0a0c */
[----:B------:R-:W-:Y:S02]  /*1af80*/  UIMAD.WIDE.U32 UR16, UR14, UR4, URZ ;  /* 0x000000040e1072a5 */ /* 0x000fe4000f8e003f */
[----:B------:R-:W-:Y:S01]  /*1af90*/  UIMAD UR4, UR15, UR4, URZ ;  /* 0x000000040f0472a4 */ /* 0x000fe2000f8e023f */
[----:B------:R-:W-:Y:S01]  /*1afa0*/  IMAD R11, R11, c[0x0][0x4e8], R5 ;  /* 0x00013a000b0b7a24 */ /* 0x000fe200078e0205 */
[----:B------:R-:W-:Y:S01]  /*1afb0*/  LEA.HI R5, R2, R0, RZ, 0x6 ;  /* 0x0000000002057211 */ /* 0x000fe200078f30ff */
[----:B------:R-:W-:Y:S01]  /*1afc0*/  IMAD.U32 R2, RZ, RZ, UR7 ;  /* 0x00000007ff027e24 */ /* 0x000fe2000f8e00ff */
[----:B------:R-:W-:Y:S01]  /*1afd0*/  IADD3 R12, P0, R12, UR10, RZ ;  /* 0x0000000a0c0c7c10 */ /* 0x000fe2000ff1e0ff */
[----:B------:R-:W-:Y:S01]  /*1afe0*/  IMAD.IADD R0, R0, 0x1, -R10 ;  /* 0x0000000100007824 */ /* 0x000fe200078e0a0a */
[----:B------:R-:W-:Y:S01]  /*1aff0*/  SHF.R.S32.HI R10, RZ, 0x1f, R11 ;  /* 0x0000001fff0a7819 */ /* 0x000fe2000001140b */
[----:B------:R-:W-:Y:S01]  /*1b000*/  UIMAD UR14, UR14, UR5, UR4 ;  /* 0x000000050e0e72a4 */ /* 0x000fe2000f8e0204 */
[----:B------:R-:W-:Y:S01]  /*1b010*/  IADD3.X R13, R9, UR11, R2, P0, !PT ;  /* 0x0000000b090d7c10 */ /* 0x000fe200087fe402 */
[----:B------:R-:W-:Y:S01]  /*1b020*/  IMAD R15, R0, 0x20, R3 ;  /* 0x00000020000f7824 */ /* 0x000fe200078e0203 */
[----:B------:R-:W-:Y:S01]  /*1b030*/  ULDC.64 UR4, c[0x0][0x3e8] ;  /* 0x0000fa0000047ab9 */ /* 0x000fe20000000a00 */
[----:B------:R-:W-:Y:S01]  /*1b040*/  IMAD R2, R10, c[0x0][0x488], RZ ;  /* 0x000122000a027a24 */ /* 0x000fe200078e02ff */
[----:B------:R-:W-:Y:S01]  /*1b050*/  UIADD3 UR15, UR17, UR14, URZ ;  /* 0x0000000e110f7290 */ /* 0x000fe2000fffe03f */
[----:B------:R-:W-:Y:S01]  /*1b060*/  IMAD.WIDE.U32 R12, R11, c[0x0][0x488], R12 ;  /* 0x000122000b0c7a25 */ /* 0x000fe200078e000c */
[----:B------:R-:W-:Y:S01]  /*1b070*/  UIMAD UR8, UR8, UR4, URZ ;  /* 0x00000004080872a4 */ /* 0x000fe2000f8e023f */
[----:B------:R-:W-:Y:S01]  /*1b080*/  SHF.L.U32 R0, R0, 0x3, RZ ;  /* 0x0000000300007819 */ /* 0x000fe200000006ff */
[----:B------:R-:W-:Y:S01]  /*1b090*/  UMOV UR14, UR16 ;  /* 0x00000010000e7c82 */ /* 0x000fe20008000000 */
[----:B------:R-:W-:Y:S01]  /*1b0a0*/  IMAD.SHL.U32 R9, R3, 0x40, RZ ;  /* 0x0000004003097824 */ /* 0x000fe200078e00ff */
[C---:B------:R-:W-:Y:S01]  /*1b0b0*/  LEA R10, P0, R12.reuse, c[0x0][0x450], 0x2 ;  /* 0x000114000c0a7a11 */ /* 0x040fe200078010ff */
[----:B------:R-:W-:Y:S01]  /*1b0c0*/  IMAD R11, R11, c[0x0][0x48c], R2 ;  /* 0x000123000b0b7a24 */ /* 0x000fe200078e0202 */
[----:B------:R-:W-:Y:S01]  /*1b0d0*/  UIMAD UR8, UR13, UR5, UR8 ;  /* 0x000000050d0872a4 */ /* 0x000fe2000f8e0208 */
[----:B------:R-:W-:Y:S01]  /*1b0e0*/  IMAD R15, R39, 0x80, R15 ;  /* 0x00000080270f7824 */ /* 0x000fe200078e020f */
[----:B------:R-:W-:Y:S01]  /*1b0f0*/  LOP3.LUT R9, R9, 0x1c0, RZ, 0xc0, !PT ;  /* 0x000001c009097812 */ /* 0x000fe200078ec0ff */
[----:B------:R-:W-:Y:S01]  /*1b100*/  IMAD.IADD R11, R13, 0x1, R11 ;  /* 0x000000010d0b7824 */ /* 0x000fe200078e020b */
[----:B------:R-:W-:Y:S01]  /*1b110*/  UIMAD.WIDE.U32 UR14, UR13, UR4, UR14 ;  /* 0x000000040d0e72a5 */ /* 0x000fe2000f8e000e */
[----:B------:R-:W-:Y:S01]  /*1b120*/  @P1 IMAD.HI.U32 R16, R15, c[0x0][0x4ec], RZ ;  /* 0x00013b000f101a27 */ /* 0x000fe200078e00ff */
[----:B------:R-:W-:Y:S01]  /*1b130*/  LOP3.LUT R2, R9, 0x38, R0, 0xf8, !PT ;  /* 0x0000003809027812 */ /* 0x000fe200078ef800 */
[----:B------:R-:W-:Y:S01]  /*1b140*/  ULDC.64 UR4, c[0x0][0x3f0] ;  /* 0x0000fc0000047ab9 */ /* 0x000fe20000000a00 */
[----:B------:R-:W-:Y:S01]  /*1b150*/  SHF.R.U32.HI R9, RZ, 0x3, R9 ;  /* 0x00000003ff097819 */ /* 0x000fe20000011609 */
[----:B------:R-:W-:Y:S01]  /*1b160*/  IMAD.MOV.U32 R14, RZ, RZ, R15 ;  /* 0x000000ffff0e7224 */ /* 0x000fe200078e000f */
[----:B------:R-:W-:Y:S01]  /*1b170*/  @P1 SHF.R.U32.HI R14, RZ, c[0x0][0x4f0], R16 ;  /* 0x00013c00ff0e1a19 */ /* 0x000fe20000011610 */
[----:B------:R-:W-:Y:S01]  /*1b180*/  UIADD3 UR15, UR15, UR8, URZ ;  /* 0x000000080f0f7290 */ /* 0x000fe2000fffe03f */
[----:B------:R-:W-:Y:S01]  /*1b190*/  LEA.HI.X R11, R12, c[0x0][0x454], R11, 0x2, P0 ;  /* 0x000115000c0b7a11 */ /* 0x000fe200000f140b */
[----:B------:R-:W-:Y:S01]  /*1b1a0*/  UIMAD UR9, UR9, UR4, URZ ;  /* 0x00000004090972a4 */ /* 0x000fe2000f8e023f */
        /* <DEDUP_REMOVED lines=58> */
.L_x_691:
[----:B------:R-:W-:Y:S05]  /*1b550*/  BSYNC B0 ;  /* 0x0000000000007941 */ /* 0x000fea0003800000 */
.L_x_690:
        /* <DEDUP_REMOVED lines=15> */
.L_x_693:
[----:B------:R-:W-:Y:S05]  /*1b650*/  BSYNC B0 ;  /* 0x0000000000007941 */ /* 0x000fea0003800000 */
.L_x_692:
        /* <DEDUP_REMOVED lines=15> */
.L_x_695:
[----:B------:R-:W-:Y:S05]  /*1b750*/  BSYNC B0 ;  /* 0x0000000000007941 */ /* 0x000fea0003800000 */
.L_x_694:
        /* <DEDUP_REMOVED lines=16> */
.L_x_688:
        /* <DEDUP_REMOVED lines=31> */
.L_x_696:
        /* <DEDUP_REMOVED lines=43> */
.L_x_698:
[----:B------:R-:W-:Y:S05]  /*1bd00*/  BSYNC B0 ;  /* 0x0000000000007941 */ /* 0x000fea0003800000 */
.L_x_697:
        /* <DEDUP_REMOVED lines=63> */
.L_x_700:
[----:B------:R-:W-:Y:S05]  /*1c100*/  BSYNC B0 ;  /* 0x0000000000007941 */ /* 0x000fea0003800000 */
.L_x_699:
        /* <DEDUP_REMOVED lines=15> */
.L_x_702:
[----:B------:R-:W-:Y:S05]  /*1c200*/  BSYNC B0 ;  /* 0x0000000000007941 */ /* 0x000fea0003800000 */
.L_x_701:
        /* <DEDUP_REMOVED lines=15> */
.L_x_704:
[----:B------:R-:W-:Y:S05]  /*1c300*/  BSYNC B0 ;  /* 0x0000000000007941 */ /* 0x000fea0003800000 */
.L_x_703:
        /* <DEDUP_REMOVED lines=16> */
.L_x_705:
        /* <DEDUP_REMOVED lines=15> */
.L_x_2175:


//--------------------- .text._ZN7cutlass13device_kernelIN5flash19enable_sm80_to_sm89INS1_16FlashAttnFwdSm80INS1_25CollectiveMainloopFwdSm80ILi4ELi1ELb0EN4cute5tupleIJNS5_1CILi128EEENS7_ILi64EEES8_EEELi128ENS_10bfloat16_tEfNS_4arch4Sm80ELb0ELb0ELb0ELb0ELb1ELb0ELb1ELb0EEENS1_21CollectiveEpilogueFwdINS6_IJS8_S8_S9_EEENS6_IJNS7_ILi1EEESH_SH_EEESB_SD_Li128ELb0ELb1ELb0ELb0EEENS1_19SingleTileSchedulerILb0ELb0ELb1ELi128EEEEEEEEEvNT_6ParamsE --------------------------
	.section	.text._ZN7cutlass13device_kernelIN5flash19enable_sm80_to_sm89INS1_16FlashAttnFwdSm80INS1_25CollectiveMainloopFwdSm80ILi4ELi1ELb0EN4cute5tupleIJNS5_1CILi128EEENS7_ILi64EEES8_EEELi128ENS_10bfloat16_tEfNS_4arch4Sm80ELb0ELb0ELb0ELb0ELb1ELb0ELb1ELb0EEENS1_21CollectiveEpilogueFwdINS6_IJS8_S8_S9_EEENS6_IJNS7_ILi1EEESH_SH_EEESB_SD_Li128ELb0ELb1ELb0ELb0EEENS1_19SingleTileSchedulerILb0ELb0ELb1ELi128EEEEEEEEEvNT_6ParamsE,"ax",@progbits
	.sectioninfo	@"SHI_REGISTERS=255"
	.align	128
.text._ZN7cutlass13device_kernelIN5flash19enable_sm80_to_sm89INS1_16FlashAttnFwdSm80INS1_25CollectiveMainloopFwdSm80ILi4ELi1ELb0EN4cute5tupleIJNS5_1CILi128EEENS7_ILi64EEES8_EEELi128ENS_10bfloat16_tEfNS_4arch4Sm80ELb0ELb0ELb0ELb0ELb1ELb0ELb1ELb0EEENS1_21CollectiveEpilogueFwdINS6_IJS8_S8_S9_EEENS6_IJNS7_ILi1EEESH_SH_EEESB_SD_Li128ELb0ELb1ELb0ELb0EEENS1_19SingleTileSchedulerILb0ELb0ELb1ELi128EEEEEEEEEvNT_6ParamsE:
        .type           _ZN7cutlass13device_kernelIN5flash19enable_sm80_to_sm89INS1_16FlashAttnFwdSm80INS1_25CollectiveMainloopFwdSm80ILi4ELi1ELb0EN4cute5tupleIJNS5_1CILi128EEENS7_ILi64EEES8_EEELi128ENS_10bfloat16_tEfNS_4arch4Sm80ELb0ELb0ELb0ELb0ELb1ELb0ELb1ELb0EEENS1_21CollectiveEpilogueFwdINS6_IJS8_S8_S9_EEENS6_IJNS7_ILi1EEESH_SH_EEESB_SD_Li128ELb0ELb1ELb0ELb0EEENS1_19SingleTileSchedulerILb0ELb0ELb1ELi128EEEEEEEEEvNT_6ParamsE,@function
        .size           _ZN7cutlass13device_kernelIN5flash19enable_sm80_to_sm89INS1_16FlashAttnFwdSm80INS1_25CollectiveMainloopFwdSm80ILi4ELi1ELb0EN4cute5tupleIJNS5_1CILi128EEENS7_ILi64EEES8_EEELi128ENS_10bfloat16_tEfNS_4arch4Sm80ELb0ELb0ELb0ELb0ELb1ELb0ELb1ELb0EEENS1_21CollectiveEpilogueFwdINS6_IJS8_S8_S9_EEENS6_IJNS7_ILi1EEESH_SH_EEESB_SD_Li128ELb0ELb1ELb0ELb0EEENS1_19SingleTileSchedulerILb0ELb0ELb1ELi128EEEEEEEEEvNT_6ParamsE,(.L_x_2176 - _ZN7cutlass13device_kernelIN5flash19enable_sm80_to_sm89INS1_16FlashAttnFwdSm80INS1_25CollectiveMainloopFwdSm80ILi4ELi1ELb0EN4cute5tupleIJNS5_1CILi128EEENS7_ILi64EEES8_EEELi128ENS_10bfloat16_tEfNS_4arch4Sm80ELb0ELb0ELb0ELb0ELb1ELb0ELb1ELb0EEENS1_21CollectiveEpilogueFwdINS6_IJS8_S8_S9_EEENS6_IJNS7_ILi1EEESH_SH_EEESB_SD_Li128ELb0ELb1ELb0ELb0EEENS1_19SingleTileSchedulerILb0ELb0ELb1ELi128EEEEEEEEEvNT_6ParamsE)
        .other          _ZN7cutlass13device_kernelIN5flash19enable_sm80_to_sm89INS1_16FlashAttnFwdSm80INS1_25CollectiveMainloopFwdSm80ILi4ELi1ELb0EN4cute5tupleIJNS5_1CILi128EEENS7_ILi64EEES8_EEELi128ENS_10bfloat16_tEfNS_4arch4Sm80ELb0ELb0ELb0ELb0ELb1ELb0ELb1ELb0EEENS1_21CollectiveEpilogueFwdINS6_IJS8_S8_S9_EEENS6_IJNS7_ILi1EEESH_SH_EEESB_SD_Li128ELb0ELb1ELb0ELb0EEENS1_19SingleTileSchedulerILb0ELb0ELb1ELi128EEEEEEEEEvNT_6ParamsE,@"STO_CUDA_ENTRY STV_DEFAULT"
_ZN7cutlass13device_kernelIN5flash19enable_sm80_to_sm89INS1_16FlashAttnFwdSm80INS1_25CollectiveMainloopFwdSm80ILi4ELi1ELb0EN4cute5tupleIJNS5_1CILi128EEENS7_ILi64EEES8_EEELi128ENS_10bfloat16_tEfNS_4arch4Sm80ELb0ELb0ELb0ELb0ELb1ELb0ELb1ELb0EEENS1_21CollectiveEpilogueFwdINS6_IJS8_S8_S9_EEENS6_IJNS7_ILi1EEESH_SH_EEESB_SD_Li128ELb0ELb1ELb0ELb0EEENS1_19SingleTileSchedulerILb0ELb0ELb1ELi128EEEEEEEEEvNT_6ParamsE:
[----:B------:R-:W-:-:S03]  /*0000*/  MOV R1, c[0x0][0x28] ;  /* 0x00000a0000017a02 */ /* 0x000fc60000000f00 */
[----:B------:R-:W1:Y:S01]  /*0010*/  S2UR UR11, SR_CTAID.Z ;  /* 0x00000000000b79c3 */ /* 0x000e620000002700 */
[----:B------:R-:W-:Y:S02]  /*0020*/  IADD3 R1, R1, -0x78, RZ ;  /* 0xffffff8801017810 */ /* 0x000fe40007ffe0ff */
[----:B-1----:R-:W-:-:S13]  /*0030*/  ISETP.LE.AND P0, PT, RZ, UR11, PT ;  /* 0x0000000bff007c0c */ /* 0x002fda000bf03270 */
[----:B------:R-:W-:Y:S05]  /*0040*/  @!P0 EXIT ;  /* 0x000000000000894d */ /* 0x000fea0003800000 */
[----:B------:R-:W-:Y:S02]  /*0050*/  ULDC.64 UR6, c[0x0][0x370] ;  /* 0x0000dc0000067ab9 */ /* 0x000fe40000000a00 */
[----:B------:R-:W-:Y:S02]  /*0060*/  ULDC.64 UR4, c[0x0][0x340] ;  /* 0x0000d00000047ab9 */ /* 0x000fe40000000a00 */
[----:B------:R-:W-:Y:S02]  /*0070*/  UISETP.NE.U32.AND UP1, UPT, URZ, UR6, UPT ;  /* 0x000000063f00728c */ /* 0x000fe4000bf25070 */
[----:B------:R-:W-:Y:S02]  /*0080*/  UISETP.NE.U32.AND UP0, UPT, URZ, UR4, UPT ;  /* 0x000000043f00728c */ /* 0x000fe4000bf05070 */
[----:B------:R-:W-:Y:S02]  /*0090*/  UISETP.NE.AND.EX UP1, UPT, URZ, UR7, UPT, UP1 ;  /* 0x000000073f00728c */ /* 0x000fe4000bf25310 */
[----:B------:R-:W-:-:S02]  /*00a0*/  UISETP.NE.AND.EX UP0, UPT, URZ, UR5, UPT, UP0 ;  /* 0x000000053f00728c */ /* 0x000fc4000bf05300 */
[----:B------:R-:W-:Y:S02]  /*00b0*/  ULDC.64 UR8, c[0x0][0x370] ;  /* 0x0000dc0000087ab9 */ /* 0x000fe40000000a00 */
[----:B------:R-:W-:Y:S01]  /*00c0*/  ULDC.64 UR6, c[0x0][0x340] ;  /* 0x0000d00000067ab9 */ /* 0x000fe20000000a00 */
[----:B------:R-:W-:Y:S01]  /*00d0*/  PLOP3.LUT P4, PT, PT, PT, UP1, 0x80, 0x0 ;  /* 0x000000000000781c */ /* 0x000fe20003f8f018 */
[----:B------:R-:W-:Y:S01]  /*00e0*/  ULDC.64 UR12, c[0x0][0x118] ;  /* 0x00004600000c7ab9 */ /* 0x000fe20000000a00 */
[----:B------:R-:W-:Y:S02]  /*00f0*/  PLOP3.LUT P2, PT, PT, PT, UP0, 0x80, 0x0 ;  /* 0x000000000000781c */ /* 0x000fe40003f4f008 */
[----:B------:R-:W-:Y:S02]  /*0100*/  @UP1 UMOV UR5, 0x4 ;  /* 0x0000000400051882 */ /* 0x000fe40000000000 */
[----:B------:R-:W-:Y:S02]  /*0110*/  @UP0 UMOV UR4, 0x4 ;  /* 0x0000000400040882 */ /* 0x000fe40000000000 */
[----:B------:R-:W-:-:S02]  /*0120*/  @UP1 UIMAD.WIDE UR8, UR11, UR5, UR8 ;  /* 0x000000050b0812a5 */ /* 0x000fc4000f8e0208 */
[----:B------:R-:W-:-:S04]  /*0130*/  @UP0 UIMAD.WIDE UR4, UR11, UR4, UR6 ;  /* 0x000000040b0402a5 */ /* 0x000fc8000f8e0206 */
[----:B------:R-:W-:Y:S02]  /*0140*/  IMAD.U32 R4, RZ, RZ, UR8 ;  /* 0x00000008ff047e24 */ /* 0x000fe4000f8e00ff */
[----:B------:R-:W-:Y:S02]  /*0150*/  IMAD.U32 R2, RZ, RZ, UR4 ;  /* 0x00000004ff027e24 */ /* 0x000fe4000f8e00ff */
[----:B------:R-:W-:Y:S02]  /*0160*/  IMAD.U32 R3, RZ, RZ, UR5 ;  /* 0x00000005ff037e24 */ /* 0x000fe4000f8e00ff */
[----:B------:R-:W-:Y:S01]  /*0170*/  IMAD.U32 R5, RZ, RZ, UR9 ;  /* 0x00000009ff057e24 */ /* 0x000fe2000f8e00ff */
[----:B------:R-:W1:Y:S01]  /*0180*/  S2R R156, SR_TID.X ;  /* 0x00000000009c7919 */ /* 0x000e620000002100 */
[----:B------:R-:W2:Y:S03]  /*0190*/  S2UR UR8, SR_CTAID.Y ;  /* 0x00000000000879c3 */ /* 0x000ea60000002600 */
[----:B------:R-:W3:Y:S01]  /*01a0*/  S2R R6, SR_CTAID.X ;  /* 0x0000000000067919 */ /* 0x000ee20000002500 */
[----:B------:R-:W-:Y:S01]  /*01b0*/  IMAD.MOV.U32 R17, RZ, RZ, c[0x0][0x2c4] ;  /* 0x0000b100ff117624 */ /* 0x000fe200078e00ff */
[----:B------:R-:W-:-:S02]  /*01c0*/  ULDC.64 UR4, c[0x0][0x1b8] ;  /* 0x00006e0000047ab9 */ /* 0x000fc40000000a00 */
[----:B------:R4:W5:Y:S02]  /*01d0*/  @P2 LDG.E R8, [R2.64] ;  /* 0x0000000c02082981 */ /* 0x000964000c1e1900 */
[----:B------:R-:W-:Y:S02]  /*01e0*/  ISETP.NE.AND P0, PT, R17, 0x1, PT ;  /* 0x000000011100780c */ /* 0x000fe40003f05270 */
[----:B------:R3:W5:Y:S01]  /*01f0*/  @P4 LDG.E R9, [R4.64] ;  /* 0x0000000c04094981 */ /* 0x000762000c1e1900 */
[----:B-1----:R-:W-:Y:S01]  /*0200*/  SHF.R.S32.HI R25, RZ, 0x1f, R156 ;  /* 0x0000001fff197819 */ /* 0x002fe2000001149c */
[----:B--2---:R-:W-:-:S03]  /*0210*/  USHF.R.S32.HI UR6, URZ, 0x1f, UR8 ;  /* 0x0000001f3f067899 */ /* 0x004fc60008011408 */
[----:B----4-:R-:W-:-:S04]  /*0220*/  LEA.HI R2, R25, R156, RZ, 0x3 ;  /* 0x0000009c19027211 */ /* 0x010fc800078f18ff */
[----:B------:R-:W-:Y:S02]  /*0230*/  LOP3.LUT R0, R2, 0xfffffff8, RZ, 0xc0, !PT ;  /* 0xfffffff802007812 */ /* 0x000fe400078ec0ff */
[----:B------:R-:W-:-:S03]  /*0240*/  SHF.R.S32.HI R18, RZ, 0x3, R2 ;  /* 0x00000003ff127819 */ /* 0x000fc60000011402 */
[----:B------:R-:W-:Y:S01]  /*0250*/  IMAD.IADD R21, R156, 0x1, -R0 ;  /* 0x000000019c157824 */ /* 0x000fe200078e0a00 */
[----:B------:R-:W-:-:S03]  /*0260*/  UIMAD UR7, UR6, UR4, URZ ;  /* 0x00000004060772a4 */ /* 0x000fc6000f8e023f */
[----:B------:R-:W-:Y:S01]  /*0270*/  IMAD R161, R21, 0x10, R18 ;  /* 0x0000001015a17824 */ /* 0x000fe200078e0212 */
[----:B------:R-:W-:Y:S02]  /*0280*/  UIMAD.WIDE.U32 UR14, UR8, UR4, URZ ;  /* 0x00000004080e72a5 */ /* 0x000fe4000f8e003f */
[----:B------:R-:W-:Y:S01]  /*0290*/  UIMAD UR7, UR8, UR5, UR7 ;  /* 0x00000005080772a4 */ /* 0x000fe2000f8e0207 */
[----:B---3--:R-:W-:Y:S01]  /*02a0*/  IMAD R7, R6, 0x80, R161 ;  /* 0x0000008006077824 */ /* 0x008fe200078e02a1 */
[----:B------:R-:W-:Y:S02]  /*02b0*/  USHF.R.S32.HI UR9, URZ, 0x1f, UR11 ;  /* 0x0000001f3f097899 */ /* 0x000fe4000801140b */
[----:B------:R-:W-:Y:S01]  /*02c0*/  ULDC.64 UR4, c[0x0][0x1c0] ;  /* 0x0000700000047ab9 */ /* 0x000fe20000000a00 */
[----:B------:R-:W-:Y:S01]  /*02d0*/  @P0 IMAD.HI.U32 R0, R7, c[0x0][0x2c8], RZ ;  /* 0x0000b20007000a27 */ /* 0x000fe200078e00ff */
[----:B------:R-:W-:Y:S02]  /*02e0*/  UIADD3 UR15, UR15, UR7, URZ ;  /* 0x000000070f0f7290 */ /* 0x000fe4000fffe03f */
[----:B------:R-:W-:Y:S01]  /*02f0*/  UIMAD UR9, UR9, UR4, URZ ;  /* 0x00000004090972a4 */ /* 0x000fe2000f8e023f */
[----:B------:R-:W-:Y:S01]  /*0300*/  IMAD.MOV.U32 R4, RZ, RZ, R7 ;  /* 0x000000ffff047224 */ /* 0x000fe200078e0007 */
[----:B------:R-:W-:-:S02]  /*0310*/  UIMAD.WIDE.U32 UR14, UR11, UR4, UR14 ;  /* 0x000000040b0e72a5 */ /* 0x000fc4000f8e000e */
[----:B------:R-:W-:Y:S01]  /*0320*/  UIMAD UR5, UR11, UR5, UR9 ;  /* 0x000000050b0572a4 */ /* 0x000fe2000f8e0209 */
[----:B------:R-:W-:-:S03]  /*0330*/  @P0 SHF.R.U32.HI R4, RZ, c[0x0][0x2cc], R0 ;  /* 0x0000b300ff040a19 */ /* 0x000fc60000011600 */
[----:B------:R-:W-:Y:S01]  /*0340*/  UIADD3 UR5, UR15, UR5, URZ ;  /* 0x000000050f057290 */ /* 0x000fe2000fffe03f */
[--C-:B------:R-:W-:Y:S01]  /*0350*/  SHF.R.S32.HI R0, RZ, 0x1f, R4.reuse ;  /* 0x0000001fff007819 */ /* 0x100fe20000011404 */
[----:B------:R-:W-:Y:S02]  /*0360*/  IMAD.U32 R3, RZ, RZ, UR15 ;  /* 0x0000000fff037e24 */ /* 0x000fe4000f8e00ff */
[----:B------:R-:W-:Y:S02]  /*0370*/  IMAD.U32 R2, RZ, RZ, UR14 ;  /* 0x0000000eff027e24 */ /* 0x000fe4000f8e00ff */
[----:B------:R-:W-:Y:S02]  /*0380*/  IMAD.U32 R3, RZ, RZ, UR5 ;  /* 0x00000005ff037e24 */ /* 0x000fe4000f8e00ff */
[----:B------:R-:W-:Y:S02]  /*0390*/  IMAD R0, R0, c[0x0][0x1b0], RZ ;  /* 0x00006c0000007a24 */ /* 0x000fe400078e02ff */
[----:B------:R-:W-:-:S02]  /*03a0*/  IMAD.MOV R5, RZ, RZ, -R4 ;  /* 0x000000ffff057224 */ /* 0x000fc400078e0a04 */
[----:B------:R-:W-:-:S04]  /*03b0*/  IMAD.WIDE.U32 R2, R4, c[0x0][0x1b0], R2 ;  /* 0x00006c0004027a25 */ /* 0x000fc800078e0002 */
[----:B------:R-:W-:Y:S02]  /*03c0*/  IMAD R4, R4, c[0x0][0x1b4], R0 ;  /* 0x00006d0004047a24 */ /* 0x000fe400078e0200 */
[----:B------:R-:W-:Y:S02]  /*03d0*/  IMAD R0, R5, c[0x0][0x2c4], R7 ;  /* 0x0000b10005007a24 */ /* 0x000fe400078e0207 */
[----:B------:R-:W-:-:S03]  /*03e0*/  IMAD.IADD R3, R3, 0x1, R4 ;  /* 0x0000000103037824 */ /* 0x000fc600078e0204 */
[----:B------:R-:W-:Y:S01]  /*03f0*/  SHF.R.S32.HI R4, RZ, 0x1f, R0 ;  /* 0x0000001fff047819 */ /* 0x000fe20000011400 */
[----:B------:R-:W-:-:S04]  /*0400*/  IMAD.MOV.U32 R162, RZ, RZ, c[0x0][0x2b8] ;  /* 0x0000ae00ffa27624 */ /* 0x000fc800078e00ff */
[----:B------:R-:W-:Y:S02]  /*0410*/  IMAD R4, R4, c[0x0][0x1a8], RZ ;  /* 0x00006a0004047a24 */ /* 0x000fe400078e02ff */
[----:B------:R-:W-:Y:S02]  /*0420*/  IMAD R19, R6, 0x80, R18 ;  /* 0x0000008006137824 */ /* 0x000fe400078e0212 */
[C---:B------:R-:W-:Y:S02]  /*0430*/  IMAD R4, R0.reuse, c[0x0][0x1ac], R4 ;  /* 0x00006b0000047a24 */ /* 0x040fe400078e0204 */
[----:B------:R-:W-:Y:S01]  /*0440*/  IMAD.WIDE.U32 R2, R0, c[0x0][0x1a8], R2 ;  /* 0x00006a0000027a25 */ /* 0x000fe200078e0002 */
[----:B------:R-:W-:-:S03]  /*0450*/  ISETP.NE.AND P1, PT, R162, 0x1, PT ;  /* 0x00000001a200780c */ /* 0x000fc60003f25270 */
[----:B------:R-:W-:Y:S01]  /*0460*/  IMAD.SHL.U32 R6, R18, 0x40, RZ ;  /* 0x0000004012067824 */ /* 0x000fe200078e00ff */
[----:B------:R-:W-:Y:S01]  /*0470*/  IADD3 R5, R19, 0x10, RZ ;  /* 0x0000001013057810 */ /* 0x000fe20007ffe0ff */
[----:B------:R-:W-:Y:S01]  /*0480*/  IMAD R17, R17, c[0x0][0x168], RZ ;  /* 0x00005a0011117a24 */ /* 0x000fe200078e02ff */
[----:B------:R-:W-:Y:S01]  /*0490*/  LEA R15, P1, R2, c[0x0][0x160], 0x1 ;  /* 0x00005800020f7a11 */ /* 0x000fe200078208ff */
[----:B------:R-:W-:Y:S01]  /*04a0*/  IMAD.IADD R3, R3, 0x1, R4 ;  /* 0x0000000103037824 */ /* 0x000fe200078e0204 */
[----:B------:R-:W-:Y:S01]  /*04b0*/  LOP3.LUT R0, R6, 0x1c0, RZ, 0xc0, !PT ;  /* 0x000001c006007812 */ /* 0x000fe200078ec0ff */
[----:B------:R-:W-:Y:S01]  /*04c0*/  IMAD.SHL.U32 R159, R21, 0x8, RZ ;  /* 0x00000008159f7824 */ /* 0x000fe200078e00ff */
[----:B------:R-:W-:Y:S02]  /*04d0*/  ISETP.GE.AND P0, PT, R5, R17, PT ;  /* 0x000000110500720c */ /* 0x000fe40003f06270 */
[----:B------:R-:W-:Y:S02]  /*04e0*/  LEA.HI.X R14, R2, c[0x0][0x164], R3, 0x1, P1 ;  /* 0x00005900020e7a11 */ /* 0x000fe400008f0c03 */
[----:B------:R-:W-:-:S02]  /*04f0*/  IADD3 R5, R19, 0x20, RZ ;  /* 0x0000002013057810 */ /* 0x000fc40007ffe0ff */
[----:B------:R-:W-:Y:S02]  /*0500*/  SHF.R.U32.HI R2, RZ, 0x3, R0 ;  /* 0x00000003ff027819 */ /* 0x000fe40000011600 */
[----:B------:R-:W-:Y:S02]  /*0510*/  LOP3.LUT R0, R0, 0x38, R159, 0xf8, !PT ;  /* 0x0000003800007812 */ /* 0x000fe400078ef89f */
[-C--:B------:R-:W-:Y:S01]  /*0520*/  ISETP.GE.AND P1, PT, R19, R17.reuse, PT ;  /* 0x000000111300720c */ /* 0x080fe20003f26270 */
[----:B------:R-:W-:Y:S01]  /*0530*/  SHFL.IDX PT, R4, R15, RZ, 0x181f ;  /* 0x00181fff0f047589 */ /* 0x000fe200000e0000 */
[----:B------:R-:W-:Y:S02]  /*0540*/  ISETP.GE.AND P3, PT, R5, R17, PT ;  /* 0x000000110500720c */ /* 0x000fe40003f66270 */
[----:B------:R-:W-:Y:S01]  /*0550*/  LOP3.LUT R6, R0, R2, RZ, 0x3c, !PT ;  /* 0x0000000200067212 */ /* 0x000fe200078e3cff */
[----:B------:R-:W1:Y:S01]  /*0560*/  SHFL.IDX PT, R5, R14, RZ, 0x181f ;  /* 0x00181fff0e057589 */ /* 0x000e6200000e0000 */
[----:B------:R-:W-:-:S03]  /*0570*/  LEA.HI R0, R25, R156, RZ, 0x6 ;  /* 0x0000009c19007211 */ /* 0x000fc600078f30ff */
[----:B------:R-:W-:Y:S02]  /*0580*/  SHFL.IDX PT, R2, R15, 0x1, 0x181f ;  /* 0x00381f000f027f89 */ /* 0x000fe400000e0000 */
[----:B------:R-:W-:Y:S02]  /*0590*/  IMAD.SHL.U32 R0, R0, 0x8, RZ ;  /* 0x0000000800007824 */ /* 0x000fe400078e00ff */
[----:B------:R-:W2:Y:S01]  /*05a0*/  SHFL.IDX PT, R3, R14, 0x1, 0x181f ;  /* 0x00381f000e037f89 */ /* 0x000ea200000e0000 */
[----:B------:R-:W-:Y:S02]  /*05b0*/  IADD3 R160, R159, 0x40, RZ ;  /* 0x000000409fa07810 */ /* 0x000fe40007ffe0ff */
[----:B------:R-:W-:Y:S02]  /*05c0*/  LOP3.LUT R158, R6, 0xfffffe00, R0, 0xf8, !PT ;  /* 0xfffffe00069e7812 */ /* 0x000fe400078ef800 */
[----:B------:R-:W-:-:S04]  /*05d0*/  @!P1 SHF.R.S32.HI R0, RZ, 0x1f, R160 ;  /* 0x0000001fff009819 */ /* 0x000fc800000114a0 */
[-C--:B------:R-:W-:Y:S01]  /*05e0*/  @!P1 LEA.HI R0, R0, R160.reuse, RZ, 0x3 ;  /* 0x000000a000009211 */ /* 0x080fe200078f18ff */
[----:B------:R-:W-:Y:S01]  /*05f0*/  UMOV UR10, URZ ;  /* 0x0000003f000a7c82 */ /* 0x000fe20008000000 */
[----:B------:R-:W-:Y:S02]  /*0600*/  @!P0 SHF.R.S32.HI R6, RZ, 0x1f, R160 ;  /* 0x0000001fff068819 */ /* 0x000fe400000114a0 */
[----:B------:R-:W-:Y:S01]  /*0610*/  ISETP.GE.AND P6, PT, R160, c[0x0][0x198], PT ;  /* 0x00006600a0007a0c */ /* 0x000fe20003fc6270 */
[----:B------:R-:W-:Y:S01]  /*0620*/  STL [R1+0x24], R161 ;  /* 0x000024a101007387 */ /* 0x000fe20000100800 */
[----:B------:R-:W-:Y:S02]  /*0630*/  @!P1 LOP3.LUT R0, R0, 0xfffffff8, RZ, 0xc0, !PT ;  /* 0xfffffff800009812 */ /* 0x000fe400078ec0ff */
[----:B------:R-:W-:Y:S01]  /*0640*/  @!P0 LEA.HI R6, R6, R160, RZ, 0x3 ;  /* 0x000000a006068211 */ /* 0x000fe200078f18ff */
[----:B------:R3:W-:Y:S01]  /*0650*/  STL [R1+0x40], R7 ;  /* 0x0000400701007387 */ /* 0x0007e20000100800 */
[----:B------:R-:W-:-:S02]  /*0660*/  @!P1 IMAD.SHL.U32 R12, R158, 0x2, RZ ;  /* 0x000000029e0c9824 */ /* 0x000fc400078e00ff */
[----:B-1----:R-:W-:Y:S01]  /*0670*/  @!P1 IMAD.WIDE R10, R0, 0x2, R4 ;  /* 0x00000002000a9825 */ /* 0x002fe200078e0204 */
[----:B------:R-:W-:-:S03]  /*0680*/  @!P0 LOP3.LUT R0, R6, 0xfffffff8, RZ, 0xc0, !PT ;  /* 0xfffffff806008812 */ /* 0x000fc600078ec0ff */
[----:B------:R-:W-:-:S04]  /*0690*/  @!P1 IMAD.WIDE R4, R159, 0x2, R4 ;  /* 0x000000029f049825 */ /* 0x000fc800078e0204 */
[----:B------:R-:W-:Y:S01]  /*06a0*/  @!P0 IMAD.SHL.U32 R13, R158, 0x2, RZ ;  /* 0x000000029e0d8824 */ /* 0x000fe200078e00ff */
[----:B---3--:R-:W-:-:S04]  /*06b0*/  IADD3 R7, R19, 0x30, RZ ;  /* 0x0000003013077810 */ /* 0x008fc80007ffe0ff */
[----:B------:R-:W-:Y:S01]  /*06c0*/  ISETP.GE.AND P5, PT, R7, R17, PT ;  /* 0x000000110700720c */ /* 0x000fe20003fa6270 */
[----:B--2---:R-:W-:-:S04]  /*06d0*/  @!P0 IMAD.WIDE R6, R159, 0x2, R2 ;  /* 0x000000029f068825 */ /* 0x004fc800078e0202 */
[----:B------:R-:W-:Y:S01]  /*06e0*/  @!P0 IMAD.WIDE R2, R0, 0x2, R2 ;  /* 0x0000000200028825 */ /* 0x000fe200078e0202 */
[----:B------:R-:W-:-:S04]  /*06f0*/  @!P3 SHF.R.S32.HI R0, RZ, 0x1f, R160 ;  /* 0x0000001fff00b819 */ /* 0x000fc800000114a0 */
[----:B------:R-:W-:Y:S02]  /*0700*/  @!P3 LEA.HI R0, R0, R160, RZ, 0x3 ;  /* 0x000000a00000b211 */ /* 0x000fe400078f18ff */
[----:B------:R-:W-:Y:S02]  /*0710*/  IADD3 R16, R19, 0x40, RZ ;  /* 0x0000004013107810 */ /* 0x000fe40007ffe0ff */
[----:B------:R-:W-:Y:S01]  /*0720*/  @!P3 LOP3.LUT R0, R0, 0xfffffff8, RZ, 0xc0, !PT ;  /* 0xfffffff80000b812 */ /* 0x000fe200078ec0ff */
[----:B------:R-:W-:Y:S02]  /*0730*/  ULDC UR4, c[0x0][0x2ac] ;  /* 0x0000ab0000047ab9 */ /* 0x000fe40000000800 */
[----:B------:R-:W-:Y:S02]  /*0740*/  ULDC UR7, c[0x0][0x1d0] ;  /* 0x0000740000077ab9 */ /* 0x000fe40000000800 */
[----:B------:R-:W-:-:S04]  /*0750*/  UIMAD UR7, UR4, UR7, 0x3f ;  /* 0x0000003f040774a4 */ /* 0x000fc8000f8e0207 */
[----:B------:R-:W-:-:S04]  /*0760*/  USHF.R.S32.HI UR5, URZ, 0x1f, UR7 ;  /* 0x0000001f3f057899 */ /* 0x000fc80008011407 */
[----:B------:R-:W-:-:S04]  /*0770*/  ULEA.HI UR7, UR5, UR7, URZ, 0x6 ;  /* 0x0000000705077291 */ /* 0x000fc8000f8f303f */
[----:B------:R-:W-:Y:S02]  /*0780*/  USHF.R.S32.HI UR7, URZ, 0x6, UR7 ;  /* 0x000000063f077899 */ /* 0x000fe40008011407 */
[----:B------:R-:W-:Y:S02]  /*0790*/  ULDC UR9, c[0x0][0x1d0] ;  /* 0x0000740000097ab9 */ /* 0x000fe40000000800 */
[----:B------:R-:W-:-:S03]  /*07a0*/  UIMAD UR9, UR4, UR9, URZ ;  /* 0x00000009040972a4 */ /* 0x000fc6000f8e023f */
[----:B------:R-:W-:Y:S01]  /*07b0*/  ULDC.64 UR4, c[0x0][0x2b0] ;  /* 0x0000ac0000047ab9 */ /* 0x000fe20000000a00 */
[----:B-----5:R1:W2:Y:S01]  /*07c0*/  @P2 R2UR UR16, R8 ;  /* 0x00000000081023c2 */ /* 0x0202a200000e0000 */
[----:B------:R-:W-:-:S07]  /*07d0*/  ISETP.GE.AND P2, PT, R159, c[0x0][0x198], PT ;  /* 0x000066009f007a0c */ /* 0x000fce0003f46270 */
[----:B------:R3:W4:Y:S06]  /*07e0*/  @P4 R2UR UR10, R9 ;  /* 0x00000000090a43c2 */ /* 0x00072c00000e0000 */
[----:B------:R5:W-:Y:S04]  /*07f0*/  @!P1 LDGSTS.E.BYPASS.LTC128B.128 [R12+0x8100], [R4.64], !P2 ;  /* 0x08100000040c9fae */ /* 0x000be8000d101d4c */
[----:B------:R2:W-:Y:S04]  /*0800*/  @!P1 LDGSTS.E.BYPASS.LTC128B.128 [R12+0xc100], [R10.64], !P6 ;  /* 0x0c1000000a0c9fae */ /* 0x0005e8000f101d4c */
[----:B------:R2:W-:Y:S04]  /*0810*/  @!P0 LDGSTS.E.BYPASS.LTC128B.128 [R13+0x8900], [R6.64], !P2 ;  /* 0x08900000060d8fae */ /* 0x0005e8000d101d4c */
[----:B-1----:R-:W-:Y:S04]  /*0820*/  SHFL.IDX PT, R8, R15, 0x2, 0x181f ;  /* 0x00581f000f087f89 */ /* 0x002fe800000e0000 */
[----:B------:R1:W-:Y:S04]  /*0830*/  @!P0 LDGSTS.E.BYPASS.LTC128B.128 [R13+0xc900], [R2.64], !P6 ;  /* 0x0c900000020d8fae */ /* 0x0003e8000f101d4c */
[----:B---3--:R-:W3:Y:S01]  /*0840*/  SHFL.IDX PT, R9, R14, 0x2, 0x181f ;  /* 0x00581f000e097f89 */ /* 0x008ee200000e0000 */
[----:B------:R-:W-:-:S03]  /*0850*/  ISETP.GE.AND P0, PT, R159, c[0x0][0x198], PT ;  /* 0x000066009f007a0c */ /* 0x000fc60003f06270 */
[----:B--2---:R-:W-:Y:S04]  /*0860*/  SHFL.IDX PT, R6, R15, 0x3, 0x181f ;  /* 0x00781f000f067f89 */ /* 0x004fe800000e0000 */
[----:B------:R-:W2:Y:S01]  /*0870*/  SHFL.IDX PT, R7, R14, 0x3, 0x181f ;  /* 0x00781f000e077f89 */ /* 0x000ea200000e0000 */
[----:B-----5:R-:W-:Y:S02]  /*0880*/  IADD3 R5, R19, 0x50, RZ ;  /* 0x0000005013057810 */ /* 0x020fe40007ffe0ff */
[----:B------:R-:W-:Y:S01]  /*0890*/  @!P5 SHF.R.S32.HI R4, RZ, 0x1f, R160 ;  /* 0x0000001fff04d819 */ /* 0x000fe200000114a0 */
[----:B-1----:R-:W-:Y:S02]  /*08a0*/  @!P3 IMAD.SHL.U32 R13, R158, 0x2, RZ ;  /* 0x000000029e0db824 */ /* 0x002fe400078e00ff */
[----:B---3--:R-:W-:Y:S01]  /*08b0*/  @!P3 IMAD.WIDE R2, R159, 0x2, R8 ;  /* 0x000000029f02b825 */ /* 0x008fe200078e0208 */
[----:B------:R-:W-:-:S03]  /*08c0*/  ISETP.GE.AND P4, PT, R16, R17, PT ;  /* 0x000000111000720c */ /* 0x000fc60003f86270 */
[----:B------:R-:W-:Y:S01]  /*08d0*/  @!P3 IMAD.WIDE R10, R0, 0x2, R8 ;  /* 0x00000002000ab825 */ /* 0x000fe200078e0208 */
[----:B------:R-:W-:Y:S01]  /*08e0*/  @!P5 LEA.HI R0, R4, R160, RZ, 0x3 ;  /* 0x000000a00400d211 */ /* 0x000fe200078f18ff */
[----:B------:R1:W-:Y:S01]  /*08f0*/  @!P3 LDGSTS.E.BYPASS.LTC128B.128 [R13+0x9100], [R2.64], !P0 ;  /* 0x09100000020dbfae */ /* 0x0003e2000c101d4c */
[----:B------:R-:W-:-:S03]  /*0900*/  ISETP.GE.AND P2, PT, R5, R17, PT ;  /* 0x000000110500720c */ /* 0x000fc60003f46270 */
[----:B------:R-:W-:Y:S01]  /*0910*/  SHFL.IDX PT, R4, R15, 0x4, 0x181f ;  /* 0x00981f000f047f89 */ /* 0x000fe200000e0000 */
[----:B------:R-:W-:-:S03]  /*0920*/  @!P5 LOP3.LUT R12, R0, 0xfffffff8, RZ, 0xc0, !PT ;  /* 0xfffffff8000cd812 */ /* 0x000fc600078ec0ff */
[----:B------:R-:W3:Y:S01]  /*0930*/  SHFL.IDX PT, R5, R14, 0x4, 0x181f ;  /* 0x00981f000e057f89 */ /* 0x000ee200000e0000 */
[----:B------:R-:W-:Y:S02]  /*0940*/  @!P5 IMAD.SHL.U32 R0, R158, 0x2, RZ ;  /* 0x000000029e00d824 */ /* 0x000fe400078e00ff */
[C-C-:B--2---:R-:W-:Y:S01]  /*0950*/  @!P5 IMAD.WIDE R8, R159.reuse, 0x2, R6.reuse ;  /* 0x000000029f08d825 */ /* 0x144fe200078e0206 */
[----:B------:R2:W-:Y:S03]  /*0960*/  @!P3 LDGSTS.E.BYPASS.LTC128B.128 [R13+0xd100], [R10.64], !P6 ;  /* 0x0d1000000a0dbfae */ /* 0x0005e6000f101d4c */
[----:B------:R-:W-:Y:S01]  /*0970*/  @!P5 IMAD.WIDE R6, R12, 0x2, R6 ;  /* 0x000000020c06d825 */ /* 0x000fe200078e0206 */
[----:B------:R5:W-:Y:S04]  /*0980*/  @!P5 LDGSTS.E.BYPASS.LTC128B.128 [R0+0x9900], [R8.64], !P0 ;  /* 0x099000000800dfae */ /* 0x000be8000c101d4c */
[----:B------:R2:W-:Y:S04]  /*0990*/  @!P5 LDGSTS.E.BYPASS.LTC128B.128 [R0+0xd900], [R6.64], !P6 ;  /* 0x0d9000000600dfae */ /* 0x0005e8000f101d4c */
[----:B-1----:R-:W-:Y:S04]  /*09a0*/  SHFL.IDX PT, R2, R15, 0x5, 0x181f ;  /* 0x00b81f000f027f89 */ /* 0x002fe800000e0000 */
[----:B------:R-:W1:Y:S01]  /*09b0*/  SHFL.IDX PT, R3, R14, 0x5, 0x181f ;  /* 0x00b81f000e037f89 */ /* 0x000e6200000e0000 */
[----:B------:R-:W-:-:S02]  /*09c0*/  ISETP.GE.AND P5, PT, R159, c[0x0][0x198], PT ;  /* 0x000066009f007a0c */ /* 0x000fc40003fa6270 */
[--C-:B-----5:R-:W-:Y:S02]  /*09d0*/  @!P4 SHF.R.S32.HI R8, RZ, 0x1f, R160.reuse ;  /* 0x0000001fff08c819 */ /* 0x120fe400000114a0 */
[----:B--2---:R-:W-:Y:S02]  /*09e0*/  @!P2 SHF.R.S32.HI R0, RZ, 0x1f, R160 ;  /* 0x0000001fff00a819 */ /* 0x004fe400000114a0 */
[-C--:B------:R-:W-:Y:S02]  /*09f0*/  @!P4 LEA.HI R6, R8, R160.reuse, RZ, 0x3 ;  /* 0x000000a00806c211 */ /* 0x080fe400078f18ff */
[----:B------:R-:W-:Y:S02]  /*0a00*/  @!P2 LEA.HI R0, R0, R160, RZ, 0x3 ;  /* 0x000000a00000a211 */ /* 0x000fe400078f18ff */
[----:B------:R-:W-:Y:S02]  /*0a10*/  IADD3 R9, R19, 0x70, RZ ;  /* 0x0000007013097810 */ /* 0x000fe40007ffe0ff */
[----:B------:R-:W-:-:S02]  /*0a20*/  @!P4 LOP3.LUT R6, R6, 0xfffffff8, RZ, 0xc0, !PT ;  /* 0xfffffff80606c812 */ /* 0x000fc400078ec0ff */
[----:B------:R-:W-:Y:S02]  /*0a30*/  @!P2 LOP3.LUT R7, R0, 0xfffffff8, RZ, 0xc0, !PT ;  /* 0xfffffff80007a812 */ /* 0x000fe400078ec0ff */
[----:B------:R-:W-:Y:S01]  /*0a40*/  ISETP.GE.AND P0, PT, R9, R17, PT ;  /* 0x000000110900720c */ /* 0x000fe20003f06270 */
[----:B---3--:R-:W-:Y:S01]  /*0a50*/  @!P4 IMAD.WIDE R8, R6, 0x2, R4 ;  /* 0x000000020608c825 */ /* 0x008fe200078e0204 */
[----:B------:R-:W-:-:S03]  /*0a60*/  IADD3 R16, R19, 0x60, RZ ;  /* 0x0000006013107810 */ /* 0x000fc60007ffe0ff */
[----:B------:R-:W-:Y:S02]  /*0a70*/  @!P4 IMAD.SHL.U32 R0, R158, 0x2, RZ ;  /* 0x000000029e00c824 */ /* 0x000fe400078e00ff */
[----:B------:R-:W-:-:S04]  /*0a80*/  @!P4 IMAD.WIDE R4, R159, 0x2, R4 ;  /* 0x000000029f04c825 */ /* 0x000fc800078e0204 */
[--C-:B-1----:R-:W-:Y:S01]  /*0a90*/  @!P2 IMAD.WIDE R6, R7, 0x2, R2.reuse ;  /* 0x000000020706a825 */ /* 0x102fe200078e0202 */
[----:B------:R-:W-:Y:S01]  /*0aa0*/  ISETP.GE.AND P1, PT, R16, R17, PT ;  /* 0x000000111000720c */ /* 0x000fe20003f26270 */
[----:B------:R1:W-:Y:S02]  /*0ab0*/  @!P4 LDGSTS.E.BYPASS.LTC128B.128 [R0+0xa100], [R4.64], !P5 ;  /* 0x0a1000000400cfae */ /* 0x0003e4000e901d4c */
[----:B------:R-:W-:Y:S02]  /*0ac0*/  @!P2 IMAD.SHL.U32 R10, R158, 0x2, RZ ;  /* 0x000000029e0aa824 */ /* 0x000fe400078e00ff */
[----:B------:R-:W-:Y:S01]  /*0ad0*/  @!P2 IMAD.WIDE R2, R159, 0x2, R2 ;  /* 0x000000029f02a825 */ /* 0x000fe200078e0202 */
[----:B------:R2:W-:Y:S03]  /*0ae0*/  @!P4 LDGSTS.E.BYPASS.LTC128B.128 [R0+0xe100], [R8.64], !P6 ;  /* 0x0e1000000800cfae */ /* 0x0005e6000f101d4c */
[----:B------:R-:W-:Y:S01]  /*0af0*/  IMAD.U32 R11, RZ, RZ, UR7 ;  /* 0x00000007ff0b7e24 */ /* 0x000fe2000f8e00ff */
[----:B------:R3:W-:Y:S01]  /*0b00*/  @!P2 LDGSTS.E.BYPASS.LTC128B.128 [R10+0xa900], [R2.64], !P5 ;  /* 0x0a900000020aafae */ /* 0x0007e2000e901d4c */
[----:B------:R-:W-:-:S02]  /*0b10*/  ISETP.NE.AND P3, PT, R162, 0x1, PT ;  /* 0x00000001a200780c */ /* 0x000fc40003f65270 */
[----:B------:R-:W-:Y:S01]  /*0b20*/  IMAD R11, R11, 0x40, R161 ;  /* 0x000000400b0b7824 */ /* 0x000fe200078e02a1 */
[----:B------:R5:W-:Y:S04]  /*0b30*/  @!P2 LDGSTS.E.BYPASS.LTC128B.128 [R10+0xe900], [R6.64], !P6 ;  /* 0x0e900000060aafae */ /* 0x000be8000f101d4c */
[----:B-1----:R-:W-:Y:S04]  /*0b40*/  SHFL.IDX PT, R4, R15, 0x6, 0x181f ;  /* 0x00d81f000f047f89 */ /* 0x002fe800000e0000 */
[----:B------:R-:W1:Y:S04]  /*0b50*/  SHFL.IDX PT, R5, R14, 0x6, 0x181f ;  /* 0x00d81f000e057f89 */ /* 0x000e6800000e0000 */
[----:B---3--:R-:W-:Y:S04]  /*0b60*/  SHFL.IDX PT, R2, R15, 0x7, 0x181f ;  /* 0x00f81f000f027f89 */ /* 0x008fe800000e0000 */
[----:B------:R3:W3:Y:S01]  /*0b70*/  SHFL.IDX PT, R3, R14, 0x7, 0x181f ;  /* 0x00f81f000e037f89 */ /* 0x0006e200000e0000 */
[----:B--2---:R-:W-:-:S02]  /*0b80*/  IADD3 R0, R11, -0x40, RZ ;  /* 0xffffffc00b007810 */ /* 0x004fc40007ffe0ff */
[--C-:B-----5:R-:W-:Y:S02]  /*0b90*/  @!P1 SHF.R.S32.HI R7, RZ, 0x1f, R160.reuse ;  /* 0x0000001fff079819 */ /* 0x120fe400000114a0 */
[----:B----4-:R-:W-:Y:S02]  /*0ba0*/  IADD3 R13, R0, UR10, RZ ;  /* 0x0000000a000d7c10 */ /* 0x010fe4000fffe0ff */
[----:B------:R-:W-:Y:S02]  /*0bb0*/  @!P0 SHF.R.S32.HI R6, RZ, 0x1f, R160 ;  /* 0x0000001fff068819 */ /* 0x000fe400000114a0 */
[-C--:B------:R-:W-:Y:S01]  /*0bc0*/  @!P1 LEA.HI R7, R7, R160.reuse, RZ, 0x3 ;  /* 0x000000a007079211 */ /* 0x080fe200078f18ff */
[----:B------:R-:W-:Y:S01]  /*0bd0*/  @P3 IMAD.HI.U32 R8, R13, c[0x0][0x2bc], RZ ;  /* 0x0000af000d083a27 */ /* 0x000fe200078e00ff */
[----:B------:R-:W-:Y:S02]  /*0be0*/  @!P0 LEA.HI R6, R6, R160, RZ, 0x3 ;  /* 0x000000a006068211 */ /* 0x000fe400078f18ff */
[----:B------:R-:W-:-:S02]  /*0bf0*/  @!P1 LOP3.LUT R7, R7, 0xfffffff8, RZ, 0xc0, !PT ;  /* 0xfffffff807079812 */ /* 0x000fc400078ec0ff */
[----:B------:R-:W-:Y:S01]  /*0c00*/  ISETP.GE.AND P2, PT, R0, UR9, PT ;  /* 0x0000000900007c0c */ /* 0x000fe2000bf46270 */
[----:B------:R-:W-:Y:S01]  /*0c10*/  IMAD.MOV.U32 R0, RZ, RZ, R13 ;  /* 0x000000ffff007224 */ /* 0x000fe200078e000d */
[----:B------:R-:W-:Y:S02]  /*0c20*/  @!P0 LOP3.LUT R16, R6, 0xfffffff8, RZ, 0xc0, !PT ;  /* 0xfffffff806108812 */ /* 0x000fe400078ec0ff */
[----:B------:R-:W-:Y:S01]  /*0c30*/  @P3 SHF.R.U32.HI R0, RZ, c[0x0][0x2c0], R8 ;  /* 0x0000b000ff003a19 */ /* 0x000fe20000011608 */
[----:B-1----:R-:W-:-:S04]  /*0c40*/  @!P1 IMAD.WIDE R8, R159, 0x2, R4 ;  /* 0x000000029f089825 */ /* 0x002fc800078e0204 */
[C---:B---3--:R-:W-:Y:S02]  /*0c50*/  @!P1 IMAD.SHL.U32 R14, R158.reuse, 0x2, RZ ;  /* 0x000000029e0e9824 */ /* 0x048fe400078e00ff */
[----:B------:R-:W-:Y:S01]  /*0c60*/  @!P1 IMAD.WIDE R10, R7, 0x2, R4 ;  /* 0x00000002070a9825 */ /* 0x000fe200078e0204 */
[----:B------:R-:W-:Y:S02]  /*0c70*/  @!UP0 UMOV UR16, UR11 ;  /* 0x0000000b00108c82 */ /* 0x000fe40008000000 */
[----:B------:R1:W-:Y:S01]  /*0c80*/  @!P1 LDGSTS.E.BYPASS.LTC128B.128 [R14+0xb100], [R8.64], !P5 ;  /* 0x0b100000080e9fae */ /* 0x0003e2000e901d4c */
[----:B------:R-:W-:Y:S02]  /*0c90*/  @!P0 IMAD.SHL.U32 R12, R158, 0x2, RZ ;  /* 0x000000029e0c8824 */ /* 0x000fe400078e00ff */
[--C-:B------:R-:W-:Y:S01]  /*0ca0*/  @!P0 IMAD.WIDE R4, R159, 0x2, R2.reuse ;  /* 0x000000029f048825 */ /* 0x100fe200078e0202 */
[----:B------:R-:W-:Y:S01]  /*0cb0*/  USHF.R.S32.HI UR11, URZ, 0x1f, UR16 ;  /* 0x0000001f3f0b7899 */ /* 0x000fe20008011410 */
[----:B------:R2:W-:Y:S02]  /*0cc0*/  @!P1 LDGSTS.E.BYPASS.LTC128B.128 [R14+0xf100], [R10.64], !P6 ;  /* 0x0f1000000a0e9fae */ /* 0x0005e4000f101d4c */
[----:B------:R-:W-:Y:S01]  /*0cd0*/  @!P0 IMAD.WIDE R2, R16, 0x2, R2 ;  /* 0x0000000210028825 */ /* 0x000fe200078e0202 */
[----:B------:R-:W-:Y:S01]  /*0ce0*/  ISETP.GT.OR P2, PT, R161, 0x3f, P2 ;  /* 0x0000003fa100780c */ /* 0x000fe20001744670 */
[----:B------:R3:W-:Y:S01]  /*0cf0*/  @!P0 LDGSTS.E.BYPASS.LTC128B.128 [R12+0xb900], [R4.64], !P5 ;  /* 0x0b900000040c8fae */ /* 0x0007e2000e901d4c */
[----:B------:R-:W-:-:S03]  /*0d00*/  UIMAD UR11, UR11, UR4, URZ ;  /* 0x000000040b0b72a4 */ /* 0x000fc6000f8e023f */
[----:B------:R4:W-:Y:S04]  /*0d10*/  @!P0 LDGSTS.E.BYPASS.LTC128B.128 [R12+0xf900], [R2.64], !P6 ;  /* 0x0f900000020c8fae */ /* 0x0009e8000f101d4c */
[----:B------:R-:W0:Y:S01]  /*0d20*/  LDGDEPBAR ;  /* 0x00000000000079af */ /* 0x000e220000000000 */
[----:B------:R-:W-:Y:S02]  /*0d30*/  UIMAD.WIDE.U32 UR14, UR16, UR4, URZ ;  /* 0x00000004100e72a5 */ /* 0x000fe4000f8e003f */
[----:B------:R-:W-:Y:S01]  /*0d40*/  UIMAD UR11, UR16, UR5, UR11 ;  /* 0x00000005100b72a4 */ /* 0x000fe2000f8e020b */
[----:B------:R-:W-:Y:S02]  /*0d50*/  IMAD.MOV.U32 R29, RZ, RZ, RZ ;  /* 0x000000ffff1d7224 */ /* 0x000fe400078e00ff */
[----:B------:R-:W-:-:S02]  /*0d60*/  ULDC.64 UR4, c[0x0][0x1e8] ;  /* 0x00007a0000047ab9 */ /* 0x000fc40000000a00 */
[----:B------:R-:W-:Y:S01]  /*0d70*/  UIADD3 UR11, UR15, UR11, URZ ;  /* 0x0000000b0f0b7290 */ /* 0x000fe2000fffe03f */
[----:B------:R-:W-:-:S05]  /*0d80*/  @!P2 IADD3 R15, P3, R0, UR14, RZ ;  /* 0x0000000e000fac10 */ /* 0x000fca000ff7e0ff */
[----:B------:R-:W-:Y:S02]  /*0d90*/  @!P2 LEA.HI.X.SX32 R17, R0, UR11, 0x1, P3 ;  /* 0x0000000b0011ac11 */ /* 0x000fe400098f0eff */
[----:B------:R-:W-:-:S04]  /*0da0*/  @!P2 LEA R6, P3, R15, c[0x0][0x2a0], 0x2 ;  /* 0x0000a8000f06aa11 */ /* 0x000fc800078610ff */
[----:B------:R-:W-:Y:S01]  /*0db0*/  @!P2 LEA.HI.X R7, R15, c[0x0][0x2a4], R17, 0x2, P3 ;  /* 0x0000a9000f07aa11 */ /* 0x000fe200018f1411 */
[----:B------:R-:W-:Y:S06]  /*0dc0*/  BAR.SYNC.DEFER_BLOCKING 0x0 ;  /* 0x0000000000007b1d */ /* 0x000fec0000010000 */
[----:B------:R5:W2:Y:S01]  /*0dd0*/  @!P2 LDG.E R29, [R6.64] ;  /* 0x0000000c061da981 */ /* 0x000aa2000c1e1900 */
[----:B------:R-:W-:-:S04]  /*0de0*/  IMAD.MOV R0, RZ, RZ, -R0 ;  /* 0x000000ffff007224 */ /* 0x000fc800078e0a00 */
[----:B------:R-:W-:-:S05]  /*0df0*/  IMAD R30, R0, c[0x0][0x2b8], R13 ;  /* 0x0000ae00001e7a24 */ /* 0x000fca00078e020d */
[----:B------:R-:W-:Y:S01]  /*0e00*/  SHF.R.S32.HI R24, RZ, 0x1f, R30 ;  /* 0x0000001fff187819 */ /* 0x000fe2000001141e */
[----:B----4-:R-:W-:-:S04]  /*0e10*/  IMAD.WIDE.U32 R2, R30, c[0x0][0x1e0], RZ ;  /* 0x000078001e027a25 */ /* 0x010fc800078e00ff */
[----:B------:R-:W-:Y:S01]  /*0e20*/  IMAD R0, R24, c[0x0][0x1e0], RZ ;  /* 0x0000780018007a24 */ /* 0x000fe200078e02ff */
[----:B------:R-:W-:-:S03]  /*0e30*/  UIMAD UR16, UR6, UR4, URZ ;  /* 0x00000004061072a4 */ /* 0x000fc6000f8e023f */
[----:B------:R-:W-:Y:S01]  /*0e40*/  IMAD R0, R30, c[0x0][0x1e4], R0 ;  /* 0x000079001e007a24 */ /* 0x000fe200078e0200 */
[----:B------:R-:W-:-:S03]  /*0e50*/  UIMAD.WIDE.U32 UR18, UR8, UR4, URZ ;  /* 0x00000004081272a5 */ /* 0x000fc6000f8e003f */
[----:B------:R-:W-:Y:S01]  /*0e60*/  IMAD.IADD R3, R3, 0x1, R0 ;  /* 0x0000000103037824 */ /* 0x000fe200078e0200 */
[----:B------:R-:W-:Y:S02]  /*0e70*/  UIMAD UR16, UR8, UR5, UR16 ;  /* 0x00000005081072a4 */ /* 0x000fe4000f8e0210 */
[----:B------:R-:W-:Y:S02]  /*0e80*/  ULEA UR17, UR7, 0xffffffc0, 0x6 ;  /* 0xffffffc007117891 */ /* 0x000fe4000f8e303f */
[----:B------:R-:W-:Y:S02]  /*0e90*/  UIADD3 UR16, UR19, UR16, URZ ;  /* 0x0000001013107290 */ /* 0x000fe4000fffe03f */
[----:B------:R-:W-:Y:S01]  /*0ea0*/  UIADD3 UR17, UR9, -UR17, URZ ;  /* 0x8000001109117290 */ /* 0x000fe2000fffe03f */
[----:B-1----:R-:W-:Y:S01]  /*0eb0*/  LEA.HI R8, R25, R156, RZ, 0x4 ;  /* 0x0000009c19087211 */ /* 0x002fe200078f20ff */
[----:B---3--:R-:W-:Y:S01]  /*0ec0*/  IMAD.SHL.U32 R5, R21, 0x40, RZ ;  /* 0x0000004015057824 */ /* 0x008fe200078e00ff */
[----:B------:R-:W-:Y:S01]  /*0ed0*/  ISETP.GE.AND P3, PT, R159, c[0x0][0x1d4], PT ;  /* 0x000075009f007a0c */ /* 0x000fe20003f66270 */
[----:B-----5:R-:W-:Y:S01]  /*0ee0*/  IMAD.SHL.U32 R6, R18, 0x8, RZ ;  /* 0x0000000812067824 */ /* 0x020fe200078e00ff */
[----:B------:R-:W-:Y:S01]  /*0ef0*/  ISETP.GE.AND P4, PT, R160, c[0x0][0x1d4], PT ;  /* 0x00007500a0007a0c */ /* 0x000fe20003f86270 */
[----:B------:R1:W-:Y:S01]  /*0f00*/  STL [R1+0x3c], R19 ;  /* 0x00003c1301007387 */ /* 0x0003e20000100800 */
[----:B------:R-:W-:Y:S01]  /*0f10*/  IADD3 R26, -R18, UR17, RZ ;  /* 0x00000011121a7c10 */ /* 0x000fe2000fffe1ff */
[----:B------:R-:W-:Y:S01]  /*0f20*/  IMAD.MOV.U32 R28, RZ, RZ, 0x20 ;  /* 0x00000020ff1c7424 */ /* 0x000fe200078e00ff */
[----:B------:R-:W-:-:S02]  /*0f30*/  UISETP.GE.AND UP0, UPT, UR9, 0x1, UPT ;  /* 0x000000010900788c */ /* 0x000fc4000bf06270 */
[----:B------:R-:W-:Y:S01]  /*0f40*/  ISETP.GE.AND P5, PT, R26, 0x1, PT ;  /* 0x000000011a00780c */ /* 0x000fe20003fa6270 */
[----:B------:R-:W-:Y:S01]  /*0f50*/  ULDC.64 UR4, c[0x0][0x210] ;  /* 0x0000840000047ab9 */ /* 0x000fe20000000a00 */
[----:B------:R-:W-:Y:S02]  /*0f60*/  LOP3.LUT R7, R8, 0xfffffff0, RZ, 0xc0, !PT ;  /* 0xfffffff008077812 */ /* 0x000fe400078ec0ff */
[----:B------:R-:W-:Y:S02]  /*0f70*/  LOP3.LUT R5, R5, 0x1c0, RZ, 0xc0, !PT ;  /* 0x000001c005057812 */ /* 0x000fe400078ec0ff */
[----:B------:R-:W-:Y:S01]  /*0f80*/  SHF.R.S32.HI R12, RZ, 0x4, R8 ;  /* 0x00000004ff0c7819 */ /* 0x000fe20000011408 */
[----:B------:R-:W-:Y:S01]  /*0f90*/  IMAD.IADD R7, R156, 0x1, -R7 ;  /* 0x000000019c077824 */ /* 0x000fe200078e0a07 */
[----:B------:R-:W-:Y:S02]  /*0fa0*/  LOP3.LUT R17, R5, 0x8, R6, 0xf8, !PT ;  /* 0x0000000805117812 */ /* 0x000fe400078ef806 */
[----:B------:R-:W-:-:S03]  /*0fb0*/  SHF.R.U32.HI R13, RZ, 0x3, R5 ;  /* 0x00000003ff0d7819 */ /* 0x000fc60000011605 */
[----:B------:R-:W-:Y:S02]  /*0fc0*/  @P5 SHF.R.S32.HI R6, RZ, 0x1f, R160 ;  /* 0x0000001fff065819 */ /* 0x000fe400000114a0 */
[----:B------:R-:W-:Y:S02]  /*0fd0*/  LEA.HI R8, R8, R12, RZ, 0x1 ;  /* 0x0000000c08087211 */ /* 0x000fe400078f08ff */
[----:B------:R-:W-:Y:S02]  /*0fe0*/  SHF.R.S32.HI R9, RZ, 0x1f, R7 ;  /* 0x0000001fff097819 */ /* 0x000fe40000011407 */
[----:B------:R-:W-:Y:S02]  /*0ff0*/  @P5 LEA.HI R5, R6, R160, RZ, 0x3 ;  /* 0x000000a006055211 */ /* 0x000fe400078f18ff */
[C---:B------:R-:W-:Y:S02]  /*1000*/  ISETP.GE.AND P2, PT, R26.reuse, 0x11, PT ;  /* 0x000000111a00780c */ /* 0x040fe40003f46270 */
[----:B------:R-:W-:-:S02]  /*1010*/  ISETP.GE.AND P1, PT, R26, 0x21, PT ;  /* 0x000000211a00780c */ /* 0x000fc40003f26270 */
[----:B------:R-:W-:Y:S02]  /*1020*/  @P5 LOP3.LUT R6, R5, 0xfffffff8, RZ, 0xc0, !PT ;  /* 0xfffffff805065812 */ /* 0x000fe400078ec0ff */
[----:B------:R-:W-:Y:S02]  /*1030*/  LOP3.LUT R18, R8, 0xfffffffe, RZ, 0xc0, !PT ;  /* 0xfffffffe08127812 */ /* 0x000fe400078ec0ff */
[----:B------:R-:W-:-:S04]  /*1040*/  LEA.HI R22, R9, R7, RZ, 0x3 ;  /* 0x0000000709167211 */ /* 0x000fc800078f18ff */
[----:B------:R-:W-:Y:S01]  /*1050*/  LOP3.LUT R16, R22, 0xfffffff8, RZ, 0xc0, !PT ;  /* 0xfffffff816107812 */ /* 0x000fe200078ec0ff */
[----:B------:R-:W-:Y:S01]  /*1060*/  IMAD.IADD R20, R12, 0x1, -R18 ;  /* 0x000000010c147824 */ /* 0x000fe200078e0a12 */
[----:B------:R-:W-:Y:S01]  /*1070*/  LOP3.LUT R23, R17, R13, RZ, 0x3c, !PT ;  /* 0x0000000d11177212 */ /* 0x000fe200078e3cff */
[C---:B------:R-:W-:Y:S02]  /*1080*/  @P2 IMAD.SHL.U32 R18, R158.reuse, 0x2, RZ ;  /* 0x000000029e122824 */ /* 0x040fe400078e00ff */
[----:B-1----:R-:W-:Y:S02]  /*1090*/  IMAD.IADD R19, R7, 0x1, -R16 ;  /* 0x0000000107137824 */ /* 0x002fe400078e0a10 */
[----:B------:R-:W-:Y:S01]  /*10a0*/  @P1 IMAD.SHL.U32 R17, R158, 0x2, RZ ;  /* 0x000000029e111824 */ /* 0x000fe200078e00ff */
[----:B------:R-:W-:Y:S01]  /*10b0*/  LEA.HI R25, R25, R156, RZ, 0x5 ;  /* 0x0000009c19197211 */ /* 0x000fe200078f28ff */
[----:B------:R-:W-:Y:S04]  /*10c0*/  STL [R1+0x8], R159 ;  /* 0x0000089f01007387 */ /* 0x000fe80000100800 */
[----:B------:R-:W-:Y:S04]  /*10d0*/  STL [R1+0x28], R160 ;  /* 0x000028a001007387 */ /* 0x000fe80000100800 */
[----:B------:R-:W-:Y:S04]  /*10e0*/  STL [R1+0x38], R158 ;  /* 0x0000389e01007387 */ /* 0x000fe80000100800 */
[----:B------:R-:W-:Y:S01]  /*10f0*/  STL [R1+0x10], R30 ;  /* 0x0000101e01007387 */ /* 0x000fe20000100800 */
[----:B------:R-:W-:-:S02]  /*1100*/  UIMAD UR6, UR6, UR4, URZ ;  /* 0x00000004060672a4 */ /* 0x000fc4000f8e023f */
[----:B------:R-:W-:Y:S02]  /*1110*/  UIMAD.WIDE.U32 UR20, UR8, UR4, URZ ;  /* 0x00000004081472a5 */ /* 0x000fe4000f8e003f */
[----:B------:R-:W-:Y:S01]  /*1120*/  UIMAD UR5, UR8, UR5, UR6 ;  /* 0x00000005080572a4 */ /* 0x000fe2000f8e0206 */
[----:B------:R-:W-:-:S03]  /*1130*/  SEL R157, RZ, 0x10, P4 ;  /* 0x00000010ff9d7807 */ /* 0x000fc60002000000 */
[----:B------:R-:W-:Y:S01]  /*1140*/  UIADD3 UR5, UR21, UR5, URZ ;  /* 0x0000000515057290 */ /* 0x000fe2000fffe03f */
[----:B--2---:R-:W-:Y:S01]  /*1150*/  SHF.R.S32.HI R27, RZ, 0x1f, R29 ;  /* 0x0000001fff1b7819 */ /* 0x004fe2000001141d */
[----:B------:R-:W-:-:S04]  /*1160*/  IMAD.WIDE.U32 R2, R29, c[0x0][0x1f0], R2 ;  /* 0x00007c001d027a25 */ /* 0x000fc800078e0002 */
[----:B------:R-:W-:Y:S01]  /*1170*/  IMAD R0, R27, c[0x0][0x1f0], RZ ;  /* 0x00007c001b007a24 */ /* 0x000fe200078e02ff */
[----:B------:R-:W-:-:S03]  /*1180*/  IADD3 R2, P0, R2, UR18, RZ ;  /* 0x0000001202027c10 */ /* 0x000fc6000ff1e0ff */
[----:B------:R-:W-:-:S05]  /*1190*/  IMAD R0, R29, c[0x0][0x1f4], R0 ;  /* 0x00007d001d007a24 */ /* 0x000fca00078e0200 */
[----:B------:R-:W-:Y:S02]  /*11a0*/  IADD3.X R0, R3, UR16, R0, P0, !PT ;  /* 0x0000001003007c10 */ /* 0x000fe400087fe400 */
[----:B------:R-:W-:-:S04]  /*11b0*/  LEA R4, P0, R2, c[0x0][0x1c8], 0x1 ;  /* 0x0000720002047a11 */ /* 0x000fc800078008ff */
[----:B------:R-:W-:Y:S02]  /*11c0*/  LEA.HI.X R0, R2, c[0x0][0x1cc], R0, 0x1, P0 ;  /* 0x0000730002007a11 */ /* 0x000fe400000f0c00 */
[----:B------:R-:W-:Y:S04]  /*11d0*/  SHFL.IDX PT, R2, R4, RZ, 0x181f ;  /* 0x00181fff04027589 */ /* 0x000fe800000e0000 */
[----:B------:R-:W1:Y:S04]  /*11e0*/  SHFL.IDX PT, R3, R0, RZ, 0x181f ;  /* 0x00181fff00037589 */ /* 0x000e6800000e0000 */
[----:B------:R-:W-:Y:S04]  /*11f0*/  SHFL.IDX PT, R10, R4, 0x1, 0x181f ;  /* 0x00381f00040a7f89 */ /* 0x000fe800000e0000 */
[----:B------:R-:W2:Y:S01]  /*1200*/  SHFL.IDX PT, R11, R0, 0x1, 0x181f ;  /* 0x00381f00000b7f89 */ /* 0x000ea200000e0000 */
[----:B------:R-:W-:-:S03]  /*1210*/  ISETP.GE.AND P0, PT, R26, 0x31, PT ;  /* 0x000000311a00780c */ /* 0x000fc60003f06270 */
[----:B------:R-:W-:Y:S04]  /*1220*/  SHFL.IDX PT, R8, R4, 0x2, 0x181f ;  /* 0x00581f0004087f89 */ /* 0x000fe800000e0000 */
[----:B------:R-:W3:Y:S04]  /*1230*/  SHFL.IDX PT, R9, R0, 0x2, 0x181f ;  /* 0x00581f0000097f89 */ /* 0x000ee800000e0000 */
[----:B------:R1:W-:Y:S04]  /*1240*/  SHFL.IDX PT, R14, R4, 0x3, 0x181f ;  /* 0x00781f00040e7f89 */ /* 0x0003e800000e0000 */
[----:B------:R4:W5:Y:S01]  /*1250*/  SHFL.IDX PT, R15, R0, 0x3, 0x181f ;  /* 0x00781f00000f7f89 */ /* 0x00096200000e0000 */
[----:B-1----:R-:W-:-:S04]  /*1260*/  @P5 IMAD.WIDE R4, R159, 0x2, R2 ;  /* 0x000000029f045825 */ /* 0x002fc800078e0202 */
[----:B----4-:R-:W-:Y:S02]  /*1270*/  @P5 IMAD.SHL.U32 R0, R158, 0x2, RZ ;  /* 0x000000029e005824 */ /* 0x010fe400078e00ff */
[----:B------:R-:W-:-:S03]  /*1280*/  @P5 IMAD.WIDE R2, R6, 0x2, R2 ;  /* 0x0000000206025825 */ /* 0x000fc600078e0202 */
[----:B------:R1:W-:Y:S04]  /*1290*/  @P5 LDGSTS.E.BYPASS.LTC128B.128 [R0+0x4100], [R4.64], !P3 ;  /* 0x0410000004005fae */ /* 0x0003e8000d901d4c */
[----:B------:R4:W-:Y:S01]  /*12a0*/  @P5 LDGSTS.E.BYPASS.LTC128B.128 [R0+0x6100], [R2.64], !P4 ;  /* 0x0610000002005fae */ /* 0x0009e2000e101d4c */
[----:B------:R-:W-:Y:S01]  /*12b0*/  @P0 IMAD.SHL.U32 R16, R158, 0x2, RZ ;  /* 0x000000029e100824 */ /* 0x000fe200078e00ff */
[--C-:B----4-:R-:W-:Y:S02]  /*12c0*/  @P2 SHF.R.S32.HI R3, RZ, 0x1f, R160.reuse ;  /* 0x0000001fff032819 */ /* 0x110fe400000114a0 */
[----:B------:R-:W-:Y:S02]  /*12d0*/  @P1 SHF.R.S32.HI R2, RZ, 0x1f, R160 ;  /* 0x0000001fff021819 */ /* 0x000fe400000114a0 */
[----:B-1----:R-:W-:-:S02]  /*12e0*/  @P2 LEA.HI R4, R3, R160, RZ, 0x3 ;  /* 0x000000a003042211 */ /* 0x002fc400078f18ff */
[----:B------:R-:W-:Y:S02]  /*12f0*/  @P0 SHF.R.S32.HI R0, RZ, 0x1f, R160 ;  /* 0x0000001fff000819 */ /* 0x000fe400000114a0 */
[-C--:B------:R-:W-:Y:S02]  /*1300*/  @P1 LEA.HI R3, R2, R160.reuse, RZ, 0x3 ;  /* 0x000000a002031211 */ /* 0x080fe400078f18ff */
[----:B------:R-:W-:Y:S02]  /*1310*/  @P2 LOP3.LUT R2, R4, 0xfffffff8, RZ, 0xc0, !PT ;  /* 0xfffffff804022812 */ /* 0x000fe400078ec0ff */
[----:B------:R-:W-:Y:S02]  /*1320*/  @P0 LEA.HI R0, R0, R160, RZ, 0x3 ;  /* 0x000000a000000211 */ /* 0x000fe400078f18ff */
[----:B------:R-:W-:Y:S01]  /*1330*/  @P1 LOP3.LUT R3, R3, 0xfffffff8, RZ, 0xc0, !PT ;  /* 0xfffffff803031812 */ /* 0x000fe200078ec0ff */
[----:B--2---:R-:W-:Y:S01]  /*1340*/  @P2 IMAD.WIDE R12, R2, 0x2, R10 ;  /* 0x00000002020c2825 */ /* 0x004fe200078e020a */
[----:B------:R-:W-:-:S03]  /*1350*/  @P0 LOP3.LUT R0, R0, 0xfffffff8, RZ, 0xc0, !PT ;  /* 0xfffffff800000812 */ /* 0x000fc600078ec0ff */
[----:B------:R-:W-:-:S04]  /*1360*/  @P2 IMAD.WIDE R10, R159, 0x2, R10 ;  /* 0x000000029f0a2825 */ /* 0x000fc800078e020a */
[--C-:B---3--:R-:W-:Y:S01]  /*1370*/  @P1 IMAD.WIDE R6, R3, 0x2, R8.reuse ;  /* 0x0000000203061825 */ /* 0x108fe200078e0208 */
[----:B------:R1:W-:Y:S03]  /*1380*/  @P2 LDGSTS.E.BYPASS.LTC128B.128 [R18+0x4900], [R10.64], !P3 ;  /* 0x049000000a122fae */ /* 0x0003e6000d901d4c */
[C---:B------:R-:W-:Y:S01]  /*1390*/  @P1 IMAD.WIDE R8, R159.reuse, 0x2, R8 ;  /* 0x000000029f081825 */ /* 0x040fe200078e0208 */
[----:B------:R2:W-:Y:S03]  /*13a0*/  @P2 LDGSTS.E.BYPASS.LTC128B.128 [R18+0x6900], [R12.64], !P4 ;  /* 0x069000000c122fae */ /* 0x0005e6000e101d4c */
[--C-:B-----5:R-:W-:Y:S01]  /*13b0*/  @P0 IMAD.WIDE R4, R159, 0x2, R14.reuse ;  /* 0x000000029f040825 */ /* 0x120fe200078e020e */
[----:B------:R3:W-:Y:S03]  /*13c0*/  @P1 LDGSTS.E.BYPASS.LTC128B.128 [R17+0x5100], [R8.64], !P3 ;  /* 0x0510000008111fae */ /* 0x0007e6000d901d4c */
[----:B------:R-:W-:Y:S01]  /*13d0*/  @P0 IMAD.WIDE R2, R0, 0x2, R14 ;  /* 0x0000000200020825 */ /* 0x000fe200078e020e */
[----:B------:R4:W-:Y:S04]  /*13e0*/  @P1 LDGSTS.E.BYPASS.LTC128B.128 [R17+0x7100], [R6.64], !P4 ;  /* 0x0710000006111fae */ /* 0x0009e8000e101d4c */
[----:B------:R5:W-:Y:S04]  /*13f0*/  @P0 LDGSTS.E.BYPASS.LTC128B.128 [R16+0x5900], [R4.64], !P3 ;  /* 0x0590000004100fae */ /* 0x000be8000d901d4c */
[----:B------:R1:W-:Y:S04]  /*1400*/  @P0 LDGSTS.E.BYPASS.LTC128B.128 [R16+0x7900], [R2.64], !P4 ;  /* 0x0790000002100fae */ /* 0x0003e8000e101d4c */
[----:B------:R-:W0:Y:S01]  /*1410*/  LDGDEPBAR ;  /* 0x00000000000079af */ /* 0x000e220000000000 */
[----:B------:R-:W-:Y:S01]  /*1420*/  R2P PR, R19, 0x6 ;  /* 0x0000000613007804 */ /* 0x000fe20000000000 */
[----:B------:R-:W-:-:S02]  /*1430*/  IMAD R0, R20, 0x200, R23 ;  /* 0x0000020014007824 */ /* 0x000fc400078e0217 */
[----:B------:R2:W-:Y:S01]  /*1440*/  STL [R1+0xc], R29 ;  /* 0x00000c1d01007387 */ /* 0x0005e20000100800 */
[----:B---3--:R-:W-:Y:S02]  /*1450*/  IMAD.MOV.U32 R8, RZ, RZ, 0x10 ;  /* 0x00000010ff087424 */ /* 0x008fe400078e00ff */
[----:B-1----:R-:W-:Y:S01]  /*1460*/  IMAD.SHL.U32 R2, R19, 0x40, RZ ;  /* 0x0000004013027824 */ /* 0x002fe200078e00ff */
[----:B------:R-:W-:-:S04]  /*1470*/  DEPBAR.LE SB0, 0x1 ;  /* 0x000080400000791a */ /* 0x000fc80000000000 */
[----:B------:R-:W-:Y:S01]  /*1480*/  IMAD.SHL.U32 R3, R20, 0x8, RZ ;  /* 0x0000000814037824 */ /* 0x000fe200078e00ff */
[----:B------:R-:W-:Y:S01]  /*1490*/  LOP3.LUT R2, R2, 0x1c0, RZ, 0xc0, !PT ;  /* 0x000001c002027812 */ /* 0x000fe200078ec0ff */
[----:B-----5:R-:W-:Y:S01]  /*14a0*/  IMAD.SHL.U32 R4, R22, 0x40, RZ ;  /* 0x0000004016047824 */ /* 0x020fe200078e00ff */
[----:B------:R-:W-:-:S04]  /*14b0*/  DEPBAR.LE SB0, 0x0 ;  /* 0x000080000000791a */ /* 0x000fc80000000000 */
[----:B------:R-:W-:Y:S02]  /*14c0*/  LOP3.LUT R5, R2, 0x8, R3, 0xf8, !PT ;  /* 0x0000000802057812 */ /* 0x000fe400078ef803 */
[----:B----4-:R-:W-:Y:S02]  /*14d0*/  SHF.R.S32.HI R7, RZ, 0x5, R25 ;  /* 0x00000005ff077819 */ /* 0x010fe40000011419 */
[----:B------:R-:W-:Y:S02]  /*14e0*/  LOP3.LUT R6, R4, 0xfffffe00, RZ, 0xc0, !PT ;  /* 0xfffffe0004067812 */ /* 0x000fe400078ec0ff */
[----:B------:R-:W-:Y:S02]  /*14f0*/  SHF.R.U32.HI R2, RZ, 0x3, R2 ;  /* 0x00000003ff027819 */ /* 0x000fe40000011602 */
[----:B------:R-:W-:Y:S02]  /*1500*/  SEL R4, R8, 0xfffffff0, !P1 ;  /* 0xfffffff008047807 */ /* 0x000fe40004800000 */
[----:B------:R-:W-:Y:S01]  /*1510*/  SEL R3, R28, 0xffffffe0, !P2 ;  /* 0xffffffe01c037807 */ /* 0x000fe20005000000 */
[----:B------:R-:W-:Y:S01]  /*1520*/  BAR.SYNC.DEFER_BLOCKING 0x0 ;  /* 0x0000000000007b1d */ /* 0x000fe20000010000 */
[----:B------:R-:W-:-:S02]  /*1530*/  R2P PR, R21, 0x6 ;  /* 0x0000000615007804 */ /* 0x000fc40000000000 */
[----:B------:R-:W-:Y:S01]  /*1540*/  LOP3.LUT R5, R5, R2, RZ, 0x3c, !PT ;  /* 0x0000000205057212 */ /* 0x000fe200078e3cff */
[----:B------:R-:W-:Y:S02]  /*1550*/  IMAD R2, R7, 0x400, R6 ;  /* 0x0000040007027824 */ /* 0x000fe400078e0206 */
[----:B------:R-:W-:Y:S01]  /*1560*/  IMAD.SHL.U32 R232, R0, 0x2, RZ ;  /* 0x0000000200e87824 */ /* 0x000fe200078e00ff */
[----:B------:R-:W-:Y:S01]  /*1570*/  PLOP3.LUT P0, PT, PT, PT, UP0, 0x80, 0x0 ;  /* 0x000000000000781c */ /* 0x000fe20003f0f008 */
[----:B------:R-:W-:-:S03]  /*1580*/  IMAD.IADD R0, R5, 0x1, R2 ;  /* 0x0000000105007824 */ /* 0x000fc600078e0202 */
[----:B------:R-:W-:Y:S01]  /*1590*/  IADD3 R2, R232, 0x4100, RZ ;  /* 0x00004100e8027810 */ /* 0x000fe20007ffe0ff */
[----:B------:R-:W-:Y:S01]  /*15a0*/  IMAD.SHL.U32 R239, R0, 0x2, RZ ;  /* 0x0000000200ef7824 */ /* 0x000fe200078e00ff */
[----:B------:R-:W-:Y:S02]  /*15b0*/  IADD3 R243, R232, 0x4120, RZ ;  /* 0x00004120e8f37810 */ /* 0x000fe40007ffe0ff */
[----:B------:R-:W-:Y:S01]  /*15c0*/  @P1 IADD3 R243, R2, -0x20, RZ ;  /* 0xffffffe002f31810 */ /* 0x000fe20007ffe0ff */
[----:B------:R-:W-:Y:S01]  /*15d0*/  IMAD R241, R4, 0x2, R239 ;  /* 0x0000000204f17824 */ /* 0x000fe200078e02ef */
[----:B------:R-:W-:Y:S02]  /*15e0*/  LOP3.LUT R0, R25, 0xffffffe0, RZ, 0xc0, !PT ;  /* 0xffffffe019007812 */ /* 0x000fe400078ec0ff */
[----:B------:R-:W-:Y:S02]  /*15f0*/  LOP3.LUT R5, R5, R6, RZ, 0xfc, !PT ;  /* 0x0000000605057212 */ /* 0x000fe400078efcff */
[----:B------:R-:W-:Y:S01]  /*1600*/  ISETP.GT.AND P5, PT, R161, 0x3f, PT ;  /* 0x0000003fa100780c */ /* 0x000fe20003fa4270 */
[----:B------:R-:W-:Y:S01]  /*1610*/  IMAD.IADD R156, R156, 0x1, -R0 ;  /* 0x000000019c9c7824 */ /* 0x000fe200078e0a00 */
[----:B--2---:R1:W2:Y:S01]  /*1620*/  LDSM.16.M88.4 R12, [R239+0x8100] ;  /* 0x00810000ef0c783b */ /* 0x0042a20000000200 */
[----:B------:R-:W-:-:S03]  /*1630*/  SEL R0, R28, 0xffffffe0, !P2 ;  /* 0xffffffe01c007807 */ /* 0x000fc60005000000 */
[----:B------:R1:W3:Y:S01]  /*1640*/  LDSM.16.M88.4 R8, [R239+0xa100] ;  /* 0x00a10000ef08783b */ /* 0x0002e20000000200 */
[----:B------:R-:W-:-:S03]  /*1650*/  IADD3 R251, R243, 0x800, RZ ;  /* 0x00000800f3fb7810 */ /* 0x000fc60007ffe0ff */
[----:B------:R1:W4:Y:S01]  /*1660*/  LDSM.16.M88.4 R48, [R232+0x4100] ;  /* 0x00410000e830783b */ /* 0x0003220000000200 */
[----:B------:R-:W-:-:S03]  /*1670*/  IADD3 R250, R243, 0x1000, RZ ;  /* 0x00001000f3fa7810 */ /* 0x000fc60007ffe0ff */
[----:B------:R1:W1:Y:S01]  /*1680*/  LDSM.16.M88.4 R44, [R232+0x4900] ;  /* 0x00490000e82c783b */ /* 0x0002620000000200 */
[----:B------:R-:W-:-:S03]  /*1690*/  IADD3 R249, R243, 0x1800, RZ ;  /* 0x00001800f3f97810 */ /* 0x000fc60007ffe0ff */
[----:B------:R1:W1:Y:S04]  /*16a0*/  LDSM.16.M88.4 R40, [R232+0x5100] ;  /* 0x00510000e828783b */ /* 0x0002680000000200 */
[----:B------:R1:W1:Y:S04]  /*16b0*/  LDSM.16.M88.4 R36, [R232+0x5900] ;  /* 0x00590000e824783b */ /* 0x0002680000000200 */
[----:B------:R1:W1:Y:S04]  /*16c0*/  LDSM.16.M88.4 R20, [R241+0x8100] ;  /* 0x00810000f114783b */ /* 0x0002680000000200 */
[----:B------:R1:W1:Y:S04]  /*16d0*/  LDSM.16.M88.4 R16, [R241+0xa100] ;  /* 0x00a10000f110783b */ /* 0x0002680000000200 */
[----:B------:R1:W1:Y:S04]  /*16e0*/  LDSM.16.M88.4 R72, [R243] ;  /* 0x00000000f348783b */ /* 0x0002680000000200 */
[----:B------:R1:W1:Y:S04]  /*16f0*/  LDSM.16.M88.4 R84, [R243+0x800] ;  /* 0x00080000f354783b */ /* 0x0002680000000200 */
[----:B------:R1:W1:Y:S04]  /*1700*/  LDSM.16.M88.4 R80, [R243+0x1000] ;  /* 0x00100000f350783b */ /* 0x0002680000000200 */
[----:B------:R1:W1:Y:S01]  /*1710*/  LDSM.16.M88.4 R76, [R243+0x1800] ;  /* 0x00180000f34c783b */ /* 0x0002620000000200 */
[----:B------:R-:W-:Y:S05]  /*1720*/  @!P0 BRA `(.L_x_706) ;  /* 0x000003b000008947 */ /* 0x000fea0003800000 */
[----:B--23--:R-:W-:Y:S01]  /*1730*/  IMAD R2, R24, c[0x0][0x208], RZ ;  /* 0x0000820018027a24 */ /* 0x00cfe200078e02ff */
[----:B------:R-:W-:Y:S01]  /*1740*/  ISETP.GE.AND P2, PT, R159, c[0x0][0x1d4], PT ;  /* 0x000075009f007a0c */ /* 0x000fe20003f46270 */
[----:B------:R-:W-:-:S03]  /*1750*/  IMAD.WIDE.U32 R6, R30, c[0x0][0x208], RZ ;  /* 0x000082001e067a25 */ /* 0x000fc600078e00ff */
[----:B------:R-:W-:Y:S01]  /*1760*/  ISETP.LT.OR P1, PT, R26, 0x1, P2 ;  /* 0x000000011a00780c */ /* 0x000fe20001721670 */
[----:B------:R-:W-:Y:S02]  /*1770*/  IMAD R2, R30, c[0x0][0x20c], R2 ;  /* 0x000083001e027a24 */ /* 0x000fe400078e0202 */
[----:B------:R-:W-:-:S04]  /*1780*/  IMAD.WIDE R52, R159, 0x2, RZ ;  /* 0x000000029f347825 */ /* 0x000fc800078e02ff */
[----:B------:R-:W-:Y:S02]  /*1790*/  IMAD.IADD R7, R7, 0x1, R2 ;  /* 0x0000000107077824 */ /* 0x000fe400078e0202 */
[----:B------:R-:W-:Y:S02]  /*17a0*/  IMAD R2, R27, c[0x0][0x218], RZ ;  /* 0x000086001b027a24 */ /* 0x000fe400078e02ff */
[----:B------:R-:W-:-:S04]  /*17b0*/  IMAD.WIDE.U32 R6, R29, c[0x0][0x218], R6 ;  /* 0x000086001d067a25 */ /* 0x000fc800078e0006 */
[----:B------:R-:W-:Y:S01]  /*17c0*/  IMAD R24, R29, c[0x0][0x21c], R2 ;  /* 0x000087001d187a24 */ /* 0x000fe200078e0202 */
[----:B------:R-:W-:-:S04]  /*17d0*/  IADD3 R2, P0, R6, UR20, RZ ;  /* 0x0000001406027c10 */ /* 0x000fc8000ff1e0ff */
[----:B------:R-:W-:Y:S02]  /*17e0*/  IADD3.X R6, R7, UR5, R24, P0, !PT ;  /* 0x0000000507067c10 */ /* 0x000fe400087fe418 */
[----:B------:R-:W-:-:S04]  /*17f0*/  LEA R25, P0, R2, c[0x0][0x1f8], 0x1 ;  /* 0x00007e0002197a11 */ /* 0x000fc800078008ff */
[----:B------:R-:W-:Y:S01]  /*1800*/  LEA.HI.X R24, R2, c[0x0][0x1fc], R6, 0x1, P0 ;  /* 0x00007f0002187a11 */ /* 0x000fe200000f0c06 */
[----:B------:R-:W2:Y:S01]  /*1810*/  SHFL.IDX PT, R27, R25, RZ, 0x181f ;  /* 0x00181fff191b7589 */ /* 0x000ea200000e0000 */
[----:B------:R-:W-:-:S03]  /*1820*/  SHF.R.S32.HI R2, RZ, 0x1f, R160 ;  /* 0x0000001fff027819 */ /* 0x000fc600000114a0 */
[----:B------:R-:W3:Y:S01]  /*1830*/  SHFL.IDX PT, R30, R24, RZ, 0x181f ;  /* 0x00181fff181e7589 */ /* 0x000ee200000e0000 */
[----:B------:R-:W-:-:S03]  /*1840*/  LEA.HI R2, R2, R160, RZ, 0x3 ;  /* 0x000000a002027211 */ /* 0x000fc600078f18ff */
[----:B------:R-:W5:Y:S01]  /*1850*/  SHFL.IDX PT, R32, R25, 0x1, 0x181f ;  /* 0x00381f0019207f89 */ /* 0x000f6200000e0000 */
[----:B------:R-:W-:Y:S01]  /*1860*/  LOP3.LUT R6, R2, 0xfffffff8, RZ, 0xc0, !PT ;  /* 0xfffffff802067812 */ /* 0x000fe200078ec0ff */
[----:B------:R-:W-:Y:S02]  /*1870*/  IMAD.SHL.U32 R2, R158, 0x2, RZ ;  /* 0x000000029e027824 */ /* 0x000fe400078e00ff */
[----:B------:R-:W4:Y:S02]  /*1880*/  SHFL.IDX PT, R33, R24, 0x1, 0x181f ;  /* 0x00381f0018217f89 */ /* 0x000f2400000e0000 */
[----:B------:R-:W-:Y:S02]  /*1890*/  IMAD.WIDE R6, R6, 0x2, RZ ;  /* 0x0000000206067825 */ /* 0x000fe400078e02ff */
[----:B------:R-:W1:Y:S04]  /*18a0*/  SHFL.IDX PT, R31, R25, 0x2, 0x181f ;  /* 0x00581f00191f7f89 */ /* 0x000e6800000e0000 */
[----:B------:R-:W1:Y:S01]  /*18b0*/  SHFL.IDX PT, R34, R24, 0x2, 0x181f ;  /* 0x00581f0018227f89 */ /* 0x000e6200000e0000 */
[----:B--2---:R-:W-:-:S05]  /*18c0*/  IADD3 R28, P0, R27, R52, RZ ;  /* 0x000000341b1c7210 */ /* 0x004fca0007f1e0ff */
[----:B---3--:R-:W-:-:S05]  /*18d0*/  IMAD.X R29, R30, 0x1, R53, P0 ;  /* 0x000000011e1d7824 */ /* 0x008fca00000e0635 */
[----:B------:R2:W-:Y:S01]  /*18e0*/  LDGSTS.E.BYPASS.LTC128B.128 [R2+0x100], [R28.64], !P1 ;  /* 0x001000001c027fae */ /* 0x0005e2000c901d4c */
[----:B------:R-:W-:Y:S02]  /*18f0*/  ISETP.GE.AND P1, PT, R160, c[0x0][0x1d4], PT ;  /* 0x00007500a0007a0c */ /* 0x000fe40003f26270 */
[----:B--2---:R-:W-:Y:S02]  /*1900*/  IADD3 R28, P0, R27, R6, RZ ;  /* 0x000000061b1c7210 */ /* 0x004fe40007f1e0ff */
[----:B------:R-:W2:Y:S03]  /*1910*/  SHFL.IDX PT, R27, R25, 0x3, 0x181f ;  /* 0x00781f00191b7f89 */ /* 0x000ea600000e0000 */
[----:B------:R-:W-:Y:S01]  /*1920*/  IMAD.X R29, R30, 0x1, R7, P0 ;  /* 0x000000011e1d7824 */ /* 0x000fe200000e0607 */
[----:B------:R-:W-:Y:S01]  /*1930*/  ISETP.LT.OR P0, PT, R26, 0x1, P1 ;  /* 0x000000011a00780c */ /* 0x000fe20000f01670 */
[----:B------:R3:W1:-:S12]  /*1940*/  SHFL.IDX PT, R30, R24, 0x3, 0x181f ;  /* 0x00781f00181e7f89 */ /* 0x00065800000e0000 */
[----:B------:R5:W-:Y:S02]  /*1950*/  LDGSTS.E.BYPASS.LTC128B.128 [R2+0x2100], [R28.64], !P0 ;  /* 0x021000001c027fae */ /* 0x000be4000c101d4c */
[----:B-----5:R-:W-:-:S05]  /*1960*/  IADD3 R28, P0, R52, R32, RZ ;  /* 0x00000020341c7210 */ /* 0x020fca0007f1e0ff */
[----:B----4-:R-:W-:Y:S01]  /*1970*/  IMAD.X R29, R53, 0x1, R33, P0 ;  /* 0x00000001351d7824 */ /* 0x010fe200000e0621 */
[----:B------:R-:W-:-:S13]  /*1980*/  ISETP.LT.OR P0, PT, R26, 0x11, P2 ;  /* 0x000000111a00780c */ /* 0x000fda0001701670 */
[----:B------:R4:W-:Y:S02]  /*1990*/  LDGSTS.E.BYPASS.LTC128B.128 [R2+0x900], [R28.64], !P0 ;  /* 0x009000001c027fae */ /* 0x0009e4000c101d4c */
[----:B----4-:R-:W-:-:S05]  /*19a0*/  IADD3 R28, P0, R6, R32, RZ ;  /* 0x00000020061c7210 */ /* 0x010fca0007f1e0ff */
[----:B------:R-:W-:Y:S01]  /*19b0*/  IMAD.X R29, R7, 0x1, R33, P0 ;  /* 0x00000001071d7824 */ /* 0x000fe200000e0621 */
[----:B------:R-:W-:-:S13]  /*19c0*/  ISETP.LT.OR P0, PT, R26, 0x11, P1 ;  /* 0x000000111a00780c */ /* 0x000fda0000f01670 */
[----:B------:R1:W-:Y:S02]  /*19d0*/  LDGSTS.E.BYPASS.LTC128B.128 [R2+0x2900], [R28.64], !P0 ;  /* 0x029000001c027fae */ /* 0x0003e4000c101d4c */
[----:B-1----:R-:W-:-:S05]  /*19e0*/  IADD3 R28, P0, R52, R31, RZ ;  /* 0x0000001f341c7210 */ /* 0x002fca0007f1e0ff */
[----:B------:R-:W-:Y:S01]  /*19f0*/  IMAD.X R29, R53, 0x1, R34, P0 ;  /* 0x00000001351d7824 */ /* 0x000fe200000e0622 */
[C---:B------:R-:W-:Y:S02]  /*1a00*/  ISETP.LT.OR P0, PT, R26.reuse, 0x21, P2 ;  /* 0x000000211a00780c */ /* 0x040fe40001701670 */
[----:B------:R-:W-:-:S11]  /*1a10*/  ISETP.LT.OR P2, PT, R26, 0x31, P2 ;  /* 0x000000311a00780c */ /* 0x000fd60001741670 */
[----:B------:R1:W-:Y:S01]  /*1a20*/  LDGSTS.E.BYPASS.LTC128B.128 [R2+0x1100], [R28.64], !P0 ;  /* 0x011000001c027fae */ /* 0x0003e2000c101d4c */
[----:B---3--:R-:W-:-:S05]  /*1a30*/  IADD3 R24, P0, R6, R31, RZ ;  /* 0x0000001f06187210 */ /* 0x008fca0007f1e0ff */
[----:B------:R-:W-:Y:S01]  /*1a40*/  IMAD.X R25, R7, 0x1, R34, P0 ;  /* 0x0000000107197824 */ /* 0x000fe200000e0622 */
[C---:B------:R-:W-:Y:S02]  /*1a50*/  ISETP.LT.OR P0, PT, R26.reuse, 0x21, P1 ;  /* 0x000000211a00780c */ /* 0x040fe40000f01670 */
[----:B------:R-:W-:-:S11]  /*1a60*/  ISETP.LT.OR P1, PT, R26, 0x31, P1 ;  /* 0x000000311a00780c */ /* 0x000fd60000f21670 */
[----:B------:R2:W-:Y:S02]  /*1a70*/  LDGSTS.E.BYPASS.LTC128B.128 [R2+0x3100], [R24.64], !P0 ;  /* 0x0310000018027fae */ /* 0x0005e4000c101d4c */
[----:B--2---:R-:W-:-:S05]  /*1a80*/  IADD3 R24, P0, R52, R27, RZ ;  /* 0x0000001b34187210 */ /* 0x004fca0007f1e0ff */
[----:B------:R-:W-:Y:S01]  /*1a90*/  IMAD.X R25, R53, 0x1, R30, P0 ;  /* 0x0000000135197824 */ /* 0x000fe200000e061e */
[----:B------:R-:W-:-:S04]  /*1aa0*/  IADD3 R6, P0, R6, R27, RZ ;  /* 0x0000001b06067210 */ /* 0x000fc80007f1e0ff */
[----:B------:R1:W-:Y:S01]  /*1ab0*/  LDGSTS.E.BYPASS.LTC128B.128 [R2+0x1900], [R24.64], !P2 ;  /* 0x0190000018027fae */ /* 0x0003e2000d101d4c */
[----:B------:R-:W-:-:S05]  /*1ac0*/  IMAD.X R7, R7, 0x1, R30, P0 ;  /* 0x0000000107077824 */ /* 0x000fca00000e061e */
[----:B------:R1:W-:Y:S03]  /*1ad0*/  LDGSTS.E.BYPASS.LTC128B.128 [R2+0x3900], [R6.64], !P1 ;  /* 0x0390000006027fae */ /* 0x0003e6000c901d4c */
.L_x_706:
[C---:B-1234-:R-:W-:Y:S01]  /*1ae0*/  HMMA.16816.F32.BF16 R24, R8.reuse, R48, RZ ;  /* 0x000000300818723c */ /* 0x05efe200000418ff */
[C---:B------:R-:W-:Y:S01]  /*1af0*/  IMAD R240, R3.reuse, 0x2, R239 ;  /* 0x0000000203f07824 */ /* 0x040fe200078e02ef */
[----:B------:R-:W0:Y:S01]  /*1b00*/  LDGDEPBAR ;  /* 0x00000000000079af */ /* 0x000e220000000000 */
[C---:B------:R-:W-:Y:S01]  /*1b10*/  IMAD R238, R0.reuse, 0x2, R232 ;  /* 0x0000000200ee7824 */ /* 0x040fe200078e02e8 */
[----:B------:R-:W-:Y:S01]  /*1b20*/  UISETP.GE.AND UP0, UPT, UR9, 0x41, UPT ;  /* 0x000000410900788c */ /* 0x000fe2000bf06270 */
[----:B------:R-:W-:Y:S01]  /*1b30*/  IMAD R242, R3, 0x2, R241 ;  /* 0x0000000203f27824 */ /* 0x000fe200078e02f1 */
[----:B------:R-:W-:Y:S01]  /*1b40*/  IADD3 R248, R243, 0x2000, RZ ;  /* 0x00002000f3f87810 */ /* 0x000fe20007ffe0ff */
[----:B------:R-:W-:Y:S01]  /*1b50*/  IMAD R237, R0, 0x2, R243 ;  /* 0x0000000200ed7824 */ /* 0x000fe200078e02f3 */
[----:B------:R-:W-:Y:S01]  /*1b60*/  HMMA.16816.F32.BF16 R32, R8, R40, RZ ;  /* 0x000000280820723c */ /* 0x000fe200000418ff */
[----:B------:R-:W-:Y:S01]  /*1b70*/  LDSM.16.M88.4 R52, [R238+0x4100] ;  /* 0x00410000ee34783b */ /* 0x000fe20000000200 */
[----:B------:R-:W-:Y:S01]  /*1b80*/  IMAD R244, R4, 0x2, R240 ;  /* 0x0000000204f47824 */ /* 0x000fe200078e02f0 */
[----:B------:R-:W-:-:S02]  /*1b90*/  PLOP3.LUT P0, PT, PT, PT, UP0, 0x40, 0x0 ;  /* 0x000000000000781c */ /* 0x000fc40003f0e808 */
[C---:B------:R-:W-:Y:S02]  /*1ba0*/  IADD3 R247, R243.reuse, 0x2800, RZ ;  /* 0x00002800f3f77810 */ /* 0x040fe40007ffe0ff */
[C---:B------:R-:W-:Y:S01]  /*1bb0*/  IADD3 R246, R243.reuse, 0x3000, RZ ;  /* 0x00003000f3f67810 */ /* 0x040fe20007ffe0ff */
[----:B------:R-:W-:Y:S01]  /*1bc0*/  HMMA.16816.F32.BF16 R112, R8, R42, RZ ;  /* 0x0000002a0870723c */ /* 0x000fe200000418ff */
[----:B------:R-:W-:-:S07]  /*1bd0*/  IADD3 R245, R243, 0x3800, RZ ;  /* 0x00003800f3f57810 */ /* 0x000fce0007ffe0ff */
[----:B------:R-:W-:Y:S08]  /*1be0*/  HMMA.16816.F32.BF16 R88, R12, R40, RZ ;  /* 0x000000280c58723c */ /* 0x000ff000000418ff */
[----:B------:R-:W-:Y:S08]  /*1bf0*/  HMMA.16816.F32.BF16 R104, R8, R38, RZ ;  /* 0x000000260868723c */ /* 0x000ff000000418ff */
[C---:B------:R-:W-:Y:S08]  /*1c00*/  HMMA.16816.F32.BF16 R100, R12.reuse, R48, RZ ;  /* 0x000000300c64723c */ /* 0x040ff000000418ff */
[C---:B------:R-:W-:Y:S08]  /*1c10*/  HMMA.16816.F32.BF16 R92, R12.reuse, R44, RZ ;  /* 0x0000002c0c5c723c */ /* 0x040ff000000418ff */
[C---:B------:R-:W-:Y:S08]  /*1c20*/  HMMA.16816.F32.BF16 R64, R12.reuse, R36, RZ ;  /* 0x000000240c40723c */ /* 0x040ff000000418ff */
[C---:B------:R-:W-:Y:S08]  /*1c30*/  HMMA.16816.F32.BF16 R56, R12.reuse, R50, RZ ;  /* 0x000000320c38723c */ /* 0x040ff000000418ff */
[C---:B------:R-:W-:Y:S08]  /*1c40*/  HMMA.16816.F32.BF16 R68, R12.reuse, R46, RZ ;  /* 0x0000002e0c44723c */ /* 0x040ff000000418ff */
[C---:B------:R-:W-:Y:S08]  /*1c50*/  HMMA.16816.F32.BF16 R40, R12.reuse, R42, RZ ;  /* 0x0000002a0c28723c */ /* 0x040ff000000418ff */
[----:B------:R-:W-:Y:S08]  /*1c60*/  HMMA.16816.F32.BF16 R12, R12, R38, RZ ;  /* 0x000000260c0c723c */ /* 0x000ff000000418ff */
[C---:B------:R-:W-:Y:S08]  /*1c70*/  HMMA.16816.F32.BF16 R28, R8.reuse, R44, RZ ;  /* 0x0000002c081c723c */ /* 0x040ff000000418ff */
[C---:B------:R-:W-:Y:S01]  /*1c80*/  HMMA.16816.F32.BF16 R60, R8.reuse, R36, RZ ;  /* 0x00000024083c723c */ /* 0x040fe200000418ff */
[----:B------:R-:W-:Y:S07]  /*1c90*/  LDSM.16.M88.4 R36, [R238+0x5900] ;  /* 0x00590000ee24783b */ /* 0x000fee0000000200 */
[C---:B------:R-:W-:Y:S01]  /*1ca0*/  HMMA.16816.F32.BF16 R96, R8.reuse, R50, RZ ;  /* 0x000000320860723c */ /* 0x040fe200000418ff */
[----:B------:R-:W-:Y:S07]  /*1cb0*/  LDSM.16.M88.4 R48, [R238+0x4900] ;  /* 0x00490000ee30783b */ /* 0x000fee0000000200 */
[----:B------:R-:W-:Y:S01]  /*1cc0*/  HMMA.16816.F32.BF16 R108, R8, R46, RZ ;  /* 0x0000002e086c723c */ /* 0x000fe200000418ff */
[----:B------:R-:W-:Y:S07]  /*1cd0*/  LDSM.16.M88.4 R44, [R238+0x5100] ;  /* 0x00510000ee2c783b */ /* 0x000fee0000000200 */
[C---:B------:R-:W-:Y:S01]  /*1ce0*/  HMMA.16816.F32.BF16 R8, R16.reuse, R72, R24 ;  /* 0x000000481008723c */ /* 0x040fe20000041818 */
[----:B------:R-:W1:Y:S07]  /*1cf0*/  LDSM.16.M88.4 R24, [R240+0xa100] ;  /* 0x00a10000f018783b */ /* 0x000e6e0000000200 */
[-C--:B------:R-:W-:Y:S08]  /*1d00*/  HMMA.16816.F32.BF16 R120, R16, R78.reuse, R104 ;  /* 0x0000004e1078723c */ /* 0x080ff00000041868 */
[----:B------:R-:W-:Y:S01]  /*1d10*/  HMMA.16816.F32.BF16 R104, R20, R78, R12 ;  /* 0x0000004e1468723c */ /* 0x000fe2000004180c */
[----:B------:R-:W2:Y:S07]  /*1d20*/  LDSM.16.M88.4 R12, [R240+0x8100] ;  /* 0x00810000f00c783b */ /* 0x000eae0000000200 */
[C---:B------:R-:W-:Y:S08]  /*1d30*/  HMMA.16816.F32.BF16 R28, R16.reuse, R84, R28 ;  /* 0x00000054101c723c */ /* 0x040ff0000004181c */
[----:B------:R-:W-:Y:S08]  /*1d40*/  HMMA.16816.F32.BF16 R124, R16, R76, R60 ;  /* 0x0000004c107c723c */ /* 0x000ff0000004183c */
[----:B------:R-:W-:Y:S08]  /*1d50*/  HMMA.16816.F32.BF16 R56, R20, R74, R56 ;  /* 0x0000004a1438723c */ /* 0x000ff00000041838 */
[C---:B------:R-:W-:Y:S01]  /*1d60*/  HMMA.16816.F32.BF16 R116, R16.reuse, R80, R32 ;  /* 0x000000501074723c */ /* 0x040fe20000041820 */
[----:B------:R-:W-:Y:S07]  /*1d70*/  LDSM.16.M88.4 R32, [R237] ;  /* 0x00000000ed20783b */ /* 0x000fee0000000200 */
[C---:B------:R-:W-:Y:S08]  /*1d80*/  HMMA.16816.F32.BF16 R140, R16.reuse, R74, R96 ;  /* 0x0000004a108c723c */ /* 0x040ff00000041860 */
[C---:B------:R-:W-:Y:S08]  /*1d90*/  HMMA.16816.F32.BF16 R132, R16.reuse, R86, R108 ;  /* 0x000000561084723c */ /* 0x040ff0000004186c */
[----:B------:R-:W-:Y:S01]  /*1da0*/  HMMA.16816.F32.BF16 R128, R16, R82, R112 ;  /* 0x000000521080723c */ /* 0x000fe20000041870 */
[----:B------:R-:W-:Y:S07]  /*1db0*/  LDSM.16.M88.4 R16, [R242+0x8100] ;  /* 0x00810000f210783b */ /* 0x000fee0000000200 */
[C---:B------:R-:W-:Y:S08]  /*1dc0*/  HMMA.16816.F32.BF16 R136, R20.reuse, R84, R92 ;  /* 0x000000541488723c */ /* 0x040ff0000004185c */
[C---:B------:R-:W-:Y:S08]  /*1dd0*/  HMMA.16816.F32.BF16 R144, R20.reuse, R80, R88 ;  /* 0x000000501490723c */ /* 0x040ff00000041858 */
[C---:B------:R-:W-:Y:S08]  /*1de0*/  HMMA.16816.F32.BF16 R60, R20.reuse, R86, R68 ;  /* 0x00000056143c723c */ /* 0x040ff00000041844 */
[C---:B------:R-:W-:Y:S08]  /*1df0*/  HMMA.16816.F32.BF16 R108, R20.reuse, R72, R100 ;  /* 0x00000048146c723c */ /* 0x040ff00000041864 */
[C---:B------:R-:W-:Y:S08]  /*1e00*/  HMMA.16816.F32.BF16 R148, R20.reuse, R76, R64 ;  /* 0x0000004c1494723c */ /* 0x040ff00000041840 */
[----:B------:R-:W-:Y:S01]  /*1e10*/  HMMA.16816.F32.BF16 R112, R20, R82, R40 ;  /* 0x000000521470723c */ /* 0x000fe20000041828 */
[----:B------:R-:W-:Y:S04]  /*1e20*/  LDSM.16.M88.4 R20, [R237+0x1000] ;  /* 0x00100000ed14783b */ /* 0x000fe80000000200 */
[----:B------:R-:W-:Y:S03]  /*1e30*/  LDSM.16.M88.4 R40, [R237+0x1800] ;  /* 0x00180000ed28783b */ /* 0x000fe60000000200 */
[C---:B-1----:R-:W-:Y:S01]  /*1e40*/  HMMA.16816.F32.BF16 R68, R24.reuse, R52, R8 ;  /* 0x000000341844723c */ /* 0x042fe20000041808 */
[----:B------:R-:W1:Y:S07]  /*1e50*/  LDSM.16.M88.4 R8, [R242+0xa100] ;  /* 0x00a10000f208783b */ /* 0x000e6e0000000200 */
[----:B------:R-:W-:Y:S01]  /*1e60*/  HMMA.16816.F32.BF16 R96, R24, R48, R28 ;  /* 0x000000301860723c */ /* 0x000fe2000004181c */
[----:B------:R-:W3:Y:S07]  /*1e70*/  LDSM.16.M88.4 R28, [R237+0x800] ;  /* 0x00080000ed1c783b */ /* 0x000eee0000000200 */
[----:B--2---:R-:W-:Y:S08]  /*1e80*/  HMMA.16816.F32.BF16 R76, R12, R54, R56 ;  /* 0x000000360c4c723c */ /* 0x004ff00000041838 */
        /* <DEDUP_REMOVED lines=9> */
[C---:B------:R-:W-:Y:S01]  /*1f20*/  HMMA.16816.F32.BF16 R108, R12.reuse, R52, R108 ;  /* 0x000000340c6c723c */ /* 0x040fe2000004186c */
[----:B------:R-:W-:Y:S07]  /*1f30*/  LDSM.16.M88.4 R52, [R232+0x6100] ;  /* 0x00610000e834783b */ /* 0x000fee0000000200 */
[C---:B------:R-:W-:Y:S08]  /*1f40*/  HMMA.16816.F32.BF16 R44, R12.reuse, R46, R112 ;  /* 0x0000002e0c2c723c */ /* 0x040ff00000041870 */
[C---:B------:R-:W-:Y:S08]  /*1f50*/  HMMA.16816.F32.BF16 R48, R12.reuse, R36, R148 ;  /* 0x000000240c30723c */ /* 0x040ff00000041894 */
[----:B------:R-:W-:Y:S01]  /*1f60*/  HMMA.16816.F32.BF16 R24, R12, R38, R104 ;  /* 0x000000260c18723c */ /* 0x000fe20000041868 */
[----:B------:R-:W-:Y:S04]  /*1f70*/  LDSM.16.M88.4 R12, [R239+0xe100] ;  /* 0x00e10000ef0c783b */ /* 0x000fe80000000200 */
[----:B------:R-:W-:Y:S03]  /*1f80*/  LDSM.16.M88.4 R36, [R232+0x7100] ;  /* 0x00710000e824783b */ /* 0x000fe60000000200 */
[C---:B-1----:R-:W-:Y:S08]  /*1f90*/  HMMA.16816.F32.BF16 R104, R8.reuse, R34, R100 ;  /* 0x000000220868723c */ /* 0x042ff00000041864 */
[C---:B---3--:R-:W-:Y:S08]  /*1fa0*/  HMMA.16816.F32.BF16 R124, R8.reuse, R28, R96 ;  /* 0x0000001c087c723c */ /* 0x048ff00000041860 */
[C---:B------:R-:W-:Y:S08]  /*1fb0*/  HMMA.16816.F32.BF16 R140, R8.reuse, R20, R88 ;  /* 0x00000014088c723c */ /* 0x040ff00000041858 */
[----:B------:R-:W-:Y:S08]  /*1fc0*/  HMMA.16816.F32.BF16 R132, R8, R40, R80 ;  /* 0x000000280884723c */ /* 0x000ff00000041850 */
[C---:B------:R-:W-:Y:S08]  /*1fd0*/  HMMA.16816.F32.BF16 R80, R16.reuse, R32, R108 ;  /* 0x000000201050723c */ /* 0x040ff0000004186c */
[C---:B------:R-:W-:Y:S08]  /*1fe0*/  HMMA.16816.F32.BF16 R128, R16.reuse, R34, R76 ;  /* 0x000000221080723c */ /* 0x040ff0000004184c */
[C---:B------:R-:W-:Y:S08]  /*1ff0*/  HMMA.16816.F32.BF16 R120, R16.reuse, R28, R64 ;  /* 0x0000001c1078723c */ /* 0x040ff00000041840 */
[C---:B------:R-:W-:Y:S08]  /*2000*/  HMMA.16816.F32.BF16 R116, R16.reuse, R30, R60 ;  /* 0x0000001e1074723c */ /* 0x040ff0000004183c */
[C---:B------:R-:W-:Y:S01]  /*2010*/  HMMA.16816.F32.BF16 R112, R16.reuse, R20, R56 ;  /* 0x000000141070723c */ /* 0x040fe20000041838 */
[----:B------:R-:W-:Y:S07]  /*2020*/  LDSM.16.M88.4 R56, [R243+0x3800] ;  /* 0x00380000f338783b */ /* 0x000fee0000000200 */
[C---:B------:R-:W-:Y:S01]  /*2030*/  HMMA.16816.F32.BF16 R88, R16.reuse, R22, R44 ;  /* 0x000000161058723c */ /* 0x040fe2000004182c */
[----:B------:R-:W1:Y:S07]  /*2040*/  LDSM.16.M88.4 R44, [R232+0x6900] ;  /* 0x00690000e82c783b */ /* 0x000e6e0000000200 */
[C---:B------:R-:W-:Y:S01]  /*2050*/  HMMA.16816.F32.BF16 R100, R16.reuse, R40, R48 ;  /* 0x000000281064723c */ /* 0x040fe20000041830 */
[----:B------:R-:W-:Y:S07]  /*2060*/  LDSM.16.M88.4 R48, [R243+0x3000] ;  /* 0x00300000f330783b */ /* 0x000fee0000000200 */
[----:B------:R-:W-:Y:S01]  /*2070*/  HMMA.16816.F32.BF16 R96, R16, R42, R24 ;  /* 0x0000002a1060723c */ /* 0x000fe20000041818 */
[----:B------:R-:W2:Y:S04]  /*2080*/  LDSM.16.M88.4 R16, [R239+0xc100] ;  /* 0x00c10000ef10783b */ /* 0x000ea80000000200 */
[----:B------:R-:W-:Y:S03]  /*2090*/  LDSM.16.M88.4 R24, [R241+0xc100] ;  /* 0x00c10000f118783b */ /* 0x000fe60000000200 */
[C---:B------:R-:W-:Y:S01]  /*20a0*/  HMMA.16816.F32.BF16 R92, R8.reuse, R30, R92 ;  /* 0x0000001e085c723c */ /* 0x040fe2000004185c */
[----:B------:R-:W-:Y:S07]  /*20b0*/  LDSM.16.M88.4 R28, [R243+0x2800] ;  /* 0x00280000f31c783b */ /* 0x000fee0000000200 */
[C---:B------:R-:W-:Y:S01]  /*20c0*/  HMMA.16816.F32.BF16 R136, R8.reuse, R22, R84 ;  /* 0x000000160888723c */ /* 0x040fe20000041854 */
[----:B------:R-:W3:Y:S07]  /*20d0*/  LDSM.16.M88.4 R20, [R232+0x7900] ;  /* 0x00790000e814783b */ /* 0x000eee0000000200 */
[C---:B------:R-:W-:Y:S01]  /*20e0*/  HMMA.16816.F32.BF16 R68, R8.reuse, R32, R68 ;  /* 0x000000200844723c */ /* 0x040fe20000041844 */
[----:B------:R-:W-:Y:S07]  /*20f0*/  LDSM.16.M88.4 R32, [R243+0x2000] ;  /* 0x00200000f320783b */ /* 0x000fee0000000200 */
[----:B------:R-:W-:Y:S01]  /*2100*/  HMMA.16816.F32.BF16 R84, R8, R42, R72 ;  /* 0x0000002a0854723c */ /* 0x000fe20000041848 */
[----:B------:R-:W4:Y:S07]  /*2110*/  LDSM.16.M88.4 R8, [R241+0xe100] ;  /* 0x00e10000f108783b */ /* 0x000f2e0000000200 */
[C---:B-1----:R-:W-:Y:S08]  /*2120*/  HMMA.16816.F32.BF16 R64, R12.reuse, R44, R124 ;  /* 0x0000002c0c40723c */ /* 0x042ff0000004187c */
[----:B------:R-:W-:Y:S08]  /*2130*/  HMMA.16816.F32.BF16 R60, R12, R46, R92 ;  /* 0x0000002e0c3c723c */ /* 0x000ff0000004185c */
[C---:B--2---:R-:W-:Y:S08]  /*2140*/  HMMA.16816.F32.BF16 R40, R16.reuse, R44, R120 ;  /* 0x0000002c1028723c */ /* 0x044ff00000041878 */
[----:B------:R-:W-:Y:S08]  /*2150*/  HMMA.16816.F32.BF16 R44, R16, R46, R116 ;  /* 0x0000002e102c723c */ /* 0x000ff00000041874 */
[C---:B------:R-:W-:Y:S08]  /*2160*/  HMMA.16816.F32.BF16 R76, R12.reuse, R52, R68 ;  /* 0x000000340c4c723c */ /* 0x040ff00000041844 */
[----:B------:R-:W-:Y:S08]  /*2170*/  HMMA.16816.F32.BF16 R72, R12, R54, R104 ;  /* 0x000000360c48723c */ /* 0x000ff00000041868 */
[C---:B------:R-:W-:Y:S08]  /*2180*/  HMMA.16816.F32.BF16 R80, R16.reuse, R52, R80 ;  /* 0x000000341050723c */ /* 0x040ff00000041850 */
[----:B------:R-:W-:Y:S01]  /*2190*/  HMMA.16816.F32.BF16 R68, R16, R54, R128 ;  /* 0x000000361044723c */ /* 0x000fe20000041880 */
[----:B------:R-:W-:Y:S07]  /*21a0*/  LDSM.16.M88.4 R52, [R238+0x6100] ;  /* 0x00610000ee34783b */ /* 0x000fee0000000200 */
[C---:B------:R-:W-:Y:S08]  /*21b0*/  HMMA.16816.F32.BF16 R92, R12.reuse, R36, R140 ;  /* 0x000000240c5c723c */ /* 0x040ff0000004188c */
[C---:B------:R-:W-:Y:S08]  /*21c0*/  HMMA.16816.F32.BF16 R108, R12.reuse, R38, R136 ;  /* 0x000000260c6c723c */ /* 0x040ff00000041888 */
[C---:B---3--:R-:W-:Y:S08]  /*21d0*/  HMMA.16816.F32.BF16 R104, R12.reuse, R20, R132 ;  /* 0x000000140c68723c */ /* 0x048ff00000041884 */
[----:B------:R-:W-:Y:S08]  /*21e0*/  HMMA.16816.F32.BF16 R84, R12, R22, R84 ;  /* 0x000000160c54723c */ /* 0x000ff00000041854 */
[C---:B------:R-:W-:Y:S08]  /*21f0*/  HMMA.16816.F32.BF16 R12, R16.reuse, R36, R112 ;  /* 0x00000024100c723c */ /* 0x040ff00000041870 */
[C---:B------:R-:W-:Y:S01]  /*2200*/  HMMA.16816.F32.BF16 R88, R16.reuse, R38, R88 ;  /* 0x000000261058723c */ /* 0x040fe20000041858 */
[----:B------:R-:W-:Y:S07]  /*2210*/  LDSM.16.M88.4 R36, [R238+0x7900] ;  /* 0x00790000ee24783b */ /* 0x000fee0000000200 */
[C---:B------:R-:W-:Y:S08]  /*2220*/  HMMA.16816.F32.BF16 R100, R16.reuse, R20, R100 ;  /* 0x000000141064723c */ /* 0x040ff00000041864 */
[----:B------:R-:W-:Y:S01]  /*2230*/  HMMA.16816.F32.BF16 R96, R16, R22, R96 ;  /* 0x000000161060723c */ /* 0x000fe20000041860 */
[----:B------:R-:W1:Y:S04]  /*2240*/  LDSM.16.M88.4 R20, [R240+0xe100] ;  /* 0x00e10000f014783b */ /* 0x000e680000000200 */
[----:B------:R-:W2:Y:S03]  /*2250*/  LDSM.16.M88.4 R16, [R240+0xc100] ;  /* 0x00c10000f010783b */ /* 0x000ea60000000200 */
[C---:B------:R-:W-:Y:S01]  /*2260*/  HMMA.16816.F32.BF16 R116, R24.reuse, R30, R44 ;  /* 0x0000001e1874723c */ /* 0x040fe2000004182c */
[----:B------:R-:W3:Y:S07]  /*2270*/  LDSM.16.M88.4 R44, [R238+0x6900] ;  /* 0x00690000ee2c783b */ /* 0x000eee0000000200 */
[-C--:B------:R-:W-:Y:S01]  /*2280*/  HMMA.16816.F32.BF16 R124, R24, R28.reuse, R40 ;  /* 0x0000001c187c723c */ /* 0x080fe20000041828 */
[----:B------:R-:W5:Y:S07]  /*2290*/  LDSM.16.M88.4 R40, [R238+0x7100] ;  /* 0x00710000ee28783b */ /* 0x000f6e0000000200 */
[C---:B----4-:R-:W-:Y:S08]  /*22a0*/  HMMA.16816.F32.BF16 R148, R8.reuse, R28, R64 ;  /* 0x0000001c0894723c */ /* 0x050ff00000041840 */
[C---:B------:R-:W-:Y:S01]  /*22b0*/  HMMA.16816.F32.BF16 R144, R8.reuse, R30, R60 ;  /* 0x0000001e0890723c */ /* 0x040fe2000004183c */
[----:B------:R-:W-:Y:S07]  /*22c0*/  LDSM.16.M88.4 R28, [R237+0x3000] ;  /* 0x00300000ed1c783b */ /* 0x000fee0000000200 */
[C---:B------:R-:W-:Y:S08]  /*22d0*/  HMMA.16816.F32.BF16 R120, R8.reuse, R32, R76 ;  /* 0x000000200878723c */ /* 0x040ff0000004184c */
[----:B------:R-:W-:Y:S08]  /*22e0*/  HMMA.16816.F32.BF16 R152, R8, R34, R72 ;  /* 0x000000220898723c */ /* 0x000ff00000041848 */
[C---:B------:R-:W-:Y:S08]  /*22f0*/  HMMA.16816.F32.BF16 R64, R24.reuse, R32, R80 ;  /* 0x000000201840723c */ /* 0x040ff00000041850 */
[----:B------:R-:W-:Y:S01]  /*2300*/  HMMA.16816.F32.BF16 R60, R24, R34, R68 ;  /* 0x00000022183c723c */ /* 0x000fe20000041844 */
[----:B------:R-:W-:Y:S07]  /*2310*/  LDSM.16.M88.4 R32, [R237+0x2800] ;  /* 0x00280000ed20783b */ /* 0x000fee0000000200 */
[C---:B------:R-:W-:Y:S08]  /*2320*/  HMMA.16816.F32.BF16 R140, R8.reuse, R48, R92 ;  /* 0x00000030088c723c */ /* 0x040ff0000004185c */
[C---:B------:R-:W-:Y:S08]  /*2330*/  HMMA.16816.F32.BF16 R136, R8.reuse, R50, R108 ;  /* 0x000000320888723c */ /* 0x040ff0000004186c */
[C---:B------:R-:W-:Y:S08]  /*2340*/  HMMA.16816.F32.BF16 R132, R8.reuse, R56, R104 ;  /* 0x000000380884723c */ /* 0x040ff00000041868 */
[----:B------:R-:W-:Y:S01]  /*2350*/  HMMA.16816.F32.BF16 R128, R8, R58, R84 ;  /* 0x0000003a0880723c */ /* 0x000fe20000041854 */
[----:B------:R-:W4:Y:S07]  /*2360*/  LDSM.16.M88.4 R8, [R244+0xe100] ;  /* 0x00e10000f408783b */ /* 0x000f2e0000000200 */
[C---:B------:R-:W-:Y:S01]  /*2370*/  HMMA.16816.F32.BF16 R112, R24.reuse, R48, R12 ;  /* 0x000000301870723c */ /* 0x040fe2000004180c */
[----:B------:R-:W2:Y:S07]  /*2380*/  LDSM.16.M88.4 R12, [R242+0xc100] ;  /* 0x00c10000f20c783b */ /* 0x000eae0000000200 */
[C---:B------:R-:W-:Y:S01]  /*2390*/  HMMA.16816.F32.BF16 R108, R24.reuse, R50, R88 ;  /* 0x00000032186c723c */ /* 0x040fe20000041858 */
[----:B------:R-:W3:Y:S07]  /*23a0*/  LDSM.16.M88.4 R48, [R237+0x2000] ;  /* 0x00200000ed30783b */ /* 0x000eee0000000200 */
[C---:B------:R-:W-:Y:S08]  /*23b0*/  HMMA.16816.F32.BF16 R76, R24.reuse, R56, R100 ;  /* 0x00000038184c723c */ /* 0x040ff00000041864 */
[----:B------:R-:W-:Y:S01]  /*23c0*/  HMMA.16816.F32.BF16 R72, R24, R58, R96 ;  /* 0x0000003a1848723c */ /* 0x000fe20000041860 */
[----:B------:R-:W4:Y:S01]  /*23d0*/  LDSM.16.M88.4 R24, [R237+0x3800] ;  /* 0x00380000ed18783b */ /* 0x000f220000000200 */
[----:B------:R-:W-:-:S06]  /*23e0*/  DEPBAR.LE SB0, 0x0 ;  /* 0x000080000000791a */ /* 0x000fcc0000000000 */
[C---:B-1----:R-:W-:Y:S08]  /*23f0*/  HMMA.16816.F32.BF16 R104, R20.reuse, R52, R120 ;  /* 0x000000341468723c */ /* 0x042ff00000041878 */
[----:B------:R-:W-:Y:S08]  /*2400*/  HMMA.16816.F32.BF16 R100, R20, R54, R152 ;  /* 0x000000361464723c */ /* 0x000ff00000041898 */
[C---:B--2---:R-:W-:Y:S08]  /*2410*/  HMMA.16816.F32.BF16 R64, R16.reuse, R52, R64 ;  /* 0x000000341040723c */ /* 0x044ff00000041840 */
[----:B------:R-:W-:Y:S08]  /*2420*/  HMMA.16816.F32.BF16 R60, R16, R54, R60 ;  /* 0x00000036103c723c */ /* 0x000ff0000004183c */
[C---:B---3--:R-:W-:Y:S08]  /*2430*/  HMMA.16816.F32.BF16 R96, R20.reuse, R44, R148 ;  /* 0x0000002c1460723c */ /* 0x048ff00000041894 */
[----:B------:R-:W-:Y:S08]  /*2440*/  HMMA.16816.F32.BF16 R92, R20, R46, R144 ;  /* 0x0000002e145c723c */ /* 0x000ff00000041890 */
[C---:B------:R-:W-:Y:S08]  /*2450*/  HMMA.16816.F32.BF16 R56, R16.reuse, R44, R124 ;  /* 0x0000002c1038723c */ /* 0x040ff0000004187c */
[----:B------:R-:W-:Y:S08]  /*2460*/  HMMA.16816.F32.BF16 R52, R16, R46, R116 ;  /* 0x0000002e1034723c */ /* 0x000ff00000041874 */
[C---:B-----5:R-:W-:Y:S08]  /*2470*/  HMMA.16816.F32.BF16 R88, R20.reuse, R40, R140 ;  /* 0x000000281458723c */ /* 0x060ff0000004188c */
[C---:B------:R-:W-:Y:S08]  /*2480*/  HMMA.16816.F32.BF16 R84, R20.reuse, R42, R136 ;  /* 0x0000002a1454723c */ /* 0x040ff00000041888 */
[C---:B------:R-:W-:Y:S08]  /*2490*/  HMMA.16816.F32.BF16 R80, R20.reuse, R36, R132 ;  /* 0x000000241450723c */ /* 0x040ff00000041884 */
[----:B------:R-:W-:Y:S08]  /*24a0*/  HMMA.16816.F32.BF16 R68, R20, R38, R128 ;  /* 0x000000261444723c */ /* 0x000ff00000041880 */
[C---:B------:R-:W-:Y:S08]  /*24b0*/  HMMA.16816.F32.BF16 R44, R16.reuse, R40, R112 ;  /* 0x00000028102c723c */ /* 0x040ff00000041870 */
[C---:B------:R-:W-:Y:S08]  /*24c0*/  HMMA.16816.F32.BF16 R40, R16.reuse, R42, R108 ;  /* 0x0000002a1028723c */ /* 0x040ff0000004186c */
[C---:B------:R-:W-:Y:S08]  /*24d0*/  HMMA.16816.F32.BF16 R20, R16.reuse, R36, R76 ;  /* 0x000000241014723c */ /* 0x040ff0000004184c */
[----:B------:R-:W-:Y:S08]  /*24e0*/  HMMA.16816.F32.BF16 R16, R16, R38, R72 ;  /* 0x000000261010723c */ /* 0x000ff00000041848 */
[C---:B----4-:R-:W-:Y:S08]  /*24f0*/  HMMA.16816.F32.BF16 R88, R8.reuse, R28, R88 ;  /* 0x0000001c0858723c */ /* 0x050ff00000041858 */
[----:B------:R-:W-:Y:S08]  /*2500*/  HMMA.16816.F32.BF16 R84, R8, R30, R84 ;  /* 0x0000001e0854723c */ /* 0x000ff00000041854 */
[C---:B------:R-:W-:Y:S08]  /*2510*/  HMMA.16816.F32.BF16 R44, R12.reuse, R28, R44 ;  /* 0x0000001c0c2c723c */ /* 0x040ff0000004182c */
[----:B------:R-:W-:Y:S08]  /*2520*/  HMMA.16816.F32.BF16 R40, R12, R30, R40 ;  /* 0x0000001e0c28723c */ /* 0x000ff00000041828 */
        /* <DEDUP_REMOVED lines=11> */
[----:B------:R-:W-:Y:S01]  /*25e0*/  HMMA.16816.F32.BF16 R168, R12, R26, R16 ;  /* 0x0000001a0ca8723c */ /* 0x000fe20000041810 */
[----:B------:R-:W-:Y:S06]  /*25f0*/  BAR.SYNC.DEFER_BLOCKING 0x0 ;  /* 0x0000000000007b1d */ /* 0x000fec0000010000 */
[----:B------:R-:W-:Y:S05]  /*2600*/  @P0 BRA `(.L_x_707) ;  /* 0x000004b000000947 */ /* 0x000fea0003800000 */
[----:B------:R-:W-:Y:S01]  /*2610*/  ULEA UR4, UR7, UR10, 0x6 ;  /* 0x0000000a07047291 */ /* 0x000fe2000f8e303f */
[----:B------:R-:W-:Y:S01]  /*2620*/  ISETP.NE.AND P1, PT, R162, 0x1, PT ;  /* 0x00000001a200780c */ /* 0x000fe20003f25270 */
[----:B------:R-:W-:-:S04]  /*2630*/  IMAD.MOV.U32 R9, RZ, RZ, RZ ;  /* 0x000000ffff097224 */ /* 0x000fc800078e00ff */
        /* <DEDUP_REMOVED lines=13> */
[C---:B------:R-:W-:Y:S02]  /*2710*/  IADD3 R14, -R157.reuse, 0x10, RZ ;  /* 0x000000109d0e7810 */ /* 0x040fe40007ffe1ff */
[----:B------:R-:W-:Y:S01]  /*2720*/  ISETP.NE.U32.AND P6, PT, R157, RZ, PT ;  /* 0x000000ff9d00720c */ /* 0x000fe20003fc5070 */
[----:B------:R-:W-:-:S05]  /*2730*/  IMAD R10, R0, c[0x0][0x2b8], R2 ;  /* 0x0000ae00000a7a24 */ /* 0x000fca00078e0202 */
[----:B------:R-:W-:Y:S01]  /*2740*/  SHF.R.S32.HI R0, RZ, 0x1f, R10 ;  /* 0x0000001fff007819 */ /* 0x000fe2000001140a */
[----:B------:R-:W-:Y:S04]  /*2750*/  STL [R1+0x10], R10 ;  /* 0x0000100a01007387 */ /* 0x000fe80000100800 */
[----:B------:R-:W-:-:S04]  /*2760*/  IMAD R0, R0, c[0x0][0x1e0], RZ ;  /* 0x0000780000007a24 */ /* 0x000fc800078e02ff */
[C---:B------:R-:W-:Y:S02]  /*2770*/  IMAD R0, R10.reuse, c[0x0][0x1e4], R0 ;  /* 0x000079000a007a24 */ /* 0x040fe400078e0200 */
[----:B-1----:R-:W-:-:S04]  /*2780*/  IMAD.WIDE.U32 R6, R10, c[0x0][0x1e0], RZ ;  /* 0x000078000a067a25 */ /* 0x002fc800078e00ff */
[----:B------:R-:W-:Y:S01]  /*2790*/  IMAD.IADD R7, R7, 0x1, R0 ;  /* 0x0000000107077824 */ /* 0x000fe200078e0200 */
[----:B--2---:R-:W-:-:S03]  /*27a0*/  SHF.R.S32.HI R0, RZ, 0x1f, R9 ;  /* 0x0000001fff007819 */ /* 0x004fc60000011409 */
[----:B------:R-:W-:Y:S01]  /*27b0*/  IMAD.WIDE.U32 R6, R9, c[0x0][0x1f0], R6 ;  /* 0x00007c0009067a25 */ /* 0x000fe200078e0006 */
[----:B------:R-:W-:Y:S03]  /*27c0*/  STL [R1+0xc], R9 ;  /* 0x00000c0901007387 */ /* 0x000fe60000100800 */
[----:B------:R-:W-:-:S04]  /*27d0*/  IMAD R0, R0, c[0x0][0x1f0], RZ ;  /* 0x00007c0000007a24 */ /* 0x000fc800078e02ff */
[----:B------:R-:W-:Y:S01]  /*27e0*/  IMAD R2, R9, c[0x0][0x1f4], R0 ;  /* 0x00007d0009027a24 */ /* 0x000fe200078e0200 */
[----:B------:R-:W-:-:S04]  /*27f0*/  IADD3 R0, P0, R6, UR18, RZ ;  /* 0x0000001206007c10 */ /* 0x000fc8000ff1e0ff */
[----:B------:R-:W-:Y:S02]  /*2800*/  IADD3.X R6, R7, UR16, R2, P0, !PT ;  /* 0x0000001007067c10 */ /* 0x000fe400087fe402 */
[C---:B------:R-:W-:Y:S02]  /*2810*/  LEA R2, P0, R0.reuse, c[0x0][0x1c8], 0x1 ;  /* 0x0000720000027a11 */ /* 0x040fe400078008ff */
[----:B------:R-:W-:Y:S02]  /*2820*/  IADD3 R7, -R25, 0x10, RZ ;  /* 0x0000001019077810 */ /* 0x000fe40007ffe1ff */
[----:B------:R-:W-:Y:S01]  /*2830*/  LEA.HI.X R0, R0, c[0x0][0x1cc], R6, 0x1, P0 ;  /* 0x0000730000007a11 */ /* 0x000fe200000f0c06 */
[----:B------:R-:W1:Y:S01]  /*2840*/  SHFL.IDX PT, R8, R2, 0x3, 0x181f ;  /* 0x00781f0002087f89 */ /* 0x000e6200000e0000 */
[----:B------:R-:W-:Y:S02]  /*2850*/  SHF.R.S32.HI R6, RZ, 0x1f, R160 ;  /* 0x0000001fff067819 */ /* 0x000fe400000114a0 */
[----:B------:R-:W-:Y:S01]  /*2860*/  LOP3.LUT R12, R7, 0xf, RZ, 0xc0, !PT ;  /* 0x0000000f070c7812 */ /* 0x000fe200078ec0ff */
[----:B------:R-:W2:Y:S01]  /*2870*/  SHFL.IDX PT, R9, R0, 0x3, 0x181f ;  /* 0x00781f0000097f89 */ /* 0x000ea200000e0000 */
[----:B------:R-:W-:-:S03]  /*2880*/  LEA.HI R6, R6, R160, RZ, 0x3 ;  /* 0x000000a006067211 */ /* 0x000fc600078f18ff */
[----:B------:R-:W-:Y:S04]  /*2890*/  SHFL.IDX PT, R11, R2, 0x1, 0x181f ;  /* 0x00381f00020b7f89 */ /* 0x000fe800000e0000 */
[----:B------:R-:W3:Y:S04]  /*28a0*/  SHFL.IDX PT, R10, R2, RZ, 0x181f ;  /* 0x00181fff020a7589 */ /* 0x000ee800000e0000 */
[----:B------:R-:W-:Y:S04]  /*28b0*/  SHFL.IDX PT, R24, R0, 0x1, 0x181f ;  /* 0x00381f0000187f89 */ /* 0x000fe800000e0000 */
[----:B------:R4:W-:Y:S04]  /*28c0*/  SHFL.IDX PT, R22, R2, 0x2, 0x181f ;  /* 0x00581f0002167f89 */ /* 0x0009e800000e0000 */
[----:B------:R-:W5:Y:S01]  /*28d0*/  SHFL.IDX PT, R13, R0, RZ, 0x181f ;  /* 0x00181fff000d7589 */ /* 0x000f6200000e0000 */
[----:B-1----:R-:W-:-:S03]  /*28e0*/  IADD3 R20, P1, P0, R12, R8, R26 ;  /* 0x000000080c147210 */ /* 0x002fc6000783e01a */
[----:B------:R1:W5:Y:S01]  /*28f0*/  SHFL.IDX PT, R23, R0, 0x2, 0x181f ;  /* 0x00581f0000177f89 */ /* 0x00036200000e0000 */
[----:B--2---:R-:W-:Y:S02]  /*2900*/  IADD3.X R21, RZ, R9, R27, P1, P0 ;  /* 0x00000009ff157210 */ /* 0x004fe40000fe041b */
[----:B---3--:R-:W-:Y:S02]  /*2910*/  IADD3 R18, P2, R26, R10, RZ ;  /* 0x0000000a1a127210 */ /* 0x008fe40007f5e0ff */
[----:B----4-:R-:W-:-:S05]  /*2920*/  LOP3.LUT R2, R6, 0xfffffff8, RZ, 0xc0, !PT ;  /* 0xfffffff806027812 */ /* 0x010fca00078ec0ff */
[----:B------:R-:W-:Y:S01]  /*2930*/  IMAD.WIDE R6, R2, 0x2, RZ ;  /* 0x0000000202067825 */ /* 0x000fe200078e02ff */
[----:B-1----:R-:W-:-:S03]  /*2940*/  LOP3.LUT R0, R14, 0xf, RZ, 0xc0, !PT ;  /* 0x0000000f0e007812 */ /* 0x002fc600078ec0ff */
[----:B-----5:R-:W-:Y:S01]  /*2950*/  IMAD.X R19, R27, 0x1, R13, P2 ;  /* 0x000000011b137824 */ /* 0x020fe200010e060d */
[----:B------:R-:W-:Y:S02]  /*2960*/  IADD3 R12, P2, R6, R11, RZ ;  /* 0x0000000b060c7210 */ /* 0x000fe40007f5e0ff */
[----:B------:R-:W-:Y:S01]  /*2970*/  IADD3 R8, P1, P0, R0, R8, R6 ;  /* 0x0000000800087210 */ /* 0x000fe2000783e006 */
[----:B------:R-:W-:-:S03]  /*2980*/  IMAD.SHL.U32 R0, R158, 0x2, RZ ;  /* 0x000000029e007824 */ /* 0x000fc600078e00ff */
[----:B------:R-:W-:Y:S02]  /*2990*/  IADD3.X R9, RZ, R9, R7, P1, P0 ;  /* 0x00000009ff097210 */ /* 0x000fe40000fe0407 */
[----:B------:R-:W-:Y:S01]  /*29a0*/  IADD3 R14, P0, R26, R11, RZ ;  /* 0x0000000b1a0e7210 */ /* 0x000fe20007f1e0ff */
[----:B------:R1:W-:Y:S01]  /*29b0*/  LDGSTS.E.BYPASS.LTC128B.128 [R0+0x4100], [R18.64], !P3 ;  /* 0x0410000012007fae */ /* 0x0003e2000d901d4c */
[----:B------:R-:W-:-:S03]  /*29c0*/  IADD3 R16, P1, R6, R10, RZ ;  /* 0x0000000a06107210 */ /* 0x000fc60007f3e0ff */
[--C-:B------:R-:W-:Y:S01]  /*29d0*/  IMAD.X R15, R27, 0x1, R24.reuse, P0 ;  /* 0x000000011b0f7824 */ /* 0x100fe200000e0618 */
[-C--:B------:R-:W-:Y:S01]  /*29e0*/  IADD3 R10, P0, R26, R22.reuse, RZ ;  /* 0x000000161a0a7210 */ /* 0x080fe20007f1e0ff */
[C---:B------:R-:W-:Y:S01]  /*29f0*/  IMAD.X R17, R7.reuse, 0x1, R13, P1 ;  /* 0x0000000107117824 */ /* 0x040fe200008e060d */
[----:B------:R-:W-:Y:S01]  /*2a00*/  IADD3 R6, P1, R6, R22, RZ ;  /* 0x0000001606067210 */ /* 0x000fe20007f3e0ff */
[----:B------:R-:W-:Y:S02]  /*2a10*/  IMAD.X R13, R7, 0x1, R24, P2 ;  /* 0x00000001070d7824 */ /* 0x000fe400010e0618 */
[--C-:B------:R-:W-:Y:S01]  /*2a20*/  IMAD.X R11, R27, 0x1, R23.reuse, P0 ;  /* 0x000000011b0b7824 */ /* 0x100fe200000e0617 */
        /* <DEDUP_REMOVED lines=9> */
.L_x_707:
[----:B-1----:R-:W-:Y:S01]  /*2ac0*/  SHF.R.S32.HI R0, RZ, 0x1f, R156 ;  /* 0x0000001fff007819 */ /* 0x002fe2000001149c */
[----:B------:R-:W-:Y:S01]  /*2ad0*/  STL [R1+0x70], R246 ;  /* 0x000070f601007387 */ /* 0x000fe20000100800 */
[----:B------:R-:W-:-:S02]  /*2ae0*/  SHF.L.U32 R233, R5, 0x1, RZ ;  /* 0x0000000105e97819 */ /* 0x000fc400000006ff */
[----:B------:R-:W-:Y:S01]  /*2af0*/  LEA.HI R2, R0, R156, RZ, 0x2 ;  /* 0x0000009c00027211 */ /* 0x000fe200078f10ff */
[----:B------:R-:W-:Y:S02]  /*2b00*/  STL [R1+0x6c], R245 ;  /* 0x00006cf501007387 */ /* 0x000fe40000100800 */
[--C-:B------:R-:W-:Y:S01]  /*2b10*/  IMAD R234, R4, 0x2, R233.reuse ;  /* 0x0000000204ea7824 */ /* 0x100fe200078e02e9 */
[----:B------:R-:W-:Y:S01]  /*2b20*/  LOP3.LUT R0, R2, 0x7ffffffc, RZ, 0xc0, !PT ;  /* 0x7ffffffc02007812 */ /* 0x000fe200078ec0ff */
[----:B------:R-:W-:Y:S01]  /*2b30*/  STL [R1+0x68], R244 ;  /* 0x000068f401007387 */ /* 0x000fe20000100800 */
[C---:B------:R-:W-:Y:S02]  /*2b40*/  IMAD R236, R3.reuse, 0x2, R233 ;  /* 0x0000000203ec7824 */ /* 0x040fe400078e02e9 */
[----:B------:R-:W-:Y:S01]  /*2b50*/  LEA R235, R3, R234, 0x1 ;  /* 0x000000ea03eb7211 */ /* 0x000fe200078e08ff */
[----:B------:R-:W-:Y:S01]  /*2b60*/  STL [R1+0x64], R243 ;  /* 0x000064f301007387 */ /* 0x000fe20000100800 */
[----:B------:R-:W-:-:S03]  /*2b70*/  IMAD.IADD R0, R156, 0x1, -R0 ;  /* 0x000000019c007824 */ /* 0x000fc600078e0a00 */
[----:B------:R-:W-:Y:S04]  /*2b80*/  STL [R1+0x60], R242 ;  /* 0x000060f201007387 */ /* 0x000fe80000100800 */
[----:B------:R-:W-:Y:S04]  /*2b90*/  STL [R1+0x5c], R241 ;  /* 0x00005cf101007387 */ /* 0x000fe80000100800 */
[----:B------:R-:W-:Y:S04]  /*2ba0*/  STL [R1+0x58], R240 ;  /* 0x000058f001007387 */ /* 0x000fe80000100800 */
[----:B------:R-:W-:Y:S04]  /*2bb0*/  STL [R1+0x54], R239 ;  /* 0x000054ef01007387 */ /* 0x000fe80000100800 */
[----:B------:R-:W-:Y:S04]  /*2bc0*/  STL [R1+0x50], R238 ;  /* 0x000050ee01007387 */ /* 0x000fe80000100800 */
[----:B------:R-:W-:Y:S04]  /*2bd0*/  STL [R1+0x4c], R237 ;  /* 0x00004ced01007387 */ /* 0x000fe80000100800 */
[----:B------:R-:W-:Y:S04]  /*2be0*/  STL [R1+0x48], R232 ;  /* 0x000048e801007387 */ /* 0x000fe80000100800 */
[----:B------:R1:W-:Y:S04]  /*2bf0*/  STL [R1+0x44], R2 ;  /* 0x0000440201007387 */ /* 0x0003e80000100800 */
[----:B------:R-:W-:Y:S04]  /*2c00*/  LDSM.16.MT88.4 R76, [R234+0x100] ;  /* 0x00010000ea4c783b */ /* 0x000fe80000004200 */
[----:B------:R-:W-:Y:S04]  /*2c10*/  LDSM.16.MT88.4 R72, [R236+0x900] ;  /* 0x00090000ec48783b */ /* 0x000fe80000004200 */
[----:B------:R-:W-:Y:S04]  /*2c20*/  LDSM.16.MT88.4 R48, [R234+0x900] ;  /* 0x00090000ea30783b */ /* 0x000fe80000004200 */
[----:B------:R-:W0:Y:S01]  /*2c30*/  LDGDEPBAR ;  /* 0x00000000000079af */ /* 0x000e220000000000 */
[----:B-1----:R-:W-:-:S04]  /*2c40*/  IMAD.U32 R2, RZ, RZ, UR17 ;  /* 0x00000011ff027e24 */ /* 0x002fc8000f8e00ff */
[----:B------:R-:W-:-:S05]  /*2c50*/  IMAD R0, R0, -0x2, R2 ;  /* 0xfffffffe00007824 */ /* 0x000fca00078e0202 */
[C---:B------:R-:W-:Y:S02]  /*2c60*/  ISETP.GT.AND P1, PT, R0.reuse, RZ, PT ;  /* 0x000000ff0000720c */ /* 0x040fe40003f24270 */
[----:B------:R-:W-:Y:S02]  /*2c70*/  ISETP.GT.AND P0, PT, R0, 0x1, PT ;  /* 0x000000010000780c */ /* 0x000fe40003f04270 */
[----:B------:R-:W-:Y:S02]  /*2c80*/  FSEL R6, R104, -INF , P1 ;  /* 0xff80000068067808 */ /* 0x000fe40000800000 */
[----:B------:R-:W-:Y:S02]  /*2c90*/  FSEL R7, R105, -INF , P0 ;  /* 0xff80000069077808 */ /* 0x000fe40000000000 */
[C---:B------:R-:W-:Y:S02]  /*2ca0*/  ISETP.GT.AND P6, PT, R0.reuse, 0x8, PT ;  /* 0x000000080000780c */ /* 0x040fe40003fc4270 */
[----:B------:R-:W-:-:S02]  /*2cb0*/  ISETP.GT.AND P2, PT, R0, 0x9, PT ;  /* 0x000000090000780c */ /* 0x000fc40003f44270 */
[----:B------:R-:W-:Y:S02]  /*2cc0*/  FSEL R8, R100, -INF , P6 ;  /* 0xff80000064087808 */ /* 0x000fe40003000000 */
[----:B------:R-:W-:Y:S02]  /*2cd0*/  FMNMX.FTZ R2, R6, R7, !PT ;  /* 0x0000000706027209 */ /* 0x000fe40007810000 */
[----:B------:R-:W-:Y:S02]  /*2ce0*/  FSEL R10, R106, -INF , P1 ;  /* 0xff8000006a0a7808 */ /* 0x000fe40000800000 */
[----:B------:R-:W-:Y:S02]  /*2cf0*/  FSEL R135, R66, -INF , P1 ;  /* 0xff80000042877808 */ /* 0x000fe40000800000 */
[----:B------:R-:W-:Y:S02]  /*2d00*/  FSEL R123, R64, -INF , P1 ;  /* 0xff800000407b7808 */ /* 0x000fe40000800000 */
[----:B------:R-:W-:-:S02]  /*2d10*/  FSEL R9, R101, -INF , P2 ;  /* 0xff80000065097808 */ /* 0x000fc40001000000 */
[----:B------:R-:W-:Y:S02]  /*2d20*/  ISETP.GT.AND P1, PT, R0, 0x10, PT ;  /* 0x000000100000780c */ /* 0x000fe40003f24270 */
[----:B------:R-:W-:Y:S02]  /*2d30*/  FMNMX.FTZ R2, R8, R2, !PT ;  /* 0x0000000208027209 */ /* 0x000fe40007810000 */
[----:B------:R-:W-:Y:S02]  /*2d40*/  FSEL R11, R107, -INF , P0 ;  /* 0xff8000006b0b7808 */ /* 0x000fe40000000000 */
[----:B------:R-:W-:Y:S01]  /*2d50*/  FSEL R133, R67, -INF , P0 ;  /* 0xff80000043857808 */ /* 0x000fe20000000000 */
[----:B------:R-:W-:Y:S01]  /*2d60*/  LDSM.16.MT88.4 R104, [R235+0x2100] ;  /* 0x00210000eb68783b */ /* 0x000fe20000004200 */
[----:B------:R-:W-:Y:S02]  /*2d70*/  FSEL R122, R65, -INF , P0 ;  /* 0xff800000417a7808 */ /* 0x000fe40000000000 */
[----:B------:R-:W-:Y:S01]  /*2d80*/  ISETP.GT.AND P0, PT, R0, 0x11, PT ;  /* 0x000000110000780c */ /* 0x000fe20003f04270 */
[----:B------:R-:W-:Y:S01]  /*2d90*/  LDSM.16.MT88.4 R64, [R234+0x2900] ;  /* 0x00290000ea40783b */ /* 0x000fe20000004200 */
[----:B------:R-:W-:-:S02]  /*2da0*/  FSEL R16, R96, -INF , P1 ;  /* 0xff80000060107808 */ /* 0x000fc40000800000 */
[----:B------:R-:W-:Y:S02]  /*2db0*/  FMNMX.FTZ R2, R9, R2, !PT ;  /* 0x0000000209027209 */ /* 0x000fe40007810000 */
[----:B------:R-:W-:Y:S02]  /*2dc0*/  FSEL R14, R102, -INF , P6 ;  /* 0xff800000660e7808 */ /* 0x000fe40003000000 */
[----:B------:R-:W-:Y:S02]  /*2dd0*/  FSEL R132, R62, -INF , P6 ;  /* 0xff8000003e847808 */ /* 0x000fe40003000000 */
[----:B------:R-:W-:Y:S02]  /*2de0*/  FSEL R121, R60, -INF , P6 ;  /* 0xff8000003c797808 */ /* 0x000fe40003000000 */
[----:B------:R-:W-:Y:S02]  /*2df0*/  FSEL R17, R97, -INF , P0 ;  /* 0xff80000061117808 */ /* 0x000fe40000000000 */
[----:B------:R-:W-:-:S02]  /*2e00*/  ISETP.GT.AND P6, PT, R0, 0x18, PT ;  /* 0x000000180000780c */ /* 0x000fc40003fc4270 */
[----:B------:R-:W-:Y:S02]  /*2e10*/  FMNMX.FTZ R2, R16, R2, !PT ;  /* 0x0000000210027209 */ /* 0x000fe40007810000 */
[----:B------:R-:W-:Y:S02]  /*2e20*/  FSEL R21, R99, -INF , P0 ;  /* 0xff80000063157808 */ /* 0x000fe40000000000 */
[----:B------:R-:W-:Y:S02]  /*2e30*/  FSEL R128, R59, -INF , P0 ;  /* 0xff8000003b807808 */ /* 0x000fe40000000000 */
[----:B------:R-:W-:Y:S02]  /*2e40*/  FSEL R114, R57, -INF , P0 ;  /* 0xff80000039727808 */ /* 0x000fe40000000000 */
[----:B------:R-:W-:Y:S02]  /*2e50*/  ISETP.GT.AND P0, PT, R0, 0x19, PT ;  /* 0x000000190000780c */ /* 0x000fe40003f04270 */
[----:B------:R-:W-:-:S02]  /*2e60*/  FSEL R18, R92, -INF , P6 ;  /* 0xff8000005c127808 */ /* 0x000fc40003000000 */
[----:B------:R-:W-:Y:S02]  /*2e70*/  FMNMX.FTZ R2, R17, R2, !PT ;  /* 0x0000000211027209 */ /* 0x000fe40007810000 */
[----:B------:R-:W-:Y:S02]  /*2e80*/  FSEL R15, R103, -INF , P2 ;  /* 0xff800000670f7808 */ /* 0x000fe40001000000 */
[----:B------:R-:W-:Y:S01]  /*2e90*/  FSEL R131, R63, -INF , P2 ;  /* 0xff8000003f837808 */ /* 0x000fe20001000000 */
[----:B------:R-:W-:Y:S01]  /*2ea0*/  LDSM.16.MT88.4 R100, [R236+0x2100] ;  /* 0x00210000ec64783b */ /* 0x000fe20000004200 */
[----:B------:R-:W-:Y:S02]  /*2eb0*/  FSEL R120, R61, -INF , P2 ;  /* 0xff8000003d787808 */ /* 0x000fe40001000000 */
[----:B------:R-:W-:Y:S01]  /*2ec0*/  FSEL R19, R93, -INF , P0 ;  /* 0xff8000005d137808 */ /* 0x000fe20000000000 */
[----:B------:R-:W-:Y:S01]  /*2ed0*/  LDSM.16.MT88.4 R60, [R233+0x900] ;  /* 0x00090000e93c783b */ /* 0x000fe20000004200 */
        /* <DEDUP_REMOVED lines=29> */
[----:B------:R-:W-:Y:S01]  /*30b0*/  FSEL R182, R46, -INF , P2 ;  /* 0xff8000002eb67808 */ /* 0x000fe20001000000 */
[----:B------:R-:W-:Y:S01]  /*30c0*/  LDSM.16.MT88.4 R88, [R235+0x100] ;  /* 0x00010000eb58783b */ /* 0x000fe20000004200 */
        /* <DEDUP_REMOVED lines=19> */
[----:B------:R-:W-:Y:S02]  /*3200*/  FMNMX.FTZ R0, R232, R0, !PT ;  /* 0x00000000e8007209 */ /* 0x000fe40007810000 */
[----:B------:R-:W-:Y:S02]  /*3210*/  FSEL R22, R94, -INF , P6 ;  /* 0xff8000005e167808 */ /* 0x000fe40003000000 */
[----:B------:R-:W-:Y:S01]  /*3220*/  FMNMX.FTZ R0, R179, R0, !PT ;  /* 0x00000000b3007209 */ /* 0x000fe20007810000 */
[----:B------:R-:W-:Y:S01]  /*3230*/  LDSM.16.MT88.4 R92, [R233+0x2100] ;  /* 0x00210000e95c783b */ /* 0x000fe20000004200 */
[----:B------:R-:W-:-:S02]  /*3240*/  FSEL R237, R83, -INF , P2 ;  /* 0xff80000053ed7808 */ /* 0x000fc40001000000 */
[----:B------:R-:W-:Y:S01]  /*3250*/  FSEL R241, R70, -INF , P1 ;  /* 0xff80000046f17808 */ /* 0x000fe20000800000 */
[----:B------:R-:W1:Y:S01]  /*3260*/  SHFL.BFLY PT, R2, R0, 0x2, 0x1f ;  /* 0x0c401f0000027f89 */ /* 0x000e6200000e0000 */
[----:B------:R-:W-:Y:S02]  /*3270*/  FSEL R177, R71, -INF , P0 ;  /* 0xff80000047b17808 */ /* 0x000fe40000000000 */
[----:B------:R-:W-:Y:S01]  /*3280*/  FSEL R130, R54, -INF , P6 ;  /* 0xff80000036827808 */ /* 0x000fe20003000000 */
[----:B------:R-:W-:Y:S01]  /*3290*/  LDSM.16.MT88.4 R68, [R233+0x2900] ;  /* 0x00290000e944783b */ /* 0x000fe20000004200 */
[----:B------:R-:W-:Y:S02]  /*32a0*/  FSEL R113, R52, -INF , P6 ;  /* 0xff80000034717808 */ /* 0x000fe40003000000 */
[----:B------:R-:W-:Y:S01]  /*32b0*/  FSEL R207, R29, -INF , P2 ;  /* 0xff8000001dcf7808 */ /* 0x000fe20001000000 */
[----:B------:R-:W-:Y:S01]  /*32c0*/  LDSM.16.MT88.4 R52, [R236+0x2900] ;  /* 0x00290000ec34783b */ /* 0x000fe20000004200 */
[----:B------:R-:W-:-:S02]  /*32d0*/  FSEL R220, R168, -INF , P1 ;  /* 0xff800000a8dc7808 */ /* 0x000fc40000800000 */
[----:B------:R-:W-:Y:S02]  /*32e0*/  FSEL R203, R169, -INF , P0 ;  /* 0xff800000a9cb7808 */ /* 0x000fe40000000000 */
[----:B------:R-:W-:Y:S02]  /*32f0*/  FSEL R202, R31, -INF , P2 ;  /* 0xff8000001fca7808 */ /* 0x000fe40001000000 */
[----:B------:R-:W-:Y:S02]  /*3300*/  FSEL R201, R170, -INF , P1 ;  /* 0xff800000aac97808 */ /* 0x000fe40000800000 */
[----:B------:R-:W-:Y:S02]  /*3310*/  FSEL R200, R171, -INF , P0 ;  /* 0xff800000abc87808 */ /* 0x000fe40000000000 */
[----:B-1----:R-:W-:-:S05]  /*3320*/  FMNMX.FTZ R0, R0, R2, !PT ;  /* 0x0000000200007209 */ /* 0x002fca0007810000 */
[----:B------:R-:W1:Y:S02]  /*3330*/  SHFL.BFLY PT, R2, R0, 0x1, 0x1f ;  /* 0x0c201f0000027f89 */ /* 0x000e6400000e0000 */
[----:B-1----:R-:W-:Y:S02]  /*3340*/  FMNMX.FTZ R151, R0, R2, !PT ;  /* 0x0000000200977209 */ /* 0x002fe40007810000 */
[----:B------:R-:W-:Y:S02]  /*3350*/  FMNMX.FTZ R2, R10, R11, !PT ;  /* 0x0000000b0a027209 */ /* 0x000fe40007810000 */
[C---:B------:R-:W-:Y:S01]  /*3360*/  FSETP.NEU.FTZ.AND P6, PT, R151.reuse, -INF , PT ;  /* 0xff8000009700780b */ /* 0x040fe20003fdd000 */
[----:B------:R-:W-:Y:S01]  /*3370*/  FMUL.FTZ R0, R151, c[0x0][0x2d0] ;  /* 0x0000b40097007a20 */ /* 0x000fe20000410000 */
[----:B------:R-:W-:-:S04]  /*3380*/  FMNMX.FTZ R2, R14, R2, !PT ;  /* 0x000000020e027209 */ /* 0x000fc80007810000 */
[----:B------:R-:W-:Y:S02]  /*3390*/  FMNMX.FTZ R2, R15, R2, !PT ;  /* 0x000000020f027209 */ /* 0x000fe40007810000 */
[----:B------:R-:W-:Y:S02]  /*33a0*/  FSEL R13, R0, RZ, P6 ;  /* 0x000000ff000d7208 */ /* 0x000fe40003000000 */
[----:B------:R-:W-:-:S03]  /*33b0*/  FMNMX.FTZ R2, R20, R2, !PT ;  /* 0x0000000214027209 */ /* 0x000fc60007810000 */
[----:B------:R-:W-:Y:S01]  /*33c0*/  FFMA.FTZ R3, R16, c[0x0][0x2d0], -R13 ;  /* 0x0000b40010037a23 */ /* 0x000fe2000001080d */
[----:B------:R-:W-:-:S03]  /*33d0*/  FMNMX.FTZ R2, R21, R2, !PT ;  /* 0x0000000215027209 */ /* 0x000fc60007810000 */
[----:B------:R1:W-:Y:S01]  /*33e0*/  MUFU.EX2 R208, R3 ;  /* 0x0000000300d07308 */ /* 0x0003e20000000800 */
[----:B------:R-:W-:-:S04]  /*33f0*/  FMNMX.FTZ R2, R22, R2, !PT ;  /* 0x0000000216027209 */ /* 0x000fc80007810000 */
[----:B------:R-:W-:-:S04]  /*3400*/  FMNMX.FTZ R2, R23, R2, !PT ;  /* 0x0000000217027209 */ /* 0x000fc80007810000 */
[----:B------:R-:W-:-:S04]  /*3410*/  FMNMX.FTZ R2, R190, R2, !PT ;  /* 0x00000002be027209 */ /* 0x000fc80007810000 */
[----:B------:R-:W-:Y:S01]  /*3420*/  FMNMX.FTZ R2, R189, R2, !PT ;  /* 0x00000002bd027209 */ /* 0x000fe20007810000 */
[----:B-1----:R-:W-:-:S03]  /*3430*/  FFMA.FTZ R3, R17, c[0x0][0x2d0], -R13 ;  /* 0x0000b40011037a23 */ /* 0x002fc6000001080d */
[----:B------:R-:W-:Y:S01]  /*3440*/  FMNMX.FTZ R2, R188, R2, !PT ;  /* 0x00000002bc027209 */ /* 0x000fe20007810000 */
[----:B------:R1:W-:Y:S03]  /*3450*/  MUFU.EX2 R174, R3 ;  /* 0x0000000300ae7308 */ /* 0x0003e60000000800 */
[----:B------:R-:W-:-:S04]  /*3460*/  FMNMX.FTZ R2, R187, R2, !PT ;  /* 0x00000002bb027209 */ /* 0x000fc80007810000 */
[----:B------:R-:W-:-:S04]  /*3470*/  FMNMX.FTZ R2, R238, R2, !PT ;  /* 0x00000002ee027209 */ /* 0x000fc80007810000 */
[----:B------:R-:W-:-:S04]  /*3480*/  FMNMX.FTZ R2, R237, R2, !PT ;  /* 0x00000002ed027209 */ /* 0x000fc80007810000 */
[----:B------:R-:W-:Y:S01]  /*3490*/  FMNMX.FTZ R2, R241, R2, !PT ;  /* 0x00000002f1027209 */ /* 0x000fe20007810000 */
[----:B-1----:R-:W-:-:S03]  /*34a0*/  FFMA.FTZ R3, R18, c[0x0][0x2d0], -R13 ;  /* 0x0000b40012037a23 */ /* 0x002fc6000001080d */
[----:B------:R-:W-:Y:S01]  /*34b0*/  FMNMX.FTZ R2, R177, R2, !PT ;  /* 0x00000002b1027209 */ /* 0x000fe20007810000 */
[----:B------:R-:W-:Y:S04]  /*34c0*/  MUFU.EX2 R244, R3 ;  /* 0x0000000300f47308 */ /* 0x000fe80000000800 */
[----:B------:R-:W1:Y:S02]  /*34d0*/  SHFL.BFLY PT, R0, R2, 0x2, 0x1f ;  /* 0x0c401f0002007f89 */ /* 0x000e6400000e0000 */
[----:B-1----:R-:W-:-:S05]  /*34e0*/  FMNMX.FTZ R2, R2, R0, !PT ;  /* 0x0000000002027209 */ /* 0x002fca0007810000 */
[----:B------:R-:W1:Y:S02]  /*34f0*/  SHFL.BFLY PT, R0, R2, 0x1, 0x1f ;  /* 0x0c201f0002007f89 */ /* 0x000e6400000e0000 */
[----:B-1----:R-:W-:-:S04]  /*3500*/  FMNMX.FTZ R2, R2, R0, !PT ;  /* 0x0000000002027209 */ /* 0x002fc80007810000 */
[C---:B------:R-:W-:Y:S01]  /*3510*/  FSETP.NEU.FTZ.AND P6, PT, R2.reuse, -INF , PT ;  /* 0xff8000000200780b */ /* 0x040fe20003fdd000 */
[----:B------:R-:W-:-:S05]  /*3520*/  FMUL.FTZ R0, R2, c[0x0][0x2d0] ;  /* 0x0000b40002007a20 */ /* 0x000fca0000410000 */
[----:B------:R-:W-:Y:S01]  /*3530*/  FSEL R12, R0, RZ, P6 ;  /* 0x000000ff000c7208 */ /* 0x000fe20003000000 */
[----:B------:R-:W-:-:S04]  /*3540*/  FFMA.FTZ R0, R6, c[0x0][0x2d0], -R13 ;  /* 0x0000b40006007a23 */ /* 0x000fc8000001080d */
[----:B------:R1:W-:Y:S02]  /*3550*/  MUFU.EX2 R173, R0 ;  /* 0x0000000000ad7308 */ /* 0x0003e40000000800 */
[----:B-1----:R-:W-:-:S06]  /*3560*/  FFMA.FTZ R0, R7, c[0x0][0x2d0], -R13 ;  /* 0x0000b40007007a23 */ /* 0x002fcc000001080d */
[----:B------:R1:W2:Y:S02]  /*3570*/  MUFU.EX2 R240, R0 ;  /* 0x0000000000f07308 */ /* 0x0002a40000000800 */
[----:B-1----:R-:W-:Y:S01]  /*3580*/  FFMA.FTZ R0, R8, c[0x0][0x2d0], -R13 ;  /* 0x0000b40008007a23 */ /* 0x002fe2000001080d */
[----:B------:R-:W-:Y:S02]  /*3590*/  FMNMX.FTZ R8, R135, R133, !PT ;  /* 0x0000008587087209 */ /* 0x000fe40007810000 */
[----:B--2---:R-:W-:-:S03]  /*35a0*/  F2FP.BF16.PACK_AB R4, R240, R173 ;  /* 0x000000adf004723e */ /* 0x004fc600000010ff */
[----:B------:R1:W-:Y:S01]  /*35b0*/  MUFU.EX2 R210, R0 ;  /* 0x0000000000d27308 */ /* 0x0003e20000000800 */
[----:B------:R-:W-:-:S04]  /*35c0*/  FMNMX.FTZ R8, R132, R8, !PT ;  /* 0x0000000884087209 */ /* 0x000fc80007810000 */
[----:B------:R-:W-:-:S04]  /*35d0*/  FMNMX.FTZ R8, R131, R8, !PT ;  /* 0x0000000883087209 */ /* 0x000fc80007810000 */
[----:B------:R-:W-:-:S04]  /*35e0*/  FMNMX.FTZ R8, R129, R8, !PT ;  /* 0x0000000881087209 */ /* 0x000fc80007810000 */
[----:B------:R-:W-:Y:S01]  /*35f0*/  FMNMX.FTZ R3, R128, R8, !PT ;  /* 0x0000000880037209 */ /* 0x000fe20007810000 */
[--C-:B------:R-:W-:Y:S02]  /*3600*/  FFMA.FTZ R8, R19, c[0x0][0x2d0], -R13.reuse ;  /* 0x0000b40013087a23 */ /* 0x100fe4000001080d */
[----:B-1----:R-:W-:Y:S01]  /*3610*/  FFMA.FTZ R0, R9, c[0x0][0x2d0], -R13 ;  /* 0x0000b40009007a23 */ /* 0x002fe2000001080d */
[----:B------:R-:W-:Y:S01]  /*3620*/  FMNMX.FTZ R3, R130, R3, !PT ;  /* 0x0000000382037209 */ /* 0x000fe20007810000 */
[----:B------:R1:W-:Y:S03]  /*3630*/  MUFU.EX2 R242, R8 ;  /* 0x0000000800f27308 */ /* 0x0003e60000000800 */
[----:B------:R-:W-:-:S04]  /*3640*/  FMNMX.FTZ R3, R134, R3, !PT ;  /* 0x0000000386037209 */ /* 0x000fc80007810000 */
[----:B------:R-:W-:Y:S01]  /*3650*/  FMNMX.FTZ R3, R182, R3, !PT ;  /* 0x00000003b6037209 */ /* 0x000fe20007810000 */
[----:B------:R2:W3:Y:S01]  /*3660*/  MUFU.EX2 R178, R0 ;  /* 0x0000000000b27308 */ /* 0x0004e20000000800 */
[----:B-1----:R-:W-:-:S07]  /*3670*/  FFMA.FTZ R8, R20, c[0x0][0x2d0], -R12 ;  /* 0x0000b40014087a23 */ /* 0x002fce000001080c */
[----:B------:R1:W-:Y:S01]  /*3680*/  MUFU.EX2 R175, R8 ;  /* 0x0000000800af7308 */ /* 0x0003e20000000800 */
[----:B--2---:R-:W-:Y:S01]  /*3690*/  FFMA.FTZ R0, R10, c[0x0][0x2d0], -R12 ;  /* 0x0000b4000a007a23 */ /* 0x004fe2000001080c */
[----:B---3--:R-:W-:Y:S02]  /*36a0*/  F2FP.BF16.PACK_AB R6, R178, R210 ;  /* 0x000000d2b206723e */ /* 0x008fe400000010ff */
[----:B------:R-:W-:-:S04]  /*36b0*/  F2FP.BF16.PACK_AB R10, R242, R244 ;  /* 0x000000f4f20a723e */ /* 0x000fc800000010ff */
[----:B------:R2:W-:Y:S01]  /*36c0*/  MUFU.EX2 R209, R0 ;  /* 0x0000000000d17308 */ /* 0x0005e20000000800 */
[----:B-1----:R-:W-:Y:S01]  /*36d0*/  FMNMX.FTZ R8, R181, R3, !PT ;  /* 0x00000003b5087209 */ /* 0x002fe20007810000 */
[----:B------:R-:W-:-:S03]  /*36e0*/  FFMA.FTZ R3, R21, c[0x0][0x2d0], -R12 ;  /* 0x0000b40015037a23 */ /* 0x000fc6000001080c */
[----:B------:R-:W-:-:S03]  /*36f0*/  FMNMX.FTZ R8, R154, R8, !PT ;  /* 0x000000089a087209 */ /* 0x000fc60007810000 */
[----:B------:R1:W-:Y:S01]  /*3700*/  MUFU.EX2 R246, R3 ;  /* 0x0000000300f67308 */ /* 0x0003e20000000800 */
[----:B--2---:R-:W-:-:S07]  /*3710*/  FFMA.FTZ R0, R11, c[0x0][0x2d0], -R12 ;  /* 0x0000b4000b007a23 */ /* 0x004fce000001080c */
[----:B------:R2:W3:Y:S01]  /*3720*/  MUFU.EX2 R223, R0 ;  /* 0x0000000000df7308 */ /* 0x0004e20000000800 */
[----:B-1----:R-:W-:Y:S01]  /*3730*/  FMNMX.FTZ R3, R155, R8, !PT ;  /* 0x000000089b037209 */ /* 0x002fe20007810000 */
[----:B------:R-:W-:-:S03]  /*3740*/  FFMA.FTZ R8, R22, c[0x0][0x2d0], -R12 ;  /* 0x0000b40016087a23 */ /* 0x000fc6000001080c */
[----:B------:R-:W-:-:S03]  /*3750*/  FMNMX.FTZ R3, R222, R3, !PT ;  /* 0x00000003de037209 */ /* 0x000fc60007810000 */
[----:B------:R1:W-:Y:S01]  /*3760*/  MUFU.EX2 R243, R8 ;  /* 0x0000000800f37308 */ /* 0x0003e20000000800 */
[----:B--2---:R-:W-:Y:S01]  /*3770*/  FFMA.FTZ R0, R14, c[0x0][0x2d0], -R12 ;  /* 0x0000b4000e007a23 */ /* 0x004fe2000001080c */
[----:B---3--:R-:W-:Y:S02]  /*3780*/  F2FP.BF16.PACK_AB R5, R223, R209 ;  /* 0x000000d1df05723e */ /* 0x008fe400000010ff */
[----:B------:R-:W-:-:S04]  /*3790*/  FMNMX.FTZ R3, R202, R3, !PT ;  /* 0x00000003ca037209 */ /* 0x000fc80007810000 */
[----:B------:R2:W-:Y:S01]  /*37a0*/  MUFU.EX2 R211, R0 ;  /* 0x0000000000d37308 */ /* 0x0005e20000000800 */
[----:B------:R-:W-:-:S04]  /*37b0*/  FMNMX.FTZ R3, R201, R3, !PT ;  /* 0x00000003c9037209 */ /* 0x000fc80007810000 */
[----:B------:R-:W-:Y:S01]  /*37c0*/  FMNMX.FTZ R14, R200, R3, !PT ;  /* 0x00000003c80e7209 */ /* 0x000fe20007810000 */
[----:B-1----:R-:W-:-:S04]  /*37d0*/  FFMA.FTZ R8, R23, c[0x0][0x2d0], -R12 ;  /* 0x0000b40017087a23 */ /* 0x002fc8000001080c */
[----:B------:R1:W3:Y:S01]  /*37e0*/  MUFU.EX2 R170, R8 ;  /* 0x0000000800aa7308 */ /* 0x0002e20000000800 */
[----:B--2---:R-:W-:Y:S02]  /*37f0*/  FFMA.FTZ R0, R15, c[0x0][0x2d0], -R12 ;  /* 0x0000b4000f007a23 */ /* 0x004fe4000001080c */
[----:B------:R-:W-:Y:S05]  /*3800*/  SHFL.BFLY PT, R15, R14, 0x2, 0x1f ;  /* 0x0c401f000e0f7f89 */ /* 0x000fea00000e0000 */
[----:B------:R2:W4:Y:S01]  /*3810*/  MUFU.EX2 R176, R0 ;  /* 0x0000000000b07308 */ /* 0x0005220000000800 */
[----:B-1----:R-:W-:Y:S02]  /*3820*/  F2FP.BF16.PACK_AB R8, R174, R208 ;  /* 0x000000d0ae08723e */ /* 0x002fe400000010ff */
[----:B---3--:R-:W-:-:S02]  /*3830*/  F2FP.BF16.PACK_AB R11, R170, R243 ;  /* 0x000000f3aa0b723e */ /* 0x008fc400000010ff */
[----:B--2---:R-:W-:Y:S02]  /*3840*/  FMNMX.FTZ R0, R123, R122, !PT ;  /* 0x0000007a7b007209 */ /* 0x004fe40007810000 */
[----:B----4-:R-:W-:Y:S02]  /*3850*/  F2FP.BF16.PACK_AB R7, R176, R211 ;  /* 0x000000d3b007723e */ /* 0x010fe400000010ff */
[----:B------:R-:W-:-:S04]  /*3860*/  FMNMX.FTZ R0, R121, R0, !PT ;  /* 0x0000000079007209 */ /* 0x000fc80007810000 */
[----:B------:R-:W-:Y:S01]  /*3870*/  FMNMX.FTZ R0, R120, R0, !PT ;  /* 0x0000000078007209 */ /* 0x000fe20007810000 */
[----:B------:R-:W-:Y:S03]  /*3880*/  HMMA.16816.F32.BF16 R144, R4, R92, RZ ;  /* 0x0000005c0490723c */ /* 0x000fe600000418ff */
        /* <DEDUP_REMOVED lines=17> */
[C---:B------:R-:W-:Y:S04]  /*39a0*/  HMMA.16816.F32.BF16 R136, R4.reuse, R100, RZ ;  /* 0x000000640488723c */ /* 0x040fe800000418ff */
[----:B------:R-:W1:Y:S04]  /*39b0*/  SHFL.BFLY PT, R9, R0, 0x2, 0x1f ;  /* 0x0c401f0000097f89 */ /* 0x000e6800000e0000 */
[C---:B------:R-:W-:Y:S08]  /*39c0*/  HMMA.16816.F32.BF16 R124, R4.reuse, R104, RZ ;  /* 0x00000068047c723c */ /* 0x040ff000000418ff */
[C---:B------:R-:W-:Y:S08]  /*39d0*/  HMMA.16816.F32.BF16 R116, R4.reuse, R42, RZ ;  /* 0x0000002a0474723c */ /* 0x040ff000000418ff */
[----:B------:R-:W-:Y:S01]  /*39e0*/  HMMA.16816.F32.BF16 R108, R4, R78, RZ ;  /* 0x0000004e046c723c */ /* 0x000fe200000418ff */
[----:B-1----:R-:W-:-:S02]  /*39f0*/  FMNMX.FTZ R0, R0, R9, !PT ;  /* 0x0000000900007209 */ /* 0x002fc40007810000 */
[----:B------:R-:W-:-:S05]  /*3a00*/  F2FP.BF16.PACK_AB R9, R246, R175 ;  /* 0x000000aff609723e */ /* 0x000fca00000010ff */
[C---:B------:R-:W-:Y:S01]  /*3a10*/  HMMA.16816.F32.BF16 R80, R4.reuse, R86, RZ ;  /* 0x000000560450723c */ /* 0x040fe200000418ff */
[----:B------:R-:W1:Y:S07]  /*3a20*/  SHFL.BFLY PT, R16, R0, 0x1, 0x1f ;  /* 0x0c201f0000107f89 */ /* 0x000e6e00000e0000 */
[C---:B------:R-:W-:Y:S08]  /*3a30*/  HMMA.16816.F32.BF16 R36, R4.reuse, R90, RZ ;  /* 0x0000005a0424723c */ /* 0x040ff000000418ff */
[C---:B------:R-:W-:Y:S08]  /*3a40*/  HMMA.16816.F32.BF16 R32, R4.reuse, R94, RZ ;  /* 0x0000005e0420723c */ /* 0x040ff000000418ff */
[----:B------:R-:W-:Y:S01]  /*3a50*/  HMMA.16816.F32.BF16 R28, R4, R98, RZ ;  /* 0x00000062041c723c */ /* 0x000fe200000418ff */
[----:B-1----:R-:W-:-:S02]  /*3a60*/  FMNMX.FTZ R153, R0, R16, !PT ;  /* 0x0000001000997209 */ /* 0x002fc40007810000 */
[----:B------:R-:W-:Y:S02]  /*3a70*/  FMNMX.FTZ R0, R14, R15, !PT ;  /* 0x0000000f0e007209 */ /* 0x000fe40007810000 */
[C---:B------:R-:W-:Y:S01]  /*3a80*/  FSETP.NEU.FTZ.AND P0, PT, R153.reuse, -INF , PT ;  /* 0xff8000009900780b */ /* 0x040fe20003f1d000 */
[----:B------:R-:W-:Y:S02]  /*3a90*/  FMUL.FTZ R3, R153, c[0x0][0x2d0] ;  /* 0x0000b40099037a20 */ /* 0x000fe40000410000 */
[----:B------:R-:W-:Y:S03]  /*3aa0*/  HMMA.16816.F32.BF16 R16, R8, R68, R144 ;  /* 0x000000440810723c */ /* 0x000fe60000041890 */
[----:B------:R-:W-:-:S05]  /*3ab0*/  FSEL R3, R3, RZ, P0 ;  /* 0x000000ff03037208 */ /* 0x000fca0000000000 */
[C---:B------:R-:W-:Y:S08]  /*3ac0*/  HMMA.16816.F32.BF16 R24, R4.reuse, R102, RZ ;  /* 0x000000660418723c */ /* 0x040ff000000418ff */
[----:B------:R-:W-:Y:S01]  /*3ad0*/  HMMA.16816.F32.BF16 R20, R4, R106, RZ ;  /* 0x0000006a0414723c */ /* 0x000fe200000418ff */
[----:B------:R-:W1:Y:S06]  /*3ae0*/  SHFL.BFLY PT, R5, R0, 0x1, 0x1f ;  /* 0x0c201f0000057f89 */ /* 0x000e6c00000e0000 */
[----:B------:R-:W-:Y:S01]  /*3af0*/  FFMA.FTZ R4, R123, c[0x0][0x2d0], -R3 ;  /* 0x0000b4007b047a23 */ /* 0x000fe20000010803 */
[----:B------:R-:W-:Y:S01]  /*3b00*/  MOV R171, R19 ;  /* 0x0000001300ab7202 */ /* 0x000fe20000000f00 */
[----:B------:R-:W-:Y:S01]  /*3b10*/  IMAD.MOV.U32 R7, RZ, RZ, R17 ;  /* 0x000000ffff077224 */ /* 0x000fe200078e0011 */
[----:B------:R-:W-:Y:S01]  /*3b20*/  HMMA.16816.F32.BF16 R224, R8, R72, R164 ;  /* 0x0000004808e0723c */ /* 0x000fe200000418a4 */
[----:B------:R-:W-:Y:S01]  /*3b30*/  IMAD.MOV.U32 R169, RZ, RZ, R18 ;  /* 0x000000ffffa97224 */ /* 0x000fe200078e0012 */
[----:B------:R2:W-:Y:S01]  /*3b40*/  MUFU.EX2 R165, R4 ;  /* 0x0000000400a57308 */ /* 0x0005e20000000800 */
[----:B------:R-:W-:-:S04]  /*3b50*/  IMAD.MOV.U32 R168, RZ, RZ, R16 ;  /* 0x000000ffffa87224 */ /* 0x000fc800078e0010 */
[----:B------:R-:W-:Y:S01]  /*3b60*/  IMAD.MOV.U32 R167, RZ, RZ, R179 ;  /* 0x000000ffffa77224 */ /* 0x000fe200078e00b3 */
[----:B------:R-:W-:Y:S01]  /*3b70*/  HMMA.16816.F32.BF16 R16, R8, R64, R140 ;  /* 0x000000400810723c */ /* 0x000fe2000004188c */
[----:B-1----:R-:W-:-:S07]  /*3b80*/  FMNMX.FTZ R152, R0, R5, !PT ;  /* 0x0000000500987209 */ /* 0x002fce0007810000 */
[C---:B------:R-:W-:Y:S01]  /*3b90*/  HMMA.16816.F32.BF16 R196, R8.reuse, R60, R44 ;  /* 0x0000003c08c4723c */ /* 0x040fe2000004182c */
[----:B------:R-:W1:Y:S01]  /*3ba0*/  LDSM.16.MT88.4 R44, [R235+0x2900] ;  /* 0x00290000eb2c783b */ /* 0x000e620000004200 */
[--C-:B--2---:R-:W-:Y:S01]  /*3bb0*/  FFMA.FTZ R4, R122, c[0x0][0x2d0], -R3.reuse ;  /* 0x0000b4007a047a23 */ /* 0x104fe20000010803 */
[----:B------:R-:W-:Y:S01]  /*3bc0*/  FSETP.NEU.FTZ.AND P0, PT, R152, -INF , PT ;  /* 0xff8000009800780b */ /* 0x000fe20003f1d000 */
[--C-:B------:R-:W-:Y:S01]  /*3bd0*/  FFMA.FTZ R0, R114, c[0x0][0x2d0], -R3.reuse ;  /* 0x0000b40072007a23 */ /* 0x100fe20000010803 */
[----:B------:R-:W-:Y:S01]  /*3be0*/  MOV R143, R173 ;  /* 0x000000ad008f7202 */ /* 0x000fe20000000f00 */
[----:B------:R2:W-:Y:S01]  /*3bf0*/  MUFU.EX2 R164, R4 ;  /* 0x0000000400a47308 */ /* 0x0005e20000000800 */
[----:B------:R-:W-:Y:S01]  /*3c00*/  IMAD.MOV.U32 R142, RZ, RZ, R172 ;  /* 0x000000ffff8e7224 */ /* 0x000fe200078e00ac */
[C---:B------:R-:W-:Y:S06]  /*3c10*/  HMMA.16816.F32.BF16 R192, R8.reuse, R56, R160 ;  /* 0x0000003808c0723c */ /* 0x040fec00000418a0 */
[----:B------:R3:W-:Y:S02]  /*3c20*/  MUFU.EX2 R6, R0 ;  /* 0x0000000000067308 */ /* 0x0007e40000000800 */
[----:B------:R-:W-:Y:S01]  /*3c30*/  MOV R141, R18 ;  /* 0x00000012008d7202 */ /* 0x000fe20000000f00 */
[----:B------:R-:W-:Y:S01]  /*3c40*/  IMAD.MOV.U32 R140, RZ, RZ, R16 ;  /* 0x000000ffff8c7224 */ /* 0x000fe200078e0010 */
[----:B------:R-:W-:Y:S01]  /*3c50*/  HMMA.16816.F32.BF16 R216, R8, R48, R156 ;  /* 0x0000003008d8723c */ /* 0x000fe2000004189c */
[----:B--2---:R-:W-:-:S02]  /*3c60*/  FFMA.FTZ R4, R121, c[0x0][0x2d0], -R3 ;  /* 0x0000b40079047a23 */ /* 0x004fc40000010803 */
[----:B------:R-:W-:Y:S02]  /*3c70*/  IMAD.MOV.U32 R121, RZ, RZ, R19 ;  /* 0x000000ffff797224 */ /* 0x000fe400078e0013 */
[----:B------:R2:W-:Y:S03]  /*3c80*/  MUFU.EX2 R15, R4 ;  /* 0x00000004000f7308 */ /* 0x0005e60000000800 */
[----:B------:R-:W-:Y:S01]  /*3c90*/  HMMA.16816.F32.BF16 R116, R8, R62, R116 ;  /* 0x0000003e0874723c */ /* 0x000fe20000041874 */
[----:B---3--:R-:W-:-:S05]  /*3ca0*/  FMUL.FTZ R0, R152, c[0x0][0x2d0] ;  /* 0x0000b40098007a20 */ /* 0x008fca0000410000 */
[----:B------:R-:W-:Y:S01]  /*3cb0*/  IMAD.MOV.U32 R206, RZ, RZ, R193 ;  /* 0x000000ffffce7224 */ /* 0x000fe200078e00c1 */
[----:B------:R-:W-:Y:S01]  /*3cc0*/  MOV R204, R192 ;  /* 0x000000c000cc7202 */ /* 0x000fe20000000f00 */
[----:B------:R-:W-:Y:S01]  /*3cd0*/  IMAD.MOV.U32 R205, RZ, RZ, R194 ;  /* 0x000000ffffcd7224 */ /* 0x000fe200078e00c2 */
[----:B------:R-:W-:Y:S01]  /*3ce0*/  FSEL R0, R0, RZ, P0 ;  /* 0x000000ff00007208 */ /* 0x000fe20000000000 */
[----:B------:R-:W-:Y:S01]  /*3cf0*/  IMAD.MOV.U32 R191, RZ, RZ, R195 ;  /* 0x000000ffffbf7224 */ /* 0x000fe200078e00c3 */
[----:B------:R-:W-:Y:S01]  /*3d00*/  HMMA.16816.F32.BF16 R144, R8, R58, R36 ;  /* 0x0000003a0890723c */ /* 0x000fe20000041824 */
[----:B--2---:R-:W-:Y:S01]  /*3d10*/  FFMA.FTZ R4, R120, c[0x0][0x2d0], -R3 ;  /* 0x0000b40078047a23 */ /* 0x004fe20000010803 */
[----:B------:R-:W-:-:S06]  /*3d20*/  MOV R120, R17 ;  /* 0x0000001100787202 */ /* 0x000fcc0000000f00 */
[C---:B------:R-:W-:Y:S01]  /*3d30*/  HMMA.16816.F32.BF16 R16, R8.reuse, R52, R136 ;  /* 0x000000340810723c */ /* 0x040fe20000041888 */
[----:B------:R2:W3:Y:S06]  /*3d40*/  MUFU.EX2 R14, R4 ;  /* 0x00000004000e7308 */ /* 0x0004ec0000000800 */
[----:B------:R-:W-:Y:S01]  /*3d50*/  MOV R138, R211 ;  /* 0x000000d3008a7202 */ /* 0x000fe20000000f00 */
[----:B------:R-:W-:Y:S01]  /*3d60*/  HMMA.16816.F32.BF16 R192, R8, R50, R108 ;  /* 0x0000003208c0723c */ /* 0x000fe2000004186c */
[----:B------:R-:W-:-:S06]  /*3d70*/  IMAD.MOV.U32 R139, RZ, RZ, R7 ;  /* 0x000000ffff8b7224 */ /* 0x000fcc00078e0007 */
[----:B------:R-:W-:Y:S01]  /*3d80*/  IMAD.MOV.U32 R111, RZ, RZ, R210 ;  /* 0x000000ffff6f7224 */ /* 0x000fe200078e00d2 */
[C---:B------:R-:W-:Y:S01]  /*3d90*/  HMMA.16816.F32.BF16 R212, R8.reuse, R70, R32 ;  /* 0x0000004608d4723c */ /* 0x040fe20000041820 */
[----:B--2---:R-:W-:Y:S01]  /*3da0*/  FFMA.FTZ R4, R115, c[0x0][0x2d0], -R3 ;  /* 0x0000b40073047a23 */ /* 0x004fe20000010803 */
[----:B---3--:R-:W-:Y:S01]  /*3db0*/  MOV R109, R14 ;  /* 0x0000000e006d7202 */ /* 0x008fe20000000f00 */
[----:B------:R-:W-:Y:S02]  /*3dc0*/  IMAD.MOV.U32 R110, RZ, RZ, R209 ;  /* 0x000000ffff6e7224 */ /* 0x000fe400078e00d1 */
[----:B------:R2:W-:Y:S02]  /*3dd0*/  MUFU.EX2 R166, R4 ;  /* 0x0000000400a67308 */ /* 0x0005e40000000800 */
[----:B------:R-:W-:Y:S01]  /*3de0*/  IMAD.MOV.U32 R35, RZ, RZ, R174 ;  /* 0x000000ffff237224 */ /* 0x000fe200078e00ae */
[----:B------:R-:W-:Y:S01]  /*3df0*/  MOV R123, R19 ;  /* 0x00000013007b7202 */ /* 0x000fe20000000f00 */
[----:B------:R-:W-:Y:S01]  /*3e00*/  IMAD.MOV.U32 R137, RZ, RZ, R17 ;  /* 0x000000ffff897224 */ /* 0x000fe200078e0011 */
[----:B------:R-:W-:Y:S01]  /*3e10*/  HMMA.16816.F32.BF16 R156, R8, R54, R24 ;  /* 0x00000036089c723c */ /* 0x000fe20000041818 */
[----:B------:R-:W-:-:S02]  /*3e20*/  IMAD.MOV.U32 R136, RZ, RZ, R18 ;  /* 0x000000ffff887224 */ /* 0x000fc400078e0012 */
[----:B------:R-:W-:-:S05]  /*3e30*/  IMAD.MOV.U32 R122, RZ, RZ, R16 ;  /* 0x000000ffff7a7224 */ /* 0x000fca00078e0010 */
[----:B-1----:R-:W-:Y:S01]  /*3e40*/  HMMA.16816.F32.BF16 R16, R8, R44, R124 ;  /* 0x0000002c0810723c */ /* 0x002fe2000004187c */
[----:B--2---:R-:W-:-:S04]  /*3e50*/  FFMA.FTZ R4, R113, c[0x0][0x2d0], -R3 ;  /* 0x0000b40071047a23 */ /* 0x004fc80000010803 */
[----:B------:R1:W-:Y:S03]  /*3e60*/  MUFU.EX2 R245, R4 ;  /* 0x0000000400f57308 */ /* 0x0003e60000000800 */
[C---:B------:R-:W-:Y:S01]  /*3e70*/  HMMA.16816.F32.BF16 R160, R8.reuse, R46, R20 ;  /* 0x0000002e08a0723c */ /* 0x040fe20000041814 */
[----:B-1----:R-:W-:Y:S11]  /*3e80*/  FFMA.FTZ R4, R112, c[0x0][0x2d0], -R3 ;  /* 0x0000b40070047a23 */ /* 0x002ff60000010803 */
[----:B------:R-:W-:Y:S04]  /*3e90*/  @!UPT UIADD3 URZ, URZ, URZ, URZ ;  /* 0x0000003f3f3ff290 */ /* 0x000fe8000fffe03f */
[----:B------:R-:W-:Y:S01]  /*3ea0*/  MOV R126, R19 ;  /* 0x00000013007e7202 */ /* 0x000fe20000000f00 */
[----:B------:R-:W-:Y:S01]  /*3eb0*/  HMMA.16816.F32.BF16 R112, R8, R74, R80 ;  /* 0x0000004a0870723c */ /* 0x000fe20000041850 */
[----:B------:R-:W-:Y:S01]  /*3ec0*/  IMAD.MOV.U32 R127, RZ, RZ, R18 ;  /* 0x000000ffff7f7224 */ /* 0x000fe200078e0012 */
[----:B------:R1:W-:Y:S01]  /*3ed0*/  MUFU.EX2 R5, R4 ;  /* 0x0000000400057308 */ /* 0x0003e20000000800 */
[----:B------:R-:W-:Y:S02]  /*3ee0*/  IMAD.MOV.U32 R125, RZ, RZ, R17 ;  /* 0x000000ffff7d7224 */ /* 0x000fe400078e0011 */
[----:B------:R-:W-:Y:S02]  /*3ef0*/  IMAD.MOV.U32 R124, RZ, RZ, R16 ;  /* 0x000000ffff7c7224 */ /* 0x000fe400078e0010 */
[----:B------:R-:W-:Y:S01]  /*3f00*/  MOV R80, R6 ;  /* 0x0000000600507202 */ /* 0x000fe20000000f00 */
[----:B------:R-:W-:Y:S01]  /*3f10*/  IMAD.MOV.U32 R83, RZ, RZ, R177 ;  /* 0x000000ffff537224 */ /* 0x000fe200078e00b1 */
[----:B------:R-:W-:Y:S01]  /*3f20*/  MOV R81, R175 ;  /* 0x000000af00517202 */ /* 0x000fe20000000f00 */
[----:B------:R-:W-:-:S02]  /*3f30*/  IMAD.MOV.U32 R82, RZ, RZ, R176 ;  /* 0x000000ffff527224 */ /* 0x000fc400078e00b0 */
[----:B-1----:R-:W-:Y:S01]  /*3f40*/  FFMA.FTZ R4, R135, c[0x0][0x2d0], -R0 ;  /* 0x0000b40087047a23 */ /* 0x002fe20000010800 */
[----:B------:R-:W-:-:S03]  /*3f50*/  MOV R135, R178 ;  /* 0x000000b200877202 */ /* 0x000fc60000000f00 */
[----:B------:R1:W-:Y:S02]  /*3f60*/  MUFU.EX2 R108, R4 ;  /* 0x00000004006c7308 */ /* 0x0003e40000000800 */
[----:B-1----:R-:W-:-:S06]  /*3f70*/  FFMA.FTZ R4, R133, c[0x0][0x2d0], -R0 ;  /* 0x0000b40085047a23 */ /* 0x002fcc0000010800 */
[----:B------:R1:W2:Y:S02]  /*3f80*/  MUFU.EX2 R14, R4 ;  /* 0x00000004000e7308 */ /* 0x0002a40000000800 */
[----:B-1----:R-:W-:Y:S02]  /*3f90*/  FFMA.FTZ R4, R132, c[0x0][0x2d0], -R0 ;  /* 0x0000b40084047a23 */ /* 0x002fe40000010800 */
[----:B------:R-:W-:-:S04]  /*3fa0*/  IMAD.MOV.U32 R132, RZ, RZ, R15 ;  /* 0x000000ffff847224 */ /* 0x000fc800078e000f */
[----:B------:R1:W-:Y:S01]  /*3fb0*/  MUFU.EX2 R252, R4 ;  /* 0x0000000400fc7308 */ /* 0x0003e20000000800 */
[----:B------:R-:W-:Y:S02]  /*3fc0*/  IMAD.MOV.U32 R15, RZ, RZ, R208 ;  /* 0x000000ffff0f7224 */ /* 0x000fe400078e00d0 */
[----:B------:R-:W-:Y:S07]  /*3fd0*/  HMMA.16816.F32.BF16 R208, R8, R66, R28 ;  /* 0x0000004208d0723c */ /* 0x000fee000004181c */
[----:B------:R-:W-:-:S02]  /*3fe0*/  F2FP.BF16.PACK_AB R8, R164, R165 ;  /* 0x000000a5a408723e */ /* 0x000fc400000010ff */
[----:B------:R-:W-:Y:S02]  /*3ff0*/  F2FP.BF16.PACK_AB R10, R109, R132 ;  /* 0x000000846d0a723e */ /* 0x000fe400000010ff */
[----:B--2---:R-:W-:Y:S01]  /*4000*/  F2FP.BF16.PACK_AB R9, R14, R108 ;  /* 0x0000006c0e09723e */ /* 0x004fe200000010ff */
[--C-:B-1----:R-:W-:Y:S02]  /*4010*/  FFMA.FTZ R4, R131, c[0x0][0x2d0], -R0.reuse ;  /* 0x0000b40083047a23 */ /* 0x102fe40000010800 */
[----:B------:R-:W-:Y:S02]  /*4020*/  IMAD.MOV.U32 R131, RZ, RZ, R123 ;  /* 0x000000ffff837224 */ /* 0x000fe400078e007b */
[----:B------:R1:W2:Y:S02]  /*4030*/  MUFU.EX2 R133, R4 ;  /* 0x0000000400857308 */ /* 0x0002a40000000800 */
[----:B-1----:R-:W-:Y:S01]  /*4040*/  FFMA.FTZ R4, R129, c[0x0][0x2d0], -R0 ;  /* 0x0000b40081047a23 */ /* 0x002fe20000010800 */
[----:B--2---:R-:W-:-:S02]  /*4050*/  F2FP.BF16.PACK_AB R11, R133, R252 ;  /* 0x000000fc850b723e */ /* 0x004fc400000010ff */
[----:B------:R-:W-:-:S03]  /*4060*/  MOV R129, R137 ;  /* 0x0000008900817202 */ /* 0x000fc60000000f00 */
[----:B------:R1:W-:Y:S02]  /*4070*/  MUFU.EX2 R231, R4 ;  /* 0x0000000400e77308 */ /* 0x0003e40000000800 */
[C---:B------:R-:W-:Y:S08]  /*4080*/  HMMA.16816.F32.BF16 R20, R8.reuse, R40, RZ ;  /* 0x000000280814723c */ /* 0x040ff000000418ff */
[----:B------:R-:W-:Y:S01]  /*4090*/  HMMA.16816.F32.BF16 R16, R8, R76, RZ ;  /* 0x0000004c0810723c */ /* 0x000fe200000418ff */
[----:B-1----:R-:W-:Y:S01]  /*40a0*/  FFMA.FTZ R4, R128, c[0x0][0x2d0], -R0 ;  /* 0x0000b40080047a23 */ /* 0x002fe20000010800 */
[----:B------:R-:W-:-:S05]  /*40b0*/  MOV R128, R122 ;  /* 0x0000007a00807202 */ /* 0x000fca0000000f00 */
[----:B------:R-:W-:Y:S01]  /*40c0*/  IMAD.MOV.U32 R76, RZ, RZ, R5 ;  /* 0x000000ffff4c7224 */ /* 0x000fe200078e0005 */
[----:B------:R1:W2:Y:S01]  /*40d0*/  MUFU.EX2 R228, R4 ;  /* 0x0000000400e47308 */ /* 0x0002a20000000800 */
[----:B------:R-:W-:Y:S01]  /*40e0*/  HMMA.16816.F32.BF16 R36, R8, R84, RZ ;  /* 0x000000540824723c */ /* 0x000fe200000418ff */
[----:B------:R-:W-:Y:S02]  /*40f0*/  IMAD.MOV.U32 R77, RZ, RZ, R170 ;  /* 0x000000ffff4d7224 */ /* 0x000fe400078e00aa */
[----:B------:R-:W-:-:S04]  /*4100*/  F2FP.BF16.PACK_AB R6, R76, R245 ;  /* 0x000000f54c06723e */ /* 0x000fc800000010ff */
[----:B------:R-:W-:Y:S01]  /*4110*/  IMAD.MOV.U32 R85, RZ, RZ, R35 ;  /* 0x000000ffff557224 */ /* 0x000fe200078e0023 */
[----:B------:R-:W-:Y:S01]  /*4120*/  HMMA.16816.F32.BF16 R28, R8, R92, RZ ;  /* 0x0000005c081c723c */ /* 0x000fe200000418ff */
[----:B------:R-:W-:Y:S01]  /*4130*/  MOV R84, R80 ;  /* 0x0000005000547202 */ /* 0x000fe20000000f00 */
[----:B-1----:R-:W-:Y:S01]  /*4140*/  FFMA.FTZ R4, R130, c[0x0][0x2d0], -R0 ;  /* 0x0000b40082047a23 */ /* 0x002fe20000010800 */
[----:B--2---:R-:W-:-:S05]  /*4150*/  F2FP.BF16.PACK_AB R5, R228, R231 ;  /* 0x000000e7e405723e */ /* 0x004fca00000010ff */
[C---:B------:R-:W-:Y:S01]  /*4160*/  HMMA.16816.F32.BF16 R32, R8.reuse, R88, RZ ;  /* 0x000000580820723c */ /* 0x040fe200000418ff */
[----:B------:R-:W-:Y:S01]  /*4170*/  MOV R93, R83 ;  /* 0x00000053005d7202 */ /* 0x000fe20000000f00 */
[----:B------:R1:W-:Y:S01]  /*4180*/  MUFU.EX2 R230, R4 ;  /* 0x0000000400e67308 */ /* 0x0003e20000000800 */
[----:B------:R-:W-:Y:S02]  /*4190*/  IMAD.MOV.U32 R92, RZ, RZ, R135 ;  /* 0x000000ffff5c7224 */ /* 0x000fe400078e0087 */
[----:B------:R-:W-:Y:S02]  /*41a0*/  IMAD.MOV.U32 R135, RZ, RZ, R143 ;  /* 0x000000ffff877224 */ /* 0x000fe400078e008f */
[----:B------:R-:W-:Y:S01]  /*41b0*/  IMAD.MOV.U32 R89, RZ, RZ, R81 ;  /* 0x000000ffff597224 */ /* 0x000fe200078e0051 */
[----:B------:R-:W-:Y:S01]  /*41c0*/  HMMA.16816.F32.BF16 R24, R8, R96, RZ ;  /* 0x000000600818723c */ /* 0x000fe200000418ff */
[----:B------:R-:W-:Y:S02]  /*41d0*/  IMAD.MOV.U32 R88, RZ, RZ, R82 ;  /* 0x000000ffff587224 */ /* 0x000fe400078e0052 */
[----:B------:R-:W-:-:S04]  /*41e0*/  IMAD.MOV.U32 R130, RZ, RZ, R136 ;  /* 0x000000ffff827224 */ /* 0x000fc800078e0088 */
[----:B------:R-:W-:Y:S01]  /*41f0*/  IMAD.MOV.U32 R96, RZ, RZ, R141 ;  /* 0x000000ffff607224 */ /* 0x000fe200078e008d */
[----:B------:R-:W-:Y:S01]  /*4200*/  HMMA.16816.F32.BF16 R40, R8, R42, RZ ;  /* 0x0000002a0828723c */ /* 0x000fe200000418ff */
[----:B------:R-:W-:Y:S02]  /*4210*/  IMAD.MOV.U32 R97, RZ, RZ, R140 ;  /* 0x000000ffff617224 */ /* 0x000fe400078e008c */
[----:B-1----:R-:W-:Y:S02]  /*4220*/  FFMA.FTZ R4, R134, c[0x0][0x2d0], -R0 ;  /* 0x0000b40086047a23 */ /* 0x002fe40000010800 */
[----:B------:R-:W-:Y:S01]  /*4230*/  IMAD.MOV.U32 R134, RZ, RZ, R110 ;  /* 0x000000ffff867224 */ /* 0x000fe200078e006e */
[----:B------:R-:W-:Y:S01]  /*4240*/  MOV R110, R111 ;  /* 0x0000006f006e7202 */ /* 0x000fe20000000f00 */
[----:B------:R1:W2:Y:S01]  /*4250*/  MUFU.EX2 R229, R4 ;  /* 0x0000000400e57308 */ /* 0x0002a20000000800 */
[----:B------:R-:W-:Y:S01]  /*4260*/  IMAD.MOV.U32 R111, RZ, RZ, R138 ;  /* 0x000000ffff6f7224 */ /* 0x000fe200078e008a */
[----:B-1----:R-:W-:-:S02]  /*4270*/  F2FP.BF16.PACK_AB R4, R80, R166 ;  /* 0x000000a65004723e */ /* 0x002fc400000010ff */
[----:B--2---:R-:W-:-:S07]  /*4280*/  F2FP.BF16.PACK_AB R7, R229, R230 ;  /* 0x000000e6e507723e */ /* 0x004fce00000010ff */
[C---:B------:R-:W-:Y:S07]  /*4290*/  HMMA.16816.F32.BF16 R176, R4.reuse, R60, R20 ;  /* 0x0000003c04b0723c */ /* 0x040fee0000041814 */
[----:B------:R-:W-:Y:S01]  /*42a0*/  IMAD.MOV.U32 R60, RZ, RZ, R169 ;  /* 0x000000ffff3c7224 */ /* 0x000fe200078e00a9 */
[----:B------:R-:W-:Y:S01]  /*42b0*/  HMMA.16816.F32.BF16 R172, R4, R48, R16 ;  /* 0x0000003004ac723c */ /* 0x000fe20000041810 */
[----:B------:R-:W-:-:S06]  /*42c0*/  MOV R61, R168 ;  /* 0x000000a8003d7202 */ /* 0x000fcc0000000f00 */
[----:B------:R-:W-:Y:S01]  /*42d0*/  MOV R49, R171 ;  /* 0x000000ab00317202 */ /* 0x000fe20000000f00 */
[----:B------:R-:W-:Y:S01]  /*42e0*/  HMMA.16816.F32.BF16 R20, R8, R100, RZ ;  /* 0x000000640814723c */ /* 0x000fe200000418ff */
[----:B------:R-:W-:-:S06]  /*42f0*/  IMAD.MOV.U32 R48, RZ, RZ, R139 ;  /* 0x000000ffff307224 */ /* 0x000fcc00078e008b */
[----:B------:R-:W-:Y:S01]  /*4300*/  MOV R100, R127 ;  /* 0x0000007f00647202 */ /* 0x000fe20000000f00 */
[----:B------:R-:W-:Y:S01]  /*4310*/  HMMA.16816.F32.BF16 R16, R8, R104, RZ ;  /* 0x000000680810723c */ /* 0x000fe200000418ff */
[----:B------:R-:W-:-:S06]  /*4320*/  IMAD.MOV.U32 R101, RZ, RZ, R126 ;  /* 0x000000ffff657224 */ /* 0x000fcc00078e007e */
[----:B------:R-:W-:Y:S01]  /*4330*/  IMAD.MOV.U32 R105, RZ, RZ, R125 ;  /* 0x000000ffff697224 */ /* 0x000fe200078e007d */
[----:B------:R-:W-:Y:S01]  /*4340*/  HMMA.16816.F32.BF16 R80, R4, R56, R32 ;  /* 0x000000380450723c */ /* 0x000fe20000041820 */
[----:B------:R-:W-:-:S06]  /*4350*/  MOV R104, R124 ;  /* 0x0000007c00687202 */ /* 0x000fcc0000000f00 */
[----:B------:R-:W-:Y:S01]  /*4360*/  IMAD.MOV.U32 R35, RZ, RZ, R120 ;  /* 0x000000ffff237224 */ /* 0x000fe200078e0078 */
[----:B------:R-:W-:Y:S07]  /*4370*/  HMMA.16816.F32.BF16 R168, R4, R72, R36 ;  /* 0x0000004804a8723c */ /* 0x000fee0000041824 */
[----:B------:R-:W-:Y:S01]  /*4380*/  IMAD.MOV.U32 R73, RZ, RZ, R142 ;  /* 0x000000ffff497224 */ /* 0x000fe200078e008e */
[----:B------:R-:W-:Y:S01]  /*4390*/  HMMA.16816.F32.BF16 R36, R8, R78, RZ ;  /* 0x0000004e0824723c */ /* 0x000fe200000418ff */
[----:B------:R-:W-:-:S06]  /*43a0*/  IMAD.MOV.U32 R72, RZ, RZ, R121 ;  /* 0x000000ffff487224 */ /* 0x000fcc00078e0079 */
[----:B------:R-:W-:Y:S01]  /*43b0*/  MOV R78, R35 ;  /* 0x00000023004e7202 */ /* 0x000fe20000000f00 */
[----:B------:R-:W-:Y:S01]  /*43c0*/  HMMA.16816.F32.BF16 R136, R4, R68, R28 ;  /* 0x000000440488723c */ /* 0x000fe2000004181c */
[----:B------:R-:W-:Y:S01]  /*43d0*/  IMAD.MOV.U32 R79, RZ, RZ, R96 ;  /* 0x000000ffff4f7224 */ /* 0x000fe200078e0060 */
[----:B------:R-:W-:-:S06]  /*43e0*/  MOV R96, R61 ;  /* 0x0000003d00607202 */ /* 0x000fcc0000000f00 */
[C---:B------:R-:W-:Y:S08]  /*43f0*/  HMMA.16816.F32.BF16 R124, R4.reuse, R64, R24 ;  /* 0x00000040047c723c */ /* 0x040ff00000041818 */
[C---:B------:R-:W-:Y:S08]  /*4400*/  HMMA.16816.F32.BF16 R120, R4.reuse, R52, R20 ;  /* 0x000000340478723c */ /* 0x040ff00000041814 */
[----:B------:R-:W-:Y:S08]  /*4410*/  HMMA.16816.F32.BF16 R140, R4, R44, R16 ;  /* 0x0000002c048c723c */ /* 0x000ff00000041810 */
[C---:B------:R-:W-:Y:S07]  /*4420*/  HMMA.16816.F32.BF16 R32, R8.reuse, R86, RZ ;  /* 0x000000560820723c */ /* 0x040fee00000418ff */
[----:B------:R-:W-:Y:S01]  /*4430*/  IMAD.MOV.U32 R86, RZ, RZ, R49 ;  /* 0x000000ffff567224 */ /* 0x000fe200078e0031 */
[----:B------:R-:W-:Y:S01]  /*4440*/  HMMA.16816.F32.BF16 R28, R8, R90, RZ ;  /* 0x0000005a081c723c */ /* 0x000fe200000418ff */
[----:B------:R-:W-:-:S02]  /*4450*/  IMAD.MOV.U32 R49, RZ, RZ, R205 ;  /* 0x000000ffff317224 */ /* 0x000fc400078e00cd */
[----:B------:R-:W-:Y:S01]  /*4460*/  IMAD.MOV.U32 R87, RZ, RZ, R97 ;  /* 0x000000ffff577224 */ /* 0x000fe200078e0061 */
[----:B------:R-:W-:Y:S01]  /*4470*/  MOV R97, R48 ;  /* 0x0000003000617202 */ /* 0x000fe20000000f00 */
[----:B------:R-:W-:Y:S02]  /*4480*/  IMAD.MOV.U32 R48, RZ, RZ, R206 ;  /* 0x000000ffff307224 */ /* 0x000fe400078e00ce */
[----:B------:R-:W-:Y:S01]  /*4490*/  MOV R90, R204 ;  /* 0x000000cc005a7202 */ /* 0x000fe20000000f00 */
[----:B------:R-:W-:Y:S01]  /*44a0*/  HMMA.16816.F32.BF16 R24, R8, R94, RZ ;  /* 0x0000005e0818723c */ /* 0x000fe200000418ff */
[----:B------:R-:W-:-:S06]  /*44b0*/  IMAD.MOV.U32 R91, RZ, RZ, R60 ;  /* 0x000000ffff5b7224 */ /* 0x000fcc00078e003c */
[----:B------:R-:W-:Y:S01]  /*44c0*/  MOV R95, R104 ;  /* 0x00000068005f7202 */ /* 0x000fe20000000f00 */
[----:B------:R-:W-:Y:S01]  /*44d0*/  HMMA.16816.F32.BF16 R20, R8, R98, RZ ;  /* 0x000000620814723c */ /* 0x000fe200000418ff */
[----:B------:R-:W-:Y:S01]  /*44e0*/  IMAD.MOV.U32 R94, RZ, RZ, R73 ;  /* 0x000000ffff5e7224 */ /* 0x000fe200078e0049 */
[----:B------:R-:W-:Y:S01]  /*44f0*/  MOV R104, R88 ;  /* 0x0000005800687202 */ /* 0x000fe20000000f00 */
[----:B------:R-:W-:-:S04]  /*4500*/  IMAD.MOV.U32 R73, RZ, RZ, R93 ;  /* 0x000000ffff497224 */ /* 0x000fc800078e005d */
[----:B------:R-:W-:Y:S01]  /*4510*/  IMAD.MOV.U32 R98, RZ, RZ, R91 ;  /* 0x000000ffff627224 */ /* 0x000fe200078e005b */
[----:B------:R-:W-:Y:S01]  /*4520*/  HMMA.16816.F32.BF16 R16, R8, R102, RZ ;  /* 0x000000660810723c */ /* 0x000fe200000418ff */
[----:B------:R-:W-:Y:S01]  /*4530*/  IMAD.MOV.U32 R91, RZ, RZ, R100 ;  /* 0x000000ffff5b7224 */ /* 0x000fe200078e0064 */
[----:B------:R-:W-:Y:S02]  /*4540*/  MOV R99, R86 ;  /* 0x0000005600637202 */ /* 0x000fe40000000f00 */
[----:B------:R-:W-:-:S04]  /*4550*/  MOV R100, R85 ;  /* 0x0000005500647202 */ /* 0x000fc80000000f00 */
[----:B------:R-:W-:Y:S08]  /*4560*/  HMMA.16816.F32.BF16 R8, R8, R106, RZ ;  /* 0x0000006a0808723c */ /* 0x000ff000000418ff */
[C---:B------:R-:W-:Y:S08]  /*4570*/  HMMA.16816.F32.BF16 R40, R4.reuse, R62, R40 ;  /* 0x0000003e0428723c */ /* 0x040ff00000041828 */
[C---:B------:R-:W-:Y:S08]  /*4580*/  HMMA.16816.F32.BF16 R36, R4.reuse, R50, R36 ;  /* 0x000000320424723c */ /* 0x040ff00000041824 */
[C---:B------:R-:W-:Y:S08]  /*4590*/  HMMA.16816.F32.BF16 R32, R4.reuse, R74, R32 ;  /* 0x0000004a0420723c */ /* 0x040ff00000041820 */
[C---:B------:R-:W-:Y:S08]  /*45a0*/  HMMA.16816.F32.BF16 R28, R4.reuse, R58, R28 ;  /* 0x0000003a041c723c */ /* 0x040ff0000004181c */
[C---:B------:R-:W-:Y:S01]  /*45b0*/  HMMA.16816.F32.BF16 R68, R4.reuse, R70, R24 ;  /* 0x000000460444723c */ /* 0x040fe20000041818 */
[----:B------:R-:W-:Y:S07]  /*45c0*/  LDSM.16.MT88.4 R24, [R234+0x1100] ;  /* 0x00110000ea18783b */ /* 0x000fee0000004200 */
[C---:B------:R-:W-:Y:S01]  /*45d0*/  HMMA.16816.F32.BF16 R64, R4.reuse, R66, R20 ;  /* 0x000000420440723c */ /* 0x040fe20000041814 */
[----:B------:R-:W-:Y:S07]  /*45e0*/  LDSM.16.MT88.4 R20, [R236+0x1100] ;  /* 0x00110000ec14783b */ /* 0x000fee0000004200 */
[C---:B------:R-:W-:Y:S01]  /*45f0*/  HMMA.16816.F32.BF16 R52, R4.reuse, R54, R16 ;  /* 0x000000360434723c */ /* 0x040fe20000041810 */
[----:B------:R-:W1:Y:S07]  /*4600*/  LDSM.16.MT88.4 R16, [R233+0x1100] ;  /* 0x00110000e910783b */ /* 0x000e6e0000004200 */
[----:B------:R-:W-:Y:S07]  /*4610*/  HMMA.16816.F32.BF16 R44, R4, R46, R8 ;  /* 0x0000002e042c723c */ /* 0x000fee0000041808 */
[----:B------:R-:W-:-:S02]  /*4620*/  FFMA.FTZ R4, R149, c[0x0][0x2d0], -R3 ;  /* 0x0000b40095047a23 */ /* 0x000fc40000010803 */
[----:B------:R-:W-:Y:S02]  /*4630*/  FFMA.FTZ R5, R183, c[0x0][0x2d0], -R13 ;  /* 0x0000b400b7057a23 */ /* 0x000fe4000001080d */
[----:B------:R2:W-:Y:S08]  /*4640*/  MUFU.EX2 R149, R4 ;  /* 0x0000000400957308 */ /* 0x0005f00000000800 */
[----:B------:R-:W-:Y:S01]  /*4650*/  MUFU.EX2 R63, R5 ;  /* 0x00000005003f7308 */ /* 0x000fe20000000800 */
[----:B--2---:R-:W-:-:S07]  /*4660*/  FFMA.FTZ R4, R180, c[0x0][0x2d0], -R3 ;  /* 0x0000b400b4047a23 */ /* 0x004fce0000010803 */
[----:B------:R2:W3:Y:S02]  /*4670*/  MUFU.EX2 R204, R4 ;  /* 0x0000000400cc7308 */ /* 0x0004e40000000800 */
[----:B--2---:R-:W-:Y:S01]  /*4680*/  FFMA.FTZ R4, R150, c[0x0][0x2d0], -R3 ;  /* 0x0000b40096047a23 */ /* 0x004fe20000010803 */
[----:B---3--:R-:W-:-:S05]  /*4690*/  F2FP.BF16.PACK_AB R8, R204, R149 ;  /* 0x00000095cc08723e */ /* 0x008fca00000010ff */
[----:B------:R2:W-:Y:S02]  /*46a0*/  MUFU.EX2 R205, R4 ;  /* 0x0000000400cd7308 */ /* 0x0005e40000000800 */
[----:B--2---:R-:W-:-:S06]  /*46b0*/  FFMA.FTZ R4, R148, c[0x0][0x2d0], -R3 ;  /* 0x0000b40094047a23 */ /* 0x004fcc0000010803 */
        /* <DEDUP_REMOVED lines=14> */
[C---:B-1----:R-:W-:Y:S08]  /*47a0*/  HMMA.16816.F32.BF16 R176, R8.reuse, R16, R176 ;  /* 0x0000001008b0723c */ /* 0x042ff000000418b0 */
[----:B------:R-:W-:Y:S01]  /*47b0*/  HMMA.16816.F32.BF16 R40, R8, R18, R40 ;  /* 0x000000120828723c */ /* 0x000fe20000041828 */
[----:B--2---:R-:W-:-:S04]  /*47c0*/  FFMA.FTZ R4, R185, c[0x0][0x2d0], -R13 ;  /* 0x0000b400b9047a23 */ /* 0x004fc8000001080d */
[----:B------:R1:W-:Y:S03]  /*47d0*/  MUFU.EX2 R60, R4 ;  /* 0x00000004003c7308 */ /* 0x0003e60000000800 */
[C---:B------:R-:W-:Y:S08]  /*47e0*/  HMMA.16816.F32.BF16 R168, R8.reuse, R20, R168 ;  /* 0x0000001408a8723c */ /* 0x040ff000000418a8 */
[----:B------:R-:W-:Y:S01]  /*47f0*/  HMMA.16816.F32.BF16 R32, R8, R22, R32 ;  /* 0x000000160820723c */ /* 0x000fe20000041820 */
[----:B-1----:R-:W-:-:S07]  /*4800*/  FFMA.FTZ R4, R184, c[0x0][0x2d0], -R13 ;  /* 0x0000b400b8047a23 */ /* 0x002fce000001080d */
[C---:B------:R-:W-:Y:S01]  /*4810*/  HMMA.16816.F32.BF16 R172, R8.reuse, R24, R172 ;  /* 0x0000001808ac723c */ /* 0x040fe200000418ac */
[----:B------:R1:W2:Y:S07]  /*4820*/  MUFU.EX2 R150, R4 ;  /* 0x0000000400967308 */ /* 0x0002ae0000000800 */
[----:B------:R-:W-:Y:S01]  /*4830*/  HMMA.16816.F32.BF16 R36, R8, R26, R36 ;  /* 0x0000001a0824723c */ /* 0x000fe20000041824 */
[----:B-1----:R-:W-:Y:S01]  /*4840*/  FFMA.FTZ R4, R190, c[0x0][0x2d0], -R12 ;  /* 0x0000b400be047a23 */ /* 0x002fe2000001080c */
[----:B--2---:R-:W-:-:S03]  /*4850*/  F2FP.BF16.PACK_AB R6, R150, R63 ;  /* 0x0000003f9606723e */ /* 0x004fc600000010ff */
[----:B------:R1:W-:Y:S02]  /*4860*/  MUFU.EX2 R56, R4 ;  /* 0x0000000400387308 */ /* 0x0003e40000000800 */
[----:B-1----:R-:W-:-:S06]  /*4870*/  FFMA.FTZ R4, R189, c[0x0][0x2d0], -R12 ;  /* 0x0000b400bd047a23 */ /* 0x002fcc000001080c */
[----:B------:R1:W2:Y:S02]  /*4880*/  MUFU.EX2 R57, R4 ;  /* 0x0000000400397308 */ /* 0x0002a40000000800 */
[----:B-1----:R-:W-:Y:S01]  /*4890*/  FFMA.FTZ R4, R188, c[0x0][0x2d0], -R12 ;  /* 0x0000b400bc047a23 */ /* 0x002fe2000001080c */
[----:B--2---:R-:W-:-:S05]  /*48a0*/  F2FP.BF16.PACK_AB R5, R57, R56 ;  /* 0x000000383905723e */ /* 0x004fca00000010ff */
[----:B------:R1:W-:Y:S02]  /*48b0*/  MUFU.EX2 R59, R4 ;  /* 0x00000004003b7308 */ /* 0x0003e40000000800 */
[----:B-1----:R-:W-:-:S06]  /*48c0*/  FFMA.FTZ R4, R187, c[0x0][0x2d0], -R12 ;  /* 0x0000b400bb047a23 */ /* 0x002fcc000001080c */
[----:B------:R1:W2:Y:S02]  /*48d0*/  MUFU.EX2 R62, R4 ;  /* 0x00000004003e7308 */ /* 0x0002a40000000800 */
[----:B-1----:R-:W-:Y:S02]  /*48e0*/  F2FP.BF16.PACK_AB R4, R60, R58 ;  /* 0x0000003a3c04723e */ /* 0x002fe400000010ff */
[----:B--2---:R-:W-:-:S07]  /*48f0*/  F2FP.BF16.PACK_AB R7, R62, R59 ;  /* 0x0000003b3e07723e */ /* 0x004fce00000010ff */
[C---:B------:R-:W-:Y:S08]  /*4900*/  HMMA.16816.F32.BF16 R180, R4.reuse, R16, R196 ;  /* 0x0000001004b4723c */ /* 0x040ff000000418c4 */
[C---:B------:R-:W-:Y:S01]  /*4910*/  HMMA.16816.F32.BF16 R184, R4.reuse, R18, R116 ;  /* 0x0000001204b8723c */ /* 0x040fe20000041874 */
[----:B------:R-:W1:Y:S06]  /*4920*/  LDSM.16.MT88.4 R16, [R235+0x1100] ;  /* 0x00110000eb10783b */ /* 0x000e6c0000004200 */
[----:B------:R-:W-:Y:S01]  /*4930*/  IMAD.MOV.U32 R117, RZ, RZ, R48 ;  /* 0x000000ffff757224 */ /* 0x000fe200078e0030 */
[----:B------:R-:W-:Y:S01]  /*4940*/  MOV R118, R49 ;  /* 0x0000003100767202 */ /* 0x000fe20000000f00 */
[----:B------:R-:W-:Y:S01]  /*4950*/  IMAD.MOV.U32 R116, RZ, RZ, R90 ;  /* 0x000000ffff747224 */ /* 0x000fe200078e005a */
[----:B------:R-:W-:Y:S01]  /*4960*/  HMMA.16816.F32.BF16 R196, R4, R20, R224 ;  /* 0x0000001404c4723c */ /* 0x000fe200000418e0 */
[----:B------:R-:W-:-:S02]  /*4970*/  IMAD.MOV.U32 R119, RZ, RZ, R191 ;  /* 0x000000ffff777224 */ /* 0x000fc400078e00bf */
[----:B------:R-:W-:Y:S01]  /*4980*/  IMAD.MOV.U32 R90, RZ, RZ, R105 ;  /* 0x000000ffff5a7224 */ /* 0x000fe200078e0069 */
[----:B------:R-:W-:Y:S01]  /*4990*/  MOV R93, R244 ;  /* 0x000000f4005d7202 */ /* 0x000fe20000000f00 */
[----:B------:R-:W-:-:S03]  /*49a0*/  IMAD.MOV.U32 R105, RZ, RZ, R92 ;  /* 0x000000ffff697224 */ /* 0x000fc600078e005c */
[C---:B------:R-:W-:Y:S01]  /*49b0*/  HMMA.16816.F32.BF16 R48, R4.reuse, R22, R112 ;  /* 0x000000160430723c */ /* 0x040fe20000041870 */
[----:B------:R-:W2:Y:S07]  /*49c0*/  LDSM.16.MT88.4 R20, [R234+0x3100] ;  /* 0x00310000ea14783b */ /* 0x000eae0000004200 */
[C---:B------:R-:W-:Y:S08]  /*49d0*/  HMMA.16816.F32.BF16 R188, R4.reuse, R24, R216 ;  /* 0x0000001804bc723c */ /* 0x040ff000000418d8 */
[----:B------:R-:W-:Y:S01]  /*49e0*/  HMMA.16816.F32.BF16 R192, R4, R26, R192 ;  /* 0x0000001a04c0723c */ /* 0x000fe200000418c0 */
[----:B------:R-:W3:Y:S07]  /*49f0*/  LDSM.16.MT88.4 R24, [R233+0x3100] ;  /* 0x00310000e918783b */ /* 0x000eee0000004200 */
[-C--:B-1----:R-:W-:Y:S08]  /*4a00*/  HMMA.16816.F32.BF16 R224, R8, R16.reuse, R80 ;  /* 0x0000001008e0723c */ /* 0x082ff00000041850 */
[----:B------:R-:W-:Y:S07]  /*4a10*/  HMMA.16816.F32.BF16 R80, R4, R16, R116 ;  /* 0x000000100450723c */ /* 0x000fee0000041874 */
[----:B------:R-:W-:Y:S01]  /*4a20*/  MOV R118, R79 ;  /* 0x0000004f00767202 */ /* 0x000fe20000000f00 */
[----:B------:R-:W-:Y:S01]  /*4a30*/  IMAD.MOV.U32 R116, RZ, RZ, R87 ;  /* 0x000000ffff747224 */ /* 0x000fe200078e0057 */
[----:B------:R-:W-:Y:S01]  /*4a40*/  HMMA.16816.F32.BF16 R216, R8, R18, R28 ;  /* 0x0000001208d8723c */ /* 0x000fe2000004181c */
[----:B------:R-:W-:Y:S01]  /*4a50*/  IMAD.MOV.U32 R79, RZ, RZ, R84 ;  /* 0x000000ffff4f7224 */ /* 0x000fe200078e0054 */
[----:B------:R-:W-:Y:S01]  /*4a60*/  LDSM.16.MT88.4 R28, [R235+0x3100] ;  /* 0x00310000eb1c783b */ /* 0x000fe20000004200 */
[----:B------:R-:W-:Y:S01]  /*4a70*/  IMAD.MOV.U32 R117, RZ, RZ, R78 ;  /* 0x000000ffff757224 */ /* 0x000fe200078e004e */
[----:B------:R-:W-:Y:S01]  /*4a80*/  MOV R78, R101 ;  /* 0x00000065004e7202 */ /* 0x000fe20000000f00 */
[----:B------:R-:W-:-:S02]  /*4a90*/  IMAD.MOV.U32 R119, RZ, RZ, R72 ;  /* 0x000000ffff777224 */ /* 0x000fc400078e0048 */
[----:B------:R-:W-:Y:S01]  /*4aa0*/  IMAD.MOV.U32 R72, RZ, RZ, R89 ;  /* 0x000000ffff487224 */ /* 0x000fe200078e0059 */
[----:B------:R-:W-:Y:S01]  /*4ab0*/  HMMA.16816.F32.BF16 R84, R4, R18, R144 ;  /* 0x000000120454723c */ /* 0x000fe20000041890 */
[----:B------:R-:W1:Y:S01]  /*4ac0*/  LDSM.16.MT88.4 R16, [R236+0x3100] ;  /* 0x00310000ec10783b */ /* 0x000e620000004200 */
[----:B------:R-:W-:Y:S02]  /*4ad0*/  IMAD.MOV.U32 R101, RZ, RZ, R246 ;  /* 0x000000ffff657224 */ /* 0x000fe400078e00f6 */
[----:B------:R-:W-:Y:S01]  /*4ae0*/  IMAD.MOV.U32 R89, RZ, RZ, R76 ;  /* 0x000000ffff597224 */ /* 0x000fe200078e004c */
[----:B------:R-:W-:Y:S01]  /*4af0*/  MOV R76, R242 ;  /* 0x000000f2004c7202 */ /* 0x000fe20000000f00 */
[----:B------:R-:W-:Y:S02]  /*4b00*/  IMAD.MOV.U32 R92, RZ, RZ, R245 ;  /* 0x000000ffff5c7224 */ /* 0x000fe400078e00f5 */
[----:B------:R-:W-:Y:S01]  /*4b10*/  IMAD.MOV.U32 R88, RZ, RZ, R243 ;  /* 0x000000ffff587224 */ /* 0x000fe200078e00f3 */
[----:B------:R-:W-:Y:S01]  /*4b20*/  MOV R102, R90 ;  /* 0x0000005a00667202 */ /* 0x000fe20000000f00 */
[----:B------:R-:W-:-:S02]  /*4b30*/  IMAD.MOV.U32 R107, RZ, RZ, R95 ;  /* 0x000000ffff6b7224 */ /* 0x000fc400078e005f */
[----:B------:R-:W-:Y:S02]  /*4b40*/  IMAD.MOV.U32 R106, RZ, RZ, R94 ;  /* 0x000000ffff6a7224 */ /* 0x000fe400078e005e */
[----:B------:R-:W-:Y:S01]  /*4b50*/  IMAD.MOV.U32 R103, RZ, RZ, R91 ;  /* 0x000000ffff677224 */ /* 0x000fe200078e005b */
[----:B------:R-:W-:Y:S01]  /*4b60*/  MOV R91, R79 ;  /* 0x0000004f005b7202 */ /* 0x000fe20000000f00 */
[----:B------:R-:W-:Y:S01]  /*4b70*/  IMAD.MOV.U32 R95, RZ, RZ, R101 ;  /* 0x000000ffff5f7224 */ /* 0x000fe200078e0065 */
[----:B------:R-:W-:Y:S01]  /*4b80*/  MOV R101, R89 ;  /* 0x0000005900657202 */ /* 0x000fe20000000f00 */
[----:B------:R-:W-:Y:S01]  /*4b90*/  IMAD.MOV.U32 R94, RZ, RZ, R78 ;  /* 0x000000ffff5e7224 */ /* 0x000fe200078e004e */
[----:B------:R-:W-:Y:S01]  /*4ba0*/  MOV R78, R92 ;  /* 0x0000005c004e7202 */ /* 0x000fe20000000f00 */
[----:B------:R-:W-:Y:S01]  /*4bb0*/  IMAD.MOV.U32 R90, RZ, RZ, R100 ;  /* 0x000000ffff5a7224 */ /* 0x000fe200078e0064 */
[----:B------:R-:W-:Y:S01]  /*4bc0*/  MOV R89, R134 ;  /* 0x0000008600597202 */ /* 0x000fe20000000f00 */
[----:B------:R-:W-:Y:S01]  /*4bd0*/  IMAD.MOV.U32 R79, RZ, RZ, R93 ;  /* 0x000000ffff4f7224 */ /* 0x000fe200078e005d */
[----:B--2---:R-:W-:Y:S01]  /*4be0*/  HMMA.16816.F32.BF16 R112, R4, R20, R116 ;  /* 0x000000140470723c */ /* 0x004fe20000041874 */
[----:B------:R-:W-:Y:S01]  /*4bf0*/  IMAD.MOV.U32 R100, RZ, RZ, R88 ;  /* 0x000000ffff647224 */ /* 0x000fe200078e0058 */
[----:B------:R2:W5:Y:S01]  /*4c00*/  LDL.LU R246, [R1+0x70] ;  /* 0x0000700001f67983 */ /* 0x0005620000300800 */
[----:B------:R-:W-:-:S02]  /*4c10*/  IMAD.MOV.U32 R92, RZ, RZ, R76 ;  /* 0x000000ffff5c7224 */ /* 0x000fc400078e004c */
[----:B------:R-:W-:Y:S02]  /*4c20*/  IMAD.MOV.U32 R88, RZ, RZ, R77 ;  /* 0x000000ffff587224 */ /* 0x000fe400078e004d */
[----:B------:R-:W-:Y:S02]  /*4c30*/  IMAD.MOV.U32 R134, RZ, RZ, R240 ;  /* 0x000000ffff867224 */ /* 0x000fe400078e00f0 */
[----:B------:R-:W-:Y:S01]  /*4c40*/  IMAD.MOV.U32 R75, RZ, RZ, R94 ;  /* 0x000000ffff4b7224 */ /* 0x000fe200078e005e */
[----:B------:R-:W-:Y:S01]  /*4c50*/  MOV R119, R102 ;  /* 0x0000006600777202 */ /* 0x000fe20000000f00 */
[----:B------:R-:W-:Y:S02]  /*4c60*/  IMAD.MOV.U32 R76, RZ, RZ, R132 ;  /* 0x000000ffff4c7224 */ /* 0x000fe400078e0084 */
[----:B------:R-:W-:Y:S01]  /*4c70*/  IMAD.MOV.U32 R74, RZ, RZ, R103 ;  /* 0x000000ffff4a7224 */ /* 0x000fe200078e0067 */
[C---:B---3--:R-:W-:Y:S01]  /*4c80*/  HMMA.16816.F32.BF16 R96, R4.reuse, R24, R96 ;  /* 0x000000180460723c */ /* 0x048fe20000041860 */
[----:B------:R-:W-:Y:S01]  /*4c90*/  IMAD.MOV.U32 R77, RZ, RZ, R133 ;  /* 0x000000ffff4d7224 */ /* 0x000fe200078e0085 */
[----:B------:R-:W-:Y:S01]  /*4ca0*/  MOV R133, R238 ;  /* 0x000000ee00857202 */ /* 0x000fe20000000f00 */
[----:B------:R-:W-:Y:S01]  /*4cb0*/  IMAD.MOV.U32 R132, RZ, RZ, R239 ;  /* 0x000000ffff847224 */ /* 0x000fe200078e00ef */
[----:B------:R-:W-:Y:S01]  /*4cc0*/  MOV R93, R241 ;  /* 0x000000f1005d7202 */ /* 0x000fe20000000f00 */
[----:B------:R-:W-:Y:S01]  /*4cd0*/  IMAD.MOV.U32 R94, RZ, RZ, R79 ;  /* 0x000000ffff5e7224 */ /* 0x000fe200078e004f */
[----:B------:R2:W5:Y:S01]  /*4ce0*/  LDL.LU R245, [R1+0x6c] ;  /* 0x00006c0001f57983 */ /* 0x0005620000300800 */
        /* <DEDUP_REMOVED lines=11> */
[----:B-1----:R-:W-:Y:S01]  /*4da0*/  HMMA.16816.F32.BF16 R128, R4, R16, R128 ;  /* 0x000000100480723c */ /* 0x002fe20000041880 */
[----:B------:R-:W-:Y:S01]  /*4db0*/  IMAD.MOV.U32 R144, RZ, RZ, R118 ;  /* 0x000000ffff907224 */ /* 0x000fe200078e0076 */
[----:B------:R2:W5:Y:S01]  /*4dc0*/  LDL.LU R244, [R1+0x68] ;  /* 0x0000680001f47983 */ /* 0x0005620000300800 */
[----:B------:R-:W-:-:S02]  /*4dd0*/  IMAD.MOV.U32 R146, RZ, RZ, R74 ;  /* 0x000000ffff927224 */ /* 0x000fc400078e004a */
[----:B------:R-:W-:Y:S01]  /*4de0*/  IMAD.MOV.U32 R147, RZ, RZ, R75 ;  /* 0x000000ffff937224 */ /* 0x000fe200078e004b */
[----:B------:R-:W-:Y:S01]  /*4df0*/  MOV R75, R94 ;  /* 0x0000005e004b7202 */ /* 0x000fe20000000f00 */
[----:B------:R-:W-:Y:S01]  /*4e00*/  IMAD.MOV.U32 R78, RZ, RZ, R101 ;  /* 0x000000ffff4e7224 */ /* 0x000fe200078e0065 */
[----:B------:R-:W-:Y:S01]  /*4e10*/  HMMA.16816.F32.BF16 R64, R8, R22, R64 ;  /* 0x000000160840723c */ /* 0x000fe20000041840 */
[----:B------:R-:W-:Y:S01]  /*4e20*/  IMAD.MOV.U32 R74, RZ, RZ, R95 ;  /* 0x000000ffff4a7224 */ /* 0x000fe200078e005f */
[----:B------:R-:W-:Y:S01]  /*4e30*/  MOV R95, R135 ;  /* 0x00000087005f7202 */ /* 0x000fe20000000f00 */
[----:B------:R-:W-:Y:S01]  /*4e40*/  IMAD.MOV.U32 R94, RZ, RZ, R133 ;  /* 0x000000ffff5e7224 */ /* 0x000fe200078e0085 */
[----:B------:R2:W5:Y:S04]  /*4e50*/  LDL.LU R243, [R1+0x64] ;  /* 0x0000640001f37983 */ /* 0x0005680000300800 */
[C---:B------:R-:W-:Y:S01]  /*4e60*/  HMMA.16816.F32.BF16 R100, R4.reuse, R26, R212 ;  /* 0x0000001a0464723c */ /* 0x040fe200000418d4 */
[----:B------:R2:W5:Y:S04]  /*4e70*/  LDL.LU R242, [R1+0x60] ;  /* 0x0000600001f27983 */ /* 0x0005680000300800 */
[----:B------:R2:W5:Y:S02]  /*4e80*/  LDL.LU R241, [R1+0x5c] ;  /* 0x00005c0001f17983 */ /* 0x0005640000300800 */
[----:B------:R-:W-:Y:S01]  /*4e90*/  MOV R213, R134 ;  /* 0x0000008600d57202 */ /* 0x000fe20000000f00 */
[----:B------:R-:W-:Y:S01]  /*4ea0*/  IMAD.MOV.U32 R214, RZ, RZ, R132 ;  /* 0x000000ffffd67224 */ /* 0x000fe200078e0084 */
[----:B------:R-:W-:Y:S01]  /*4eb0*/  HMMA.16816.F32.BF16 R144, R4, R28, R144 ;  /* 0x0000001c0490723c */ /* 0x000fe20000041890 */
[----:B------:R-:W-:Y:S01]  /*4ec0*/  IMAD.MOV.U32 R215, RZ, RZ, R117 ;  /* 0x000000ffffd77224 */ /* 0x000fe200078e0075 */
[----:B------:R2:W5:Y:S01]  /*4ed0*/  LDL.LU R240, [R1+0x58] ;  /* 0x0000580001f07983 */ /* 0x0005620000300800 */
[----:B------:R-:W-:-:S05]  /*4ee0*/  IMAD.MOV.U32 R212, RZ, RZ, R92 ;  /* 0x000000ffffd47224 */ /* 0x000fca00078e005c */
[C---:B------:R-:W-:Y:S01]  /*4ef0*/  HMMA.16816.F32.BF16 R132, R4.reuse, R18, R156 ;  /* 0x000000120484723c */ /* 0x040fe2000004189c */
[----:B------:R-:W-:Y:S01]  /*4f00*/  IMAD.MOV.U32 R92, RZ, RZ, R232 ;  /* 0x000000ffff5c7224 */ /* 0x000fe200078e00e8 */
[----:B------:R2:W5:Y:S04]  /*4f10*/  LDL.LU R239, [R1+0x54] ;  /* 0x0000540001ef7983 */ /* 0x0005680000300800 */
[----:B------:R2:W5:Y:S01]  /*4f20*/  LDL.LU R238, [R1+0x50] ;  /* 0x0000500001ee7983 */ /* 0x0005620000300800 */
[----:B------:R-:W-:Y:S01]  /*4f30*/  IMAD.MOV.U32 R157, RZ, RZ, R88 ;  /* 0x000000ffff9d7224 */ /* 0x000fe200078e0058 */
[----:B------:R-:W-:Y:S01]  /*4f40*/  MOV R158, R79 ;  /* 0x0000004f009e7202 */ /* 0x000fe20000000f00 */
[----:B------:R-:W-:Y:S01]  /*4f50*/  IMAD.MOV.U32 R156, RZ, RZ, R89 ;  /* 0x000000ffff9c7224 */ /* 0x000fe200078e0059 */
[----:B------:R-:W-:Y:S01]  /*4f60*/  MOV R89, R76 ;  /* 0x0000004c00597202 */ /* 0x000fe20000000f00 */
[----:B------:R-:W-:Y:S01]  /*4f70*/  IMAD.MOV.U32 R159, RZ, RZ, R78 ;  /* 0x000000ffff9f7224 */ /* 0x000fe200078e004e */
[C---:B------:R-:W-:Y:S01]  /*4f80*/  HMMA.16816.F32.BF16 R116, R4.reuse, R22, R208 ;  /* 0x000000160474723c */ /* 0x040fe200000418d0 */
[----:B------:R-:W-:Y:S01]  /*4f90*/  IMAD.MOV.U32 R88, RZ, RZ, R77 ;  /* 0x000000ffff587224 */ /* 0x000fe200078e004d */
[----:B------:R2:W5:Y:S04]  /*4fa0*/  LDL.LU R237, [R1+0x4c] ;  /* 0x00004c0001ed7983 */ /* 0x0005680000300800 */
[----:B------:R2:W5:Y:S01]  /*4fb0*/  LDL.LU R232, [R1+0x48] ;  /* 0x0000480001e87983 */ /* 0x0005620000300800 */
[----:B------:R-:W-:Y:S01]  /*4fc0*/  PLOP3.LUT P0, PT, PT, PT, UP0, 0x40, 0x0 ;  /* 0x000000000000781c */ /* 0x000fe20003f0e808 */
[----:B------:R-:W-:Y:S07]  /*4fd0*/  HMMA.16816.F32.BF16 R76, R4, R30, R160 ;  /* 0x0000001e044c723c */ /* 0x000fee00000418a0 */
[----:B------:R-:W-:Y:S01]  /*4fe0*/  FFMA.FTZ R4, R221, c[0x0][0x2d0], -R3 ;  /* 0x0000b400dd047a23 */ /* 0x000fe20000010803 */
[----:B------:R-:W-:Y:S01]  /*4ff0*/  MOV R162, R95 ;  /* 0x0000005f00a27202 */ /* 0x000fe20000000f00 */
[----:B------:R-:W-:Y:S01]  /*5000*/  IMAD.MOV.U32 R7, RZ, RZ, R94 ;  /* 0x000000ffff077224 */ /* 0x000fe200078e005e */
[----:B------:R-:W-:Y:S01]  /*5010*/  HMMA.16816.F32.BF16 R52, R8, R18, R52 ;  /* 0x000000120834723c */ /* 0x000fe20000041834 */
[----:B------:R1:W-:Y:S01]  /*5020*/  MUFU.EX2 R23, R4 ;  /* 0x0000000400177308 */ /* 0x0003e20000000800 */
[----:B------:R-:W-:Y:S01]  /*5030*/  IMAD.MOV.U32 R160, RZ, RZ, R92 ;  /* 0x000000ffffa07224 */ /* 0x000fe200078e005c */
[----:B------:R-:W-:Y:S01]  /*5040*/  MOV R5, R213 ;  /* 0x000000d500057202 */ /* 0x000fe20000000f00 */
[----:B------:R-:W-:-:S02]  /*5050*/  IMAD.MOV.U32 R161, RZ, RZ, R93 ;  /* 0x000000ffffa17224 */ /* 0x000fc400078e005d */
[----:B------:R-:W-:Y:S02]  /*5060*/  IMAD.MOV.U32 R6, RZ, RZ, R214 ;  /* 0x000000ffff067224 */ /* 0x000fe400078e00d6 */
[----:B------:R-:W-:Y:S01]  /*5070*/  HMMA.16816.F32.BF16 R92, R8, R24, R136 ;  /* 0x00000018085c723c */ /* 0x000fe20000041888 */
[----:B------:R-:W-:-:S06]  /*5080*/  IMAD.MOV.U32 R163, RZ, RZ, R212 ;  /* 0x000000ffffa37224 */ /* 0x000fcc00078e00d4 */
[----:B------:R-:W-:Y:S01]  /*5090*/  MOV R139, R215 ;  /* 0x000000d7008b7202 */ /* 0x000fe20000000f00 */
[C---:B------:R-:W-:Y:S01]  /*50a0*/  HMMA.16816.F32.BF16 R208, R8.reuse, R20, R124 ;  /* 0x0000001408d0723c */ /* 0x040fe2000004187c */
[----:B-1----:R-:W-:Y:S01]  /*50b0*/  FFMA.FTZ R4, R207, c[0x0][0x2d0], -R3 ;  /* 0x0000b400cf047a23 */ /* 0x002fe20000010803 */
[----:B------:R-:W-:Y:S01]  /*50c0*/  MOV R137, R159 ;  /* 0x0000009f00897202 */ /* 0x000fe20000000f00 */
[----:B------:R-:W-:Y:S02]  /*50d0*/  IMAD.MOV.U32 R138, RZ, RZ, R6 ;  /* 0x000000ffff8a7224 */ /* 0x000fe400078e0006 */
[----:B------:R1:W-:Y:S01]  /*50e0*/  MUFU.EX2 R25, R4 ;  /* 0x0000000400197308 */ /* 0x0003e20000000800 */
[----:B------:R-:W-:Y:S01]  /*50f0*/  IMAD.MOV.U32 R136, RZ, RZ, R158 ;  /* 0x000000ffff887224 */ /* 0x000fe200078e009e */
[----:B------:R-:W-:Y:S01]  /*5100*/  MOV R207, R137 ;  /* 0x0000008900cf7202 */ /* 0x000fe20000000f00 */
[----:B------:R-:W-:Y:S01]  /*5110*/  HMMA.16816.F32.BF16 R124, R8, R16, R120 ;  /* 0x00000010087c723c */ /* 0x000fe20000041878 */
[----:B------:R-:W-:Y:S01]  /*5120*/  IMAD.MOV.U32 R6, RZ, RZ, R162 ;  /* 0x000000ffff067224 */ /* 0x000fe200078e00a2 */
[----:B------:R-:W-:Y:S01]  /*5130*/  LDSM.16.MT88.4 R120, [R234+0x3900] ;  /* 0x00390000ea78783b */ /* 0x000fe20000004200 */
[----:B------:R-:W-:-:S05]  /*5140*/  IMAD.MOV.U32 R221, RZ, RZ, R136 ;  /* 0x000000ffffdd7224 */ /* 0x000fca00078e0088 */
[----:B------:R-:W-:Y:S01]  /*5150*/  HMMA.16816.F32.BF16 R212, R8, R26, R68 ;  /* 0x0000001a08d4723c */ /* 0x000fe20000041844 */
[--C-:B-1----:R-:W-:Y:S02]  /*5160*/  FFMA.FTZ R4, R220, c[0x0][0x2d0], -R3.reuse ;  /* 0x0000b400dc047a23 */ /* 0x102fe40000010803 */
[----:B------:R-:W-:-:S04]  /*5170*/  FFMA.FTZ R3, R203, c[0x0][0x2d0], -R3 ;  /* 0x0000b400cb037a23 */ /* 0x000fc80000010803 */
[----:B------:R-:W-:Y:S01]  /*5180*/  MOV R70, R156 ;  /* 0x0000009c00467202 */ /* 0x000fe20000000f00 */
[----:B------:R-:W-:Y:S01]  /*5190*/  IMAD.MOV.U32 R71, RZ, RZ, R157 ;  /* 0x000000ffff477224 */ /* 0x000fe200078e009d */
[C---:B------:R-:W-:Y:S01]  /*51a0*/  HMMA.16816.F32.BF16 R140, R8.reuse, R28, R140 ;  /* 0x0000001c088c723c */ /* 0x040fe2000004188c */
[----:B------:R1:W-:Y:S01]  /*51b0*/  MUFU.EX2 R24, R3 ;  /* 0x0000000300187308 */ /* 0x0003e20000000800 */
[----:B------:R-:W3:Y:S01]  /*51c0*/  LDSM.16.MT88.4 R156, [R234+0x1900] ;  /* 0x00190000ea9c783b */ /* 0x000ee20000004200 */
[----:B------:R-:W-:Y:S01]  /*51d0*/  IMAD.MOV.U32 R69, RZ, RZ, R6 ;  /* 0x000000ffff457224 */ /* 0x000fe200078e0006 */
[----:B------:R-:W-:Y:S01]  /*51e0*/  MOV R6, R107 ;  /* 0x0000006b00067202 */ /* 0x000fe20000000f00 */
[----:B------:R-:W-:Y:S01]  /*51f0*/  IMAD.MOV.U32 R107, RZ, RZ, R72 ;  /* 0x000000ffff6b7224 */ /* 0x000fe200078e0048 */
[----:B------:R-:W-:Y:S02]  /*5200*/  MOV R27, R71 ;  /* 0x00000047001b7202 */ /* 0x000fe40000000f00 */
[----:B------:R-:W-:Y:S01]  /*5210*/  HMMA.16816.F32.BF16 R44, R8, R30, R44 ;  /* 0x0000001e082c723c */ /* 0x000fe2000004182c */
[----:B------:R-:W4:Y:S01]  /*5220*/  MUFU.EX2 R26, R4 ;  /* 0x00000004001a7308 */ /* 0x000f220000000800 */
[----:B------:R-:W-:-:S05]  /*5230*/  MOV R28, R6 ;  /* 0x00000006001c7202 */ /* 0x000fca0000000f00 */
[----:B------:R-:W-:Y:S02]  /*5240*/  FADD.FTZ R9, R108, R14 ;  /* 0x0000000e6c097221 */ /* 0x000fe40000010000 */
[--C-:B-1----:R-:W-:Y:S02]  /*5250*/  FFMA.FTZ R3, R222, c[0x0][0x2d0], -R0.reuse ;  /* 0x0000b400de037a23 */ /* 0x102fe40000010800 */
[----:B------:R-:W-:Y:S02]  /*5260*/  FADD.FTZ R10, R70, R223 ;  /* 0x000000df460a7221 */ /* 0x000fe40000010000 */
[----:B------:R1:W-:Y:S01]  /*5270*/  MUFU.EX2 R19, R3 ;  /* 0x0000000300137308 */ /* 0x0003e20000000800 */
[----:B------:R-:W-:Y:S02]  /*5280*/  IMAD.MOV.U32 R223, RZ, RZ, R107 ;  /* 0x000000ffffdf7224 */ /* 0x000fe400078e006b */
[----:B-1----:R-:W-:-:S05]  /*5290*/  FFMA.FTZ R3, R202, c[0x0][0x2d0], -R0 ;  /* 0x0000b400ca037a23 */ /* 0x002fca0000010800 */
[----:B------:R1:W-:Y:S02]  /*52a0*/  MUFU.EX2 R20, R3 ;  /* 0x0000000300147308 */ /* 0x0003e40000000800 */
[--C-:B-1----:R-:W-:Y:S02]  /*52b0*/  FFMA.FTZ R3, R201, c[0x0][0x2d0], -R0.reuse ;  /* 0x0000b400c9037a23 */ /* 0x102fe40000010800 */
[----:B------:R-:W-:-:S04]  /*52c0*/  FFMA.FTZ R0, R200, c[0x0][0x2d0], -R0 ;  /* 0x0000b400c8007a23 */ /* 0x000fc80000010800 */
[----:B------:R-:W-:Y:S08]  /*52d0*/  MUFU.EX2 R22, R3 ;  /* 0x0000000300167308 */ /* 0x000ff00000000800 */
[----:B------:R1:W-:Y:S02]  /*52e0*/  MUFU.EX2 R21, R0 ;  /* 0x0000000000157308 */ /* 0x0003e40000000800 */
[----:B-1----:R-:W-:-:S02]  /*52f0*/  FFMA.FTZ R0, R139, c[0x0][0x2d0], -R13 ;  /* 0x0000b4008b007a23 */ /* 0x002fc4000001080d */
[----:B------:R-:W-:-:S04]  /*5300*/  IMAD.MOV.U32 R139, RZ, RZ, R7 ;  /* 0x000000ffff8b7224 */ /* 0x000fc800078e0007 */
[----:B------:R1:W-:Y:S01]  /*5310*/  MUFU.EX2 R16, R0 ;  /* 0x0000000000107308 */ /* 0x0003e20000000800 */
[----:B------:R-:W-:-:S04]  /*5320*/  IMAD.MOV.U32 R7, RZ, RZ, R163 ;  /* 0x000000ffff077224 */ /* 0x000fc800078e00a3 */
[----:B------:R-:W-:Y:S02]  /*5330*/  IMAD.MOV.U32 R68, RZ, RZ, R7 ;  /* 0x000000ffff447224 */ /* 0x000fe400078e0007 */
[----:B------:R-:W-:Y:S02]  /*5340*/  IMAD.MOV.U32 R7, RZ, RZ, R90 ;  /* 0x000000ffff077224 */ /* 0x000fe400078e005a */
[----:B------:R-:W-:Y:S02]  /*5350*/  FADD.FTZ R8, R69, R68 ;  /* 0x0000004445087221 */ /* 0x000fe40000010000 */
[----:B------:R-:W-:Y:S02]  /*5360*/  IMAD.MOV.U32 R31, RZ, RZ, R7 ;  /* 0x000000ffff1f7224 */ /* 0x000fe400078e0007 */
[----:B-1----:R-:W-:Y:S01]  /*5370*/  FFMA.FTZ R0, R5, c[0x0][0x2d0], -R13 ;  /* 0x0000b40005007a23 */ /* 0x002fe2000001080d */
[----:B------:R-:W-:-:S03]  /*5380*/  MOV R5, R161 ;  /* 0x000000a100057202 */ /* 0x000fc60000000f00 */
[----:B------:R1:W1:Y:S02]  /*5390*/  MUFU.EX2 R17, R0 ;  /* 0x0000000000117308 */ /* 0x0002640000000800 */
[----:B------:R-:W-:Y:S02]  /*53a0*/  FFMA.FTZ R3, R5, c[0x0][0x2d0], -R12 ;  /* 0x0000b40005037a23 */ /* 0x000fe4000001080c */
[----:B------:R-:W-:Y:S01]  /*53b0*/  IMAD.MOV.U32 R5, RZ, RZ, R106 ;  /* 0x000000ffff057224 */ /* 0x000fe200078e006a */
[----:B------:R-:W-:Y:S02]  /*53c0*/  MOV R106, R91 ;  /* 0x0000005b006a7202 */ /* 0x000fe40000000f00 */
[----:B------:R-:W-:Y:S01]  /*53d0*/  MOV R91, R166 ;  /* 0x000000a6005b7202 */ /* 0x000fe20000000f00 */
[----:B------:R-:W-:Y:S01]  /*53e0*/  IMAD.MOV.U32 R29, RZ, RZ, R5 ;  /* 0x000000ffff1d7224 */ /* 0x000fe200078e0005 */
[----:B----4-:R-:W-:Y:S01]  /*53f0*/  F2FP.BF16.PACK_AB R166, R24, R26 ;  /* 0x0000001a18a6723e */ /* 0x010fe200000010ff */
[----:B------:R-:W-:Y:S01]  /*5400*/  LDSM.16.MT88.4 R4, [R235+0x3900] ;  /* 0x00390000eb04783b */ /* 0x000fe20000004200 */
[----:B------:R-:W-:Y:S01]  /*5410*/  MOV R30, R106 ;  /* 0x0000006a001e7202 */ /* 0x000fe20000000f00 */
[--C-:B-1----:R-:W-:Y:S01]  /*5420*/  FFMA.FTZ R0, R160, c[0x0][0x2d0], -R13.reuse ;  /* 0x0000b400a0007a23 */ /* 0x102fe2000001080d */
[----:B------:R-:W-:Y:S01]  /*5430*/  F2FP.BF16.PACK_AB R200, R17, R16 ;  /* 0x0000001011c8723e */ /* 0x000fe200000010ff */
[----:B------:R-:W1:Y:S02]  /*5440*/  LDSM.16.MT88.4 R160, [R233+0x1900] ;  /* 0x00190000e9a0783b */ /* 0x000e640000004200 */
[----:B------:R4:W-:Y:S02]  /*5450*/  MUFU.EX2 R18, R0 ;  /* 0x0000000000127308 */ /* 0x0009e40000000800 */
[----:B----4-:R-:W-:Y:S01]  /*5460*/  FFMA.FTZ R0, R167, c[0x0][0x2d0], -R13 ;  /* 0x0000b400a7007a23 */ /* 0x010fe2000001080d */
[----:B------:R-:W-:-:S05]  /*5470*/  MOV R167, R15 ;  /* 0x0000000f00a77202 */ /* 0x000fca0000000f00 */
[----:B------:R4:W2:Y:S01]  /*5480*/  MUFU.EX2 R15, R0 ;  /* 0x00000000000f7308 */ /* 0x0008a20000000800 */
[----:B------:R-:W-:Y:S01]  /*5490*/  IMAD.MOV.U32 R90, RZ, RZ, R167 ;  /* 0x000000ffff5a7224 */ /* 0x000fe200078e00a7 */
[----:B------:R-:W-:Y:S01]  /*54a0*/  F2FP.BF16.PACK_AB R167, R21, R22 ;  /* 0x0000001615a7723e */ /* 0x000fe200000010ff */
[----:B----4-:R-:W-:Y:S01]  /*54b0*/  FFMA.FTZ R0, R138, c[0x0][0x2d0], -R12 ;  /* 0x0000b4008a007a23 */ /* 0x010fe2000001080c */
[----:B--2---:R-:W-:Y:S01]  /*54c0*/  F2FP.BF16.PACK_AB R202, R15, R18 ;  /* 0x000000120fca723e */ /* 0x004fe200000010ff */
[----:B------:R-:W-:-:S03]  /*54d0*/  IMAD.MOV.U32 R138, RZ, RZ, R74 ;  /* 0x000000ffff8a7224 */ /* 0x000fc600078e004a */
[----:B------:R2:W-:Y:S01]  /*54e0*/  MUFU.EX2 R11, R0 ;  /* 0x00000000000b7308 */ /* 0x0005e20000000800 */
[----:B------:R-:W-:Y:S02]  /*54f0*/  IMAD.MOV.U32 R220, RZ, RZ, R138 ;  /* 0x000000ffffdc7224 */ /* 0x000fe400078e008a */
[----:B--2---:R-:W-:Y:S01]  /*5500*/  FFMA.FTZ R0, R139, c[0x0][0x2d0], -R12 ;  /* 0x0000b4008b007a23 */ /* 0x004fe2000001080c */
[----:B------:R-:W-:-:S04]  /*5510*/  MOV R139, R75 ;  /* 0x0000004b008b7202 */ /* 0x000fc80000000f00 */
[----:B------:R2:W4:Y:S01]  /*5520*/  MUFU.EX2 R13, R0 ;  /* 0x00000000000d7308 */ /* 0x0005220000000800 */
[----:B------:R-:W-:Y:S02]  /*5530*/  MOV R222, R139 ;  /* 0x0000008b00de7202 */ /* 0x000fe40000000f00 */
[----:B------:R-:W-:Y:S01]  /*5540*/  LDSM.16.MT88.4 R136, [R236+0x3900] ;  /* 0x00390000ec88783b */ /* 0x000fe20000004200 */
[----:B--2---:R-:W-:Y:S01]  /*5550*/  FFMA.FTZ R0, R73, c[0x0][0x2d0], -R12 ;  /* 0x0000b40049007a23 */ /* 0x004fe2000001080c */
[----:B----4-:R-:W-:-:S03]  /*5560*/  F2FP.BF16.PACK_AB R201, R13, R11 ;  /* 0x0000000b0dc9723e */ /* 0x010fc600000010ff */
[----:B------:R2:W-:Y:S01]  /*5570*/  MUFU.EX2 R12, R3 ;  /* 0x00000003000c7308 */ /* 0x0005e20000000800 */
[----:B------:R-:W4:Y:S07]  /*5580*/  LDSM.16.MT88.4 R72, [R236+0x1900] ;  /* 0x00190000ec48783b */ /* 0x000f2e0000004200 */
[----:B------:R-:W1:Y:S01]  /*5590*/  MUFU.EX2 R14, R0 ;  /* 0x00000000000e7308 */ /* 0x000e620000000800 */
[----:B--2---:R-:W-:Y:S01]  /*55a0*/  FADD.FTZ R3, R165, R164 ;  /* 0x000000a4a5037221 */ /* 0x004fe20000010000 */
[----:B------:R-:W-:-:S02]  /*55b0*/  F2FP.BF16.PACK_AB R164, R25, R23 ;  /* 0x0000001719a4723e */ /* 0x000fc400000010ff */
[----:B------:R-:W-:Y:S02]  /*55c0*/  F2FP.BF16.PACK_AB R165, R20, R19 ;  /* 0x0000001314a5723e */ /* 0x000fe400000010ff */
[----:B-1----:R-:W-:Y:S01]  /*55d0*/  F2FP.BF16.PACK_AB R203, R14, R12 ;  /* 0x0000000c0ecb723e */ /* 0x002fe200000010ff */
[----:B------:R-:W-:-:S04]  /*55e0*/  IMAD.MOV.U32 R0, RZ, RZ, R89 ;  /* 0x000000ffff007224 */ /* 0x000fc800078e0059 */
[----:B---3--:R-:W-:Y:S01]  /*55f0*/  HMMA.16816.F32.BF16 R172, R164, R156, R172 ;  /* 0x0000009ca4ac723c */ /* 0x008fe200000418ac */
[----:B------:R-:W-:Y:S02]  /*5600*/  FADD.FTZ R0, R0, R3 ;  /* 0x0000000300007221 */ /* 0x000fe40000010000 */
[----:B------:R-:W-:-:S05]  /*5610*/  FADD.FTZ R3, R252, R9 ;  /* 0x00000009fc037221 */ /* 0x000fca0000010000 */
[C---:B------:R-:W-:Y:S08]  /*5620*/  HMMA.16816.F32.BF16 R188, R200.reuse, R156, R188 ;  /* 0x0000009cc8bc723c */ /* 0x040ff000000418bc */
[-C--:B------:R-:W-:Y:S08]  /*5630*/  HMMA.16816.F32.BF16 R192, R200, R158.reuse, R192 ;  /* 0x0000009ec8c0723c */ /* 0x080ff000000418c0 */
[C---:B------:R-:W-:Y:S07]  /*5640*/  HMMA.16816.F32.BF16 R156, R164.reuse, R158, R36 ;  /* 0x0000009ea49c723c */ /* 0x040fee0000041824 */
[----:B------:R-:W-:Y:S01]  /*5650*/  MOV R37, R111 ;  /* 0x0000006f00257202 */ /* 0x000fe20000000f00 */
[----:B------:R-:W-:Y:S01]  /*5660*/  HMMA.16816.F32.BF16 R176, R164, R160, R176 ;  /* 0x000000a0a4b0723c */ /* 0x000fe200000418b0 */
[----:B------:R-:W-:Y:S01]  /*5670*/  MOV R38, R109 ;  /* 0x0000006d00267202 */ /* 0x000fe20000000f00 */
[----:B------:R-:W-:Y:S01]  /*5680*/  IMAD.MOV.U32 R36, RZ, RZ, R110 ;  /* 0x000000ffff247224 */ /* 0x000fe200078e006e */
[----:B------:R-:W-:Y:S01]  /*5690*/  MOV R39, R88 ;  /* 0x0000005800277202 */ /* 0x000fe20000000f00 */
[----:B------:R-:W-:-:S02]  /*56a0*/  FADD.FTZ R10, R37, R10 ;  /* 0x0000000a250a7221 */ /* 0x000fc40000010000 */
[----:B------:R-:W-:Y:S02]  /*56b0*/  FADD.FTZ R9, R38, R0 ;  /* 0x0000000026097221 */ /* 0x000fe40000010000 */
[----:B------:R-:W-:Y:S01]  /*56c0*/  HMMA.16816.F32.BF16 R180, R200, R160, R180 ;  /* 0x000000a0c8b4723c */ /* 0x000fe200000418b4 */
[----:B------:R-:W-:-:S07]  /*56d0*/  FADD.FTZ R8, R36, R8 ;  /* 0x0000000824087221 */ /* 0x000fce0000010000 */
[-C--:B------:R-:W-:Y:S08]  /*56e0*/  HMMA.16816.F32.BF16 R184, R200, R162.reuse, R184 ;  /* 0x000000a2c8b8723c */ /* 0x080ff000000418b8 */
[----:B------:R-:W-:Y:S07]  /*56f0*/  HMMA.16816.F32.BF16 R160, R164, R162, R40 ;  /* 0x000000a2a4a0723c */ /* 0x000fee0000041828 */
[----:B------:R-:W-:Y:S01]  /*5700*/  MOV R41, R104 ;  /* 0x0000006800297202 */ /* 0x000fe20000000f00 */
[----:B------:R-:W-:Y:S01]  /*5710*/  IMAD.MOV.U32 R42, RZ, RZ, R91 ;  /* 0x000000ffff2a7224 */ /* 0x000fe200078e005b */
[----:B------:R-:W-:Y:S01]  /*5720*/  HMMA.16816.F32.BF16 R144, R200, R4, R144 ;  /* 0x00000004c890723c */ /* 0x000fe20000041890 */
[----:B------:R-:W-:Y:S01]  /*5730*/  IMAD.MOV.U32 R40, RZ, RZ, R105 ;  /* 0x000000ffff287224 */ /* 0x000fe200078e0069 */
[----:B------:R-:W-:Y:S01]  /*5740*/  MOV R43, R90 ;  /* 0x0000005a002b7202 */ /* 0x000fe20000000f00 */
[----:B------:R-:W-:Y:S01]  /*5750*/  FADD.FTZ R0, R41, R10 ;  /* 0x0000000a29007221 */ /* 0x000fe20000010000 */
[----:B------:R-:W1:Y:S01]  /*5760*/  LDSM.16.MT88.4 R88, [R235+0x1900] ;  /* 0x00190000eb58783b */ /* 0x000e620000004200 */
[----:B------:R-:W-:-:S03]  /*5770*/  FADD.FTZ R9, R42, R9 ;  /* 0x000000092a097221 */ /* 0x000fc60000010000 */
[----:B------:R-:W-:Y:S01]  /*5780*/  HMMA.16816.F32.BF16 R140, R164, R4, R140 ;  /* 0x00000004a48c723c */ /* 0x000fe2000004188c */
[----:B------:R-:W2:Y:S06]  /*5790*/  LDSM.16.MT88.4 R104, [R233+0x3900] ;  /* 0x00390000e968783b */ /* 0x000eac0000004200 */
[----:B------:R-:W-:Y:S01]  /*57a0*/  FADD.FTZ R4, R39, R3 ;  /* 0x0000000327047221 */ /* 0x000fe20000010000 */
[----:B----4-:R-:W-:Y:S01]  /*57b0*/  HMMA.16816.F32.BF16 R196, R200, R72, R196 ;  /* 0x00000048c8c4723c */ /* 0x010fe200000418c4 */
[----:B------:R-:W-:Y:S02]  /*57c0*/  FADD.FTZ R3, R40, R8 ;  /* 0x0000000828037221 */ /* 0x000fe40000010000 */
[----:B------:R-:W-:-:S02]  /*57d0*/  FADD.FTZ R5, R223, R0 ;  /* 0x00000000df057221 */ /* 0x000fc40000010000 */
[----:B------:R-:W-:Y:S02]  /*57e0*/  FADD.FTZ R0, R30, R9 ;  /* 0x000000091e007221 */ /* 0x000fe40000010000 */
        /* <DEDUP_REMOVED lines=16> */
[C---:B-1----:R-:W-:Y:S01]  /*58f0*/  HMMA.16816.F32.BF16 R80, R200.reuse, R88, R80 ;  /* 0x00000058c850723c */ /* 0x042fe20000041850 */
        /* <DEDUP_REMOVED lines=9> */
[----:B--2---:R-:W-:Y:S01]  /*5990*/  HMMA.16816.F32.BF16 R96, R200, R104, R96 ;  /* 0x00000068c860723c */ /* 0x004fe20000041860 */
[----:B------:R-:W-:Y:S02]  /*59a0*/  FADD.FTZ R4, R60, R4 ;  /* 0x000000043c047221 */ /* 0x000fe40000010000 */
[----:B------:R-:W-:Y:S02]  /*59b0*/  FADD.FTZ R0, R206, R0 ;  /* 0x00000000ce007221 */ /* 0x000fe40000010000 */
[----:B------:R-:W-:-:S02]  /*59c0*/  FADD.FTZ R3, R154, R3 ;  /* 0x000000039a037221 */ /* 0x000fc40000010000 */
        /* <DEDUP_REMOVED lines=20> */
[----:B------:R-:W-:Y:S01]  /*5b10*/  FADD.FTZ R5, R12, R5 ;  /* 0x000000050c057221 */ /* 0x000fe20000010000 */
[C---:B------:R-:W-:Y:S01]  /*5b20*/  HMMA.16816.F32.BF16 R168, R164.reuse, R72, R168 ;  /* 0x00000048a4a8723c */ /* 0x040fe200000418a8 */
[----:B------:R-:W-:Y:S01]  /*5b30*/  FADD.FTZ R4, R18, R4 ;  /* 0x0000000412047221 */ /* 0x000fe20000010000 */
[----:B------:R1:W-:Y:S06]  /*5b40*/  STL [R1+0x14], R0 ;  /* 0x0000140001007387 */ /* 0x0003ec0000100800 */
[C---:B------:R-:W-:Y:S08]  /*5b50*/  HMMA.16816.F32.BF16 R76, R164.reuse, R88, R224 ;  /* 0x00000058a44c723c */ /* 0x040ff000000418e0 */
[C---:B------:R-:W-:Y:S08]  /*5b60*/  HMMA.16816.F32.BF16 R92, R164.reuse, R104, R92 ;  /* 0x00000068a45c723c */ /* 0x040ff0000004185c */
[----:B------:R-:W-:Y:S01]  /*5b70*/  HMMA.16816.F32.BF16 R108, R164, R120, R208 ;  /* 0x00000078a46c723c */ /* 0x000fe200000418d0 */
[----:B-1----:R-:W-:-:S07]  /*5b80*/  FADD.FTZ R0, R14, R5 ;  /* 0x000000050e007221 */ /* 0x002fce0000010000 */
[C---:B------:R-:W-:Y:S08]  /*5b90*/  HMMA.16816.F32.BF16 R124, R164.reuse, R136, R124 ;  /* 0x00000088a47c723c */ /* 0x040ff0000004187c */
[C---:B------:R-:W-:Y:S08]  /*5ba0*/  HMMA.16816.F32.BF16 R72, R164.reuse, R74, R32 ;  /* 0x0000004aa448723c */ /* 0x040ff00000041820 */
[C---:B------:R-:W-:Y:S08]  /*5bb0*/  HMMA.16816.F32.BF16 R88, R164.reuse, R90, R216 ;  /* 0x0000005aa458723c */ /* 0x040ff000000418d8 */
[C---:B------:R-:W-:Y:S08]  /*5bc0*/  HMMA.16816.F32.BF16 R104, R164.reuse, R106, R212 ;  /* 0x0000006aa468723c */ /* 0x040ff000000418d4 */
[C---:B------:R-:W-:Y:S08]  /*5bd0*/  HMMA.16816.F32.BF16 R120, R164.reuse, R122, R64 ;  /* 0x0000007aa478723c */ /* 0x040ff00000041840 */
[C---:B------:R-:W-:Y:S08]  /*5be0*/  HMMA.16816.F32.BF16 R136, R164.reuse, R138, R52 ;  /* 0x0000008aa488723c */ /* 0x040ff00000041834 */
[----:B------:R-:W-:Y:S07]  /*5bf0*/  HMMA.16816.F32.BF16 R164, R164, R6, R44 ;  /* 0x00000006a4a4723c */ /* 0x000fee000004182c */
[----:B------:R-:W-:-:S02]  /*5c00*/  FADD.FTZ R6, R21, R3 ;  /* 0x0000000315067221 */ /* 0x000fc40000010000 */
[----:B------:R-:W-:-:S03]  /*5c10*/  FADD.FTZ R3, R15, R4 ;  /* 0x000000040f037221 */ /* 0x000fc60000010000 */
[----:B------:R1:W-:Y:S04]  /*5c20*/  STL [R1+0x20], R6 ;  /* 0x0000200601007387 */ /* 0x0003e80000100800 */
[----:B------:R1:W-:Y:S04]  /*5c30*/  STL [R1+0x18], R0 ;  /* 0x0000180001007387 */ /* 0x0003e80000100800 */
[----:B------:R1:W-:Y:S01]  /*5c40*/  STL [R1+0x1c], R3 ;  /* 0x00001c0301007387 */ /* 0x0003e20000100800 */
[----:B------:R-:W-:Y:S05]  /*5c50*/  @P0 BRA `(.L_x_708) ;  /* 0x0000405000000947 */ /* 0x000fea0003800000 */
[----:B------:R-:W2:Y:S04]  /*5c60*/  LDL R221, [R1+0x28] ;  /* 0x0000280001dd7983 */ /* 0x000ea80000100800 */
[----:B------:R-:W3:Y:S01]  /*5c70*/  LDL R27, [R1+0x8] ;  /* 0x00000800011b7983 */ /* 0x000ee20000100800 */
[----:B------:R-:W-:Y:S01]  /*5c80*/  MOV R155, R2 ;  /* 0x00000002009b7202 */ /* 0x000fe20000000f00 */
[----:B------:R-:W-:Y:S01]  /*5c90*/  IMAD.MOV.U32 R149, RZ, RZ, R152 ;  /* 0x000000ffff957224 */ /* 0x000fe200078e0098 */
[----:B------:R-:W-:Y:S01]  /*5ca0*/  UIADD3 UR7, UR7, -0x2, URZ ;  /* 0xfffffffe07077890 */ /* 0x000fe2000fffe03f */
[----:B-1----:R-:W-:-:S02]  /*5cb0*/  IMAD.MOV.U32 R0, RZ, RZ, R153 ;  /* 0x000000ffff007224 */ /* 0x002fc400078e0099 */
[----:B------:R-:W-:Y:S01]  /*5cc0*/  IMAD.MOV.U32 R154, RZ, RZ, R151 ;  /* 0x000000ffff9a7224 */ /* 0x000fe200078e0097 */
[----:B--2---:R-:W-:-:S04]  /*5cd0*/  SHF.R.S32.HI R3, RZ, 0x1f, R221 ;  /* 0x0000001fff037819 */ /* 0x004fc800000114dd */
[----:B------:R-:W-:Y:S01]  /*5ce0*/  LEA.HI R3, R3, R221, RZ, 0x3 ;  /* 0x000000dd03037211 */ /* 0x000fe200078f18ff */
[----:B---3--:R-:W-:-:S03]  /*5cf0*/  IMAD.WIDE R6, R27, 0x2, RZ ;  /* 0x000000021b067825 */ /* 0x008fc600078e02ff */
[----:B------:R-:W-:Y:S02]  /*5d00*/  LOP3.LUT R3, R3, 0xfffffff8, RZ, 0xc0, !PT ;  /* 0xfffffff803037812 */ /* 0x000fe400078ec0ff */
[----:B------:R1:W-:Y:S02]  /*5d10*/  STL.64 [R1+0x30], R6 ;  /* 0x0000300601007387 */ /* 0x0003e40000100a00 */
[----:B------:R-:W-:Y:S02]  /*5d20*/  SHF.R.S32.HI R4, RZ, 0x1f, R3 ;  /* 0x0000001fff047819 */ /* 0x000fe40000011403 */
[C---:B------:R-:W-:Y:S02]  /*5d30*/  SHF.L.U32 R2, R3.reuse, 0x1, RZ ;  /* 0x0000000103027819 */ /* 0x040fe400000006ff */
[----:B------:R-:W-:-:S03]  /*5d40*/  SHF.L.U64.HI R4, R3, 0x1, R4 ;  /* 0x0000000103047819 */ /* 0x000fc60000010204 */
[----:B------:R1:W-:Y:S04]  /*5d50*/  STL [R1+0x4], R2 ;  /* 0x0000040201007387 */ /* 0x0003e80000100800 */
[----:B------:R1:W-:Y:S02]  /*5d60*/  STL [R1], R4 ;  /* 0x0000000401007387 */ /* 0x0003e40000100800 */
[----:B------:R-:W2:Y:S01]  /*5d70*/  LDL R27, [R1+0x38] ;  /* 0x00003800011b7983 */ /* 0x000ea20000100800 */
[----:B------:R-:W-:Y:S02]  /*5d80*/  SEL R3, RZ, 0x10, P3 ;  /* 0x00000010ff037807 */ /* 0x000fe40001800000 */
[----:B-1----:R-:W-:Y:S02]  /*5d90*/  SEL R2, RZ, 0x10, P4 ;  /* 0x00000010ff027807 */ /* 0x002fe40002000000 */
[----:B------:R-:W-:Y:S02]  /*5da0*/  ISETP.NE.U32.AND P6, PT, R3, RZ, PT ;  /* 0x000000ff0300720c */ /* 0x000fe40003fc5070 */
[----:B------:R-:W-:-:S02]  /*5db0*/  ISETP.NE.U32.AND P2, PT, R2, RZ, PT ;  /* 0x000000ff0200720c */ /* 0x000fc40003f45070 */
[----:B------:R-:W-:Y:S02]  /*5dc0*/  IADD3 R3, -R3, 0x10, RZ ;  /* 0x0000001003037810 */ /* 0x000fe40007ffe1ff */
[----:B------:R-:W-:Y:S02]  /*5dd0*/  IADD3 R2, -R2, 0x10, RZ ;  /* 0x0000001002027810 */ /* 0x000fe40007ffe1ff */
[----:B------:R-:W-:Y:S02]  /*5de0*/  LOP3.LUT R3, R3, 0xf, RZ, 0xc0, !PT ;  /* 0x0000000f03037812 */ /* 0x000fe400078ec0ff */
[----:B------:R-:W-:Y:S01]  /*5df0*/  LOP3.LUT R2, R2, 0xf, RZ, 0xc0, !PT ;  /* 0x0000000f02027812 */ /* 0x000fe200078ec0ff */
[----:B--2---:R-:W-:Y:S01]  /*5e00*/  IMAD.SHL.U32 R252, R27, 0x2, RZ ;  /* 0x000000021bfc7824 */ /* 0x004fe200078e00ff */
[----:B------:R-:W-:Y:S05]  /*5e10*/  BRA `(.L_x_709) ;  /* 0x0000044000007947 */ /* 0x000fea0003800000 */
.L_x_711:
[----:B------:R-:W2:Y:S01]  /*5e20*/  LDL R148, [R1+0x24] ;  /* 0x0000240001947983 */ /* 0x000ea20000100800 */
[----:B------:R-:W-:Y:S01]  /*5e30*/  IMAD.MOV.U32 R150, RZ, RZ, c[0x0][0x2b8] ;  /* 0x0000ae00ff967624 */ /* 0x000fe200078e00ff */
[----:B------:R-:W-:Y:S01]  /*5e40*/  ULEA UR4, UR7, UR10, 0x6 ;  /* 0x0000000a07047291 */ /* 0x000fe2000f8e303f */
[----:B------:R-:W-:Y:S01]  /*5e50*/  IMAD.MOV.U32 R152, RZ, RZ, RZ ;  /* 0x000000ffff987224 */ /* 0x000fe200078e00ff */
[----:B------:R-:W3:Y:S02]  /*5e60*/  LDL.64 R230, [R1+0x30] ;  /* 0x0000300001e67983 */ /* 0x000ee40000100a00 */
[----:B------:R-:W-:Y:S02]  /*5e70*/  ISETP.NE.AND P1, PT, R150, 0x1, PT ;  /* 0x000000019600780c */ /* 0x000fe40003f25270 */
[----:B------:R-:W4:Y:S01]  /*5e80*/  LDL R228, [R1+0x4] ;  /* 0x0000040001e47983 */ /* 0x000f220000100800 */
[----:B------:R-:W-:Y:S03]  /*5e90*/  IMAD.U32 R3, RZ, RZ, UR4 ;  /* 0x00000004ff037e24 */ /* 0x000fe6000f8e00ff */
[----:B------:R-:W5:Y:S02]  /*5ea0*/  LDL R229, [R1] ;  /* 0x0000000001e57983 */ /* 0x000f640000100800 */
[----:B--2---:R-:W-:Y:S05]  /*5eb0*/  IADD3 R3, R3, -0x40, R148 ;  /* 0xffffffc003037810 */ /* 0x004fea0007ffe094 */
[----:B------:R-:W-:Y:S04]  /*5ec0*/  @P1 IMAD.HI.U32 R148, R3, c[0x0][0x2bc], RZ ;  /* 0x0000af0003941a27 */ /* 0x000fe800078e00ff */
[--C-:B------:R-:W-:Y:S01]  /*5ed0*/  IMAD.MOV.U32 R2, RZ, RZ, R3.reuse ;  /* 0x000000ffff027224 */ /* 0x100fe200078e0003 */
[----:B------:R-:W-:Y:S04]  /*5ee0*/  @P1 SHF.R.U32.HI R2, RZ, c[0x0][0x2c0], R148 ;  /* 0x0000b000ff021a19 */ /* 0x000fe80000011694 */
[C---:B------:R-:W-:Y:S04]  /*5ef0*/  @!P5 IADD3 R148, P0, R2.reuse, UR14, RZ ;  /* 0x0000000e0294dc10 */ /* 0x040fe8000ff1e0ff */
[----:B------:R-:W-:Y:S01]  /*5f00*/  @!P5 LEA.HI.X.SX32 R151, R2, UR11, 0x1, P0 ;  /* 0x0000000b0297dc11 */ /* 0x000fe200080f0eff */
[----:B------:R-:W-:Y:S01]  /*5f10*/  IMAD.MOV R2, RZ, RZ, -R2 ;  /* 0x000000ffff027224 */ /* 0x000fe200078e0a02 */
[----:B------:R-:W-:Y:S03]  /*5f20*/  @!P5 LEA R150, P0, R148, c[0x0][0x2a0], 0x2 ;  /* 0x0000a8009496da11 */ /* 0x000fe600078010ff */
[----:B------:R-:W-:Y:S01]  /*5f30*/  IMAD R153, R2, c[0x0][0x2b8], R3 ;  /* 0x0000ae0002997a24 */ /* 0x000fe200078e0203 */
[----:B------:R-:W-:Y:S04]  /*5f40*/  @!P5 LEA.HI.X R151, R148, c[0x0][0x2a4], R151, 0x2, P0 ;  /* 0x0000a9009497da11 */ /* 0x000fe800000f1497 */
[----:B------:R-:W-:Y:S01]  /*5f50*/  STL [R1+0x10], R153 ;  /* 0x0000109901007387 */ /* 0x000fe20000100800 */
[----:B------:R-:W-:Y:S03]  /*5f60*/  SHF.R.S32.HI R2, RZ, 0x1f, R153 ;  /* 0x0000001fff027819 */ /* 0x000fe60000011499 */
[----:B------:R-:W2:Y:S02]  /*5f70*/  @!P5 LDG.E R152, [R150.64] ;  /* 0x0000000c9698d981 */ /* 0x000ea4000c1e1900 */
[----:B------:R-:W-:Y:S02]  /*5f80*/  IMAD R148, R2, c[0x0][0x1e0], RZ ;  /* 0x0000780002947a24 */ /* 0x000fe400078e02ff */
[C---:B------:R-:W-:Y:S04]  /*5f90*/  IMAD.WIDE.U32 R2, R153.reuse, c[0x0][0x1e0], RZ ;  /* 0x0000780099027a25 */ /* 0x040fe800078e00ff */
[----:B------:R-:W-:Y:S04]  /*5fa0*/  IMAD R148, R153, c[0x0][0x1e4], R148 ;  /* 0x0000790099947a24 */ /* 0x000fe800078e0294 */
[----:B------:R-:W-:Y:S01]  /*5fb0*/  IMAD.IADD R3, R3, 0x1, R148 ;  /* 0x0000000103037824 */ /* 0x000fe200078e0294 */
[----:B--2---:R-:W-:Y:S01]  /*5fc0*/  STL [R1+0xc], R152 ;  /* 0x00000c9801007387 */ /* 0x004fe20000100800 */
[----:B------:R-:W-:Y:S02]  /*5fd0*/  SHF.R.S32.HI R148, RZ, 0x1f, R152 ;  /* 0x0000001fff947819 */ /* 0x000fe40000011498 */
[----:B------:R-:W-:Y:S04]  /*5fe0*/  IMAD.WIDE.U32 R2, R152, c[0x0][0x1f0], R2 ;  /* 0x00007c0098027a25 */ /* 0x000fe800078e0002 */
[----:B------:R-:W-:Y:S01]  /*5ff0*/  IMAD R148, R148, c[0x0][0x1f0], RZ ;  /* 0x00007c0094947a24 */ /* 0x000fe200078e02ff */
[----:B------:R-:W-:Y:S03]  /*6000*/  IADD3 R2, P0, R2, UR18, RZ ;  /* 0x0000001202027c10 */ /* 0x000fe6000ff1e0ff */
[----:B------:R-:W-:Y:S05]  /*6010*/  IMAD R148, R152, c[0x0][0x1f4], R148 ;  /* 0x00007d0098947a24 */ /* 0x000fea00078e0294 */
[----:B------:R-:W-:Y:S02]  /*6020*/  IADD3.X R148, R3, UR16, R148, P0, !PT ;  /* 0x0000001003947c10 */ /* 0x000fe400087fe494 */
[C---:B------:R-:W-:Y:S04]  /*6030*/  LEA R3, P0, R2.reuse, c[0x0][0x1c8], 0x1 ;  /* 0x0000720002037a11 */ /* 0x040fe800078008ff */
[----:B------:R-:W-:Y:S01]  /*6040*/  LEA.HI.X R2, R2, c[0x0][0x1cc], R148, 0x1, P0 ;  /* 0x0000730002027a11 */ /* 0x000fe200000f0c94 */
[----:B------:R-:W-:Y:S04]  /*6050*/  SHFL.IDX PT, R206, R3, 0x1, 0x181f ;  /* 0x00381f0003ce7f89 */ /* 0x000fe800000e0000 */
[----:B------:R-:W3:Y:S04]  /*6060*/  SHFL.IDX PT, R148, R3, RZ, 0x181f ;  /* 0x00181fff03947589 */ /* 0x000ee800000e0000 */
[----:B------:R-:W1:Y:S04]  /*6070*/  SHFL.IDX PT, R150, R2, RZ, 0x181f ;  /* 0x00181fff02967589 */ /* 0x000e6800000e0000 */
[----:B------:R-:W2:Y:S04]  /*6080*/  SHFL.IDX PT, R151, R2, 0x1, 0x181f ;  /* 0x00381f0002977f89 */ /* 0x000ea800000e0000 */
[----:B------:R-:W2:Y:S04]  /*6090*/  SHFL.IDX PT, R212, R3, 0x2, 0x181f ;  /* 0x00581f0003d47f89 */ /* 0x000ea800000e0000 */
[----:B------:R-:W2:Y:S04]  /*60a0*/  SHFL.IDX PT, R213, R2, 0x2, 0x181f ;  /* 0x00581f0002d57f89 */ /* 0x000ea800000e0000 */
[----:B------:R-:W2:Y:S01]  /*60b0*/  SHFL.IDX PT, R3, R3, 0x3, 0x181f ;  /* 0x00781f0003037f89 */ /* 0x000ea200000e0000 */
[----:B---3--:R-:W-:Y:S05]  /*60c0*/  IADD3 R152, P0, R230, R148, RZ ;  /* 0x00000094e6987210 */ /* 0x008fea0007f1e0ff */
[C---:B-1----:R-:W-:Y:S01]  /*60d0*/  IMAD.X R153, R231.reuse, 0x1, R150, P0 ;  /* 0x00000001e7997824 */ /* 0x042fe200000e0696 */
[----:B----4-:R-:W-:Y:S02]  /*60e0*/  IADD3 R210, P0, R148, R228, RZ ;  /* 0x000000e494d27210 */ /* 0x010fe40007f1e0ff */
[----:B------:R-:W1:Y:S02]  /*60f0*/  SHFL.IDX PT, R148, R2, 0x3, 0x181f ;  /* 0x00781f0002947f89 */ /* 0x000e6400000e0000 */
[-C--:B-----5:R-:W-:Y:S02]  /*6100*/  IADD3.X R211, R150, R229.reuse, RZ, P0, !PT ;  /* 0x000000e596d37210 */ /* 0x0a0fe400007fe4ff */
[----:B------:R3:W-:Y:S01]  /*6110*/  LDGSTS.E.BYPASS.LTC128B.128 [R252+0x4100], [R152.64], !P3 ;  /* 0x0410000098fc7fae */ /* 0x0007e2000d901d4c */
[----:B------:R-:W-:Y:S03]  /*6120*/  IADD3 R208, P0, R230, R206, RZ ;  /* 0x000000cee6d07210 */ /* 0x000fe60007f1e0ff */
[----:B------:R4:W-:Y:S02]  /*6130*/  LDGSTS.E.BYPASS.LTC128B.128 [R252+0x6100], [R210.64], !P4 ;  /* 0x06100000d2fc7fae */ /* 0x0009e4000e101d4c */
[----:B--2---:R-:W-:Y:S01]  /*6140*/  IMAD.X R209, R231, 0x1, R151, P0 ;  /* 0x00000001e7d17824 */ /* 0x004fe200000e0697 */
[----:B------:R-:W-:Y:S04]  /*6150*/  IADD3 R206, P0, R206, R228, RZ ;  /* 0x000000e4cece7210 */ /* 0x000fe80007f1e0ff */
[----:B------:R4:W-:Y:S01]  /*6160*/  LDGSTS.E.BYPASS.LTC128B.128 [R252+0x4900], [R208.64], !P3 ;  /* 0x04900000d0fc7fae */ /* 0x0009e2000d901d4c */
[----:B------:R-:W-:Y:S01]  /*6170*/  IMAD.X R207, R151, 0x1, R229, P0 ;  /* 0x0000000197cf7824 */ /* 0x000fe200000e06e5 */
[----:B------:R-:W-:Y:S04]  /*6180*/  IADD3 R204, P0, R230, R212, RZ ;  /* 0x000000d4e6cc7210 */ /* 0x000fe80007f1e0ff */
[----:B------:R4:W-:Y:S01]  /*6190*/  LDGSTS.E.BYPASS.LTC128B.128 [R252+0x6900], [R206.64], !P4 ;  /* 0x06900000cefc7fae */ /* 0x0009e2000e101d4c */
[----:B------:R-:W-:Y:S05]  /*61a0*/  IMAD.X R205, R231, 0x1, R213, P0 ;  /* 0x00000001e7cd7824 */ /* 0x000fea00000e06d5 */
[----:B------:R4:W-:Y:S01]  /*61b0*/  LDGSTS.E.BYPASS.LTC128B.128 [R252+0x5100], [R204.64], !P3 ;  /* 0x05100000ccfc7fae */ /* 0x0009e2000d901d4c */
[-C--:B---3--:R-:W-:Y:S04]  /*61c0*/  IADD3 R152, P0, R212, R228.reuse, RZ ;  /* 0x000000e4d4987210 */ /* 0x088fe80007f1e0ff */
[----:B------:R-:W-:Y:S02]  /*61d0*/  IADD3.X R153, R213, R229, RZ, P0, !PT ;  /* 0x000000e5d5997210 */ /* 0x000fe400007fe4ff */
[----:B------:R-:W-:Y:S03]  /*61e0*/  IADD3 R150, P0, R230, R3, RZ ;  /* 0x00000003e6967210 */ /* 0x000fe60007f1e0ff */
[----:B------:R4:W-:Y:S02]  /*61f0*/  LDGSTS.E.BYPASS.LTC128B.128 [R252+0x7100], [R152.64], !P4 ;  /* 0x0710000098fc7fae */ /* 0x0009e4000e101d4c */
[----:B-1----:R-:W-:Y:S01]  /*6200*/  IMAD.X R151, R231, 0x1, R148, P0 ;  /* 0x00000001e7977824 */ /* 0x002fe200000e0694 */
[----:B------:R-:W-:Y:S04]  /*6210*/  IADD3 R2, P0, R3, R228, RZ ;  /* 0x000000e403027210 */ /* 0x000fe80007f1e0ff */
[----:B------:R4:W-:Y:S01]  /*6220*/  LDGSTS.E.BYPASS.LTC128B.128 [R252+0x5900], [R150.64], !P3 ;  /* 0x0590000096fc7fae */ /* 0x0009e2000d901d4c */
[----:B------:R-:W-:Y:S05]  /*6230*/  IMAD.X R3, R148, 0x1, R229, P0 ;  /* 0x0000000194037824 */ /* 0x000fea00000e06e5 */
[----:B------:R4:W-:Y:S01]  /*6240*/  LDGSTS.E.BYPASS.LTC128B.128 [R252+0x7900], [R2.64], !P4 ;  /* 0x0790000002fc7fae */ /* 0x0009e2000e101d4c */
[----:B------:R-:W-:-:S05]  /*6250*/  BRA `(.L_x_710) ;  /* 0x00000f0000007947 */ /* 0x000fca0003800000 */
.L_x_709:
[----:B------:R-:W2:Y:S01]  /*6260*/  LDL R5, [R1+0x10] ;  /* 0x0000100001057983 */ /* 0x000ea20000100800 */
[----:B------:R-:W-:Y:S04]  /*6270*/  DEPBAR.LE SB0, 0x0 ;  /* 0x000080000000791a */ /* 0x000fe80000000000 */
[----:B------:R-:W-:Y:S01]  /*6280*/  SEL R7, RZ, 0x10, P3 ;  /* 0x00000010ff077807 */ /* 0x000fe20001800000 */
[----:B------:R-:W3:Y:S01]  /*6290*/  LDL R6, [R1+0xc] ;  /* 0x00000c0001067983 */ /* 0x000ee20000100800 */
[----:B------:R-:W-:Y:S02]  /*62a0*/  UISETP.GE.AND UP0, UPT, UR7, 0x1, UPT ;  /* 0x000000010700788c */ /* 0x000fe4000bf06270 */
[----:B------:R-:W-:Y:S03]  /*62b0*/  IADD3 R7, -R7, 0x10, RZ ;  /* 0x0000001007077810 */ /* 0x000fe60007ffe1ff */
[----:B------:R-:W4:Y:S01]  /*62c0*/  LDL.64 R58, [R1+0x30] ;  /* 0x00003000013a7983 */ /* 0x000f220000100a00 */
[----:B------:R-:W-:Y:S05]  /*62d0*/  LOP3.LUT R7, R7, 0xf, RZ, 0xc0, !PT ;  /* 0x0000000f07077812 */ /* 0x000fea00078ec0ff */
[----:B------:R-:W4:Y:S06]  /*62e0*/  LDL R57, [R1+0x4] ;  /* 0x0000040001397983 */ /* 0x000f2c0000100800 */
[----:B------:R-:W4:Y:S06]  /*62f0*/  LDL R56, [R1] ;  /* 0x0000000001387983 */ /* 0x000f2c0000100800 */
[----:B------:R-:W-:Y:S06]  /*6300*/  BAR.SYNC.DEFER_BLOCKING 0x0 ;  /* 0x0000000000007b1d */ /* 0x000fec0000010000 */
[----:B-----5:R-:W-:Y:S06]  /*6310*/  LDSM.16.M88.4 R64, [R239+0x8100] ;  /* 0x00810000ef40783b */ /* 0x020fec0000000200 */
[----:B------:R-:W-:Y:S06]  /*6320*/  LDSM.16.M88.4 R16, [R232+0x4100] ;  /* 0x00410000e810783b */ /* 0x000fec0000000200 */
[----:B------:R-:W-:Y:S06]  /*6330*/  LDSM.16.M88.4 R60, [R239+0xa100] ;  /* 0x00a10000ef3c783b */ /* 0x000fec0000000200 */
[----:B------:R-:W-:Y:S06]  /*6340*/  LDSM.16.M88.4 R32, [R232+0x4900] ;  /* 0x00490000e820783b */ /* 0x000fec0000000200 */
[----:B------:R-:W-:Y:S06]  /*6350*/  LDSM.16.M88.4 R48, [R232+0x5100] ;  /* 0x00510000e830783b */ /* 0x000fec0000000200 */
[----:B------:R-:W-:Y:S06]  /*6360*/  LDSM.16.M88.4 R204, [R232+0x5900] ;  /* 0x00590000e8cc783b */ /* 0x000fec0000000200 */
[----:B------:R-:W-:Y:S06]  /*6370*/  LDSM.16.M88.4 R208, [R241+0x8100] ;  /* 0x00810000f1d0783b */ /* 0x000fec0000000200 */
[----:B------:R-:W-:Y:S06]  /*6380*/  LDSM.16.M88.4 R212, [R243] ;  /* 0x00000000f3d4783b */ /* 0x000fec0000000200 */
[----:B------:R-:W-:Y:S06]  /*6390*/  LDSM.16.M88.4 R216, [R241+0xa100] ;  /* 0x00a10000f1d8783b */ /* 0x000fec0000000200 */
[----:B------:R-:W-:Y:S06]  /*63a0*/  LDSM.16.M88.4 R220, [R251] ;  /* 0x00000000fbdc783b */ /* 0x000fec0000000200 */
[----:B------:R-:W-:Y:S06]  /*63b0*/  LDSM.16.M88.4 R224, [R250] ;  /* 0x00000000fae0783b */ /* 0x000fec0000000200 */
[----:B------:R-:W-:Y:S01]  /*63c0*/  LDSM.16.M88.4 R228, [R249] ;  /* 0x00000000f9e4783b */ /* 0x000fe20000000200 */
[----:B--2---:R-:W-:Y:S05]  /*63d0*/  SHF.R.S32.HI R2, RZ, 0x1f, R5 ;  /* 0x0000001fff027819 */ /* 0x004fea0000011405 */
[----:B------:R-:W-:Y:S02]  /*63e0*/  IMAD R4, R2, c[0x0][0x208], RZ ;  /* 0x0000820002047a24 */ /* 0x000fe400078e02ff */
[C---:B------:R-:W-:Y:S04]  /*63f0*/  IMAD.WIDE.U32 R2, R5.reuse, c[0x0][0x208], RZ ;  /* 0x0000820005027a25 */ /* 0x040fe800078e00ff */
[----:B------:R-:W-:Y:S01]  /*6400*/  IMAD R4, R5, c[0x0][0x20c], R4 ;  /* 0x0000830005047a24 */ /* 0x000fe200078e0204 */
[----:B---3--:R-:W-:Y:S03]  /*6410*/  SHF.R.S32.HI R5, RZ, 0x1f, R6 ;  /* 0x0000001fff057819 */ /* 0x008fe60000011406 */
[----:B------:R-:W-:Y:S02]  /*6420*/  IMAD.IADD R3, R3, 0x1, R4 ;  /* 0x0000000103037824 */ /* 0x000fe400078e0204 */
[----:B------:R-:W-:Y:S02]  /*6430*/  IMAD R5, R5, c[0x0][0x218], RZ ;  /* 0x0000860005057a24 */ /* 0x000fe400078e02ff */
[C---:B------:R-:W-:Y:S04]  /*6440*/  IMAD.WIDE.U32 R2, R6.reuse, c[0x0][0x218], R2 ;  /* 0x0000860006027a25 */ /* 0x040fe800078e0002 */
[----:B------:R-:W-:Y:S01]  /*6450*/  IMAD R5, R6, c[0x0][0x21c], R5 ;  /* 0x0000870006057a24 */ /* 0x000fe200078e0205 */
[----:B------:R-:W-:Y:S02]  /*6460*/  IADD3 R4, P0, R2, UR20, RZ ;  /* 0x0000001402047c10 */ /* 0x000fe4000ff1e0ff */
[----:B------:R-:W-:Y:S02]  /*6470*/  SEL R6, RZ, 0x10, P4 ;  /* 0x00000010ff067807 */ /* 0x000fe40002000000 */
[----:B------:R-:W-:Y:S02]  /*6480*/  IADD3.X R3, R3, UR5, R5, P0, !PT ;  /* 0x0000000503037c10 */ /* 0x000fe400087fe405 */
[----:B------:R-:W-:Y:S02]  /*6490*/  LEA R2, P0, R4, c[0x0][0x1f8], 0x1 ;  /* 0x00007e0004027a11 */ /* 0x000fe400078008ff */
[----:B------:R-:W-:Y:S02]  /*64a0*/  IADD3 R6, -R6, 0x10, RZ ;  /* 0x0000001006067810 */ /* 0x000fe40007ffe1ff */
[----:B------:R-:W-:Y:S01]  /*64b0*/  LEA.HI.X R3, R4, c[0x0][0x1fc], R3, 0x1, P0 ;  /* 0x00007f0004037a11 */ /* 0x000fe200000f0c03 */
[----:B------:R-:W-:Y:S01]  /*64c0*/  SHFL.IDX PT, R28, R2, RZ, 0x181f ;  /* 0x00181fff021c7589 */ /* 0x000fe200000e0000 */
[----:B------:R-:W-:Y:S05]  /*64d0*/  LOP3.LUT R6, R6, 0xf, RZ, 0xc0, !PT ;  /* 0x0000000f06067812 */ /* 0x000fea00078ec0ff */
[----:B------:R-:W4:Y:S06]  /*64e0*/  SHFL.IDX PT, R4, R2, 0x3, 0x181f ;  /* 0x00781f0002047f89 */ /* 0x000f2c00000e0000 */
[----:B------:R-:W1:Y:S06]  /*64f0*/  SHFL.IDX PT, R5, R3, 0x3, 0x181f ;  /* 0x00781f0003057f89 */ /* 0x000e6c00000e0000 */
[----:B------:R-:W2:Y:S06]  /*6500*/  SHFL.IDX PT, R36, R3, RZ, 0x181f ;  /* 0x00181fff03247589 */ /* 0x000eac00000e0000 */
[----:B------:R-:W3:Y:S06]  /*6510*/  SHFL.IDX PT, R40, R2, 0x1, 0x181f ;  /* 0x00381f0002287f89 */ /* 0x000eec00000e0000 */
[----:B------:R2:W-:Y:S01]  /*6520*/  SHFL.IDX PT, R46, R2, 0x2, 0x181f ;  /* 0x00581f00022e7f89 */ /* 0x0005e200000e0000 */
[-C--:B----4-:R-:W-:Y:S05]  /*6530*/  IADD3 R52, P1, P0, R7, R4.reuse, R58 ;  /* 0x0000000407347210 */ /* 0x090fea000783e03a */
[----:B------:R-:W4:Y:S01]  /*6540*/  SHFL.IDX PT, R37, R3, 0x1, 0x181f ;  /* 0x00381f0003257f89 */ /* 0x000f2200000e0000 */
[-C--:B-1----:R-:W-:Y:S02]  /*6550*/  IADD3.X R53, RZ, R5.reuse, R59, P1, P0 ;  /* 0x00000005ff357210 */ /* 0x082fe40000fe043b */
[----:B------:R-:W-:Y:S03]  /*6560*/  IADD3 R54, P1, P0, R6, R4, R57 ;  /* 0x0000000406367210 */ /* 0x000fe6000783e039 */
[----:B------:R1:W3:Y:S01]  /*6570*/  SHFL.IDX PT, R47, R3, 0x2, 0x181f ;  /* 0x00581f00032f7f89 */ /* 0x0002e200000e0000 */
[----:B------:R-:W-:Y:S02]  /*6580*/  IADD3.X R55, RZ, R5, R56, P1, P0 ;  /* 0x00000005ff377210 */ /* 0x000fe40000fe0438 */
[-C--:B------:R-:W-:Y:S03]  /*6590*/  HMMA.16816.F32.BF16 R4, R64, R16.reuse, RZ ;  /* 0x000000104004723c */ /* 0x080fe600000418ff */
[----:B------:R-:W-:Y:S05]  /*65a0*/  IADD3 R38, P0, R58, R28, RZ ;  /* 0x0000001c3a267210 */ /* 0x000fea0007f1e0ff */
[C---:B------:R-:W-:Y:S04]  /*65b0*/  HMMA.16816.F32.BF16 R8, R60.reuse, R16, RZ ;  /* 0x000000103c08723c */ /* 0x040fe800000418ff */
[C---:B--2---:R-:W-:Y:S01]  /*65c0*/  IMAD.X R39, R59.reuse, 0x1, R36, P0 ;  /* 0x000000013b277824 */ /* 0x044fe200000e0624 */
[-C--:B------:R-:W-:Y:S03]  /*65d0*/  IADD3 R2, P0, R28, R57.reuse, RZ ;  /* 0x000000391c027210 */ /* 0x080fe60007f1e0ff */
[-C--:B------:R-:W-:Y:S01]  /*65e0*/  HMMA.16816.F32.BF16 R12, R60, R18.reuse, RZ ;  /* 0x000000123c0c723c */ /* 0x080fe200000418ff */
[----:B------:R2:W-:Y:S03]  /*65f0*/  LDGSTS.E.BYPASS.LTC128B.128 [R252+0x100], [R38.64], !P3 ;  /* 0x0010000026fc7fae */ /* 0x0005e6000d901d4c */
[--C-:B-1----:R-:W-:Y:S01]  /*6600*/  IMAD.X R3, R36, 0x1, R56.reuse, P0 ;  /* 0x0000000124037824 */ /* 0x102fe200000e0638 */
[----:B---3--:R-:W-:Y:S03]  /*6610*/  IADD3 R42, P0, R58, R40, RZ ;  /* 0x000000283a2a7210 */ /* 0x008fe60007f1e0ff */
[C---:B------:R-:W-:Y:S01]  /*6620*/  HMMA.16816.F32.BF16 R16, R64.reuse, R18, RZ ;  /* 0x000000124010723c */ /* 0x040fe200000418ff */
[----:B------:R1:W-:Y:S03]  /*6630*/  LDGSTS.E.BYPASS.LTC128B.128 [R252+0x2100], [R2.64], !P4 ;  /* 0x0210000002fc7fae */ /* 0x0003e6000e101d4c */
[----:B----4-:R-:W-:Y:S01]  /*6640*/  IMAD.X R43, R59, 0x1, R37, P0 ;  /* 0x000000013b2b7824 */ /* 0x010fe200000e0625 */
[-C--:B------:R-:W-:Y:S03]  /*6650*/  IADD3 R40, P0, R40, R57.reuse, RZ ;  /* 0x0000003928287210 */ /* 0x080fe60007f1e0ff */
[-C--:B------:R-:W-:Y:S01]  /*6660*/  HMMA.16816.F32.BF16 R20, R64, R32.reuse, RZ ;  /* 0x000000204014723c */ /* 0x080fe200000418ff */
[----:B------:R3:W-:Y:S03]  /*6670*/  LDGSTS.E.BYPASS.LTC128B.128 [R252+0x900], [R42.64], !P3 ;  /* 0x009000002afc7fae */ /* 0x0007e6000d901d4c */
[--C-:B------:R-:W-:Y:S01]  /*6680*/  IMAD.X R41, R37, 0x1, R56.reuse, P0 ;  /* 0x0000000125297824 */ /* 0x100fe200000e0638 */
[----:B------:R-:W-:Y:S03]  /*6690*/  IADD3 R44, P0, R58, R46, RZ ;  /* 0x0000002e3a2c7210 */ /* 0x000fe60007f1e0ff */
[C---:B------:R-:W-:Y:S01]  /*66a0*/  HMMA.16816.F32.BF16 R24, R60.reuse, R32, RZ ;  /* 0x000000203c18723c */ /* 0x040fe200000418ff */
[----:B------:R3:W-:Y:S03]  /*66b0*/  LDGSTS.E.BYPASS.LTC128B.128 [R252+0x2900], [R40.64], !P4 ;  /* 0x0290000028fc7fae */ /* 0x0007e6000e101d4c */
[----:B------:R-:W-:Y:S04]  /*66c0*/  IMAD.X R45, R59, 0x1, R47, P0 ;  /* 0x000000013b2d7824 */ /* 0x000fe800000e062f */
[-C--:B------:R-:W-:Y:S01]  /*66d0*/  HMMA.16816.F32.BF16 R28, R60, R34.reuse, RZ ;  /* 0x000000223c1c723c */ /* 0x080fe200000418ff */
[----:B------:R4:W-:Y:S03]  /*66e0*/  LDGSTS.E.BYPASS.LTC128B.128 [R252+0x1100], [R44.64], !P3 ;  /* 0x011000002cfc7fae */ /* 0x0009e6000d901d4c */
[----:B-1----:R-:W-:Y:S04]  /*66f0*/  IADD3 R2, P0, R46, R57, RZ ;  /* 0x000000392e027210 */ /* 0x002fe80007f1e0ff */
[C---:B------:R-:W-:Y:S04]  /*6700*/  HMMA.16816.F32.BF16 R32, R64.reuse, R34, RZ ;  /* 0x000000224020723c */ /* 0x040fe800000418ff */
[----:B------:R-:W-:Y:S01]  /*6710*/  IMAD.X R3, R47, 0x1, R56, P0 ;  /* 0x000000012f037824 */ /* 0x000fe200000e0638 */
[----:B------:R-:W-:Y:S03]  /*6720*/  PLOP3.LUT P0, PT, PT, PT, UP0, 0x80, 0x0 ;  /* 0x000000000000781c */ /* 0x000fe60003f0f008 */
[-C--:B--2---:R-:W-:Y:S01]  /*6730*/  HMMA.16816.F32.BF16 R36, R64, R48.reuse, RZ ;  /* 0x000000304024723c */ /* 0x084fe200000418ff */
[----:B------:R1:W-:Y:S06]  /*6740*/  LDGSTS.E.BYPASS.LTC128B.128 [R252+0x3100], [R2.64], !P4 ;  /* 0x0310000002fc7fae */ /* 0x0003ec000e101d4c */
[----:B------:R2:W-:Y:S01]  /*6750*/  LDGSTS.E.BYPASS.LTC128B.128.ZFILL [R252+0x1900], [R52.64], P6 ;  /* 0x0190000034fc7fae */ /* 0x0005e2000b141d4c */
[C---:B---3--:R-:W-:Y:S05]  /*6760*/  HMMA.16816.F32.BF16 R40, R60.reuse, R48, RZ ;  /* 0x000000303c28723c */ /* 0x048fea00000418ff */
[----:B------:R2:W-:Y:S03]  /*6770*/  LDGSTS.E.BYPASS.LTC128B.128.ZFILL [R252+0x3900], [R54.64], P2 ;  /* 0x0390000036fc7fae */ /* 0x0005e60009141d4c */
[-C--:B----4-:R-:W-:Y:S03]  /*6780*/  HMMA.16816.F32.BF16 R44, R60, R50.reuse, RZ ;  /* 0x000000323c2c723c */ /* 0x090fe600000418ff */
[----:B------:R-:W0:Y:S05]  /*6790*/  LDGDEPBAR ;  /* 0x00000000000079af */ /* 0x000e2a0000000000 */
[C---:B------:R-:W-:Y:S08]  /*67a0*/  HMMA.16816.F32.BF16 R48, R64.reuse, R50, RZ ;  /* 0x000000324030723c */ /* 0x040ff000000418ff */
[-C--:B--2---:R-:W-:Y:S08]  /*67b0*/  HMMA.16816.F32.BF16 R52, R64, R204.reuse, RZ ;  /* 0x000000cc4034723c */ /* 0x084ff000000418ff */
[C---:B------:R-:W-:Y:S08]  /*67c0*/  HMMA.16816.F32.BF16 R56, R60.reuse, R204, RZ ;  /* 0x000000cc3c38723c */ /* 0x040ff000000418ff */
[-C--:B------:R-:W-:Y:S08]  /*67d0*/  HMMA.16816.F32.BF16 R60, R60, R206.reuse, RZ ;  /* 0x000000ce3c3c723c */ /* 0x080ff000000418ff */
[----:B------:R-:W-:Y:S01]  /*67e0*/  HMMA.16816.F32.BF16 R64, R64, R206, RZ ;  /* 0x000000ce4040723c */ /* 0x000fe200000418ff */
[----:B------:R-:W-:Y:S07]  /*67f0*/  LDSM.16.M88.4 R204, [R240+0x8100] ;  /* 0x00810000f0cc783b */ /* 0x000fee0000000200 */
[-C--:B------:R-:W-:Y:S08]  /*6800*/  HMMA.16816.F32.BF16 R4, R208, R212.reuse, R4 ;  /* 0x000000d4d004723c */ /* 0x080ff00000041804 */
[C---:B------:R-:W-:Y:S08]  /*6810*/  HMMA.16816.F32.BF16 R8, R216.reuse, R212, R8 ;  /* 0x000000d4d808723c */ /* 0x040ff00000041808 */
[-C--:B------:R-:W-:Y:S08]  /*6820*/  HMMA.16816.F32.BF16 R12, R216, R214.reuse, R12 ;  /* 0x000000d6d80c723c */ /* 0x080ff0000004180c */
[C---:B------:R-:W-:Y:S01]  /*6830*/  HMMA.16816.F32.BF16 R16, R208.reuse, R214, R16 ;  /* 0x000000d6d010723c */ /* 0x040fe20000041810 */
[----:B------:R-:W2:Y:S07]  /*6840*/  LDSM.16.M88.4 R212, [R238+0x4100] ;  /* 0x00410000eed4783b */ /* 0x000eae0000000200 */
[-C--:B------:R-:W-:Y:S08]  /*6850*/  HMMA.16816.F32.BF16 R20, R208, R220.reuse, R20 ;  /* 0x000000dcd014723c */ /* 0x080ff00000041814 */
[C---:B------:R-:W-:Y:S08]  /*6860*/  HMMA.16816.F32.BF16 R24, R216.reuse, R220, R24 ;  /* 0x000000dcd818723c */ /* 0x040ff00000041818 */
[-C--:B------:R-:W-:Y:S08]  /*6870*/  HMMA.16816.F32.BF16 R28, R216, R222.reuse, R28 ;  /* 0x000000ded81c723c */ /* 0x080ff0000004181c */
[C---:B------:R-:W-:Y:S01]  /*6880*/  HMMA.16816.F32.BF16 R32, R208.reuse, R222, R32 ;  /* 0x000000ded020723c */ /* 0x040fe20000041820 */
[----:B------:R-:W3:Y:S07]  /*6890*/  LDSM.16.M88.4 R220, [R240+0xa100] ;  /* 0x00a10000f0dc783b */ /* 0x000eee0000000200 */
[-C--:B------:R-:W-:Y:S08]  /*68a0*/  HMMA.16816.F32.BF16 R36, R208, R224.reuse, R36 ;  /* 0x000000e0d024723c */ /* 0x080ff00000041824 */
[C---:B------:R-:W-:Y:S08]  /*68b0*/  HMMA.16816.F32.BF16 R40, R216.reuse, R224, R40 ;  /* 0x000000e0d828723c */ /* 0x040ff00000041828 */
[-C--:B------:R-:W-:Y:S08]  /*68c0*/  HMMA.16816.F32.BF16 R44, R216, R226.reuse, R44 ;  /* 0x000000e2d82c723c */ /* 0x080ff0000004182c */
[C---:B------:R-:W-:Y:S01]  /*68d0*/  HMMA.16816.F32.BF16 R48, R208.reuse, R226, R48 ;  /* 0x000000e2d030723c */ /* 0x040fe20000041830 */
[----:B------:R-:W-:Y:S07]  /*68e0*/  LDSM.16.M88.4 R224, [R238+0x5900] ;  /* 0x00590000eee0783b */ /* 0x000fee0000000200 */
[-C--:B------:R-:W-:Y:S08]  /*68f0*/  HMMA.16816.F32.BF16 R52, R208, R228.reuse, R52 ;  /* 0x000000e4d034723c */ /* 0x080ff00000041834 */
[C---:B------:R-:W-:Y:S08]  /*6900*/  HMMA.16816.F32.BF16 R56, R216.reuse, R228, R56 ;  /* 0x000000e4d838723c */ /* 0x040ff00000041838 */
[-C--:B------:R-:W-:Y:S01]  /*6910*/  HMMA.16816.F32.BF16 R60, R216, R230.reuse, R60 ;  /* 0x000000e6d83c723c */ /* 0x080fe2000004183c */
[----:B------:R-:W-:Y:S07]  /*6920*/  LDSM.16.M88.4 R216, [R238+0x5100] ;  /* 0x00510000eed8783b */ /* 0x000fee0000000200 */
[----:B------:R-:W-:Y:S01]  /*6930*/  HMMA.16816.F32.BF16 R64, R208, R230, R64 ;  /* 0x000000e6d040723c */ /* 0x000fe20000041840 */
[----:B------:R-:W4:Y:S07]  /*6940*/  LDSM.16.M88.4 R208, [R238+0x4900] ;  /* 0x00490000eed0783b */ /* 0x000f2e0000000200 */
[-C--:B--2---:R-:W-:Y:S08]  /*6950*/  HMMA.16816.F32.BF16 R4, R204, R212.reuse, R4 ;  /* 0x000000d4cc04723c */ /* 0x084ff00000041804 */
[C---:B---3--:R-:W-:Y:S08]  /*6960*/  HMMA.16816.F32.BF16 R8, R220.reuse, R212, R8 ;  /* 0x000000d4dc08723c */ /* 0x048ff00000041808 */
[-C--:B------:R-:W-:Y:S08]  /*6970*/  HMMA.16816.F32.BF16 R12, R220, R214.reuse, R12 ;  /* 0x000000d6dc0c723c */ /* 0x080ff0000004180c */
[C---:B------:R-:W-:Y:S01]  /*6980*/  HMMA.16816.F32.BF16 R16, R204.reuse, R214, R16 ;  /* 0x000000d6cc10723c */ /* 0x040fe20000041810 */
[----:B------:R-:W-:Y:S07]  /*6990*/  LDSM.16.M88.4 R212, [R237] ;  /* 0x00000000edd4783b */ /* 0x000fee0000000200 */
[-C--:B----4-:R-:W-:Y:S08]  /*69a0*/  HMMA.16816.F32.BF16 R20, R204, R208.reuse, R20 ;  /* 0x000000d0cc14723c */ /* 0x090ff00000041814 */
        /* <DEDUP_REMOVED lines=11> */
[-C--:B------:R-:W-:Y:S01]  /*6a60*/  HMMA.16816.F32.BF16 R60, R220, R226.reuse, R60 ;  /* 0x000000e2dc3c723c */ /* 0x080fe2000004183c */
[----:B------:R-:W-:Y:S07]  /*6a70*/  LDSM.16.M88.4 R220, [R237+0x1000] ;  /* 0x00100000eddc783b */ /* 0x000fee0000000200 */
[----:B------:R-:W-:Y:S01]  /*6a80*/  HMMA.16816.F32.BF16 R64, R204, R226, R64 ;  /* 0x000000e2cc40723c */ /* 0x000fe20000041840 */
[----:B------:R-:W4:Y:S06]  /*6a90*/  LDSM.16.M88.4 R204, [R237+0x800] ;  /* 0x00080000edcc783b */ /* 0x000f2c0000000200 */
[----:B------:R-:W1:Y:S01]  /*6aa0*/  LDSM.16.M88.4 R224, [R237+0x1800] ;  /* 0x00180000ede0783b */ /* 0x000e620000000200 */
[-C--:B--2---:R-:W-:Y:S08]  /*6ab0*/  HMMA.16816.F32.BF16 R4, R208, R212.reuse, R4 ;  /* 0x000000d4d004723c */ /* 0x084ff00000041804 */
[C---:B---3--:R-:W-:Y:S08]  /*6ac0*/  HMMA.16816.F32.BF16 R8, R216.reuse, R212, R8 ;  /* 0x000000d4d808723c */ /* 0x048ff00000041808 */
[-C--:B------:R-:W-:Y:S08]  /*6ad0*/  HMMA.16816.F32.BF16 R12, R216, R214.reuse, R12 ;  /* 0x000000d6d80c723c */ /* 0x080ff0000004180c */
[C---:B------:R-:W-:Y:S01]  /*6ae0*/  HMMA.16816.F32.BF16 R16, R208.reuse, R214, R16 ;  /* 0x000000d6d010723c */ /* 0x040fe20000041810 */
[----:B------:R-:W-:Y:S07]  /*6af0*/  LDSM.16.M88.4 R212, [R232+0x6100] ;  /* 0x00610000e8d4783b */ /* 0x000fee0000000200 */
        /* <DEDUP_REMOVED lines=10> */
[-C--:B-1----:R-:W-:Y:S08]  /*6ba0*/  HMMA.16816.F32.BF16 R52, R208, R224.reuse, R52 ;  /* 0x000000e0d034723c */ /* 0x082ff00000041834 */
[C---:B------:R-:W-:Y:S08]  /*6bb0*/  HMMA.16816.F32.BF16 R56, R216.reuse, R224, R56 ;  /* 0x000000e0d838723c */ /* 0x040ff00000041838 */
[-C--:B------:R-:W-:Y:S01]  /*6bc0*/  HMMA.16816.F32.BF16 R60, R216, R226.reuse, R60 ;  /* 0x000000e2d83c723c */ /* 0x080fe2000004183c */
[----:B------:R-:W-:Y:S07]  /*6bd0*/  LDSM.16.M88.4 R216, [R232+0x7100] ;  /* 0x00710000e8d8783b */ /* 0x000fee0000000200 */
[----:B------:R-:W-:Y:S01]  /*6be0*/  HMMA.16816.F32.BF16 R64, R208, R226, R64 ;  /* 0x000000e2d040723c */ /* 0x000fe20000041840 */
[----:B------:R-:W1:Y:S06]  /*6bf0*/  LDSM.16.M88.4 R208, [R232+0x6900] ;  /* 0x00690000e8d0783b */ /* 0x000e6c0000000200 */
[----:B------:R-:W4:Y:S01]  /*6c00*/  LDSM.16.M88.4 R224, [R232+0x7900] ;  /* 0x00790000e8e0783b */ /* 0x000f220000000200 */
[-C--:B--2---:R-:W-:Y:S08]  /*6c10*/  HMMA.16816.F32.BF16 R4, R204, R212.reuse, R4 ;  /* 0x000000d4cc04723c */ /* 0x084ff00000041804 */
[C---:B---3--:R-:W-:Y:S08]  /*6c20*/  HMMA.16816.F32.BF16 R8, R220.reuse, R212, R8 ;  /* 0x000000d4dc08723c */ /* 0x048ff00000041808 */
[-C--:B------:R-:W-:Y:S08]  /*6c30*/  HMMA.16816.F32.BF16 R12, R220, R214.reuse, R12 ;  /* 0x000000d6dc0c723c */ /* 0x080ff0000004180c */
[C---:B------:R-:W-:Y:S01]  /*6c40*/  HMMA.16816.F32.BF16 R16, R204.reuse, R214, R16 ;  /* 0x000000d6cc10723c */ /* 0x040fe20000041810 */
[----:B------:R-:W-:Y:S07]  /*6c50*/  LDSM.16.M88.4 R212, [R248] ;  /* 0x00000000f8d4783b */ /* 0x000fee0000000200 */
[-C--:B-1----:R-:W-:Y:S08]  /*6c60*/  HMMA.16816.F32.BF16 R20, R204, R208.reuse, R20 ;  /* 0x000000d0cc14723c */ /* 0x082ff00000041814 */
[C---:B------:R-:W-:Y:S08]  /*6c70*/  HMMA.16816.F32.BF16 R24, R220.reuse, R208, R24 ;  /* 0x000000d0dc18723c */ /* 0x040ff00000041818 */
[-C--:B------:R-:W-:Y:S08]  /*6c80*/  HMMA.16816.F32.BF16 R28, R220, R210.reuse, R28 ;  /* 0x000000d2dc1c723c */ /* 0x080ff0000004181c */
[C---:B------:R-:W-:Y:S01]  /*6c90*/  HMMA.16816.F32.BF16 R32, R204.reuse, R210, R32 ;  /* 0x000000d2cc20723c */ /* 0x040fe20000041820 */
[----:B------:R-:W1:Y:S07]  /*6ca0*/  LDSM.16.M88.4 R208, [R241+0xc100] ;  /* 0x00c10000f1d0783b */ /* 0x000e6e0000000200 */
[-C--:B------:R-:W-:Y:S08]  /*6cb0*/  HMMA.16816.F32.BF16 R36, R204, R216.reuse, R36 ;  /* 0x000000d8cc24723c */ /* 0x080ff00000041824 */
[C---:B------:R-:W-:Y:S08]  /*6cc0*/  HMMA.16816.F32.BF16 R40, R220.reuse, R216, R40 ;  /* 0x000000d8dc28723c */ /* 0x040ff00000041828 */
[-C--:B------:R-:W-:Y:S08]  /*6cd0*/  HMMA.16816.F32.BF16 R44, R220, R218.reuse, R44 ;  /* 0x000000dadc2c723c */ /* 0x080ff0000004182c */
[C---:B------:R-:W-:Y:S01]  /*6ce0*/  HMMA.16816.F32.BF16 R48, R204.reuse, R218, R48 ;  /* 0x000000dacc30723c */ /* 0x040fe20000041830 */
[----:B------:R-:W2:Y:S07]  /*6cf0*/  LDSM.16.M88.4 R216, [R241+0xe100] ;  /* 0x00e10000f1d8783b */ /* 0x000eae0000000200 */
[-C--:B----4-:R-:W-:Y:S08]  /*6d00*/  HMMA.16816.F32.BF16 R52, R204, R224.reuse, R52 ;  /* 0x000000e0cc34723c */ /* 0x090ff00000041834 */
[C---:B------:R-:W-:Y:S08]  /*6d10*/  HMMA.16816.F32.BF16 R56, R220.reuse, R224, R56 ;  /* 0x000000e0dc38723c */ /* 0x040ff00000041838 */
[-C--:B------:R-:W-:Y:S01]  /*6d20*/  HMMA.16816.F32.BF16 R60, R220, R226.reuse, R60 ;  /* 0x000000e2dc3c723c */ /* 0x080fe2000004183c */
[----:B------:R-:W-:Y:S07]  /*6d30*/  LDSM.16.M88.4 R220, [R246] ;  /* 0x00000000f6dc783b */ /* 0x000fee0000000200 */
[----:B------:R-:W-:Y:S01]  /*6d40*/  HMMA.16816.F32.BF16 R64, R204, R226, R64 ;  /* 0x000000e2cc40723c */ /* 0x000fe20000041840 */
[----:B------:R-:W3:Y:S06]  /*6d50*/  LDSM.16.M88.4 R204, [R247] ;  /* 0x00000000f7cc783b */ /* 0x000eec0000000200 */
[----:B------:R-:W4:Y:S01]  /*6d60*/  LDSM.16.M88.4 R224, [R245] ;  /* 0x00000000f5e0783b */ /* 0x000f220000000200 */
[-C--:B-1----:R-:W-:Y:S08]  /*6d70*/  HMMA.16816.F32.BF16 R4, R208, R212.reuse, R4 ;  /* 0x000000d4d004723c */ /* 0x082ff00000041804 */
[C---:B--2---:R-:W-:Y:S08]  /*6d80*/  HMMA.16816.F32.BF16 R8, R216.reuse, R212, R8 ;  /* 0x000000d4d808723c */ /* 0x044ff00000041808 */
[-C--:B------:R-:W-:Y:S08]  /*6d90*/  HMMA.16816.F32.BF16 R12, R216, R214.reuse, R12 ;  /* 0x000000d6d80c723c */ /* 0x080ff0000004180c */
[C---:B------:R-:W-:Y:S01]  /*6da0*/  HMMA.16816.F32.BF16 R16, R208.reuse, R214, R16 ;  /* 0x000000d6d010723c */ /* 0x040fe20000041810 */
[----:B------:R-:W-:Y:S07]  /*6db0*/  LDSM.16.M88.4 R212, [R238+0x6100] ;  /* 0x00610000eed4783b */ /* 0x000fee0000000200 */
[-C--:B---3--:R-:W-:Y:S08]  /*6dc0*/  HMMA.16816.F32.BF16 R20, R208, R204.reuse, R20 ;  /* 0x000000ccd014723c */ /* 0x088ff00000041814 */
        /* <DEDUP_REMOVED lines=12> */
[----:B------:R-:W-:Y:S07]  /*6e90*/  LDSM.16.M88.4 R216, [R238+0x7100] ;  /* 0x00710000eed8783b */ /* 0x000fee0000000200 */
[----:B------:R-:W-:Y:S01]  /*6ea0*/  HMMA.16816.F32.BF16 R64, R208, R226, R64 ;  /* 0x000000e2d040723c */ /* 0x000fe20000041840 */
[----:B------:R-:W3:Y:S06]  /*6eb0*/  LDSM.16.M88.4 R208, [R238+0x6900] ;  /* 0x00690000eed0783b */ /* 0x000eec0000000200 */
[----:B------:R-:W4:Y:S01]  /*6ec0*/  LDSM.16.M88.4 R224, [R238+0x7900] ;  /* 0x00790000eee0783b */ /* 0x000f220000000200 */
        /* <DEDUP_REMOVED lines=22> */
[-C--:B-1----:R-:W-:Y:S01]  /*7030*/  HMMA.16816.F32.BF16 R4, R208, R212.reuse, R4 ;  /* 0x000000d4d004723c */ /* 0x082fe20000041804 */
[----:B------:R-:W-:Y:S04]  /*7040*/  DEPBAR.LE SB0, 0x0 ;  /* 0x000080000000791a */ /* 0x000fe80000000000 */
[----:B------:R-:W-:Y:S03]  /*7050*/  BAR.SYNC.DEFER_BLOCKING 0x0 ;  /* 0x0000000000007b1d */ /* 0x000fe60000010000 */
[C---:B--2---:R-:W-:Y:S08]  /*7060*/  HMMA.16816.F32.BF16 R8, R216.reuse, R212, R8 ;  /* 0x000000d4d808723c */ /* 0x044ff00000041808 */
[-C--:B------:R-:W-:Y:S08]  /*7070*/  HMMA.16816.F32.BF16 R12, R216, R214.reuse, R12 ;  /* 0x000000d6d80c723c */ /* 0x080ff0000004180c */
[C---:B------:R-:W-:Y:S08]  /*7080*/  HMMA.16816.F32.BF16 R16, R208.reuse, R214, R16 ;  /* 0x000000d6d010723c */ /* 0x040ff00000041810 */
[-C--:B---3--:R-:W-:Y:S08]  /*7090*/  HMMA.16816.F32.BF16 R20, R208, R204.reuse, R20 ;  /* 0x000000ccd014723c */ /* 0x088ff00000041814 */
[C---:B------:R-:W-:Y:S08]  /*70a0*/  HMMA.16816.F32.BF16 R24, R216.reuse, R204, R24 ;  /* 0x000000ccd818723c */ /* 0x040ff00000041818 */
[-C--:B------:R-:W-:Y:S08]  /*70b0*/  HMMA.16816.F32.BF16 R28, R216, R206.reuse, R28 ;  /* 0x000000ced81c723c */ /* 0x080ff0000004181c */
[C---:B------:R-:W-:Y:S08]  /*70c0*/  HMMA.16816.F32.BF16 R32, R208.reuse, R206, R32 ;  /* 0x000000ced020723c */ /* 0x040ff00000041820 */
[-C--:B------:R-:W-:Y:S08]  /*70d0*/  HMMA.16816.F32.BF16 R36, R208, R220.reuse, R36 ;  /* 0x000000dcd024723c */ /* 0x080ff00000041824 */
[C---:B------:R-:W-:Y:S08]  /*70e0*/  HMMA.16816.F32.BF16 R40, R216.reuse, R220, R40 ;  /* 0x000000dcd828723c */ /* 0x040ff00000041828 */
[-C--:B------:R-:W-:Y:S08]  /*70f0*/  HMMA.16816.F32.BF16 R44, R216, R222.reuse, R44 ;  /* 0x000000ded82c723c */ /* 0x080ff0000004182c */
[C---:B------:R-:W-:Y:S08]  /*7100*/  HMMA.16816.F32.BF16 R48, R208.reuse, R222, R48 ;  /* 0x000000ded030723c */ /* 0x040ff00000041830 */
[-C--:B----4-:R-:W-:Y:S08]  /*7110*/  HMMA.16816.F32.BF16 R52, R208, R224.reuse, R52 ;  /* 0x000000e0d034723c */ /* 0x090ff00000041834 */
[C---:B------:R-:W-:Y:S08]  /*7120*/  HMMA.16816.F32.BF16 R56, R216.reuse, R224, R56 ;  /* 0x000000e0d838723c */ /* 0x040ff00000041838 */
[-C--:B------:R-:W-:Y:S08]  /*7130*/  HMMA.16816.F32.BF16 R60, R216, R226.reuse, R60 ;  /* 0x000000e2d83c723c */ /* 0x080ff0000004183c */
[----:B------:R-:W-:Y:S01]  /*7140*/  HMMA.16816.F32.BF16 R64, R208, R226, R64 ;  /* 0x000000e2d040723c */ /* 0x000fe20000041840 */
[----:B------:R-:W-:-:S07]  /*7150*/  @P0 BRA `(.L_x_711) ;  /* 0xffffecc000000947 */ /* 0x000fce000383ffff */
.L_x_710:
[----:B----4-:R-:W-:Y:S01]  /*7160*/  FMNMX.FTZ R153, R4, R0, !PT ;  /* 0x0000000004997209 */ /* 0x010fe20007810000 */
[----:B------:R-:W-:Y:S01]  /*7170*/  STL [R1+0x48], R232 ;  /* 0x000048e801007387 */ /* 0x000fe20000100800 */
        /* <DEDUP_REMOVED lines=33> */
[----:B------:R-:W1:Y:S01]  /*7390*/  SHFL.BFLY PT, R150, R153, 0x2, 0x1f ;  /* 0x0c401f0099967f89 */ /* 0x000e6200000e0000 */
        /* <DEDUP_REMOVED lines=12> */
[----:B-1----:R-:W-:Y:S02]  /*7460*/  FMNMX.FTZ R153, R153, R150, !PT ;  /* 0x0000009699997209 */ /* 0x002fe40007810000 */
[----:B------:R-:W-:Y:S02]  /*7470*/  FMNMX.FTZ R2, R60, R2, !PT ;  /* 0x000000023c027209 */ /* 0x000fe40007810000 */
[----:B------:R-:W-:Y:S01]  /*7480*/  FMNMX.FTZ R3, R67, R3, !PT ;  /* 0x0000000343037209 */ /* 0x000fe20007810000 */
[----:B------:R-:W1:Y:S01]  /*7490*/  SHFL.BFLY PT, R150, R153, 0x1, 0x1f ;  /* 0x0c201f0099967f89 */ /* 0x000e6200000e0000 */
[----:B------:R-:W-:Y:S02]  /*74a0*/  FMNMX.FTZ R2, R61, R2, !PT ;  /* 0x000000023d027209 */ /* 0x000fe40007810000 */
[----:B------:R-:W-:Y:S02]  /*74b0*/  FMNMX.FTZ R148, R10, R155, !PT ;  /* 0x0000009b0a947209 */ /* 0x000fe40007810000 */
[----:B------:R-:W-:Y:S01]  /*74c0*/  ISETP.LT.AND P0, PT, RZ, UR7, PT ;  /* 0x00000007ff007c0c */ /* 0x000fe2000bf01270 */
[----:B------:R-:W-:Y:S01]  /*74d0*/  UIADD3 UR7, UR7, -0x1, URZ ;  /* 0xffffffff07077890 */ /* 0x000fe2000fffe03f */
[----:B------:R-:W-:Y:S01]  /*74e0*/  FMNMX.FTZ R148, R11, R148, !PT ;  /* 0x000000940b947209 */ /* 0x000fe20007810000 */
[----:B------:R-:W2:Y:S03]  /*74f0*/  SHFL.BFLY PT, R152, R3, 0x2, 0x1f ;  /* 0x0c401f0003987f89 */ /* 0x000ea600000e0000 */
[----:B------:R-:W-:Y:S04]  /*7500*/  FMNMX.FTZ R148, R14, R148, !PT ;  /* 0x000000940e947209 */ /* 0x000fe80007810000 */
[----:B------:R-:W-:Y:S01]  /*7510*/  FMNMX.FTZ R148, R15, R148, !PT ;  /* 0x000000940f947209 */ /* 0x000fe20007810000 */
[----:B------:R-:W3:Y:S03]  /*7520*/  SHFL.BFLY PT, R151, R2, 0x2, 0x1f ;  /* 0x0c401f0002977f89 */ /* 0x000ee600000e0000 */
[----:B------:R-:W-:Y:S04]  /*7530*/  FMNMX.FTZ R148, R26, R148, !PT ;  /* 0x000000941a947209 */ /* 0x000fe80007810000 */
[----:B------:R-:W-:Y:S02]  /*7540*/  FMNMX.FTZ R148, R27, R148, !PT ;  /* 0x000000941b947209 */ /* 0x000fe40007810000 */
[----:B-1----:R-:W-:Y:S02]  /*7550*/  FMNMX.FTZ R153, R153, R150, !PT ;  /* 0x0000009699997209 */ /* 0x002fe40007810000 */
[----:B------:R-:W-:Y:S03]  /*7560*/  FMNMX.FTZ R148, R30, R148, !PT ;  /* 0x000000941e947209 */ /* 0x000fe60007810000 */
[----:B------:R-:W-:Y:S01]  /*7570*/  FMUL.FTZ R204, R153, c[0x0][0x2d0] ;  /* 0x0000b40099cc7a20 */ /* 0x000fe20000410000 */
[----:B------:R-:W-:Y:S01]  /*7580*/  FMNMX.FTZ R148, R31, R148, !PT ;  /* 0x000000941f947209 */ /* 0x000fe20007810000 */
[----:B------:R-:W-:Y:S01]  /*7590*/  FADD.FTZ R0, -R153, R0 ;  /* 0x0000000099007221 */ /* 0x000fe20000010100 */
[----:B--2---:R-:W-:Y:S01]  /*75a0*/  FMNMX.FTZ R3, R3, R152, !PT ;  /* 0x0000009803037209 */ /* 0x004fe20007810000 */
[--C-:B------:R-:W-:Y:S01]  /*75b0*/  FFMA.FTZ R5, R5, c[0x0][0x2d0], -R204.reuse ;  /* 0x0000b40005057a23 */ /* 0x100fe200000108cc */
[----:B------:R-:W-:Y:S01]  /*75c0*/  FMNMX.FTZ R148, R42, R148, !PT ;  /* 0x000000942a947209 */ /* 0x000fe20007810000 */
[--C-:B------:R-:W-:Y:S02]  /*75d0*/  FFMA.FTZ R4, R4, c[0x0][0x2d0], -R204.reuse ;  /* 0x0000b40004047a23 */ /* 0x100fe400000108cc */
[----:B------:R-:W1:Y:S01]  /*75e0*/  SHFL.BFLY PT, R152, R3, 0x1, 0x1f ;  /* 0x0c201f0003987f89 */ /* 0x000e6200000e0000 */
[----:B------:R-:W2:Y:S01]  /*75f0*/  MUFU.EX2 R209, R5 ;  /* 0x0000000500d17308 */ /* 0x000ea20000000800 */
[----:B---3--:R-:W-:Y:S01]  /*7600*/  FMNMX.FTZ R151, R2, R151, !PT ;  /* 0x0000009702977209 */ /* 0x008fe20007810000 */
[--C-:B------:R-:W-:Y:S01]  /*7610*/  FFMA.FTZ R16, R16, c[0x0][0x2d0], -R204.reuse ;  /* 0x0000b40010107a23 */ /* 0x100fe200000108cc */
[----:B------:R-:W-:Y:S01]  /*7620*/  FMNMX.FTZ R148, R43, R148, !PT ;  /* 0x000000942b947209 */ /* 0x000fe20007810000 */
[--C-:B------:R-:W-:Y:S02]  /*7630*/  FFMA.FTZ R17, R17, c[0x0][0x2d0], -R204.reuse ;  /* 0x0000b40011117a23 */ /* 0x100fe400000108cc */
[----:B------:R-:W-:Y:S01]  /*7640*/  FMUL.FTZ R0, R0, c[0x0][0x2d0] ;  /* 0x0000b40000007a20 */ /* 0x000fe20000410000 */
[----:B------:R-:W3:Y:S01]  /*7650*/  SHFL.BFLY PT, R205, R151, 0x1, 0x1f ;  /* 0x0c201f0097cd7f89 */ /* 0x000ee200000e0000 */
[----:B------:R-:W-:Y:S01]  /*7660*/  FMNMX.FTZ R148, R46, R148, !PT ;  /* 0x000000942e947209 */ /* 0x000fe20007810000 */
[--C-:B------:R-:W-:Y:S01]  /*7670*/  FFMA.FTZ R213, R20, c[0x0][0x2d0], -R204.reuse ;  /* 0x0000b40014d57a23 */ /* 0x100fe200000108cc */
[----:B------:R4:W-:Y:S01]  /*7680*/  MUFU.EX2 R206, R4 ;  /* 0x0000000400ce7308 */ /* 0x0009e20000000800 */
[--C-:B------:R-:W-:Y:S01]  /*7690*/  FFMA.FTZ R212, R21, c[0x0][0x2d0], -R204.reuse ;  /* 0x0000b40015d47a23 */ /* 0x100fe200000108cc */
[----:B------:R-:W-:Y:S01]  /*76a0*/  FMNMX.FTZ R148, R47, R148, !PT ;  /* 0x000000942f947209 */ /* 0x000fe20007810000 */
[--C-:B------:R-:W-:Y:S02]  /*76b0*/  FFMA.FTZ R230, R64, c[0x0][0x2d0], -R204.reuse ;  /* 0x0000b40040e67a23 */ /* 0x100fe400000108cc */
[--C-:B------:R-:W-:Y:S01]  /*76c0*/  FFMA.FTZ R225, R36, c[0x0][0x2d0], -R204.reuse ;  /* 0x0000b40024e17a23 */ /* 0x100fe200000108cc */
[----:B------:R-:W-:Y:S01]  /*76d0*/  FMNMX.FTZ R2, R58, R148, !PT ;  /* 0x000000943a027209 */ /* 0x000fe20007810000 */
[--C-:B------:R-:W-:Y:S02]  /*76e0*/  FFMA.FTZ R224, R37, c[0x0][0x2d0], -R204.reuse ;  /* 0x0000b40025e07a23 */ /* 0x100fe400000108cc */
[--C-:B------:R-:W-:Y:S01]  /*76f0*/  FFMA.FTZ R223, R48, c[0x0][0x2d0], -R204.reuse ;  /* 0x0000b40030df7a23 */ /* 0x100fe200000108cc */
[----:B------:R-:W-:Y:S01]  /*7700*/  MUFU.EX2 R207, R16 ;  /* 0x0000001000cf7308 */ /* 0x000fe20000000800 */
[----:B------:R-:W-:Y:S01]  /*7710*/  FMNMX.FTZ R2, R59, R2, !PT ;  /* 0x000000023b027209 */ /* 0x000fe20007810000 */
[--C-:B------:R-:W-:Y:S01]  /*7720*/  FFMA.FTZ R222, R49, c[0x0][0x2d0], -R204.reuse ;  /* 0x0000b40031de7a23 */ /* 0x100fe200000108cc */
[----:B-1----:R-:W-:Y:S01]  /*7730*/  FMNMX.FTZ R152, R3, R152, !PT ;  /* 0x0000009803987209 */ /* 0x002fe20007810000 */
[--C-:B------:R-:W-:Y:S01]  /*7740*/  FFMA.FTZ R226, R52, c[0x0][0x2d0], -R204.reuse ;  /* 0x0000b40034e27a23 */ /* 0x100fe200000108cc */
[----:B--2---:R-:W-:Y:S01]  /*7750*/  MOV R20, R209 ;  /* 0x000000d100147202 */ /* 0x004fe20000000f00 */
[----:B------:R-:W-:Y:S02]  /*7760*/  FFMA.FTZ R229, R53, c[0x0][0x2d0], -R204 ;  /* 0x0000b40035e57a23 */ /* 0x000fe400000108cc */
[----:B------:R-:W-:Y:S02]  /*7770*/  FMUL.FTZ R5, R152, c[0x0][0x2d0] ;  /* 0x0000b40098057a20 */ /* 0x000fe40000410000 */
[----:B------:R1:W2:Y:S01]  /*7780*/  MUFU.EX2 R148, R0 ;  /* 0x0000000000947308 */ /* 0x0002a20000000800 */
[----:B---3--:R-:W-:Y:S01]  /*7790*/  FMNMX.FTZ R151, R151, R205, !PT ;  /* 0x000000cd97977209 */ /* 0x008fe20007810000 */
[--C-:B------:R-:W-:Y:S02]  /*77a0*/  FFMA.FTZ R6, R6, c[0x0][0x2d0], -R5.reuse ;  /* 0x0000b40006067a23 */ /* 0x100fe40000010805 */
[--C-:B------:R-:W-:Y:S02]  /*77b0*/  FFMA.FTZ R7, R7, c[0x0][0x2d0], -R5.reuse ;  /* 0x0000b40007077a23 */ /* 0x100fe40000010805 */
[----:B----4-:R-:W-:Y:S02]  /*77c0*/  FMUL.FTZ R4, R151, c[0x0][0x2d0] ;  /* 0x0000b40097047a20 */ /* 0x010fe40000410000 */
        /* <DEDUP_REMOVED lines=8> */
[----:B------:R3:W-:Y:S01]  /*7850*/  MUFU.EX2 R16, R8 ;  /* 0x0000000800107308 */ /* 0x0007e20000000800 */
[--C-:B------:R-:W-:Y:S01]  /*7860*/  FFMA.FTZ R13, R13, c[0x0][0x2d0], -R4.reuse ;  /* 0x0000b4000d0d7a23 */ /* 0x100fe20000010804 */
[----:B-1----:R-:W-:Y:S01]  /*7870*/  FMNMX.FTZ R0, R62, R2, !PT ;  /* 0x000000023e007209 */ /* 0x002fe20007810000 */
[----:B------:R-:W-:Y:S02]  /*7880*/  FFMA.FTZ R67, R67, c[0x0][0x2d0], -R5 ;  /* 0x0000b40043437a23 */ /* 0x000fe40000010805 */
[--C-:B------:R-:W-:Y:S01]  /*7890*/  FFMA.FTZ R215, R40, c[0x0][0x2d0], -R4.reuse ;  /* 0x0000b40028d77a23 */ /* 0x100fe20000010804 */
[----:B------:R-:W-:Y:S01]  /*78a0*/  FMNMX.FTZ R2, R63, R0, !PT ;  /* 0x000000003f027209 */ /* 0x000fe20007810000 */
[----:B------:R-:W-:Y:S01]  /*78b0*/  FADD.FTZ R0, -R152, R149 ;  /* 0x0000009598007221 */ /* 0x000fe20000010100 */
[----:B------:R-:W-:Y:S02]  /*78c0*/  MOV R40, R20 ;  /* 0x0000001400287202 */ /* 0x000fe40000000f00 */
[----:B------:R-:W1:Y:S01]  /*78d0*/  MUFU.EX2 R208, R6 ;  /* 0x0000000600d07308 */ /* 0x000e620000000800 */
[--C-:B------:R-:W-:Y:S01]  /*78e0*/  FFMA.FTZ R220, R44, c[0x0][0x2d0], -R4.reuse ;  /* 0x0000b4002cdc7a23 */ /* 0x100fe20000010804 */
[----:B------:R-:W2:Y:S01]  /*78f0*/  SHFL.BFLY PT, R3, R2, 0x2, 0x1f ;  /* 0x0c401f0002037f89 */ /* 0x000ea200000e0000 */
[----:B------:R-:W-:Y:S02]  /*7900*/  FMUL.FTZ R0, R0, c[0x0][0x2d0] ;  /* 0x0000b40000007a20 */ /* 0x000fe40000410000 */
[--C-:B------:R-:W-:Y:S02]  /*7910*/  FFMA.FTZ R231, R66, c[0x0][0x2d0], -R5.reuse ;  /* 0x0000b40042e77a23 */ /* 0x100fe40000010805 */
[C---:B--2---:R-:W-:Y:S01]  /*7920*/  FMUL.FTZ R20, R148.reuse, R172 ;  /* 0x000000ac94147220 */ /* 0x044fe20000410000 */
[----:B------:R-:W-:Y:S01]  /*7930*/  MOV R172, R67 ;  /* 0x0000004300ac7202 */ /* 0x000fe20000000f00 */
[C---:B------:R-:W-:Y:S01]  /*7940*/  FMUL.FTZ R48, R148.reuse, R156 ;  /* 0x0000009c94307220 */ /* 0x040fe20000410000 */
[----:B------:R2:W2:Y:S01]  /*7950*/  MUFU.EX2 R6, R12 ;  /* 0x0000000c00067308 */ /* 0x0004a20000000800 */
[----:B------:R-:W-:Y:S02]  /*7960*/  FMUL.FTZ R49, R148, R157 ;  /* 0x0000009d94317220 */ /* 0x000fe40000410000 */
[--C-:B------:R-:W-:Y:S01]  /*7970*/  FFMA.FTZ R205, R23, c[0x0][0x2d0], -R5.reuse ;  /* 0x0000b40017cd7a23 */ /* 0x100fe20000010805 */
[----:B---3--:R-:W-:Y:S01]  /*7980*/  MOV R8, R207 ;  /* 0x000000cf00087202 */ /* 0x008fe20000000f00 */
[--C-:B------:R-:W-:Y:S02]  /*7990*/  FFMA.FTZ R207, R22, c[0x0][0x2d0], -R5.reuse ;  /* 0x0000b40016cf7a23 */ /* 0x100fe40000010805 */
[--C-:B------:R-:W-:Y:S01]  /*79a0*/  FFMA.FTZ R218, R39, c[0x0][0x2d0], -R5.reuse ;  /* 0x0000b40027da7a23 */ /* 0x100fe20000010805 */
[----:B------:R-:W-:Y:S01]  /*79b0*/  MOV R45, R8 ;  /* 0x00000008002d7202 */ /* 0x000fe20000000f00 */
[--C-:B------:R-:W-:Y:S01]  /*79c0*/  FFMA.FTZ R8, R56, c[0x0][0x2d0], -R4.reuse ;  /* 0x0000b40038087a23 */ /* 0x100fe20000010804 */
[----:B------:R-:W-:Y:S01]  /*79d0*/  MUFU.EX2 R7, R9 ;  /* 0x0000000900077308 */ /* 0x000fe20000000800 */
[--C-:B------:R-:W-:Y:S02]  /*79e0*/  FFMA.FTZ R217, R50, c[0x0][0x2d0], -R5.reuse ;  /* 0x0000b40032d97a23 */ /* 0x100fe40000010805 */
[--C-:B------:R-:W-:Y:S01]  /*79f0*/  FFMA.FTZ R216, R51, c[0x0][0x2d0], -R5.reuse ;  /* 0x0000b40033d87a23 */ /* 0x100fe20000010805 */
[----:B-1----:R-:W-:Y:S01]  /*7a00*/  MOV R21, R208 ;  /* 0x000000d000157202 */ /* 0x002fe20000000f00 */
[--C-:B------:R-:W-:Y:S02]  /*7a10*/  FFMA.FTZ R208, R28, c[0x0][0x2d0], -R4.reuse ;  /* 0x0000b4001cd07a23 */ /* 0x100fe40000010804 */
[C---:B------:R-:W-:Y:S02]  /*7a20*/  FMUL.FTZ R28, R148.reuse, R164 ;  /* 0x000000a4941c7220 */ /* 0x040fe40000410000 */
[----:B------:R-:W-:Y:S01]  /*7a30*/  FFMA.FTZ R209, R29, c[0x0][0x2d0], -R4 ;  /* 0x0000b4001dd17a23 */ /* 0x000fe20000010804 */
[----:B------:R-:W-:Y:S01]  /*7a40*/  MUFU.EX2 R211, R17 ;  /* 0x0000001100d37308 */ /* 0x000fe20000000800 */
[C---:B------:R-:W-:Y:S01]  /*7a50*/  FMUL.FTZ R52, R148.reuse, R168 ;  /* 0x000000a894347220 */ /* 0x040fe20000410000 */
[----:B------:R-:W-:Y:S01]  /*7a60*/  MOV R168, R8 ;  /* 0x0000000800a87202 */ /* 0x000fe20000000f00 */
[C---:B------:R-:W-:Y:S01]  /*7a70*/  FMUL.FTZ R53, R148.reuse, R169 ;  /* 0x000000a994357220 */ /* 0x040fe20000410000 */
[----:B--2---:R-:W-:Y:S01]  /*7a80*/  MOV R12, R210 ;  /* 0x000000d2000c7202 */ /* 0x004fe20000000f00 */
[--C-:B------:R-:W-:Y:S01]  /*7a90*/  FFMA.FTZ R210, R33, c[0x0][0x2d0], -R204.reuse ;  /* 0x0000b40021d27a23 */ /* 0x100fe200000108cc */
[----:B------:R-:W-:Y:S01]  /*7aa0*/  MOV R33, R6 ;  /* 0x0000000600217202 */ /* 0x000fe20000000f00 */
[C---:B------:R-:W-:Y:S01]  /*7ab0*/  FMUL.FTZ R72, R148.reuse, R72 ;  /* 0x0000004894487220 */ /* 0x040fe20000410000 */
[----:B------:R-:W-:Y:S01]  /*7ac0*/  MOV R56, R12 ;  /* 0x0000000c00387202 */ /* 0x000fe20000000f00 */
[C---:B------:R-:W-:Y:S01]  /*7ad0*/  FMUL.FTZ R73, R148.reuse, R73 ;  /* 0x0000004994497220 */ /* 0x040fe20000410000 */
[----:B------:R-:W1:Y:S01]  /*7ae0*/  MUFU.EX2 R17, R19 ;  /* 0x0000001300117308 */ /* 0x000e620000000800 */
[C---:B------:R-:W-:Y:S02]  /*7af0*/  FMUL.FTZ R76, R148.reuse, R76 ;  /* 0x0000004c944c7220 */ /* 0x040fe40000410000 */
[C---:B------:R-:W-:Y:S02]  /*7b00*/  FMUL.FTZ R77, R148.reuse, R77 ;  /* 0x0000004d944d7220 */ /* 0x040fe40000410000 */
[C---:B------:R-:W-:Y:S02]  /*7b10*/  FMUL.FTZ R88, R148.reuse, R88 ;  /* 0x0000005894587220 */ /* 0x040fe40000410000 */
[C---:B------:R-:W-:Y:S02]  /*7b20*/  FMUL.FTZ R89, R148.reuse, R89 ;  /* 0x0000005994597220 */ /* 0x040fe40000410000 */
[C---:B------:R-:W-:Y:S01]  /*7b30*/  FMUL.FTZ R92, R148.reuse, R92 ;  /* 0x0000005c945c7220 */ /* 0x040fe20000410000 */
[----:B------:R2:W3:Y:S01]  /*7b40*/  MUFU.EX2 R150, R0 ;  /* 0x0000000000967308 */ /* 0x0004e20000000800 */
        /* <DEDUP_REMOVED lines=8> */
[----:B-1----:R-:W-:Y:S01]  /*7bd0*/  MOV R12, R17 ;  /* 0x00000011000c7202 */ /* 0x002fe20000000f00 */
[C---:B------:R-:W-:Y:S01]  /*7be0*/  FMUL.FTZ R17, R148.reuse, R161 ;  /* 0x000000a194117220 */ /* 0x040fe20000410000 */
[----:B------:R-:W-:Y:S01]  /*7bf0*/  MOV R161, R7 ;  /* 0x0000000700a17202 */ /* 0x000fe20000000f00 */
[----:B------:R-:W-:Y:S01]  /*7c00*/  FMUL.FTZ R124, R148, R124 ;  /* 0x0000007c947c7220 */ /* 0x000fe20000410000 */
[----:B------:R-:W2:Y:S01]  /*7c10*/  LDL.LU R7, [R1+0x14] ;  /* 0x0000140001077983 */ /* 0x000ea20000300800 */
[----:B------:R-:W-:Y:S01]  /*7c20*/  MOV R19, R211 ;  /* 0x000000d300137202 */ /* 0x000fe20000000f00 */
[--C-:B------:R-:W-:Y:S01]  /*7c30*/  FFMA.FTZ R211, R32, c[0x0][0x2d0], -R204.reuse ;  /* 0x0000b40020d37a23 */ /* 0x100fe200000108cc */
[----:B------:R-:W-:Y:S01]  /*7c40*/  MUFU.EX2 R6, R13 ;  /* 0x0000000d00067308 */ /* 0x000fe20000000800 */
[----:B------:R-:W-:Y:S01]  /*7c50*/  MOV R164, R12 ;  /* 0x0000000c00a47202 */ /* 0x000fe20000000f00 */
[----:B------:R-:W-:Y:S02]  /*7c60*/  FFMA.FTZ R204, R65, c[0x0][0x2d0], -R204 ;  /* 0x0000b40041cc7a23 */ /* 0x000fe400000108cc */
[----:B--2---:R-:W-:Y:S01]  /*7c70*/  FADD.FTZ R0, -R151, R154 ;  /* 0x0000009a97007221 */ /* 0x004fe20000010100 */
[----:B------:R-:W-:Y:S01]  /*7c80*/  LDSM.16.MT88.4 R64, [R234+0x100] ;  /* 0x00010000ea40783b */ /* 0x000fe20000004200 */
[--C-:B------:R-:W-:Y:S02]  /*7c90*/  FFMA.FTZ R154, R35, c[0x0][0x2d0], -R5.reuse ;  /* 0x0000b400239a7a23 */ /* 0x100fe40000010805 */
[----:B------:R-:W-:Y:S02]  /*7ca0*/  FMUL.FTZ R0, R0, c[0x0][0x2d0] ;  /* 0x0000b40000007a20 */ /* 0x000fe40000410000 */
[C---:B------:R-:W-:Y:S01]  /*7cb0*/  FMUL.FTZ R125, R148.reuse, R125 ;  /* 0x0000007d947d7220 */ /* 0x040fe20000410000 */
[----:B------:R-:W-:Y:S01]  /*7cc0*/  MUFU.EX2 R207, R207 ;  /* 0x000000cf00cf7308 */ /* 0x000fe20000000800 */
[C---:B------:R-:W-:Y:S02]  /*7cd0*/  FMUL.FTZ R136, R148.reuse, R136 ;  /* 0x0000008894887220 */ /* 0x040fe40000410000 */
[C---:B------:R-:W-:Y:S02]  /*7ce0*/  FMUL.FTZ R137, R148.reuse, R137 ;  /* 0x0000008994897220 */ /* 0x040fe40000410000 */
[C---:B------:R-:W-:Y:S02]  /*7cf0*/  FMUL.FTZ R140, R148.reuse, R140 ;  /* 0x0000008c948c7220 */ /* 0x040fe40000410000 */
[C---:B------:R-:W-:Y:S02]  /*7d00*/  FMUL.FTZ R141, R148.reuse, R141 ;  /* 0x0000008d948d7220 */ /* 0x040fe40000410000 */
[----:B------:R-:W-:Y:S01]  /*7d10*/  FMUL.FTZ R29, R148, R165 ;  /* 0x000000a5941d7220 */ /* 0x000fe20000410000 */
[----:B------:R1:W2:Y:S01]  /*7d20*/  MUFU.EX2 R149, R0 ;  /* 0x0000000000957308 */ /* 0x0002a20000000800 */
[--C-:B------:R-:W-:Y:S02]  /*7d30*/  FFMA.FTZ R219, R38, c[0x0][0x2d0], -R5.reuse ;  /* 0x0000b40026db7a23 */ /* 0x100fe40000010805 */
[--C-:B------:R-:W-:Y:S02]  /*7d40*/  FFMA.FTZ R227, R54, c[0x0][0x2d0], -R5.reuse ;  /* 0x0000b40036e37a23 */ /* 0x100fe40000010805 */
[----:B------:R-:W-:Y:S02]  /*7d50*/  FFMA.FTZ R228, R55, c[0x0][0x2d0], -R5 ;  /* 0x0000b40037e47a23 */ /* 0x000fe40000010805 */
[--C-:B------:R-:W-:Y:S02]  /*7d60*/  FFMA.FTZ R24, R24, c[0x0][0x2d0], -R4.reuse ;  /* 0x0000b40018187a23 */ /* 0x100fe40000010804 */
[--C-:B------:R-:W-:Y:S01]  /*7d70*/  FFMA.FTZ R25, R25, c[0x0][0x2d0], -R4.reuse ;  /* 0x0000b40019197a23 */ /* 0x100fe20000010804 */
[----:B------:R-:W-:Y:S01]  /*7d80*/  MUFU.EX2 R205, R205 ;  /* 0x000000cd00cd7308 */ /* 0x000fe20000000800 */
[C---:B---3--:R-:W-:Y:S02]  /*7d90*/  FMUL.FTZ R50, R150.reuse, R158 ;  /* 0x0000009e96327220 */ /* 0x048fe40000410000 */
[C---:B------:R-:W-:Y:S02]  /*7da0*/  FMUL.FTZ R51, R150.reuse, R159 ;  /* 0x0000009f96337220 */ /* 0x040fe40000410000 */
[----:B------:R-:W-:Y:S01]  /*7db0*/  LDSM.16.MT88.4 R156, [R236+0x100] ;  /* 0x00010000ec9c783b */ /* 0x000fe20000004200 */
[C---:B------:R-:W-:Y:S02]  /*7dc0*/  FMUL.FTZ R22, R150.reuse, R174 ;  /* 0x000000ae96167220 */ /* 0x040fe40000410000 */
[C---:B------:R-:W-:Y:S02]  /*7dd0*/  FMUL.FTZ R23, R150.reuse, R175 ;  /* 0x000000af96177220 */ /* 0x040fe40000410000 */
[C---:B------:R-:W-:Y:S01]  /*7de0*/  FMUL.FTZ R54, R150.reuse, R170 ;  /* 0x000000aa96367220 */ /* 0x040fe20000410000 */
[----:B------:R3:W-:Y:S01]  /*7df0*/  MUFU.EX2 R174, R212 ;  /* 0x000000d400ae7308 */ /* 0x0007e20000000800 */
[----:B------:R-:W-:Y:S01]  /*7e00*/  FMUL.FTZ R55, R150, R171 ;  /* 0x000000ab96377220 */ /* 0x000fe20000410000 */
[----:B-1----:R-:W-:Y:S01]  /*7e10*/  FMNMX.FTZ R0, R2, R3, !PT ;  /* 0x0000000302007209 */ /* 0x002fe20007810000 */
[C---:B--2---:R-:W-:Y:S02]  /*7e20*/  FMUL.FTZ R8, R149.reuse, R180 ;  /* 0x000000b495087220 */ /* 0x044fe40000410000 */
[C---:B------:R-:W-:Y:S01]  /*7e30*/  FMUL.FTZ R12, R149.reuse, R184 ;  /* 0x000000b8950c7220 */ /* 0x040fe20000410000 */
[----:B------:R-:W-:Y:S01]  /*7e40*/  MOV R184, R19 ;  /* 0x0000001300b87202 */ /* 0x000fe20000000f00 */
[----:B------:R-:W1:Y:S01]  /*7e50*/  SHFL.BFLY PT, R2, R0, 0x1, 0x1f ;  /* 0x0c201f0000027f89 */ /* 0x000e6200000e0000 */
[C---:B------:R-:W-:Y:S02]  /*7e60*/  FMUL.FTZ R13, R149.reuse, R185 ;  /* 0x000000b9950d7220 */ /* 0x040fe40000410000 */
[----:B------:R-:W-:Y:S01]  /*7e70*/  MUFU.EX2 R175, R25 ;  /* 0x0000001900af7308 */ /* 0x000fe20000000800 */
[C---:B------:R-:W-:Y:S02]  /*7e80*/  FMUL.FTZ R36, R149.reuse, R192 ;  /* 0x000000c095247220 */ /* 0x040fe40000410000 */
[C---:B------:R-:W-:Y:S02]  /*7e90*/  FMUL.FTZ R37, R149.reuse, R193 ;  /* 0x000000c195257220 */ /* 0x040fe40000410000 */
[C---:B------:R-:W-:Y:S02]  /*7ea0*/  FMUL.FTZ R68, R149.reuse, R68 ;  /* 0x0000004495447220 */ /* 0x040fe40000410000 */
[C---:B------:R-:W-:Y:S02]  /*7eb0*/  FMUL.FTZ R69, R149.reuse, R69 ;  /* 0x0000004595457220 */ /* 0x040fe40000410000 */
[C---:B------:R-:W-:Y:S01]  /*7ec0*/  FMUL.FTZ R74, R150.reuse, R74 ;  /* 0x0000004a964a7220 */ /* 0x040fe20000410000 */
[----:B------:R2:W-:Y:S01]  /*7ed0*/  MUFU.EX2 R193, R211 ;  /* 0x000000d300c17308 */ /* 0x0005e20000000800 */
[C---:B------:R-:W-:Y:S02]  /*7ee0*/  FMUL.FTZ R75, R150.reuse, R75 ;  /* 0x0000004b964b7220 */ /* 0x040fe40000410000 */
[C---:B------:R-:W-:Y:S01]  /*7ef0*/  FMUL.FTZ R78, R150.reuse, R78 ;  /* 0x0000004e964e7220 */ /* 0x040fe20000410000 */
[----:B---3--:R-:W-:Y:S01]  /*7f00*/  MOV R212, R161 ;  /* 0x000000a100d47202 */ /* 0x008fe20000000f00 */
[----:B------:R-:W-:Y:S02]  /*7f10*/  FMUL.FTZ R79, R150, R79 ;  /* 0x0000004f964f7220 */ /* 0x000fe40000410000 */
[C---:B------:R-:W-:Y:S02]  /*7f20*/  FMUL.FTZ R80, R149.reuse, R80 ;  /* 0x0000005095507220 */ /* 0x040fe40000410000 */
[C---:B------:R-:W-:Y:S01]  /*7f30*/  FMUL.FTZ R81, R149.reuse, R81 ;  /* 0x0000005195517220 */ /* 0x040fe20000410000 */
[----:B------:R-:W-:Y:S01]  /*7f40*/  MUFU.EX2 R225, R225 ;  /* 0x000000e100e17308 */ /* 0x000fe20000000800 */
[C---:B------:R-:W-:Y:S01]  /*7f50*/  FMUL.FTZ R84, R149.reuse, R84 ;  /* 0x0000005495547220 */ /* 0x040fe20000410000 */
[----:B-1----:R-:W-:Y:S01]  /*7f60*/  FMNMX.FTZ R2, R0, R2, !PT ;  /* 0x0000000200027209 */ /* 0x002fe20007810000 */
[----:B------:R-:W-:Y:S02]  /*7f70*/  FMUL.FTZ R85, R149, R85 ;  /* 0x0000005595557220 */ /* 0x000fe40000410000 */
[----:B------:R-:W-:Y:S02]  /*7f80*/  FMUL.FTZ R90, R150, R90 ;  /* 0x0000005a965a7220 */ /* 0x000fe40000410000 */
[C---:B------:R-:W-:Y:S02]  /*7f90*/  FMUL.FTZ R3, R2.reuse, c[0x0][0x2d0] ;  /* 0x0000b40002037a20 */ /* 0x040fe40000410000 */
[----:B------:R-:W-:Y:S01]  /*7fa0*/  FADD.FTZ R0, -R2, R155 ;  /* 0x0000009b02007221 */ /* 0x000fe20000010100 */
[----:B------:R-:W-:Y:S01]  /*7fb0*/  MUFU.EX2 R220, R220 ;  /* 0x000000dc00dc7308 */ /* 0x000fe20000000800 */
[----:B------:R-:W-:Y:S02]  /*7fc0*/  FFMA.FTZ R10, R10, c[0x0][0x2d0], -R3 ;  /* 0x0000b4000a0a7a23 */ /* 0x000fe40000010803 */
[----:B------:R-:W-:Y:S01]  /*7fd0*/  FFMA.FTZ R155, R34, c[0x0][0x2d0], -R5 ;  /* 0x0000b400229b7a23 */ /* 0x000fe20000010805 */
[----:B--2---:R-:W-:Y:S01]  /*7fe0*/  MOV R211, R56 ;  /* 0x0000003800d37202 */ /* 0x004fe20000000f00 */
[--C-:B------:R-:W-:Y:S02]  /*7ff0*/  FFMA.FTZ R11, R11, c[0x0][0x2d0], -R3.reuse ;  /* 0x0000b4000b0b7a23 */ /* 0x100fe40000010803 */
[--C-:B------:R-:W-:Y:S02]  /*8000*/  FFMA.FTZ R15, R15, c[0x0][0x2d0], -R3.reuse ;  /* 0x0000b4000f0f7a23 */ /* 0x100fe40000010803 */
[----:B------:R-:W-:Y:S01]  /*8010*/  FMUL.FTZ R0, R0, c[0x0][0x2d0] ;  /* 0x0000b40000007a20 */ /* 0x000fe20000410000 */
[----:B------:R-:W1:Y:S01]  /*8020*/  MUFU.EX2 R32, R10 ;  /* 0x0000000a00207308 */ /* 0x000e620000000800 */
[--C-:B------:R-:W-:Y:S02]  /*8030*/  FFMA.FTZ R14, R14, c[0x0][0x2d0], -R3.reuse ;  /* 0x0000b4000e0e7a23 */ /* 0x100fe40000010803 */
[----:B------:R-:W-:Y:S02]  /*8040*/  FMUL.FTZ R5, R148, R177 ;  /* 0x000000b194057220 */ /* 0x000fe40000410000 */
        /* <DEDUP_REMOVED lines=10> */
[C---:B------:R-:W-:Y:S02]  /*80f0*/  FMUL.FTZ R107, R150.reuse, R107 ;  /* 0x0000006b966b7220 */ /* 0x040fe40000410000 */
[----:B------:R-:W-:Y:S01]  /*8100*/  FMUL.FTZ R110, R150, R110 ;  /* 0x0000006e966e7220 */ /* 0x000fe20000410000 */
[----:B-1----:R-:W-:Y:S01]  /*8110*/  MOV R41, R32 ;  /* 0x0000002000297202 */ /* 0x002fe20000000f00 */
[--C-:B------:R-:W-:Y:S01]  /*8120*/  FFMA.FTZ R10, R60, c[0x0][0x2d0], -R4.reuse ;  /* 0x0000b4003c0a7a23 */ /* 0x100fe20000010804 */
[----:B------:R-:W-:Y:S01]  /*8130*/  MOV R60, R232 ;  /* 0x000000e8003c7202 */ /* 0x000fe20000000f00 */
[--C-:B------:R-:W-:Y:S01]  /*8140*/  FFMA.FTZ R232, R61, c[0x0][0x2d0], -R4.reuse ;  /* 0x0000b4003de87a23 */ /* 0x100fe20000010804 */
[----:B------:R-:W-:Y:S01]  /*8150*/  MOV R61, R33 ;  /* 0x00000021003d7202 */ /* 0x000fe20000000f00 */
[----:B------:R-:W-:Y:S01]  /*8160*/  FMUL.FTZ R111, R150, R111 ;  /* 0x0000006f966f7220 */ /* 0x000fe20000410000 */
[----:B------:R-:W1:Y:S01]  /*8170*/  LDSM.16.MT88.4 R32, [R233+0x100] ;  /* 0x00010000e920783b */ /* 0x000e620000004200 */
[----:B------:R-:W3:Y:S01]  /*8180*/  MUFU.EX2 R18, R14 ;  /* 0x0000000e00127308 */ /* 0x000ee20000000800 */
[----:B------:R-:W-:Y:S01]  /*8190*/  FMUL.FTZ R112, R149, R112 ;  /* 0x0000007095707220 */ /* 0x000fe20000410000 */
[----:B--2---:R-:W-:Y:S01]  /*81a0*/  MOV R44, R9 ;  /* 0x00000009002c7202 */ /* 0x004fe20000000f00 */
[----:B------:R-:W-:Y:S01]  /*81b0*/  FFMA.FTZ R9, R57, c[0x0][0x2d0], -R4 ;  /* 0x0000b40039097a23 */ /* 0x000fe20000010804 */
[----:B------:R-:W-:Y:S01]  /*81c0*/  MOV R57, R16 ;  /* 0x0000001000397202 */ /* 0x000fe20000000f00 */
[C---:B------:R-:W-:Y:S01]  /*81d0*/  FMUL.FTZ R16, R148.reuse, R160 ;  /* 0x000000a094107220 */ /* 0x040fe20000410000 */
[----:B------:R-:W-:Y:S01]  /*81e0*/  MOV R160, R21 ;  /* 0x0000001500a07202 */ /* 0x000fe20000000f00 */
[----:B------:R-:W-:Y:S01]  /*81f0*/  FMUL.FTZ R4, R148, R176 ;  /* 0x000000b094047220 */ /* 0x000fe20000410000 */
[----:B------:R-:W-:Y:S02]  /*8200*/  F2FP.BF16.PACK_AB R176, R40, R206 ;  /* 0x000000ce28b0723e */ /* 0x000fe400000010ff */
[----:B------:R-:W2:Y:S01]  /*8210*/  MUFU.EX2 R0, R0 ;  /* 0x0000000000007308 */ /* 0x000ea20000000800 */
[----:B------:R-:W-:Y:S01]  /*8220*/  F2FP.BF16.PACK_AB R177, R56, R160 ;  /* 0x000000a038b1723e */ /* 0x000fe200000010ff */
[----:B------:R-:W-:Y:S01]  /*8230*/  FMUL.FTZ R21, R148, R173 ;  /* 0x000000ad94157220 */ /* 0x000fe20000410000 */
[----:B------:R-:W-:Y:S01]  /*8240*/  F2FP.BF16.PACK_AB R180, R161, R57 ;  /* 0x00000039a1b4723e */ /* 0x000fe200000010ff */
[C---:B------:R-:W-:Y:S01]  /*8250*/  FMUL.FTZ R113, R149.reuse, R113 ;  /* 0x0000007195717220 */ /* 0x040fe20000410000 */
[----:B------:R-:W-:Y:S01]  /*8260*/  MOV R169, R9 ;  /* 0x0000000900a97202 */ /* 0x000fe20000000f00 */
[C---:B------:R-:W-:Y:S01]  /*8270*/  FMUL.FTZ R9, R149.reuse, R181 ;  /* 0x000000b595097220 */ /* 0x040fe20000410000 */
[----:B------:R-:W-:Y:S01]  /*8280*/  F2FP.BF16.PACK_AB R181, R44, R41 ;  /* 0x000000292cb5723e */ /* 0x000fe200000010ff */
[C---:B------:R-:W-:Y:S01]  /*8290*/  FMUL.FTZ R116, R149.reuse, R116 ;  /* 0x0000007495747220 */ /* 0x040fe20000410000 */
[----:B------:R-:W-:Y:S01]  /*82a0*/  MOV R173, R10 ;  /* 0x0000000a00ad7202 */ /* 0x000fe20000000f00 */
[C---:B------:R-:W-:Y:S01]  /*82b0*/  FMUL.FTZ R117, R149.reuse, R117 ;  /* 0x0000007595757220 */ /* 0x040fe20000410000 */
[----:B------:R-:W3:Y:S01]  /*82c0*/  LDL.LU R56, [R1+0x1c] ;  /* 0x00001c0001387983 */ /* 0x000ee20000300800 */
[C---:B------:R-:W-:Y:S01]  /*82d0*/  FMUL.FTZ R122, R150.reuse, R122 ;  /* 0x0000007a967a7220 */ /* 0x040fe20000410000 */
[----:B------:R-:W-:Y:S01]  /*82e0*/  MUFU.EX2 R221, R221 ;  /* 0x000000dd00dd7308 */ /* 0x000fe20000000800 */
[----:B---3--:R-:W-:Y:S01]  /*82f0*/  MOV R185, R18 ;  /* 0x0000001200b97202 */ /* 0x008fe20000000f00 */
[C---:B------:R-:W-:Y:S02]  /*8300*/  FMUL.FTZ R123, R150.reuse, R123 ;  /* 0x0000007b967b7220 */ /* 0x040fe40000410000 */
[C---:B------:R-:W-:Y:S02]  /*8310*/  FMUL.FTZ R126, R150.reuse, R126 ;  /* 0x0000007e967e7220 */ /* 0x040fe40000410000 */
[----:B------:R-:W-:Y:S02]  /*8320*/  FMUL.FTZ R127, R150, R127 ;  /* 0x0000007f967f7220 */ /* 0x000fe40000410000 */
[C---:B------:R-:W-:Y:S02]  /*8330*/  FMUL.FTZ R128, R149.reuse, R128 ;  /* 0x0000008095807220 */ /* 0x040fe40000410000 */
[C---:B------:R-:W-:Y:S01]  /*8340*/  FMUL.FTZ R129, R149.reuse, R129 ;  /* 0x0000008195817220 */ /* 0x040fe20000410000 */
[----:B------:R-:W-:Y:S01]  /*8350*/  MUFU.EX2 R192, R155 ;  /* 0x0000009b00c07308 */ /* 0x000fe20000000800 */
[C---:B--2---:R-:W-:Y:S02]  /*8360*/  FMUL.FTZ R10, R0.reuse, R182 ;  /* 0x000000b6000a7220 */ /* 0x044fe40000410000 */
[C---:B------:R-:W-:Y:S01]  /*8370*/  FMUL.FTZ R14, R0.reuse, R186 ;  /* 0x000000ba000e7220 */ /* 0x040fe20000410000 */
[----:B------:R-:W-:Y:S01]  /*8380*/  MOV R186, R168 ;  /* 0x000000a800ba7202 */ /* 0x000fe20000000f00 */
[C---:B------:R-:W-:Y:S01]  /*8390*/  FMUL.FTZ R15, R0.reuse, R187 ;  /* 0x000000bb000f7220 */ /* 0x040fe20000410000 */
[----:B------:R-:W-:Y:S01]  /*83a0*/  MOV R187, R172 ;  /* 0x000000ac00bb7202 */ /* 0x000fe20000000f00 */
        /* <DEDUP_REMOVED lines=28> */
[C---:B------:R-:W-:Y:S02]  /*8570*/  FMUL.FTZ R139, R150.reuse, R139 ;  /* 0x0000008b968b7220 */ /* 0x040fe40000410000 */
[C---:B------:R-:W-:Y:S02]  /*8580*/  FMUL.FTZ R142, R150.reuse, R142 ;  /* 0x0000008e968e7220 */ /* 0x040fe40000410000 */
[----:B------:R-:W-:Y:S02]  /*8590*/  FMUL.FTZ R143, R150, R143 ;  /* 0x0000008f968f7220 */ /* 0x000fe40000410000 */
[C---:B------:R-:W-:Y:S01]  /*85a0*/  FMUL.FTZ R144, R149.reuse, R144 ;  /* 0x0000009095907220 */ /* 0x040fe20000410000 */
[----:B------:R-:W-:Y:S01]  /*85b0*/  MUFU.EX2 R227, R227 ;  /* 0x000000e300e37308 */ /* 0x000fe20000000800 */
[----:B------:R-:W-:Y:S02]  /*85c0*/  FMUL.FTZ R145, R149, R145 ;  /* 0x0000009195917220 */ /* 0x000fe40000410000 */
[C---:B------:R-:W-:Y:S02]  /*85d0*/  FMUL.FTZ R146, R0.reuse, R146 ;  /* 0x0000009200927220 */ /* 0x040fe40000410000 */
[----:B------:R-:W-:Y:S02]  /*85e0*/  FMUL.FTZ R147, R0, R147 ;  /* 0x0000009300937220 */ /* 0x000fe40000410000 */
[--C-:B------:R-:W-:Y:S02]  /*85f0*/  FFMA.FTZ R168, R58, c[0x0][0x2d0], -R3.reuse ;  /* 0x0000b4003aa87a23 */ /* 0x100fe40000010803 */
[--C-:B------:R-:W-:Y:S01]  /*8600*/  FFMA.FTZ R170, R62, c[0x0][0x2d0], -R3.reuse ;  /* 0x0000b4003eaa7a23 */ /* 0x100fe20000010803 */
[----:B------:R-:W-:Y:S01]  /*8610*/  MUFU.EX2 R228, R228 ;  /* 0x000000e400e47308 */ /* 0x000fe20000000800 */
[--C-:B------:R-:W-:Y:S02]  /*8620*/  FFMA.FTZ R26, R26, c[0x0][0x2d0], -R3.reuse ;  /* 0x0000b4001a1a7a23 */ /* 0x100fe40000010803 */
[--C-:B------:R-:W-:Y:S02]  /*8630*/  FFMA.FTZ R27, R27, c[0x0][0x2d0], -R3.reuse ;  /* 0x0000b4001b1b7a23 */ /* 0x100fe40000010803 */
[--C-:B------:R-:W-:Y:S02]  /*8640*/  FFMA.FTZ R30, R30, c[0x0][0x2d0], -R3.reuse ;  /* 0x0000b4001e1e7a23 */ /* 0x100fe40000010803 */
[--C-:B------:R-:W-:Y:S02]  /*8650*/  FFMA.FTZ R31, R31, c[0x0][0x2d0], -R3.reuse ;  /* 0x0000b4001f1f7a23 */ /* 0x100fe40000010803 */
[C---:B--2---:R-:W-:Y:S01]  /*8660*/  FMUL.FTZ R24, R149.reuse, R200 ;  /* 0x000000c895187220 */ /* 0x044fe20000410000 */
[----:B------:R-:W-:Y:S01]  /*8670*/  MOV R200, R61 ;  /* 0x0000003d00c87202 */ /* 0x000fe20000000f00 */
[----:B------:R2:W-:Y:S01]  /*8680*/  MUFU.EX2 R171, R26 ;  /* 0x0000001a00ab7308 */ /* 0x0005e20000000800 */
[----:B------:R-:W-:Y:S01]  /*8690*/  FMUL.FTZ R25, R149, R201 ;  /* 0x000000c995197220 */ /* 0x000fe20000410000 */
[----:B------:R-:W-:Y:S01]  /*86a0*/  MOV R201, R60 ;  /* 0x0000003c00c97202 */ /* 0x000fe20000000f00 */
[----:B------:R-:W-:Y:S07]  /*86b0*/  FFMA.FTZ R155, R46, c[0x0][0x2d0], -R3 ;  /* 0x0000b4002e9b7a23 */ /* 0x000fee0000010803 */
[----:B------:R1:W1:Y:S10]  /*86c0*/  MUFU.EX2 R194, R27 ;  /* 0x0000001b00c27308 */ /* 0x0002740000000800 */
[----:B------:R-:W-:Y:S01]  /*86d0*/  MUFU.EX2 R230, R230 ;  /* 0x000000e600e67308 */ /* 0x000fe20000000800 */
[C---:B--2---:R-:W-:Y:S01]  /*86e0*/  FMUL.FTZ R26, R0.reuse, R202 ;  /* 0x000000ca001a7220 */ /* 0x044fe20000410000 */
[----:B------:R-:W-:Y:S01]  /*86f0*/  MOV R202, R45 ;  /* 0x0000002d00ca7202 */ /* 0x000fe20000000f00 */
[----:B-1----:R-:W-:Y:S01]  /*8700*/  FMUL.FTZ R27, R0, R203 ;  /* 0x000000cb001b7220 */ /* 0x002fe20000410000 */
[----:B------:R-:W-:Y:S02]  /*8710*/  MOV R203, R44 ;  /* 0x0000002c00cb7202 */ /* 0x000fe40000000f00 */
[----:B---3--:R-:W-:Y:S01]  /*8720*/  F2FP.BF16.PACK_AB R44, R175, R172 ;  /* 0x000000acaf2c723e */ /* 0x008fe200000010ff */
[----:B------:R-:W-:Y:S01]  /*8730*/  FFMA.FTZ R165, R148, R7, R206 ;  /* 0x0000000794a57223 */ /* 0x000fe200000100ce */
[----:B------:R-:W-:Y:S01]  /*8740*/  MOV R148, R6 ;  /* 0x0000000600947202 */ /* 0x000fe20000000f00 */
[C---:B------:R-:W-:Y:S01]  /*8750*/  FMUL.FTZ R6, R150.reuse, R178 ;  /* 0x000000b296067220 */ /* 0x040fe20000410000 */
[----:B------:R-:W-:Y:S01]  /*8760*/  F2FP.BF16.PACK_AB R178, R19, R45 ;  /* 0x0000002d13b2723e */ /* 0x000fe200000010ff */
[----:B------:R-:W-:Y:S01]  /*8770*/  FMUL.FTZ R7, R150, R179 ;  /* 0x000000b396077220 */ /* 0x000fe20000410000 */
[----:B------:R-:W-:Y:S01]  /*8780*/  F2FP.BF16.PACK_AB R179, R164, R60 ;  /* 0x0000003ca4b3723e */ /* 0x000fe200000010ff */
[----:B------:R-:W-:Y:S01]  /*8790*/  FMUL.FTZ R19, R150, R163 ;  /* 0x000000a396137220 */ /* 0x000fe20000410000 */
[----:B------:R-:W-:Y:S01]  /*87a0*/  MOV R206, R11 ;  /* 0x0000000b00ce7202 */ /* 0x000fe20000000f00 */
[----:B------:R-:W-:Y:S01]  /*87b0*/  FMUL.FTZ R11, R0, R183 ;  /* 0x000000b7000b7220 */ /* 0x000fe20000410000 */
[----:B------:R-:W-:Y:S02]  /*87c0*/  F2FP.BF16.PACK_AB R182, R148, R61 ;  /* 0x0000003d94b6723e */ /* 0x000fe400000010ff */
[----:B------:R-:W-:Y:S01]  /*87d0*/  F2FP.BF16.PACK_AB R183, R206, R18 ;  /* 0x00000012ceb7723e */ /* 0x000fe200000010ff */
[-C--:B------:R-:W-:Y:S05]  /*87e0*/  HMMA.16816.F32.BF16 R4, R176, R32.reuse, R4 ;  /* 0x00000020b004723c */ /* 0x080fea0000041804 */
[----:B------:R-:W-:Y:S01]  /*87f0*/  FMUL.FTZ R18, R150, R162 ;  /* 0x000000a296127220 */ /* 0x000fe20000410000 */
[----:B------:R-:W-:Y:S02]  /*8800*/  F2FP.BF16.PACK_AB R45, R194, R171 ;  /* 0x000000abc22d723e */ /* 0x000fe400000010ff */
[C---:B------:R-:W-:Y:S07]  /*8810*/  HMMA.16816.F32.BF16 R8, R180.reuse, R32, R8 ;  /* 0x00000020b408723c */ /* 0x040fee0000041808 */
[C---:B------:R-:W-:Y:S01]  /*8820*/  FMUL.FTZ R32, R149.reuse, R188 ;  /* 0x000000bc95207220 */ /* 0x040fe20000410000 */
[-C--:B------:R-:W-:Y:S01]  /*8830*/  HMMA.16816.F32.BF16 R12, R180, R34.reuse, R12 ;  /* 0x00000022b40c723c */ /* 0x080fe2000004180c */
[----:B------:R1:W-:Y:S03]  /*8840*/  MUFU.EX2 R188, R210 ;  /* 0x000000d200bc7308 */ /* 0x0003e60000000800 */
[C---:B------:R-:W-:Y:S04]  /*8850*/  FMUL.FTZ R33, R149.reuse, R189 ;  /* 0x000000bd95217220 */ /* 0x040fe80000410000 */
[C---:B------:R-:W-:Y:S03]  /*8860*/  HMMA.16816.F32.BF16 R16, R176.reuse, R34, R16 ;  /* 0x00000022b010723c */ /* 0x040fe60000041810 */
[----:B------:R2:W-:Y:S04]  /*8870*/  MUFU.EX2 R189, R30 ;  /* 0x0000001e00bd7308 */ /* 0x0005e80000000800 */
[C---:B------:R-:W-:Y:S01]  /*8880*/  FMUL.FTZ R34, R0.reuse, R190 ;  /* 0x000000be00227220 */ /* 0x040fe20000410000 */
[-C--:B------:R-:W-:Y:S04]  /*8890*/  HMMA.16816.F32.BF16 R20, R176, R64.reuse, R20 ;  /* 0x00000040b014723c */ /* 0x080fe80000041814 */
[----:B------:R-:W-:Y:S01]  /*88a0*/  FMUL.FTZ R35, R0, R191 ;  /* 0x000000bf00237220 */ /* 0x000fe20000410000 */
[----:B------:R-:W3:Y:S01]  /*88b0*/  MUFU.EX2 R190, R208 ;  /* 0x000000d000be7308 */ /* 0x000ee20000000800 */
[----:B-1----:R-:W-:Y:S05]  /*88c0*/  MOV R210, R40 ;  /* 0x0000002800d27202 */ /* 0x002fea0000000f00 */
[C---:B------:R-:W-:Y:S01]  /*88d0*/  HMMA.16816.F32.BF16 R32, R180.reuse, R64, R32 ;  /* 0x00000040b420723c */ /* 0x040fe20000041820 */
[----:B------:R-:W4:Y:S03]  /*88e0*/  LDL.LU R40, [R1+0x18] ;  /* 0x0000180001287983 */ /* 0x000f260000300800 */
[----:B------:R-:W-:Y:S01]  /*88f0*/  FADD.FTZ R165, R210, R165 ;  /* 0x000000a5d2a57221 */ /* 0x000fe20000010000 */
[----:B------:R1:W1:Y:S02]  /*8900*/  MUFU.EX2 R191, R154 ;  /* 0x0000009a00bf7308 */ /* 0x0002640000000800 */
[C---:B------:R-:W-:Y:S01]  /*8910*/  FMUL.FTZ R64, R149.reuse, R196 ;  /* 0x000000c495407220 */ /* 0x040fe20000410000 */
[-C--:B------:R-:W-:Y:S04]  /*8920*/  HMMA.16816.F32.BF16 R36, R180, R66.reuse, R36 ;  /* 0x00000042b424723c */ /* 0x080fe80000041824 */
[----:B--2---:R-:W-:Y:S02]  /*8930*/  FMUL.FTZ R30, R150, R166 ;  /* 0x000000a6961e7220 */ /* 0x004fe40000410000 */
[----:B------:R-:W-:Y:S01]  /*8940*/  FMUL.FTZ R65, R149, R197 ;  /* 0x000000c595417220 */ /* 0x000fe20000410000 */
[----:B------:R2:W2:Y:S01]  /*8950*/  MUFU.EX2 R196, R31 ;  /* 0x0000001f00c47308 */ /* 0x0004a20000000800 */
[C---:B------:R-:W-:Y:S04]  /*8960*/  HMMA.16816.F32.BF16 R48, R176.reuse, R66, R48 ;  /* 0x00000042b030723c */ /* 0x040fe80000041830 */
[----:B---3--:R-:W-:Y:S02]  /*8970*/  F2FP.BF16.PACK_AB R46, R195, R190 ;  /* 0x000000bec32e723e */ /* 0x008fe400000010ff */
[----:B------:R-:W-:Y:S01]  /*8980*/  MOV R197, R185 ;  /* 0x000000b900c57202 */ /* 0x000fe20000000f00 */
[C---:B------:R-:W-:Y:S01]  /*8990*/  FMUL.FTZ R66, R0.reuse, R198 ;  /* 0x000000c600427220 */ /* 0x040fe20000410000 */
[-C--:B------:R-:W-:Y:S01]  /*89a0*/  HMMA.16816.F32.BF16 R52, R176, R156.reuse, R52 ;  /* 0x0000009cb034723c */ /* 0x080fe20000041834 */
[----:B------:R-:W-:Y:S03]  /*89b0*/  MUFU.EX2 R208, R170 ;  /* 0x000000aa00d07308 */ /* 0x000fe60000000800 */
[----:B------:R-:W-:Y:S01]  /*89c0*/  FMUL.FTZ R67, R0, R199 ;  /* 0x000000c700437220 */ /* 0x000fe20000410000 */
[----:B------:R-:W-:Y:S01]  /*89d0*/  MOV R185, R169 ;  /* 0x000000a900b97202 */ /* 0x000fe20000000f00 */
[--C-:B------:R-:W-:Y:S01]  /*89e0*/  FFMA.FTZ R169, R59, c[0x0][0x2d0], -R3.reuse ;  /* 0x0000b4003ba97a23 */ /* 0x100fe20000010803 */
[----:B------:R-:W-:Y:S01]  /*89f0*/  MOV R199, R164 ;  /* 0x000000a400c77202 */ /* 0x000fe20000000f00 */
[--C-:B-1----:R-:W-:Y:S01]  /*8a00*/  FFMA.FTZ R154, R43, c[0x0][0x2d0], -R3.reuse ;  /* 0x0000b4002b9a7a23 */ /* 0x102fe20000010803 */
[----:B------:R-:W-:Y:S02]  /*8a10*/  MOV R164, R173 ;  /* 0x000000ad00a47202 */ /* 0x000fe40000000f00 */
[C---:B------:R-:W-:Y:S01]  /*8a20*/  HMMA.16816.F32.BF16 R64, R180.reuse, R156, R64 ;  /* 0x0000009cb440723c */ /* 0x040fe20000041840 */
[----:B------:R1:W3:Y:S03]  /*8a30*/  MUFU.EX2 R173, R213 ;  /* 0x000000d500ad7308 */ /* 0x0002e60000000800 */
[----:B--2---:R-:W-:Y:S01]  /*8a40*/  FMUL.FTZ R31, R150, R167 ;  /* 0x000000a7961f7220 */ /* 0x004fe20000410000 */
[----:B------:R-:W-:Y:S02]  /*8a50*/  F2FP.BF16.PACK_AB R43, R191, R192 ;  /* 0x000000c0bf2b723e */ /* 0x000fe400000010ff */
[----:B------:R-:W-:Y:S01]  /*8a60*/  MOV R198, R184 ;  /* 0x000000b800c67202 */ /* 0x000fe20000000f00 */
[-C--:B------:R-:W-:Y:S04]  /*8a70*/  HMMA.16816.F32.BF16 R68, R180, R158.reuse, R68 ;  /* 0x0000009eb444723c */ /* 0x080fe80000041844 */
[----:B------:R-:W-:Y:S01]  /*8a80*/  MOV R184, R164 ;  /* 0x000000a400b87202 */ /* 0x000fe20000000f00 */
[--C-:B------:R-:W-:Y:S01]  /*8a90*/  FFMA.FTZ R164, R47, c[0x0][0x2d0], -R3.reuse ;  /* 0x0000b4002fa47a23 */ /* 0x100fe20000010803 */
[----:B------:R-:W-:Y:S02]  /*8aa0*/  F2FP.BF16.PACK_AB R47, R196, R189 ;  /* 0x000000bdc42f723e */ /* 0x000fe400000010ff */
[C---:B------:R-:W-:Y:S01]  /*8ab0*/  HMMA.16816.F32.BF16 R72, R176.reuse, R158, R72 ;  /* 0x0000009eb048723c */ /* 0x040fe20000041848 */
[----:B------:R-:W2:Y:S03]  /*8ac0*/  LDSM.16.MT88.4 R156, [R235+0x100] ;  /* 0x00010000eb9c783b */ /* 0x000ea60000004200 */
[----:B------:R-:W-:Y:S02]  /*8ad0*/  MOV R210, R197 ;  /* 0x000000c500d27202 */ /* 0x000fe40000000f00 */
[----:B------:R-:W-:Y:S01]  /*8ae0*/  MUFU.EX2 R197, R219 ;  /* 0x000000db00c57308 */ /* 0x000fe20000000800 */
[----:B-1----:R-:W-:Y:S01]  /*8af0*/  MOV R213, R148 ;  /* 0x0000009400d57202 */ /* 0x002fe20000000f00 */
[--C-:B------:R-:W-:Y:S01]  /*8b00*/  FFMA.FTZ R148, R42, c[0x0][0x2d0], -R3.reuse ;  /* 0x0000b4002a947a23 */ /* 0x100fe20000010803 */
[----:B------:R-:W-:Y:S03]  /*8b10*/  F2FP.BF16.PACK_AB R42, R188, R193 ;  /* 0x000000c1bc2a723e */ /* 0x000fe600000010ff */
[----:B------:R-:W-:Y:S02]  /*8b20*/  FFMA.FTZ R3, R63, c[0x0][0x2d0], -R3 ;  /* 0x0000b4003f037a23 */ /* 0x000fe40000010803 */
[----:B------:R-:W-:Y:S02]  /*8b30*/  LDSM.16.MT88.4 R60, [R236+0x900] ;  /* 0x00090000ec3c783b */ /* 0x000fe40000004200 */
[----:B------:R-:W-:Y:S10]  /*8b40*/  MUFU.EX2 R219, R155 ;  /* 0x0000009b00db7308 */ /* 0x000ff40000000800 */
[----:B------:R-:W1:Y:S01]  /*8b50*/  MUFU.EX2 R155, R3 ;  /* 0x00000003009b7308 */ /* 0x000e620000000800 */
[-C--:B--2---:R-:W-:Y:S03]  /*8b60*/  HMMA.16816.F32.BF16 R76, R176, R156.reuse, R76 ;  /* 0x0000009cb04c723c */ /* 0x084fe6000004184c */
[----:B------:R-:W-:Y:S02]  /*8b70*/  FFMA.FTZ R149, R149, R56, R57 ;  /* 0x0000003895957223 */ /* 0x000fe40000010039 */
[----:B------:R-:W-:Y:S02]  /*8b80*/  LDSM.16.MT88.4 R56, [R234+0x900] ;  /* 0x00090000ea38783b */ /* 0x000fe40000004200 */
[----:B------:R-:W-:Y:S01]  /*8b90*/  FADD.FTZ R149, R212, R149 ;  /* 0x00000095d4957221 */ /* 0x000fe20000010000 */
[C---:B------:R-:W-:Y:S04]  /*8ba0*/  HMMA.16816.F32.BF16 R80, R180.reuse, R156, R80 ;  /* 0x0000009cb450723c */ /* 0x040fe80000041850 */
[----:B------:R-:W-:Y:S02]  /*8bb0*/  MOV R212, R199 ;  /* 0x000000c700d47202 */ /* 0x000fe40000000f00 */
[----:B------:R-:W-:Y:S02]  /*8bc0*/  MUFU.EX2 R199, R218 ;  /* 0x000000da00c77308 */ /* 0x000fe40000000800 */
[-C--:B------:R-:W-:Y:S08]  /*8bd0*/  HMMA.16816.F32.BF16 R84, R180, R158.reuse, R84 ;  /* 0x0000009eb454723c */ /* 0x080ff00000041854 */
[C---:B------:R-:W-:Y:S01]  /*8be0*/  HMMA.16816.F32.BF16 R88, R176.reuse, R158, R88 ;  /* 0x0000009eb058723c */ /* 0x040fe20000041858 */
[----:B------:R-:W2:Y:S01]  /*8bf0*/  LDSM.16.MT88.4 R156, [R233+0x2100] ;  /* 0x00210000e99c783b */ /* 0x000ea20000004200 */
[----:B------:R-:W-:Y:S06]  /*8c00*/  MUFU.EX2 R218, R164 ;  /* 0x000000a400da7308 */ /* 0x000fec0000000800 */
[-C--:B--2---:R-:W-:Y:S08]  /*8c10*/  HMMA.16816.F32.BF16 R92, R176, R156.reuse, R92 ;  /* 0x0000009cb05c723c */ /* 0x084ff0000004185c */
[C---:B------:R-:W-:Y:S08]  /*8c20*/  HMMA.16816.F32.BF16 R96, R180.reuse, R156, R96 ;  /* 0x0000009cb460723c */ /* 0x040ff00000041860 */
[-C--:B------:R-:W-:Y:S08]  /*8c30*/  HMMA.16816.F32.BF16 R100, R180, R158.reuse, R100 ;  /* 0x0000009eb464723c */ /* 0x080ff00000041864 */
[C---:B------:R-:W-:Y:S01]  /*8c40*/  HMMA.16816.F32.BF16 R104, R176.reuse, R158, R104 ;  /* 0x0000009eb068723c */ /* 0x040fe20000041868 */
[----:B------:R-:W2:Y:S07]  /*8c50*/  LDSM.16.MT88.4 R156, [R234+0x2100] ;  /* 0x00210000ea9c783b */ /* 0x000eae0000004200 */
[-C--:B--2---:R-:W-:Y:S08]  /*8c60*/  HMMA.16816.F32.BF16 R108, R176, R156.reuse, R108 ;  /* 0x0000009cb06c723c */ /* 0x084ff0000004186c */
[C---:B------:R-:W-:Y:S08]  /*8c70*/  HMMA.16816.F32.BF16 R112, R180.reuse, R156, R112 ;  /* 0x0000009cb470723c */ /* 0x040ff00000041870 */
[-C--:B------:R-:W-:Y:S08]  /*8c80*/  HMMA.16816.F32.BF16 R116, R180, R158.reuse, R116 ;  /* 0x0000009eb474723c */ /* 0x080ff00000041874 */
[C---:B------:R-:W-:Y:S01]  /*8c90*/  HMMA.16816.F32.BF16 R120, R176.reuse, R158, R120 ;  /* 0x0000009eb078723c */ /* 0x040fe20000041878 */
[----:B------:R-:W2:Y:S07]  /*8ca0*/  LDSM.16.MT88.4 R156, [R236+0x2100] ;  /* 0x00210000ec9c783b */ /* 0x000eae0000004200 */
[-C--:B--2---:R-:W-:Y:S08]  /*8cb0*/  HMMA.16816.F32.BF16 R124, R176, R156.reuse, R124 ;  /* 0x0000009cb07c723c */ /* 0x084ff0000004187c */
[C---:B------:R-:W-:Y:S04]  /*8cc0*/  HMMA.16816.F32.BF16 R128, R180.reuse, R156, R128 ;  /* 0x0000009cb480723c */ /* 0x040fe80000041880 */
[----:B----4-:R-:W-:Y:S01]  /*8cd0*/  FFMA.FTZ R0, R0, R40, R41 ;  /* 0x0000002800007223 */ /* 0x010fe20000010029 */
[----:B------:R-:W-:Y:S03]  /*8ce0*/  F2FP.BF16.PACK_AB R41, R205, R207 ;  /* 0x000000cfcd29723e */ /* 0x000fe600000010ff */
[-C--:B------:R-:W-:Y:S04]  /*8cf0*/  HMMA.16816.F32.BF16 R132, R180, R158.reuse, R132 ;  /* 0x0000009eb484723c */ /* 0x080fe80000041884 */
[----:B---3--:R-:W-:Y:S01]  /*8d00*/  F2FP.BF16.PACK_AB R40, R174, R173 ;  /* 0x000000adae28723e */ /* 0x008fe200000010ff */
[----:B------:R-:W-:Y:S01]  /*8d10*/  FADD.FTZ R0, R203, R0 ;  /* 0x00000000cb007221 */ /* 0x000fe20000010000 */
[----:B-1----:R-:W-:Y:S02]  /*8d20*/  F2FP.BF16.PACK_AB R203, R155, R208 ;  /* 0x000000d09bcb723e */ /* 0x002fe400000010ff */
[C---:B------:R-:W-:Y:S01]  /*8d30*/  HMMA.16816.F32.BF16 R136, R176.reuse, R158, R136 ;  /* 0x0000009eb088723c */ /* 0x040fe20000041888 */
[----:B------:R-:W1:Y:S03]  /*8d40*/  LDSM.16.MT88.4 R156, [R235+0x2100] ;  /* 0x00210000eb9c783b */ /* 0x000e660000004200 */
[----:B------:R-:W-:Y:S02]  /*8d50*/  FADD.FTZ R0, R210, R0 ;  /* 0x00000000d2007221 */ /* 0x000fe40000010000 */
[----:B------:R-:W-:Y:S02]  /*8d60*/  MUFU.EX2 R210, R184 ;  /* 0x000000b800d27308 */ /* 0x000fe40000000800 */
[-C--:B-1----:R-:W-:Y:S08]  /*8d70*/  HMMA.16816.F32.BF16 R140, R176, R156.reuse, R140 ;  /* 0x0000009cb08c723c */ /* 0x082ff0000004188c */
[C---:B------:R-:W-:Y:S01]  /*8d80*/  HMMA.16816.F32.BF16 R144, R180.reuse, R156, R144 ;  /* 0x0000009cb490723c */ /* 0x040fe20000041890 */
[----:B------:R-:W2:Y:S04]  /*8d90*/  LDL.LU R157, [R1+0x20] ;  /* 0x00002000019d7983 */ /* 0x000ea80000300800 */
[----:B------:R1:W5:Y:S02]  /*8da0*/  LDL.LU R232, [R1+0x48] ;  /* 0x0000480001e87983 */ /* 0x0003640000300800 */
[----:B------:R-:W-:Y:S01]  /*8db0*/  MOV R156, R160 ;  /* 0x000000a0009c7202 */ /* 0x000fe20000000f00 */
[-C--:B------:R-:W-:Y:S01]  /*8dc0*/  HMMA.16816.F32.BF16 R24, R180, R158.reuse, R24 ;  /* 0x0000009eb418723c */ /* 0x080fe20000041818 */
[----:B------:R-:W3:Y:S01]  /*8dd0*/  LDSM.16.MT88.4 R160, [R233+0x900] ;  /* 0x00090000e9a0783b */ /* 0x000ee20000004200 */
[----:B------:R-:W-:Y:S06]  /*8de0*/  MUFU.EX2 R180, R223 ;  /* 0x000000df00b47308 */ /* 0x000fec0000000800 */
[----:B------:R-:W-:Y:S04]  /*8df0*/  HMMA.16816.F32.BF16 R28, R176, R158, R28 ;  /* 0x0000009eb01c723c */ /* 0x000fe8000004181c */
[----:B------:R-:W-:Y:S10]  /*8e00*/  MUFU.EX2 R176, R222 ;  /* 0x000000de00b07308 */ /* 0x000ff40000000800 */
[----:B------:R-:W4:Y:S10]  /*8e10*/  MUFU.EX2 R179, R217 ;  /* 0x000000d900b37308 */ /* 0x000f340000000800 */
[----:B------:R-:W-:Y:S01]  /*8e20*/  MUFU.EX2 R217, R204 ;  /* 0x000000cc00d97308 */ /* 0x000fe20000000800 */
[-C--:B---3--:R-:W-:Y:S09]  /*8e30*/  HMMA.16816.F32.BF16 R4, R40, R160.reuse, R4 ;  /* 0x000000a02804723c */ /* 0x088ff20000041804 */
[----:B------:R-:W3:Y:S03]  /*8e40*/  MUFU.EX2 R177, R216 ;  /* 0x000000d800b17308 */ /* 0x000ee60000000800 */
[----:B----4-:R-:W-:Y:S01]  /*8e50*/  MOV R170, R179 ;  /* 0x000000b300aa7202 */ /* 0x010fe20000000f00 */
[C---:B------:R-:W-:Y:S06]  /*8e60*/  HMMA.16816.F32.BF16 R8, R44.reuse, R160, R8 ;  /* 0x000000a02c08723c */ /* 0x040fec0000041808 */
[----:B------:R-:W-:Y:S02]  /*8e70*/  MUFU.EX2 R178, R214 ;  /* 0x000000d600b27308 */ /* 0x000fe40000000800 */
[-C--:B------:R-:W-:Y:S08]  /*8e80*/  HMMA.16816.F32.BF16 R12, R44, R162.reuse, R12 ;  /* 0x000000a22c0c723c */ /* 0x080ff0000004180c */
[----:B------:R-:W-:Y:S01]  /*8e90*/  MUFU.EX2 R223, R148 ;  /* 0x0000009400df7308 */ /* 0x000fe20000000800 */
[C---:B------:R-:W-:Y:S01]  /*8ea0*/  HMMA.16816.F32.BF16 R16, R40.reuse, R162, R16 ;  /* 0x000000a22810723c */ /* 0x040fe20000041810 */
[----:B------:R-:W-:Y:S08]  /*8eb0*/  LDSM.16.MT88.4 R160, [R233+0x3100] ;  /* 0x00310000e9a0783b */ /* 0x000ff00000004200 */
[----:B------:R-:W-:Y:S01]  /*8ec0*/  MUFU.EX2 R222, R154 ;  /* 0x0000009a00de7308 */ /* 0x000fe20000000800 */
[-C--:B------:R-:W-:Y:S08]  /*8ed0*/  HMMA.16816.F32.BF16 R20, R40, R56.reuse, R20 ;  /* 0x000000382814723c */ /* 0x080ff00000041814 */
[C---:B------:R-:W-:Y:S01]  /*8ee0*/  HMMA.16816.F32.BF16 R32, R44.reuse, R56, R32 ;  /* 0x000000382c20723c */ /* 0x040fe20000041820 */
[----:B------:R3:W-:Y:S07]  /*8ef0*/  MUFU.EX2 R216, R231 ;  /* 0x000000e700d87308 */ /* 0x0007ee0000000800 */
[-C--:B------:R-:W-:Y:S03]  /*8f00*/  HMMA.16816.F32.BF16 R36, R44, R58.reuse, R36 ;  /* 0x0000003a2c24723c */ /* 0x080fe60000041824 */
[----:B------:R-:W-:Y:S05]  /*8f10*/  MUFU.EX2 R214, R186 ;  /* 0x000000ba00d67308 */ /* 0x000fea0000000800 */
[C---:B------:R-:W-:Y:S01]  /*8f20*/  HMMA.16816.F32.BF16 R48, R40.reuse, R58, R48 ;  /* 0x0000003a2830723c */ /* 0x040fe20000041830 */
[----:B------:R-:W-:Y:S07]  /*8f30*/  LDSM.16.MT88.4 R56, [R233+0x2900] ;  /* 0x00290000e938783b */ /* 0x000fee0000004200 */
[-C--:B------:R-:W-:Y:S04]  /*8f40*/  HMMA.16816.F32.BF16 R52, R40, R60.reuse, R52 ;  /* 0x0000003c2834723c */ /* 0x080fe80000041834 */
[----:B---3--:R-:W-:Y:S04]  /*8f50*/  MOV R231, R177 ;  /* 0x000000b100e77202 */ /* 0x008fe80000000f00 */
[C---:B------:R-:W-:Y:S08]  /*8f60*/  HMMA.16816.F32.BF16 R64, R44.reuse, R60, R64 ;  /* 0x0000003c2c40723c */ /* 0x040ff00000041840 */
[-C--:B------:R-:W-:Y:S08]  /*8f70*/  HMMA.16816.F32.BF16 R68, R44, R62.reuse, R68 ;  /* 0x0000003e2c44723c */ /* 0x080ff00000041844 */
[C---:B------:R-:W-:Y:S01]  /*8f80*/  HMMA.16816.F32.BF16 R72, R40.reuse, R62, R72 ;  /* 0x0000003e2848723c */ /* 0x040fe20000041848 */
[----:B------:R-:W-:Y:S03]  /*8f90*/  LDSM.16.MT88.4 R60, [R234+0x2900] ;  /* 0x00290000ea3c783b */ /* 0x000fe60000004200 */
[----:B--2---:R-:W-:Y:S05]  /*8fa0*/  FFMA.FTZ R150, R150, R157, R156 ;  /* 0x0000009d96967223 */ /* 0x004fea000001009c */
[----:B------:R-:W2:Y:S03]  /*8fb0*/  LDSM.16.MT88.4 R156, [R235+0x900] ;  /* 0x00090000eb9c783b */ /* 0x000ea60000004200 */
[----:B------:R-:W-:Y:S01]  /*8fc0*/  FADD.FTZ R150, R211, R150 ;  /* 0x00000096d3967221 */ /* 0x000fe20000010000 */
[----:B------:R-:W-:Y:S02]  /*8fd0*/  MOV R211, R198 ;  /* 0x000000c600d37202 */ /* 0x000fe40000000f00 */
[----:B------:R-:W3:Y:S10]  /*8fe0*/  MUFU.EX2 R198, R224 ;  /* 0x000000e000c67308 */ /* 0x000ef40000000800 */
[----:B------:R-:W4:Y:S10]  /*8ff0*/  MUFU.EX2 R224, R215 ;  /* 0x000000d700e07308 */ /* 0x000f340000000800 */
[----:B------:R-:W-:Y:S01]  /*9000*/  MUFU.EX2 R215, R187 ;  /* 0x000000bb00d77308 */ /* 0x000fe20000000800 */
[-C--:B--2---:R-:W-:Y:S08]  /*9010*/  HMMA.16816.F32.BF16 R76, R40, R156.reuse, R76 ;  /* 0x0000009c284c723c */ /* 0x084ff0000004184c */
[C---:B------:R-:W-:Y:S08]  /*9020*/  HMMA.16816.F32.BF16 R80, R44.reuse, R156, R80 ;  /* 0x0000009c2c50723c */ /* 0x040ff00000041850 */
[-C--:B------:R-:W-:Y:S08]  /*9030*/  HMMA.16816.F32.BF16 R84, R44, R158.reuse, R84 ;  /* 0x0000009e2c54723c */ /* 0x080ff00000041854 */
[C---:B------:R-:W-:Y:S01]  /*9040*/  HMMA.16816.F32.BF16 R88, R40.reuse, R158, R88 ;  /* 0x0000009e2858723c */ /* 0x040fe20000041858 */
[----:B------:R-:W2:Y:S07]  /*9050*/  LDSM.16.MT88.4 R156, [R236+0x2900] ;  /* 0x00290000ec9c783b */ /* 0x000eae0000004200 */
[-C--:B------:R-:W-:Y:S08]  /*9060*/  HMMA.16816.F32.BF16 R92, R40, R56.reuse, R92 ;  /* 0x00000038285c723c */ /* 0x080ff0000004185c */
[C---:B------:R-:W-:Y:S08]  /*9070*/  HMMA.16816.F32.BF16 R96, R44.reuse, R56, R96 ;  /* 0x000000382c60723c */ /* 0x040ff00000041860 */
[-C--:B------:R-:W-:Y:S08]  /*9080*/  HMMA.16816.F32.BF16 R100, R44, R58.reuse, R100 ;  /* 0x0000003a2c64723c */ /* 0x080ff00000041864 */
[C---:B------:R-:W-:Y:S01]  /*9090*/  HMMA.16816.F32.BF16 R104, R40.reuse, R58, R104 ;  /* 0x0000003a2868723c */ /* 0x040fe20000041868 */
[----:B------:R-:W1:Y:S07]  /*90a0*/  LDSM.16.MT88.4 R56, [R235+0x2900] ;  /* 0x00290000eb38783b */ /* 0x000e6e0000004200 */
[-C--:B------:R-:W-:Y:S08]  /*90b0*/  HMMA.16816.F32.BF16 R108, R40, R60.reuse, R108 ;  /* 0x0000003c286c723c */ /* 0x080ff0000004186c */
[C---:B------:R-:W-:Y:S08]  /*90c0*/  HMMA.16816.F32.BF16 R112, R44.reuse, R60, R112 ;  /* 0x0000003c2c70723c */ /* 0x040ff00000041870 */
[-C--:B------:R-:W-:Y:S08]  /*90d0*/  HMMA.16816.F32.BF16 R116, R44, R62.reuse, R116 ;  /* 0x0000003e2c74723c */ /* 0x080ff00000041874 */
[C---:B------:R-:W-:Y:S01]  /*90e0*/  HMMA.16816.F32.BF16 R120, R40.reuse, R62, R120 ;  /* 0x0000003e2878723c */ /* 0x040fe20000041878 */
[----:B------:R-:W3:Y:S07]  /*90f0*/  LDSM.16.MT88.4 R60, [R233+0x1100] ;  /* 0x00110000e93c783b */ /* 0x000eee0000004200 */
[-C--:B--2---:R-:W-:Y:S08]  /*9100*/  HMMA.16816.F32.BF16 R124, R40, R156.reuse, R124 ;  /* 0x0000009c287c723c */ /* 0x084ff0000004187c */
[C---:B------:R-:W-:Y:S08]  /*9110*/  HMMA.16816.F32.BF16 R128, R44.reuse, R156, R128 ;  /* 0x0000009c2c80723c */ /* 0x040ff00000041880 */
[-C--:B------:R-:W-:Y:S08]  /*9120*/  HMMA.16816.F32.BF16 R132, R44, R158.reuse, R132 ;  /* 0x0000009e2c84723c */ /* 0x080ff00000041884 */
[C---:B------:R-:W-:Y:S01]  /*9130*/  HMMA.16816.F32.BF16 R136, R40.reuse, R158, R136 ;  /* 0x0000009e2888723c */ /* 0x040fe20000041888 */
[----:B------:R-:W2:Y:S07]  /*9140*/  LDSM.16.MT88.4 R156, [R234+0x1100] ;  /* 0x00110000ea9c783b */ /* 0x000eae0000004200 */
[-C--:B-1----:R-:W-:Y:S08]  /*9150*/  HMMA.16816.F32.BF16 R140, R40, R56.reuse, R140 ;  /* 0x00000038288c723c */ /* 0x082ff0000004188c */
[C---:B------:R-:W-:Y:S08]  /*9160*/  HMMA.16816.F32.BF16 R144, R44.reuse, R56, R144 ;  /* 0x000000382c90723c */ /* 0x040ff00000041890 */
[-C--:B------:R-:W-:Y:S07]  /*9170*/  HMMA.16816.F32.BF16 R24, R44, R58.reuse, R24 ;  /* 0x0000003a2c18723c */ /* 0x080fee0000041818 */
[----:B------:R-:W-:Y:S01]  /*9180*/  FADD.FTZ R44, R202, R165 ;  /* 0x000000a5ca2c7221 */ /* 0x000fe20000010000 */
[----:B------:R-:W-:Y:S01]  /*9190*/  HMMA.16816.F32.BF16 R28, R40, R58, R28 ;  /* 0x0000003a281c723c */ /* 0x000fe2000004181c */
[----:B------:R-:W1:Y:S03]  /*91a0*/  LDSM.16.MT88.4 R56, [R236+0x1100] ;  /* 0x00110000ec38783b */ /* 0x000e660000004200 */
[----:B------:R-:W-:Y:S01]  /*91b0*/  FADD.FTZ R46, R201, R150 ;  /* 0x00000096c92e7221 */ /* 0x000fe20000010000 */
[----:B------:R-:W-:Y:S01]  /*91c0*/  F2FP.BF16.PACK_AB R47, R218, R219 ;  /* 0x000000dbda2f723e */ /* 0x000fe200000010ff */
[----:B------:R-:W-:Y:S01]  /*91d0*/  FADD.FTZ R45, R200, R149 ;  /* 0x00000095c82d7221 */ /* 0x000fe20000010000 */
[----:B---3--:R-:W-:Y:S01]  /*91e0*/  F2FP.BF16.PACK_AB R40, R198, R225 ;  /* 0x000000e1c628723e */ /* 0x008fe200000010ff */
[----:B------:R-:W-:Y:S01]  /*91f0*/  FADD.FTZ R150, R211, R44 ;  /* 0x0000002cd3967221 */ /* 0x000fe20000010000 */
[----:B------:R-:W-:Y:S01]  /*9200*/  F2FP.BF16.PACK_AB R41, R199, R197 ;  /* 0x000000c5c729723e */ /* 0x000fe200000010ff */
[----:B------:R-:W-:Y:S01]  /*9210*/  LDSM.16.MT88.4 R164, [R234+0x3100] ;  /* 0x00310000eaa4783b */ /* 0x000fe20000004200 */
[----:B------:R3:W-:Y:S01]  /*9220*/  MUFU.EX2 R211, R169 ;  /* 0x000000a900d37308 */ /* 0x0007e20000000800 */
[----:B------:R-:W-:Y:S01]  /*9230*/  F2FP.BF16.PACK_AB R42, R176, R180 ;  /* 0x000000b4b02a723e */ /* 0x000fe200000010ff */
[----:B------:R-:W-:Y:S01]  /*9240*/  FADD.FTZ R149, R212, R46 ;  /* 0x0000002ed4957221 */ /* 0x000fe20000010000 */
[----:B------:R-:W-:Y:S01]  /*9250*/  F2FP.BF16.PACK_AB R43, R177, R179 ;  /* 0x000000b3b12b723e */ /* 0x000fe200000010ff */
[----:B------:R-:W-:Y:S01]  /*9260*/  FADD.FTZ R148, R213, R45 ;  /* 0x0000002dd5947221 */ /* 0x000fe20000010000 */
[----:B----4-:R-:W-:Y:S01]  /*9270*/  F2FP.BF16.PACK_AB R44, R178, R224 ;  /* 0x000000e0b22c723e */ /* 0x010fe200000010ff */
[----:B------:R-:W-:Y:S01]  /*9280*/  FADD.FTZ R3, R173, R150 ;  /* 0x00000096ad037221 */ /* 0x000fe20000010000 */
[----:B------:R-:W-:Y:S02]  /*9290*/  F2FP.BF16.PACK_AB R45, R222, R223 ;  /* 0x000000dfde2d723e */ /* 0x000fe400000010ff */
[----:B------:R-:W-:Y:S01]  /*92a0*/  F2FP.BF16.PACK_AB R46, R221, R220 ;  /* 0x000000dcdd2e723e */ /* 0x000fe200000010ff */
[-C--:B------:R-:W-:Y:S01]  /*92b0*/  HMMA.16816.F32.BF16 R4, R40, R60.reuse, R4 ;  /* 0x0000003c2804723c */ /* 0x080fe20000041804 */
[----:B------:R4:W1:Y:S02]  /*92c0*/  MUFU.EX2 R212, R168 ;  /* 0x000000a800d47308 */ /* 0x0008640000000800 */
[----:B------:R-:W-:Y:S01]  /*92d0*/  MOV R173, R176 ;  /* 0x000000b000ad7202 */ /* 0x000fe20000000f00 */
[----:B------:R-:W-:Y:S01]  /*92e0*/  FADD.FTZ R150, R174, R3 ;  /* 0x00000003ae967221 */ /* 0x000fe20000010000 */
[----:B------:R-:W-:Y:S02]  /*92f0*/  F2FP.BF16.PACK_AB R202, R209, R210 ;  /* 0x000000d2d1ca723e */ /* 0x000fe400000010ff */
[----:B------:R-:W-:Y:S01]  /*9300*/  MOV R3, R194 ;  /* 0x000000c200037202 */ /* 0x000fe20000000f00 */
[C---:B------:R-:W-:Y:S03]  /*9310*/  HMMA.16816.F32.BF16 R8, R44.reuse, R60, R8 ;  /* 0x0000003c2c08723c */ /* 0x040fe60000041808 */
[----:B------:R-:W2:Y:S01]  /*9320*/  MUFU.EX2 R213, R185 ;  /* 0x000000b900d57308 */ /* 0x000ea20000000800 */
[----:B---3--:R-:W-:Y:S04]  /*9330*/  MOV R169, R180 ;  /* 0x000000b400a97202 */ /* 0x008fe80000000f00 */
[-C--:B------:R-:W-:Y:S08]  /*9340*/  HMMA.16816.F32.BF16 R12, R44, R62.reuse, R12 ;  /* 0x0000003e2c0c723c */ /* 0x080ff0000004180c */
[C---:B------:R-:W-:Y:S01]  /*9350*/  HMMA.16816.F32.BF16 R16, R40.reuse, R62, R16 ;  /* 0x0000003e2810723c */ /* 0x040fe20000041810 */
[----:B------:R-:W3:Y:S03]  /*9360*/  LDSM.16.MT88.4 R60, [R235+0x1100] ;  /* 0x00110000eb3c783b */ /* 0x000ee60000004200 */
[----:B----4-:R-:W-:Y:S02]  /*9370*/  MOV R168, R178 ;  /* 0x000000b200a87202 */ /* 0x010fe40000000f00 */
[----:B-1----:R-:W-:Y:S02]  /*9380*/  F2FP.BF16.PACK_AB R201, R211, R212 ;  /* 0x000000d4d3c9723e */ /* 0x002fe400000010ff */
[-C--:B--2---:R-:W-:Y:S04]  /*9390*/  HMMA.16816.F32.BF16 R20, R40, R156.reuse, R20 ;  /* 0x0000009c2814723c */ /* 0x084fe80000041814 */
[----:B------:R-:W-:Y:S04]  /*93a0*/  F2FP.BF16.PACK_AB R200, R213, R214 ;  /* 0x000000d6d5c8723e */ /* 0x000fe800000010ff */
        /* <DEDUP_REMOVED lines=8> */
[----:B------:R-:W2:Y:S07]  /*9430*/  LDSM.16.MT88.4 R56, [R235+0x3100] ;  /* 0x00310000eb38783b */ /* 0x000eae0000004200 */
[-C--:B---3--:R-:W-:Y:S08]  /*9440*/  HMMA.16816.F32.BF16 R76, R40, R60.reuse, R76 ;  /* 0x0000003c284c723c */ /* 0x088ff0000004184c */
[C---:B------:R-:W-:Y:S08]  /*9450*/  HMMA.16816.F32.BF16 R80, R44.reuse, R60, R80 ;  /* 0x0000003c2c50723c */ /* 0x040ff00000041850 */
[-C--:B------:R-:W-:Y:S08]  /*9460*/  HMMA.16816.F32.BF16 R84, R44, R62.reuse, R84 ;  /* 0x0000003e2c54723c */ /* 0x080ff00000041854 */
[C---:B------:R-:W-:Y:S01]  /*9470*/  HMMA.16816.F32.BF16 R88, R40.reuse, R62, R88 ;  /* 0x0000003e2858723c */ /* 0x040fe20000041858 */
[----:B------:R-:W-:Y:S07]  /*9480*/  LDSM.16.MT88.4 R60, [R235+0x1900] ;  /* 0x00190000eb3c783b */ /* 0x000fee0000004200 */
[-C--:B------:R-:W-:Y:S08]  /*9490*/  HMMA.16816.F32.BF16 R92, R40, R160.reuse, R92 ;  /* 0x000000a0285c723c */ /* 0x080ff0000004185c */
[C---:B------:R-:W-:Y:S08]  /*94a0*/  HMMA.16816.F32.BF16 R96, R44.reuse, R160, R96 ;  /* 0x000000a02c60723c */ /* 0x040ff00000041860 */
[-C--:B------:R-:W-:Y:S08]  /*94b0*/  HMMA.16816.F32.BF16 R100, R44, R162.reuse, R100 ;  /* 0x000000a22c64723c */ /* 0x080ff00000041864 */
[C---:B------:R-:W-:Y:S01]  /*94c0*/  HMMA.16816.F32.BF16 R104, R40.reuse, R162, R104 ;  /* 0x000000a22868723c */ /* 0x040fe20000041868 */
[----:B------:R-:W3:Y:S07]  /*94d0*/  LDSM.16.MT88.4 R160, [R233+0x1900] ;  /* 0x00190000e9a0783b */ /* 0x000eee0000004200 */
[-C--:B------:R-:W-:Y:S08]  /*94e0*/  HMMA.16816.F32.BF16 R108, R40, R164.reuse, R108 ;  /* 0x000000a4286c723c */ /* 0x080ff0000004186c */
[C---:B------:R-:W-:Y:S07]  /*94f0*/  HMMA.16816.F32.BF16 R112, R44.reuse, R164, R112 ;  /* 0x000000a42c70723c */ /* 0x040fee0000041870 */
[----:B------:R-:W-:Y:S01]  /*9500*/  F2FP.BF16.PACK_AB R164, R229, R226 ;  /* 0x000000e2e5a4723e */ /* 0x000fe200000010ff */
[-C--:B------:R-:W-:Y:S04]  /*9510*/  HMMA.16816.F32.BF16 R116, R44, R166.reuse, R116 ;  /* 0x000000a62c74723c */ /* 0x080fe80000041874 */
[----:B------:R-:W-:Y:S04]  /*9520*/  F2FP.BF16.PACK_AB R165, R228, R227 ;  /* 0x000000e3e4a5723e */ /* 0x000fe800000010ff */
[C---:B------:R-:W-:Y:S07]  /*9530*/  HMMA.16816.F32.BF16 R120, R40.reuse, R166, R120 ;  /* 0x000000a62878723c */ /* 0x040fee0000041878 */
[----:B------:R-:W-:Y:S01]  /*9540*/  F2FP.BF16.PACK_AB R166, R217, R230 ;  /* 0x000000e6d9a6723e */ /* 0x000fe200000010ff */
[-C--:B-1----:R-:W-:Y:S04]  /*9550*/  HMMA.16816.F32.BF16 R124, R40, R156.reuse, R124 ;  /* 0x0000009c287c723c */ /* 0x082fe8000004187c */
[----:B------:R-:W-:Y:S04]  /*9560*/  F2FP.BF16.PACK_AB R167, R215, R216 ;  /* 0x000000d8d7a7723e */ /* 0x000fe800000010ff */
[C---:B------:R-:W-:Y:S08]  /*9570*/  HMMA.16816.F32.BF16 R128, R44.reuse, R156, R128 ;  /* 0x0000009c2c80723c */ /* 0x040ff00000041880 */
[-C--:B------:R-:W-:Y:S08]  /*9580*/  HMMA.16816.F32.BF16 R132, R44, R158.reuse, R132 ;  /* 0x0000009e2c84723c */ /* 0x080ff00000041884 */
[C---:B------:R-:W-:Y:S01]  /*9590*/  HMMA.16816.F32.BF16 R136, R40.reuse, R158, R136 ;  /* 0x0000009e2888723c */ /* 0x040fe20000041888 */
[----:B------:R-:W1:Y:S07]  /*95a0*/  LDSM.16.MT88.4 R156, [R234+0x1900] ;  /* 0x00190000ea9c783b */ /* 0x000e6e0000004200 */
[-C--:B--2---:R-:W-:Y:S08]  /*95b0*/  HMMA.16816.F32.BF16 R140, R40, R56.reuse, R140 ;  /* 0x00000038288c723c */ /* 0x084ff0000004188c */
[C---:B------:R-:W-:Y:S07]  /*95c0*/  HMMA.16816.F32.BF16 R144, R44.reuse, R56, R144 ;  /* 0x000000382c90723c */ /* 0x040fee0000041890 */
[----:B------:R-:W-:Y:S01]  /*95d0*/  FADD.FTZ R57, R172, R148 ;  /* 0x00000094ac397221 */ /* 0x000fe20000010000 */
[-C--:B------:R-:W-:Y:S01]  /*95e0*/  HMMA.16816.F32.BF16 R24, R44, R58.reuse, R24 ;  /* 0x0000003a2c18723c */ /* 0x080fe20000041818 */
[----:B------:R-:W2:Y:S03]  /*95f0*/  LDSM.16.MT88.4 R44, [R236+0x1900] ;  /* 0x00190000ec2c783b */ /* 0x000ea60000004200 */
[----:B------:R-:W-:Y:S02]  /*9600*/  FADD.FTZ R148, R175, R57 ;  /* 0x00000039af947221 */ /* 0x000fe40000010000 */
[----:B------:R-:W-:Y:S02]  /*9610*/  FADD.FTZ R56, R206, R0 ;  /* 0x00000000ce387221 */ /* 0x000fe40000010000 */
[----:B------:R-:W-:Y:S01]  /*9620*/  HMMA.16816.F32.BF16 R28, R40, R58, R28 ;  /* 0x0000003a281c723c */ /* 0x000fe2000004181c */
[----:B------:R-:W4:Y:S03]  /*9630*/  LDSM.16.MT88.4 R40, [R233+0x3900] ;  /* 0x00390000e928783b */ /* 0x000f260000004200 */
[----:B------:R-:W-:Y:S02]  /*9640*/  FADD.FTZ R0, R207, R149 ;  /* 0x00000095cf007221 */ /* 0x000fe40000010000 */
[----:B------:R-:W-:Y:S02]  /*9650*/  FADD.FTZ R154, R171, R56 ;  /* 0x00000038ab9a7221 */ /* 0x000fe40000010000 */
[-C--:B---3--:R-:W-:Y:S01]  /*9660*/  HMMA.16816.F32.BF16 R176, R164, R160.reuse, R4 ;  /* 0x000000a0a4b0723c */ /* 0x088fe20000041804 */
[----:B------:R-:W3:Y:S04]  /*9670*/  LDSM.16.MT88.4 R56, [R234+0x3900] ;  /* 0x00390000ea38783b */ /* 0x000ee80000004200 */
[----:B------:R-:W-:Y:S01]  /*9680*/  FADD.FTZ R149, R205, R0 ;  /* 0x00000000cd957221 */ /* 0x000fe20000010000 */
[----:B------:R-:W-:Y:S01]  /*9690*/  MOV R0, R193 ;  /* 0x000000c100007202 */ /* 0x000fe20000000f00 */
[----:B------:R-:W-:Y:S01]  /*96a0*/  FADD.FTZ R3, R3, R154 ;  /* 0x0000009a03037221 */ /* 0x000fe20000010000 */
[C---:B------:R-:W-:Y:S01]  /*96b0*/  HMMA.16816.F32.BF16 R180, R200.reuse, R160, R8 ;  /* 0x000000a0c8b4723c */ /* 0x040fe20000041808 */
[----:B------:R-:W2:Y:S03]  /*96c0*/  LDSM.16.MT88.4 R204, [R236+0x3900] ;  /* 0x00390000eccc783b */ /* 0x000ea60000004200 */
[----:B------:R-:W-:Y:S01]  /*96d0*/  FADD.FTZ R0, R0, R150 ;  /* 0x0000009600007221 */ /* 0x000fe20000010000 */
[----:B------:R-:W-:Y:S02]  /*96e0*/  MOV R154, R151 ;  /* 0x00000097009a7202 */ /* 0x000fe40000000f00 */
[----:B------:R-:W-:Y:S01]  /*96f0*/  MOV R9, R191 ;  /* 0x000000bf00097202 */ /* 0x000fe20000000f00 */
[-C--:B------:R-:W-:Y:S01]  /*9700*/  HMMA.16816.F32.BF16 R184, R200, R162.reuse, R12 ;  /* 0x000000a2c8b8723c */ /* 0x080fe2000004180c */
[----:B------:R-:W2:Y:S03]  /*9710*/  LDSM.16.MT88.4 R4, [R235+0x3900] ;  /* 0x00390000eb04783b */ /* 0x000ea60000004200 */
[----:B------:R-:W-:Y:S02]  /*9720*/  MOV R8, R190 ;  /* 0x000000be00087202 */ /* 0x000fe40000000f00 */
[----:B------:R-:W-:Y:S02]  /*9730*/  MOV R11, R195 ;  /* 0x000000c3000b7202 */ /* 0x000fe40000000f00 */
[C---:B------:R-:W-:Y:S04]  /*9740*/  HMMA.16816.F32.BF16 R160, R164.reuse, R162, R16 ;  /* 0x000000a2a4a0723c */ /* 0x040fe80000041810 */
[----:B------:R-:W-:Y:S01]  /*9750*/  MOV R15, R173 ;  /* 0x000000ad000f7202 */ /* 0x000fe20000000f00 */
[----:B------:R-:W-:Y:S01]  /*9760*/  FADD.FTZ R8, R8, R148 ;  /* 0x0000009408087221 */ /* 0x000fe20000010000 */
[----:B------:R-:W-:Y:S02]  /*9770*/  MOV R12, R192 ;  /* 0x000000c0000c7202 */ /* 0x000fe40000000f00 */
[-C--:B-1----:R-:W-:Y:S04]  /*9780*/  HMMA.16816.F32.BF16 R172, R164, R156.reuse, R20 ;  /* 0x0000009ca4ac723c */ /* 0x082fe80000041814 */
[----:B------:R-:W-:Y:S01]  /*9790*/  MOV R14, R170 ;  /* 0x000000aa000e7202 */ /* 0x000fe20000000f00 */
[----:B------:R-:W-:Y:S01]  /*97a0*/  FADD.FTZ R11, R11, R8 ;  /* 0x000000080b0b7221 */ /* 0x000fe20000010000 */
[----:B------:R-:W-:Y:S01]  /*97b0*/  MOV R13, R169 ;  /* 0x000000a9000d7202 */ /* 0x000fe20000000f00 */
[----:B------:R-:W-:Y:S01]  /*97c0*/  FADD.FTZ R12, R12, R149 ;  /* 0x000000950c0c7221 */ /* 0x000fe20000010000 */
[----:B------:R-:W-:Y:S04]  /*97d0*/  MOV R22, R189 ;  /* 0x000000bd00167202 */ /* 0x000fe80000000f00 */
[----:B------:R-:W-:Y:S01]  /*97e0*/  MOV R23, R188 ;  /* 0x000000bc00177202 */ /* 0x000fe20000000f00 */
[----:B------:R-:W-:Y:S01]  /*97f0*/  FADD.FTZ R3, R22, R3 ;  /* 0x0000000316037221 */ /* 0x000fe20000010000 */
[C---:B------:R-:W-:Y:S04]  /*9800*/  HMMA.16816.F32.BF16 R188, R200.reuse, R156, R32 ;  /* 0x0000009cc8bc723c */ /* 0x040fe80000041820 */
[----:B------:R-:W-:Y:S01]  /*9810*/  MOV R19, R168 ;  /* 0x000000a800137202 */ /* 0x000fe20000000f00 */
[----:B------:R-:W-:Y:S01]  /*9820*/  FADD.FTZ R0, R23, R0 ;  /* 0x0000000017007221 */ /* 0x000fe20000010000 */
[----:B------:R-:W-:Y:S01]  /*9830*/  MOV R18, R199 ;  /* 0x000000c700127202 */ /* 0x000fe20000000f00 */
[----:B------:R-:W-:Y:S01]  /*9840*/  FADD.FTZ R12, R9, R12 ;  /* 0x0000000c090c7221 */ /* 0x000fe20000010000 */
[-C--:B------:R-:W-:Y:S04]  /*9850*/  HMMA.16816.F32.BF16 R192, R200, R158.reuse, R36 ;  /* 0x0000009ec8c0723c */ /* 0x080fe80000041824 */
[----:B------:R-:W-:Y:S01]  /*9860*/  MOV R17, R198 ;  /* 0x000000c600117202 */ /* 0x000fe20000000f00 */
[----:B------:R-:W-:Y:S01]  /*9870*/  FADD.FTZ R9, R225, R0 ;  /* 0x00000000e1097221 */ /* 0x000fe20000010000 */
[----:B------:R-:W-:Y:S02]  /*9880*/  MOV R16, R197 ;  /* 0x000000c500107202 */ /* 0x000fe40000000f00 */
[C---:B------:R-:W-:Y:S04]  /*9890*/  HMMA.16816.F32.BF16 R156, R164.reuse, R158, R48 ;  /* 0x0000009ea49c723c */ /* 0x040fe80000041830 */
[----:B------:R-:W-:Y:S01]  /*98a0*/  MOV R10, R196 ;  /* 0x000000c4000a7202 */ /* 0x000fe20000000f00 */
[----:B------:R-:W-:Y:S01]  /*98b0*/  FADD.FTZ R8, R16, R12 ;  /* 0x0000000c10087221 */ /* 0x000fe20000010000 */
[----:B------:R-:W-:Y:S02]  /*98c0*/  MOV R149, R152 ;  /* 0x0000009800957202 */ /* 0x000fe40000000f00 */
[-C--:B--2---:R-:W-:Y:S04]  /*98d0*/  HMMA.16816.F32.BF16 R168, R164, R44.reuse, R52 ;  /* 0x0000002ca4a8723c */ /* 0x084fe80000041834 */
[----:B------:R-:W-:Y:S02]  /*98e0*/  FADD.FTZ R10, R10, R3 ;  /* 0x000000030a0a7221 */ /* 0x000fe40000010000 */
[----:B------:R-:W-:Y:S02]  /*98f0*/  FADD.FTZ R3, R224, R11 ;  /* 0x0000000be0037221 */ /* 0x000fe40000010000 */
[C---:B------:R-:W-:Y:S04]  /*9900*/  HMMA.16816.F32.BF16 R196, R200.reuse, R44, R64 ;  /* 0x0000002cc8c4723c */ /* 0x040fe80000041840 */
[----:B------:R-:W-:Y:S02]  /*9910*/  FADD.FTZ R11, R17, R9 ;  /* 0x00000009110b7221 */ /* 0x000fe40000010000 */
[----:B------:R-:W-:Y:S02]  /*9920*/  FADD.FTZ R0, R223, R10 ;  /* 0x0000000adf007221 */ /* 0x000fe40000010000 */
[-C--:B------:R-:W-:Y:S04]  /*9930*/  HMMA.16816.F32.BF16 R68, R200, R46.reuse, R68 ;  /* 0x0000002ec844723c */ /* 0x080fe80000041844 */
        /* <DEDUP_REMOVED lines=9> */
[----:B------:R-:W-:Y:S04]  /*99d0*/  FADD.FTZ R8, R221, R0 ;  /* 0x00000000dd087221 */ /* 0x000fe80000010000 */
[-C--:B------:R-:W-:Y:S04]  /*99e0*/  HMMA.16816.F32.BF16 R84, R200, R62.reuse, R84 ;  /* 0x0000003ec854723c */ /* 0x080fe80000041854 */
[----:B------:R-:W-:Y:S04]  /*99f0*/  FADD.FTZ R8, R214, R8 ;  /* 0x00000008d6087221 */ /* 0x000fe80000010000 */
[C---:B------:R-:W-:Y:S08]  /*9a00*/  HMMA.16816.F32.BF16 R88, R164.reuse, R62, R88 ;  /* 0x0000003ea458723c */ /* 0x040ff00000041858 */
[-C--:B----4-:R-:W-:Y:S08]  /*9a10*/  HMMA.16816.F32.BF16 R92, R164, R40.reuse, R92 ;  /* 0x00000028a45c723c */ /* 0x090ff0000004185c */
[C---:B------:R-:W-:Y:S08]  /*9a20*/  HMMA.16816.F32.BF16 R96, R200.reuse, R40, R96 ;  /* 0x00000028c860723c */ /* 0x040ff00000041860 */
        /* <DEDUP_REMOVED lines=10> */
[-C--:B------:R-:W-:Y:S08]  /*9ad0*/  HMMA.16816.F32.BF16 R140, R164, R4.reuse, R140 ;  /* 0x00000004a48c723c */ /* 0x080ff0000004188c */
[C---:B------:R-:W-:Y:S07]  /*9ae0*/  HMMA.16816.F32.BF16 R144, R200.reuse, R4, R144 ;  /* 0x00000004c890723c */ /* 0x040fee0000041890 */
[----:B------:R-:W-:Y:S01]  /*9af0*/  FADD.FTZ R4, R13, R11 ;  /* 0x0000000b0d047221 */ /* 0x000fe20000010000 */
[-C--:B------:R-:W-:Y:S04]  /*9b00*/  HMMA.16816.F32.BF16 R200, R200, R6.reuse, R24 ;  /* 0x00000006c8c8723c */ /* 0x080fe80000041818 */
[----:B------:R-:W-:Y:S02]  /*9b10*/  FADD.FTZ R9, R15, R4 ;  /* 0x000000040f097221 */ /* 0x000fe40000010000 */
[----:B------:R-:W-:Y:S02]  /*9b20*/  FADD.FTZ R5, R231, R3 ;  /* 0x00000003e7057221 */ /* 0x000fe40000010000 */
[----:B------:R-:W-:Y:S01]  /*9b30*/  FADD.FTZ R3, R226, R9 ;  /* 0x00000009e2037221 */ /* 0x000fe20000010000 */
[----:B------:R-:W-:Y:S04]  /*9b40*/  HMMA.16816.F32.BF16 R164, R164, R6, R28 ;  /* 0x00000006a4a4723c */ /* 0x000fe8000004181c */
[----:B------:R-:W-:Y:S02]  /*9b50*/  FADD.FTZ R4, R218, R10 ;  /* 0x0000000ada047221 */ /* 0x000fe40000010000 */
[----:B------:R-:W-:Y:S02]  /*9b60*/  FADD.FTZ R0, R227, R5 ;  /* 0x00000005e3007221 */ /* 0x000fe40000010000 */
[----:B------:R-:W-:Y:S04]  /*9b70*/  FADD.FTZ R3, R229, R3 ;  /* 0x00000003e5037221 */ /* 0x000fe80000010000 */
[----:B------:R-:W-:Y:S02]  /*9b80*/  FADD.FTZ R4, R212, R4 ;  /* 0x00000004d4047221 */ /* 0x000fe40000010000 */
[----:B------:R-:W-:Y:S02]  /*9b90*/  FADD.FTZ R5, R228, R0 ;  /* 0x00000000e4057221 */ /* 0x000fe40000010000 */
[----:B------:R-:W-:Y:S02]  /*9ba0*/  FADD.FTZ R6, R230, R3 ;  /* 0x00000003e6067221 */ /* 0x000fe40000010000 */
[----:B------:R-:W-:Y:S02]  /*9bb0*/  FADD.FTZ R0, R213, R8 ;  /* 0x00000008d5007221 */ /* 0x000fe40000010000 */
[----:B------:R-:W-:Y:S02]  /*9bc0*/  FADD.FTZ R6, R217, R6 ;  /* 0x00000006d9067221 */ /* 0x000fe40000010000 */
[----:B------:R-:W-:Y:S02]  /*9bd0*/  FADD.FTZ R4, R211, R4 ;  /* 0x00000004d3047221 */ /* 0x000fe40000010000 */
[----:B------:R-:W-:Y:S01]  /*9be0*/  FADD.FTZ R5, R216, R5 ;  /* 0x00000005d8057221 */ /* 0x000fe20000010000 */
[----:B------:R-:W-:Y:S01]  /*9bf0*/  STL [R1+0x14], R6 ;  /* 0x0000140601007387 */ /* 0x000fe20000100800 */
[----:B------:R-:W-:Y:S02]  /*9c00*/  FADD.FTZ R3, R210, R0 ;  /* 0x00000000d2037221 */ /* 0x000fe40000010000 */
[----:B------:R-:W-:Y:S02]  /*9c10*/  FADD.FTZ R0, R208, R4 ;  /* 0x00000004d0007221 */ /* 0x000fe40000010000 */
[----:B------:R-:W-:Y:S02]  /*9c20*/  FADD.FTZ R4, R215, R5 ;  /* 0x00000005d7047221 */ /* 0x000fe40000010000 */
[----:B------:R-:W-:Y:S02]  /*9c30*/  FADD.FTZ R3, R209, R3 ;  /* 0x00000003d1037221 */ /* 0x000fe40000010000 */
[----:B------:R-:W-:Y:S01]  /*9c40*/  FADD.FTZ R0, R155, R0 ;  /* 0x000000009b007221 */ /* 0x000fe20000010000 */
[----:B------:R-:W-:Y:S01]  /*9c50*/  STL [R1+0x20], R4 ;  /* 0x0000200401007387 */ /* 0x000fe20000100800 */
[----:B------:R-:W-:Y:S03]  /*9c60*/  MOV R155, R2 ;  /* 0x00000002009b7202 */ /* 0x000fe60000000f00 */
[----:B------:R-:W-:Y:S04]  /*9c70*/  STL [R1+0x1c], R3 ;  /* 0x00001c0301007387 */ /* 0x000fe80000100800 */
[----:B------:R1:W-:Y:S02]  /*9c80*/  STL [R1+0x18], R0 ;  /* 0x0000180001007387 */ /* 0x0003e40000100800 */
[----:B-1----:R-:W-:Y:S01]  /*9c90*/  MOV R0, R153 ;  /* 0x0000009900007202 */ /* 0x002fe20000000f00 */
[----:B-----5:R-:W-:-:S05]  /*9ca0*/  @P0 BRA `(.L_x_709) ;  /* 0xffffc5b000000947 */ /* 0x020fca000383ffff */
.L_x_708:
[----:B-1----:R-:W2:Y:S04]  /*9cb0*/  LDL.LU R6, [R1+0x14] ;  /* 0x0000140001067983 */ /* 0x002ea80000300800 */
[----:B------:R-:W1:Y:S01]  /*9cc0*/  S2R R8, SR_TID.X ;  /* 0x0000000000087919 */ /* 0x000e620000002100 */
[----:B------:R-:W-:Y:S01]  /*9cd0*/  MOV R150, c[0x0][0x4e8] ;  /* 0x00013a0000967a02 */ /* 0x000fe20000000f00 */
[----:B------:R-:W3:Y:S01]  /*9ce0*/  S2UR UR7, SR_CTAID.Y ;  /* 0x00000000000779c3 */ /* 0x000ee20000002600 */
[----:B------:R-:W-:Y:S01]  /*9cf0*/  ULDC.64 UR4, c[0x0][0x490] ;  /* 0x0001240000047ab9 */ /* 0x000fe20000000a00 */
[----:B------:R-:W4:Y:S04]  /*9d00*/  LDL.LU R3, [R1+0x20] ;  /* 0x0000200001037983 */ /* 0x000f280000300800 */
[----:B------:R-:W4:Y:S04]  /*9d10*/  LDL.LU R5, [R1+0x1c] ;  /* 0x00001c0001057983 */ /* 0x000f280000300800 */
[----:B------:R-:W4:Y:S04]  /*9d20*/  LDL.LU R4, [R1+0x18] ;  /* 0x0000180001047983 */ /* 0x000f280000300800 */
[----:B------:R-:W4:Y:S01]  /*9d30*/  LDL.LU R9, [R1+0x40] ;  /* 0x0000400001097983 */ /* 0x000f220000300800 */
[----:B------:R-:W-:-:S03]  /*9d40*/  ISETP.NE.AND P0, PT, R150, 0x1, PT ;  /* 0x000000019600780c */ /* 0x000fc60003f05270 */
[----:B------:R-:W4:Y:S01]  /*9d50*/  LDL.LU R154, [R1+0x44] ;  /* 0x00004400019a7983 */ /* 0x000f220000300800 */
[----:B---3--:R-:W-:-:S04]  /*9d60*/  USHF.R.S32.HI UR6, URZ, 0x1f, UR7 ;  /* 0x0000001f3f067899 */ /* 0x008fc80008011407 */
[----:B------:R-:W-:Y:S02]  /*9d70*/  UIMAD UR8, UR6, UR4, URZ ;  /* 0x00000004060872a4 */ /* 0x000fe4000f8e023f */
[----:B------:R-:W-:Y:S02]  /*9d80*/  UIMAD.WIDE.U32 UR10, UR7, UR4, URZ ;  /* 0x00000004070a72a5 */ /* 0x000fe4000f8e003f */
[----:B------:R-:W-:-:S03]  /*9d90*/  UIMAD UR8, UR7, UR5, UR8 ;  /* 0x00000005070872a4 */ /* 0x000fc6000f8e0208 */
[----:B------:R-:W-:Y:S02]  /*9da0*/  ULDC.64 UR4, c[0x0][0x3e8] ;  /* 0x0000fa0000047ab9 */ /* 0x000fe40000000a00 */
[----:B------:R-:W-:Y:S02]  /*9db0*/  UIMAD.WIDE.U32 UR14, UR7, UR4, URZ ;  /* 0x00000004070e72a5 */ /* 0x000fe4000f8e003f */
[----:B------:R-:W-:-:S04]  /*9dc0*/  UIMAD UR6, UR6, UR4, URZ ;  /* 0x00000004060672a4 */ /* 0x000fc8000f8e023f */
[----:B------:R-:W-:Y:S01]  /*9dd0*/  UIMAD UR5, UR7, UR5, UR6 ;  /* 0x00000005070572a4 */ /* 0x000fe2000f8e0206 */
[----:B------:R-:W-:Y:S06]  /*9de0*/  BAR.SYNC.DEFER_BLOCKING 0x1, 0x80 ;  /* 0x0042000000007b1d */ /* 0x000fec0000010000 */
[----:B--2---:R-:W2:Y:S04]  /*9df0*/  SHFL.BFLY PT, R16, R6, 0x2, 0x1f ;  /* 0x0c401f0006107f89 */ /* 0x004ea800000e0000 */
[----:B----4-:R-:W3:Y:S04]  /*9e00*/  SHFL.BFLY PT, R12, R3, 0x2, 0x1f ;  /* 0x0c401f00030c7f89 */ /* 0x010ee800000e0000 */
[----:B------:R-:W4:Y:S04]  /*9e10*/  SHFL.BFLY PT, R10, R5, 0x2, 0x1f ;  /* 0x0c401f00050a7f89 */ /* 0x000f2800000e0000 */
[----:B------:R-:W1:Y:S01]  /*9e20*/  SHFL.BFLY PT, R15, R4, 0x2, 0x1f ;  /* 0x0c401f00040f7f89 */ /* 0x000e6200000e0000 */
[----:B------:R-:W-:Y:S01]  /*9e30*/  MOV R17, R9 ;  /* 0x0000000900117202 */ /* 0x000fe20000000f00 */
[----:B--2---:R-:W-:-:S05]  /*9e40*/  FADD.FTZ R16, R16, R6 ;  /* 0x0000000610107221 */ /* 0x004fca0000010000 */
[----:B------:R-:W2:Y:S01]  /*9e50*/  SHFL.BFLY PT, R0, R16, 0x1, 0x1f ;  /* 0x0c201f0010007f89 */ /* 0x000ea200000e0000 */
[----:B---3--:R-:W-:Y:S02]  /*9e60*/  FADD.FTZ R12, R12, R3 ;  /* 0x000000030c0c7221 */ /* 0x008fe40000010000 */
[----:B----4-:R-:W-:-:S03]  /*9e70*/  FADD.FTZ R10, R10, R5 ;  /* 0x000000050a0a7221 */ /* 0x010fc60000010000 */
[----:B------:R-:W3:Y:S01]  /*9e80*/  SHFL.BFLY PT, R3, R12, 0x1, 0x1f ;  /* 0x0c201f000c037f89 */ /* 0x000ee200000e0000 */
[----:B-1----:R-:W-:Y:S01]  /*9e90*/  SHF.R.S32.HI R5, RZ, 0x1f, R8 ;  /* 0x0000001fff057819 */ /* 0x002fe20000011408 */
[----:B------:R-:W-:Y:S02]  /*9ea0*/  FADD.FTZ R15, R15, R4 ;  /* 0x000000040f0f7221 */ /* 0x000fe40000010000 */
[----:B------:R-:W1:Y:S01]  /*9eb0*/  SHFL.BFLY PT, R4, R10, 0x1, 0x1f ;  /* 0x0c201f000a047f89 */ /* 0x000e6200000e0000 */
[CC--:B------:R-:W-:Y:S02]  /*9ec0*/  LEA.HI R149, R5.reuse, R8.reuse, RZ, 0x5 ;  /* 0x0000000805957211 */ /* 0x0c0fe400078f28ff */
[----:B------:R-:W-:Y:S01]  /*9ed0*/  LEA.HI R5, R5, R8, RZ, 0x2 ;  /* 0x0000000805057211 */ /* 0x000fe200078f10ff */
[----:B------:R-:W4:Y:S01]  /*9ee0*/  SHFL.BFLY PT, R7, R15, 0x1, 0x1f ;  /* 0x0c201f000f077f89 */ /* 0x000f2200000e0000 */
[----:B------:R-:W-:Y:S02]  /*9ef0*/  LOP3.LUT R6, R149, 0xffffffe0, RZ, 0xc0, !PT ;  /* 0xffffffe095067812 */ /* 0x000fe400078ec0ff */
[----:B------:R-:W-:Y:S01]  /*9f00*/  LOP3.LUT R18, R5, 0xfffffffc, RZ, 0xc0, !PT ;  /* 0xfffffffc05127812 */ /* 0x000fe200078ec0ff */
[----:B--2---:R-:W-:Y:S01]  /*9f10*/  FADD.FTZ R16, R16, R0 ;  /* 0x0000000010107221 */ /* 0x004fe20000010000 */
[----:B------:R-:W-:-:S02]  /*9f20*/  MOV R0, RZ ;  /* 0x000000ff00007202 */ /* 0x000fc40000000f00 */
[----:B------:R-:W-:Y:S02]  /*9f30*/  IADD3 R18, -R18, R8, RZ ;  /* 0x0000000812127210 */ /* 0x000fe40007ffe1ff */
[----:B------:R-:W-:Y:S01]  /*9f40*/  FSETP.NE.FTZ.AND P3, PT, R16, RZ, PT ;  /* 0x000000ff1000720b */ /* 0x000fe20003f75000 */
[----:B---3--:R-:W-:Y:S02]  /*9f50*/  FADD.FTZ R12, R12, R3 ;  /* 0x000000030c0c7221 */ /* 0x008fe40000010000 */
[----:B------:R-:W-:-:S03]  /*9f60*/  @P0 IMAD.HI.U32 R3, R9, c[0x0][0x4ec], RZ ;  /* 0x00013b0009030a27 */ /* 0x000fc600078e00ff */
[----:B------:R-:W-:Y:S01]  /*9f70*/  FSETP.NE.FTZ.AND P2, PT, R12, RZ, PT ;  /* 0x000000ff0c00720b */ /* 0x000fe20003f55000 */
[----:B-1----:R-:W-:Y:S01]  /*9f80*/  FADD.FTZ R10, R10, R4 ;  /* 0x000000040a0a7221 */ /* 0x002fe20000010000 */
[----:B------:R-:W-:Y:S02]  /*9f90*/  MOV R4, RZ ;  /* 0x000000ff00047202 */ /* 0x000fe40000000f00 */
[----:B------:R-:W-:-:S03]  /*9fa0*/  @P0 SHF.R.U32.HI R17, RZ, c[0x0][0x4f0], R3 ;  /* 0x00013c00ff110a19 */ /* 0x000fc60000011603 */
[----:B------:R-:W1:Y:S01]  /*9fb0*/  @P3 MUFU.RCP R0, R16 ;  /* 0x0000001000003308 */ /* 0x000e620000001000 */
[----:B------:R-:W-:Y:S01]  /*9fc0*/  FSETP.NE.FTZ.AND P1, PT, R10, RZ, PT ;  /* 0x000000ff0a00720b */ /* 0x000fe20003f35000 */
[----:B----4-:R-:W-:Y:S01]  /*9fd0*/  FADD.FTZ R15, R15, R7 ;  /* 0x000000070f0f7221 */ /* 0x010fe20000010000 */
[----:B------:R-:W-:Y:S02]  /*9fe0*/  IADD3 R3, -R6, R8, RZ ;  /* 0x0000000806037210 */ /* 0x000fe40007ffe1ff */
[----:B------:R-:W-:Y:S02]  /*9ff0*/  IADD3 R6, -R17, RZ, RZ ;  /* 0x000000ff11067210 */ /* 0x000fe40007ffe1ff */
[----:B------:R-:W-:Y:S01]  /*a000*/  LOP3.LUT P4, RZ, R3, 0x3, RZ, 0xc0, !PT ;  /* 0x0000000303ff7812 */ /* 0x000fe2000788c0ff */
[----:B------:R-:W2:Y:S01]  /*a010*/  @P2 MUFU.RCP R4, R12 ;  /* 0x0000000c00042308 */ /* 0x000ea20000001000 */
[C---:B-1----:R-:W-:Y:S02]  /*a020*/  FMUL.FTZ R54, R0.reuse, R92 ;  /* 0x0000005c00367220 */ /* 0x042fe40000410000 */
[----:B------:R-:W3:Y:S01]  /*a030*/  LDL.LU R92, [R1+0x38] ;  /* 0x00003800015c7983 */ /* 0x000ee20000300800 */
[----:B------:R-:W-:-:S02]  /*a040*/  FMUL.FTZ R89, R0, R89 ;  /* 0x0000005900597220 */ /* 0x000fc40000410000 */
[C---:B------:R-:W-:Y:S01]  /*a050*/  FMUL.FTZ R58, R0.reuse, R88 ;  /* 0x00000058003a7220 */ /* 0x040fe20000410000 */
[----:B------:R-:W-:Y:S01]  /*a060*/  FSETP.NE.FTZ.AND P0, PT, R15, RZ, PT ;  /* 0x000000ff0f00720b */ /* 0x000fe20003f15000 */
[----:B------:R-:W-:Y:S02]  /*a070*/  FMUL.FTZ R177, R0, R177 ;  /* 0x000000b100b17220 */ /* 0x000fe40000410000 */
[C---:B--2---:R-:W-:Y:S02]  /*a080*/  FMUL.FTZ R91, R4.reuse, R91 ;  /* 0x0000005b045b7220 */ /* 0x044fe40000410000 */
[----:B------:R-:W-:Y:S01]  /*a090*/  FMUL.FTZ R57, R4, R90 ;  /* 0x0000005a04397220 */ /* 0x000fe20000410000 */
[----:B------:R-:W-:Y:S01]  /*a0a0*/  F2FP.BF16.PACK_AB R58, R89, R58 ;  /* 0x0000003a593a723e */ /* 0x000fe200000010ff */
[----:B------:R1:W5:Y:S01]  /*a0b0*/  LDL R90, [R1+0x8] ;  /* 0x00000800015a7983 */ /* 0x0003620000100800 */
[C---:B------:R-:W-:Y:S02]  /*a0c0*/  FMUL.FTZ R176, R0.reuse, R176 ;  /* 0x000000b000b07220 */ /* 0x040fe40000410000 */
[----:B------:R-:W-:Y:S01]  /*a0d0*/  F2FP.BF16.PACK_AB R57, R91, R57 ;  /* 0x000000395b39723e */ /* 0x000fe200000010ff */
[----:B------:R1:W5:Y:S01]  /*a0e0*/  LDL R89, [R1+0x28] ;  /* 0x0000280001597983 */ /* 0x0003620000100800 */
[----:B------:R-:W-:-:S02]  /*a0f0*/  FMUL.FTZ R161, R0, R161 ;  /* 0x000000a100a17220 */ /* 0x000fc40000410000 */
[C---:B------:R-:W-:Y:S01]  /*a100*/  FMUL.FTZ R20, R0.reuse, R160 ;  /* 0x000000a000147220 */ /* 0x040fe20000410000 */
[----:B------:R-:W2:Y:S01]  /*a110*/  LDL R91, [R1+0x3c] ;  /* 0x00003c00015b7983 */ /* 0x000ea20000100800 */
[----:B------:R-:W-:Y:S01]  /*a120*/  MOV R3, RZ ;  /* 0x000000ff00037202 */ /* 0x000fe20000000f00 */
[C---:B------:R-:W-:Y:S02]  /*a130*/  FMUL.FTZ R173, R0.reuse, R173 ;  /* 0x000000ad00ad7220 */ /* 0x040fe40000410000 */
[C---:B------:R-:W-:Y:S02]  /*a140*/  FMUL.FTZ R26, R0.reuse, R172 ;  /* 0x000000ac001a7220 */ /* 0x040fe40000410000 */
[C---:B------:R-:W-:Y:S01]  /*a150*/  FMUL.FTZ R157, R0.reuse, R157 ;  /* 0x0000009d009d7220 */ /* 0x040fe20000410000 */
[----:B------:R-:W4:Y:S01]  /*a160*/  @P1 MUFU.RCP R3, R10 ;  /* 0x0000000a00031308 */ /* 0x000f220000001000 */
        /* <DEDUP_REMOVED lines=21> */
[----:B------:R-:W-:Y:S01]  /*a2c0*/  FMUL.FTZ R164, R0, R164 ;  /* 0x000000a400a47220 */ /* 0x000fe20000410000 */
[----:B------:R-:W-:Y:S01]  /*a2d0*/  MOV R0, RZ ;  /* 0x000000ff00007202 */ /* 0x000fe20000000f00 */
[----:B----4-:R-:W-:Y:S01]  /*a2e0*/  FMUL.FTZ R64, R3, R68 ;  /* 0x0000004403407220 */ /* 0x010fe20000410000 */
[----:B------:R-:W-:Y:S01]  /*a2f0*/  SHF.R.S32.HI R8, RZ, 0x2, R5 ;  /* 0x00000002ff087819 */ /* 0x000fe20000011405 */
[----:B------:R-:W-:-:S03]  /*a300*/  IMAD R148, R6, c[0x0][0x4e8], R9 ;  /* 0x00013a0006947a24 */ /* 0x000fc600078e0209 */
[----:B------:R-:W4:Y:S01]  /*a310*/  @P0 MUFU.RCP R0, R15 ;  /* 0x0000000f00000308 */ /* 0x000f220000001000 */
        /* <DEDUP_REMOVED lines=31> */
[----:B------:R-:W-:Y:S01]  /*a510*/  SHF.R.S32.HI R3, RZ, 0x1f, R5 ;  /* 0x0000001fff037819 */ /* 0x000fe20000011405 */
[----:B------:R-:W1:Y:S03]  /*a520*/  @P0 MUFU.LG2 R15, R15 ;  /* 0x0000000f000f0308 */ /* 0x000e660000000c00 */
[----:B------:R-:W-:Y:S01]  /*a530*/  LEA.HI R3, R3, R8, RZ, 0x3 ;  /* 0x0000000803037211 */ /* 0x000fe200078f18ff */
[C---:B------:R-:W-:Y:S01]  /*a540*/  FMUL.FTZ R179, R4.reuse, R179 ;  /* 0x000000b304b37220 */ /* 0x040fe20000410000 */
[----:B------:R-:W-:Y:S01]  /*a550*/  MOV R6, UR10 ;  /* 0x0000000a00067c02 */ /* 0x000fe20008000f00 */
[C---:B------:R-:W-:Y:S01]  /*a560*/  FMUL.FTZ R178, R4.reuse, R178 ;  /* 0x000000b204b27220 */ /* 0x040fe20000410000 */
[----:B------:R-:W-:Y:S01]  /*a570*/  LOP3.LUT R3, R3, 0xfffffff8, RZ, 0xc0, !PT ;  /* 0xfffffff803037812 */ /* 0x000fe200078ec0ff */
        /* <DEDUP_REMOVED lines=27> */
[----:B------:R-:W-:Y:S01]  /*a730*/  FMUL.FTZ R166, R4, R166 ;  /* 0x000000a604a67220 */ /* 0x000fe20000410000 */
[----:B------:R-:W-:Y:S01]  /*a740*/  MOV R4, UR14 ;  /* 0x0000000e00047c02 */ /* 0x000fe20008000f00 */
[C---:B----4-:R-:W-:Y:S02]  /*a750*/  FMUL.FTZ R83, R0.reuse, R83 ;  /* 0x0000005300537220 */ /* 0x050fe40000410000 */
[----:B------:R-:W-:Y:S01]  /*a760*/  FMUL.FTZ R59, R0, R82 ;  /* 0x00000052003b7220 */ /* 0x000fe20000410000 */
[----:B------:R-:W-:Y:S01]  /*a770*/  IADD3 R14, R8, -R3, RZ ;  /* 0x80000003080e7210 */ /* 0x000fe20007ffe0ff */
[C---:B------:R-:W-:Y:S01]  /*a780*/  FMUL.FTZ R183, R0.reuse, R183 ;  /* 0x000000b700b77220 */ /* 0x040fe20000410000 */
[----:B------:R-:W-:Y:S01]  /*a790*/  MOV R8, R6 ;  /* 0x0000000600087202 */ /* 0x000fe20000000f00 */
[C---:B------:R-:W-:Y:S01]  /*a7a0*/  FMUL.FTZ R25, R0.reuse, R182 ;  /* 0x000000b600197220 */ /* 0x040fe20000410000 */
[----:B------:R-:W-:Y:S01]  /*a7b0*/  MOV R6, R4 ;  /* 0x0000000400067202 */ /* 0x000fe20000000f00 */
[C---:B------:R-:W-:Y:S01]  /*a7c0*/  FMUL.FTZ R187, R0.reuse, R187 ;  /* 0x000000bb00bb7220 */ /* 0x040fe20000410000 */
[----:B------:R-:W-:Y:S01]  /*a7d0*/  @P2 MOV R3, 0x3f317218 ;  /* 0x3f31721800032802 */ /* 0x000fe20000000f00 */
[C---:B------:R-:W-:Y:S01]  /*a7e0*/  FMUL.FTZ R23, R0.reuse, R186 ;  /* 0x000000ba00177220 */ /* 0x040fe20000410000 */
[----:B------:R-:W-:Y:S01]  /*a7f0*/  @P3 MOV R4, 0x3f317218 ;  /* 0x3f31721800043802 */ /* 0x000fe20000000f00 */
[C---:B------:R-:W-:Y:S01]  /*a800*/  FMUL.FTZ R191, R0.reuse, R191 ;  /* 0x000000bf00bf7220 */ /* 0x040fe20000410000 */
[----:B------:R-:W-:Y:S01]  /*a810*/  F2FP.BF16.PACK_AB R59, R83, R59 ;  /* 0x0000003b533b723e */ /* 0x000fe200000010ff */
        /* <DEDUP_REMOVED lines=24> */
[----:B------:R-:W-:Y:S01]  /*a9a0*/  FMUL.FTZ R67, R0, R202 ;  /* 0x000000ca00437220 */ /* 0x000fe20000410000 */
[----:B------:R-:W-:Y:S01]  /*a9b0*/  @P1 MOV R0, 0x3f317218 ;  /* 0x3f31721800001802 */ /* 0x000fe20000000f00 */
[----:B------:R-:W4:Y:S01]  /*a9c0*/  S2R R83, SR_CTAID.Z ;  /* 0x0000000000537919 */ /* 0x000f220000002700 */
[----:B------:R-:W4:Y:S01]  /*a9d0*/  @P1 MUFU.LG2 R10, R10 ;  /* 0x0000000a000a1308 */ /* 0x000f220000000c00 */
[----:B------:R-:W-:Y:S01]  /*a9e0*/  @P0 IMAD.MOV.U32 R11, RZ, RZ, 0x3f317218 ;  /* 0x3f317218ff0b0424 */ /* 0x000fe200078e00ff */
[----:B------:R-:W-:Y:S01]  /*a9f0*/  MOV R5, UR15 ;  /* 0x0000000f00057c02 */ /* 0x000fe20008000f00 */
[----:B------:R-:W-:-:S02]  /*aa00*/  @P2 FMUL.FTZ R5, R3, c[0x0][0x2d0] ;  /* 0x0000b40003052a20 */ /* 0x000fc40000410000 */
[----:B------:R-:W-:Y:S02]  /*aa10*/  @P3 FMUL.FTZ R13, R4, c[0x0][0x2d0] ;  /* 0x0000b400040d3a20 */ /* 0x000fe40000410000 */
[----:B------:R-:W-:Y:S01]  /*aa20*/  @P1 FMUL.FTZ R3, R0, c[0x0][0x2d0] ;  /* 0x0000b40000031a20 */ /* 0x000fe20000410000 */
[----:B------:R-:W4:Y:S01]  /*aa30*/  @P2 MUFU.LG2 R12, R12 ;  /* 0x0000000c000c2308 */ /* 0x000f220000000c00 */
[----:B-1----:R-:W-:Y:S02]  /*aa40*/  @P0 FMUL.FTZ R4, R15, 0.69314718246459960938 ;  /* 0x3f3172180f040820 */ /* 0x002fe40000410000 */
[----:B------:R-:W-:Y:S01]  /*aa50*/  @P0 FMUL.FTZ R0, R11, c[0x0][0x2d0] ;  /* 0x0000b4000b000a20 */ /* 0x000fe20000410000 */
[----:B------:R-:W-:-:S04]  /*aa60*/  MOV R86, 0xff800000 ;  /* 0xff80000000567802 */ /* 0x000fc80000000f00 */
[----:B------:R-:W1:Y:S01]  /*aa70*/  @P3 MUFU.LG2 R16, R16 ;  /* 0x0000001000103308 */ /* 0x000e620000000c00 */
[----:B------:R-:W-:Y:S01]  /*aa80*/  @P0 FFMA.FTZ R86, R0, R2, R4 ;  /* 0x0000000200560223 */ /* 0x000fe20000010004 */
[----:B------:R-:W-:Y:S01]  /*aa90*/  SHF.R.S32.HI R0, RZ, 0x5, R149 ;  /* 0x00000005ff007819 */ /* 0x000fe20000011495 */
[----:B----4-:R-:W-:-:S03]  /*aaa0*/  @P1 FMUL.FTZ R10, R10, 0.69314718246459960938 ;  /* 0x3f3172180a0a1820 */ /* 0x010fc60000410000 */
[----:B------:R-:W-:Y:S01]  /*aab0*/  SHF.R.S32.HI R2, RZ, 0x1f, R0 ;  /* 0x0000001fff027819 */ /* 0x000fe20000011400 */
[----:B------:R-:W-:-:S03]  /*aac0*/  @P2 FMUL.FTZ R12, R12, 0.69314718246459960938 ;  /* 0x3f3172180c0c2820 */ /* 0x000fc60000410000 */
[----:B------:R-:W-:Y:S02]  /*aad0*/  LEA.HI R2, R2, R0, RZ, 0x2 ;  /* 0x0000000002027211 */ /* 0x000fe400078f10ff */
[----:B------:R-:W-:Y:S01]  /*aae0*/  MOV R88, 0xff800000 ;  /* 0xff80000000587802 */ /* 0x000fe20000000f00 */
[----:B------:R-:W-:Y:S01]  /*aaf0*/  @P1 FFMA.FTZ R88, R3, R151, R10 ;  /* 0x0000009703581223 */ /* 0x000fe2000001000a */
[----:B------:R-:W-:Y:S01]  /*ab00*/  UIADD3 UR5, UR15, UR5, URZ ;  /* 0x000000050f057290 */ /* 0x000fe2000fffe03f */
[----:B------:R-:W-:Y:S01]  /*ab10*/  MOV R84, 0xff800000 ;  /* 0xff80000000547802 */ /* 0x000fe20000000f00 */
[----:B-1----:R-:W-:Y:S01]  /*ab20*/  @P3 FMUL.FTZ R16, R16, 0.69314718246459960938 ;  /* 0x3f31721810103820 */ /* 0x002fe20000410000 */
[----:B------:R-:W-:Y:S01]  /*ab30*/  LOP3.LUT R3, R2, 0xffffffc, RZ, 0xc0, !PT ;  /* 0x0ffffffc02037812 */ /* 0x000fe200078ec0ff */
[----:B------:R-:W-:Y:S01]  /*ab40*/  @P2 FFMA.FTZ R84, R5, R152, R12 ;  /* 0x0000009805542223 */ /* 0x000fe2000001000c */
[----:B------:R-:W-:Y:S02]  /*ab50*/  LEA.HI R4, R18, R18, RZ, 0x1 ;  /* 0x0000001212047211 */ /* 0x000fe400078f08ff */
[----:B------:R-:W-:Y:S01]  /*ab60*/  MOV R85, 0xff800000 ;  /* 0xff80000000557802 */ /* 0x000fe20000000f00 */
[----:B------:R-:W-:Y:S01]  /*ab70*/  @P3 FFMA.FTZ R85, R13, R153, R16 ;  /* 0x000000990d553223 */ /* 0x000fe20000010010 */
[----:B------:R-:W-:-:S02]  /*ab80*/  SHF.R.S32.HI R5, RZ, 0x1f, R83 ;  /* 0x0000001fff057819 */ /* 0x000fc40000011453 */
[----:B------:R-:W-:Y:S02]  /*ab90*/  F2FP.BF16.PACK_AB R55, R87, R55 ;  /* 0x000000375737723e */ /* 0x000fe400000010ff */
[----:B------:R-:W1:Y:S01]  /*aba0*/  S2R R87, SR_CTAID.X ;  /* 0x0000000000577919 */ /* 0x000e620000002500 */
[C---:B------:R-:W-:Y:S02]  /*abb0*/  IADD3 R10, R0.reuse, -R3, RZ ;  /* 0x80000003000a7210 */ /* 0x040fe40007ffe0ff */
[----:B------:R-:W-:Y:S02]  /*abc0*/  LEA R13, R0, R18, 0x9 ;  /* 0x00000012000d7211 */ /* 0x000fe400078e48ff */
[----:B------:R-:W-:Y:S02]  /*abd0*/  MOV R7, UR11 ;  /* 0x0000000b00077c02 */ /* 0x000fe40008000f00 */
[C---:B------:R-:W-:Y:S02]  /*abe0*/  LOP3.LUT R2, R4.reuse, 0x1ffffffe, RZ, 0xc0, !PT ;  /* 0x1ffffffe04027812 */ /* 0x040fe400078ec0ff */
[----:B------:R-:W-:Y:S01]  /*abf0*/  SHF.L.U32 R0, R4, 0x5, RZ ;  /* 0x0000000504007819 */ /* 0x000fe200000006ff */
[C---:B------:R-:W-:Y:S01]  /*ac00*/  IMAD R82, R5.reuse, c[0x0][0x498], RZ ;  /* 0x0001260005527a24 */ /* 0x040fe200078e02ff */
[----:B------:R-:W-:Y:S01]  /*ac10*/  MOV R7, UR5 ;  /* 0x0000000500077c02 */ /* 0x000fe20008000f00 */
[----:B------:R-:W-:Y:S01]  /*ac20*/  IMAD R11, R5, c[0x0][0x3f0], RZ ;  /* 0x0000fc00050b7a24 */ /* 0x000fe200078e02ff */
[----:B------:R-:W-:-:S02]  /*ac30*/  SHF.L.U32 R4, R14, 0x6, RZ ;  /* 0x000000060e047819 */ /* 0x000fc400000006ff */
[----:B------:R-:W-:Y:S02]  /*ac40*/  SHF.R.S32.HI R5, RZ, 0x2, R154 ;  /* 0x00000002ff057819 */ /* 0x000fe4000001149a */
[----:B------:R-:W-:Y:S02]  /*ac50*/  IADD3 R12, R18, -R2, RZ ;  /* 0x80000002120c7210 */ /* 0x000fe40007ffe0ff */
[----:B------:R-:W-:Y:S01]  /*ac60*/  LOP3.LUT R0, R0, 0xffffffc0, RZ, 0xc0, !PT ;  /* 0xffffffc000007812 */ /* 0x000fe200078ec0ff */
[----:B------:R-:W-:Y:S01]  /*ac70*/  IMAD.WIDE.U32 R2, R83, c[0x0][0x3f0], R6 ;  /* 0x0000fc0053027a25 */ /* 0x000fe200078e0006 */
[----:B------:R-:W-:Y:S02]  /*ac80*/  LOP3.LUT R4, R4, 0x1c0, RZ, 0xc0, !PT ;  /* 0x000001c004047812 */ /* 0x000fe400078ec0ff */
[----:B------:R-:W-:Y:S01]  /*ac90*/  LEA R6, R10, R5, 0x4 ;  /* 0x000000050a067211 */ /* 0x000fe200078e20ff */
[----:B------:R-:W-:Y:S01]  /*aca0*/  UIADD3 UR8, UR11, UR8, URZ ;  /* 0x000000080b087290 */ /* 0x000fe2000fffe03f */
[----:B------:R-:W-:-:S02]  /*acb0*/  LOP3.LUT R7, R14, 0x1, RZ, 0xc0, !PT ;  /* 0x000000010e077812 */ /* 0x000fc400078ec0ff */
[----:B------:R-:W-:Y:S02]  /*acc0*/  LEA R5, R12, R0, 0x3 ;  /* 0x000000000c057211 */ /* 0x000fe400078e18ff */
[----:B------:R-:W-:Y:S02]  /*acd0*/  LEA.HI R0, R4, R4, RZ, 0x1d ;  /* 0x0000000404007211 */ /* 0x000fe400078fe8ff */
[----:B------:R-:W-:Y:S02]  /*ace0*/  R2P PR, R14, 0x6 ;  /* 0x000000060e007804 */ /* 0x000fe40000000000 */
[----:B------:R-:W-:Y:S02]  /*acf0*/  ISETP.NE.U32.AND P0, PT, R7, 0x1, PT ;  /* 0x000000010700780c */ /* 0x000fe40003f05070 */
[----:B------:R-:W-:Y:S02]  /*ad00*/  LEA R7, R13, R0, 0x1 ;  /* 0x000000000d077211 */ /* 0x000fe400078e08ff */
[----:B------:R-:W-:-:S02]  /*ad10*/  MOV R9, UR8 ;  /* 0x0000000800097c02 */ /* 0x000fc40008000f00 */
[----:B------:R-:W-:Y:S02]  /*ad20*/  SHF.L.U32 R7, R7, 0x1, RZ ;  /* 0x0000000107077819 */ /* 0x000fe400000006ff */
[----:B------:R-:W-:Y:S01]  /*ad30*/  F2FP.BF16.PACK_AB R56, R19, R56 ;  /* 0x000000381338723e */ /* 0x000fe200000010ff */
[----:B------:R-:W-:Y:S01]  /*ad40*/  IMAD.WIDE.U32 R18, R83, c[0x0][0x498], R8 ;  /* 0x0001260053127a25 */ /* 0x000fe200078e0008 */
[----:B------:R-:W-:Y:S02]  /*ad50*/  IADD3 R8, R7, 0x80, RZ ;  /* 0x0000008007087810 */ /* 0x000fe40007ffe0ff */
[----:B------:R-:W-:Y:S02]  /*ad60*/  IADD3 R5, R6, R5, RZ ;  /* 0x0000000506057210 */ /* 0x000fe40007ffe0ff */
[----:B-1----:R-:W-:Y:S02]  /*ad70*/  LEA R0, R87, R6, 0x7 ;  /* 0x0000000657007211 */ /* 0x002fe400078e38ff */
[----:B------:R-:W-:-:S02]  /*ad80*/  IADD3 R6, R7, 0x70, RZ ;  /* 0x0000007007067810 */ /* 0x000fc40007ffe0ff */
[----:B------:R-:W-:Y:S02]  /*ad90*/  @P0 IADD3 R6, R8, 0x10, RZ ;  /* 0x0000001008060810 */ /* 0x000fe40007ffe0ff */
[----:B------:R-:W-:Y:S02]  /*ada0*/  ISETP.NE.AND P0, PT, R150, 0x1, PT ;  /* 0x000000019600780c */ /* 0x000fe40003f05270 */
[----:B------:R-:W-:Y:S01]  /*adb0*/  SHF.R.S32.HI R4, RZ, 0x1f, R17 ;  /* 0x0000001fff047819 */ /* 0x000fe20000011411 */
[C---:B------:R-:W-:Y:S02]  /*adc0*/  IMAD R82, R83.reuse, c[0x0][0x49c], R82 ;  /* 0x0001270053527a24 */ /* 0x040fe400078e0252 */
[----:B------:R-:W-:Y:S01]  /*add0*/  IMAD R11, R83, c[0x0][0x3f4], R11 ;  /* 0x0000fd00530b7a24 */ /* 0x000fe200078e020b */
[----:B------:R-:W-:Y:S01]  /*ade0*/  LEA R10, R87, R5, 0x7 ;  /* 0x00000005570a7211 */ /* 0x000fe200078e38ff */
[----:B------:R-:W-:Y:S02]  /*adf0*/  IMAD R4, R4, c[0x0][0x3e0], RZ ;  /* 0x0000f80004047a24 */ /* 0x000fe400078e02ff */
[----:B------:R-:W-:Y:S01]  /*ae00*/  IMAD R83, R150, c[0x0][0x388], RZ ;  /* 0x0000e20096537a24 */ /* 0x000fe200078e02ff */
[----:B------:R-:W-:Y:S01]  /*ae10*/  IADD3 R5, R0, 0x8, RZ ;  /* 0x0000000800057810 */ /* 0x000fe20007ffe0ff */
[----:B------:R-:W-:Y:S01]  /*ae20*/  IMAD R9, R17, c[0x0][0x3e4], R4 ;  /* 0x0000f90011097a24 */ /* 0x000fe200078e0204 */
[----:B------:R-:W-:-:S02]  /*ae30*/  IADD3 R3, R3, R11, RZ ;  /* 0x0000000b03037210 */ /* 0x000fc40007ffe0ff */
[CC--:B------:R-:W-:Y:S02]  /*ae40*/  ISETP.GE.OR P6, PT, R0.reuse, R83.reuse, P4 ;  /* 0x000000530000720c */ /* 0x0c0fe400027c6670 */
[C---:B------:R-:W-:Y:S02]  /*ae50*/  IADD3 R4, R0.reuse, 0x40, RZ ;  /* 0x0000004000047810 */ /* 0x040fe40007ffe0ff */
[----:B------:R-:W-:Y:S02]  /*ae60*/  IADD3 R0, R0, 0x48, RZ ;  /* 0x0000004800007810 */ /* 0x000fe40007ffe0ff */
[-C--:B------:R-:W-:Y:S01]  /*ae70*/  ISETP.GE.OR P5, PT, R5, R83.reuse, P4 ;  /* 0x000000530500720c */ /* 0x080fe200027a6670 */
[----:B------:R-:W-:Y:S01]  /*ae80*/  @P0 IMAD.HI.U32 R5, R10, c[0x0][0x4ec], RZ ;  /* 0x00013b000a050a27 */ /* 0x000fe200078e00ff */
[-C--:B------:R-:W-:Y:S02]  /*ae90*/  ISETP.GE.OR P3, PT, R4, R83.reuse, P4 ;  /* 0x000000530400720c */ /* 0x080fe40002766670 */
[----:B------:R-:W-:Y:S01]  /*aea0*/  ISETP.GE.OR P4, PT, R0, R83, P4 ;  /* 0x000000530000720c */ /* 0x000fe20002786670 */
[----:B------:R-:W-:Y:S01]  /*aeb0*/  IMAD.WIDE.U32 R2, R17, c[0x0][0x3e0], R2 ;  /* 0x0000f80011027a25 */ /* 0x000fe200078e0002 */
[----:B------:R-:W-:-:S03]  /*aec0*/  F2FP.BF16.PACK_AB R16, R177, R176 ;  /* 0x000000b0b110723e */ /* 0x000fc600000010ff */
[----:B------:R-:W-:Y:S01]  /*aed0*/  IMAD.MOV.U32 R0, RZ, RZ, R10 ;  /* 0x000000ffff007224 */ /* 0x000fe200078e000a */
[----:B------:R-:W-:Y:S02]  /*aee0*/  @P0 SHF.R.U32.HI R0, RZ, c[0x0][0x4f0], R5 ;  /* 0x00013c00ff000a19 */ /* 0x000fe40000011605 */
[----:B------:R-:W-:Y:S02]  /*aef0*/  IADD3 R3, R3, R9, RZ ;  /* 0x0000000903037210 */ /* 0x000fe40007ffe0ff */
[----:B------:R-:W-:Y:S01]  /*af00*/  IADD3 R8, -R0, RZ, RZ ;  /* 0x000000ff00087210 */ /* 0x000fe20007ffe1ff */
[----:B------:R1:W-:Y:S01]  /*af10*/  STS [R7+0x80], R16 ;  /* 0x0000801007007388 */ /* 0x0003e20000000800 */
[----:B------:R-:W-:Y:S02]  /*af20*/  SHF.R.S32.HI R4, RZ, 0x1f, R148 ;  /* 0x0000001fff047819 */ /* 0x000fe40000011494 */
[----:B------:R-:W-:-:S03]  /*af30*/  SHF.R.S32.HI R9, RZ, 0x1f, R0 ;  /* 0x0000001fff097819 */ /* 0x000fc60000011400 */
[----:B------:R-:W-:Y:S01]  /*af40*/  IMAD R5, R4, c[0x0][0x3d8], RZ ;  /* 0x0000f60004057a24 */ /* 0x000fe200078e02ff */
[----:B------:R-:W-:-:S03]  /*af50*/  IADD3 R4, P0, R0, R18, RZ ;  /* 0x0000001200047210 */ /* 0x000fc60007f1e0ff */
[C---:B------:R-:W-:Y:S01]  /*af60*/  IMAD R18, R148.reuse, c[0x0][0x3dc], R5 ;  /* 0x0000f70094127a24 */ /* 0x040fe200078e0205 */
[----:B------:R-:W-:Y:S01]  /*af70*/  IADD3.X R5, R9, R19, R82, P0, !PT ;  /* 0x0000001309057210 */ /* 0x000fe200007fe452 */
[----:B-1----:R-:W-:-:S04]  /*af80*/  IMAD.WIDE.U32 R16, R148, c[0x0][0x3d8], R2 ;  /* 0x0000f60094107a25 */ /* 0x002fc800078e0002 */
[----:B------:R-:W-:Y:S01]  /*af90*/  IMAD R2, R8, c[0x0][0x4e8], R10 ;  /* 0x00013a0008027a24 */ /* 0x000fe200078e020a */
[----:B------:R-:W-:-:S04]  /*afa0*/  MOV R3, 0x20 ;  /* 0x0000002000037802 */ /* 0x000fc80000000f00 */
[----:B------:R-:W-:Y:S02]  /*afb0*/  SHF.R.S32.HI R8, RZ, 0x1f, R2 ;  /* 0x0000001fff087819 */ /* 0x000fe40000011402 */
[----:B------:R-:W-:-:S03]  /*afc0*/  SEL R3, R3, 0xffffffe0, !P1 ;  /* 0xffffffe003037807 */ /* 0x000fc60004800000 */
[----:B------:R-:W-:Y:S01]  /*afd0*/  IMAD R8, R8, c[0x0][0x488], RZ ;  /* 0x0001220008087a24 */ /* 0x000fe200078e02ff */
[----:B------:R-:W-:Y:S01]  /*afe0*/  IADD3 R0, R7, R3, RZ ;  /* 0x0000000307007210 */ /* 0x000fe20007ffe0ff */
[----:B------:R-:W-:Y:S01]  /*aff0*/  IMAD.WIDE.U32 R4, R2, c[0x0][0x488], R4 ;  /* 0x0001220002047a25 */ /* 0x000fe200078e0004 */
[----:B------:R-:W-:-:S03]  /*b000*/  F2FP.BF16.PACK_AB R15, R179, R178 ;  /* 0x000000b2b30f723e */ /* 0x000fc600000010ff */
[----:B------:R-:W-:Y:S01]  /*b010*/  IMAD R9, R2, c[0x0][0x48c], R8 ;  /* 0x0001230002097a24 */ /* 0x000fe200078e0208 */
[----:B------:R-:W-:Y:S02]  /*b020*/  IADD3 R2, R3, R6, RZ ;  /* 0x0000000603027210 */ /* 0x000fe40007ffe0ff */
[----:B------:R-:W-:Y:S02]  /*b030*/  MOV R3, 0x40 ;  /* 0x0000004000037802 */ /* 0x000fe40000000f00 */
[----:B------:R-:W-:Y:S02]  /*b040*/  F2FP.BF16.PACK_AB R20, R161, R20 ;  /* 0x00000014a114723e */ /* 0x000fe400000010ff */
[----:B------:R-:W-:Y:S02]  /*b050*/  F2FP.BF16.PACK_AB R21, R163, R21 ;  /* 0x00000015a315723e */ /* 0x000fe400000010ff */
[----:B------:R-:W-:Y:S02]  /*b060*/  F2FP.BF16.PACK_AB R22, R181, R22 ;  /* 0x00000016b516723e */ /* 0x000fe400000010ff */
[----:B------:R-:W-:-:S02]  /*b070*/  F2FP.BF16.PACK_AB R25, R183, R25 ;  /* 0x00000019b719723e */ /* 0x000fc400000010ff */
[----:B------:R-:W-:Y:S02]  /*b080*/  F2FP.BF16.PACK_AB R24, R185, R24 ;  /* 0x00000018b918723e */ /* 0x000fe400000010ff */
[----:B------:R-:W-:Y:S02]  /*b090*/  F2FP.BF16.PACK_AB R23, R187, R23 ;  /* 0x00000017bb17723e */ /* 0x000fe400000010ff */
[----:B------:R-:W-:Y:S02]  /*b0a0*/  LEA R10, P0, R4, c[0x0][0x450], 0x2 ;  /* 0x00011400040a7a11 */ /* 0x000fe400078010ff */
[----:B------:R-:W-:Y:S01]  /*b0b0*/  IADD3 R9, R5, R9, RZ ;  /* 0x0000000905097210 */ /* 0x000fe20007ffe0ff */
[----:B------:R-:W-:Y:S01]  /*b0c0*/  STS [R7+0x480], R15 ;  /* 0x0004800f07007388 */ /* 0x000fe20000000800 */
[----:B------:R-:W-:Y:S02]  /*b0d0*/  F2FP.BF16.PACK_AB R26, R173, R26 ;  /* 0x0000001aad1a723e */ /* 0x000fe400000010ff */
[----:B------:R-:W-:-:S02]  /*b0e0*/  F2FP.BF16.PACK_AB R27, R175, R27 ;  /* 0x0000001baf1b723e */ /* 0x000fc400000010ff */
[----:B------:R-:W-:Y:S01]  /*b0f0*/  SEL R5, R3, 0xffffffc0, !P2 ;  /* 0xffffffc003057807 */ /* 0x000fe20005000000 */
[----:B------:R-:W-:Y:S01]  /*b100*/  STS [R6], R20 ;  /* 0x0000001406007388 */ /* 0x000fe20000000800 */
[----:B------:R-:W-:Y:S02]  /*b110*/  F2FP.BF16.PACK_AB R28, R157, R28 ;  /* 0x0000001c9d1c723e */ /* 0x000fe400000010ff */
[----:B------:R-:W-:Y:S01]  /*b120*/  F2FP.BF16.PACK_AB R29, R159, R29 ;  /* 0x0000001d9f1d723e */ /* 0x000fe200000010ff */
[----:B------:R-:W-:Y:S01]  /*b130*/  STS [R6+0x400], R21 ;  /* 0x0004001506007388 */ /* 0x000fe20000000800 */
[----:B------:R-:W-:Y:S02]  /*b140*/  F2FP.BF16.PACK_AB R30, R189, R30 ;  /* 0x0000001ebd1e723e */ /* 0x000fe400000010ff */
[----:B------:R-:W-:Y:S01]  /*b150*/  F2FP.BF16.PACK_AB R31, R191, R31 ;  /* 0x0000001fbf1f723e */ /* 0x000fe200000010ff */
[----:B------:R-:W-:Y:S01]  /*b160*/  STS [R7+0x2080], R22 ;  /* 0x0020801607007388 */ /* 0x000fe20000000800 */
[----:B------:R-:W-:-:S02]  /*b170*/  F2FP.BF16.PACK_AB R38, R193, R38 ;  /* 0x00000026c126723e */ /* 0x000fc400000010ff */
[----:B------:R-:W-:Y:S01]  /*b180*/  F2FP.BF16.PACK_AB R37, R195, R37 ;  /* 0x00000025c325723e */ /* 0x000fe200000010ff */
[----:B------:R-:W-:Y:S01]  /*b190*/  STS [R7+0x2480], R25 ;  /* 0x0024801907007388 */ /* 0x000fe20000000800 */
[----:B------:R-:W-:Y:S02]  /*b1a0*/  LEA.HI.X R9, R4, c[0x0][0x454], R9, 0x2, P0 ;  /* 0x0001150004097a11 */ /* 0x000fe400000f1409 */
[----:B------:R-:W-:Y:S01]  /*b1b0*/  F2FP.BF16.PACK_AB R36, R169, R36 ;  /* 0x00000024a924723e */ /* 0x000fe200000010ff */
[----:B------:R-:W-:Y:S01]  /*b1c0*/  STS [R6+0x2000], R24 ;  /* 0x0020001806007388 */ /* 0x000fe20000000800 */
[----:B------:R-:W-:Y:S02]  /*b1d0*/  F2FP.BF16.PACK_AB R35, R171, R35 ;  /* 0x00000023ab23723e */ /* 0x000fe400000010ff */
[----:B------:R-:W-:Y:S01]  /*b1e0*/  IADD3 R4, R7, R5, RZ ;  /* 0x0000000507047210 */ /* 0x000fe20007ffe0ff */
[----:B------:R-:W-:Y:S01]  /*b1f0*/  STS [R6+0x2400], R23 ;  /* 0x0024001706007388 */ /* 0x000fe20000000800 */
[----:B------:R-:W-:-:S02]  /*b200*/  F2FP.BF16.PACK_AB R33, R46, R33 ;  /* 0x000000212e21723e */ /* 0x000fc400000010ff */
[----:B------:R-:W-:Y:S01]  /*b210*/  F2FP.BF16.PACK_AB R32, R41, R32 ;  /* 0x000000202920723e */ /* 0x000fe200000010ff */
[----:B------:R-:W-:Y:S01]  /*b220*/  STS [R0+0x80], R26 ;  /* 0x0000801a00007388 */ /* 0x000fe20000000800 */
[----:B------:R-:W-:Y:S02]  /*b230*/  IADD3 R8, R5, R6, RZ ;  /* 0x0000000605087210 */ /* 0x000fe40007ffe0ff */
[----:B------:R-:W-:Y:S01]  /*b240*/  F2FP.BF16.PACK_AB R34, R197, R34 ;  /* 0x00000022c522723e */ /* 0x000fe200000010ff */
[----:B------:R-:W-:Y:S01]  /*b250*/  STS [R0+0x480], R27 ;  /* 0x0004801b00007388 */ /* 0x000fe20000000800 */
[----:B------:R-:W-:Y:S02]  /*b260*/  F2FP.BF16.PACK_AB R39, R199, R39 ;  /* 0x00000027c727723e */ /* 0x000fe400000010ff */
[----:B------:R-:W-:Y:S01]  /*b270*/  F2FP.BF16.PACK_AB R64, R69, R64 ;  /* 0x000000404540723e */ /* 0x000fe200000010ff */
[----:B------:R-:W-:Y:S01]  /*b280*/  STS [R2], R28 ;  /* 0x0000001c02007388 */ /* 0x000fe20000000800 */
[----:B------:R-:W-:-:S03]  /*b290*/  F2FP.BF16.PACK_AB R63, R71, R63 ;  /* 0x0000003f473f723e */ /* 0x000fc600000010ff */
[----:B------:R-:W-:Y:S01]  /*b2a0*/  STS [R2+0x400], R29 ;  /* 0x0004001d02007388 */ /* 0x000fe20000000800 */
[----:B------:R-:W-:Y:S02]  /*b2b0*/  F2FP.BF16.PACK_AB R62, R50, R62 ;  /* 0x0000003e323e723e */ /* 0x000fe400000010ff */
[----:B------:R-:W-:Y:S01]  /*b2c0*/  F2FP.BF16.PACK_AB R61, R42, R61 ;  /* 0x0000003d2a3d723e */ /* 0x000fe200000010ff */
[----:B------:R-:W-:Y:S01]  /*b2d0*/  STS [R0+0x2080], R30 ;  /* 0x0020801e00007388 */ /* 0x000fe20000000800 */
[----:B------:R-:W-:-:S03]  /*b2e0*/  IADD3 R3, R5, R0, RZ ;  /* 0x0000000005037210 */ /* 0x000fc60007ffe0ff */
[----:B------:R-:W-:Y:S01]  /*b2f0*/  STS [R0+0x2480], R31 ;  /* 0x0024801f00007388 */ /* 0x000fe20000000800 */
[----:B------:R-:W-:-:S03]  /*b300*/  IADD3 R5, R2, R5, RZ ;  /* 0x0000000502057210 */ /* 0x000fc60007ffe0ff */
[----:B------:R-:W-:Y:S01]  /*b310*/  STS [R2+0x2000], R38 ;  /* 0x0020002602007388 */ /* 0x000fe20000000800 */
[----:B------:R-:W-:-:S03]  /*b320*/  F2FP.BF16.PACK_AB R60, R81, R60 ;  /* 0x0000003c513c723e */ /* 0x000fc600000010ff */
[----:B------:R-:W-:Y:S01]  /*b330*/  STS [R2+0x2400], R37 ;  /* 0x0024002502007388 */ /* 0x000fe20000000800 */
[----:B------:R-:W-:-:S03]  /*b340*/  F2FP.BF16.PACK_AB R54, R93, R54 ;  /* 0x000000365d36723e */ /* 0x000fc600000010ff */
[----:B------:R-:W-:Y:S01]  /*b350*/  STS [R4+0x80], R36 ;  /* 0x0000802404007388 */ /* 0x000fe20000000800 */
[----:B------:R-:W-:-:S03]  /*b360*/  F2FP.BF16.PACK_AB R53, R95, R53 ;  /* 0x000000355f35723e */ /* 0x000fc600000010ff */
[----:B------:R-:W-:Y:S01]  /*b370*/  STS [R4+0x480], R35 ;  /* 0x0004802304007388 */ /* 0x000fe20000000800 */
[----:B------:R-:W-:-:S03]  /*b380*/  F2FP.BF16.PACK_AB R50, R105, R104 ;  /* 0x000000686932723e */ /* 0x000fc600000010ff */
[----:B------:R-:W-:Y:S01]  /*b390*/  STS [R8], R33 ;  /* 0x0000002108007388 */ /* 0x000fe20000000800 */
[----:B------:R-:W-:-:S03]  /*b3a0*/  F2FP.BF16.PACK_AB R49, R107, R49 ;  /* 0x000000316b31723e */ /* 0x000fc600000010ff */
        /* <DEDUP_REMOVED lines=52> */
[----:B------:R3:W-:Y:S01]  /*b6f0*/  STS [R0+0x6480], R43 ;  /* 0x0064802b00007388 */ /* 0x0007e20000000800 */
[----:B------:R-:W-:-:S03]  /*b700*/  F2FP.BF16.PACK_AB R68, R201, R68 ;  /* 0x00000044c944723e */ /* 0x000fc600000010ff */
[----:B------:R-:W-:Y:S01]  /*b710*/  STS [R2+0x6000], R40 ;  /* 0x0060002802007388 */ /* 0x000fe20000000800 */
[----:B------:R-:W-:-:S03]  /*b720*/  F2FP.BF16.PACK_AB R67, R203, R67 ;  /* 0x00000043cb43723e */ /* 0x000fc600000010ff */
        /* <DEDUP_REMOVED lines=17> */
[----:B------:R-:W-:Y:S04]  /*b840*/  SHFL.IDX PT, R14, R10, RZ, 0x1c1f ;  /* 0x001c1fff0a0e7589 */ /* 0x000fe800000e0000 */
[----:B------:R-:W1:Y:S04]  /*b850*/  SHFL.IDX PT, R15, R9, RZ, 0x1c1f ;  /* 0x001c1fff090f7589 */ /* 0x000e6800000e0000 */
[----:B------:R-:W-:Y:S06]  /*b860*/  BAR.SYNC.DEFER_BLOCKING 0x1, 0x80 ;  /* 0x0042000000007b1d */ /* 0x000fec0000010000 */
[----:B------:R-:W-:Y:S04]  /*b870*/  SHFL.IDX PT, R6, R10, 0x1, 0x1c1f ;  /* 0x003c1f000a067f89 */ /* 0x000fe800000e0000 */
[----:B------:R-:W4:Y:S04]  /*b880*/  SHFL.IDX PT, R7, R9, 0x1, 0x1c1f ;  /* 0x003c1f0009077f89 */ /* 0x000f2800000e0000 */
[----:B------:R-:W-:Y:S04]  /*b890*/  SHFL.IDX PT, R12, R10, 0x2, 0x1c1f ;  /* 0x005c1f000a0c7f89 */ /* 0x000fe800000e0000 */
[----:B------:R-:W2:Y:S04]  /*b8a0*/  SHFL.IDX PT, R13, R9, 0x2, 0x1c1f ;  /* 0x005c1f00090d7f89 */ /* 0x000ea800000e0000 */
[----:B------:R-:W-:Y:S04]  /*b8b0*/  SHFL.IDX PT, R10, R10, 0x3, 0x1c1f ;  /* 0x007c1f000a0a7f89 */ /* 0x000fe800000e0000 */
[----:B------:R-:W2:Y:S01]  /*b8c0*/  SHFL.IDX PT, R11, R9, 0x3, 0x1c1f ;  /* 0x007c1f00090b7f89 */ /* 0x000ea200000e0000 */
[----:B---3--:R-:W-:-:S03]  /*b8d0*/  SHF.L.U32 R0, R92, 0x1, RZ ;  /* 0x000000015c007819 */ /* 0x008fc600000006ff */
[----:B-1----:R-:W-:Y:S04]  /*b8e0*/  @!P6 ST.E [R14.64], R85 ;  /* 0x000000550e00e985 */ /* 0x002fe8000c10190c */
[----:B----4-:R1:W-:Y:S04]  /*b8f0*/  @!P5 ST.E [R6.64], R84 ;  /* 0x000000540600d985 */ /* 0x0103e8000c10190c */
[----:B--2---:R2:W-:Y:S04]  /*b900*/  @!P3 ST.E [R12.64], R88 ;  /* 0x000000580c00b985 */ /* 0x0045e8000c10190c */
[----:B------:R2:W-:Y:S04]  /*b910*/  @!P4 ST.E [R10.64], R86 ;  /* 0x000000560a00c985 */ /* 0x0005e8000c10190c */
[----:B------:R2:W3:Y:S04]  /*b920*/  LDS.128 R24, [R0+0x880] ;  /* 0x0008800000187984 */ /* 0x0004e80000000c00 */
[----:B------:R2:W4:Y:S04]  /*b930*/  LDS.128 R32, [R0+0x1080] ;  /* 0x0010800000207984 */ /* 0x0005280000000c00 */
[----:B------:R2:W1:Y:S04]  /*b940*/  LDS.128 R40, [R0+0x1880] ;  /* 0x0018800000287984 */ /* 0x0004680000000c00 */
[----:B------:R2:W1:Y:S04]  /*b950*/  LDS.128 R48, [R0+0x2080] ;  /* 0x0020800000307984 */ /* 0x0004680000000c00 */
[----:B------:R2:W2:Y:S04]  /*b960*/  LDS.128 R56, [R0+0x2880] ;  /* 0x0028800000387984 */ /* 0x0004a80000000c00 */
        /* <DEDUP_REMOVED lines=8> */
[----:B------:R2:W2:Y:S01]  /*b9f0*/  LDS.128 R72, [R0+0x7880] ;  /* 0x0078800000487984 */ /* 0x0004a20000000c00 */
[----:B------:R-:W-:-:S02]  /*ba00*/  IADD3 R2, R17, R18, RZ ;  /* 0x0000001211027210 */ /* 0x000fc40007ffe0ff */
[----:B-1----:R-:W-:-:S04]  /*ba10*/  LEA R7, P0, R16, c[0x0][0x380], 0x1 ;  /* 0x0000e00010077a11 */ /* 0x002fc800078008ff */
[----:B------:R-:W-:Y:S02]  /*ba20*/  LEA.HI.X R6, R16, c[0x0][0x384], R2, 0x1, P0 ;  /* 0x0000e10010067a11 */ /* 0x000fe400000f0c02 */
[----:B------:R-:W-:Y:S01]  /*ba30*/  ISETP.GE.AND P0, PT, R91, R83, PT ;  /* 0x000000535b00720c */ /* 0x000fe20003f06270 */
[----:B------:R1:W1:Y:S01]  /*ba40*/  SHFL.IDX PT, R2, R7, RZ, 0x181f ;  /* 0x00181fff07027589 */ /* 0x00026200000e0000 */
[----:B------:R-:W-:Y:S03]  /*ba50*/  BSSY B0, `(.L_x_712) ;  /* 0x000000e000007945 */ /* 0x000fe60003800000 */
[----:B------:R1:W1:Y:S08]  /*ba60*/  SHFL.IDX PT, R3, R6, RZ, 0x181f ;  /* 0x00181fff06037589 */ /* 0x00027000000e0000 */
[----:B------:R-:W-:Y:S05]  /*ba70*/  @P0 BRA `(.L_x_713) ;  /* 0x000000b000000947 */ /* 0x000fea0003800000 */
[----:B--234-:R-:W2:Y:S01]  /*ba80*/  LDS.128 R12, [R0+0x80] ;  /* 0x00008000000c7984 */ /* 0x01cea20000000c00 */
[----:B-----5:R-:W-:-:S02]  /*ba90*/  ISETP.GE.AND P0, PT, R89, c[0x0][0x3c8], PT ;  /* 0x0000f20059007a0c */ /* 0x020fc40003f06270 */
[----:B------:R-:W-:Y:S01]  /*baa0*/  ISETP.GE.AND P1, PT, R90, c[0x0][0x3c8], PT ;  /* 0x0000f2005a007a0c */ /* 0x000fe20003f26270 */
[----:B------:R3:W4:-:S12]  /*bab0*/  LDS.128 R8, [R0+0x4080] ;  /* 0x0040800000087984 */ /* 0x0007180000000c00 */
[----:B-1----:R-:W-:Y:S01]  /*bac0*/  @!P1 IMAD.WIDE R4, R90, 0x2, R2 ;  /* 0x000000025a049825 */ /* 0x002fe200078e0202 */
[----:B---3--:R-:W-:-:S04]  /*bad0*/  @!P0 SHF.R.S32.HI R0, RZ, 0x1f, R89 ;  /* 0x0000001fff008819 */ /* 0x008fc80000011459 */
[----:B------:R-:W-:-:S04]  /*bae0*/  @!P0 LEA.HI R0, R0, R89, RZ, 0x3 ;  /* 0x0000005900008211 */ /* 0x000fc800078f18ff */
[----:B------:R-:W-:-:S05]  /*baf0*/  @!P0 LOP3.LUT R0, R0, 0xfffffff8, RZ, 0xc0, !PT ;  /* 0xfffffff800008812 */ /* 0x000fca00078ec0ff */
[----:B------:R-:W-:Y:S01]  /*bb00*/  @!P0 IMAD.WIDE R2, R0, 0x2, R2 ;  /* 0x0000000200028825 */ /* 0x000fe200078e0202 */
[----:B--2---:R1:W-:Y:S04]  /*bb10*/  @!P1 ST.E.128 [R4.64], R12 ;  /* 0x0000000c04009985 */ /* 0x0043e8000c101d0c */
[----:B----4-:R1:W-:Y:S02]  /*bb20*/  @!P0 ST.E.128 [R2.64], R8 ;  /* 0x0000000802008985 */ /* 0x0103e4000c101d0c */
.L_x_713:
[----:B---34-:R-:W-:Y:S05]  /*bb30*/  BSYNC B0 ;  /* 0x0000000000007941 */ /* 0x018fea0003800000 */
.L_x_712:
[----:B--2---:R-:W-:Y:S01]  /*bb40*/  IADD3 R0, R91, 0x10, RZ ;  /* 0x000000105b007810 */ /* 0x004fe20007ffe0ff */
[----:B-1----:R1:W2:Y:S01]  /*bb50*/  SHFL.IDX PT, R3, R6, 0x1, 0x181f ;  /* 0x00381f0006037f89 */ /* 0x0022a200000e0000 */
[----:B------:R-:W-:Y:S02]  /*bb60*/  BSSY B0, `(.L_x_714) ;  /* 0x000000d000007945 */ /* 0x000fe40003800000 */
[----:B------:R-:W-:Y:S01]  /*bb70*/  ISETP.GE.AND P0, PT, R0, R83, PT ;  /* 0x000000530000720c */ /* 0x000fe20003f06270 */
[----:B------:R1:W3:-:S12]  /*bb80*/  SHFL.IDX PT, R2, R7, 0x1, 0x181f ;  /* 0x00381f0007027f89 */ /* 0x0002d800000e0000 */
[----:B------:R-:W-:Y:S05]  /*bb90*/  @P0 BRA `(.L_x_715) ;  /* 0x0000009000000947 */ /* 0x000fea0003800000 */
[----:B-----5:R-:W-:Y:S02]  /*bba0*/  ISETP.GE.AND P0, PT, R89, c[0x0][0x3c8], PT ;  /* 0x0000f20059007a0c */ /* 0x020fe40003f06270 */
[----:B------:R-:W-:-:S11]  /*bbb0*/  ISETP.GE.AND P1, PT, R90, c[0x0][0x3c8], PT ;  /* 0x0000f2005a007a0c */ /* 0x000fd60003f26270 */
[----:B------:R-:W-:Y:S02]  /*bbc0*/  @!P0 SHF.R.S32.HI R0, RZ, 0x1f, R89 ;  /* 0x0000001fff008819 */ /* 0x000fe40000011459 */
[----:B--23--:R-:W-:Y:S02]  /*bbd0*/  @!P1 IMAD.WIDE R4, R90, 0x2, R2 ;  /* 0x000000025a049825 */ /* 0x00cfe400078e0202 */
[----:B------:R-:W-:-:S03]  /*bbe0*/  @!P0 LEA.HI R0, R0, R89, RZ, 0x3 ;  /* 0x0000005900008211 */ /* 0x000fc600078f18ff */
[----:B------:R2:W-:Y:S01]  /*bbf0*/  @!P1 ST.E.128 [R4.64], R24 ;  /* 0x0000001804009985 */ /* 0x0005e2000c101d0c */
[----:B------:R-:W-:-:S05]  /*bc00*/  @!P0 LOP3.LUT R0, R0, 0xfffffff8, RZ, 0xc0, !PT ;  /* 0xfffffff800008812 */ /* 0x000fca00078ec0ff */
[----:B------:R-:W-:-:S05]  /*bc10*/  @!P0 IMAD.WIDE R2, R0, 0x2, R2 ;  /* 0x0000000200028825 */ /* 0x000fca00078e0202 */
[----:B------:R2:W-:Y:S02]  /*bc20*/  @!P0 ST.E.128 [R2.64], R20 ;  /* 0x0000001402008985 */ /* 0x0005e4000c101d0c */
.L_x_715:
[----:B------:R-:W-:Y:S05]  /*bc30*/  BSYNC B0 ;  /* 0x0000000000007941 */ /* 0x000fea0003800000 */
.L_x_714:
[----:B------:R-:W-:Y:S01]  /*bc40*/  IADD3 R0, R91, 0x20, RZ ;  /* 0x000000205b007810 */ /* 0x000fe20007ffe0ff */
[----:B--2---:R2:W4:Y:S01]  /*bc50*/  SHFL.IDX PT, R3, R6, 0x2, 0x181f ;  /* 0x00581f0006037f89 */ /* 0x00452200000e0000 */
[----:B------:R-:W-:Y:S02]  /*bc60*/  BSSY B0, `(.L_x_716) ;  /* 0x000000d000007945 */ /* 0x000fe40003800000 */
[----:B------:R-:W-:Y:S01]  /*bc70*/  ISETP.GE.AND P0, PT, R0, R83, PT ;  /* 0x000000530000720c */ /* 0x000fe20003f06270 */
[----:B---3--:R2:W3:-:S12]  /*bc80*/  SHFL.IDX PT, R2, R7, 0x2, 0x181f ;  /* 0x00581f0007027f89 */ /* 0x0084d800000e0000 */
[----:B------:R-:W-:Y:S05]  /*bc90*/  @P0 BRA `(.L_x_717) ;  /* 0x0000009000000947 */ /* 0x000fea0003800000 */
[----:B-----5:R-:W-:Y:S02]  /*bca0*/  ISETP.GE.AND P0, PT, R89, c[0x0][0x3c8], PT ;  /* 0x0000f20059007a0c */ /* 0x020fe40003f06270 */
        /* <DEDUP_REMOVED lines=8> */
.L_x_717:
[----:B------:R-:W-:Y:S05]  /*bd30*/  BSYNC B0 ;  /* 0x0000000000007941 */ /* 0x000fea0003800000 */
.L_x_716:
[----:B------:R-:W-:Y:S01]  /*bd40*/  IADD3 R0, R91, 0x30, RZ ;  /* 0x000000305b007810 */ /* 0x000fe20007ffe0ff */
[----:B---34-:R3:W4:Y:S01]  /*bd50*/  SHFL.IDX PT, R3, R6, 0x3, 0x181f ;  /* 0x00781f0006037f89 */ /* 0x01872200000e0000 */
[----:B------:R-:W-:Y:S02]  /*bd60*/  BSSY B0, `(.L_x_718) ;  /* 0x000000d000007945 */ /* 0x000fe40003800000 */
[----:B------:R-:W-:Y:S01]  /*bd70*/  ISETP.GE.AND P0, PT, R0, R83, PT ;  /* 0x000000530000720c */ /* 0x000fe20003f06270 */
[----:B------:R3:W1:-:S12]  /*bd80*/  SHFL.IDX PT, R2, R7, 0x3, 0x181f ;  /* 0x00781f0007027f89 */ /* 0x00065800000e0000 */
[----:B------:R-:W-:Y:S05]  /*bd90*/  @P0 BRA `(.L_x_719) ;  /* 0x0000009000000947 */ /* 0x000fea0003800000 */
[----:B-----5:R-:W-:Y:S02]  /*bda0*/  ISETP.GE.AND P0, PT, R89, c[0x0][0x3c8], PT ;  /* 0x0000f20059007a0c */ /* 0x020fe40003f06270 */
        /* <DEDUP_REMOVED lines=8> */
.L_x_719:
[----:B------:R-:W-:Y:S05]  /*be30*/  BSYNC B0 ;  /* 0x0000000000007941 */ /* 0x000fea0003800000 */
.L_x_718:
[----:B------:R-:W-:Y:S01]  /*be40*/  IADD3 R0, R91, 0x40, RZ ;  /* 0x000000405b007810 */ /* 0x000fe20007ffe0ff */
[----:B-1--4-:R1:W4:Y:S01]  /*be50*/  SHFL.IDX PT, R3, R6, 0x4, 0x181f ;  /* 0x00981f0006037f89 */ /* 0x01232200000e0000 */
[----:B------:R-:W-:Y:S02]  /*be60*/  BSSY B0, `(.L_x_720) ;  /* 0x000000d000007945 */ /* 0x000fe40003800000 */
[----:B------:R-:W-:Y:S01]  /*be70*/  ISETP.GE.AND P0, PT, R0, R83, PT ;  /* 0x000000530000720c */ /* 0x000fe20003f06270 */
[----:B------:R1:W2:-:S12]  /*be80*/  SHFL.IDX PT, R2, R7, 0x4, 0x181f ;  /* 0x00981f0007027f89 */ /* 0x00029800000e0000 */
[----:B------:R-:W-:Y:S05]  /*be90*/  @P0 BRA `(.L_x_721) ;  /* 0x0000009000000947 */ /* 0x000fea0003800000 */
[----:B-----5:R-:W-:Y:S02]  /*bea0*/  ISETP.GE.AND P0, PT, R89, c[0x0][0x3c8], PT ;  /* 0x0000f20059007a0c */ /* 0x020fe40003f06270 */
[----:B------:R-:W-:-:S11]  /*beb0*/  ISETP.GE.AND P1, PT, R90, c[0x0][0x3c8], PT ;  /* 0x0000f2005a007a0c */ /* 0x000fd60003f26270 */
[----:B------:R-:W-:Y:S02]  /*bec0*/  @!P0 SHF.R.S32.HI R0, RZ, 0x1f, R89 ;  /* 0x0000001fff008819 */ /* 0x000fe40000011459 */
[----:B--2-4-:R-:W-:Y:S02]  /*bed0*/  @!P1 IMAD.WIDE R4, R90, 0x2, R2 ;  /* 0x000000025a049825 */ /* 0x014fe400078e0202 */
[----:B------:R-:W-:-:S03]  /*bee0*/  @!P0 LEA.HI R0, R0, R89, RZ, 0x3 ;  /* 0x0000005900008211 */ /* 0x000fc600078f18ff */
[----:B------:R2:W-:Y:S01]  /*bef0*/  @!P1 ST.E.128 [R4.64], R48 ;  /* 0x0000003004009985 */ /* 0x0005e2000c101d0c */
[----:B------:R-:W-:-:S05]  /*bf00*/  @!P0 LOP3.LUT R0, R0, 0xfffffff8, RZ, 0xc0, !PT ;  /* 0xfffffff800008812 */ /* 0x000fca00078ec0ff */
[----:B------:R-:W-:-:S05]  /*bf10*/  @!P0 IMAD.WIDE R2, R0, 0x2, R2 ;  /* 0x0000000200028825 */ /* 0x000fca00078e0202 */
[----:B------:R2:W-:Y:S02]  /*bf20*/  @!P0 ST.E.128 [R2.64], R44 ;  /* 0x0000002c02008985 */ /* 0x0005e4000c101d0c */
.L_x_721:
[----:B------:R-:W-:Y:S05]  /*bf30*/  BSYNC B0 ;  /* 0x0000000000007941 */ /* 0x000fea0003800000 */
.L_x_720:
[----:B------:R-:W-:Y:S01]  /*bf40*/  IADD3 R0, R91, 0x50, RZ ;  /* 0x000000505b007810 */ /* 0x000fe20007ffe0ff */
[----:B--2-4-:R2:W4:Y:S01]  /*bf50*/  SHFL.IDX PT, R3, R6, 0x5, 0x181f ;  /* 0x00b81f0006037f89 */ /* 0x01452200000e0000 */
        /* <DEDUP_REMOVED lines=13> */
.L_x_723:
[----:B------:R-:W-:Y:S05]  /*c030*/  BSYNC B0 ;  /* 0x0000000000007941 */ /* 0x000fea0003800000 */
.L_x_722:
        /* <DEDUP_REMOVED lines=15> */
.L_x_725:
[----:B------:R-:W-:Y:S05]  /*c130*/  BSYNC B0 ;  /* 0x0000000000007941 */ /* 0x000fea0003800000 */
.L_x_724:
[----:B------:R-:W-:Y:S01]  /*c140*/  IADD3 R0, R91, 0x70, RZ ;  /* 0x000000705b007810 */ /* 0x000fe20007ffe0ff */
[----:B--2-4-:R2:W4:Y:S03]  /*c150*/  SHFL.IDX PT, R3, R6, 0x7, 0x181f ;  /* 0x00f81f0006037f89 */ /* 0x01452600000e0000 */
[----:B------:R-:W-:Y:S01]  /*c160*/  ISETP.GE.AND P0, PT, R0, R83, PT ;  /* 0x000000530000720c */ /* 0x000fe20003f06270 */
[----:B------:R2:W1:-:S12]  /*c170*/  SHFL.IDX PT, R2, R7, 0x7, 0x181f ;  /* 0x00f81f0007027f89 */ /* 0x00045800000e0000 */
[----:B------:R-:W-:Y:S05]  /*c180*/  @P0 EXIT ;  /* 0x000000000000094d */ /* 0x000fea0003800000 */
[----:B-----5:R-:W-:-:S13]  /*c190*/  ISETP.GE.AND P0, PT, R90, c[0x0][0x3c8], PT ;  /* 0x0000f2005a007a0c */ /* 0x020fda0003f06270 */
        /* <DEDUP_REMOVED lines=10> */
.L_x_726:
        /* <DEDUP_REMOVED lines=12> */
.L_x_2176:


//--------------------- .text._ZN7cutlass13device_kernelIN5flash19enable_sm80_to_sm89INS1_16FlashAttnFwdSm80INS1_25CollectiveMainloopFwdSm80ILi4ELi1ELb0EN4cute5tupleIJNS5_1CILi128EEENS7_ILi64EEES8_EEELi128ENS_10bfloat16_tEfNS_4arch4Sm80ELb0ELb0ELb0ELb1ELb1ELb0ELb1ELb0EEENS1_21CollectiveEpilogueFwdINS6_IJS8_S8_S9_EEENS6_IJNS7_ILi1EEESH_SH_EEESB_SD_Li128ELb1ELb1ELb0ELb0EEENS1_19SingleTileSchedulerILb1ELb0ELb1ELi128EEEEEEEEEvNT_6ParamsE --------------------------
	.section	.text._ZN7cutlass13device_kernelIN5flash19enable_sm80_to_sm89INS1_16FlashAttnFwdSm80INS1_25CollectiveMainloopFwdSm80ILi4ELi1ELb0EN4cute5tupleIJNS5_1CILi128EEENS7_ILi64EEES8_EEELi128ENS_10bfloat16_tEfNS_4arch4Sm80ELb0ELb0ELb0ELb1ELb1ELb0ELb1ELb0EEENS1_21CollectiveEpilogueFwdINS6_IJS8_S8_S9_EEENS6_IJNS7_ILi1EEESH_SH_EEESB_SD_Li128ELb1ELb1ELb0ELb0EEENS1_19SingleTileSchedulerILb1ELb0ELb1ELi128EEEEEEEEEvNT_6ParamsE,"ax",@progbits
	.sectioninfo	@"SHI_REGISTERS=255"
	.align	128
.text._ZN7cutlass13device_kernelIN5flash19enable_sm80_to_sm89INS1_16FlashAttnFwdSm80INS1_25CollectiveMainloopFwdSm80ILi4ELi1ELb0EN4cute5tupleIJNS5_1CILi128EEENS7_ILi64EEES8_EEELi128ENS_10bfloat16_tEfNS_4arch4Sm80ELb0ELb0ELb0ELb1ELb1ELb0ELb1ELb0EEENS1_21CollectiveEpilogueFwdINS6_IJS8_S8_S9_EEENS6_IJNS7_ILi1EEESH_SH_EEESB_SD_Li128ELb1ELb1ELb0ELb0EEENS1_19SingleTileSchedulerILb1ELb0ELb1ELi128EEEEEEEEEvNT_6ParamsE:
        .type           _ZN7cutlass13device_kernelIN5flash19enable_sm80_to_sm89INS1_16FlashAttnFwdSm80INS1_25CollectiveMainloopFwdSm80ILi4ELi1ELb0EN4cute5tupleIJNS5_1CILi128EEENS7_ILi64EEES8_EEELi128ENS_10bfloat16_tEfNS_4arch4Sm80ELb0ELb0ELb0ELb1ELb1ELb0ELb1ELb0EEENS1_21CollectiveEpilogueFwdINS6_IJS8_S8_S9_EEENS6_IJNS7_ILi1EEESH_SH_EEESB_SD_Li128ELb1ELb1ELb0ELb0EEENS1_19SingleTileSchedulerILb1ELb0ELb1ELi128EEEEEEEEEvNT_6ParamsE,@function
        .size           _ZN7cutlass13device_kernelIN5flash19enable_sm80_to_sm89INS1_16FlashAttnFwdSm80INS1_25CollectiveMainloopFwdSm80ILi4ELi1ELb0EN4cute5tupleIJNS5_1CILi128EEENS7_ILi64EEES8_EEELi128ENS_10bfloat16_tEfNS_4arch4Sm80ELb0ELb0ELb0ELb1ELb1ELb0ELb1ELb0EEENS1_21CollectiveEpilogueFwdINS6_IJS8_S8_S9_EEENS6_IJNS7_ILi1EEESH_SH_EEESB_SD_Li128ELb1ELb1ELb0ELb0EEENS1_19SingleTileSchedulerILb1ELb0ELb1ELi128EEEEEEEEEvNT_6ParamsE,(.L_x_2177 - _ZN7cutlass13device_kernelIN5flash19enable_sm80_to_sm89INS1_16FlashAttnFwdSm80INS1_25CollectiveMainloopFwdSm80ILi4ELi1ELb0EN4cute5tupleIJNS5_1CILi128EEENS7_ILi64EEES8_EEELi128ENS_10bfloat16_tEfNS_4arch4Sm80ELb0ELb0ELb0ELb1ELb1ELb0ELb1ELb0EEENS1_21CollectiveEpilogueFwdINS6_IJS8_S8_S9_EEENS6_IJNS7_ILi1EEESH_SH_EEESB_SD_Li128ELb1ELb1ELb0ELb0EEENS1_19SingleTileSchedulerILb1ELb0ELb1ELi128EEEEEEEEEvNT_6ParamsE)
        .other          _ZN7cutlass13device_kernelIN5flash19enable_sm80_to_sm89INS1_16FlashAttnFwdSm80INS1_25CollectiveMainloopFwdSm80ILi4ELi1ELb0EN4cute5tupleIJNS5_1CILi128EEENS7_ILi64EEES8_EEELi128ENS_10bfloat16_tEfNS_4arch4Sm80ELb0ELb0ELb0ELb1ELb1ELb0ELb1ELb0EEENS1_21CollectiveEpilogueFwdINS6_IJS8_S8_S9_EEENS6_IJNS7_ILi1EEESH_SH_EEESB_SD_Li128ELb1ELb1ELb0ELb0EEENS1_19SingleTileSchedulerILb1ELb0ELb1ELi128EEEEEEEEEvNT_6ParamsE,@"STO_CUDA_ENTRY STV_DEFAULT"
_ZN7cutlass13device_kernelIN5flash19enable_sm80_to_sm89INS1_16FlashAttnFwdSm80INS1_25CollectiveMainloopFwdSm80ILi4ELi1ELb0EN4cute5tupleIJNS5_1CILi128EEENS7_ILi64EEES8_EEELi128ENS_10bfloat16_tEfNS_4arch4Sm80ELb0ELb0ELb0ELb1ELb1ELb0ELb1ELb0EEENS1_21CollectiveEpilogueFwdINS6_IJS8_S8_S9_EEENS6_IJNS7_ILi1EEESH_SH_EEESB_SD_Li128ELb1ELb1ELb0ELb0EEENS1_19SingleTileSchedulerILb1ELb0ELb1ELi128EEEEEEEEEvNT_6ParamsE:
        /* <DEDUP_REMOVED lines=21> */
.L_x_728:
        /* <DEDUP_REMOVED lines=13> */
.L_x_730:
[----:B------:R-:W-:Y:S02]  /*0220*/  ULDC UR6, c[0x0][0x54c] ;  /* 0x0001530000067ab9 */ /* 0x000fe40000000800 */
.L_x_729:
[----:B------:R-:W-:Y:S02]  /*0230*/  ULDC UR4, c[0x0][0x548] ;  /* 0x0001520000047ab9 */ /* 0x000fe40000000800 */
[----:B------:R-:W-:-:S02]  /*0240*/  USHF.L.U32 UR5, UR5, 0x7, URZ ;  /* 0x0000000705057899 */ /* 0x000fc4000800063f */
[----:B------:R-:W-:-:S04]  /*0250*/  UIMAD UR4, UR6, UR4, URZ ;  /* 0x00000004060472a4 */ /* 0x000fc8000f8e023f */
[----:B------:R-:W-:-:S04]  /*0260*/  UISETP.GE.AND UP0, UPT, UR5, UR4, UPT ;  /* 0x000000040500728c */ /* 0x000fc8000bf06270 */
[----:B------:R-:W-:Y:S01]  /*0270*/  USEL UR10, UR10, 0xffffffff, !UP0 ;  /* 0xffffffff0a0a7887 */ /* 0x000fe2000c000000 */
[----:B------:R-:W-:Y:S05]  /*0280*/  BRA `(.L_x_731) ;  /* 0x000001b000007947 */ /* 0x000fea0003800000 */
.L_x_727:
        /* <DEDUP_REMOVED lines=8> */
.L_x_732:
        /* <DEDUP_REMOVED lines=13> */
.L_x_734:
[----:B------:R-:W-:Y:S02]  /*03e0*/  ULDC UR6, c[0x0][0x54c] ;  /* 0x0001530000067ab9 */ /* 0x000fe40000000800 */
.L_x_733:
[----:B------:R-:W-:Y:S02]  /*03f0*/  ULDC UR4, c[0x0][0x548] ;  /* 0x0001520000047ab9 */ /* 0x000fe40000000800 */
[----:B------:R-:W-:-:S02]  /*0400*/  USHF.L.U32 UR5, UR5, 0x7, URZ ;  /* 0x0000000705057899 */ /* 0x000fc4000800063f */
[----:B------:R-:W-:-:S04]  /*0410*/  UIMAD UR4, UR6, UR4, URZ ;  /* 0x00000004060472a4 */ /* 0x000fc8000f8e023f */
[----:B------:R-:W-:-:S04]  /*0420*/  UISETP.GE.AND UP0, UPT, UR5, UR4, UPT ;  /* 0x000000040500728c */ /* 0x000fc8000bf06270 */
[----:B------:R-:W-:-:S06]  /*0430*/  USEL UR10, UR10, 0xffffffff, !UP0 ;  /* 0xffffffff0a0a7887 */ /* 0x000fcc000c000000 */
.L_x_731:
        /* <DEDUP_REMOVED lines=19> */
[----:B------:R-:W2:Y:S01]  /*0570*/  @P2 LDG.E R4, [R4.64] ;  /* 0x0000000c04042981 */ /* 0x000ea2000c1e1900 */
[----:B------:R-:W-:-:S04]  /*0580*/  UISETP.NE.U32.AND UP0, UPT, URZ, UR4, UPT ;  /* 0x000000043f00728c */ /* 0x000fc8000bf05070 */
[----:B------:R-:W-:Y:S01]  /*0590*/  UISETP.NE.AND.EX UP0, UPT, URZ, UR5, UPT, UP0 ;  /* 0x000000053f00728c */ /* 0x000fe2000bf05300 */
[----:B------:R-:W3:Y:S02]  /*05a0*/  @P1 LDG.E R3, [R8.64] ;  /* 0x0000000c08031981 */ /* 0x000ee4000c1e1900 */
[----:B------:R-:W-:-:S03]  /*05b0*/  ULDC.64 UR4, c[0x0][0x360] ;  /* 0x0000d80000047ab9 */ /* 0x000fc60000000a00 */
[----:B------:R-:W-:-:S05]  /*05c0*/  PLOP3.LUT P0, PT, PT, PT, UP0, 0x80, 0x0 ;  /* 0x000000000000781c */ /* 0x000fca0003f0f008 */
[----:B------:R-:W-:Y:S01]  /*05d0*/  @UP0 UIMAD.WIDE UR4, UR10, UR15, UR4 ;  /* 0x0000000f0a0402a5 */ /* 0x000fe2000f8e0204 */
[----:B------:R-:W-:-:S05]  /*05e0*/  MOV R0, c[0x0][0x168] ;  /* 0x00005a0000007a02 */ /* 0x000fca0000000f00 */
[----:B------:R-:W-:Y:S01]  /*05f0*/  IMAD.U32 R6, RZ, RZ, UR4 ;  /* 0x00000004ff067e24 */ /* 0x000fe2000f8e00ff */
[----:B------:R-:W-:-:S05]  /*0600*/  MOV R7, UR5 ;  /* 0x0000000500077c02 */ /* 0x000fca0008000f00 */
[----:B------:R1:W5:Y:S01]  /*0610*/  @P0 LDG.E R0, [R6.64] ;  /* 0x0000000c06000981 */ /* 0x000362000c1e1900 */
[----:B------:R-:W4:Y:S01]  /*0620*/  S2UR UR8, SR_CTAID.Y ;  /* 0x00000000000879c3 */ /* 0x000f220000002600 */
[----:B------:R-:W-:Y:S02]  /*0630*/  UMOV UR9, URZ ;  /* 0x0000003f00097c82 */ /* 0x000fe40008000000 */
[----:B------:R-:W-:Y:S02]  /*0640*/  UMOV UR14, URZ ;  /* 0x0000003f000e7c82 */ /* 0x000fe40008000000 */
[----:B------:R-:W-:Y:S02]  /*0650*/  ULDC UR5, c[0x0][0x2ac] ;  /* 0x0000ab0000057ab9 */ /* 0x000fe40000000800 */
[----:B------:R-:W-:Y:S02]  /*0660*/  ULDC UR4, c[0x0][0x1d0] ;  /* 0x0000740000047ab9 */ /* 0x000fe40000000800 */
[----:B------:R-:W-:-:S02]  /*0670*/  UIMAD UR4, UR5, UR4, URZ ;  /* 0x00000004050472a4 */ /* 0x000fc4000f8e023f */
[----:B----4-:R-:W-:Y:S01]  /*0680*/  USHF.R.S32.HI UR7, URZ, 0x1f, UR8 ;  /* 0x0000001f3f077899 */ /* 0x010fe20008011408 */
[----:B--2---:R1:W2:Y:S08]  /*0690*/  @P2 R2UR UR9, R4 ;  /* 0x00000000040923c2 */ /* 0x0042b000000e0000 */
[----:B---3--:R1:W3:Y:S02]  /*06a0*/  @P1 R2UR UR14, R3 ;  /* 0x00000000030e13c2 */ /* 0x0082e400000e0000 */
[----:B-1-3--:R-:W-:Y:S05]  /*06b0*/  @P0 BRA `(.L_x_735) ;  /* 0x0000004000000947 */ /* 0x00afea0003800000 */
[----:B------:R-:W-:Y:S05]  /*06c0*/  @!P1 BRA `(.L_x_735) ;  /* 0x0000003000009947 */ /* 0x000fea0003800000 */
[----:B-----5:R1:W3:Y:S04]  /*06d0*/  LDG.E R0, [R8.64] ;  /* 0x0000000c08007981 */ /* 0x0202e8000c1e1900 */
[----:B-1----:R-:W3:Y:S02]  /*06e0*/  LDG.E R8, [R8.64+0x4] ;  /* 0x0000040c08087981 */ /* 0x002ee4000c1e1900 */
[----:B---3--:R-:W-:-:S02]  /*06f0*/  IADD3 R0, -R0, R8, RZ ;  /* 0x0000000800007210 */ /* 0x008fc40007ffe1ff */
.L_x_735:
[----:B------:R-:W-:-:S04]  /*0700*/  ISETP.NE.U32.AND P0, PT, RZ, c[0x0][0x368], PT ;  /* 0x0000da00ff007a0c */ /* 0x000fc80003f05070 */
[----:B------:R-:W-:-:S13]  /*0710*/  ISETP.NE.AND.EX P0, PT, RZ, c[0x0][0x36c], PT, P0 ;  /* 0x0000db00ff007a0c */ /* 0x000fda0003f05300 */
[----:B------:R-:W-:Y:S05]  /*0720*/  @!P0 BRA `(.L_x_736) ;  /* 0x0000007000008947 */ /* 0x000fea0003800000 */
[----:B------:R-:W-:Y:S02]  /*0730*/  ULDC.64 UR4, c[0x0][0x368] ;  /* 0x0000da0000047ab9 */ /* 0x000fe40000000a00 */
[----:B------:R-:W-:-:S06]  /*0740*/  UIMAD.WIDE UR4, UR10, UR15, UR4 ;  /* 0x0000000f0a0472a5 */ /* 0x000fcc000f8e0204 */
[----:B------:R-:W-:Y:S02]  /*0750*/  MOV R4, UR4 ;  /* 0x0000000400047c02 */ /* 0x000fe40008000f00 */
[----:B------:R-:W-:-:S05]  /*0760*/  MOV R5, UR5 ;  /* 0x0000000500057c02 */ /* 0x000fca0008000f00 */
[----:B------:R-:W3:Y:S02]  /*0770*/  LDG.E R4, [R4.64] ;  /* 0x0000000c04047981 */ /* 0x000ee4000c1e1900 */
[----:B---3--:R1:W3:Y:S02]  /*0780*/  R2UR UR4, R4 ;  /* 0x00000000040473c2 */ /* 0x0082e400000e0000 */
[----:B-1-3--:R-:W-:Y:S05]  /*0790*/  BRA `(.L_x_737) ;  /* 0x000000c000007947 */ /* 0x00afea0003800000 */
.L_x_736:
[----:B------:R-:W-:-:S04]  /*07a0*/  ISETP.NE.U32.AND P0, PT, RZ, c[0x0][0x350], PT ;  /* 0x0000d400ff007a0c */ /* 0x000fc80003f05070 */
[----:B------:R-:W-:-:S13]  /*07b0*/  ISETP.NE.AND.EX P0, PT, RZ, c[0x0][0x354], PT, P0 ;  /* 0x0000d500ff007a0c */ /* 0x000fda0003f05300 */
[----:B------:R-:W-:Y:S05]  /*07c0*/  @!P0 BRA `(.L_x_737) ;  /* 0x0000009000008947 */ /* 0x000fea0003800000 */
[----:B------:R-:W-:Y:S02]  /*07d0*/  ULDC.64 UR4, c[0x0][0x350] ;  /* 0x0000d40000047ab9 */ /* 0x000fe40000000a00 */
[----:B------:R-:W-:-:S06]  /*07e0*/  UIMAD.WIDE UR4, UR10, UR15, UR4 ;  /* 0x0000000f0a0472a5 */ /* 0x000fcc000f8e0204 */
[----:B------:R-:W-:Y:S02]  /*07f0*/  MOV R6, UR4 ;  /* 0x0000000400067c02 */ /* 0x000fe40008000f00 */
[----:B------:R-:W-:-:S05]  /*0800*/  MOV R7, UR5 ;  /* 0x0000000500077c02 */ /* 0x000fca0008000f00 */
[----:B------:R-:W3:Y:S04]  /*0810*/  LDG.E R4, [R6.64] ;  /* 0x0000000c06047981 */ /* 0x000ee8000c1e1900 */
[----:B------:R-:W4:Y:S01]  /*0820*/  LDG.E R3, [R6.64+0x4] ;  /* 0x0000040c06037981 */ /* 0x000f22000c1e1900 */
[----:B---3--:R-:W1:Y:S08]  /*0830*/  R2UR UR5, R4 ;  /* 0x00000000040573c2 */ /* 0x008e7000000e0000 */
[----:B----4-:R-:W1:Y:S02]  /*0840*/  R2UR UR4, R3 ;  /* 0x00000000030473c2 */ /* 0x010e6400000e0000 */
[----:B-1----:R-:W-:-:S06]  /*0850*/  UIADD3 UR4, -UR5, UR4, URZ ;  /* 0x0000000405047290 */ /* 0x002fcc000fffe13f */
.L_x_737:
[----:B--2---:R-:W-:Y:S01]  /*0860*/  UIADD3 UR6, -UR9, UR4, URZ ;  /* 0x0000000409067290 */ /* 0x004fe2000fffe13f */
[----:B------:R-:W-:Y:S01]  /*0870*/  PLOP3.LUT P4, PT, PT, PT, PT, 0x80, 0x0 ;  /* 0x000000000000781c */ /* 0x000fe20003f8f070 */
[----:B------:R-:W-:Y:S01]  /*0880*/  CS2R R10, SRZ ;  /* 0x00000000000a7805 */ /* 0x000fe2000001ff00 */
[----:B------:R-:W-:Y:S01]  /*0890*/  IMAD.MOV.U32 R166, RZ, RZ, RZ ;  /* 0x000000ffffa67224 */ /* 0x000fe200078e00ff */
[----:B------:R-:W-:Y:S01]  /*08a0*/  UISETP.GE.AND UP0, UPT, UR6, 0x1, UPT ;  /* 0x000000010600788c */ /* 0x000fe2000bf06270 */
[----:B------:R-:W-:Y:S01]  /*08b0*/  IMAD.MOV.U32 R164, RZ, RZ, RZ ;  /* 0x000000ffffa47224 */ /* 0x000fe200078e00ff */
[----:B------:R-:W-:Y:S01]  /*08c0*/  UIADD3 UR4, UR6, 0x3f, URZ ;  /* 0x0000003f06047890 */ /* 0x000fe2000fffe03f */
[----:B------:R-:W-:Y:S01]  /*08d0*/  CS2R R6, SRZ ;  /* 0x0000000000067805 */ /* 0x000fe2000001ff00 */
[----:B------:R-:W-:Y:S01]  /*08e0*/  MOV R162, RZ ;  /* 0x000000ff00a27202 */ /* 0x000fe20000000f00 */
[----:B------:R-:W-:Y:S01]  /*08f0*/  IMAD.MOV.U32 R160, RZ, RZ, RZ ;  /* 0x000000ffffa07224 */ /* 0x000fe200078e00ff */
        /* <DEDUP_REMOVED lines=65> */
[----:B------:R-:W-:Y:S01]  /*0d10*/  IMAD.MOV.U32 R5, RZ, RZ, RZ ;  /* 0x000000ffff057224 */ /* 0x000fe200078e00ff */
        /* <DEDUP_REMOVED lines=9> */
[----:B------:R-:W1:Y:S01]  /*0db0*/  S2R R13, SR_CTAID.X ;  /* 0x00000000000d7919 */ /* 0x000e620000002500 */
[----:B------:R-:W-:Y:S01]  /*0dc0*/  SHF.R.S32.HI R9, RZ, 0x1f, R2 ;  /* 0x0000001fff097819 */ /* 0x000fe20000011402 */
[----:B------:R-:W-:Y:S02]  /*0dd0*/  USHF.R.S32.HI UR15, URZ, 0x1f, UR14 ;  /* 0x0000001f3f0f7899 */ /* 0x000fe4000801140e */
[----:B------:R2:W3:Y:S01]  /*0de0*/  @P0 LDG.E R4, [R4.64] ;  /* 0x0000000c04040981 */ /* 0x0004e2000c1e1900 */
[----:B------:R-:W-:Y:S01]  /*0df0*/  LEA.HI R6, R9, R2, RZ, 0x3 ;  /* 0x0000000209067211 */ /* 0x000fe200078f18ff */
[----:B------:R-:W-:Y:S01]  /*0e00*/  ULDC.64 UR4, c[0x0][0x178] ;  /* 0x00005e0000047ab9 */ /* 0x000fe20000000a00 */
[----:B------:R-:W-:Y:S01]  /*0e10*/  IMAD.MOV.U32 R3, RZ, RZ, c[0x0][0x2c4] ;  /* 0x0000b100ff037624 */ /* 0x000fe200078e00ff */
[----:B------:R-:W-:Y:S01]  /*0e20*/  UIMAD UR15, UR15, UR4, URZ ;  /* 0x000000040f0f72a4 */ /* 0x000fe2000f8e023f */
[----:B------:R-:W-:Y:S01]  /*0e30*/  LOP3.LUT R46, R6, 0xfffffff8, RZ, 0xc0, !PT ;  /* 0xfffffff8062e7812 */ /* 0x000fe200078ec0ff */
[----:B------:R-:W-:Y:S01]  /*0e40*/  UIMAD.WIDE.U32 UR16, UR14, UR4, URZ ;  /* 0x000000040e1072a5 */ /* 0x000fe2000f8e003f */
[----:B------:R-:W-:Y:S01]  /*0e50*/  SHF.R.S32.HI R6, RZ, 0x3, R6 ;  /* 0x00000003ff067819 */ /* 0x000fe20000011406 */
[----:B------:R-:W-:Y:S01]  /*0e60*/  UIMAD UR15, UR14, UR5, UR15 ;  /* 0x000000050e0f72a4 */ /* 0x000fe2000f8e020f */
[----:B------:R-:W-:Y:S01]  /*0e70*/  ISETP.NE.AND P1, PT, R3, 0x1, PT ;  /* 0x000000010300780c */ /* 0x000fe20003f25270 */
[----:B------:R-:W-:Y:S01]  /*0e80*/  IMAD.IADD R46, R2, 0x1, -R46 ;  /* 0x00000001022e7824 */ /* 0x000fe200078e0a2e */
[----:B------:R-:W-:Y:S01]  /*0e90*/  ULDC.64 UR4, c[0x0][0x1b8] ;  /* 0x00006e0000047ab9 */ /* 0x000fe20000000a00 */
[----:B------:R-:W-:Y:S01]  /*0ea0*/  IMAD.SHL.U32 R250, R6, 0x40, RZ ;  /* 0x0000004006fa7824 */ /* 0x000fe200078e00ff */
[----:B------:R-:W-:Y:S01]  /*0eb0*/  UIADD3 UR17, UR17, UR15, URZ ;  /* 0x0000000f11117290 */ /* 0x000fe2000fffe03f */
[----:B------:R-:W-:Y:S01]  /*0ec0*/  IMAD R124, R46, 0x10, R6 ;  /* 0x000000102e7c7824 */ /* 0x000fe200078e0206 */
[----:B------:R-:W-:Y:S01]  /*0ed0*/  USHF.R.S32.HI UR15, URZ, 0x1f, UR10 ;  /* 0x0000001f3f0f7899 */ /* 0x000fe2000801140a */
[----:B-----5:R-:W-:Y:S01]  /*0ee0*/  IMAD R0, R0, c[0x0][0x2c4], RZ ;  /* 0x0000b10000007a24 */ /* 0x020fe200078e02ff */
[----:B------:R-:W-:Y:S01]  /*0ef0*/  UIMAD UR14, UR7, UR4, URZ ;  /* 0x00000004070e72a4 */ /* 0x000fe2000f8e023f */
[----:B------:R-:W-:Y:S01]  /*0f00*/  IMAD.SHL.U32 R45, R46, 0x8, RZ ;  /* 0x000000082e2d7824 */ /* 0x000fe200078e00ff */
[----:B------:R-:W-:Y:S01]  /*0f10*/  USEL UR15, UR15, URZ, !UP1 ;  /* 0x0000003f0f0f7287 */ /* 0x000fe2000c800000 */
[C---:B-1----:R-:W-:Y:S01]  /*0f20*/  IMAD R8, R13.reuse, 0x80, R124 ;  /* 0x000000800d087824 */ /* 0x042fe200078e027c */
[----:B------:R-:W-:Y:S01]  /*0f30*/  UIMAD UR14, UR8, UR5, UR14 ;  /* 0x00000005080e72a4 */ /* 0x000fe2000f8e020e */
[----:B------:R1:W-:Y:S01]  /*0f40*/  STL [R1], R124 ;  /* 0x0000007c01007387 */ /* 0x0003e20000100800 */
[----:B------:R-:W-:Y:S01]  /*0f50*/  UIMAD.WIDE.U32 UR18, UR8, UR4, UR16 ;  /* 0x00000004081272a5 */ /* 0x000fe2000f8e0010 */
[----:B------:R-:W-:Y:S01]  /*0f60*/  @P1 IMAD.HI.U32 R3, R8, c[0x0][0x2c8], RZ ;  /* 0x0000b20008031a27 */ /* 0x000fe200078e00ff */
[----:B------:R-:W-:Y:S01]  /*0f70*/  USEL UR16, UR10, URZ, !UP1 ;  /* 0x0000003f0a107287 */ /* 0x000fe2000c800000 */
[----:B------:R-:W-:Y:S01]  /*0f80*/  LOP3.LUT R250, R250, 0x1c0, RZ, 0xc0, !PT ;  /* 0x000001c0fafa7812 */ /* 0x000fe200078ec0ff */
[----:B------:R-:W-:Y:S01]  /*0f90*/  ULDC.64 UR4, c[0x0][0x1c0] ;  /* 0x0000700000047ab9 */ /* 0x000fe20000000a00 */
[----:B------:R-:W-:Y:S01]  /*0fa0*/  IMAD.MOV.U32 R7, RZ, RZ, R8 ;  /* 0x000000ffff077224 */ /* 0x000fe200078e0008 */
[----:B------:R-:W-:Y:S01]  /*0fb0*/  UIMAD UR15, UR15, UR4, URZ ;  /* 0x000000040f0f72a4 */ /* 0x000fe2000f8e023f */
[----:B------:R-:W-:Y:S01]  /*0fc0*/  @P1 SHF.R.U32.HI R7, RZ, c[0x0][0x2cc], R3 ;  /* 0x0000b300ff071a19 */ /* 0x000fe20000011603 */
[----:B------:R-:W-:Y:S01]  /*0fd0*/  UIADD3 UR19, UR19, UR14, URZ ;  /* 0x0000000e13137290 */ /* 0x000fe2000fffe03f */
[----:B------:R-:W-:Y:S01]  /*0fe0*/  IMAD R13, R13, 0x80, R6 ;  /* 0x000000800d0d7824 */ /* 0x000fe200078e0206 */
[----:B------:R-:W-:Y:S01]  /*0ff0*/  UIMAD UR5, UR16, UR5, UR15 ;  /* 0x00000005100572a4 */ /* 0x000fe2000f8e020f */
[--C-:B--2---:R-:W-:Y:S01]  /*1000*/  SHF.R.S32.HI R5, RZ, 0x1f, R7.reuse ;  /* 0x0000001fff057819 */ /* 0x104fe20000011407 */
[----:B------:R-:W-:Y:S01]  /*1010*/  UIMAD.WIDE.U32 UR16, UR16, UR4, UR18 ;  /* 0x00000004101072a5 */ /* 0x000fe2000f8e0012 */
[----:B------:R-:W-:Y:S01]  /*1020*/  IMAD.MOV R3, RZ, RZ, -R7 ;  /* 0x000000ffff037224 */ /* 0x000fe200078e0a07 */
[----:B------:R-:W-:Y:S01]  /*1030*/  ISETP.GE.AND P4, PT, R13, R0, PT ;  /* 0x000000000d00720c */ /* 0x000fe20003f86270 */
[----:B------:R-:W-:Y:S01]  /*1040*/  USHF.R.S32.HI UR11, URZ, 0x6, UR11 ;  /* 0x000000063f0b7899 */ /* 0x000fe2000801140b */
[----:B------:R-:W-:Y:S01]  /*1050*/  IMAD R5, R5, c[0x0][0x1b0], RZ ;  /* 0x00006c0005057a24 */ /* 0x000fe200078e02ff */
[----:B------:R-:W-:Y:S01]  /*1060*/  UIADD3 UR5, UR17, UR5, URZ ;  /* 0x0000000511057290 */ /* 0x000fe2000fffe03f */
[----:B------:R-:W-:Y:S01]  /*1070*/  IMAD.U32 R11, RZ, RZ, UR17 ;  /* 0x00000011ff0b7e24 */ /* 0x000fe2000f8e00ff */
[C---:B------:R-:W-:Y:S01]  /*1080*/  IADD3 R40, R45.reuse, 0x40, RZ ;  /* 0x000000402d287810 */ /* 0x040fe20007ffe0ff */
[----:B------:R-:W-:Y:S01]  /*1090*/  IMAD.U32 R10, RZ, RZ, UR16 ;  /* 0x00000010ff0a7e24 */ /* 0x000fe2000f8e00ff */
[----:B------:R-:W-:Y:S01]  /*10a0*/  ISETP.GE.AND P3, PT, R45, c[0x0][0x198], PT ;  /* 0x000066002d007a0c */ /* 0x000fe20003f66270 */
[----:B------:R-:W-:Y:S01]  /*10b0*/  IMAD R3, R3, c[0x0][0x2c4], R8 ;  /* 0x0000b10003037a24 */ /* 0x000fe200078e0208 */
[----:B------:R-:W-:Y:S01]  /*10c0*/  BSSY B0, `(.L_x_739) ;  /* 0x000002e000007945 */ /* 0x000fe20003800000 */
[----:B------:R-:W-:-:S02]  /*10d0*/  IMAD.U32 R11, RZ, RZ, UR5 ;  /* 0x00000005ff0b7e24 */ /* 0x000fc4000f8e00ff */
[C---:B------:R-:W-:Y:S01]  /*10e0*/  IMAD R5, R7.reuse, c[0x0][0x1b4], R5 ;  /* 0x00006d0007057a24 */ /* 0x040fe200078e0205 */
[----:B------:R-:W-:Y:S01]  /*10f0*/  SHF.R.S32.HI R8, RZ, 0x1f, R3 ;  /* 0x0000001fff087819 */ /* 0x000fe20000011403 */
[----:B------:R-:W-:-:S04]  /*1100*/  IMAD.WIDE.U32 R10, R7, c[0x0][0x1b0], R10 ;  /* 0x00006c00070a7a25 */ /* 0x000fc800078e000a */
[----:B------:R-:W-:Y:S01]  /*1110*/  IMAD R8, R8, c[0x0][0x1a8], RZ ;  /* 0x00006a0008087a24 */ /* 0x000fe200078e02ff */
[----:B------:R-:W-:Y:S01]  /*1120*/  IADD3 R17, R11, R5, RZ ;  /* 0x000000050b117210 */ /* 0x000fe20007ffe0ff */
[----:B------:R-:W-:Y:S01]  /*1130*/  IMAD.MOV.U32 R16, RZ, RZ, R10 ;  /* 0x000000ffff107224 */ /* 0x000fe200078e000a */
[-C--:B------:R-:W-:Y:S01]  /*1140*/  LEA.HI R10, R9, R2.reuse, RZ, 0x4 ;  /* 0x00000002090a7211 */ /* 0x080fe200078f20ff */
[----:B------:R-:W-:Y:S01]  /*1150*/  IMAD R8, R3, c[0x0][0x1ac], R8 ;  /* 0x00006b0003087a24 */ /* 0x000fe200078e0208 */
[----:B------:R-:W-:Y:S01]  /*1160*/  LEA.HI R11, R9, R2, RZ, 0x6 ;  /* 0x00000002090b7211 */ /* 0x000fe200078f30ff */
[----:B------:R-:W-:Y:S01]  /*1170*/  IMAD.WIDE.U32 R16, R3, c[0x0][0x1a8], R16 ;  /* 0x00006a0003107a25 */ /* 0x000fe200078e0010 */
[----:B------:R-:W-:-:S03]  /*1180*/  LOP3.LUT R3, R10, 0xfffffff0, RZ, 0xc0, !PT ;  /* 0xfffffff00a037812 */ /* 0x000fc600078ec0ff */
[----:B------:R-:W-:Y:S01]  /*1190*/  IMAD.IADD R8, R17, 0x1, R8 ;  /* 0x0000000111087824 */ /* 0x000fe200078e0208 */
[----:B------:R-:W-:Y:S01]  /*11a0*/  LEA R14, P1, R16, c[0x0][0x160], 0x1 ;  /* 0x00005800100e7a11 */ /* 0x000fe200078208ff */
[----:B------:R-:W-:Y:S02]  /*11b0*/  IMAD.IADD R3, R2, 0x1, -R3 ;  /* 0x0000000102037824 */ /* 0x000fe400078e0a03 */
[----:B------:R-:W-:Y:S01]  /*11c0*/  IMAD.SHL.U32 R11, R11, 0x8, RZ ;  /* 0x000000080b0b7824 */ /* 0x000fe200078e00ff */
[----:B------:R-:W-:Y:S02]  /*11d0*/  LEA.HI.X R8, R16, c[0x0][0x164], R8, 0x1, P1 ;  /* 0x0000590010087a11 */ /* 0x000fe400008f0c08 */
[----:B------:R-:W-:Y:S01]  /*11e0*/  SHF.R.S32.HI R5, RZ, 0x1f, R3 ;  /* 0x0000001fff057819 */ /* 0x000fe20000011403 */
[----:B------:R1:W2:Y:S03]  /*11f0*/  SHFL.IDX PT, R16, R14, RZ, 0x181f ;  /* 0x00181fff0e107589 */ /* 0x0002a600000e0000 */
[----:B------:R-:W-:Y:S01]  /*1200*/  LEA.HI R5, R5, R3, RZ, 0x3 ;  /* 0x0000000305057211 */ /* 0x000fe200078f18ff */
[----:B------:R1:W4:Y:S03]  /*1210*/  SHFL.IDX PT, R17, R8, RZ, 0x181f ;  /* 0x00181fff08117589 */ /* 0x00032600000e0000 */
[----:B------:R-:W-:-:S04]  /*1220*/  LOP3.LUT R7, R5, 0xfffffff8, RZ, 0xc0, !PT ;  /* 0xfffffff805077812 */ /* 0x000fc800078ec0ff */
[----:B------:R-:W-:Y:S01]  /*1230*/  IADD3 R7, R3, -R7, RZ ;  /* 0x8000000703077210 */ /* 0x000fe20007ffe0ff */
[----:B------:R-:W-:Y:S01]  /*1240*/  IMAD.MOV.U32 R3, RZ, RZ, 0x20 ;  /* 0x00000020ff037424 */ /* 0x000fe200078e00ff */
[----:B---3--:R3:W1:Y:S01]  /*1250*/  @P0 R2UR UR14, R4 ;  /* 0x00000000040e03c2 */ /* 0x00866200000e0000 */
[----:B------:R-:W-:Y:S01]  /*1260*/  ISETP.GE.AND P0, PT, R40, c[0x0][0x198], PT ;  /* 0x0000660028007a0c */ /* 0x000fe20003f06270 */
[----:B-1----:R-:W-:-:S03]  /*1270*/  @!UP0 UMOV UR14, UR10 ;  /* 0x0000000a000e8c82 */ /* 0x002fc60008000000 */
[----:B------:R-:W-:-:S05]  /*1280*/  R2P PR, R7, 0x6 ;  /* 0x0000000607007804 */ /* 0x000fca0000000000 */
[----:B------:R-:W-:Y:S02]  /*1290*/  SEL R3, R3, 0xffffffe0, !P2 ;  /* 0xffffffe003037807 */ /* 0x000fe40005000000 */
[----:B---3--:R-:W-:Y:S02]  /*12a0*/  SHF.R.U32.HI R4, RZ, 0x3, R250 ;  /* 0x00000003ff047819 */ /* 0x008fe400000116fa */
[----:B------:R-:W-:-:S04]  /*12b0*/  LOP3.LUT R250, R250, 0x38, R45, 0xf8, !PT ;  /* 0x00000038fafa7812 */ /* 0x000fc800078ef82d */
[----:B------:R-:W-:Y:S01]  /*12c0*/  LOP3.LUT R250, R250, R4, RZ, 0x3c, !PT ;  /* 0x00000004fafa7212 */ /* 0x000fe200078e3cff */
[----:B------:R-:W-:-:S03]  /*12d0*/  IMAD.MOV.U32 R4, RZ, RZ, 0x10 ;  /* 0x00000010ff047424 */ /* 0x000fc600078e00ff */
[----:B------:R-:W-:Y:S02]  /*12e0*/  LOP3.LUT R250, R250, 0xfffffe00, R11, 0xf8, !PT ;  /* 0xfffffe00fafa7812 */ /* 0x000fe400078ef80b */
[----:B------:R-:W-:Y:S01]  /*12f0*/  SEL R4, R4, 0xfffffff0, !P1 ;  /* 0xfffffff004047807 */ /* 0x000fe20004800000 */
[----:B------:R-:W-:Y:S05]  /*1300*/  @P4 BRA `(.L_x_740) ;  /* 0x0000009000004947 */ /* 0x000fea0003800000 */
[----:B--2-4-:R-:W-:Y:S01]  /*1310*/  SHF.R.S32.HI R11, RZ, 0x1f, R40 ;  /* 0x0000001fff0b7819 */ /* 0x014fe20000011428 */
[----:B------:R-:W-:Y:S01]  /*1320*/  IMAD.WIDE R18, R45, 0x2, R16 ;  /* 0x000000022d127825 */ /* 0x000fe200078e0210 */
[----:B------:R-:W-:Y:S02]  /*1330*/  SHF.L.U32 R12, R250, 0x1, RZ ;  /* 0x00000001fa0c7819 */ /* 0x000fe400000006ff */
[----:B------:R-:W-:-:S03]  /*1340*/  LEA.HI R11, R11, R40, RZ, 0x3 ;  /* 0x000000280b0b7211 */ /* 0x000fc600078f18ff */
[----:B------:R-:W-:Y:S01]  /*1350*/  @!PT LDS RZ, [RZ] ;  /* 0x00000000fffff984 */ /* 0x000fe20000000800 */
[----:B------:R1:W-:Y:S01]  /*1360*/  LDGSTS.E.BYPASS.LTC128B.128 [R12+0x8100], [R18.64], !P3 ;  /* 0x08100000120c7fae */ /* 0x0003e2000d901d4c */
[----:B------:R-:W-:-:S05]  /*1370*/  LOP3.LUT R11, R11, 0xfffffff8, RZ, 0xc0, !PT ;  /* 0xfffffff80b0b7812 */ /* 0x000fca00078ec0ff */
[----:B------:R-:W-:-:S05]  /*1380*/  IMAD.WIDE R16, R11, 0x2, R16 ;  /* 0x000000020b107825 */ /* 0x000fca00078e0210 */
[----:B------:R1:W-:Y:S02]  /*1390*/  LDGSTS.E.BYPASS.LTC128B.128 [R12+0xc100], [R16.64], !P0 ;  /* 0x0c100000100c7fae */ /* 0x0003e4000c101d4c */
.L_x_740:
[----:B--2-4-:R-:W-:Y:S05]  /*13a0*/  BSYNC B0 ;  /* 0x0000000000007941 */ /* 0x014fea0003800000 */
.L_x_739:
[----:B------:R-:W-:Y:S01]  /*13b0*/  IADD3 R11, R13, 0x10, RZ ;  /* 0x000000100d0b7810 */ /* 0x000fe20007ffe0ff */
[----:B-1----:R1:W2:Y:S01]  /*13c0*/  SHFL.IDX PT, R17, R8, 0x1, 0x181f ;  /* 0x00381f0008117f89 */ /* 0x0022a200000e0000 */
[----:B------:R-:W-:Y:S02]  /*13d0*/  BSSY B0, `(.L_x_741) ;  /* 0x000000d000007945 */ /* 0x000fe40003800000 */
[----:B------:R-:W-:Y:S01]  /*13e0*/  ISETP.GE.AND P1, PT, R11, R0, PT ;  /* 0x000000000b00720c */ /* 0x000fe20003f26270 */
[----:B------:R1:W3:-:S12]  /*13f0*/  SHFL.IDX PT, R16, R14, 0x1, 0x181f ;  /* 0x00381f000e107f89 */ /* 0x0002d800000e0000 */
[----:B------:R-:W-:Y:S05]  /*1400*/  @P1 BRA `(.L_x_742) ;  /* 0x0000009000001947 */ /* 0x000fea0003800000 */
[----:B------:R-:W-:Y:S01]  /*1410*/  SHF.R.S32.HI R11, RZ, 0x1f, R40 ;  /* 0x0000001fff0b7819 */ /* 0x000fe20000011428 */
[----:B--23--:R-:W-:Y:S01]  /*1420*/  IMAD.WIDE R18, R45, 0x2, R16 ;  /* 0x000000022d127825 */ /* 0x00cfe200078e0210 */
[----:B------:R-:W-:Y:S02]  /*1430*/  SHF.L.U32 R12, R250, 0x1, RZ ;  /* 0x00000001fa0c7819 */ /* 0x000fe400000006ff */
[----:B------:R-:W-:-:S03]  /*1440*/  LEA.HI R11, R11, R40, RZ, 0x3 ;  /* 0x000000280b0b7211 */ /* 0x000fc600078f18ff */
[----:B------:R-:W-:Y:S01]  /*1450*/  @!PT LDS RZ, [RZ] ;  /* 0x00000000fffff984 */ /* 0x000fe20000000800 */
[----:B------:R2:W-:Y:S01]  /*1460*/  LDGSTS.E.BYPASS.LTC128B.128 [R12+0x8900], [R18.64], !P3 ;  /* 0x08900000120c7fae */ /* 0x0005e2000d901d4c */
[----:B------:R-:W-:-:S05]  /*1470*/  LOP3.LUT R11, R11, 0xfffffff8, RZ, 0xc0, !PT ;  /* 0xfffffff80b0b7812 */ /* 0x000fca00078ec0ff */
[----:B------:R-:W-:-:S05]  /*1480*/  IMAD.WIDE R16, R11, 0x2, R16 ;  /* 0x000000020b107825 */ /* 0x000fca00078e0210 */
[----:B------:R2:W-:Y:S02]  /*1490*/  LDGSTS.E.BYPASS.LTC128B.128 [R12+0xc900], [R16.64], !P0 ;  /* 0x0c900000100c7fae */ /* 0x0005e4000c101d4c */
.L_x_742:
[----:B------:R-:W-:Y:S05]  /*14a0*/  BSYNC B0 ;  /* 0x0000000000007941 */ /* 0x000fea0003800000 */
.L_x_741:
[----:B------:R-:W-:Y:S01]  /*14b0*/  IADD3 R11, R13, 0x20, RZ ;  /* 0x000000200d0b7810 */ /* 0x000fe20007ffe0ff */
[----:B--2---:R2:W4:Y:S01]  /*14c0*/  SHFL.IDX PT, R17, R8, 0x2, 0x181f ;  /* 0x00581f0008117f89 */ /* 0x00452200000e0000 */
[----:B------:R-:W-:Y:S02]  /*14d0*/  BSSY B0, `(.L_x_743) ;  /* 0x000000d000007945 */ /* 0x000fe40003800000 */
[----:B------:R-:W-:Y:S01]  /*14e0*/  ISETP.GE.AND P1, PT, R11, R0, PT ;  /* 0x000000000b00720c */ /* 0x000fe20003f26270 */
[----:B---3--:R2:W3:-:S12]  /*14f0*/  SHFL.IDX PT, R16, R14, 0x2, 0x181f ;  /* 0x00581f000e107f89 */ /* 0x0084d800000e0000 */
[----:B------:R-:W-:Y:S05]  /*1500*/  @P1 BRA `(.L_x_744) ;  /* 0x0000009000001947 */ /* 0x000fea0003800000 */
[----:B------:R-:W-:Y:S01]  /*1510*/  SHF.R.S32.HI R11, RZ, 0x1f, R40 ;  /* 0x0000001fff0b7819 */ /* 0x000fe20000011428 */
[----:B---34-:R-:W-:Y:S01]  /*1520*/  IMAD.WIDE R18, R45, 0x2, R16 ;  /* 0x000000022d127825 */ /* 0x018fe200078e0210 */
[----:B------:R-:W-:Y:S02]  /*1530*/  SHF.L.U32 R12, R250, 0x1, RZ ;  /* 0x00000001fa0c7819 */ /* 0x000fe400000006ff */
[----:B------:R-:W-:-:S03]  /*1540*/  LEA.HI R11, R11, R40, RZ, 0x3 ;  /* 0x000000280b0b7211 */ /* 0x000fc600078f18ff */
[----:B------:R-:W-:Y:S01]  /*1550*/  @!PT LDS RZ, [RZ] ;  /* 0x00000000fffff984 */ /* 0x000fe20000000800 */
[----:B------:R3:W-:Y:S01]  /*1560*/  LDGSTS.E.BYPASS.LTC128B.128 [R12+0x9100], [R18.64], !P3 ;  /* 0x09100000120c7fae */ /* 0x0007e2000d901d4c */
[----:B------:R-:W-:-:S05]  /*1570*/  LOP3.LUT R11, R11, 0xfffffff8, RZ, 0xc0, !PT ;  /* 0xfffffff80b0b7812 */ /* 0x000fca00078ec0ff */
[----:B------:R-:W-:-:S05]  /*1580*/  IMAD.WIDE R16, R11, 0x2, R16 ;  /* 0x000000020b107825 */ /* 0x000fca00078e0210 */
[----:B------:R3:W-:Y:S02]  /*1590*/  LDGSTS.E.BYPASS.LTC128B.128 [R12+0xd100], [R16.64], !P0 ;  /* 0x0d100000100c7fae */ /* 0x0007e4000c101d4c */
.L_x_744:
[----:B------:R-:W-:Y:S05]  /*15a0*/  BSYNC B0 ;  /* 0x0000000000007941 */ /* 0x000fea0003800000 */
.L_x_743:
[----:B------:R-:W-:Y:S01]  /*15b0*/  IADD3 R11, R13, 0x30, RZ ;  /* 0x000000300d0b7810 */ /* 0x000fe20007ffe0ff */
[----:B---34-:R3:W4:Y:S01]  /*15c0*/  SHFL.IDX PT, R17, R8, 0x3, 0x181f ;  /* 0x00781f0008117f89 */ /* 0x01872200000e0000 */
[----:B------:R-:W-:Y:S02]  /*15d0*/  BSSY B0, `(.L_x_745) ;  /* 0x000000d000007945 */ /* 0x000fe40003800000 */
[----:B------:R-:W-:Y:S01]  /*15e0*/  ISETP.GE.AND P1, PT, R11, R0, PT ;  /* 0x000000000b00720c */ /* 0x000fe20003f26270 */
[----:B------:R3:W1:-:S12]  /*15f0*/  SHFL.IDX PT, R16, R14, 0x3, 0x181f ;  /* 0x00781f000e107f89 */ /* 0x00065800000e0000 */
[----:B------:R-:W-:Y:S05]  /*1600*/  @P1 BRA `(.L_x_746) ;  /* 0x0000009000001947 */ /* 0x000fea0003800000 */
[----:B------:R-:W-:Y:S01]  /*1610*/  SHF.R.S32.HI R11, RZ, 0x1f, R40 ;  /* 0x0000001fff0b7819 */ /* 0x000fe20000011428 */
[----:B-1--4-:R-:W-:Y:S01]  /*1620*/  IMAD.WIDE R18, R45, 0x2, R16 ;  /* 0x000000022d127825 */ /* 0x012fe200078e0210 */
[----:B------:R-:W-:Y:S02]  /*1630*/  SHF.L.U32 R12, R250, 0x1, RZ ;  /* 0x00000001fa0c7819 */ /* 0x000fe400000006ff */
[----:B------:R-:W-:-:S03]  /*1640*/  LEA.HI R11, R11, R40, RZ, 0x3 ;  /* 0x000000280b0b7211 */ /* 0x000fc600078f18ff */
[----:B------:R-:W-:Y:S01]  /*1650*/  @!PT LDS RZ, [RZ] ;  /* 0x00000000fffff984 */ /* 0x000fe20000000800 */
[----:B------:R1:W-:Y:S01]  /*1660*/  LDGSTS.E.BYPASS.LTC128B.128 [R12+0x9900], [R18.64], !P3 ;  /* 0x09900000120c7fae */ /* 0x0003e2000d901d4c */
[----:B------:R-:W-:-:S05]  /*1670*/  LOP3.LUT R11, R11, 0xfffffff8, RZ, 0xc0, !PT ;  /* 0xfffffff80b0b7812 */ /* 0x000fca00078ec0ff */
[----:B------:R-:W-:-:S05]  /*1680*/  IMAD.WIDE R16, R11, 0x2, R16 ;  /* 0x000000020b107825 */ /* 0x000fca00078e0210 */
[----:B------:R1:W-:Y:S02]  /*1690*/  LDGSTS.E.BYPASS.LTC128B.128 [R12+0xd900], [R16.64], !P0 ;  /* 0x0d900000100c7fae */ /* 0x0003e4000c101d4c */
.L_x_746:
[----:B------:R-:W-:Y:S05]  /*16a0*/  BSYNC B0 ;  /* 0x0000000000007941 */ /* 0x000fea0003800000 */
.L_x_745:
[----:B------:R-:W-:Y:S01]  /*16b0*/  IADD3 R11, R13, 0x40, RZ ;  /* 0x000000400d0b7810 */ /* 0x000fe20007ffe0ff */
[----:B-1--4-:R1:W4:Y:S01]  /*16c0*/  SHFL.IDX PT, R17, R8, 0x4, 0x181f ;  /* 0x00981f0008117f89 */ /* 0x01232200000e0000 */
[----:B------:R-:W-:Y:S02]  /*16d0*/  BSSY B0, `(.L_x_747) ;  /* 0x000000d000007945 */ /* 0x000fe40003800000 */
[----:B------:R-:W-:Y:S01]  /*16e0*/  ISETP.GE.AND P1, PT, R11, R0, PT ;  /* 0x000000000b00720c */ /* 0x000fe20003f26270 */
[----:B------:R1:W2:-:S12]  /*16f0*/  SHFL.IDX PT, R16, R14, 0x4, 0x181f ;  /* 0x00981f000e107f89 */ /* 0x00029800000e0000 */
[----:B------:R-:W-:Y:S05]  /*1700*/  @P1 BRA `(.L_x_748) ;  /* 0x0000009000001947 */ /* 0x000fea0003800000 */
[----:B------:R-:W-:Y:S01]  /*1710*/  SHF.R.S32.HI R11, RZ, 0x1f, R40 ;  /* 0x0000001fff0b7819 */ /* 0x000fe20000011428 */
[----:B--2-4-:R-:W-:Y:S01]  /*1720*/  IMAD.WIDE R18, R45, 0x2, R16 ;  /* 0x000000022d127825 */ /* 0x014fe200078e0210 */
[----:B------:R-:W-:Y:S02]  /*1730*/  SHF.L.U32 R12, R250, 0x1, RZ ;  /* 0x00000001fa0c7819 */ /* 0x000fe400000006ff */
[----:B------:R-:W-:-:S03]  /*1740*/  LEA.HI R11, R11, R40, RZ, 0x3 ;  /* 0x000000280b0b7211 */ /* 0x000fc600078f18ff */
[----:B------:R-:W-:Y:S01]  /*1750*/  @!PT LDS RZ, [RZ] ;  /* 0x00000000fffff984 */ /* 0x000fe20000000800 */
[----:B------:R2:W-:Y:S01]  /*1760*/  LDGSTS.E.BYPASS.LTC128B.128 [R12+0xa100], [R18.64], !P3 ;  /* 0x0a100000120c7fae */ /* 0x0005e2000d901d4c */
[----:B------:R-:W-:-:S05]  /*1770*/  LOP3.LUT R11, R11, 0xfffffff8, RZ, 0xc0, !PT ;  /* 0xfffffff80b0b7812 */ /* 0x000fca00078ec0ff */
[----:B------:R-:W-:-:S05]  /*1780*/  IMAD.WIDE R16, R11, 0x2, R16 ;  /* 0x000000020b107825 */ /* 0x000fca00078e0210 */
[----:B------:R2:W-:Y:S02]  /*1790*/  LDGSTS.E.BYPASS.LTC128B.128 [R12+0xe100], [R16.64], !P0 ;  /* 0x0e100000100c7fae */ /* 0x0005e4000c101d4c */
.L_x_748:
[----:B------:R-:W-:Y:S05]  /*17a0*/  BSYNC B0 ;  /* 0x0000000000007941 */ /* 0x000fea0003800000 */
.L_x_747:
[----:B------:R-:W-:Y:S01]  /*17b0*/  IADD3 R11, R13, 0x50, RZ ;  /* 0x000000500d0b7810 */ /* 0x000fe20007ffe0ff */
[----:B--2-4-:R2:W4:Y:S01]  /*17c0*/  SHFL.IDX PT, R17, R8, 0x5, 0x181f ;  /* 0x00b81f0008117f89 */ /* 0x01452200000e0000 */
        /* <DEDUP_REMOVED lines=13> */
.L_x_750:
[----:B------:R-:W-:Y:S05]  /*18a0*/  BSYNC B0 ;  /* 0x0000000000007941 */ /* 0x000fea0003800000 */
.L_x_749:
        /* <DEDUP_REMOVED lines=15> */
.L_x_752:
[----:B------:R-:W-:Y:S05]  /*19a0*/  BSYNC B0 ;  /* 0x0000000000007941 */ /* 0x000fea0003800000 */
.L_x_751:
[----:B-123--:R-:W-:Y:S01]  /*19b0*/  SHFL.IDX PT, R14, R14, 0x7, 0x181f ;  /* 0x00f81f000e0e7f89 */ /* 0x00efe200000e0000 */
[----:B------:R-:W-:Y:S01]  /*19c0*/  IADD3 R13, R13, 0x70, RZ ;  /* 0x000000700d0d7810 */ /* 0x000fe20007ffe0ff */
[----:B------:R-:W-:Y:S01]  /*19d0*/  IMAD.U32 R12, RZ, RZ, UR11 ;  /* 0x0000000bff0c7e24 */ /* 0x000fe2000f8e00ff */
[----:B------:R-:W-:Y:S01]  /*19e0*/  SHF.R.S32.HI R44, RZ, 0x1f, R40 ;  /* 0x0000001fff2c7819 */ /* 0x000fe20000011428 */
[----:B------:R-:W1:Y:S01]  /*19f0*/  SHFL.IDX PT, R15, R8, 0x7, 0x181f ;  /* 0x00f81f00080f7f89 */ /* 0x000e6200000e0000 */
[----:B------:R-:W-:Y:S01]  /*1a00*/  ISETP.GE.AND P4, PT, R13, R0, PT ;  /* 0x000000000d00720c */ /* 0x000fe20003f86270 */
[----:B------:R-:W-:Y:S01]  /*1a10*/  IMAD.MOV.U32 R11, RZ, RZ, c[0x0][0x2b8] ;  /* 0x0000ae00ff0b7624 */ /* 0x000fe200078e00ff */
[----:B------:R-:W-:Y:S01]  /*1a20*/  LEA.HI R44, R44, R40, RZ, 0x3 ;  /* 0x000000282c2c7211 */ /* 0x000fe200078f18ff */
[----:B------:R-:W-:Y:S01]  /*1a30*/  IMAD R12, R12, 0x40, R124 ;  /* 0x000000400c0c7824 */ /* 0x000fe200078e027c */
[----:B------:R-:W-:Y:S01]  /*1a40*/  USHF.R.S32.HI UR15, URZ, 0x1f, UR14 ;  /* 0x0000001f3f0f7899 */ /* 0x000fe2000801140e */
[----:B------:R-:W-:Y:S01]  /*1a50*/  IMAD.SHL.U32 R250, R250, 0x2, RZ ;  /* 0x00000002fafa7824 */ /* 0x000fe200078e00ff */
[----:B------:R-:W-:Y:S01]  /*1a60*/  ISETP.NE.AND P1, PT, R11, 0x1, PT ;  /* 0x000000010b00780c */ /* 0x000fe20003f25270 */
[----:B------:R-:W-:Y:S01]  /*1a70*/  ULDC.64 UR4, c[0x0][0x2b0] ;  /* 0x0000ac0000047ab9 */ /* 0x000fe20000000a00 */
[----:B------:R-:W-:Y:S01]  /*1a80*/  LOP3.LUT R44, R44, 0xfffffff8, RZ, 0xc0, !PT ;  /* 0xfffffff82c2c7812 */ /* 0x000fe200078ec0ff */
[----:B------:R-:W-:Y:S01]  /*1a90*/  UIMAD UR15, UR15, UR4, URZ ;  /* 0x000000040f0f72a4 */ /* 0x000fe2000f8e023f */
[----:B------:R-:W-:Y:S01]  /*1aa0*/  IADD3 R12, R12, -0x40, RZ ;  /* 0xffffffc00c0c7810 */ /* 0x000fe20007ffe0ff */
[----:B------:R-:W-:Y:S01]  /*1ab0*/  UIMAD.WIDE.U32 UR16, UR14, UR4, URZ ;  /* 0x000000040e1072a5 */ /* 0x000fe2000f8e003f */
[----:B------:R-:W-:Y:S01]  /*1ac0*/  IMAD.MOV.U32 R251, RZ, RZ, RZ ;  /* 0x000000fffffb7224 */ /* 0x000fe200078e00ff */
[----:B------:R-:W-:Y:S01]  /*1ad0*/  UIMAD UR14, UR14, UR5, UR15 ;  /* 0x000000050e0e72a4 */ /* 0x000fe2000f8e020f */
[----:B------:R-:W-:-:S02]  /*1ae0*/  ISETP.GE.AND P5, PT, R12, UR6, PT ;  /* 0x000000060c007c0c */ /* 0x000fc4000bfa6270 */
[----:B------:R-:W-:Y:S01]  /*1af0*/  IADD3 R252, R12, UR9, RZ ;  /* 0x000000090cfc7c10 */ /* 0x000fe2000fffe0ff */
[----:B------:R-:W-:Y:S01]  /*1b00*/  UIADD3 UR14, UR17, UR14, URZ ;  /* 0x0000000e110e7290 */ /* 0x000fe2000fffe03f */
[----:B------:R-:W-:Y:S01]  /*1b10*/  ISETP.GT.OR P5, PT, R124, 0x3f, P5 ;  /* 0x0000003f7c00780c */ /* 0x000fe20002fa4670 */
[----:B------:R-:W-:Y:S02]  /*1b20*/  ULDC.64 UR4, c[0x0][0x1e8] ;  /* 0x00007a0000047ab9 */ /* 0x000fe40000000a00 */
[----:B------:R-:W-:Y:S02]  /*1b30*/  IMAD.MOV.U32 R0, RZ, RZ, R252 ;  /* 0x000000ffff007224 */ /* 0x000fe400078e00fc */
[----:B-1--4-:R-:W-:-:S04]  /*1b40*/  @!P4 IMAD.WIDE R16, R45, 0x2, R14 ;  /* 0x000000022d10c825 */ /* 0x012fc800078e020e */
[----:B------:R-:W-:Y:S01]  /*1b50*/  @!P4 IMAD.WIDE R14, R44, 0x2, R14 ;  /* 0x000000022c0ec825 */ /* 0x000fe200078e020e */
[----:B------:R-:W-:Y:S01]  /*1b60*/  @!PT LDS RZ, [RZ] ;  /* 0x00000000fffff984 */ /* 0x000fe20000000800 */
[----:B------:R1:W-:Y:S03]  /*1b70*/  @!P4 LDGSTS.E.BYPASS.LTC128B.128 [R250+0xb900], [R16.64], !P3 ;  /* 0x0b90000010facfae */ /* 0x0003e6000d901d4c */
[----:B------:R-:W-:Y:S01]  /*1b80*/  @P1 IMAD.HI.U32 R8, R252, c[0x0][0x2bc], RZ ;  /* 0x0000af00fc081a27 */ /* 0x000fe200078e00ff */
[----:B------:R2:W-:Y:S04]  /*1b90*/  @!P4 LDGSTS.E.BYPASS.LTC128B.128 [R250+0xf900], [R14.64], !P0 ;  /* 0x0f9000000efacfae */ /* 0x0005e8000c101d4c */
[----:B------:R-:W0:Y:S01]  /*1ba0*/  LDGDEPBAR ;  /* 0x00000000000079af */ /* 0x000e220000000000 */
[----:B------:R-:W-:-:S04]  /*1bb0*/  @P1 SHF.R.U32.HI R0, RZ, c[0x0][0x2c0], R8 ;  /* 0x0000b000ff001a19 */ /* 0x000fc80000011608 */
[----:B------:R-:W-:-:S04]  /*1bc0*/  @!P5 IADD3 R11, P2, R0, UR16, RZ ;  /* 0x00000010000bdc10 */ /* 0x000fc8000ff5e0ff */
[----:B------:R-:W-:Y:S02]  /*1bd0*/  @!P5 LEA.HI.X.SX32 R8, R0, UR14, 0x1, P2 ;  /* 0x0000000e0008dc11 */ /* 0x000fe400090f0eff */
[----:B------:R-:W-:-:S04]  /*1be0*/  @!P5 LEA R12, P2, R11, c[0x0][0x2a0], 0x2 ;  /* 0x0000a8000b0cda11 */ /* 0x000fc800078410ff */
[----:B------:R-:W-:Y:S01]  /*1bf0*/  @!P5 LEA.HI.X R13, R11, c[0x0][0x2a4], R8, 0x2, P2 ;  /* 0x0000a9000b0dda11 */ /* 0x000fe200010f1408 */
[----:B------:R-:W-:Y:S06]  /*1c00*/  BAR.SYNC.DEFER_BLOCKING 0x0 ;  /* 0x0000000000007b1d */ /* 0x000fec0000010000 */
[----:B------:R-:W3:Y:S01]  /*1c10*/  @!P5 LDG.E R251, [R12.64] ;  /* 0x0000000c0cfbd981 */ /* 0x000ee2000c1e1900 */
[----:B------:R-:W-:Y:S01]  /*1c20*/  IMAD.MOV R0, RZ, RZ, -R0 ;  /* 0x000000ffff007224 */ /* 0x000fe200078e0a00 */
[----:B------:R-:W-:Y:S01]  /*1c30*/  UIMAD UR15, UR7, UR4, URZ ;  /* 0x00000004070f72a4 */ /* 0x000fe2000f8e023f */
[----:B------:R-:W-:Y:S01]  /*1c40*/  ISETP.GE.AND P4, PT, R45, c[0x0][0x1d4], PT ;  /* 0x000075002d007a0c */ /* 0x000fe20003f86270 */
[----:B------:R-:W-:Y:S01]  /*1c50*/  UIMAD.WIDE.U32 UR20, UR8, UR4, URZ ;  /* 0x00000004081472a5 */ /* 0x000fe2000f8e003f */
[----:B------:R-:W-:Y:S01]  /*1c60*/  IMAD R252, R0, c[0x0][0x2b8], R252 ;  /* 0x0000ae0000fc7a24 */ /* 0x000fe200078e02fc */
[----:B------:R-:W-:Y:S01]  /*1c70*/  UIMAD UR5, UR8, UR5, UR15 ;  /* 0x00000005080572a4 */ /* 0x000fe2000f8e020f */
[----:B------:R-:W-:Y:S01]  /*1c80*/  SHF.R.S32.HI R248, RZ, 0x4, R10 ;  /* 0x00000004fff87819 */ /* 0x000fe2000001140a */
[----:B------:R-:W-:Y:S01]  /*1c90*/  ULEA UR15, UR11, 0xffffffc0, 0x6 ;  /* 0xffffffc00b0f7891 */ /* 0x000fe2000f8e303f */
[----:B-1----:R-:W-:Y:S01]  /*1ca0*/  IMAD.WIDE.U32 R16, R252, c[0x0][0x1e0], RZ ;  /* 0x00007800fc107a25 */ /* 0x002fe200078e00ff */
[----:B------:R-:W-:Y:S01]  /*1cb0*/  SHF.R.S32.HI R8, RZ, 0x1f, R252 ;  /* 0x0000001fff087819 */ /* 0x000fe200000114fc */
[----:B------:R-:W-:Y:S01]  /*1cc0*/  UIADD3 UR18, UR21, UR5, URZ ;  /* 0x0000000515127290 */ /* 0x000fe2000fffe03f */
[----:B------:R-:W-:Y:S01]  /*1cd0*/  ISETP.GE.AND P3, PT, R40, c[0x0][0x1d4], PT ;  /* 0x0000750028007a0c */ /* 0x000fe20003f66270 */
[----:B------:R-:W-:Y:S01]  /*1ce0*/  UIADD3 UR15, UR6, -UR15, URZ ;  /* 0x8000000f060f7290 */ /* 0x000fe2000fffe03f */
[----:B------:R-:W-:Y:S01]  /*1cf0*/  LEA.HI R10, R10, R248, RZ, 0x1 ;  /* 0x000000f80a0a7211 */ /* 0x000fe200078f08ff */
[C---:B--2---:R-:W-:Y:S01]  /*1d00*/  IMAD R14, R8.reuse, c[0x0][0x1e0], RZ ;  /* 0x00007800080e7a24 */ /* 0x044fe200078e02ff */
[----:B------:R-:W-:Y:S01]  /*1d10*/  ULDC.64 UR4, c[0x0][0x210] ;  /* 0x0000840000047ab9 */ /* 0x000fe20000000a00 */
[----:B------:R-:W-:Y:S01]  /*1d20*/  IMAD R8, R8, c[0x0][0x208], RZ ;  /* 0x0000820008087a24 */ /* 0x000fe200078e02ff */
[----:B------:R-:W-:Y:S01]  /*1d30*/  LOP3.LUT R10, R10, 0xfffffffe, RZ, 0xc0, !PT ;  /* 0xfffffffe0a0a7812 */ /* 0x000fe200078ec0ff */
[C---:B------:R-:W-:Y:S01]  /*1d40*/  IMAD R14, R252.reuse, c[0x0][0x1e4], R14 ;  /* 0x00007900fc0e7a24 */ /* 0x040fe200078e020e */
[----:B------:R-:W-:Y:S01]  /*1d50*/  UIMAD UR7, UR7, UR4, URZ ;  /* 0x00000004070772a4 */ /* 0x000fe2000f8e023f */
[----:B------:R-:W-:Y:S01]  /*1d60*/  IMAD R8, R252, c[0x0][0x20c], R8 ;  /* 0x00008300fc087a24 */ /* 0x000fe200078e0208 */
[----:B------:R-:W-:Y:S01]  /*1d70*/  UIMAD.WIDE.U32 UR22, UR8, UR4, URZ ;  /* 0x00000004081672a5 */ /* 0x000fe2000f8e003f */
[----:B------:R-:W-:Y:S01]  /*1d80*/  IMAD.IADD R15, R17, 0x1, R14 ;  /* 0x00000001110f7824 */ /* 0x000fe200078e020e */
[----:B------:R-:W-:Y:S01]  /*1d90*/  UIMAD UR5, UR8, UR5, UR7 ;  /* 0x00000005080572a4 */ /* 0x000fe2000f8e0207 */
[----:B------:R-:W-:Y:S01]  /*1da0*/  IMAD.MOV.U32 R14, RZ, RZ, R16 ;  /* 0x000000ffff0e7224 */ /* 0x000fe200078e0010 */
[----:B------:R-:W-:Y:S01]  /*1db0*/  UISETP.GE.AND UP0, UPT, UR6, 0x41, UPT ;  /* 0x000000410600788c */ /* 0x000fe2000bf06270 */
[----:B------:R-:W-:Y:S01]  /*1dc0*/  IMAD.IADD R248, R248, 0x1, -R10 ;  /* 0x00000001f8f87824 */ /* 0x000fe200078e0a0a */
[----:B------:R-:W-:Y:S01]  /*1dd0*/  UIADD3 UR5, UR23, UR5, URZ ;  /* 0x0000000517057290 */ /* 0x000fe2000fffe03f */
[----:B------:R-:W-:Y:S01]  /*1de0*/  IMAD.WIDE R42, R45, 0x2, RZ ;  /* 0x000000022d2a7825 */ /* 0x000fe200078e02ff */
[----:B------:R-:W-:-:S02]  /*1df0*/  SHF.R.S32.HI R47, RZ, 0x1f, R45 ;  /* 0x0000001fff2f7819 */ /* 0x000fc4000001142d */
[----:B---3--:R-:W-:Y:S01]  /*1e00*/  SHF.R.S32.HI R12, RZ, 0x1f, R251 ;  /* 0x0000001fff0c7819 */ /* 0x008fe200000114fb */
[----:B------:R-:W-:-:S04]  /*1e10*/  IMAD.WIDE.U32 R14, R251, c[0x0][0x1f0], R14 ;  /* 0x00007c00fb0e7a25 */ /* 0x000fc800078e000e */
[----:B------:R-:W-:Y:S01]  /*1e20*/  IMAD R0, R12, c[0x0][0x1f0], RZ ;  /* 0x00007c000c007a24 */ /* 0x000fe200078e02ff */
[----:B------:R-:W-:Y:S01]  /*1e30*/  IADD3 R11, P0, R14, UR20, RZ ;  /* 0x000000140e0b7c10 */ /* 0x000fe2000ff1e0ff */
[----:B------:R-:W-:Y:S02]  /*1e40*/  IMAD R12, R12, c[0x0][0x218], RZ ;  /* 0x000086000c0c7a24 */ /* 0x000fe400078e02ff */
[C---:B------:R-:W-:Y:S02]  /*1e50*/  IMAD R0, R251.reuse, c[0x0][0x1f4], R0 ;  /* 0x00007d00fb007a24 */ /* 0x040fe400078e0200 */
[----:B------:R-:W-:-:S03]  /*1e60*/  IMAD R12, R251, c[0x0][0x21c], R12 ;  /* 0x00008700fb0c7a24 */ /* 0x000fc600078e020c */
[----:B------:R-:W-:Y:S02]  /*1e70*/  IADD3.X R0, R15, UR18, R0, P0, !PT ;  /* 0x000000120f007c10 */ /* 0x000fe400087fe400 */
[----:B------:R-:W-:-:S04]  /*1e80*/  LEA R13, P0, R11, c[0x0][0x1c8], 0x1 ;  /* 0x000072000b0d7a11 */ /* 0x000fc800078008ff */
[----:B------:R-:W-:Y:S01]  /*1e90*/  LEA.HI.X R11, R11, c[0x0][0x1cc], R0, 0x1, P0 ;  /* 0x000073000b0b7a11 */ /* 0x000fe200000f0c00 */
[----:B------:R-:W-:Y:S01]  /*1ea0*/  SHFL.IDX PT, R20, R13, RZ, 0x181f ;  /* 0x00181fff0d147589 */ /* 0x000fe200000e0000 */
[----:B------:R-:W-:-:S03]  /*1eb0*/  IADD3 R0, -R6, UR15, RZ ;  /* 0x0000000f06007c10 */ /* 0x000fc6000fffe1ff */
[----:B------:R-:W1:Y:S01]  /*1ec0*/  SHFL.IDX PT, R21, R11, RZ, 0x181f ;  /* 0x00181fff0b157589 */ /* 0x000e6200000e0000 */
[C---:B------:R-:W-:Y:S02]  /*1ed0*/  ISETP.GE.AND P6, PT, R0.reuse, 0x1, PT ;  /* 0x000000010000780c */ /* 0x040fe40003fc6270 */
[C---:B------:R-:W-:Y:S01]  /*1ee0*/  ISETP.GE.AND P5, PT, R0.reuse, 0x11, PT ;  /* 0x000000110000780c */ /* 0x040fe20003fa6270 */
[----:B------:R-:W-:Y:S01]  /*1ef0*/  SHFL.IDX PT, R16, R13, 0x1, 0x181f ;  /* 0x00381f000d107f89 */ /* 0x000fe200000e0000 */
[C---:B------:R-:W-:Y:S02]  /*1f00*/  ISETP.GE.AND P2, PT, R0.reuse, 0x21, PT ;  /* 0x000000210000780c */ /* 0x040fe40003f46270 */
[----:B------:R-:W-:Y:S01]  /*1f10*/  ISETP.GT.AND P0, PT, R0, 0x30, PT ;  /* 0x000000300000780c */ /* 0x000fe20003f04270 */
[----:B------:R-:W2:Y:S04]  /*1f20*/  SHFL.IDX PT, R17, R11, 0x1, 0x181f ;  /* 0x00381f000b117f89 */ /* 0x000ea800000e0000 */
[----:B------:R-:W-:Y:S04]  /*1f30*/  SHFL.IDX PT, R14, R13, 0x2, 0x181f ;  /* 0x00581f000d0e7f89 */ /* 0x000fe800000e0000 */
[----:B------:R-:W3:Y:S04]  /*1f40*/  SHFL.IDX PT, R15, R11, 0x2, 0x181f ;  /* 0x00581f000b0f7f89 */ /* 0x000ee800000e0000 */
[----:B------:R4:W-:Y:S04]  /*1f50*/  SHFL.IDX PT, R18, R13, 0x3, 0x181f ;  /* 0x00781f000d127f89 */ /* 0x0009e800000e0000 */
[----:B------:R3:W5:Y:S01]  /*1f60*/  SHFL.IDX PT, R19, R11, 0x3, 0x181f ;  /* 0x00781f000b137f89 */ /* 0x00076200000e0000 */
[----:B-1----:R-:W-:-:S04]  /*1f70*/  @P6 IMAD.WIDE R22, R45, 0x2, R20 ;  /* 0x000000022d166825 */ /* 0x002fc800078e0214 */
[C---:B------:R-:W-:Y:S01]  /*1f80*/  @P6 IMAD.WIDE R24, R44.reuse, 0x2, R20 ;  /* 0x000000022c186825 */ /* 0x040fe200078e0214 */
[----:B------:R1:W-:Y:S03]  /*1f90*/  @P6 LDGSTS.E.BYPASS.LTC128B.128 [R250+0x4100], [R22.64], !P4 ;  /* 0x0410000016fa6fae */ /* 0x0003e6000e101d4c */
[--C-:B--2---:R-:W-:Y:S01]  /*1fa0*/  @P5 IMAD.WIDE R20, R45, 0x2, R16.reuse ;  /* 0x000000022d145825 */ /* 0x104fe200078e0210 */
[----:B------:R2:W-:Y:S03]  /*1fb0*/  @P6 LDGSTS.E.BYPASS.LTC128B.128 [R250+0x6100], [R24.64], !P3 ;  /* 0x0610000018fa6fae */ /* 0x0005e6000d901d4c */
[----:B------:R-:W-:Y:S01]  /*1fc0*/  @P5 IMAD.WIDE R16, R44, 0x2, R16 ;  /* 0x000000022c105825 */ /* 0x000fe200078e0210 */
[----:B------:R1:W-:Y:S04]  /*1fd0*/  @P5 LDGSTS.E.BYPASS.LTC128B.128 [R250+0x4900], [R20.64], !P4 ;  /* 0x0490000014fa5fae */ /* 0x0003e8000e101d4c */
[----:B------:R2:W-:Y:S01]  /*1fe0*/  @P5 LDGSTS.E.BYPASS.LTC128B.128 [R250+0x6900], [R16.64], !P3 ;  /* 0x0690000010fa5fae */ /* 0x0005e2000d901d4c */
[----:B------:R-:W-:Y:S01]  /*1ff0*/  ISETP.GE.AND P5, PT, R40, c[0x0][0x1d4], PT ;  /* 0x0000750028007a0c */ /* 0x000fe20003fa6270 */
[----:B----4-:R-:W-:-:S02]  /*2000*/  IMAD.SHL.U32 R13, R5, 0x40, RZ ;  /* 0x00000040050d7824 */ /* 0x010fc400078e00ff */
[----:B---3--:R-:W-:-:S05]  /*2010*/  @P2 IMAD.WIDE R10, R45, 0x2, R14 ;  /* 0x000000022d0a2825 */ /* 0x008fca00078e020e */
[----:B------:R3:W-:Y:S01]  /*2020*/  @P2 LDGSTS.E.BYPASS.LTC128B.128 [R250+0x5100], [R10.64], !P4 ;  /* 0x051000000afa2fae */ /* 0x0007e2000e101d4c */
[----:B-1----:R-:W-:-:S04]  /*2030*/  @P2 IMAD.WIDE R20, R44, 0x2, R14 ;  /* 0x000000022c142825 */ /* 0x002fc800078e020e */
[--C-:B-----5:R-:W-:Y:S01]  /*2040*/  @P0 IMAD.WIDE R14, R45, 0x2, R18.reuse ;  /* 0x000000022d0e0825 */ /* 0x120fe200078e0212 */
[----:B------:R1:W-:Y:S03]  /*2050*/  @P2 LDGSTS.E.BYPASS.LTC128B.128 [R250+0x7100], [R20.64], !P3 ;  /* 0x0710000014fa2fae */ /* 0x0003e6000d901d4c */
[----:B------:R-:W-:Y:S01]  /*2060*/  @P0 IMAD.WIDE R18, R44, 0x2, R18 ;  /* 0x000000022c120825 */ /* 0x000fe200078e0212 */
[----:B------:R4:W-:Y:S04]  /*2070*/  @P0 LDGSTS.E.BYPASS.LTC128B.128 [R250+0x5900], [R14.64], !P4 ;  /* 0x059000000efa0fae */ /* 0x0009e8000e101d4c */
[----:B------:R5:W-:Y:S01]  /*2080*/  @P0 LDGSTS.E.BYPASS.LTC128B.128 [R250+0x7900], [R18.64], !P3 ;  /* 0x0790000012fa0fae */ /* 0x000be2000d901d4c */
[----:B---3--:R-:W-:Y:S01]  /*2090*/  IMAD.SHL.U32 R10, R6, 0x8, RZ ;  /* 0x00000008060a7824 */ /* 0x008fe200078e00ff */
[----:B------:R-:W-:Y:S01]  /*20a0*/  LEA.HI R6, R9, R2, RZ, 0x5 ;  /* 0x0000000209067211 */ /* 0x000fe200078f28ff */
[----:B------:R-:W-:Y:S01]  /*20b0*/  IMAD.SHL.U32 R11, R7, 0x40, RZ ;  /* 0x00000040070b7824 */ /* 0x000fe200078e00ff */
[----:B------:R-:W0:Y:S01]  /*20c0*/  LDGDEPBAR ;  /* 0x00000000000079af */ /* 0x000e220000000000 */
[----:B------:R-:W-:-:S03]  /*20d0*/  IMAD.SHL.U32 R7, R248, 0x8, RZ ;  /* 0x00000008f8077824 */ /* 0x000fc600078e00ff */
[----:B------:R-:W-:-:S04]  /*20e0*/  LOP3.LUT R11, R11, 0x1c0, RZ, 0xc0, !PT ;  /* 0x000001c00b0b7812 */ /* 0x000fc800078ec0ff */
[----:B------:R-:W-:Y:S02]  /*20f0*/  LOP3.LUT R7, R11, 0x8, R7, 0xf8, !PT ;  /* 0x000000080b077812 */ /* 0x000fe400078ef807 */
[----:B------:R-:W-:-:S04]  /*2100*/  SHF.R.U32.HI R11, RZ, 0x3, R11 ;  /* 0x00000003ff0b7819 */ /* 0x000fc8000001160b */
[----:B------:R-:W-:Y:S02]  /*2110*/  LOP3.LUT R5, R7, R11, RZ, 0x3c, !PT ;  /* 0x0000000b07057212 */ /* 0x000fe400078e3cff */
[----:B------:R-:W-:Y:S01]  /*2120*/  LOP3.LUT R7, R13, 0xfffffe00, RZ, 0xc0, !PT ;  /* 0xfffffe000d077812 */ /* 0x000fe200078ec0ff */
[----:B----4-:R-:W-:-:S05]  /*2130*/  IMAD.SHL.U32 R14, R46, 0x40, RZ ;  /* 0x000000402e0e7824 */ /* 0x010fca00078e00ff */
[----:B------:R-:W-:Y:S01]  /*2140*/  LOP3.LUT R14, R14, 0x1c0, RZ, 0xc0, !PT ;  /* 0x000001c00e0e7812 */ /* 0x000fe200078ec0ff */
[----:B------:R-:W-:-:S04]  /*2150*/  DEPBAR.LE SB0, 0x1 ;  /* 0x000080400000791a */ /* 0x000fc80000000000 */
[----:B------:R-:W-:Y:S01]  /*2160*/  LOP3.LUT R9, R14, 0x8, R10, 0xf8, !PT ;  /* 0x000000080e097812 */ /* 0x000fe200078ef80a */
[----:B------:R-:W-:-:S04]  /*2170*/  DEPBAR.LE SB0, 0x0 ;  /* 0x000080000000791a */ /* 0x000fc80000000000 */
[----:B------:R-:W-:Y:S01]  /*2180*/  SHF.R.U32.HI R14, RZ, 0x3, R14 ;  /* 0x00000003ff0e7819 */ /* 0x000fe2000001160e */
[----:B------:R-:W-:-:S03]  /*2190*/  IMAD.SHL.U32 R10, R6, 0x20, RZ ;  /* 0x00000020060a7824 */ /* 0x000fc600078e00ff */
[----:B------:R-:W-:Y:S01]  /*21a0*/  LOP3.LUT R9, R9, R14, RZ, 0x3c, !PT ;  /* 0x0000000e09097212 */ /* 0x000fe200078e3cff */
[----:B------:R-:W-:Y:S01]  /*21b0*/  IMAD.WIDE.U32 R14, R252, c[0x0][0x208], RZ ;  /* 0x00008200fc0e7a25 */ /* 0x000fe200078e00ff */
[----:B------:R-:W-:-:S03]  /*21c0*/  LOP3.LUT R10, R10, 0x7ffffc00, RZ, 0xc0, !PT ;  /* 0x7ffffc000a0a7812 */ /* 0x000fc600078ec0ff */
[----:B------:R-:W-:Y:S01]  /*21d0*/  IMAD.IADD R15, R15, 0x1, R8 ;  /* 0x000000010f0f7824 */ /* 0x000fe200078e0208 */
[CC--:B------:R-:W-:Y:S01]  /*21e0*/  IADD3 R249, R5.reuse, R7.reuse, R10 ;  /* 0x0000000705f97210 */ /* 0x0c0fe20007ffe00a */
[----:B------:R-:W-:Y:S01]  /*21f0*/  IMAD R248, R248, 0x200, R9 ;  /* 0x00000200f8f87824 */ /* 0x000fe200078e0209 */
[----:B------:R-:W-:Y:S01]  /*2200*/  LOP3.LUT R5, R5, R7, RZ, 0xfc, !PT ;  /* 0x0000000705057212 */ /* 0x000fe200078efcff */
[----:B------:R-:W-:-:S04]  /*2210*/  IMAD.WIDE.U32 R14, R251, c[0x0][0x218], R14 ;  /* 0x00008600fb0e7a25 */ /* 0x000fc800078e000e */
[----:B------:R-:W-:Y:S01]  /*2220*/  IMAD.SHL.U32 R248, R248, 0x2, RZ ;  /* 0x00000002f8f87824 */ /* 0x000fe200078e00ff */
[----:B------:R-:W-:Y:S01]  /*2230*/  BAR.SYNC.DEFER_BLOCKING 0x0 ;  /* 0x0000000000007b1d */ /* 0x000fe20000010000 */
[----:B------:R-:W-:Y:S01]  /*2240*/  IADD3 R36, P0, R14, UR22, RZ ;  /* 0x000000160e247c10 */ /* 0x000fe2000ff1e0ff */
[----:B------:R-:W-:Y:S02]  /*2250*/  IMAD.SHL.U32 R249, R249, 0x2, RZ ;  /* 0x00000002f9f97824 */ /* 0x000fe400078e00ff */
[----:B------:R-:W-:Y:S02]  /*2260*/  IADD3 R41, R248, 0x4100, RZ ;  /* 0x00004100f8297810 */ /* 0x000fe40007ffe0ff */
[----:B------:R-:W-:Y:S01]  /*2270*/  IADD3.X R12, R15, UR5, R12, P0, !PT ;  /* 0x000000050f0c7c10 */ /* 0x000fe200087fe40c */
[--C-:B------:R-:W-:Y:S01]  /*2280*/  IMAD R245, R4, 0x2, R249.reuse ;  /* 0x0000000204f57824 */ /* 0x100fe200078e02f9 */
[----:B------:R-:W-:Y:S01]  /*2290*/  LEA R106, P0, R36, c[0x0][0x1f8], 0x1 ;  /* 0x00007e00246a7a11 */ /* 0x000fe200078008ff */
[C---:B------:R-:W-:Y:S01]  /*22a0*/  IMAD R244, R3.reuse, 0x2, R249 ;  /* 0x0000000203f47824 */ /* 0x040fe200078e02f9 */
[----:B------:R-:W-:Y:S01]  /*22b0*/  IADD3 R247, R248, 0x4120, RZ ;  /* 0x00004120f8f77810 */ /* 0x000fe20007ffe0ff */
[----:B------:R-:W-:Y:S01]  /*22c0*/  IMAD R242, R3, 0x2, R245 ;  /* 0x0000000203f27824 */ /* 0x000fe200078e02f5 */
[----:B------:R-:W-:Y:S01]  /*22d0*/  LEA.HI.X R36, R36, c[0x0][0x1fc], R12, 0x1, P0 ;  /* 0x00007f0024247a11 */ /* 0x000fe200000f0c0c */
[----:B------:R-:W3:Y:S01]  /*22e0*/  SHFL.IDX PT, R110, R106, 0x2, 0x181f ;  /* 0x00581f006a6e7f89 */ /* 0x000ee200000e0000 */
[----:B------:R-:W-:Y:S01]  /*22f0*/  LOP3.LUT P0, RZ, R46, 0x2, RZ, 0xc0, !PT ;  /* 0x000000022eff7812 */ /* 0x000fe2000780c0ff */
[----:B------:R-:W-:-:S02]  /*2300*/  IMAD R241, R4, 0x2, R244 ;  /* 0x0000000204f17824 */ /* 0x000fc400078e02f4 */
[----:B------:R-:W4:Y:S04]  /*2310*/  SHFL.IDX PT, R74, R106, RZ, 0x181f ;  /* 0x00181fff6a4a7589 */ /* 0x000f2800000e0000 */
[----:B------:R-:W1:Y:S04]  /*2320*/  SHFL.IDX PT, R37, R36, 0x2, 0x181f ;  /* 0x00581f0024257f89 */ /* 0x000e6800000e0000 */
[----:B------:R-:W2:Y:S02]  /*2330*/  SHFL.IDX PT, R112, R106, 0x1, 0x181f ;  /* 0x00381f006a707f89 */ /* 0x000ea400000e0000 */
[----:B------:R-:W-:Y:S01]  /*2340*/  @P0 IADD3 R247, R41, -0x20, RZ ;  /* 0xffffffe029f70810 */ /* 0x000fe20007ffe0ff */
[----:B------:R-:W-:Y:S01]  /*2350*/  IMAD.WIDE R40, R44, 0x2, RZ ;  /* 0x000000022c287825 */ /* 0x000fe200078e02ff */
[----:B------:R-:W5:Y:S02]  /*2360*/  SHFL.IDX PT, R39, R36, RZ, 0x181f ;  /* 0x00181fff24277589 */ /* 0x000f6400000e0000 */
[----:B------:R-:W-:-:S02]  /*2370*/  IADD3 R237, R247, 0x800, RZ ;  /* 0x00000800f7ed7810 */ /* 0x000fc40007ffe0ff */
[----:B------:R-:W5:Y:S01]  /*2380*/  SHFL.IDX PT, R106, R106, 0x3, 0x181f ;  /* 0x00781f006a6a7f89 */ /* 0x000f6200000e0000 */
[C---:B------:R-:W-:Y:S02]  /*2390*/  IADD3 R236, R247.reuse, 0x1000, RZ ;  /* 0x00001000f7ec7810 */ /* 0x040fe40007ffe0ff */
[C---:B------:R-:W-:Y:S01]  /*23a0*/  IADD3 R235, R247.reuse, 0x1800, RZ ;  /* 0x00001800f7eb7810 */ /* 0x040fe20007ffe0ff */
[----:B------:R-:W5:Y:S01]  /*23b0*/  SHFL.IDX PT, R38, R36, 0x1, 0x181f ;  /* 0x00381f0024267f89 */ /* 0x000f6200000e0000 */
[----:B---3--:R-:W-:Y:S02]  /*23c0*/  IADD3 R108, P2, R42, R110, RZ ;  /* 0x0000006e2a6c7210 */ /* 0x008fe40007f5e0ff */
[C---:B------:R-:W-:Y:S01]  /*23d0*/  IADD3 R233, R247.reuse, 0x2000, RZ ;  /* 0x00002000f7e97810 */ /* 0x040fe20007ffe0ff */
[----:B------:R-:W3:Y:S01]  /*23e0*/  SHFL.IDX PT, R36, R36, 0x3, 0x181f ;  /* 0x00781f0024247f89 */ /* 0x000ee200000e0000 */
[C---:B----4-:R-:W-:Y:S02]  /*23f0*/  IADD3 R72, P0, R74.reuse, R42, RZ ;  /* 0x0000002a4a487210 */ /* 0x050fe40007f1e0ff */
[----:B------:R-:W-:Y:S01]  /*2400*/  IADD3 R232, R247, 0x2800, RZ ;  /* 0x00002800f7e87810 */ /* 0x000fe20007ffe0ff */
[----:B-1----:R-:W-:Y:S01]  /*2410*/  IMAD.X R109, R43, 0x1, R37, P2 ;  /* 0x000000012b6d7824 */ /* 0x002fe200010e0625 */
[----:B------:R-:W-:Y:S01]  /*2420*/  IADD3 R74, P2, R74, R40, RZ ;  /* 0x000000284a4a7210 */ /* 0x000fe20007f5e0ff */
[----:B------:R-:W-:Y:S01]  /*2430*/  LDSM.16.M88.4 R68, [R249+0xa100] ;  /* 0x00a10000f944783b */ /* 0x000fe20000000200 */
[----:B------:R-:W-:-:S02]  /*2440*/  IADD3 R203, R247, 0x3000, RZ ;  /* 0x00003000f7cb7810 */ /* 0x000fc40007ffe0ff */
[----:B--2---:R-:W-:Y:S01]  /*2450*/  IADD3 R114, P6, R42, R112, RZ ;  /* 0x000000702a727210 */ /* 0x004fe20007fde0ff */
[----:B------:R-:W1:Y:S01]  /*2460*/  LDSM.16.M88.4 R92, [R248+0x4100] ;  /* 0x00410000f85c783b */ /* 0x000e620000000200 */
[----:B------:R-:W-:Y:S01]  /*2470*/  IADD3 R202, R247, 0x3800, RZ ;  /* 0x00003800f7ca7810 */ /* 0x000fe20007ffe0ff */
[C---:B-----5:R-:W-:Y:S02]  /*2480*/  IMAD.X R73, R39.reuse, 0x1, R43, P0 ;  /* 0x0000000127497824 */ /* 0x060fe400000e062b */
[----:B------:R-:W-:Y:S01]  /*2490*/  IMAD.X R75, R39, 0x1, R41, P2 ;  /* 0x00000001274b7824 */ /* 0x000fe200010e0629 */
[----:B------:R-:W-:Y:S01]  /*24a0*/  IADD3 R110, P2, R40, R110, RZ ;  /* 0x0000006e286e7210 */ /* 0x000fe20007f5e0ff */
[----:B------:R-:W2:Y:S01]  /*24b0*/  LDSM.16.M88.4 R84, [R248+0x4900] ;  /* 0x00490000f854783b */ /* 0x000ea20000000200 */
[----:B------:R-:W-:Y:S01]  /*24c0*/  IADD3 R104, P0, R42, R106, RZ ;  /* 0x0000006a2a687210 */ /* 0x000fe20007f1e0ff */
[----:B------:R-:W-:Y:S01]  /*24d0*/  IMAD.X R115, R43, 0x1, R38, P6 ;  /* 0x000000012b737824 */ /* 0x000fe200030e0626 */
[----:B------:R-:W-:Y:S01]  /*24e0*/  ISETP.GE.AND P6, PT, R45, c[0x0][0x1d4], PT ;  /* 0x000075002d007a0c */ /* 0x000fe20003fc6270 */
[----:B------:R-:W-:Y:S01]  /*24f0*/  IMAD.X R111, R41, 0x1, R37, P2 ;  /* 0x00000001296f7824 */ /* 0x000fe200010e0625 */
[----:B------:R-:W4:Y:S01]  /*2500*/  LDSM.16.M88.4 R76, [R248+0x5100] ;  /* 0x00510000f84c783b */ /* 0x000f220000000200 */
[----:B---3--:R-:W-:Y:S01]  /*2510*/  IMAD.X R105, R43, 0x1, R36, P0 ;  /* 0x000000012b697824 */ /* 0x008fe200000e0624 */
[----:B------:R-:W-:-:S02]  /*2520*/  IADD3 R112, P0, R40, R112, RZ ;  /* 0x0000007028707210 */ /* 0x000fc40007f1e0ff */
[----:B------:R-:W-:Y:S01]  /*2530*/  ISETP.LT.OR P2, PT, R0, 0x1, P6 ;  /* 0x000000010000780c */ /* 0x000fe20003741670 */
[----:B------:R-:W3:Y:S02]  /*2540*/  LDSM.16.M88.4 R64, [R249+0x8100] ;  /* 0x00810000f940783b */ /* 0x000ee40000000200 */
[C---:B------:R-:W-:Y:S01]  /*2550*/  IMAD.X R113, R41.reuse, 0x1, R38, P0 ;  /* 0x0000000129717824 */ /* 0x040fe200000e0626 */
[----:B------:R-:W-:Y:S01]  /*2560*/  IADD3 R106, P0, R40, R106, RZ ;  /* 0x0000006a286a7210 */ /* 0x000fe20007f1e0ff */
[----:B------:R-:W5:Y:S04]  /*2570*/  LDSM.16.M88.4 R100, [R248+0x5900] ;  /* 0x00590000f864783b */ /* 0x000f680000000200 */
[----:B------:R-:W-:Y:S01]  /*2580*/  IMAD.X R107, R41, 0x1, R36, P0 ;  /* 0x00000001296b7824 */ /* 0x000fe200000e0624 */
[C---:B------:R-:W-:Y:S01]  /*2590*/  ISETP.LT.OR P0, PT, R0.reuse, 0x1, P5 ;  /* 0x000000010000780c */ /* 0x040fe20002f01670 */
[----:B------:R-:W-:Y:S04]  /*25a0*/  LDSM.16.M88.4 R60, [R245+0xa100] ;  /* 0x00a10000f53c783b */ /* 0x000fe80000000200 */
[----:B------:R-:W-:Y:S04]  /*25b0*/  LDSM.16.M88.4 R56, [R247] ;  /* 0x00000000f738783b */ /* 0x000fe80000000200 */
[----:B------:R-:W-:Y:S04]  /*25c0*/  LDSM.16.M88.4 R52, [R247+0x800] ;  /* 0x00080000f734783b */ /* 0x000fe80000000200 */
[----:B------:R-:W-:Y:S01]  /*25d0*/  LDSM.16.M88.4 R36, [R245+0x8100] ;  /* 0x00810000f524783b */ /* 0x000fe20000000200 */
[C---:B-1----:R-:W-:Y:S03]  /*25e0*/  HMMA.16816.F32.BF16 R32, R68.reuse, R92, RZ ;  /* 0x0000005c4420723c */ /* 0x042fe600000418ff */
[----:B------:R-:W-:Y:S04]  /*25f0*/  LDSM.16.M88.4 R48, [R247+0x1000] ;  /* 0x00100000f730783b */ /* 0x000fe80000000200 */
[----:B------:R-:W1:Y:S01]  /*2600*/  LDSM.16.M88.4 R40, [R247+0x1800] ;  /* 0x00180000f728783b */ /* 0x000e620000000200 */
[----:B--2---:R-:W-:Y:S03]  /*2610*/  HMMA.16816.F32.BF16 R24, R68, R84, RZ ;  /* 0x000000544418723c */ /* 0x004fe600000418ff */
[----:B------:R-:W-:Y:S01]  /*2620*/  @!PT LDS RZ, [RZ] ;  /* 0x00000000fffff984 */ /* 0x000fe20000000800 */
[----:B------:R-:W-:Y:S01]  /*2630*/  @!PT LDS RZ, [RZ] ;  /* 0x00000000fffff984 */ /* 0x000fe20000000800 */
[----:B------:R-:W-:Y:S01]  /*2640*/  @!PT LDS RZ, [RZ] ;  /* 0x00000000fffff984 */ /* 0x000fe20000000800 */
[----:B------:R2:W-:Y:S01]  /*2650*/  LDGSTS.E.BYPASS.LTC128B.128 [R250+0x100], [R72.64], !P2 ;  /* 0x0010000048fa7fae */ /* 0x0005e2000d101d4c */
[----:B------:R-:W-:-:S03]  /*2660*/  ISETP.LT.OR P2, PT, R0, 0x11, P6 ;  /* 0x000000110000780c */ /* 0x000fc60003741670 */
[----:B------:R2:W-:Y:S01]  /*2670*/  LDGSTS.E.BYPASS.LTC128B.128 [R250+0x2100], [R74.64], !P0 ;  /* 0x021000004afa7fae */ /* 0x0005e2000c101d4c */
[C---:B------:R-:W-:Y:S01]  /*2680*/  ISETP.LT.OR P0, PT, R0.reuse, 0x11, P5 ;  /* 0x000000110000780c */ /* 0x040fe20002f01670 */
[C---:B----4-:R-:W-:Y:S08]  /*2690*/  HMMA.16816.F32.BF16 R16, R68.reuse, R76, RZ ;  /* 0x0000004c4410723c */ /* 0x050ff000000418ff */
[----:B------:R4:W-:Y:S01]  /*26a0*/  LDGSTS.E.BYPASS.LTC128B.128 [R250+0x900], [R114.64], !P2 ;  /* 0x0090000072fa7fae */ /* 0x0009e2000d101d4c */
[C---:B------:R-:W-:Y:S01]  /*26b0*/  ISETP.LT.OR P2, PT, R0.reuse, 0x21, P6 ;  /* 0x000000210000780c */ /* 0x040fe20003741670 */
[----:B------:R-:W-:Y:S01]  /*26c0*/  HMMA.16816.F32.BF16 R28, R68, R94, RZ ;  /* 0x0000005e441c723c */ /* 0x000fe200000418ff */
[C---:B------:R-:W-:Y:S01]  /*26d0*/  ISETP.LT.OR P6, PT, R0.reuse, 0x31, P6 ;  /* 0x000000310000780c */ /* 0x040fe200037c1670 */
[----:B------:R4:W-:Y:S01]  /*26e0*/  LDGSTS.E.BYPASS.LTC128B.128 [R250+0x2900], [R112.64], !P0 ;  /* 0x0290000070fa7fae */ /* 0x0009e2000c101d4c */
[----:B------:R-:W-:-:S02]  /*26f0*/  ISETP.LT.OR P0, PT, R0, 0x21, P5 ;  /* 0x000000210000780c */ /* 0x000fc40002f01670 */
[----:B------:R-:W-:Y:S01]  /*2700*/  ISETP.LT.OR P5, PT, R0, 0x31, P5 ;  /* 0x000000310000780c */ /* 0x000fe20002fa1670 */
[----:B------:R-:W-:Y:S02]  /*2710*/  IMAD.MOV.U32 R0, RZ, RZ, 0x40 ;  /* 0x00000040ff007424 */ /* 0x000fe400078e00ff */
[C---:B------:R-:W-:Y:S04]  /*2720*/  HMMA.16816.F32.BF16 R20, R68.reuse, R86, RZ ;  /* 0x000000564414723c */ /* 0x040fe800000418ff */
[----:B------:R1:W-:Y:S01]  /*2730*/  LDGSTS.E.BYPASS.LTC128B.128 [R250+0x1100], [R108.64], !P2 ;  /* 0x011000006cfa7fae */ /* 0x0003e2000d101d4c */
[----:B------:R-:W-:Y:S02]  /*2740*/  LOP3.LUT P2, RZ, R46, 0x4, RZ, 0xc0, !PT ;  /* 0x000000042eff7812 */ /* 0x000fe4000784c0ff */
[----:B------:R-:W-:Y:S01]  /*2750*/  SHF.R.S32.HI R46, RZ, 0x1f, R44 ;  /* 0x0000001fff2e7819 */ /* 0x000fe2000001142c */
[----:B------:R-:W-:Y:S01]  /*2760*/  HMMA.16816.F32.BF16 R12, R68, R78, RZ ;  /* 0x0000004e440c723c */ /* 0x000fe200000418ff */
[----:B------:R-:W-:Y:S01]  /*2770*/  SEL R0, R0, 0xffffffc0, !P2 ;  /* 0xffffffc000007807 */ /* 0x000fe20005000000 */
[----:B------:R1:W-:Y:S01]  /*2780*/  LDGSTS.E.BYPASS.LTC128B.128 [R250+0x3100], [R110.64], !P0 ;  /* 0x031000006efa7fae */ /* 0x0003e2000c101d4c */
[----:B------:R-:W-:-:S02]  /*2790*/  PLOP3.LUT P2, PT, PT, PT, UP0, 0x40, 0x0 ;  /* 0x000000000000781c */ /* 0x000fc40003f4e808 */
[----:B------:R-:W-:Y:S01]  /*27a0*/  ISETP.GT.AND P0, PT, R124, 0x3f, PT ;  /* 0x0000003f7c00780c */ /* 0x000fe20003f04270 */
[----:B------:R-:W-:Y:S01]  /*27b0*/  IMAD.IADD R243, R248, 0x1, R0 ;  /* 0x00000001f8f37824 */ /* 0x000fe200078e0200 */
[----:B------:R2:W-:Y:S01]  /*27c0*/  LDGSTS.E.BYPASS.LTC128B.128 [R250+0x1900], [R104.64], !P6 ;  /* 0x0190000068fa7fae */ /* 0x0005e2000f101d4c */
[C---:B---3--:R-:W-:Y:S01]  /*27d0*/  HMMA.16816.F32.BF16 R96, R64.reuse, R92, RZ ;  /* 0x0000005c4060723c */ /* 0x048fe200000418ff */
[----:B------:R-:W-:Y:S01]  /*27e0*/  IMAD.IADD R234, R0, 0x1, R247 ;  /* 0x0000000100ea7824 */ /* 0x000fe200078e02f7 */
[----:B------:R-:W-:Y:S01]  /*27f0*/  IADD3 R0, R250, 0x100, RZ ;  /* 0x00000100fa007810 */ /* 0x000fe20007ffe0ff */
[----:B------:R2:W-:Y:S04]  /*2800*/  LDGSTS.E.BYPASS.LTC128B.128 [R250+0x3900], [R106.64], !P5 ;  /* 0x039000006afa7fae */ /* 0x0005e8000e901d4c */
[----:B------:R-:W-:Y:S01]  /*2810*/  LDSM.16.M88.4 R120, [R244+0xa100] ;  /* 0x00a10000f478783b */ /* 0x000fe20000000200 */
[C---:B------:R-:W-:Y:S03]  /*2820*/  HMMA.16816.F32.BF16 R88, R64.reuse, R84, RZ ;  /* 0x000000544058723c */ /* 0x040fe600000418ff */
[----:B------:R-:W-:Y:S04]  /*2830*/  LDSM.16.M88.4 R116, [R243+0x4100] ;  /* 0x00410000f374783b */ /* 0x000fe80000000200 */
[----:B----4-:R-:W-:Y:S01]  /*2840*/  LDSM.16.M88.4 R112, [R243+0x4900] ;  /* 0x00490000f370783b */ /* 0x010fe20000000200 */
[----:B------:R-:W-:Y:S03]  /*2850*/  HMMA.16816.F32.BF16 R80, R64, R76, RZ ;  /* 0x0000004c4050723c */ /* 0x000fe600000418ff */
[----:B------:R-:W0:Y:S04]  /*2860*/  LDGDEPBAR ;  /* 0x00000000000079af */ /* 0x000e280000000000 */
[----:B-1----:R-:W-:Y:S01]  /*2870*/  LDSM.16.M88.4 R108, [R243+0x5100] ;  /* 0x00510000f36c783b */ /* 0x002fe20000000200 */
[----:B-----5:R-:W-:Y:S03]  /*2880*/  HMMA.16816.F32.BF16 R8, R68, R100, RZ ;  /* 0x000000644408723c */ /* 0x020fe600000418ff */
[----:B--2---:R-:W1:Y:S05]  /*2890*/  LDSM.16.M88.4 R104, [R243+0x5900] ;  /* 0x00590000f368783b */ /* 0x004e6a0000000200 */
[C---:B------:R-:W-:Y:S08]  /*28a0*/  HMMA.16816.F32.BF16 R92, R64.reuse, R94, RZ ;  /* 0x0000005e405c723c */ /* 0x040ff000000418ff */
[C---:B------:R-:W-:Y:S08]  /*28b0*/  HMMA.16816.F32.BF16 R84, R64.reuse, R86, RZ ;  /* 0x000000564054723c */ /* 0x040ff000000418ff */
[C---:B------:R-:W-:Y:S08]  /*28c0*/  HMMA.16816.F32.BF16 R76, R64.reuse, R78, RZ ;  /* 0x0000004e404c723c */ /* 0x040ff000000418ff */
[----:B------:R-:W-:Y:S08]  /*28d0*/  HMMA.16816.F32.BF16 R72, R64, R100, RZ ;  /* 0x000000644048723c */ /* 0x000ff000000418ff */
[-C--:B------:R-:W-:Y:S08]  /*28e0*/  HMMA.16816.F32.BF16 R68, R68, R102.reuse, RZ ;  /* 0x000000664444723c */ /* 0x080ff000000418ff */
[----:B------:R-:W-:Y:S01]  /*28f0*/  HMMA.16816.F32.BF16 R64, R64, R102, RZ ;  /* 0x000000664040723c */ /* 0x000fe200000418ff */
[----:B------:R-:W2:Y:S07]  /*2900*/  LDSM.16.M88.4 R100, [R244+0x8100] ;  /* 0x00810000f464783b */ /* 0x000eae0000000200 */
        /* <DEDUP_REMOVED lines=13> */
[C---:B------:R-:W-:Y:S01]  /*29e0*/  HMMA.16816.F32.BF16 R92, R36.reuse, R58, R92 ;  /* 0x0000003a245c723c */ /* 0x040fe2000004185c */
[----:B------:R-:W-:Y:S07]  /*29f0*/  LDSM.16.M88.4 R56, [R234] ;  /* 0x00000000ea38783b */ /* 0x000fee0000000200 */
[C---:B------:R-:W-:Y:S01]  /*2a00*/  HMMA.16816.F32.BF16 R84, R36.reuse, R54, R84 ;  /* 0x000000362454723c */ /* 0x040fe20000041854 */
[----:B------:R-:W-:Y:S07]  /*2a10*/  LDSM.16.M88.4 R52, [R234+0x800] ;  /* 0x00080000ea34783b */ /* 0x000fee0000000200 */
[C---:B------:R-:W-:Y:S01]  /*2a20*/  HMMA.16816.F32.BF16 R76, R36.reuse, R50, R76 ;  /* 0x00000032244c723c */ /* 0x040fe2000004184c */
[----:B------:R-:W-:Y:S07]  /*2a30*/  LDSM.16.M88.4 R48, [R234+0x1000] ;  /* 0x00100000ea30783b */ /* 0x000fee0000000200 */
[----:B------:R-:W-:Y:S01]  /*2a40*/  HMMA.16816.F32.BF16 R64, R36, R42, R64 ;  /* 0x0000002a2440723c */ /* 0x000fe20000041840 */
[----:B------:R-:W3:Y:S04]  /*2a50*/  LDSM.16.M88.4 R40, [R234+0x1800] ;  /* 0x00180000ea28783b */ /* 0x000ee80000000200 */
[----:B------:R-:W4:Y:S03]  /*2a60*/  LDSM.16.M88.4 R36, [R242+0x8100] ;  /* 0x00810000f224783b */ /* 0x000f260000000200 */
[C---:B-1----:R-:W-:Y:S08]  /*2a70*/  HMMA.16816.F32.BF16 R8, R120.reuse, R104, R8 ;  /* 0x000000687808723c */ /* 0x042ff00000041808 */
        /* <DEDUP_REMOVED lines=8> */
[C---:B--2---:R-:W-:Y:S08]  /*2b00*/  HMMA.16816.F32.BF16 R96, R100.reuse, R116, R96 ;  /* 0x000000746460723c */ /* 0x044ff00000041860 */
        /* <DEDUP_REMOVED lines=10> */
[----:B------:R-:W1:Y:S04]  /*2bb0*/  LDSM.16.M88.4 R104, [R248+0x7900] ;  /* 0x00790000f868783b */ /* 0x000e680000000200 */
[----:B------:R-:W2:Y:S03]  /*2bc0*/  LDSM.16.M88.4 R100, [R249+0xc100] ;  /* 0x00c10000f964783b */ /* 0x000ea60000000200 */
[C---:B---3--:R-:W-:Y:S08]  /*2bd0*/  HMMA.16816.F32.BF16 R8, R60.reuse, R40, R8 ;  /* 0x000000283c08723c */ /* 0x048ff00000041808 */
        /* <DEDUP_REMOVED lines=8> */
[C---:B----4-:R-:W-:Y:S08]  /*2c60*/  HMMA.16816.F32.BF16 R96, R36.reuse, R56, R96 ;  /* 0x000000382460723c */ /* 0x050ff00000041860 */
        /* <DEDUP_REMOVED lines=55> */
[----:B------:R-:W4:Y:S01]  /*2fe0*/  LDSM.16.M88.4 R40, [R234+0x3000] ;  /* 0x00300000ea28783b */ /* 0x000f220000000200 */
[----:B------:R-:W-:-:S04]  /*2ff0*/  DEPBAR.LE SB0, 0x0 ;  /* 0x000080000000791a */ /* 0x000fc80000000000 */
[C---:B-1----:R-:W-:Y:S08]  /*3000*/  HMMA.16816.F32.BF16 R8, R116.reuse, R100, R8 ;  /* 0x000000647408723c */ /* 0x042ff00000041808 */
[C---:B------:R-:W-:Y:S08]  /*3010*/  HMMA.16816.F32.BF16 R32, R116.reuse, R112, R32 ;  /* 0x000000707420723c */ /* 0x040ff00000041820 */
[C---:B------:R-:W-:Y:S08]  /*3020*/  HMMA.16816.F32.BF16 R28, R116.reuse, R114, R28 ;  /* 0x00000072741c723c */ /* 0x040ff0000004181c */
[C---:B------:R-:W-:Y:S08]  /*3030*/  HMMA.16816.F32.BF16 R24, R116.reuse, R108, R24 ;  /* 0x0000006c7418723c */ /* 0x040ff00000041818 */
[C---:B------:R-:W-:Y:S08]  /*3040*/  HMMA.16816.F32.BF16 R20, R116.reuse, R110, R20 ;  /* 0x0000006e7414723c */ /* 0x040ff00000041814 */
[C---:B--2---:R-:W-:Y:S08]  /*3050*/  HMMA.16816.F32.BF16 R16, R116.reuse, R104, R16 ;  /* 0x000000687410723c */ /* 0x044ff00000041810 */
        /* <DEDUP_REMOVED lines=15> */
[C---:B----4-:R-:W-:Y:S08]  /*3150*/  HMMA.16816.F32.BF16 R16, R56.reuse, R40, R16 ;  /* 0x000000283810723c */ /* 0x050ff00000041810 */
        /* <DEDUP_REMOVED lines=58> */
[----:B--2---:R-:W-:Y:S02]  /*3500*/  IADD3.X R55, RZ, R39, R38, P5, P2 ;  /* 0x00000027ff377210 */ /* 0x004fe40002fe4426 */
[----:B------:R-:W-:Y:S02]  /*3510*/  IADD3 R52, P5, P2, R52, R53, R0 ;  /* 0x0000003534347210 */ /* 0x000fe40007abe000 */
[C---:B---3--:R-:W-:Y:S02]  /*3520*/  IADD3 R56, P6, R48.reuse, R37, RZ ;  /* 0x0000002530387210 */ /* 0x048fe40007fde0ff */
[--C-:B------:R-:W-:Y:S02]  /*3530*/  IADD3.X R53, RZ, R39, R7.reuse, P5, P2 ;  /* 0x00000027ff357210 */ /* 0x100fe40002fe4407 */
[-C--:B------:R-:W-:Y:S02]  /*3540*/  IADD3 R58, P5, R48, R0.reuse, RZ ;  /* 0x00000000303a7210 */ /* 0x080fe40007fbe0ff */
[CC--:B----4-:R-:W-:Y:S01]  /*3550*/  IADD3 R48, P2, R42.reuse, R37.reuse, RZ ;  /* 0x000000252a307210 */ /* 0x0d0fe20007f5e0ff */
        /* <DEDUP_REMOVED lines=19> */
.L_x_753:
[----:B------:R-:W-:Y:S01]  /*3690*/  LOP3.LUT R6, R6, 0xffffffe0, RZ, 0xc0, !PT ;  /* 0xffffffe006067812 */ /* 0x000fe200078ec0ff */
[----:B------:R-:W-:Y:S01]  /*36a0*/  IMAD.SHL.U32 R246, R5, 0x2, RZ ;  /* 0x0000000205f67824 */ /* 0x000fe200078e00ff */
[----:B------:R-:W0:Y:S03]  /*36b0*/  LDGDEPBAR ;  /* 0x00000000000079af */ /* 0x000e260000000000 */
[----:B------:R-:W-:Y:S01]  /*36c0*/  IMAD.IADD R2, R2, 0x1, -R6 ;  /* 0x0000000102027824 */ /* 0x000fe200078e0a06 */
[----:B------:R-:W-:Y:S01]  /*36d0*/  LDSM.16.MT88.4 R180, [R246+0x100] ;  /* 0x00010000f6b4783b */ /* 0x000fe20000004200 */
[----:B------:R-:W-:-:S02]  /*36e0*/  IMAD.U32 R6, RZ, RZ, UR15 ;  /* 0x0000000fff067e24 */ /* 0x000fc4000f8e00ff */
[----:B------:R-:W-:Y:S01]  /*36f0*/  IMAD R240, R4, 0x2, R246 ;  /* 0x0000000204f07824 */ /* 0x000fe200078e02f6 */
[----:B------:R-:W-:Y:S01]  /*3700*/  SHF.R.S32.HI R0, RZ, 0x1f, R2 ;  /* 0x0000001fff007819 */ /* 0x000fe20000011402 */
[C---:B------:R-:W-:Y:S01]  /*3710*/  IMAD R239, R3.reuse, 0x2, R246 ;  /* 0x0000000203ef7824 */ /* 0x040fe200078e02f6 */
[----:B------:R-:W-:Y:S01]  /*3720*/  LDSM.16.MT88.4 R128, [R246+0x2100] ;  /* 0x00210000f680783b */ /* 0x000fe20000004200 */
[----:B------:R-:W-:Y:S01]  /*3730*/  IMAD R238, R3, 0x2, R240 ;  /* 0x0000000203ee7824 */ /* 0x000fe200078e02f0 */
[----:B------:R-:W-:Y:S02]  /*3740*/  LEA.HI R0, R0, R2, RZ, 0x2 ;  /* 0x0000000200007211 */ /* 0x000fe400078f10ff */
[----:B------:R-:W-:Y:S02]  /*3750*/  LDSM.16.MT88.4 R144, [R240+0x2100] ;  /* 0x00210000f090783b */ /* 0x000fe40000004200 */
[----:B------:R-:W-:Y:S02]  /*3760*/  LOP3.LUT R0, R0, 0x7ffffffc, RZ, 0xc0, !PT ;  /* 0x7ffffffc00007812 */ /* 0x000fe400078ec0ff */
[----:B------:R-:W-:Y:S03]  /*3770*/  LDSM.16.MT88.4 R112, [R238+0x100] ;  /* 0x00010000ee70783b */ /* 0x000fe60000004200 */
[----:B------:R-:W-:Y:S01]  /*3780*/  IMAD.IADD R0, R2, 0x1, -R0 ;  /* 0x0000000102007824 */ /* 0x000fe200078e0a00 */
[----:B------:R-:W-:Y:S03]  /*3790*/  LDSM.16.MT88.4 R156, [R239+0x2100] ;  /* 0x00210000ef9c783b */ /* 0x000fe60000004200 */
[----:B------:R-:W-:Y:S01]  /*37a0*/  IMAD R6, R0, -0x2, R6 ;  /* 0xfffffffe00067824 */ /* 0x000fe200078e0206 */
[----:B--2---:R-:W-:Y:S04]  /*37b0*/  LDSM.16.MT88.4 R40, [R246+0x900] ;  /* 0x00090000f628783b */ /* 0x004fe80000004200 */
[----:B------:R-:W-:-:S02]  /*37c0*/  ISETP.GT.AND P5, PT, R6, RZ, PT ;  /* 0x000000ff0600720c */ /* 0x000fc40003fa4270 */
[----:B------:R-:W-:Y:S02]  /*37d0*/  ISETP.GT.AND P6, PT, R6, 0x1, PT ;  /* 0x000000010600780c */ /* 0x000fe40003fc4270 */
[----:B------:R-:W-:Y:S02]  /*37e0*/  FSEL R32, R32, -INF , P5 ;  /* 0xff80000020207808 */ /* 0x000fe40002800000 */
[----:B------:R-:W-:Y:S02]  /*37f0*/  FSEL R33, R33, -INF , P6 ;  /* 0xff80000021217808 */ /* 0x000fe40003000000 */
[----:B------:R-:W-:Y:S02]  /*3800*/  ISETP.GT.AND P2, PT, R6, 0x8, PT ;  /* 0x000000080600780c */ /* 0x000fe40003f44270 */
[----:B------:R-:W-:Y:S02]  /*3810*/  FSEL R34, R34, -INF , P5 ;  /* 0xff80000022227808 */ /* 0x000fe40002800000 */
[----:B------:R-:W-:-:S02]  /*3820*/  FSEL R119, R98, -INF , P5 ;  /* 0xff80000062777808 */ /* 0x000fc40002800000 */
[----:B------:R-:W-:Y:S02]  /*3830*/  FSEL R65, R96, -INF , P5 ;  /* 0xff80000060417808 */ /* 0x000fe40002800000 */
[----:B------:R-:W-:Y:S02]  /*3840*/  ISETP.GT.AND P5, PT, R6, 0x9, PT ;  /* 0x000000090600780c */ /* 0x000fe40003fa4270 */
[----:B------:R-:W-:Y:S02]  /*3850*/  FSEL R28, R28, -INF , P2 ;  /* 0xff8000001c1c7808 */ /* 0x000fe40001000000 */
[----:B------:R-:W-:Y:S02]  /*3860*/  FMNMX.FTZ R0, R32, R33, !PT ;  /* 0x0000002120007209 */ /* 0x000fe40007810000 */
[----:B------:R-:W-:Y:S02]  /*3870*/  FSEL R35, R35, -INF , P6 ;  /* 0xff80000023237808 */ /* 0x000fe40003000000 */
[----:B------:R-:W-:-:S02]  /*3880*/  FSEL R67, R99, -INF , P6 ;  /* 0xff80000063437808 */ /* 0x000fc40003000000 */
[----:B------:R-:W-:Y:S02]  /*3890*/  FSEL R60, R97, -INF , P6 ;  /* 0xff800000613c7808 */ /* 0x000fe40003000000 */
[----:B------:R-:W-:Y:S01]  /*38a0*/  FSEL R29, R29, -INF , P5 ;  /* 0xff8000001d1d7808 */ /* 0x000fe20002800000 */
[----:B------:R-:W-:Y:S01]  /*38b0*/  LDSM.16.MT88.4 R96, [R239+0x100] ;  /* 0x00010000ef60783b */ /* 0x000fe20000004200 */
[----:B------:R-:W-:Y:S02]  /*38c0*/  ISETP.GT.AND P6, PT, R6, 0x10, PT ;  /* 0x000000100600780c */ /* 0x000fe40003fc4270 */
[----:B------:R-:W-:Y:S02]  /*38d0*/  FMNMX.FTZ R0, R28, R0, !PT ;  /* 0x000000001c007209 */ /* 0x000fe40007810000 */
        /* <DEDUP_REMOVED lines=9> */
[----:B------:R-:W-:Y:S02]  /*3970*/  FSEL R25, R25, -INF , P2 ;  /* 0xff80000019197808 */ /* 0x000fe40001000000 */
        /* <DEDUP_REMOVED lines=39> */
[----:B------:R-:W-:Y:S01]  /*3bf0*/  FSEL R177, R79, -INF , P5 ;  /* 0xff8000004fb17808 */ /* 0x000fe20002800000 */
[----:B------:R-:W-:Y:S01]  /*3c00*/  LDSM.16.MT88.4 R12, [R239+0x2900] ;  /* 0x00290000ef0c783b */ /* 0x000fe20000004200 */
[----:B------:R-:W-:-:S02]  /*3c10*/  FSEL R7, R77, -INF , P5 ;  /* 0xff8000004d077808 */ /* 0x000fc40002800000 */
[----:B------:R-:W-:Y:S02]  /*3c20*/  ISETP.GT.AND P5, PT, R6, 0x31, PT ;  /* 0x000000310600780c */ /* 0x000fe40003fa4270 */
[----:B------:R-:W-:Y:S01]  /*3c30*/  FSEL R215, R100, -INF , P2 ;  /* 0xff80000064d77808 */ /* 0x000fe20001000000 */
[----:B------:R-:W-:Y:S01]  /*3c40*/  IMAD.MOV.U32 R100, RZ, RZ, R36 ;  /* 0x000000ffff647224 */ /* 0x000fe200078e0024 */
[----:B------:R-:W-:Y:S01]  /*3c50*/  FMNMX.FTZ R0, R135, R0, !PT ;  /* 0x0000000087007209 */ /* 0x000fe20007810000 */
[----:B------:R-:W-:Y:S01]  /*3c60*/  LDSM.16.MT88.4 R36, [R238+0x2100] ;  /* 0x00210000ee24783b */ /* 0x000fe20000004200 */
[----:B------:R-:W-:Y:S02]  /*3c70*/  FSEL R132, R18, -INF , P6 ;  /* 0xff80000012847808 */ /* 0x000fe40003000000 */
[----:B------:R-:W-:Y:S01]  /*3c80*/  FSEL R179, R82, -INF , P6 ;  /* 0xff80000052b37808 */ /* 0x000fe20003000000 */
[----:B------:R-:W-:Y:S01]  /*3c90*/  LDSM.16.MT88.4 R16, [R240+0x2900] ;  /* 0x00290000f010783b */ /* 0x000fe20000004200 */
[----:B------:R-:W-:-:S02]  /*3ca0*/  FSEL R230, R80, -INF , P6 ;  /* 0xff80000050e67808 */ /* 0x000fc40003000000 */
[C---:B------:R-:W-:Y:S01]  /*3cb0*/  ISETP.GT.AND P6, PT, R6.reuse, 0x38, PT ;  /* 0x000000380600780c */ /* 0x040fe20003fc4270 */
[----:B------:R-:W-:Y:S01]  /*3cc0*/  LDSM.16.MT88.4 R80, [R240+0x100] ;  /* 0x00010000f050783b */ /* 0x000fe20000004200 */
        /* <DEDUP_REMOVED lines=8> */
[----:B------:R-:W-:Y:S02]  /*3d50*/  FMNMX.FTZ R0, R212, R0, !PT ;  /* 0x00000000d4007209 */ /* 0x000fe40007810000 */
[----:B------:R-:W-:Y:S01]  /*3d60*/  FSEL R211, R102, -INF , P2 ;  /* 0xff80000066d37808 */ /* 0x000fe20001000000 */
[----:B------:R-:W-:Y:S01]  /*3d70*/  IMAD.MOV.U32 R102, RZ, RZ, R7 ;  /* 0x000000ffff667224 */ /* 0x000fe200078e0007 */
[----:B------:R-:W-:Y:S01]  /*3d80*/  FSEL R218, R218, -INF , P2 ;  /* 0xff800000dada7808 */ /* 0x000fe20001000000 */
[----:B------:R-:W1:Y:S01]  /*3d90*/  SHFL.BFLY PT, R2, R0, 0x2, 0x1f ;  /* 0x0c401f0000027f89 */ /* 0x000e6200000e0000 */
[----:B------:R-:W-:-:S02]  /*3da0*/  FSEL R209, R70, -INF , P6 ;  /* 0xff80000046d17808 */ /* 0x000fc40003000000 */
[----:B------:R-:W-:Y:S02]  /*3db0*/  FSEL R207, R71, -INF , P5 ;  /* 0xff80000047cf7808 */ /* 0x000fe40002800000 */
[----:B------:R-:W-:Y:S02]  /*3dc0*/  FMNMX.FTZ R196, R65, R60, !PT ;  /* 0x0000003c41c47209 */ /* 0x000fe40007810000 */
[----:B------:R-:W-:Y:S02]  /*3dd0*/  FMNMX.FTZ R4, R119, R67, !PT ;  /* 0x0000004377047209 */ /* 0x000fe40007810000 */
[----:B------:R-:W-:Y:S02]  /*3de0*/  FMNMX.FTZ R196, R63, R196, !PT ;  /* 0x000000c43fc47209 */ /* 0x000fe40007810000 */
[----:B------:R-:W-:Y:S02]  /*3df0*/  FSEL R225, R8, -INF , P6 ;  /* 0xff80000008e17808 */ /* 0x000fe40003000000 */
[----:B------:R-:W-:-:S02]  /*3e00*/  FMNMX.FTZ R196, R62, R196, !PT ;  /* 0x000000c43ec47209 */ /* 0x000fc40007810000 */
[----:B------:R-:W-:Y:S02]  /*3e10*/  FMNMX.FTZ R4, R118, R4, !PT ;  /* 0x0000000476047209 */ /* 0x000fe40007810000 */
[----:B------:R-:W-:Y:S02]  /*3e20*/  FMNMX.FTZ R196, R64, R196, !PT ;  /* 0x000000c440c47209 */ /* 0x000fe40007810000 */
[----:B------:R-:W-:Y:S02]  /*3e30*/  FSEL R226, R9, -INF , P5 ;  /* 0xff80000009e27808 */ /* 0x000fe40002800000 */
[----:B------:R-:W-:Y:S02]  /*3e40*/  FMNMX.FTZ R196, R61, R196, !PT ;  /* 0x000000c43dc47209 */ /* 0x000fe40007810000 */
[----:B------:R-:W-:Y:S02]  /*3e50*/  FMNMX.FTZ R4, R66, R4, !PT ;  /* 0x0000000442047209 */ /* 0x000fe40007810000 */
[----:B-1----:R-:W-:-:S02]  /*3e60*/  FMNMX.FTZ R0, R0, R2, !PT ;  /* 0x0000000200007209 */ /* 0x002fc40007810000 */
[----:B------:R-:W-:Y:S02]  /*3e70*/  FMNMX.FTZ R196, R84, R196, !PT ;  /* 0x000000c454c47209 */ /* 0x000fe40007810000 */
[----:B------:R-:W-:Y:S01]  /*3e80*/  FMNMX.FTZ R4, R117, R4, !PT ;  /* 0x0000000475047209 */ /* 0x000fe20007810000 */
[----:B------:R-:W1:Y:S01]  /*3e90*/  SHFL.BFLY PT, R2, R0, 0x1, 0x1f ;  /* 0x0c201f0000027f89 */ /* 0x000e6200000e0000 */
        /* <DEDUP_REMOVED lines=12> */
[----:B-1----:R-:W-:Y:S02]  /*3f60*/  FMNMX.FTZ R2, R0, R2, !PT ;  /* 0x0000000200027209 */ /* 0x002fe40007810000 */
[----:B------:R-:W-:Y:S02]  /*3f70*/  FMNMX.FTZ R0, R34, R35, !PT ;  /* 0x0000002322007209 */ /* 0x000fe40007810000 */
[C---:B------:R-:W-:Y:S01]  /*3f80*/  FSETP.NEU.FTZ.AND P2, PT, R2.reuse, -INF , PT ;  /* 0xff8000000200780b */ /* 0x040fe20003f5d000 */
[----:B------:R-:W-:Y:S01]  /*3f90*/  FMUL.FTZ R216, R2, c[0x0][0x2d0] ;  /* 0x0000b40002d87a20 */ /* 0x000fe20000410000 */
[----:B------:R-:W-:-:S02]  /*3fa0*/  FMNMX.FTZ R0, R30, R0, !PT ;  /* 0x000000001e007209 */ /* 0x000fc40007810000 */
[----:B------:R-:W-:Y:S02]  /*3fb0*/  FSEL R221, R10, -INF , P6 ;  /* 0xff8000000add7808 */ /* 0x000fe40003000000 */
[----:B------:R-:W-:Y:S02]  /*3fc0*/  FMNMX.FTZ R0, R31, R0, !PT ;  /* 0x000000001f007209 */ /* 0x000fe40007810000 */
[----:B------:R-:W-:Y:S02]  /*3fd0*/  FSEL R216, R216, RZ, P2 ;  /* 0x000000ffd8d87208 */ /* 0x000fe40001000000 */
[----:B------:R-:W-:Y:S02]  /*3fe0*/  FMNMX.FTZ R0, R26, R0, !PT ;  /* 0x000000001a007209 */ /* 0x000fe40007810000 */
[----:B------:R-:W-:Y:S01]  /*3ff0*/  ISETP.GT.AND P2, PT, R6, 0x31, PT ;  /* 0x000000310600780c */ /* 0x000fe20003f44270 */
[--C-:B------:R-:W-:Y:S01]  /*4000*/  FFMA.FTZ R205, R32, c[0x0][0x2d0], -R216.reuse ;  /* 0x0000b40020cd7a23 */ /* 0x100fe200000108d8 */
[----:B------:R-:W-:Y:S01]  /*4010*/  FMNMX.FTZ R0, R27, R0, !PT ;  /* 0x000000001b007209 */ /* 0x000fe20007810000 */
[--C-:B------:R-:W-:Y:S01]  /*4020*/  FFMA.FTZ R204, R33, c[0x0][0x2d0], -R216.reuse ;  /* 0x0000b40021cc7a23 */ /* 0x100fe200000108d8 */
[----:B------:R-:W-:Y:S01]  /*4030*/  FSEL R210, R103, -INF , P2 ;  /* 0xff80000067d27808 */ /* 0x000fe20001000000 */
[--C-:B------:R-:W-:Y:S01]  /*4040*/  FFMA.FTZ R58, R28, c[0x0][0x2d0], -R216.reuse ;  /* 0x0000b4001c3a7a23 */ /* 0x100fe200000108d8 */
[----:B------:R-:W-:Y:S01]  /*4050*/  FMNMX.FTZ R0, R22, R0, !PT ;  /* 0x0000000016007209 */ /* 0x000fe20007810000 */
[--C-:B------:R-:W-:Y:S01]  /*4060*/  FFMA.FTZ R54, R29, c[0x0][0x2d0], -R216.reuse ;  /* 0x0000b4001d367a23 */ /* 0x100fe200000108d8 */
[----:B------:R-:W-:Y:S01]  /*4070*/  FSEL R222, R11, -INF , P5 ;  /* 0xff8000000bde7808 */ /* 0x000fe20002800000 */
[----:B------:R-:W-:Y:S01]  /*4080*/  MUFU.EX2 R205, R205 ;  /* 0x000000cd00cd7308 */ /* 0x000fe20000000800 */
[----:B------:R-:W-:Y:S01]  /*4090*/  FMNMX.FTZ R0, R23, R0, !PT ;  /* 0x0000000017007209 */ /* 0x000fe20007810000 */
[----:B------:R-:W-:-:S02]  /*40a0*/  FFMA.FTZ R57, R24, c[0x0][0x2d0], -R216 ;  /* 0x0000b40018397a23 */ /* 0x000fc400000108d8 */
[--C-:B------:R-:W-:Y:S01]  /*40b0*/  FFMA.FTZ R53, R25, c[0x0][0x2d0], -R216.reuse ;  /* 0x0000b40019357a23 */ /* 0x100fe200000108d8 */
[----:B------:R-:W-:Y:S01]  /*40c0*/  FMNMX.FTZ R0, R132, R0, !PT ;  /* 0x0000000084007209 */ /* 0x000fe20007810000 */
[--C-:B------:R-:W-:Y:S02]  /*40d0*/  FFMA.FTZ R52, R20, c[0x0][0x2d0], -R216.reuse ;  /* 0x0000b40014347a23 */ /* 0x100fe400000108d8 */
[----:B------:R-:W1:Y:S01]  /*40e0*/  MUFU.EX2 R204, R204 ;  /* 0x000000cc00cc7308 */ /* 0x000e620000000800 */
[----:B------:R-:W-:Y:S01]  /*40f0*/  FMNMX.FTZ R0, R133, R0, !PT ;  /* 0x0000000085007209 */ /* 0x000fe20007810000 */
[--C-:B------:R-:W-:Y:S02]  /*4100*/  FFMA.FTZ R51, R21, c[0x0][0x2d0], -R216.reuse ;  /* 0x0000b40015337a23 */ /* 0x100fe400000108d8 */
[--C-:B------:R-:W-:Y:S01]  /*4110*/  FFMA.FTZ R215, R215, c[0x0][0x2d0], -R216.reuse ;  /* 0x0000b400d7d77a23 */ /* 0x100fe200000108d8 */
[----:B------:R-:W-:Y:S01]  /*4120*/  FMNMX.FTZ R0, R174, R0, !PT ;  /* 0x00000000ae007209 */ /* 0x000fe20007810000 */
[----:B------:R-:W-:-:S02]  /*4130*/  FFMA.FTZ R214, R214, c[0x0][0x2d0], -R216 ;  /* 0x0000b400d6d67a23 */ /* 0x000fc400000108d8 */
[----:B------:R-:W2:Y:S01]  /*4140*/  MUFU.EX2 R58, R58 ;  /* 0x0000003a003a7308 */ /* 0x000ea20000000800 */
[----:B------:R-:W-:Y:S01]  /*4150*/  FMNMX.FTZ R0, R175, R0, !PT ;  /* 0x00000000af007209 */ /* 0x000fe20007810000 */
[--C-:B------:R-:W-:Y:S02]  /*4160*/  FFMA.FTZ R213, R213, c[0x0][0x2d0], -R216.reuse ;  /* 0x0000b400d5d57a23 */ /* 0x100fe400000108d8 */
[----:B------:R-:W-:Y:S01]  /*4170*/  FFMA.FTZ R212, R212, c[0x0][0x2d0], -R216 ;  /* 0x0000b400d4d47a23 */ /* 0x000fe200000108d8 */
[----:B------:R-:W-:-:S03]  /*4180*/  FMNMX.FTZ R0, R211, R0, !PT ;  /* 0x00000000d3007209 */ /* 0x000fc60007810000 */
[----:B------:R-:W3:Y:S01]  /*4190*/  MUFU.EX2 R54, R54 ;  /* 0x0000003600367308 */ /* 0x000ee20000000800 */
[----:B------:R-:W-:Y:S02]  /*41a0*/  FMNMX.FTZ R0, R210, R0, !PT ;  /* 0x00000000d2007209 */ /* 0x000fe40007810000 */
[----:B-1----:R-:W-:Y:S01]  /*41b0*/  F2FP.BF16.PACK_AB R164, R204, R205 ;  /* 0x000000cdcca4723e */ /* 0x002fe200000010ff */
[----:B------:R-:W-:Y:S01]  /*41c0*/  FADD.FTZ R204, R205, R204 ;  /* 0x000000cccdcc7221 */ /* 0x000fe20000010000 */
[----:B------:R-:W-:-:S03]  /*41d0*/  FMNMX.FTZ R0, R209, R0, !PT ;  /* 0x00000000d1007209 */ /* 0x000fc60007810000 */
[----:B------:R-:W1:Y:S01]  /*41e0*/  MUFU.EX2 R57, R57 ;  /* 0x0000003900397308 */ /* 0x000e620000000800 */
[----:B------:R-:W-:Y:S01]  /*41f0*/  FMNMX.FTZ R7, R207, R0, !PT ;  /* 0x00000000cf077209 */ /* 0x000fe20007810000 */
[----:B--2---:R-:W-:-:S04]  /*4200*/  FADD.FTZ R204, R58, R204 ;  /* 0x000000cc3acc7221 */ /* 0x004fc80000010000 */
[----:B------:R-:W2:Y:S01]  /*4210*/  SHFL.BFLY PT, R0, R7, 0x2, 0x1f ;  /* 0x0c401f0007007f89 */ /* 0x000ea200000e0000 */
[C---:B---3--:R-:W-:Y:S01]  /*4220*/  F2FP.BF16.PACK_AB R166, R54.reuse, R58 ;  /* 0x0000003a36a6723e */ /* 0x048fe200000010ff */
[----:B------:R-:W3:Y:S01]  /*4230*/  MUFU.EX2 R53, R53 ;  /* 0x0000003500357308 */ /* 0x000ee20000000800 */
[----:B------:R-:W-:-:S04]  /*4240*/  FADD.FTZ R204, R54, R204 ;  /* 0x000000cc36cc7221 */ /* 0x000fc80000010000 */
[----:B-1----:R-:W-:-:S03]  /*4250*/  FADD.FTZ R204, R57, R204 ;  /* 0x000000cc39cc7221 */ /* 0x002fc60000010000 */
[----:B------:R-:W1:Y:S08]  /*4260*/  MUFU.EX2 R52, R52 ;  /* 0x0000003400347308 */ /* 0x000e700000000800 */
[----:B------:R-:W4:Y:S01]  /*4270*/  MUFU.EX2 R51, R51 ;  /* 0x0000003300337308 */ /* 0x000f220000000800 */
[----:B---3--:R-:W-:Y:S01]  /*4280*/  FADD.FTZ R204, R53, R204 ;  /* 0x000000cc35cc7221 */ /* 0x008fe20000010000 */
[----:B--2---:R-:W-:-:S06]  /*4290*/  FMNMX.FTZ R7, R7, R0, !PT ;  /* 0x0000000007077209 */ /* 0x004fcc0007810000 */
[----:B------:R-:W-:Y:S01]  /*42a0*/  MUFU.EX2 R215, R215 ;  /* 0x000000d700d77308 */ /* 0x000fe20000000800 */
[----:B-1----:R-:W-:Y:S01]  /*42b0*/  FADD.FTZ R204, R52, R204 ;  /* 0x000000cc34cc7221 */ /* 0x002fe20000010000 */
[----:B------:R-:W1:Y:S06]  /*42c0*/  SHFL.BFLY PT, R0, R7, 0x1, 0x1f ;  /* 0x0c201f0007007f89 */ /* 0x000e6c00000e0000 */
[----:B------:R-:W-:Y:S01]  /*42d0*/  MUFU.EX2 R214, R214 ;  /* 0x000000d600d67308 */ /* 0x000fe20000000800 */
[----:B----4-:R-:W-:-:S07]  /*42e0*/  FADD.FTZ R204, R51, R204 ;  /* 0x000000cc33cc7221 */ /* 0x010fce0000010000 */
[----:B------:R-:W-:Y:S08]  /*42f0*/  MUFU.EX2 R213, R213 ;  /* 0x000000d500d57308 */ /* 0x000ff00000000800 */
[----:B------:R-:W-:Y:S01]  /*4300*/  MUFU.EX2 R212, R212 ;  /* 0x000000d400d47308 */ /* 0x000fe20000000800 */
[----:B-1----:R-:W-:-:S04]  /*4310*/  FMNMX.FTZ R0, R0, R7, !PT ;  /* 0x0000000700007209 */ /* 0x002fc80007810000 */
[C---:B------:R-:W-:Y:S01]  /*4320*/  FSETP.NEU.FTZ.AND P2, PT, R0.reuse, -INF , PT ;  /* 0xff8000000000780b */ /* 0x040fe20003f5d000 */
[----:B------:R-:W-:-:S05]  /*4330*/  FMUL.FTZ R208, R0, c[0x0][0x2d0] ;  /* 0x0000b40000d07a20 */ /* 0x000fca0000410000 */
[----:B------:R-:W-:Y:S02]  /*4340*/  FSEL R208, R208, RZ, P2 ;  /* 0x000000ffd0d07208 */ /* 0x000fe40001000000 */
[----:B------:R-:W-:Y:S02]  /*4350*/  ISETP.GT.AND P2, PT, R6, 0x31, PT ;  /* 0x000000310600780c */ /* 0x000fe40003f44270 */
[----:B------:R-:W-:Y:S01]  /*4360*/  F2FP.BF16.PACK_AB R6, R51, R52 ;  /* 0x000000343306723e */ /* 0x000fe200000010ff */
[--C-:B------:R-:W-:Y:S01]  /*4370*/  FFMA.FTZ R201, R34, c[0x0][0x2d0], -R208.reuse ;  /* 0x0000b40022c97a23 */ /* 0x100fe200000108d0 */
[----:B------:R-:W-:Y:S01]  /*4380*/  FSEL R223, R217, -INF , P2 ;  /* 0xff800000d9df7808 */ /* 0x000fe20001000000 */
[--C-:B------:R-:W-:Y:S01]  /*4390*/  FFMA.FTZ R206, R35, c[0x0][0x2d0], -R208.reuse ;  /* 0x0000b40023ce7a23 */ /* 0x100fe200000108d0 */
[----:B------:R-:W-:Y:S01]  /*43a0*/  FSEL R219, R219, -INF , P2 ;  /* 0xff800000dbdb7808 */ /* 0x000fe20001000000 */
[--C-:B------:R-:W-:Y:S01]  /*43b0*/  FFMA.FTZ R59, R30, c[0x0][0x2d0], -R208.reuse ;  /* 0x0000b4001e3b7a23 */ /* 0x100fe200000108d0 */
[----:B------:R-:W-:Y:S01]  /*43c0*/  FMNMX.FTZ R196, R223, R196, !PT ;  /* 0x000000c4dfc47209 */ /* 0x000fe20007810000 */
[--C-:B------:R-:W-:Y:S01]  /*43d0*/  FFMA.FTZ R55, R31, c[0x0][0x2d0], -R208.reuse ;  /* 0x0000b4001f377a23 */ /* 0x100fe200000108d0 */
[----:B------:R-:W-:Y:S01]  /*43e0*/  MUFU.EX2 R201, R201 ;  /* 0x000000c900c97308 */ /* 0x000fe20000000800 */
[--C-:B------:R-:W-:Y:S01]  /*43f0*/  FFMA.FTZ R56, R26, c[0x0][0x2d0], -R208.reuse ;  /* 0x0000b4001a387a23 */ /* 0x100fe200000108d0 */
[----:B------:R-:W-:Y:S01]  /*4400*/  FMNMX.FTZ R196, R225, R196, !PT ;  /* 0x000000c4e1c47209 */ /* 0x000fe20007810000 */
[--C-:B------:R-:W-:Y:S01]  /*4410*/  FFMA.FTZ R50, R27, c[0x0][0x2d0], -R208.reuse ;  /* 0x0000b4001b327a23 */ /* 0x100fe200000108d0 */
[----:B------:R-:W-:Y:S01]  /*4420*/  LDSM.16.MT88.4 R32, [R240+0x900] ;  /* 0x00090000f020783b */ /* 0x000fe20000004200 */
[--C-:B------:R-:W-:Y:S01]  /*4430*/  FFMA.FTZ R49, R22, c[0x0][0x2d0], -R208.reuse ;  /* 0x0000b40016317a23 */ /* 0x100fe200000108d0 */
[----:B------:R-:W-:Y:S01]  /*4440*/  FMNMX.FTZ R196, R226, R196, !PT ;  /* 0x000000c4e2c47209 */ /* 0x000fe20007810000 */
[--C-:B------:R-:W-:Y:S01]  /*4450*/  FFMA.FTZ R48, R23, c[0x0][0x2d0], -R208.reuse ;  /* 0x0000b40017307a23 */ /* 0x100fe200000108d0 */
[----:B------:R-:W1:Y:S01]  /*4460*/  MUFU.EX2 R206, R206 ;  /* 0x000000ce00ce7308 */ /* 0x000e620000000800 */
[----:B------:R-:W-:Y:S01]  /*4470*/  LDSM.16.MT88.4 R28, [R239+0x900] ;  /* 0x00090000ef1c783b */ /* 0x000fe20000004200 */
[----:B------:R-:W-:-:S02]  /*4480*/  FFMA.FTZ R211, R211, c[0x0][0x2d0], -R208 ;  /* 0x0000b400d3d37a23 */ /* 0x000fc400000108d0 */
[--C-:B------:R-:W-:Y:S01]  /*4490*/  FFMA.FTZ R210, R210, c[0x0][0x2d0], -R208.reuse ;  /* 0x0000b400d2d27a23 */ /* 0x100fe200000108d0 */
[----:B------:R-:W2:Y:S01]  /*44a0*/  SHFL.BFLY PT, R3, R196, 0x2, 0x1f ;  /* 0x0c401f00c4037f89 */ /* 0x000ea200000e0000 */
[----:B------:R-:W-:Y:S02]  /*44b0*/  FFMA.FTZ R209, R209, c[0x0][0x2d0], -R208 ;  /* 0x0000b400d1d17a23 */ /* 0x000fe400000108d0 */
[----:B------:R-:W3:Y:S01]  /*44c0*/  MUFU.EX2 R59, R59 ;  /* 0x0000003b003b7308 */ /* 0x000ee20000000800 */
[----:B------:R-:W-:Y:S04]  /*44d0*/  LDSM.16.MT88.4 R24, [R238+0x900] ;  /* 0x00090000ee18783b */ /* 0x000fe80000004200 */
[----:B------:R-:W-:Y:S03]  /*44e0*/  LDSM.16.MT88.4 R20, [R246+0x2900] ;  /* 0x00290000f614783b */ /* 0x000fe60000004200 */
[----:B------:R-:W4:Y:S01]  /*44f0*/  MUFU.EX2 R55, R55 ;  /* 0x0000003700377308 */ /* 0x000f220000000800 */
[----:B-1----:R-:W-:Y:S01]  /*4500*/  F2FP.BF16.PACK_AB R165, R206, R201 ;  /* 0x000000c9cea5723e */ /* 0x002fe200000010ff */
[----:B------:R-:W-:-:S06]  /*4510*/  FADD.FTZ R201, R201, R206 ;  /* 0x000000cec9c97221 */ /* 0x000fcc0000010000 */
[----:B------:R-:W1:Y:S01]  /*4520*/  MUFU.EX2 R56, R56 ;  /* 0x0000003800387308 */ /* 0x000e620000000800 */
[----:B---3--:R-:W-:Y:S01]  /*4530*/  FADD.FTZ R201, R59, R201 ;  /* 0x000000c93bc97221 */ /* 0x008fe20000010000 */
[----:B--2---:R-:W-:Y:S02]  /*4540*/  FMNMX.FTZ R196, R196, R3, !PT ;  /* 0x00000003c4c47209 */ /* 0x004fe40007810000 */
[----:B------:R-:W-:-:S04]  /*4550*/  FMNMX.FTZ R3, R177, R4, !PT ;  /* 0x00000004b1037209 */ /* 0x000fc80007810000 */
[----:B------:R-:W2:Y:S01]  /*4560*/  MUFU.EX2 R50, R50 ;  /* 0x0000003200327308 */ /* 0x000ea20000000800 */
[C---:B----4-:R-:W-:Y:S01]  /*4570*/  F2FP.BF16.PACK_AB R167, R55.reuse, R59 ;  /* 0x0000003b37a7723e */ /* 0x050fe200000010ff */
[----:B------:R-:W3:Y:S01]  /*4580*/  SHFL.BFLY PT, R8, R196, 0x1, 0x1f ;  /* 0x0c201f00c4087f89 */ /* 0x000ee200000e0000 */
[----:B------:R-:W-:Y:S01]  /*4590*/  FMNMX.FTZ R3, R218, R3, !PT ;  /* 0x00000003da037209 */ /* 0x000fe20007810000 */
[----:B------:R-:W-:Y:S01]  /*45a0*/  FADD.FTZ R201, R55, R201 ;  /* 0x000000c937c97221 */ /* 0x000fe20000010000 */
[----:B------:R-:W-:Y:S02]  /*45b0*/  F2FP.BF16.PACK_AB R4, R53, R57 ;  /* 0x000000393504723e */ /* 0x000fe400000010ff */
[----:B------:R-:W-:Y:S01]  /*45c0*/  FMNMX.FTZ R3, R219, R3, !PT ;  /* 0x00000003db037209 */ /* 0x000fe20007810000 */
[----:B------:R-:W-:Y:S01]  /*45d0*/  HMMA.16816.F32.BF16 R188, R164, R180, RZ ;  /* 0x000000b4a4bc723c */ /* 0x000fe200000418ff */
[----:B------:R-:W4:Y:S01]  /*45e0*/  MUFU.EX2 R49, R49 ;  /* 0x0000003100317308 */ /* 0x000f220000000800 */
[----:B-1----:R-:W-:Y:S01]  /*45f0*/  FADD.FTZ R201, R56, R201 ;  /* 0x000000c938c97221 */ /* 0x002fe20000010000 */
[----:B------:R-:W-:-:S04]  /*4600*/  FMNMX.FTZ R3, R221, R3, !PT ;  /* 0x00000003dd037209 */ /* 0x000fc80007810000 */
[----:B------:R-:W-:Y:S01]  /*4610*/  FMNMX.FTZ R3, R222, R3, !PT ;  /* 0x00000003de037209 */ /* 0x000fe20007810000 */
[C---:B------:R-:W-:Y:S01]  /*4620*/  HMMA.16816.F32.BF16 R72, R164.reuse, R80, RZ ;  /* 0x00000050a448723c */ /* 0x040fe200000418ff */
[----:B------:R-:W1:Y:S01]  /*4630*/  MUFU.EX2 R48, R48 ;  /* 0x0000003000307308 */ /* 0x000e620000000800 */
[C---:B--2---:R-:W-:Y:S01]  /*4640*/  F2FP.BF16.PACK_AB R5, R50.reuse, R56 ;  /* 0x000000383205723e */ /* 0x044fe200000010ff */
[----:B------:R-:W-:Y:S01]  /*4650*/  FADD.FTZ R201, R50, R201 ;  /* 0x000000c932c97221 */ /* 0x000fe20000010000 */
[----:B------:R-:W2:Y:S04]  /*4660*/  SHFL.BFLY PT, R68, R3, 0x2, 0x1f ;  /* 0x0c401f0003447f89 */ /* 0x000ea800000e0000 */
[C---:B------:R-:W-:Y:S01]  /*4670*/  HMMA.16816.F32.BF16 R88, R164.reuse, R96, RZ ;  /* 0x00000060a458723c */ /* 0x040fe200000418ff */
[----:B------:R-:W-:Y:S01]  /*4680*/  MUFU.EX2 R211, R211 ;  /* 0x000000d300d37308 */ /* 0x000fe20000000800 */
[----:B---3--:R-:W-:Y:S01]  /*4690*/  FMNMX.FTZ R196, R196, R8, !PT ;  /* 0x00000008c4c47209 */ /* 0x008fe20007810000 */
[----:B----4-:R-:W-:Y:S01]  /*46a0*/  FADD.FTZ R201, R49, R201 ;  /* 0x000000c931c97221 */ /* 0x010fe20000010000 */
[----:B------:R-:W-:Y:S02]  /*46b0*/  LDSM.16.MT88.4 R8, [R238+0x2900] ;  /* 0x00290000ee08783b */ /* 0x000fe40000004200 */
[C---:B------:R-:W-:Y:S01]  /*46c0*/  FSETP.NEU.FTZ.AND P2, PT, R196.reuse, -INF , PT ;  /* 0xff800000c400780b */ /* 0x040fe20003f5d000 */
[----:B------:R-:W-:Y:S01]  /*46d0*/  FMUL.FTZ R227, R196, c[0x0][0x2d0] ;  /* 0x0000b400c4e37a20 */ /* 0x000fe20000410000 */
[----:B------:R-:W-:Y:S01]  /*46e0*/  HMMA.16816.F32.BF16 R104, R164, R112, RZ ;  /* 0x00000070a468723c */ /* 0x000fe200000418ff */
[C---:B-1----:R-:W-:Y:S01]  /*46f0*/  F2FP.BF16.PACK_AB R7, R48.reuse, R49 ;  /* 0x000000313007723e */ /* 0x042fe200000010ff */
[----:B------:R-:W-:Y:S01]  /*4700*/  MUFU.EX2 R210, R210 ;  /* 0x000000d200d27308 */ /* 0x000fe20000000800 */
[----:B------:R-:W-:Y:S01]  /*4710*/  FADD.FTZ R201, R48, R201 ;  /* 0x000000c930c97221 */ /* 0x000fe20000010000 */
[----:B------:R-:W-:-:S04]  /*4720*/  FSEL R227, R227, RZ, P2 ;  /* 0x000000ffe3e37208 */ /* 0x000fc80001000000 */
[C---:B------:R-:W-:Y:S01]  /*4730*/  HMMA.16816.F32.BF16 R120, R164.reuse, R128, RZ ;  /* 0x00000080a478723c */ /* 0x040fe200000418ff */
[--C-:B------:R-:W-:Y:S02]  /*4740*/  FFMA.FTZ R217, R65, c[0x0][0x2d0], -R227.reuse ;  /* 0x0000b40041d97a23 */ /* 0x100fe400000108e3 */
[--C-:B------:R-:W-:Y:S01]  /*4750*/  FFMA.FTZ R224, R60, c[0x0][0x2d0], -R227.reuse ;  /* 0x0000b4003ce07a23 */ /* 0x100fe200000108e3 */
[----:B--2---:R-:W-:Y:S01]  /*4760*/  FMNMX.FTZ R3, R3, R68, !PT ;  /* 0x0000004403037209 */ /* 0x004fe20007810000 */
[--C-:B------:R-:W-:Y:S02]  /*4770*/  FFMA.FTZ R60, R63, c[0x0][0x2d0], -R227.reuse ;  /* 0x0000b4003f3c7a23 */ /* 0x100fe400000108e3 */
[--C-:B------:R-:W-:Y:S01]  /*4780*/  FFMA.FTZ R63, R62, c[0x0][0x2d0], -R227.reuse ;  /* 0x0000b4003e3f7a23 */ /* 0x100fe200000108e3 */
[----:B------:R-:W-:Y:S01]  /*4790*/  MUFU.EX2 R217, R217 ;  /* 0x000000d900d97308 */ /* 0x000fe20000000800 */
[----:B------:R-:W1:Y:S01]  /*47a0*/  SHFL.BFLY PT, R65, R3, 0x1, 0x1f ;  /* 0x0c201f0003417f89 */ /* 0x000e6200000e0000 */
[----:B------:R-:W-:Y:S01]  /*47b0*/  HMMA.16816.F32.BF16 R136, R164, R144, RZ ;  /* 0x00000090a488723c */ /* 0x000fe200000418ff */
[----:B------:R-:W-:-:S02]  /*47c0*/  FFMA.FTZ R62, R64, c[0x0][0x2d0], -R227 ;  /* 0x0000b400403e7a23 */ /* 0x000fc400000108e3 */
[--C-:B------:R-:W-:Y:S02]  /*47d0*/  FFMA.FTZ R61, R61, c[0x0][0x2d0], -R227.reuse ;  /* 0x0000b4003d3d7a23 */ /* 0x100fe400000108e3 */
[--C-:B------:R-:W-:Y:S01]  /*47e0*/  FFMA.FTZ R64, R84, c[0x0][0x2d0], -R227.reuse ;  /* 0x0000b40054407a23 */ /* 0x100fe200000108e3 */
[----:B------:R-:W2:Y:S01]  /*47f0*/  MUFU.EX2 R224, R224 ;  /* 0x000000e000e07308 */ /* 0x000ea20000000800 */
[--C-:B------:R-:W-:Y:S01]  /*4800*/  FFMA.FTZ R230, R230, c[0x0][0x2d0], -R227.reuse ;  /* 0x0000b400e6e67a23 */ /* 0x100fe200000108e3 */
[C---:B------:R-:W-:Y:S01]  /*4810*/  HMMA.16816.F32.BF16 R148, R164.reuse, R156, RZ ;  /* 0x0000009ca494723c */ /* 0x040fe200000418ff */
[--C-:B------:R-:W-:Y:S02]  /*4820*/  FFMA.FTZ R231, R231, c[0x0][0x2d0], -R227.reuse ;  /* 0x0000b400e7e77a23 */ /* 0x100fe400000108e3 */
[--C-:B------:R-:W-:Y:S02]  /*4830*/  FFMA.FTZ R220, R220, c[0x0][0x2d0], -R227.reuse ;  /* 0x0000b400dcdc7a23 */ /* 0x100fe400000108e3 */
[--C-:B------:R-:W-:Y:S01]  /*4840*/  FFMA.FTZ R223, R223, c[0x0][0x2d0], -R227.reuse ;  /* 0x0000b400dfdf7a23 */ /* 0x100fe200000108e3 */
[----:B------:R-:W3:Y:S01]  /*4850*/  MUFU.EX2 R60, R60 ;  /* 0x0000003c003c7308 */ /* 0x000ee20000000800 */
[--C-:B------:R-:W-:Y:S01]  /*4860*/  FFMA.FTZ R225, R225, c[0x0][0x2d0], -R227.reuse ;  /* 0x0000b400e1e17a23 */ /* 0x100fe200000108e3 */
[----:B------:R-:W-:Y:S01]  /*4870*/  HMMA.16816.F32.BF16 R168, R164, R36, RZ ;  /* 0x00000024a4a8723c */ /* 0x000fe200000418ff */
[----:B------:R-:W-:-:S05]  /*4880*/  FFMA.FTZ R226, R226, c[0x0][0x2d0], -R227 ;  /* 0x0000b400e2e27a23 */ /* 0x000fca00000108e3 */
[----:B------:R-:W4:Y:S01]  /*4890*/  MUFU.EX2 R63, R63 ;  /* 0x0000003f003f7308 */ /* 0x000f220000000800 */
[----:B-1----:R-:W-:Y:S01]  /*48a0*/  FMNMX.FTZ R3, R3, R65, !PT ;  /* 0x0000004103037209 */ /* 0x002fe20007810000 */
[C---:B------:R-:W-:Y:S01]  /*48b0*/  HMMA.16816.F32.BF16 R184, R164.reuse, R182, RZ ;  /* 0x000000b6a4b8723c */ /* 0x040fe200000418ff */
[----:B--2---:R-:W-:Y:S01]  /*48c0*/  F2FP.BF16.PACK_AB R160, R224, R217 ;  /* 0x000000d9e0a0723e */ /* 0x004fe200000010ff */
[----:B------:R-:W-:Y:S01]  /*48d0*/  FADD.FTZ R217, R217, R224 ;  /* 0x000000e0d9d97221 */ /* 0x000fe20000010000 */
[C---:B------:R-:W-:Y:S01]  /*48e0*/  FSETP.NEU.FTZ.AND P2, PT, R3.reuse, -INF , PT ;  /* 0xff8000000300780b */ /* 0x040fe20003f5d000 */
[----:B------:R-:W-:Y:S02]  /*48f0*/  FMUL.FTZ R65, R3, c[0x0][0x2d0] ;  /* 0x0000b40003417a20 */ /* 0x000fe40000410000 */
[----:B------:R-:W1:Y:S01]  /*4900*/  MUFU.EX2 R62, R62 ;  /* 0x0000003e003e7308 */ /* 0x000e620000000800 */
[----:B---3--:R-:W-:Y:S01]  /*4910*/  FADD.FTZ R217, R60, R217 ;  /* 0x000000d93cd97221 */ /* 0x008fe20000010000 */
[----:B------:R-:W-:Y:S01]  /*4920*/  HMMA.16816.F32.BF16 R76, R164, R82, RZ ;  /* 0x00000052a44c723c */ /* 0x000fe200000418ff */
[----:B------:R-:W-:Y:S01]  /*4930*/  FSEL R200, R65, RZ, P2 ;  /* 0x000000ff41c87208 */ /* 0x000fe20001000000 */
[----:B------:R-:W-:Y:S01]  /*4940*/  FFMA.FTZ R65, R85, c[0x0][0x2d0], -R227 ;  /* 0x0000b40055417a23 */ /* 0x000fe200000108e3 */
[----:B------:R-:W-:-:S03]  /*4950*/  FSETP.NEU.FTZ.AND P2, PT, R3, -INF , PT ;  /* 0xff8000000300780b */ /* 0x000fc60003f5d000 */
[--C-:B------:R-:W-:Y:S01]  /*4960*/  FFMA.FTZ R229, R67, c[0x0][0x2d0], -R200.reuse ;  /* 0x0000b40043e57a23 */ /* 0x100fe200000108c8 */
[----:B----4-:R-:W-:Y:S01]  /*4970*/  F2FP.BF16.PACK_AB R162, R63, R60 ;  /* 0x0000003c3fa2723e */ /* 0x010fe200000010ff */
[--C-:B------:R-:W-:Y:S01]  /*4980*/  FFMA.FTZ R228, R119, c[0x0][0x2d0], -R200.reuse ;  /* 0x0000b40077e47a23 */ /* 0x100fe200000108c8 */
[C---:B------:R-:W-:Y:S01]  /*4990*/  HMMA.16816.F32.BF16 R92, R164.reuse, R98, RZ ;  /* 0x00000062a45c723c */ /* 0x040fe200000418ff */
[--C-:B------:R-:W-:Y:S01]  /*49a0*/  FFMA.FTZ R67, R118, c[0x0][0x2d0], -R200.reuse ;  /* 0x0000b40076437a23 */ /* 0x100fe200000108c8 */
[----:B------:R-:W2:Y:S01]  /*49b0*/  MUFU.EX2 R61, R61 ;  /* 0x0000003d003d7308 */ /* 0x000ea20000000800 */
[--C-:B------:R-:W-:Y:S02]  /*49c0*/  FFMA.FTZ R66, R66, c[0x0][0x2d0], -R200.reuse ;  /* 0x0000b40042427a23 */ /* 0x100fe400000108c8 */
[--C-:B------:R-:W-:Y:S02]  /*49d0*/  FFMA.FTZ R197, R117, c[0x0][0x2d0], -R200.reuse ;  /* 0x0000b40075c57a23 */ /* 0x100fe400000108c8 */
[--C-:B------:R-:W-:Y:S01]  /*49e0*/  FFMA.FTZ R199, R116, c[0x0][0x2d0], -R200.reuse ;  /* 0x0000b40074c77a23 */ /* 0x100fe200000108c8 */
[----:B------:R-:W-:Y:S01]  /*49f0*/  HMMA.16816.F32.BF16 R108, R164, R114, RZ ;  /* 0x00000072a46c723c */ /* 0x000fe200000418ff */
[--C-:B------:R-:W-:Y:S01]  /*4a00*/  FFMA.FTZ R198, R86, c[0x0][0x2d0], -R200.reuse ;  /* 0x0000b40056c67a23 */ /* 0x100fe200000108c8 */
[----:B------:R-:W-:Y:S01]  /*4a10*/  MUFU.EX2 R228, R228 ;  /* 0x000000e400e47308 */ /* 0x000fe20000000800 */
[----:B------:R-:W-:-:S02]  /*4a20*/  FFMA.FTZ R200, R87, c[0x0][0x2d0], -R200 ;  /* 0x0000b40057c87a23 */ /* 0x000fc400000108c8 */
[----:B------:R-:W-:-:S03]  /*4a30*/  FADD.FTZ R217, R63, R217 ;  /* 0x000000d93fd97221 */ /* 0x000fc60000010000 */
[----:B------:R-:W-:Y:S01]  /*4a40*/  HMMA.16816.F32.BF16 R124, R164, R130, RZ ;  /* 0x00000082a47c723c */ /* 0x000fe200000418ff */
[----:B-1----:R-:W-:Y:S01]  /*4a50*/  FADD.FTZ R217, R62, R217 ;  /* 0x000000d93ed97221 */ /* 0x002fe20000010000 */
[----:B------:R-:W1:Y:S03]  /*4a60*/  MUFU.EX2 R229, R229 ;  /* 0x000000e500e57308 */ /* 0x000e660000000800 */
[----:B--2---:R-:W-:-:S03]  /*4a70*/  FADD.FTZ R217, R61, R217 ;  /* 0x000000d93dd97221 */ /* 0x004fc60000010000 */
[C---:B------:R-:W-:Y:S02]  /*4a80*/  HMMA.16816.F32.BF16 R140, R164.reuse, R146, RZ ;  /* 0x00000092a48c723c */ /* 0x040fe400000418ff */
[----:B------:R-:W2:Y:S06]  /*4a90*/  MUFU.EX2 R67, R67 ;  /* 0x0000004300437308 */ /* 0x000eac0000000800 */
[----:B------:R-:W-:Y:S02]  /*4aa0*/  HMMA.16816.F32.BF16 R152, R164, R158, RZ ;  /* 0x0000009ea498723c */ /* 0x000fe400000418ff */
[----:B------:R-:W3:Y:S01]  /*4ab0*/  MUFU.EX2 R66, R66 ;  /* 0x0000004200427308 */ /* 0x000ee20000000800 */
[----:B-1----:R-:W-:Y:S01]  /*4ac0*/  F2FP.BF16.PACK_AB R161, R229, R228 ;  /* 0x000000e4e5a1723e */ /* 0x002fe200000010ff */
[----:B------:R-:W-:-:S04]  /*4ad0*/  FADD.FTZ R228, R228, R229 ;  /* 0x000000e5e4e47221 */ /* 0x000fc80000010000 */
[----:B------:R-:W-:Y:S02]  /*4ae0*/  HMMA.16816.F32.BF16 R164, R164, R38, RZ ;  /* 0x00000026a4a4723c */ /* 0x000fe400000418ff */
[----:B------:R-:W1:Y:S01]  /*4af0*/  MUFU.EX2 R64, R64 ;  /* 0x0000004000407308 */ /* 0x000e620000000800 */
[----:B--2---:R-:W-:-:S05]  /*4b00*/  FADD.FTZ R228, R67, R228 ;  /* 0x000000e443e47221 */ /* 0x004fca0000010000 */
[----:B------:R-:W-:Y:S01]  /*4b10*/  HMMA.16816.F32.BF16 R188, R4, R40, R188 ;  /* 0x0000002804bc723c */ /* 0x000fe200000418bc */
[C---:B---3--:R-:W-:Y:S01]  /*4b20*/  F2FP.BF16.PACK_AB R163, R66.reuse, R67 ;  /* 0x0000004342a3723e */ /* 0x048fe200000010ff */
[----:B------:R-:W2:Y:S01]  /*4b30*/  MUFU.EX2 R65, R65 ;  /* 0x0000004100417308 */ /* 0x000ea20000000800 */
[----:B------:R-:W-:-:S05]  /*4b40*/  FADD.FTZ R228, R66, R228 ;  /* 0x000000e442e47221 */ /* 0x000fca0000010000 */
[----:B------:R-:W-:Y:S01]  /*4b50*/  HMMA.16816.F32.BF16 R72, R4, R32, R72 ;  /* 0x000000200448723c */ /* 0x000fe20000041848 */
[----:B-1----:R-:W-:Y:S01]  /*4b60*/  FADD.FTZ R217, R64, R217 ;  /* 0x000000d940d97221 */ /* 0x002fe20000010000 */
[----:B------:R-:W1:Y:S06]  /*4b70*/  MUFU.EX2 R197, R197 ;  /* 0x000000c500c57308 */ /* 0x000e6c0000000800 */
[----:B------:R-:W-:Y:S02]  /*4b80*/  HMMA.16816.F32.BF16 R192, R160, R180, RZ ;  /* 0x000000b4a0c0723c */ /* 0x000fe400000418ff */
[----:B------:R-:W3:Y:S01]  /*4b90*/  MUFU.EX2 R199, R199 ;  /* 0x000000c700c77308 */ /* 0x000ee20000000800 */
[----:B--2---:R-:W-:-:S04]  /*4ba0*/  FADD.FTZ R217, R65, R217 ;  /* 0x000000d941d97221 */ /* 0x004fc80000010000 */
[----:B------:R-:W-:Y:S01]  /*4bb0*/  IMAD.MOV.U32 R181, RZ, RZ, R102 ;  /* 0x000000ffffb57224 */ /* 0x000fe200078e0066 */
[----:B------:R-:W-:Y:S01]  /*4bc0*/  HMMA.16816.F32.BF16 R88, R4, R28, R88 ;  /* 0x0000001c0458723c */ /* 0x000fe20000041858 */
[----:B------:R-:W-:Y:S01]  /*4bd0*/  IMAD.MOV.U32 R180, RZ, RZ, R100 ;  /* 0x000000ffffb47224 */ /* 0x000fe200078e0064 */
[----:B------:R-:W2:Y:S01]  /*4be0*/  MUFU.EX2 R198, R198 ;  /* 0x000000c600c67308 */ /* 0x000ea20000000800 */
[----:B-1----:R-:W-:-:S05]  /*4bf0*/  FADD.FTZ R228, R197, R228 ;  /* 0x000000e4c5e47221 */ /* 0x002fca0000010000 */
[----:B------:R-:W-:Y:S02]  /*4c00*/  HMMA.16816.F32.BF16 R104, R4, R24, R104 ;  /* 0x000000180468723c */ /* 0x000fe40000041868 */
[----:B------:R-:W1:Y:S01]  /*4c10*/  MUFU.EX2 R200, R200 ;  /* 0x000000c800c87308 */ /* 0x000e620000000800 */
[----:B---3--:R-:W-:-:S05]  /*4c20*/  FADD.FTZ R228, R199, R228 ;  /* 0x000000e4c7e47221 */ /* 0x008fca0000010000 */
[----:B------:R-:W-:Y:S02]  /*4c30*/  HMMA.16816.F32.BF16 R120, R4, R20, R120 ;  /* 0x000000140478723c */ /* 0x000fe40000041878 */
[----:B------:R-:W-:Y:S01]  /*4c40*/  MUFU.EX2 R220, R220 ;  /* 0x000000dc00dc7308 */ /* 0x000fe20000000800 */
[----:B--2---:R-:W-:-:S05]  /*4c50*/  FADD.FTZ R228, R198, R228 ;  /* 0x000000e4c6e47221 */ /* 0x004fca0000010000 */
[----:B------:R-:W-:Y:S02]  /*4c60*/  HMMA.16816.F32.BF16 R136, R4, R16, R136 ;  /* 0x000000100488723c */ /* 0x000fe40000041888 */
[----:B------:R-:W-:Y:S01]  /*4c70*/  MUFU.EX2 R223, R223 ;  /* 0x000000df00df7308 */ /* 0x000fe20000000800 */
[----:B-1----:R-:W-:-:S05]  /*4c80*/  FADD.FTZ R228, R200, R228 ;  /* 0x000000e4c8e47221 */ /* 0x002fca0000010000 */
[C---:B------:R-:W-:Y:S02]  /*4c90*/  HMMA.16816.F32.BF16 R148, R4.reuse, R12, R148 ;  /* 0x0000000c0494723c */ /* 0x040fe40000041894 */
[----:B------:R-:W-:Y:S06]  /*4ca0*/  MUFU.EX2 R225, R225 ;  /* 0x000000e100e17308 */ /* 0x000fec0000000800 */
[C---:B------:R-:W-:Y:S02]  /*4cb0*/  HMMA.16816.F32.BF16 R168, R4.reuse, R8, R168 ;  /* 0x0000000804a8723c */ /* 0x040fe400000418a8 */
[----:B------:R-:W-:Y:S06]  /*4cc0*/  MUFU.EX2 R226, R226 ;  /* 0x000000e200e27308 */ /* 0x000fec0000000800 */
[C---:B------:R-:W-:Y:S08]  /*4cd0*/  HMMA.16816.F32.BF16 R184, R4.reuse, R42, R184 ;  /* 0x0000002a04b8723c */ /* 0x040ff000000418b8 */
[C---:B------:R-:W-:Y:S08]  /*4ce0*/  HMMA.16816.F32.BF16 R76, R4.reuse, R34, R76 ;  /* 0x00000022044c723c */ /* 0x040ff0000004184c */
[C---:B------:R-:W-:Y:S08]  /*4cf0*/  HMMA.16816.F32.BF16 R92, R4.reuse, R30, R92 ;  /* 0x0000001e045c723c */ /* 0x040ff0000004185c */
[C---:B------:R-:W-:Y:S08]  /*4d00*/  HMMA.16816.F32.BF16 R108, R4.reuse, R26, R108 ;  /* 0x0000001a046c723c */ /* 0x040ff0000004186c */
[C---:B------:R-:W-:Y:S08]  /*4d10*/  HMMA.16816.F32.BF16 R124, R4.reuse, R22, R124 ;  /* 0x00000016047c723c */ /* 0x040ff0000004187c */
[C---:B------:R-:W-:Y:S08]  /*4d20*/  HMMA.16816.F32.BF16 R140, R4.reuse, R18, R140 ;  /* 0x00000012048c723c */ /* 0x040ff0000004188c */
[C---:B------:R-:W-:Y:S08]  /*4d30*/  HMMA.16816.F32.BF16 R152, R4.reuse, R14, R152 ;  /* 0x0000000e0498723c */ /* 0x040ff00000041898 */
[----:B------:R-:W-:Y:S07]  /*4d40*/  HMMA.16816.F32.BF16 R164, R4, R10, R164 ;  /* 0x0000000a04a4723c */ /* 0x000fee00000418a4 */
[----:B------:R-:W-:Y:S01]  /*4d50*/  F2FP.BF16.PACK_AB R4, R61, R62 ;  /* 0x0000003e3d04723e */ /* 0x000fe200000010ff */
[----:B------:R-:W-:Y:S01]  /*4d60*/  HMMA.16816.F32.BF16 R68, R160, R80, RZ ;  /* 0x00000050a044723c */ /* 0x000fe200000418ff */
[----:B------:R-:W-:-:S02]  /*4d70*/  F2FP.BF16.PACK_AB R5, R199, R197 ;  /* 0x000000c5c705723e */ /* 0x000fc400000010ff */
[----:B------:R-:W-:Y:S02]  /*4d80*/  F2FP.BF16.PACK_AB R6, R65, R64 ;  /* 0x000000404106723e */ /* 0x000fe400000010ff */
[----:B------:R-:W-:Y:S02]  /*4d90*/  F2FP.BF16.PACK_AB R7, R200, R198 ;  /* 0x000000c6c807723e */ /* 0x000fe400000010ff */
[----:B------:R-:W-:Y:S01]  /*4da0*/  IMAD.MOV.U32 R80, RZ, RZ, R179 ;  /* 0x000000ffff507224 */ /* 0x000fe200078e00b3 */
[----:B------:R-:W-:Y:S01]  /*4db0*/  HMMA.16816.F32.BF16 R100, R160, R112, RZ ;  /* 0x00000070a064723c */ /* 0x000fe200000418ff */
[----:B------:R-:W-:-:S06]  /*4dc0*/  IMAD.MOV.U32 R81, RZ, RZ, R178 ;  /* 0x000000ffff517224 */ /* 0x000fcc00078e00b2 */
[----:B------:R-:W-:Y:S01]  /*4dd0*/  IMAD.MOV.U32 R112, RZ, RZ, R135 ;  /* 0x000000ffff707224 */ /* 0x000fe200078e0087 */
[----:B------:R-:W-:Y:S01]  /*4de0*/  HMMA.16816.F32.BF16 R192, R4, R40, R192 ;  /* 0x0000002804c0723c */ /* 0x000fe200000418c0 */
[----:B------:R-:W-:-:S06]  /*4df0*/  IMAD.MOV.U32 R113, RZ, RZ, R134 ;  /* 0x000000ffff717224 */ /* 0x000fcc00078e0086 */
[----:B------:R-:W-:Y:S01]  /*4e00*/  IMAD.MOV.U32 R40, RZ, RZ, R177 ;  /* 0x000000ffff287224 */ /* 0x000fe200078e00b1 */
[----:B------:R-:W-:Y:S01]  /*4e10*/  HMMA.16816.F32.BF16 R116, R160, R128, RZ ;  /* 0x00000080a074723c */ /* 0x000fe200000418ff */
[----:B------:R-:W-:-:S06]  /*4e20*/  IMAD.MOV.U32 R41, RZ, RZ, R176 ;  /* 0x000000ffff297224 */ /* 0x000fcc00078e00b0 */
[----:B------:R-:W-:Y:S01]  /*4e30*/  IMAD.MOV.U32 R128, RZ, RZ, R133 ;  /* 0x000000ffff807224 */ /* 0x000fe200078e0085 */
[----:B------:R-:W-:Y:S01]  /*4e40*/  HMMA.16816.F32.BF16 R176, R160, R156, RZ ;  /* 0x0000009ca0b0723c */ /* 0x000fe200000418ff */
[----:B------:R-:W-:-:S07]  /*4e50*/  IMAD.MOV.U32 R129, RZ, RZ, R132 ;  /* 0x000000ffff817224 */ /* 0x000fce00078e0084 */
[C---:B------:R-:W-:Y:S08]  /*4e60*/  HMMA.16816.F32.BF16 R132, R160.reuse, R144, RZ ;  /* 0x00000090a084723c */ /* 0x040ff000000418ff */
[----:B------:R-:W-:Y:S07]  /*4e70*/  HMMA.16816.F32.BF16 R84, R160, R96, RZ ;  /* 0x00000060a054723c */ /* 0x000fee00000418ff */
[----:B------:R-:W-:Y:S01]  /*4e80*/  IMAD.MOV.U32 R96, RZ, RZ, R173 ;  /* 0x000000ffff607224 */ /* 0x000fe200078e00ad */
[----:B------:R-:W-:Y:S01]  /*4e90*/  HMMA.16816.F32.BF16 R68, R4, R32, R68 ;  /* 0x000000200444723c */ /* 0x000fe20000041844 */
[----:B------:R-:W-:-:S06]  /*4ea0*/  IMAD.MOV.U32 R97, RZ, RZ, R172 ;  /* 0x000000ffff617224 */ /* 0x000fcc00078e00ac */
[----:B------:R-:W-:Y:S01]  /*4eb0*/  IMAD.MOV.U32 R32, RZ, RZ, R175 ;  /* 0x000000ffff207224 */ /* 0x000fe200078e00af */
[----:B------:R-:W-:Y:S01]  /*4ec0*/  HMMA.16816.F32.BF16 R100, R4, R24, R100 ;  /* 0x000000180464723c */ /* 0x000fe20000041864 */
[----:B------:R-:W-:Y:S02]  /*4ed0*/  IMAD.MOV.U32 R33, RZ, RZ, R174 ;  /* 0x000000ffff217224 */ /* 0x000fe400078e00ae */
[--C-:B------:R-:W-:Y:S02]  /*4ee0*/  FFMA.FTZ R32, R32, c[0x0][0x2d0], -R208.reuse ;  /* 0x0000b40020207a23 */ /* 0x100fe400000108d0 */
[----:B------:R-:W-:Y:S02]  /*4ef0*/  FFMA.FTZ R33, R33, c[0x0][0x2d0], -R208 ;  /* 0x0000b40021217a23 */ /* 0x000fe400000108d0 */
[----:B------:R-:W-:Y:S01]  /*4f00*/  IMAD.MOV.U32 R25, RZ, RZ, R128 ;  /* 0x000000ffff197224 */ /* 0x000fe200078e0080 */
[----:B------:R-:W-:Y:S01]  /*4f10*/  HMMA.16816.F32.BF16 R172, R160, R36, RZ ;  /* 0x00000024a0ac723c */ /* 0x000fe200000418ff */
[----:B------:R-:W-:Y:S01]  /*4f20*/  IMAD.MOV.U32 R24, RZ, RZ, R129 ;  /* 0x000000ffff187224 */ /* 0x000fe200078e0081 */
[----:B------:R-:W-:Y:S05]  /*4f30*/  MUFU.EX2 R32, R32 ;  /* 0x0000002000207308 */ /* 0x000fea0000000800 */
[----:B------:R-:W-:Y:S01]  /*4f40*/  IMAD.MOV.U32 R36, RZ, RZ, R112 ;  /* 0x000000ffff247224 */ /* 0x000fe200078e0070 */
[----:B------:R-:W-:Y:S01]  /*4f50*/  HMMA.16816.F32.BF16 R116, R4, R20, R116 ;  /* 0x000000140474723c */ /* 0x000fe20000041874 */
[----:B------:R-:W-:Y:S01]  /*4f60*/  IMAD.MOV.U32 R37, RZ, RZ, R113 ;  /* 0x000000ffff257224 */ /* 0x000fe200078e0071 */
[----:B------:R-:W-:Y:S01]  /*4f70*/  MUFU.EX2 R33, R33 ;  /* 0x0000002100217308 */ /* 0x000fe20000000800 */
[----:B------:R-:W-:-:S02]  /*4f80*/  FFMA.FTZ R36, R36, c[0x0][0x2d0], -R216 ;  /* 0x0000b40024247a23 */ /* 0x000fc400000108d8 */
[----:B------:R-:W-:Y:S02]  /*4f90*/  FFMA.FTZ R37, R37, c[0x0][0x2d0], -R216 ;  /* 0x0000b40025257a23 */ /* 0x000fe400000108d8 */
[----:B------:R-:W-:Y:S01]  /*4fa0*/  IMAD.MOV.U32 R21, RZ, RZ, R96 ;  /* 0x000000ffff157224 */ /* 0x000fe200078e0060 */
[C---:B------:R-:W-:Y:S01]  /*4fb0*/  HMMA.16816.F32.BF16 R132, R4.reuse, R16, R132 ;  /* 0x000000100484723c */ /* 0x040fe20000041884 */
[----:B------:R-:W-:Y:S01]  /*4fc0*/  IMAD.MOV.U32 R20, RZ, RZ, R97 ;  /* 0x000000ffff147224 */ /* 0x000fe200078e0061 */
[----:B------:R-:W-:Y:S05]  /*4fd0*/  MUFU.EX2 R36, R36 ;  /* 0x0000002400247308 */ /* 0x000fea0000000800 */
[----:B------:R-:W-:Y:S01]  /*4fe0*/  IMAD.MOV.U32 R16, RZ, RZ, R80 ;  /* 0x000000ffff107224 */ /* 0x000fe200078e0050 */
[----:B------:R-:W-:Y:S01]  /*4ff0*/  HMMA.16816.F32.BF16 R176, R4, R12, R176 ;  /* 0x0000000c04b0723c */ /* 0x000fe200000418b0 */
[----:B------:R-:W-:Y:S01]  /*5000*/  IMAD.MOV.U32 R17, RZ, RZ, R81 ;  /* 0x000000ffff117224 */ /* 0x000fe200078e0051 */
[----:B------:R-:W-:Y:S05]  /*5010*/  MUFU.EX2 R37, R37 ;  /* 0x0000002500257308 */ /* 0x000fea0000000800 */
[----:B------:R-:W-:Y:S01]  /*5020*/  IMAD.MOV.U32 R12, RZ, RZ, R180 ;  /* 0x000000ffff0c7224 */ /* 0x000fe200078e00b4 */
[----:B------:R-:W-:Y:S01]  /*5030*/  HMMA.16816.F32.BF16 R80, R160, R82, RZ ;  /* 0x00000052a050723c */ /* 0x000fe200000418ff */
[----:B------:R-:W-:-:S07]  /*5040*/  IMAD.MOV.U32 R13, RZ, RZ, R181 ;  /* 0x000000ffff0d7224 */ /* 0x000fce00078e00b5 */
[C---:B------:R-:W-:Y:S08]  /*5050*/  HMMA.16816.F32.BF16 R180, R160.reuse, R182, RZ ;  /* 0x000000b6a0b4723c */ /* 0x040ff000000418ff */
[C---:B------:R-:W-:Y:S08]  /*5060*/  HMMA.16816.F32.BF16 R96, R160.reuse, R98, RZ ;  /* 0x00000062a060723c */ /* 0x040ff000000418ff */
[C---:B------:R-:W-:Y:S08]  /*5070*/  HMMA.16816.F32.BF16 R112, R160.reuse, R114, RZ ;  /* 0x00000072a070723c */ /* 0x040ff000000418ff */
[C---:B------:R-:W-:Y:S08]  /*5080*/  HMMA.16816.F32.BF16 R128, R160.reuse, R130, RZ ;  /* 0x00000082a080723c */ /* 0x040ff000000418ff */
[C---:B------:R-:W-:Y:S08]  /*5090*/  HMMA.16816.F32.BF16 R144, R160.reuse, R146, RZ ;  /* 0x00000092a090723c */ /* 0x040ff000000418ff */
[C---:B------:R-:W-:Y:S08]  /*50a0*/  HMMA.16816.F32.BF16 R156, R160.reuse, R158, RZ ;  /* 0x0000009ea09c723c */ /* 0x040ff000000418ff */
[----:B------:R-:W-:Y:S07]  /*50b0*/  HMMA.16816.F32.BF16 R160, R160, R38, RZ ;  /* 0x00000026a0a0723c */ /* 0x000fee00000418ff */
[--C-:B------:R-:W-:Y:S01]  /*50c0*/  FFMA.FTZ R39, R20, c[0x0][0x2d0], -R216.reuse ;  /* 0x0000b40014277a23 */ /* 0x100fe200000108d8 */
[----:B------:R-:W-:Y:S01]  /*50d0*/  HMMA.16816.F32.BF16 R172, R4, R8, R172 ;  /* 0x0000000804ac723c */ /* 0x000fe200000418ac */
[----:B------:R-:W-:-:S04]  /*50e0*/  FFMA.FTZ R38, R21, c[0x0][0x2d0], -R216 ;  /* 0x0000b40015267a23 */ /* 0x000fc800000108d8 */
[----:B------:R-:W1:Y:S03]  /*50f0*/  MUFU.EX2 R39, R39 ;  /* 0x0000002700277308 */ /* 0x000e660000000800 */
[C---:B------:R-:W-:Y:S05]  /*5100*/  HMMA.16816.F32.BF16 R96, R4.reuse, R30, R96 ;  /* 0x0000001e0460723c */ /* 0x040fea0000041860 */
[----:B------:R-:W2:Y:S02]  /*5110*/  MUFU.EX2 R38, R38 ;  /* 0x0000002600267308 */ /* 0x000ea40000000800 */
[----:B------:R-:W-:Y:S01]  /*5120*/  FMUL.FTZ R31, R3, c[0x0][0x2d0] ;  /* 0x0000b400031f7a20 */ /* 0x000fe20000410000 */
[----:B------:R-:W-:Y:S01]  /*5130*/  HMMA.16816.F32.BF16 R160, R4, R10, R160 ;  /* 0x0000000a04a0723c */ /* 0x000fe200000418a0 */
[----:B------:R-:W3:Y:S01]  /*5140*/  LDSM.16.MT88.4 R8, [R246+0x1100] ;  /* 0x00110000f608783b */ /* 0x000ee20000004200 */
[----:B------:R-:W-:-:S02]  /*5150*/  F2FP.BF16.PACK_AB R30, R212, R213 ;  /* 0x000000d5d41e723e */ /* 0x000fc400000010ff */
[----:B------:R-:W-:Y:S01]  /*5160*/  FSEL R31, R31, RZ, P2 ;  /* 0x000000ff1f1f7208 */ /* 0x000fe20001000000 */
[----:B-1----:R-:W-:Y:S01]  /*5170*/  FADD.FTZ R204, R39, R204 ;  /* 0x000000cc27cc7221 */ /* 0x002fe20000010000 */
[----:B------:R-:W-:Y:S02]  /*5180*/  PLOP3.LUT P2, PT, PT, PT, UP0, 0x40, 0x0 ;  /* 0x000000000000781c */ /* 0x000fe40003f4e808 */
[----:B------:R-:W-:Y:S01]  /*5190*/  HMMA.16816.F32.BF16 R84, R4, R28, R84 ;  /* 0x0000001c0454723c */ /* 0x000fe20000041854 */
[----:B------:R1:W-:Y:S01]  /*51a0*/  MUFU.EX2 R29, R230 ;  /* 0x000000e6001d7308 */ /* 0x0003e20000000800 */
[--C-:B------:R-:W-:Y:S02]  /*51b0*/  FFMA.FTZ R41, R41, c[0x0][0x2d0], -R31.reuse ;  /* 0x0000b40029297a23 */ /* 0x100fe4000001081f */
[--C-:B------:R-:W-:Y:S02]  /*51c0*/  FFMA.FTZ R40, R40, c[0x0][0x2d0], -R31.reuse ;  /* 0x0000b40028287a23 */ /* 0x100fe4000001081f */
[----:B------:R-:W-:-:S02]  /*51d0*/  FFMA.FTZ R218, R218, c[0x0][0x2d0], -R31 ;  /* 0x0000b400dada7a23 */ /* 0x000fc4000001081f */
[C---:B------:R-:W-:Y:S01]  /*51e0*/  HMMA.16816.F32.BF16 R180, R4.reuse, R42, R180 ;  /* 0x0000002a04b4723c */ /* 0x040fe200000418b4 */
[----:B------:R4:W5:Y:S01]  /*51f0*/  MUFU.EX2 R28, R231 ;  /* 0x000000e7001c7308 */ /* 0x0009620000000800 */
[--C-:B------:R-:W-:Y:S02]  /*5200*/  FFMA.FTZ R219, R219, c[0x0][0x2d0], -R31.reuse ;  /* 0x0000b400dbdb7a23 */ /* 0x100fe4000001081f */
[--C-:B------:R-:W-:Y:S02]  /*5210*/  FFMA.FTZ R221, R221, c[0x0][0x2d0], -R31.reuse ;  /* 0x0000b400dddd7a23 */ /* 0x100fe4000001081f */
[----:B------:R-:W-:Y:S02]  /*5220*/  FFMA.FTZ R222, R222, c[0x0][0x2d0], -R31 ;  /* 0x0000b400dede7a23 */ /* 0x000fe4000001081f */
[----:B------:R-:W-:Y:S01]  /*5230*/  HMMA.16816.F32.BF16 R80, R4, R34, R80 ;  /* 0x000000220450723c */ /* 0x000fe20000041850 */
[----:B-1----:R-:W-:Y:S01]  /*5240*/  FFMA.FTZ R230, R13, c[0x0][0x2d0], -R227 ;  /* 0x0000b4000de67a23 */ /* 0x002fe200000108e3 */
[----:B------:R-:W-:Y:S01]  /*5250*/  MUFU.EX2 R41, R41 ;  /* 0x0000002900297308 */ /* 0x000fe20000000800 */
[----:B------:R-:W-:-:S02]  /*5260*/  FFMA.FTZ R43, R16, c[0x0][0x2d0], -R31 ;  /* 0x0000b400102b7a23 */ /* 0x000fc4000001081f */
[----:B------:R-:W-:Y:S02]  /*5270*/  FFMA.FTZ R42, R17, c[0x0][0x2d0], -R31 ;  /* 0x0000b400112a7a23 */ /* 0x000fe4000001081f */
[--C-:B------:R-:W-:Y:S01]  /*5280*/  FFMA.FTZ R35, R24, c[0x0][0x2d0], -R208.reuse ;  /* 0x0000b40018237a23 */ /* 0x100fe200000108d0 */
[C---:B------:R-:W-:Y:S01]  /*5290*/  HMMA.16816.F32.BF16 R112, R4.reuse, R26, R112 ;  /* 0x0000001a0470723c */ /* 0x040fe20000041870 */
[----:B----4-:R-:W-:Y:S01]  /*52a0*/  FFMA.FTZ R231, R12, c[0x0][0x2d0], -R227 ;  /* 0x0000b4000ce77a23 */ /* 0x010fe200000108e3 */
[----:B------:R-:W-:Y:S01]  /*52b0*/  MUFU.EX2 R230, R230 ;  /* 0x000000e600e67308 */ /* 0x000fe20000000800 */
[--C-:B------:R-:W-:Y:S01]  /*52c0*/  FFMA.FTZ R34, R25, c[0x0][0x2d0], -R208.reuse ;  /* 0x0000b40019227a23 */ /* 0x100fe200000108d0 */
[----:B--2---:R-:W-:Y:S01]  /*52d0*/  F2FP.BF16.PACK_AB R24, R38, R39 ;  /* 0x000000272618723e */ /* 0x004fe200000010ff */
[----:B------:R-:W-:Y:S02]  /*52e0*/  FFMA.FTZ R208, R207, c[0x0][0x2d0], -R208 ;  /* 0x0000b400cfd07a23 */ /* 0x000fe400000108d0 */
[----:B------:R-:W-:Y:S01]  /*52f0*/  F2FP.BF16.PACK_AB R26, R36, R37 ;  /* 0x00000025241a723e */ /* 0x000fe200000010ff */
[----:B------:R-:W-:Y:S01]  /*5300*/  HMMA.16816.F32.BF16 R128, R4, R22, R128 ;  /* 0x000000160480723c */ /* 0x000fe20000041880 */
[----:B------:R-:W-:Y:S01]  /*5310*/  F2FP.BF16.PACK_AB R27, R32, R33 ;  /* 0x00000021201b723e */ /* 0x000fe200000010ff */
[----:B------:R-:W1:Y:S01]  /*5320*/  MUFU.EX2 R231, R231 ;  /* 0x000000e700e77308 */ /* 0x000e620000000800 */
[----:B------:R-:W-:Y:S01]  /*5330*/  LDSM.16.MT88.4 R20, [R246+0x3100] ;  /* 0x00310000f614783b */ /* 0x000fe20000004200 */
[----:B-----5:R-:W-:-:S02]  /*5340*/  IMAD.MOV.U32 R227, RZ, RZ, R28 ;  /* 0x000000ffffe37224 */ /* 0x020fc400078e001c */
[----:B------:R-:W-:Y:S02]  /*5350*/  IMAD.MOV.U32 R216, RZ, RZ, R29 ;  /* 0x000000ffffd87224 */ /* 0x000fe400078e001d */
[C---:B------:R-:W-:Y:S01]  /*5360*/  HMMA.16816.F32.BF16 R144, R4.reuse, R18, R144 ;  /* 0x000000120490723c */ /* 0x040fe20000041890 */
[----:B------:R-:W2:Y:S01]  /*5370*/  LDSM.16.MT88.4 R16, [R240+0x1100] ;  /* 0x00110000f010783b */ /* 0x000ea20000004200 */
[----:B------:R-:W4:Y:S01]  /*5380*/  MUFU.EX2 R43, R43 ;  /* 0x0000002b002b7308 */ /* 0x000f220000000800 */
[----:B------:R-:W-:Y:S02]  /*5390*/  FADD.FTZ R217, R216, R217 ;  /* 0x000000d9d8d97221 */ /* 0x000fe40000010000 */
[----:B------:R-:W-:Y:S02]  /*53a0*/  FADD.FTZ R204, R38, R204 ;  /* 0x000000cc26cc7221 */ /* 0x000fe40000010000 */
[----:B------:R-:W-:Y:S01]  /*53b0*/  FADD.FTZ R217, R227, R217 ;  /* 0x000000d9e3d97221 */ /* 0x000fe20000010000 */
[----:B------:R-:W-:Y:S01]  /*53c0*/  HMMA.16816.F32.BF16 R156, R4, R14, R156 ;  /* 0x0000000e049c723c */ /* 0x000fe2000004189c */
[----:B------:R-:W5:Y:S01]  /*53d0*/  LDSM.16.MT88.4 R12, [R239+0x1100] ;  /* 0x00110000ef0c783b */ /* 0x000f620000004200 */
[----:B------:R-:W3:Y:S01]  /*53e0*/  MUFU.EX2 R42, R42 ;  /* 0x0000002a002a7308 */ /* 0x000ee20000000800 */
[----:B-1----:R-:W-:-:S02]  /*53f0*/  FADD.FTZ R217, R231, R217 ;  /* 0x000000d9e7d97221 */ /* 0x002fc40000010000 */
[----:B------:R-:W-:Y:S02]  /*5400*/  FADD.FTZ R204, R37, R204 ;  /* 0x000000cc25cc7221 */ /* 0x000fe40000010000 */
[----:B------:R-:W-:Y:S01]  /*5410*/  F2FP.BF16.PACK_AB R4, R28, R29 ;  /* 0x0000001d1c04723e */ /* 0x000fe200000010ff */
[C---:B------:R-:W-:Y:S01]  /*5420*/  FADD.FTZ R217, R230.reuse, R217 ;  /* 0x000000d9e6d97221 */ /* 0x040fe20000010000 */
[----:B------:R-:W-:Y:S01]  /*5430*/  F2FP.BF16.PACK_AB R6, R230, R231 ;  /* 0x000000e7e606723e */ /* 0x000fe200000010ff */
[----:B------:R-:W1:Y:S01]  /*5440*/  MUFU.EX2 R40, R40 ;  /* 0x0000002800287308 */ /* 0x000e620000000800 */
[----:B------:R-:W-:Y:S01]  /*5450*/  F2FP.BF16.PACK_AB R28, R214, R215 ;  /* 0x000000d7d61c723e */ /* 0x000fe200000010ff */
[----:B----4-:R-:W-:Y:S01]  /*5460*/  FADD.FTZ R228, R43, R228 ;  /* 0x000000e42be47221 */ /* 0x010fe20000010000 */
[----:B------:R-:W-:Y:S01]  /*5470*/  F2FP.BF16.PACK_AB R29, R210, R211 ;  /* 0x000000d3d21d723e */ /* 0x000fe200000010ff */
[----:B------:R-:W-:Y:S02]  /*5480*/  FADD.FTZ R217, R220, R217 ;  /* 0x000000d9dcd97221 */ /* 0x000fe40000010000 */
[----:B------:R-:W-:-:S02]  /*5490*/  FADD.FTZ R204, R36, R204 ;  /* 0x000000cc24cc7221 */ /* 0x000fc40000010000 */
[----:B------:R-:W4:Y:S01]  /*54a0*/  MUFU.EX2 R35, R35 ;  /* 0x0000002300237308 */ /* 0x000f220000000800 */
[C---:B---3--:R-:W-:Y:S01]  /*54b0*/  F2FP.BF16.PACK_AB R5, R42.reuse, R43 ;  /* 0x0000002b2a05723e */ /* 0x048fe200000010ff */
[----:B------:R-:W-:Y:S02]  /*54c0*/  FADD.FTZ R228, R42, R228 ;  /* 0x000000e42ae47221 */ /* 0x000fe40000010000 */
[----:B------:R-:W-:Y:S02]  /*54d0*/  FADD.FTZ R217, R223, R217 ;  /* 0x000000d9dfd97221 */ /* 0x000fe40000010000 */
[----:B------:R-:W-:Y:S02]  /*54e0*/  FADD.FTZ R228, R41, R228 ;  /* 0x000000e429e47221 */ /* 0x000fe40000010000 */
[----:B------:R-:W3:Y:S01]  /*54f0*/  MUFU.EX2 R34, R34 ;  /* 0x0000002200227308 */ /* 0x000ee20000000800 */
[C---:B-1----:R-:W-:Y:S01]  /*5500*/  F2FP.BF16.PACK_AB R7, R40.reuse, R41 ;  /* 0x000000292807723e */ /* 0x042fe200000010ff */
[----:B------:R-:W-:-:S02]  /*5510*/  FADD.FTZ R228, R40, R228 ;  /* 0x000000e428e47221 */ /* 0x000fc40000010000 */
[----:B------:R-:W-:Y:S02]  /*5520*/  FADD.FTZ R204, R215, R204 ;  /* 0x000000ccd7cc7221 */ /* 0x000fe40000010000 */
[----:B------:R-:W-:Y:S02]  /*5530*/  FADD.FTZ R217, R225, R217 ;  /* 0x000000d9e1d97221 */ /* 0x000fe40000010000 */
[----:B------:R-:W-:Y:S01]  /*5540*/  HMMA.16816.F32.BF16 R192, R4, R8, R192 ;  /* 0x0000000804c0723c */ /* 0x000fe200000418c0 */
[----:B------:R-:W1:Y:S01]  /*5550*/  MUFU.EX2 R218, R218 ;  /* 0x000000da00da7308 */ /* 0x000e620000000800 */
[----:B----4-:R-:W-:Y:S02]  /*5560*/  FADD.FTZ R201, R35, R201 ;  /* 0x000000c923c97221 */ /* 0x010fe40000010000 */
[----:B------:R-:W-:Y:S01]  /*5570*/  FADD.FTZ R204, R214, R204 ;  /* 0x000000ccd6cc7221 */ /* 0x000fe20000010000 */
[----:B---3--:R-:W-:-:S03]  /*5580*/  F2FP.BF16.PACK_AB R25, R34, R35 ;  /* 0x000000232219723e */ /* 0x008fc600000010ff */
[----:B------:R-:W-:Y:S01]  /*5590*/  HMMA.16816.F32.BF16 R180, R4, R10, R180 ;  /* 0x0000000a04b4723c */ /* 0x000fe200000418b4 */
[----:B------:R-:W3:Y:S01]  /*55a0*/  MUFU.EX2 R219, R219 ;  /* 0x000000db00db7308 */ /* 0x000ee20000000800 */
[----:B------:R-:W-:Y:S02]  /*55b0*/  FADD.FTZ R201, R34, R201 ;  /* 0x000000c922c97221 */ /* 0x000fe40000010000 */
[----:B------:R-:W-:Y:S02]  /*55c0*/  FADD.FTZ R204, R213, R204 ;  /* 0x000000ccd5cc7221 */ /* 0x000fe40000010000 */
[----:B------:R-:W-:Y:S02]  /*55d0*/  FADD.FTZ R201, R33, R201 ;  /* 0x000000c921c97221 */ /* 0x000fe40000010000 */
[----:B------:R-:W-:Y:S01]  /*55e0*/  HMMA.16816.F32.BF16 R188, R24, R8, R188 ;  /* 0x0000000818bc723c */ /* 0x000fe200000418bc */
[----:B------:R-:W4:Y:S01]  /*55f0*/  MUFU.EX2 R221, R221 ;  /* 0x000000dd00dd7308 */ /* 0x000f220000000800 */
[----:B------:R-:W-:-:S02]  /*5600*/  FADD.FTZ R201, R32, R201 ;  /* 0x000000c920c97221 */ /* 0x000fc40000010000 */
[----:B-1----:R-:W-:Y:S02]  /*5610*/  FADD.FTZ R228, R218, R228 ;  /* 0x000000e4dae47221 */ /* 0x002fe40000010000 */
[----:B------:R-:W-:Y:S02]  /*5620*/  FADD.FTZ R201, R211, R201 ;  /* 0x000000c9d3c97221 */ /* 0x000fe40000010000 */
[----:B------:R-:W-:Y:S01]  /*5630*/  HMMA.16816.F32.BF16 R184, R24, R10, R184 ;  /* 0x0000000a18b8723c */ /* 0x000fe200000418b8 */
[----:B------:R-:W1:Y:S01]  /*5640*/  LDSM.16.MT88.4 R8, [R238+0x1100] ;  /* 0x00110000ee08783b */ /* 0x000e620000004200 */
[----:B------:R-:W-:Y:S01]  /*5650*/  MUFU.EX2 R222, R222 ;  /* 0x000000de00de7308 */ /* 0x000fe20000000800 */
[----:B---3--:R-:W-:Y:S02]  /*5660*/  FADD.FTZ R228, R219, R228 ;  /* 0x000000e4dbe47221 */ /* 0x008fe40000010000 */
[----:B------:R-:W-:-:S03]  /*5670*/  FADD.FTZ R201, R210, R201 ;  /* 0x000000c9d2c97221 */ /* 0x000fc60000010000 */
[-C--:B--2---:R-:W-:Y:S01]  /*5680*/  HMMA.16816.F32.BF16 R68, R4, R16.reuse, R68 ;  /* 0x000000100444723c */ /* 0x084fe20000041844 */
[----:B----4-:R-:W-:Y:S01]  /*5690*/  FADD.FTZ R228, R221, R228 ;  /* 0x000000e4dde47221 */ /* 0x010fe20000010000 */
[----:B------:R-:W2:Y:S06]  /*56a0*/  MUFU.EX2 R207, R209 ;  /* 0x000000d100cf7308 */ /* 0x000eac0000000800 */
[C---:B------:R-:W-:Y:S02]  /*56b0*/  HMMA.16816.F32.BF16 R72, R24.reuse, R16, R72 ;  /* 0x000000101848723c */ /* 0x040fe40000041848 */
[----:B------:R-:W3:Y:S06]  /*56c0*/  MUFU.EX2 R208, R208 ;  /* 0x000000d000d07308 */ /* 0x000eec0000000800 */
[----:B------:R-:W-:Y:S01]  /*56d0*/  HMMA.16816.F32.BF16 R76, R24, R18, R76 ;  /* 0x00000012184c723c */ /* 0x000fe2000004184c */
[----:B--2---:R-:W-:-:S07]  /*56e0*/  FADD.FTZ R201, R207, R201 ;  /* 0x000000c9cfc97221 */ /* 0x004fce0000010000 */
[----:B------:R-:W-:Y:S01]  /*56f0*/  HMMA.16816.F32.BF16 R80, R4, R18, R80 ;  /* 0x000000120450723c */ /* 0x000fe20000041850 */
[----:B------:R-:W2:Y:S01]  /*5700*/  LDSM.16.MT88.4 R16, [R240+0x3100] ;  /* 0x00310000f010783b */ /* 0x000ea20000004200 */
[----:B---3--:R-:W-:-:S06]  /*5710*/  F2FP.BF16.PACK_AB R31, R208, R207 ;  /* 0x000000cfd01f723e */ /* 0x008fcc00000010ff */
[-C--:B-----5:R-:W-:Y:S08]  /*5720*/  HMMA.16816.F32.BF16 R84, R4, R12.reuse, R84 ;  /* 0x0000000c0454723c */ /* 0x0a0ff00000041854 */
[C---:B------:R-:W-:Y:S08]  /*5730*/  HMMA.16816.F32.BF16 R88, R24.reuse, R12, R88 ;  /* 0x0000000c1858723c */ /* 0x040ff00000041858 */
[-C--:B------:R-:W-:Y:S08]  /*5740*/  HMMA.16816.F32.BF16 R92, R24, R14.reuse, R92 ;  /* 0x0000000e185c723c */ /* 0x080ff0000004185c */
[C---:B------:R-:W-:Y:S01]  /*5750*/  HMMA.16816.F32.BF16 R96, R4.reuse, R14, R96 ;  /* 0x0000000e0460723c */ /* 0x040fe20000041860 */
[----:B------:R-:W3:Y:S07]  /*5760*/  LDSM.16.MT88.4 R12, [R239+0x3100] ;  /* 0x00310000ef0c783b */ /* 0x000eee0000004200 */
[-C--:B-1----:R-:W-:Y:S08]  /*5770*/  HMMA.16816.F32.BF16 R100, R4, R8.reuse, R100 ;  /* 0x000000080464723c */ /* 0x082ff00000041864 */
[C---:B------:R-:W-:Y:S08]  /*5780*/  HMMA.16816.F32.BF16 R104, R24.reuse, R8, R104 ;  /* 0x000000081868723c */ /* 0x040ff00000041868 */
[-C--:B------:R-:W-:Y:S08]  /*5790*/  HMMA.16816.F32.BF16 R108, R24, R10.reuse, R108 ;  /* 0x0000000a186c723c */ /* 0x080ff0000004186c */
[----:B------:R-:W-:Y:S01]  /*57a0*/  HMMA.16816.F32.BF16 R112, R4, R10, R112 ;  /* 0x0000000a0470723c */ /* 0x000fe20000041870 */
[----:B------:R-:W1:Y:S07]  /*57b0*/  LDSM.16.MT88.4 R8, [R238+0x3100] ;  /* 0x00310000ee08783b */ /* 0x000e6e0000004200 */
[C---:B--2---:R-:W-:Y:S08]  /*57c0*/  HMMA.16816.F32.BF16 R136, R24.reuse, R16, R136 ;  /* 0x000000101888723c */ /* 0x044ff00000041888 */
[C---:B---3--:R-:W-:Y:S08]  /*57d0*/  HMMA.16816.F32.BF16 R148, R24.reuse, R12, R148 ;  /* 0x0000000c1894723c */ /* 0x048ff00000041894 */
[C---:B------:R-:W-:Y:S08]  /*57e0*/  HMMA.16816.F32.BF16 R140, R24.reuse, R18, R140 ;  /* 0x00000012188c723c */ /* 0x040ff0000004188c */
[----:B------:R-:W-:Y:S08]  /*57f0*/  HMMA.16816.F32.BF16 R152, R24, R14, R152 ;  /* 0x0000000e1898723c */ /* 0x000ff00000041898 */
[----:B------:R-:W-:Y:S08]  /*5800*/  HMMA.16816.F32.BF16 R132, R4, R16, R132 ;  /* 0x000000100484723c */ /* 0x000ff00000041884 */
[C---:B-1----:R-:W-:Y:S08]  /*5810*/  HMMA.16816.F32.BF16 R168, R24.reuse, R8, R168 ;  /* 0x0000000818a8723c */ /* 0x042ff000000418a8 */
[----:B------:R-:W-:Y:S08]  /*5820*/  HMMA.16816.F32.BF16 R164, R24, R10, R164 ;  /* 0x0000000a18a4723c */ /* 0x000ff000000418a4 */
        /* <DEDUP_REMOVED lines=9> */
[----:B------:R-:W-:Y:S07]  /*58c0*/  HMMA.16816.F32.BF16 R128, R4, R22, R128 ;  /* 0x000000160480723c */ /* 0x000fee0000041880 */
[----:B------:R-:W-:Y:S01]  /*58d0*/  F2FP.BF16.PACK_AB R4, R223, R220 ;  /* 0x000000dcdf04723e */ /* 0x000fe200000010ff */
[----:B------:R-:W-:Y:S01]  /*58e0*/  HMMA.16816.F32.BF16 R120, R24, R20, R120 ;  /* 0x000000141878723c */ /* 0x000fe20000041878 */
[----:B------:R-:W-:-:S02]  /*58f0*/  F2FP.BF16.PACK_AB R5, R219, R218 ;  /* 0x000000dadb05723e */ /* 0x000fc400000010ff */
[----:B------:R-:W-:Y:S02]  /*5900*/  F2FP.BF16.PACK_AB R6, R226, R225 ;  /* 0x000000e1e206723e */ /* 0x000fe400000010ff */
[----:B------:R-:W-:-:S03]  /*5910*/  F2FP.BF16.PACK_AB R7, R222, R221 ;  /* 0x000000ddde07723e */ /* 0x000fc600000010ff */
[----:B------:R-:W-:Y:S01]  /*5920*/  HMMA.16816.F32.BF16 R124, R24, R22, R124 ;  /* 0x00000016187c723c */ /* 0x000fe2000004187c */
[----:B------:R-:W4:Y:S04]  /*5930*/  LDSM.16.MT88.4 R24, [R238+0x1900] ;  /* 0x00190000ee18783b */ /* 0x000f280000004200 */
[----:B------:R-:W5:Y:S03]  /*5940*/  LDSM.16.MT88.4 R20, [R246+0x3900] ;  /* 0x00390000f614783b */ /* 0x000f660000004200 */
[-C--:B-1----:R-:W-:Y:S08]  /*5950*/  HMMA.16816.F32.BF16 R192, R4, R16.reuse, R192 ;  /* 0x0000001004c0723c */ /* 0x082ff000000418c0 */
[C---:B------:R-:W-:Y:S08]  /*5960*/  HMMA.16816.F32.BF16 R188, R28.reuse, R16, R188 ;  /* 0x000000101cbc723c */ /* 0x040ff000000418bc */
[-C--:B------:R-:W-:Y:S08]  /*5970*/  HMMA.16816.F32.BF16 R184, R28, R18.reuse, R184 ;  /* 0x000000121cb8723c */ /* 0x080ff000000418b8 */
[C---:B------:R-:W-:Y:S01]  /*5980*/  HMMA.16816.F32.BF16 R180, R4.reuse, R18, R180 ;  /* 0x0000001204b4723c */ /* 0x040fe200000418b4 */
[----:B------:R-:W1:Y:S07]  /*5990*/  LDSM.16.MT88.4 R16, [R240+0x3900] ;  /* 0x00390000f010783b */ /* 0x000e6e0000004200 */
[-C--:B--2---:R-:W-:Y:S08]  /*59a0*/  HMMA.16816.F32.BF16 R68, R4, R12.reuse, R68 ;  /* 0x0000000c0444723c */ /* 0x084ff00000041844 */
        /* <DEDUP_REMOVED lines=8> */
[----:B------:R-:W3:Y:S07]  /*5a30*/  LDSM.16.MT88.4 R8, [R238+0x3900] ;  /* 0x00390000ee08783b */ /* 0x000eee0000004200 */
[C---:B----4-:R-:W-:Y:S08]  /*5a40*/  HMMA.16816.F32.BF16 R100, R4.reuse, R24, R100 ;  /* 0x000000180464723c */ /* 0x050ff00000041864 */
        /* <DEDUP_REMOVED lines=8> */
[----:B------:R-:W-:Y:S07]  /*5ad0*/  HMMA.16816.F32.BF16 R160, R4, R10, R160 ;  /* 0x0000000a04a0723c */ /* 0x000fee00000418a0 */
[----:B------:R-:W-:Y:S01]  /*5ae0*/  FADD.FTZ R4, R226, R217 ;  /* 0x000000d9e2047221 */ /* 0x000fe20000010000 */
[----:B------:R-:W-:Y:S01]  /*5af0*/  HMMA.16816.F32.BF16 R104, R28, R24, R104 ;  /* 0x000000181c68723c */ /* 0x000fe20000041868 */
[----:B------:R-:W-:-:S02]  /*5b00*/  FADD.FTZ R6, R222, R228 ;  /* 0x000000e4de067221 */ /* 0x000fc40000010000 */
[----:B------:R-:W-:Y:S01]  /*5b10*/  FADD.FTZ R5, R212, R204 ;  /* 0x000000ccd4057221 */ /* 0x000fe20000010000 */
[----:B------:R1:W-:Y:S04]  /*5b20*/  STL [R1+0x20], R4 ;  /* 0x0000200401007387 */ /* 0x0003e80000100800 */
[----:B------:R2:W-:Y:S01]  /*5b30*/  STL [R1+0x1c], R6 ;  /* 0x00001c0601007387 */ /* 0x0005e20000100800 */
[C---:B------:R-:W-:Y:S08]  /*5b40*/  HMMA.16816.F32.BF16 R108, R28.reuse, R26, R108 ;  /* 0x0000001a1c6c723c */ /* 0x040ff0000004186c */
[C---:B------:R-:W-:Y:S08]  /*5b50*/  HMMA.16816.F32.BF16 R120, R28.reuse, R20, R120 ;  /* 0x000000141c78723c */ /* 0x040ff00000041878 */
[----:B------:R-:W-:Y:S01]  /*5b60*/  HMMA.16816.F32.BF16 R124, R28, R22, R124 ;  /* 0x000000161c7c723c */ /* 0x000fe2000004187c */
[----:B-1----:R-:W-:-:S07]  /*5b70*/  FADD.FTZ R4, R208, R201 ;  /* 0x000000c9d0047221 */ /* 0x002fce0000010000 */
[C---:B------:R-:W-:Y:S01]  /*5b80*/  HMMA.16816.F32.BF16 R136, R28.reuse, R16, R136 ;  /* 0x000000101c88723c */ /* 0x040fe20000041888 */
[----:B------:R2:W-:Y:S04]  /*5b90*/  STL [R1+0x14], R4 ;  /* 0x0000140401007387 */ /* 0x0005e80000100800 */
[----:B------:R2:W-:Y:S03]  /*5ba0*/  STL [R1+0x18], R5 ;  /* 0x0000180501007387 */ /* 0x0005e60000100800 */
[C---:B------:R-:W-:Y:S08]  /*5bb0*/  HMMA.16816.F32.BF16 R140, R28.reuse, R18, R140 ;  /* 0x000000121c8c723c */ /* 0x040ff0000004188c */
[C---:B------:R-:W-:Y:S08]  /*5bc0*/  HMMA.16816.F32.BF16 R148, R28.reuse, R12, R148 ;  /* 0x0000000c1c94723c */ /* 0x040ff00000041894 */
[C---:B------:R-:W-:Y:S08]  /*5bd0*/  HMMA.16816.F32.BF16 R152, R28.reuse, R14, R152 ;  /* 0x0000000e1c98723c */ /* 0x040ff00000041898 */
[C---:B------:R-:W-:Y:S08]  /*5be0*/  HMMA.16816.F32.BF16 R168, R28.reuse, R8, R168 ;  /* 0x000000081ca8723c */ /* 0x040ff000000418a8 */
[----:B------:R-:W-:Y:S01]  /*5bf0*/  HMMA.16816.F32.BF16 R164, R28, R10, R164 ;  /* 0x0000000a1ca4723c */ /* 0x000fe200000418a4 */
[----:B------:R-:W-:Y:S07]  /*5c00*/  @P2 BRA `(.L_x_754) ;  /* 0x00003c8000002947 */ /* 0x000fee0003800000 */
[C---:B--2---:R-:W-:Y:S01]  /*5c10*/  SHF.L.U64.HI R4, R45.reuse, 0x1, R47 ;  /* 0x000000012d047819 */ /* 0x044fe2000001022f */
[----:B------:R-:W-:Y:S01]  /*5c20*/  IMAD.SHL.U32 R6, R45, 0x2, RZ ;  /* 0x000000022d067824 */ /* 0x000fe200078e00ff */
[C---:B------:R-:W-:Y:S01]  /*5c30*/  SHF.L.U64.HI R5, R44.reuse, 0x1, R46 ;  /* 0x000000012c057819 */ /* 0x040fe2000001022e */
[----:B------:R-:W-:Y:S01]  /*5c40*/  IMAD.MOV.U32 R199, RZ, RZ, R196 ;  /* 0x000000ffffc77224 */ /* 0x000fe200078e00c4 */
[----:B------:R-:W-:Y:S01]  /*5c50*/  MOV R200, R3 ;  /* 0x0000000300c87202 */ /* 0x000fe20000000f00 */
[----:B------:R1:W-:Y:S01]  /*5c60*/  STL [R1+0x10], R4 ;  /* 0x0000100401007387 */ /* 0x0003e20000100800 */
[----:B------:R-:W-:Y:S01]  /*5c70*/  MOV R197, R0 ;  /* 0x0000000000c57202 */ /* 0x000fe20000000f00 */
[----:B------:R-:W-:Y:S01]  /*5c80*/  IMAD.MOV.U32 R198, RZ, RZ, R2 ;  /* 0x000000ffffc67224 */ /* 0x000fe200078e0002 */
[----:B------:R-:W-:Y:S01]  /*5c90*/  UIADD3 UR11, UR11, -0x2, URZ ;  /* 0xfffffffe0b0b7890 */ /* 0x000fe2000fffe03f */
[----:B------:R2:W-:Y:S04]  /*5ca0*/  STL [R1+0xc], R6 ;  /* 0x00000c0601007387 */ /* 0x0005e80000100800 */
[----:B------:R2:W-:Y:S01]  /*5cb0*/  STL [R1+0x8], R5 ;  /* 0x0000080501007387 */ /* 0x0005e20000100800 */
[----:B-1----:R-:W-:-:S05]  /*5cc0*/  IMAD.SHL.U32 R4, R44, 0x2, RZ ;  /* 0x000000022c047824 */ /* 0x002fca00078e00ff */
[----:B------:R2:W-:Y:S01]  /*5cd0*/  STL [R1+0x4], R4 ;  /* 0x0000040401007387 */ /* 0x0005e20000100800 */
[----:B------:R-:W-:Y:S05]  /*5ce0*/  BRA `(.L_x_755) ;  /* 0x0000041000007947 */ /* 0x000fea0003800000 */
.L_x_757:
[----:B------:R-:W2:Y:S01]  /*5cf0*/  LDL R0, [R1] ;  /* 0x0000000001007983 */ /* 0x000ea20000100800 */
[----:B------:R-:W-:Y:S01]  /*5d00*/  ULEA UR4, UR11, UR9, 0x6 ;  /* 0x000000090b047291 */ /* 0x000fe2000f8e303f */
[----:B------:R-:W-:Y:S02]  /*5d10*/  IMAD.MOV.U32 R251, RZ, RZ, RZ ;  /* 0x000000fffffb7224 */ /* 0x000fe400078e00ff */
[----:B------:R-:W3:Y:S03]  /*5d20*/  LDL R230, [R1+0xc] ;  /* 0x00000c0001e67983 */ /* 0x000ee60000100800 */
[----:B------:R-:W-:Y:S01]  /*5d30*/  IMAD.U32 R252, RZ, RZ, UR4 ;  /* 0x00000004fffc7e24 */ /* 0x000fe2000f8e00ff */
[----:B------:R-:W4:Y:S04]  /*5d40*/  LDL R231, [R1+0x4] ;  /* 0x0000040001e77983 */ /* 0x000f280000100800 */
[----:B------:R-:W5:Y:S04]  /*5d50*/  LDL R228, [R1+0x10] ;  /* 0x0000100001e47983 */ /* 0x000f680000100800 */
[----:B------:R-:W3:Y:S01]  /*5d60*/  LDL R229, [R1+0x8] ;  /* 0x0000080001e57983 */ /* 0x000ee20000100800 */
[----:B--2---:R-:W-:Y:S05]  /*5d70*/  IADD3 R252, R252, -0x40, R0 ;  /* 0xffffffc0fcfc7810 */ /* 0x004fea0007ffe000 */
        /* <DEDUP_REMOVED lines=23> */
[----:B------:R-:W3:Y:S04]  /*5ef0*/  SHFL.IDX PT, R205, R2, RZ, 0x181f ;  /* 0x00181fff02cd7589 */ /* 0x000ee800000e0000 */
[----:B------:R-:W5:Y:S04]  /*5f00*/  SHFL.IDX PT, R206, R0, RZ, 0x181f ;  /* 0x00181fff00ce7589 */ /* 0x000f6800000e0000 */
[----:B------:R-:W1:Y:S04]  /*5f10*/  SHFL.IDX PT, R201, R2, 0x1, 0x181f ;  /* 0x00381f0002c97f89 */ /* 0x000e6800000e0000 */
[----:B------:R-:W2:Y:S04]  /*5f20*/  SHFL.IDX PT, R204, R0, 0x1, 0x181f ;  /* 0x00381f0000cc7f89 */ /* 0x000ea800000e0000 */
[----:B------:R-:W-:Y:S04]  /*5f30*/  SHFL.IDX PT, R3, R2, 0x2, 0x181f ;  /* 0x00581f0002037f89 */ /* 0x000fe800000e0000 */
[----:B------:R-:W-:Y:S04]  /*5f40*/  SHFL.IDX PT, R196, R0, 0x2, 0x181f ;  /* 0x00581f0000c47f89 */ /* 0x000fe800000e0000 */
[----:B------:R-:W2:Y:S01]  /*5f50*/  SHFL.IDX PT, R2, R2, 0x3, 0x181f ;  /* 0x00781f0002027f89 */ /* 0x000ea200000e0000 */
[CC--:B---3--:R-:W-:Y:S02]  /*5f60*/  IADD3 R208, P6, R205.reuse, R230.reuse, RZ ;  /* 0x000000e6cdd07210 */ /* 0x0c8fe40007fde0ff */
[----:B----4-:R-:W-:Y:S01]  /*5f70*/  IADD3 R212, P5, R205, R231, RZ ;  /* 0x000000e7cdd47210 */ /* 0x010fe20007fbe0ff */
[----:B------:R-:W3:Y:S02]  /*5f80*/  SHFL.IDX PT, R0, R0, 0x3, 0x181f ;  /* 0x00781f0000007f89 */ /* 0x000ee400000e0000 */
[C-C-:B-----5:R-:W-:Y:S01]  /*5f90*/  IMAD.X R209, R206.reuse, 0x1, R228.reuse, P6 ;  /* 0x00000001ced17824 */ /* 0x160fe200030e06e4 */
[----:B------:R-:W-:Y:S02]  /*5fa0*/  IADD3.X R213, R206, R229, RZ, P5, !PT ;  /* 0x000000e5ced57210 */ /* 0x000fe40002ffe4ff */
[CC--:B-1----:R-:W-:Y:S02]  /*5fb0*/  IADD3 R210, P2, R201.reuse, R230.reuse, RZ ;  /* 0x000000e6c9d27210 */ /* 0x0c2fe40007f5e0ff */
[----:B------:R1:W-:Y:S01]  /*5fc0*/  LDGSTS.E.BYPASS.LTC128B.128 [R250+0x4100], [R208.64], !P4 ;  /* 0x04100000d0fa7fae */ /* 0x0003e2000e101d4c */
[-C--:B------:R-:W-:Y:S02]  /*5fd0*/  IADD3 R206, P5, R201, R231.reuse, RZ ;  /* 0x000000e7c9ce7210 */ /* 0x080fe40007fbe0ff */
[C-C-:B--2---:R-:W-:Y:S01]  /*5fe0*/  IMAD.X R211, R204.reuse, 0x1, R228.reuse, P2 ;  /* 0x00000001ccd37824 */ /* 0x144fe200010e06e4 */
[----:B------:R2:W-:Y:S02]  /*5ff0*/  LDGSTS.E.BYPASS.LTC128B.128 [R250+0x6100], [R212.64], !P3 ;  /* 0x06100000d4fa7fae */ /* 0x0005e4000d901d4c */
[--C-:B------:R-:W-:Y:S02]  /*6000*/  IMAD.X R207, R204, 0x1, R229.reuse, P5 ;  /* 0x00000001cccf7824 */ /* 0x100fe400028e06e5 */
[----:B------:R4:W-:Y:S04]  /*6010*/  LDGSTS.E.BYPASS.LTC128B.128 [R250+0x4900], [R210.64], !P4 ;  /* 0x04900000d2fa7fae */ /* 0x0009e8000e101d4c */
[----:B------:R2:W-:Y:S01]  /*6020*/  LDGSTS.E.BYPASS.LTC128B.128 [R250+0x6900], [R206.64], !P3 ;  /* 0x06900000cefa7fae */ /* 0x0005e2000d901d4c */
[-C--:B------:R-:W-:Y:S05]  /*6030*/  IADD3 R204, P5, R2, R230.reuse, RZ ;  /* 0x000000e602cc7210 */ /* 0x080fea0007fbe0ff */
[--C-:B---3--:R-:W-:Y:S01]  /*6040*/  IMAD.X R205, R0, 0x1, R228.reuse, P5 ;  /* 0x0000000100cd7824 */ /* 0x108fe200028e06e4 */
[C---:B-1----:R-:W-:Y:S05]  /*6050*/  IADD3 R208, P2, R3.reuse, R230, RZ ;  /* 0x000000e603d07210 */ /* 0x042fea0007f5e0ff */
        /* <DEDUP_REMOVED lines=10> */
.L_x_755:
[----:B------:R-:W3:Y:S01]  /*6100*/  LDL R58, [R1+0xc] ;  /* 0x00000c00013a7983 */ /* 0x000ee20000100800 */
[----:B------:R-:W-:Y:S04]  /*6110*/  DEPBAR.LE SB0, 0x0 ;  /* 0x000080000000791a */ /* 0x000fe80000000000 */
[----:B------:R-:W-:Y:S01]  /*6120*/  SHF.R.S32.HI R0, RZ, 0x1f, R252 ;  /* 0x0000001fff007819 */ /* 0x000fe200000114fc */
[----:B------:R-:W4:Y:S01]  /*6130*/  LDL R57, [R1+0x10] ;  /* 0x0000100001397983 */ /* 0x000f220000100800 */
[----:B------:R-:W-:Y:S01]  /*6140*/  IMAD.WIDE.U32 R12, R252, c[0x0][0x208], RZ ;  /* 0x00008200fc0c7a25 */ /* 0x000fe200078e00ff */
[----:B------:R-:W-:Y:S01]  /*6150*/  IADD3 R54, R250, 0x100, RZ ;  /* 0x00000100fa367810 */ /* 0x000fe20007ffe0ff */
[----:B------:R-:W-:Y:S02]  /*6160*/  UISETP.GE.AND UP0, UPT, UR11, 0x1, UPT ;  /* 0x000000010b00788c */ /* 0x000fe4000bf06270 */
[----:B------:R-:W-:Y:S01]  /*6170*/  IMAD R0, R0, c[0x0][0x208], RZ ;  /* 0x0000820000007a24 */ /* 0x000fe200078e02ff */
[----:B------:R-:W5:Y:S03]  /*6180*/  LDL R56, [R1+0x4] ;  /* 0x0000040001387983 */ /* 0x000f660000100800 */
[----:B------:R-:W-:Y:S03]  /*6190*/  IMAD R0, R252, c[0x0][0x20c], R0 ;  /* 0x00008300fc007a24 */ /* 0x000fe600078e0200 */
[----:B--2---:R-:W2:Y:S01]  /*61a0*/  LDL R55, [R1+0x8] ;  /* 0x0000080001377983 */ /* 0x004ea20000100800 */
[----:B------:R-:W-:Y:S01]  /*61b0*/  IMAD.IADD R13, R13, 0x1, R0 ;  /* 0x000000010d0d7824 */ /* 0x000fe200078e0200 */
[----:B------:R-:W-:Y:S03]  /*61c0*/  SHF.R.S32.HI R0, RZ, 0x1f, R251 ;  /* 0x0000001fff007819 */ /* 0x000fe600000114fb */
[C---:B------:R-:W-:Y:S01]  /*61d0*/  IMAD.WIDE.U32 R12, R251.reuse, c[0x0][0x218], R12 ;  /* 0x00008600fb0c7a25 */ /* 0x040fe200078e000c */
[----:B------:R-:W-:Y:S03]  /*61e0*/  BAR.SYNC.DEFER_BLOCKING 0x0 ;  /* 0x0000000000007b1d */ /* 0x000fe60000010000 */
[----:B------:R-:W-:Y:S01]  /*61f0*/  IMAD R0, R0, c[0x0][0x218], RZ ;  /* 0x0000860000007a24 */ /* 0x000fe200078e02ff */
[----:B------:R-:W-:Y:S03]  /*6200*/  IADD3 R3, P2, R12, UR22, RZ ;  /* 0x000000160c037c10 */ /* 0x000fe6000ff5e0ff */
[----:B------:R-:W-:Y:S05]  /*6210*/  IMAD R0, R251, c[0x0][0x21c], R0 ;  /* 0x00008700fb007a24 */ /* 0x000fea00078e0200 */
[----:B------:R-:W-:Y:S02]  /*6220*/  IADD3.X R0, R13, UR5, R0, P2, !PT ;  /* 0x000000050d007c10 */ /* 0x000fe400097fe400 */
[C---:B------:R-:W-:Y:S04]  /*6230*/  LEA R2, P2, R3.reuse, c[0x0][0x1f8], 0x1 ;  /* 0x00007e0003027a11 */ /* 0x040fe800078408ff */
[----:B------:R-:W-:Y:S01]  /*6240*/  LEA.HI.X R0, R3, c[0x0][0x1fc], R0, 0x1, P2 ;  /* 0x00007f0003007a11 */ /* 0x000fe200010f0c00 */
[----:B------:R-:W-:Y:S06]  /*6250*/  LDSM.16.M88.4 R64, [R249+0x8100] ;  /* 0x00810000f940783b */ /* 0x000fec0000000200 */
[----:B------:R-:W1:Y:S06]  /*6260*/  LDSM.16.M88.4 R16, [R248+0x4100] ;  /* 0x00410000f810783b */ /* 0x000e6c0000000200 */
[----:B------:R-:W1:Y:S06]  /*6270*/  LDSM.16.M88.4 R60, [R249+0xa100] ;  /* 0x00a10000f93c783b */ /* 0x000e6c0000000200 */
[----:B------:R-:W1:Y:S06]  /*6280*/  LDSM.16.M88.4 R32, [R248+0x4900] ;  /* 0x00490000f820783b */ /* 0x000e6c0000000200 */
[----:B------:R-:W3:Y:S06]  /*6290*/  SHFL.IDX PT, R36, R2, RZ, 0x181f ;  /* 0x00181fff02247589 */ /* 0x000eec00000e0000 */
[----:B------:R-:W-:Y:S06]  /*62a0*/  LDSM.16.M88.4 R48, [R248+0x5100] ;  /* 0x00510000f830783b */ /* 0x000fec0000000200 */
[----:B------:R-:W-:Y:S06]  /*62b0*/  LDSM.16.M88.4 R204, [R248+0x5900] ;  /* 0x00590000f8cc783b */ /* 0x000fec0000000200 */
[----:B------:R-:W-:Y:S01]  /*62c0*/  LDSM.16.M88.4 R208, [R245+0x8100] ;  /* 0x00810000f5d0783b */ /* 0x000fe20000000200 */
[-C--:B-1----:R-:W-:Y:S05]  /*62d0*/  HMMA.16816.F32.BF16 R4, R64, R16.reuse, RZ ;  /* 0x000000104004723c */ /* 0x082fea00000418ff */
[----:B------:R-:W4:Y:S03]  /*62e0*/  SHFL.IDX PT, R37, R0, RZ, 0x181f ;  /* 0x00181fff00257589 */ /* 0x000f2600000e0000 */
[C---:B------:R-:W-:Y:S03]  /*62f0*/  HMMA.16816.F32.BF16 R8, R60.reuse, R16, RZ ;  /* 0x000000103c08723c */ /* 0x040fe600000418ff */
[----:B------:R-:W-:Y:S06]  /*6300*/  SHFL.IDX PT, R52, R2, 0x1, 0x181f ;  /* 0x00381f0002347f89 */ /* 0x000fec00000e0000 */
[----:B------:R-:W-:Y:S01]  /*6310*/  LDSM.16.M88.4 R212, [R247] ;  /* 0x00000000f7d4783b */ /* 0x000fe20000000200 */
[-C--:B------:R-:W-:Y:S05]  /*6320*/  HMMA.16816.F32.BF16 R12, R60, R18.reuse, RZ ;  /* 0x000000123c0c723c */ /* 0x080fea00000418ff */
[----:B------:R-:W-:Y:S03]  /*6330*/  SHFL.IDX PT, R3, R0, 0x1, 0x181f ;  /* 0x00381f0000037f89 */ /* 0x000fe600000e0000 */
[C---:B------:R-:W-:Y:S03]  /*6340*/  HMMA.16816.F32.BF16 R16, R64.reuse, R18, RZ ;  /* 0x000000124010723c */ /* 0x040fe600000418ff */
[----:B------:R-:W-:Y:S05]  /*6350*/  LDSM.16.M88.4 R216, [R245+0xa100] ;  /* 0x00a10000f5d8783b */ /* 0x000fea0000000200 */
[-C--:B------:R-:W-:Y:S01]  /*6360*/  HMMA.16816.F32.BF16 R20, R64, R32.reuse, RZ ;  /* 0x000000204014723c */ /* 0x080fe200000418ff */
[----:B------:R-:W-:Y:S06]  /*6370*/  LDSM.16.M88.4 R220, [R237] ;  /* 0x00000000eddc783b */ /* 0x000fec0000000200 */
[----:B------:R-:W-:Y:S01]  /*6380*/  LDSM.16.M88.4 R224, [R236] ;  /* 0x00000000ece0783b */ /* 0x000fe20000000200 */
[C---:B------:R-:W-:Y:S05]  /*6390*/  HMMA.16816.F32.BF16 R24, R60.reuse, R32, RZ ;  /* 0x000000203c18723c */ /* 0x040fea00000418ff */
[----:B------:R-:W-:Y:S03]  /*63a0*/  LDSM.16.M88.4 R228, [R235] ;  /* 0x00000000ebe4783b */ /* 0x000fe60000000200 */
[-C--:B------:R-:W-:Y:S03]  /*63b0*/  HMMA.16816.F32.BF16 R28, R60, R34.reuse, RZ ;  /* 0x000000223c1c723c */ /* 0x080fe600000418ff */
[----:B------:R-:W1:Y:S05]  /*63c0*/  SHFL.IDX PT, R44, R2, 0x2, 0x181f ;  /* 0x00581f00022c7f89 */ /* 0x000e6a00000e0000 */
[C---:B------:R-:W-:Y:S01]  /*63d0*/  HMMA.16816.F32.BF16 R32, R64.reuse, R34, RZ ;  /* 0x000000224020723c */ /* 0x040fe200000418ff */
[----:B------:R-:W1:Y:S06]  /*63e0*/  SHFL.IDX PT, R40, R0, 0x2, 0x181f ;  /* 0x00581f0000287f89 */ /* 0x000e6c00000e0000 */
[----:B------:R-:W1:Y:S06]  /*63f0*/  SHFL.IDX PT, R2, R2, 0x3, 0x181f ;  /* 0x00781f0002027f89 */ /* 0x000e6c00000e0000 */
[----:B------:R-:W1:Y:S01]  /*6400*/  SHFL.IDX PT, R0, R0, 0x3, 0x181f ;  /* 0x00781f0000007f89 */ /* 0x000e6200000e0000 */
[-C--:B---3--:R-:W-:Y:S05]  /*6410*/  IADD3 R38, P5, R36, R58.reuse, RZ ;  /* 0x0000003a24267210 */ /* 0x088fea0007fbe0ff */
[C-C-:B----4-:R-:W-:Y:S01]  /*6420*/  IMAD.X R39, R37.reuse, 0x1, R57.reuse, P5 ;  /* 0x0000000125277824 */ /* 0x150fe200028e0639 */
[----:B-1----:R-:W-:Y:S04]  /*6430*/  IADD3 R46, P5, R44, R58, RZ ;  /* 0x0000003a2c2e7210 */ /* 0x002fe80007fbe0ff */
[----:B------:R1:W-:Y:S01]  /*6440*/  LDGSTS.E.BYPASS.LTC128B.128 [R54], [R38.64], !P4 ;  /* 0x0000000026367fae */ /* 0x0003e2000e101d4c */
[----:B-----5:R-:W-:Y:S01]  /*6450*/  IADD3 R36, P2, R36, R56, RZ ;  /* 0x0000003824247210 */ /* 0x020fe20007f5e0ff */
[----:B------:R-:W-:Y:S04]  /*6460*/  IMAD.X R47, R40, 0x1, R57, P5 ;  /* 0x00000001282f7824 */ /* 0x000fe800028e0639 */
[----:B--2---:R-:W-:Y:S01]  /*6470*/  IMAD.X R37, R37, 0x1, R55, P2 ;  /* 0x0000000125257824 */ /* 0x004fe200010e0637 */
[C---:B------:R-:W-:Y:S02]  /*6480*/  IADD3 R42, P2, R52.reuse, R58, RZ ;  /* 0x0000003a342a7210 */ /* 0x040fe40007f5e0ff */
[-C--:B------:R-:W-:Y:S02]  /*6490*/  IADD3 R52, P6, R52, R56.reuse, RZ ;  /* 0x0000003834347210 */ /* 0x080fe40007fde0ff */
[----:B------:R1:W-:Y:S01]  /*64a0*/  LDGSTS.E.BYPASS.LTC128B.128 [R54+0x2000], [R36.64], !P3 ;  /* 0x0200000024367fae */ /* 0x0003e2000d901d4c */
[C---:B------:R-:W-:Y:S01]  /*64b0*/  IMAD.X R43, R3.reuse, 0x1, R57, P2 ;  /* 0x00000001032b7824 */ /* 0x040fe200010e0639 */
[----:B------:R-:W-:Y:S01]  /*64c0*/  IADD3 R44, P2, R44, R56, RZ ;  /* 0x000000382c2c7210 */ /* 0x000fe20007f5e0ff */
[--C-:B------:R-:W-:Y:S03]  /*64d0*/  IMAD.X R53, R3, 0x1, R55.reuse, P6 ;  /* 0x0000000103357824 */ /* 0x100fe600030e0637 */
[----:B------:R2:W-:Y:S01]  /*64e0*/  LDGSTS.E.BYPASS.LTC128B.128 [R54+0x800], [R42.64], !P4 ;  /* 0x008000002a367fae */ /* 0x0005e2000e101d4c */
[----:B------:R-:W-:Y:S05]  /*64f0*/  IMAD.X R45, R40, 0x1, R55, P2 ;  /* 0x00000001282d7824 */ /* 0x000fea00010e0637 */
[----:B------:R3:W-:Y:S06]  /*6500*/  LDGSTS.E.BYPASS.LTC128B.128 [R54+0x2800], [R52.64], !P3 ;  /* 0x0280000034367fae */ /* 0x0007ec000d901d4c */
[----:B------:R4:W-:Y:S06]  /*6510*/  LDGSTS.E.BYPASS.LTC128B.128 [R54+0x1000], [R46.64], !P4 ;  /* 0x010000002e367fae */ /* 0x0009ec000e101d4c */
[----:B------:R4:W-:Y:S01]  /*6520*/  LDGSTS.E.BYPASS.LTC128B.128 [R54+0x3000], [R44.64], !P3 ;  /* 0x030000002c367fae */ /* 0x0009e2000d901d4c */
[-C--:B-1----:R-:W-:Y:S08]  /*6530*/  HMMA.16816.F32.BF16 R36, R64, R48.reuse, RZ ;  /* 0x000000304024723c */ /* 0x082ff000000418ff */
[C---:B--2---:R-:W-:Y:S07]  /*6540*/  HMMA.16816.F32.BF16 R40, R60.reuse, R48, RZ ;  /* 0x000000303c28723c */ /* 0x044fee00000418ff */
[----:B------:R-:W-:Y:S05]  /*6550*/  IADD3 R48, P2, R2, R58, RZ ;  /* 0x0000003a02307210 */ /* 0x000fea0007f5e0ff */
[----:B------:R-:W-:Y:S01]  /*6560*/  IMAD.X R49, R0, 0x1, R57, P2 ;  /* 0x0000000100317824 */ /* 0x000fe200010e0639 */
[----:B------:R-:W-:Y:S01]  /*6570*/  IADD3 R2, P2, R2, R56, RZ ;  /* 0x0000003802027210 */ /* 0x000fe20007f5e0ff */
[-C--:B----4-:R-:W-:Y:S03]  /*6580*/  HMMA.16816.F32.BF16 R44, R60, R50.reuse, RZ ;  /* 0x000000323c2c723c */ /* 0x090fe600000418ff */
[----:B------:R1:W-:Y:S01]  /*6590*/  LDGSTS.E.BYPASS.LTC128B.128 [R54+0x1800], [R48.64], !P4 ;  /* 0x0180000030367fae */ /* 0x0003e2000e101d4c */
[----:B------:R-:W-:Y:S01]  /*65a0*/  IMAD.X R3, R0, 0x1, R55, P2 ;  /* 0x0000000100037824 */ /* 0x000fe200010e0637 */
[----:B------:R-:W-:Y:S04]  /*65b0*/  PLOP3.LUT P2, PT, PT, PT, UP0, 0x80, 0x0 ;  /* 0x000000000000781c */ /* 0x000fe80003f4f008 */
[----:B------:R3:W-:Y:S06]  /*65c0*/  LDGSTS.E.BYPASS.LTC128B.128 [R54+0x3800], [R2.64], !P3 ;  /* 0x0380000002367fae */ /* 0x0007ec000d901d4c */
[----:B------:R-:W0:Y:S01]  /*65d0*/  LDGDEPBAR ;  /* 0x00000000000079af */ /* 0x000e220000000000 */
[C---:B-1----:R-:W-:Y:S08]  /*65e0*/  HMMA.16816.F32.BF16 R48, R64.reuse, R50, RZ ;  /* 0x000000324030723c */ /* 0x042ff000000418ff */
[-C--:B---3--:R-:W-:Y:S08]  /*65f0*/  HMMA.16816.F32.BF16 R52, R64, R204.reuse, RZ ;  /* 0x000000cc4034723c */ /* 0x088ff000000418ff */
        /* <DEDUP_REMOVED lines=24> */
[----:B------:R-:W3:Y:S07]  /*6780*/  LDSM.16.M88.4 R208, [R243+0x4900] ;  /* 0x00490000f3d0783b */ /* 0x000eee0000000200 */
[-C--:B-1----:R-:W-:Y:S08]  /*6790*/  HMMA.16816.F32.BF16 R4, R204, R212.reuse, R4 ;  /* 0x000000d4cc04723c */ /* 0x082ff00000041804 */
[C---:B--2---:R-:W-:Y:S08]  /*67a0*/  HMMA.16816.F32.BF16 R8, R220.reuse, R212, R8 ;  /* 0x000000d4dc08723c */ /* 0x044ff00000041808 */
[-C--:B------:R-:W-:Y:S08]  /*67b0*/  HMMA.16816.F32.BF16 R12, R220, R214.reuse, R12 ;  /* 0x000000d6dc0c723c */ /* 0x080ff0000004180c */
[C---:B------:R-:W-:Y:S01]  /*67c0*/  HMMA.16816.F32.BF16 R16, R204.reuse, R214, R16 ;  /* 0x000000d6cc10723c */ /* 0x040fe20000041810 */
[----:B------:R-:W-:Y:S07]  /*67d0*/  LDSM.16.M88.4 R212, [R234] ;  /* 0x00000000ead4783b */ /* 0x000fee0000000200 */
        /* <DEDUP_REMOVED lines=124> */
.L_x_756:
[----:B------:R-:W-:Y:S01]  /*6fa0*/  FMNMX.FTZ R201, R8, R198, !PT ;  /* 0x000000c608c97209 */ /* 0x000fe20007810000 */
[----:B------:R-:W0:Y:S01]  /*6fb0*/  LDGDEPBAR ;  /* 0x00000000000079af */ /* 0x000e220000000000 */
[----:B--2---:R-:W-:Y:S02]  /*6fc0*/  FMNMX.FTZ R205, R4, R199, !PT ;  /* 0x000000c704cd7209 */ /* 0x004fe40007810000 */
        /* <DEDUP_REMOVED lines=63> */
[----:B------:R-:W2:Y:S01]  /*73c0*/  SHFL.BFLY PT, R196, R205, 0x2, 0x1f ;  /* 0x0c401f00cdc47f89 */ /* 0x000ea200000e0000 */
[----:B------:R-:W-:Y:S01]  /*73d0*/  ISETP.LT.AND P2, PT, RZ, UR11, PT ;  /* 0x0000000bff007c0c */ /* 0x000fe2000bf41270 */
[----:B------:R-:W-:Y:S01]  /*73e0*/  UIADD3 UR11, UR11, -0x1, URZ ;  /* 0xffffffff0b0b7890 */ /* 0x000fe2000fffe03f */
[----:B------:R-:W-:Y:S02]  /*73f0*/  FMNMX.FTZ R0, R62, R0, !PT ;  /* 0x000000003e007209 */ /* 0x000fe40007810000 */
[----:B-1----:R-:W-:Y:S02]  /*7400*/  FMNMX.FTZ R2, R201, R2, !PT ;  /* 0x00000002c9027209 */ /* 0x002fe40007810000 */
[----:B------:R-:W-:Y:S01]  /*7410*/  FMNMX.FTZ R0, R63, R0, !PT ;  /* 0x000000003f007209 */ /* 0x000fe20007810000 */
[----:B------:R-:W1:Y:S02]  /*7420*/  SHFL.BFLY PT, R3, R204, 0x2, 0x1f ;  /* 0x0c401f00cc037f89 */ /* 0x000e6400000e0000 */
[C---:B------:R-:W-:Y:S02]  /*7430*/  FADD.FTZ R198, -R2.reuse, R198 ;  /* 0x000000c602c67221 */ /* 0x040fe40000010100 */
[----:B------:R-:W-:Y:S02]  /*7440*/  FMUL.FTZ R219, R2, c[0x0][0x2d0] ;  /* 0x0000b40002db7a20 */ /* 0x000fe40000410000 */
[----:B------:R-:W-:Y:S02]  /*7450*/  FMUL.FTZ R198, R198, c[0x0][0x2d0] ;  /* 0x0000b400c6c67a20 */ /* 0x000fe40000410000 */
[----:B------:R-:W3:Y:S01]  /*7460*/  SHFL.BFLY PT, R201, R0, 0x2, 0x1f ;  /* 0x0c401f0000c97f89 */ /* 0x000ee200000e0000 */
[--C-:B------:R-:W-:Y:S02]  /*7470*/  FFMA.FTZ R229, R8, c[0x0][0x2d0], -R219.reuse ;  /* 0x0000b40008e57a23 */ /* 0x100fe400000108db */
[--C-:B------:R-:W-:Y:S01]  /*7480*/  FFMA.FTZ R226, R9, c[0x0][0x2d0], -R219.reuse ;  /* 0x0000b40009e27a23 */ /* 0x100fe200000108db */
[----:B------:R-:W4:Y:S01]  /*7490*/  MUFU.EX2 R198, R198 ;  /* 0x000000c600c67308 */ /* 0x000f220000000800 */
[--C-:B------:R-:W-:Y:S02]  /*74a0*/  FFMA.FTZ R213, R12, c[0x0][0x2d0], -R219.reuse ;  /* 0x0000b4000cd57a23 */ /* 0x100fe400000108db */
[--C-:B------:R-:W-:Y:S01]  /*74b0*/  FFMA.FTZ R212, R13, c[0x0][0x2d0], -R219.reuse ;  /* 0x0000b4000dd47a23 */ /* 0x100fe200000108db */
[----:B--2---:R-:W-:Y:S01]  /*74c0*/  FMNMX.FTZ R205, R205, R196, !PT ;  /* 0x000000c4cdcd7209 */ /* 0x004fe20007810000 */
[--C-:B------:R-:W-:Y:S02]  /*74d0*/  FFMA.FTZ R221, R24, c[0x0][0x2d0], -R219.reuse ;  /* 0x0000b40018dd7a23 */ /* 0x100fe400000108db */
[----:B------:R-:W-:Y:S02]  /*74e0*/  FFMA.FTZ R219, R25, c[0x0][0x2d0], -R219 ;  /* 0x0000b40019db7a23 */ /* 0x000fe400000108db */
[----:B------:R-:W2:Y:S01]  /*74f0*/  SHFL.BFLY PT, R196, R205, 0x1, 0x1f ;  /* 0x0c201f00cdc47f89 */ /* 0x000ea200000e0000 */
[----:B------:R-:W-:Y:S01]  /*7500*/  MUFU.EX2 R229, R229 ;  /* 0x000000e500e57308 */ /* 0x000fe20000000800 */
[----:B-1----:R-:W-:Y:S06]  /*7510*/  FMNMX.FTZ R204, R204, R3, !PT ;  /* 0x00000003cccc7209 */ /* 0x002fec0007810000 */
[----:B------:R-:W1:Y:S01]  /*7520*/  SHFL.BFLY PT, R3, R204, 0x1, 0x1f ;  /* 0x0c201f00cc037f89 */ /* 0x000e6200000e0000 */
[----:B---3--:R-:W-:Y:S02]  /*7530*/  FMNMX.FTZ R201, R0, R201, !PT ;  /* 0x000000c900c97209 */ /* 0x008fe40007810000 */
[----:B------:R-:W3:Y:S01]  /*7540*/  MUFU.EX2 R226, R226 ;  /* 0x000000e200e27308 */ /* 0x000ee20000000800 */
[C---:B----4-:R-:W-:Y:S04]  /*7550*/  FMUL.FTZ R8, R198.reuse, R188 ;  /* 0x000000bcc6087220 */ /* 0x050fe80000410000 */
[----:B------:R-:W4:Y:S01]  /*7560*/  SHFL.BFLY PT, R0, R201, 0x1, 0x1f ;  /* 0x0c201f00c9007f89 */ /* 0x000f2200000e0000 */
[C---:B------:R-:W-:Y:S02]  /*7570*/  FMUL.FTZ R9, R198.reuse, R189 ;  /* 0x000000bdc6097220 */ /* 0x040fe40000410000 */
[C---:B------:R-:W-:Y:S02]  /*7580*/  FMUL.FTZ R12, R198.reuse, R184 ;  /* 0x000000b8c60c7220 */ /* 0x040fe40000410000 */
[C---:B------:R-:W-:Y:S01]  /*7590*/  FMUL.FTZ R13, R198.reuse, R185 ;  /* 0x000000b9c60d7220 */ /* 0x040fe20000410000 */
[----:B------:R-:W-:Y:S01]  /*75a0*/  MUFU.EX2 R213, R213 ;  /* 0x000000d500d57308 */ /* 0x000fe20000000800 */
[C---:B------:R-:W-:Y:S01]  /*75b0*/  FMUL.FTZ R72, R198.reuse, R72 ;  /* 0x00000048c6487220 */ /* 0x040fe20000410000 */
[----:B--2---:R-:W-:Y:S01]  /*75c0*/  FMNMX.FTZ R196, R205, R196, !PT ;  /* 0x000000c4cdc47209 */ /* 0x004fe20007810000 */
[C---:B------:R-:W-:Y:S02]  /*75d0*/  FMUL.FTZ R73, R198.reuse, R73 ;  /* 0x00000049c6497220 */ /* 0x040fe40000410000 */
[----:B------:R-:W-:Y:S02]  /*75e0*/  FMUL.FTZ R76, R198, R76 ;  /* 0x0000004cc64c7220 */ /* 0x000fe40000410000 */
[C---:B------:R-:W-:Y:S02]  /*75f0*/  FADD.FTZ R199, -R196.reuse, R199 ;  /* 0x000000c7c4c77221 */ /* 0x040fe40000010100 */
[----:B------:R-:W-:Y:S01]  /*7600*/  FMUL.FTZ R216, R196, c[0x0][0x2d0] ;  /* 0x0000b400c4d87a20 */ /* 0x000fe20000410000 */
[----:B-1----:R-:W-:Y:S01]  /*7610*/  FMNMX.FTZ R3, R204, R3, !PT ;  /* 0x00000003cc037209 */ /* 0x002fe20007810000 */
[----:B------:R-:W-:Y:S01]  /*7620*/  FMUL.FTZ R199, R199, c[0x0][0x2d0] ;  /* 0x0000b400c7c77a20 */ /* 0x000fe20000410000 */
[----:B------:R-:W1:Y:S01]  /*7630*/  LDSM.16.MT88.4 R204, [R246+0x100] ;  /* 0x00010000f6cc783b */ /* 0x000e620000004200 */
[----:B------:R-:W-:Y:S01]  /*7640*/  FFMA.FTZ R210, R16, c[0x0][0x2d0], -R216 ;  /* 0x0000b40010d27a23 */ /* 0x000fe200000108d8 */
[----:B------:R-:W-:Y:S01]  /*7650*/  MUFU.EX2 R212, R212 ;  /* 0x000000d400d47308 */ /* 0x000fe20000000800 */
[C---:B------:R-:W-:Y:S01]  /*7660*/  FADD.FTZ R200, -R3.reuse, R200 ;  /* 0x000000c803c87221 */ /* 0x040fe20000010100 */
[----:B---3--:R-:W-:Y:S01]  /*7670*/  F2FP.BF16.PACK_AB R188, R226, R229 ;  /* 0x000000e5e2bc723e */ /* 0x008fe200000010ff */
[----:B------:R-:W-:Y:S01]  /*7680*/  FMUL.FTZ R218, R3, c[0x0][0x2d0] ;  /* 0x0000b40003da7a20 */ /* 0x000fe20000410000 */
[----:B----4-:R-:W-:Y:S01]  /*7690*/  FMNMX.FTZ R0, R0, R201, !PT ;  /* 0x000000c900007209 */ /* 0x010fe20007810000 */
[----:B------:R-:W-:Y:S02]  /*76a0*/  FMUL.FTZ R200, R200, c[0x0][0x2d0] ;  /* 0x0000b400c8c87a20 */ /* 0x000fe40000410000 */
[----:B------:R-:W-:Y:S02]  /*76b0*/  FFMA.FTZ R208, R17, c[0x0][0x2d0], -R216 ;  /* 0x0000b40011d07a23 */ /* 0x000fe400000108d8 */
[--C-:B------:R-:W-:Y:S01]  /*76c0*/  FFMA.FTZ R209, R18, c[0x0][0x2d0], -R218.reuse ;  /* 0x0000b40012d17a23 */ /* 0x100fe200000108da */
[----:B------:R-:W2:Y:S01]  /*76d0*/  MUFU.EX2 R199, R199 ;  /* 0x000000c700c77308 */ /* 0x000ea20000000800 */
[----:B------:R-:W-:Y:S02]  /*76e0*/  FFMA.FTZ R211, R19, c[0x0][0x2d0], -R218 ;  /* 0x0000b40013d37a23 */ /* 0x000fe400000108da */
[--C-:B------:R-:W-:Y:S02]  /*76f0*/  FFMA.FTZ R224, R4, c[0x0][0x2d0], -R216.reuse ;  /* 0x0000b40004e07a23 */ /* 0x100fe400000108d8 */
[----:B------:R-:W-:Y:S02]  /*7700*/  FFMA.FTZ R225, R5, c[0x0][0x2d0], -R216 ;  /* 0x0000b40005e17a23 */ /* 0x000fe400000108d8 */
[--C-:B------:R-:W-:Y:S02]  /*7710*/  FFMA.FTZ R227, R6, c[0x0][0x2d0], -R218.reuse ;  /* 0x0000b40006e37a23 */ /* 0x100fe400000108da */
[----:B------:R-:W-:Y:S01]  /*7720*/  FFMA.FTZ R223, R7, c[0x0][0x2d0], -R218 ;  /* 0x0000b40007df7a23 */ /* 0x000fe200000108da */
[----:B------:R-:W3:Y:S01]  /*7730*/  MUFU.EX2 R200, R200 ;  /* 0x000000c800c87308 */ /* 0x000ee20000000800 */
[C---:B------:R-:W-:Y:S02]  /*7740*/  FMUL.FTZ R231, R0.reuse, c[0x0][0x2d0] ;  /* 0x0000b40000e77a20 */ /* 0x040fe40000410000 */
[----:B------:R-:W-:Y:S02]  /*7750*/  FADD.FTZ R197, -R0, R197 ;  /* 0x000000c500c57221 */ /* 0x000fe40000010100 */
[--C-:B------:R-:W-:Y:S02]  /*7760*/  FFMA.FTZ R230, R10, c[0x0][0x2d0], -R231.reuse ;  /* 0x0000b4000ae67a23 */ /* 0x100fe400000108e7 */
[----:B------:R-:W-:Y:S02]  /*7770*/  FMUL.FTZ R197, R197, c[0x0][0x2d0] ;  /* 0x0000b400c5c57a20 */ /* 0x000fe40000410000 */
[--C-:B------:R-:W-:Y:S01]  /*7780*/  FFMA.FTZ R228, R11, c[0x0][0x2d0], -R231.reuse ;  /* 0x0000b4000be47a23 */ /* 0x100fe200000108e7 */
[----:B------:R-:W-:Y:S01]  /*7790*/  MUFU.EX2 R223, R223 ;  /* 0x000000df00df7308 */ /* 0x000fe20000000800 */
[--C-:B------:R-:W-:Y:S02]  /*77a0*/  FFMA.FTZ R214, R14, c[0x0][0x2d0], -R231.reuse ;  /* 0x0000b4000ed67a23 */ /* 0x100fe400000108e7 */
[--C-:B------:R-:W-:Y:S02]  /*77b0*/  FFMA.FTZ R201, R15, c[0x0][0x2d0], -R231.reuse ;  /* 0x0000b4000fc97a23 */ /* 0x100fe400000108e7 */
[C---:B--2---:R-:W-:Y:S02]  /*77c0*/  FMUL.FTZ R16, R199.reuse, R180 ;  /* 0x000000b4c7107220 */ /* 0x044fe40000410000 */
[C---:B------:R-:W-:Y:S02]  /*77d0*/  FMUL.FTZ R17, R199.reuse, R181 ;  /* 0x000000b5c7117220 */ /* 0x040fe40000410000 */
[C---:B------:R-:W-:Y:S01]  /*77e0*/  FMUL.FTZ R4, R199.reuse, R192 ;  /* 0x000000c0c7047220 */ /* 0x040fe20000410000 */
[----:B------:R-:W-:Y:S01]  /*77f0*/  MUFU.EX2 R224, R224 ;  /* 0x000000e000e07308 */ /* 0x000fe20000000800 */
[C---:B------:R-:W-:Y:S02]  /*7800*/  FMUL.FTZ R5, R199.reuse, R193 ;  /* 0x000000c1c7057220 */ /* 0x040fe40000410000 */
[C---:B------:R-:W-:Y:S02]  /*7810*/  FMUL.FTZ R68, R199.reuse, R68 ;  /* 0x00000044c7447220 */ /* 0x040fe40000410000 */
[C---:B---3--:R-:W-:Y:S02]  /*7820*/  FMUL.FTZ R18, R200.reuse, R182 ;  /* 0x000000b6c8127220 */ /* 0x048fe40000410000 */
[C---:B------:R-:W-:Y:S02]  /*7830*/  FMUL.FTZ R19, R200.reuse, R183 ;  /* 0x000000b7c8137220 */ /* 0x040fe40000410000 */
[----:B------:R-:W2:Y:S01]  /*7840*/  LDSM.16.MT88.4 R180, [R240+0x100] ;  /* 0x00010000f0b4783b */ /* 0x000ea20000004200 */
[----:B------:R-:W3:Y:S01]  /*7850*/  MUFU.EX2 R225, R225 ;  /* 0x000000e100e17308 */ /* 0x000ee20000000800 */
[C---:B------:R-:W-:Y:S02]  /*7860*/  FMUL.FTZ R6, R200.reuse, R194 ;  /* 0x000000c2c8067220 */ /* 0x040fe40000410000 */
[C---:B------:R-:W-:Y:S02]  /*7870*/  FMUL.FTZ R7, R200.reuse, R195 ;  /* 0x000000c3c8077220 */ /* 0x040fe40000410000 */
[C---:B------:R-:W-:Y:S02]  /*7880*/  FMUL.FTZ R69, R199.reuse, R69 ;  /* 0x00000045c7457220 */ /* 0x040fe40000410000 */
[C---:B------:R-:W-:Y:S02]  /*7890*/  FMUL.FTZ R70, R200.reuse, R70 ;  /* 0x00000046c8467220 */ /* 0x040fe40000410000 */
[----:B------:R-:W-:Y:S01]  /*78a0*/  FMUL.FTZ R71, R200, R71 ;  /* 0x00000047c8477220 */ /* 0x000fe20000410000 */
[----:B------:R-:W-:Y:S01]  /*78b0*/  MUFU.EX2 R210, R210 ;  /* 0x000000d200d27308 */ /* 0x000fe20000000800 */
[----:B------:R-:W-:Y:S02]  /*78c0*/  FMUL.FTZ R77, R198, R77 ;  /* 0x0000004dc64d7220 */ /* 0x000fe40000410000 */
[C---:B------:R-:W-:Y:S02]  /*78d0*/  FMUL.FTZ R80, R199.reuse, R80 ;  /* 0x00000050c7507220 */ /* 0x040fe40000410000 */
[C---:B------:R-:W-:Y:S02]  /*78e0*/  FMUL.FTZ R81, R199.reuse, R81 ;  /* 0x00000051c7517220 */ /* 0x040fe40000410000 */
[C---:B------:R-:W-:Y:S02]  /*78f0*/  FMUL.FTZ R82, R200.reuse, R82 ;  /* 0x00000052c8527220 */ /* 0x040fe40000410000 */
[C---:B------:R-:W-:Y:S01]  /*7900*/  FMUL.FTZ R83, R200.reuse, R83 ;  /* 0x00000053c8537220 */ /* 0x040fe20000410000 */
[----:B------:R-:W4:Y:S01]  /*7910*/  MUFU.EX2 R208, R208 ;  /* 0x000000d000d07308 */ /* 0x000f220000000800 */
[C---:B------:R-:W-:Y:S02]  /*7920*/  FMUL.FTZ R84, R199.reuse, R84 ;  /* 0x00000054c7547220 */ /* 0x040fe40000410000 */
[----:B------:R-:W-:Y:S01]  /*7930*/  FMUL.FTZ R85, R199, R85 ;  /* 0x00000055c7557220 */ /* 0x000fe20000410000 */
[----:B---3--:R-:W-:Y:S01]  /*7940*/  F2FP.BF16.PACK_AB R192, R225, R224 ;  /* 0x000000e0e1c0723e */ /* 0x008fe200000010ff */
[C---:B------:R-:W-:Y:S02]  /*7950*/  FMUL.FTZ R86, R200.reuse, R86 ;  /* 0x00000056c8567220 */ /* 0x040fe40000410000 */
[----:B------:R-:W-:Y:S02]  /*7960*/  FMUL.FTZ R87, R200, R87 ;  /* 0x00000057c8577220 */ /* 0x000fe40000410000 */
[C---:B------:R-:W-:Y:S01]  /*7970*/  FMUL.FTZ R88, R198.reuse, R88 ;  /* 0x00000058c6587220 */ /* 0x040fe20000410000 */
[----:B------:R-:W3:Y:S01]  /*7980*/  MUFU.EX2 R227, R227 ;  /* 0x000000e300e37308 */ /* 0x000ee20000000800 */
[C---:B------:R-:W-:Y:S02]  /*7990*/  FMUL.FTZ R89, R198.reuse, R89 ;  /* 0x00000059c6597220 */ /* 0x040fe40000410000 */
[C---:B------:R-:W-:Y:S02]  /*79a0*/  FMUL.FTZ R92, R198.reuse, R92 ;  /* 0x0000005cc65c7220 */ /* 0x040fe40000410000 */
[----:B------:R-:W-:Y:S02]  /*79b0*/  FMUL.FTZ R93, R198, R93 ;  /* 0x0000005dc65d7220 */ /* 0x000fe40000410000 */
[C---:B------:R-:W-:Y:S02]  /*79c0*/  FMUL.FTZ R96, R199.reuse, R96 ;  /* 0x00000060c7607220 */ /* 0x040fe40000410000 */
[C---:B------:R-:W-:Y:S01]  /*79d0*/  FMUL.FTZ R97, R199.reuse, R97 ;  /* 0x00000061c7617220 */ /* 0x040fe20000410000 */
[----:B------:R-:W-:Y:S01]  /*79e0*/  MUFU.EX2 R209, R209 ;  /* 0x000000d100d17308 */ /* 0x000fe20000000800 */
[C---:B------:R-:W-:Y:S02]  /*79f0*/  FMUL.FTZ R98, R200.reuse, R98 ;  /* 0x00000062c8627220 */ /* 0x040fe40000410000 */
[----:B------:R-:W-:Y:S01]  /*7a00*/  FMUL.FTZ R99, R200, R99 ;  /* 0x00000063c8637220 */ /* 0x000fe20000410000 */
[----:B----4-:R-:W-:Y:S01]  /*7a10*/  F2FP.BF16.PACK_AB R194, R208, R210 ;  /* 0x000000d2d0c2723e */ /* 0x010fe200000010ff */
[C---:B------:R-:W-:Y:S02]  /*7a20*/  FMUL.FTZ R100, R199.reuse, R100 ;  /* 0x00000064c7647220 */ /* 0x040fe40000410000 */
[----:B------:R-:W-:Y:S02]  /*7a30*/  FMUL.FTZ R101, R199, R101 ;  /* 0x00000065c7657220 */ /* 0x000fe40000410000 */
[C---:B------:R-:W-:Y:S01]  /*7a40*/  FMUL.FTZ R102, R200.reuse, R102 ;  /* 0x00000066c8667220 */ /* 0x040fe20000410000 */
[----:B------:R-:W4:Y:S01]  /*7a50*/  MUFU.EX2 R211, R211 ;  /* 0x000000d300d37308 */ /* 0x000f220000000800 */
[----:B------:R-:W-:Y:S02]  /*7a60*/  FMUL.FTZ R103, R200, R103 ;  /* 0x00000067c8677220 */ /* 0x000fe40000410000 */
[C---:B------:R-:W-:Y:S01]  /*7a70*/  FMUL.FTZ R104, R198.reuse, R104 ;  /* 0x00000068c6687220 */ /* 0x040fe20000410000 */
[----:B---3--:R-:W-:Y:S01]  /*7a80*/  F2FP.BF16.PACK_AB R193, R223, R227 ;  /* 0x000000e3dfc1723e */ /* 0x008fe200000010ff */
[C---:B------:R-:W-:Y:S02]  /*7a90*/  FMUL.FTZ R105, R198.reuse, R105 ;  /* 0x00000069c6697220 */ /* 0x040fe40000410000 */
[C---:B------:R-:W-:Y:S02]  /*7aa0*/  FMUL.FTZ R108, R198.reuse, R108 ;  /* 0x0000006cc66c7220 */ /* 0x040fe40000410000 */
[----:B------:R-:W-:Y:S01]  /*7ab0*/  FMUL.FTZ R109, R198, R109 ;  /* 0x0000006dc66d7220 */ /* 0x000fe20000410000 */
[----:B------:R-:W3:Y:S01]  /*7ac0*/  MUFU.EX2 R197, R197 ;  /* 0x000000c500c57308 */ /* 0x000ee20000000800 */
        /* <DEDUP_REMOVED lines=8> */
[----:B----4-:R-:W-:Y:S01]  /*7b50*/  F2FP.BF16.PACK_AB R195, R211, R209 ;  /* 0x000000d1d3c3723e */ /* 0x010fe200000010ff */
[----:B------:R-:W-:Y:S02]  /*7b60*/  FMUL.FTZ R119, R200, R119 ;  /* 0x00000077c8777220 */ /* 0x000fe40000410000 */
[C---:B------:R-:W-:Y:S02]  /*7b70*/  FMUL.FTZ R120, R198.reuse, R120 ;  /* 0x00000078c6787220 */ /* 0x040fe40000410000 */
[----:B------:R-:W-:Y:S01]  /*7b80*/  FMUL.FTZ R121, R198, R121 ;  /* 0x00000079c6797220 */ /* 0x000fe20000410000 */
[----:B------:R-:W4:Y:S01]  /*7b90*/  MUFU.EX2 R228, R228 ;  /* 0x000000e400e47308 */ /* 0x000f220000000800 */
[-C--:B-1----:R-:W-:Y:S05]  /*7ba0*/  HMMA.16816.F32.BF16 R4, R192, R204.reuse, R4 ;  /* 0x000000ccc004723c */ /* 0x082fea0000041804 */
[C---:B---3--:R-:W-:Y:S01]  /*7bb0*/  FMUL.FTZ R10, R197.reuse, R190 ;  /* 0x000000bec50a7220 */ /* 0x048fe20000410000 */
[----:B------:R-:W-:Y:S01]  /*7bc0*/  F2FP.BF16.PACK_AB R190, R212, R213 ;  /* 0x000000d5d4be723e */ /* 0x000fe200000010ff */
[C---:B------:R-:W-:Y:S02]  /*7bd0*/  FMUL.FTZ R11, R197.reuse, R191 ;  /* 0x000000bfc50b7220 */ /* 0x040fe40000410000 */
[----:B------:R-:W-:Y:S03]  /*7be0*/  MUFU.EX2 R214, R214 ;  /* 0x000000d600d67308 */ /* 0x000fe60000000800 */
[C---:B------:R-:W-:Y:S02]  /*7bf0*/  FMUL.FTZ R14, R197.reuse, R186 ;  /* 0x000000bac50e7220 */ /* 0x040fe40000410000 */
[C---:B------:R-:W-:Y:S02]  /*7c00*/  FMUL.FTZ R15, R197.reuse, R187 ;  /* 0x000000bbc50f7220 */ /* 0x040fe40000410000 */
[C---:B------:R-:W-:Y:S02]  /*7c10*/  FMUL.FTZ R74, R197.reuse, R74 ;  /* 0x0000004ac54a7220 */ /* 0x040fe40000410000 */
[C---:B------:R-:W-:Y:S01]  /*7c20*/  FMUL.FTZ R75, R197.reuse, R75 ;  /* 0x0000004bc54b7220 */ /* 0x040fe20000410000 */
[----:B------:R-:W1:Y:S01]  /*7c30*/  MUFU.EX2 R201, R201 ;  /* 0x000000c900c97308 */ /* 0x000e620000000800 */
[C---:B------:R-:W-:Y:S02]  /*7c40*/  FMUL.FTZ R78, R197.reuse, R78 ;  /* 0x0000004ec54e7220 */ /* 0x040fe40000410000 */
[C---:B------:R-:W-:Y:S01]  /*7c50*/  FMUL.FTZ R79, R197.reuse, R79 ;  /* 0x0000004fc54f7220 */ /* 0x040fe20000410000 */
[----:B----4-:R-:W-:Y:S01]  /*7c60*/  F2FP.BF16.PACK_AB R189, R228, R230 ;  /* 0x000000e6e4bd723e */ /* 0x010fe200000010ff */
        /* <DEDUP_REMOVED lines=14> */
[----:B------:R-:W-:Y:S02]  /*7d50*/  FMUL.FTZ R125, R198, R125 ;  /* 0x0000007dc67d7220 */ /* 0x000fe40000410000 */
[C---:B------:R-:W-:Y:S02]  /*7d60*/  FMUL.FTZ R126, R197.reuse, R126 ;  /* 0x0000007ec57e7220 */ /* 0x040fe40000410000 */
[C---:B------:R-:W-:Y:S04]  /*7d70*/  HMMA.16816.F32.BF16 R8, R188.reuse, R204, R8 ;  /* 0x000000ccbc08723c */ /* 0x040fe80000041808 */
[----:B------:R-:W-:Y:S02]  /*7d80*/  FMUL.FTZ R127, R197, R127 ;  /* 0x0000007fc57f7220 */ /* 0x000fe40000410000 */
[C---:B------:R-:W-:Y:S02]  /*7d90*/  FMUL.FTZ R128, R199.reuse, R128 ;  /* 0x00000080c7807220 */ /* 0x040fe40000410000 */
[-C--:B------:R-:W-:Y:S04]  /*7da0*/  HMMA.16816.F32.BF16 R12, R188, R206.reuse, R12 ;  /* 0x000000cebc0c723c */ /* 0x080fe8000004180c */
[C---:B------:R-:W-:Y:S02]  /*7db0*/  FMUL.FTZ R129, R199.reuse, R129 ;  /* 0x00000081c7817220 */ /* 0x040fe40000410000 */
[C---:B------:R-:W-:Y:S02]  /*7dc0*/  FMUL.FTZ R130, R200.reuse, R130 ;  /* 0x00000082c8827220 */ /* 0x040fe40000410000 */
[C---:B------:R-:W-:Y:S04]  /*7dd0*/  HMMA.16816.F32.BF16 R16, R192.reuse, R206, R16 ;  /* 0x000000cec010723c */ /* 0x040fe80000041810 */
[C---:B------:R-:W-:Y:S02]  /*7de0*/  FMUL.FTZ R131, R200.reuse, R131 ;  /* 0x00000083c8837220 */ /* 0x040fe40000410000 */
[C---:B------:R-:W-:Y:S02]  /*7df0*/  FMUL.FTZ R132, R199.reuse, R132 ;  /* 0x00000084c7847220 */ /* 0x040fe40000410000 */
[-C--:B--2---:R-:W-:Y:S04]  /*7e00*/  HMMA.16816.F32.BF16 R68, R192, R180.reuse, R68 ;  /* 0x000000b4c044723c */ /* 0x084fe80000041844 */
        /* <DEDUP_REMOVED lines=8> */
[C---:B------:R-:W-:Y:S01]  /*7e90*/  HMMA.16816.F32.BF16 R80, R192.reuse, R182, R80 ;  /* 0x000000b6c050723c */ /* 0x040fe20000041850 */
[----:B------:R-:W1:Y:S03]  /*7ea0*/  LDSM.16.MT88.4 R180, [R239+0x100] ;  /* 0x00010000efb4783b */ /* 0x000e660000004200 */
[C---:B------:R-:W-:Y:S02]  /*7eb0*/  FMUL.FTZ R139, R197.reuse, R139 ;  /* 0x0000008bc58b7220 */ /* 0x040fe40000410000 */
[C---:B------:R-:W-:Y:S02]  /*7ec0*/  FMUL.FTZ R140, R198.reuse, R140 ;  /* 0x0000008cc68c7220 */ /* 0x040fe40000410000 */
[----:B------:R-:W-:Y:S04]  /*7ed0*/  FMUL.FTZ R141, R198, R141 ;  /* 0x0000008dc68d7220 */ /* 0x000fe80000410000 */
[C---:B------:R-:W-:Y:S02]  /*7ee0*/  FMUL.FTZ R142, R197.reuse, R142 ;  /* 0x0000008ec58e7220 */ /* 0x040fe40000410000 */
[----:B------:R-:W-:Y:S02]  /*7ef0*/  FMUL.FTZ R143, R197, R143 ;  /* 0x0000008fc58f7220 */ /* 0x000fe40000410000 */
[C---:B------:R-:W-:Y:S02]  /*7f00*/  FMUL.FTZ R144, R199.reuse, R144 ;  /* 0x00000090c7907220 */ /* 0x040fe40000410000 */
[C---:B------:R-:W-:Y:S02]  /*7f10*/  FMUL.FTZ R145, R199.reuse, R145 ;  /* 0x00000091c7917220 */ /* 0x040fe40000410000 */
[C---:B------:R-:W-:Y:S02]  /*7f20*/  FMUL.FTZ R146, R200.reuse, R146 ;  /* 0x00000092c8927220 */ /* 0x040fe40000410000 */
[----:B------:R-:W-:Y:S02]  /*7f30*/  FMUL.FTZ R147, R200, R147 ;  /* 0x00000093c8937220 */ /* 0x000fe40000410000 */
[--C-:B------:R-:W-:Y:S02]  /*7f40*/  FFMA.FTZ R204, R20, c[0x0][0x2d0], -R216.reuse ;  /* 0x0000b40014cc7a23 */ /* 0x100fe400000108d8 */
[----:B------:R-:W-:Y:S02]  /*7f50*/  FMUL.FTZ R20, R199, R176 ;  /* 0x000000b0c7147220 */ /* 0x000fe40000410000 */
[----:B------:R-:W-:Y:S02]  /*7f60*/  FFMA.FTZ R205, R21, c[0x0][0x2d0], -R216 ;  /* 0x0000b40015cd7a23 */ /* 0x000fe400000108d8 */
[----:B------:R-:W-:Y:S01]  /*7f70*/  FMUL.FTZ R21, R199, R177 ;  /* 0x000000b1c7157220 */ /* 0x000fe20000410000 */
[----:B------:R-:W-:Y:S01]  /*7f80*/  MUFU.EX2 R204, R204 ;  /* 0x000000cc00cc7308 */ /* 0x000fe20000000800 */
[--C-:B------:R-:W-:Y:S02]  /*7f90*/  FFMA.FTZ R206, R22, c[0x0][0x2d0], -R218.reuse ;  /* 0x0000b40016ce7a23 */ /* 0x100fe400000108da */
[C---:B------:R-:W-:Y:S02]  /*7fa0*/  FMUL.FTZ R22, R200.reuse, R178 ;  /* 0x000000b2c8167220 */ /* 0x040fe40000410000 */
[----:B------:R-:W-:Y:S02]  /*7fb0*/  FFMA.FTZ R207, R23, c[0x0][0x2d0], -R218 ;  /* 0x0000b40017cf7a23 */ /* 0x000fe400000108da */
[----:B------:R-:W-:Y:S02]  /*7fc0*/  FMUL.FTZ R23, R200, R179 ;  /* 0x000000b3c8177220 */ /* 0x000fe40000410000 */
[----:B------:R-:W-:Y:S01]  /*7fd0*/  LDSM.16.MT88.4 R176, [R238+0x2100] ;  /* 0x00210000eeb0783b */ /* 0x000fe20000004200 */
[-C--:B-1----:R-:W-:Y:S01]  /*7fe0*/  HMMA.16816.F32.BF16 R84, R192, R180.reuse, R84 ;  /* 0x000000b4c054723c */ /* 0x082fe20000041854 */
[----:B------:R-:W-:Y:S02]  /*7ff0*/  MUFU.EX2 R205, R205 ;  /* 0x000000cd00cd7308 */ /* 0x000fe40000000800 */
[C---:B------:R-:W-:Y:S02]  /*8000*/  FMUL.FTZ R148, R198.reuse, R148 ;  /* 0x00000094c6947220 */ /* 0x040fe40000410000 */
[C---:B------:R-:W-:Y:S02]  /*8010*/  FMUL.FTZ R149, R198.reuse, R149 ;  /* 0x00000095c6957220 */ /* 0x040fe40000410000 */
[C---:B------:R-:W-:Y:S01]  /*8020*/  FMUL.FTZ R152, R198.reuse, R152 ;  /* 0x00000098c6987220 */ /* 0x040fe20000410000 */
[C---:B------:R-:W-:Y:S03]  /*8030*/  HMMA.16816.F32.BF16 R88, R188.reuse, R180, R88 ;  /* 0x000000b4bc58723c */ /* 0x040fe60000041858 */
[----:B------:R-:W-:Y:S01]  /*8040*/  MUFU.EX2 R206, R206 ;  /* 0x000000ce00ce7308 */ /* 0x000fe20000000800 */
[----:B------:R-:W-:Y:S02]  /*8050*/  FMUL.FTZ R153, R198, R153 ;  /* 0x00000099c6997220 */ /* 0x000fe40000410000 */
[C---:B------:R-:W-:Y:S02]  /*8060*/  FMUL.FTZ R156, R199.reuse, R156 ;  /* 0x0000009cc79c7220 */ /* 0x040fe40000410000 */
[-C--:B------:R-:W-:Y:S04]  /*8070*/  HMMA.16816.F32.BF16 R92, R188, R182.reuse, R92 ;  /* 0x000000b6bc5c723c */ /* 0x080fe8000004185c */
[C---:B------:R-:W-:Y:S01]  /*8080*/  FMUL.FTZ R157, R199.reuse, R157 ;  /* 0x0000009dc79d7220 */ /* 0x040fe20000410000 */
[----:B------:R-:W-:Y:S01]  /*8090*/  MUFU.EX2 R207, R207 ;  /* 0x000000cf00cf7308 */ /* 0x000fe20000000800 */
[C---:B------:R-:W-:Y:S02]  /*80a0*/  FMUL.FTZ R158, R200.reuse, R158 ;  /* 0x0000009ec89e7220 */ /* 0x040fe40000410000 */
[C---:B------:R-:W-:Y:S01]  /*80b0*/  HMMA.16816.F32.BF16 R96, R192.reuse, R182, R96 ;  /* 0x000000b6c060723c */ /* 0x040fe20000041860 */
[----:B------:R-:W1:Y:S03]  /*80c0*/  LDSM.16.MT88.4 R180, [R238+0x100] ;  /* 0x00010000eeb4783b */ /* 0x000e660000004200 */
[----:B------:R-:W-:Y:S02]  /*80d0*/  FMUL.FTZ R159, R200, R159 ;  /* 0x0000009fc89f7220 */ /* 0x000fe40000410000 */
[C---:B------:R-:W-:Y:S02]  /*80e0*/  FMUL.FTZ R24, R199.reuse, R172 ;  /* 0x000000acc7187220 */ /* 0x040fe40000410000 */
[----:B------:R-:W-:Y:S04]  /*80f0*/  FMUL.FTZ R25, R199, R173 ;  /* 0x000000adc7197220 */ /* 0x000fe80000410000 */
[C---:B------:R-:W-:Y:S02]  /*8100*/  FMUL.FTZ R150, R197.reuse, R150 ;  /* 0x00000096c5967220 */ /* 0x040fe40000410000 */
[C---:B------:R-:W-:Y:S02]  /*8110*/  FMUL.FTZ R151, R197.reuse, R151 ;  /* 0x00000097c5977220 */ /* 0x040fe40000410000 */
[C---:B------:R-:W-:Y:S02]  /*8120*/  FMUL.FTZ R154, R197.reuse, R154 ;  /* 0x0000009ac59a7220 */ /* 0x040fe40000410000 */
[----:B------:R-:W-:Y:S02]  /*8130*/  FMUL.FTZ R155, R197, R155 ;  /* 0x0000009bc59b7220 */ /* 0x000fe40000410000 */
[--C-:B------:R-:W-:Y:S02]  /*8140*/  FFMA.FTZ R220, R26, c[0x0][0x2d0], -R231.reuse ;  /* 0x0000b4001adc7a23 */ /* 0x100fe400000108e7 */
[C---:B------:R-:W-:Y:S02]  /*8150*/  FMUL.FTZ R26, R200.reuse, R174 ;  /* 0x000000aec81a7220 */ /* 0x040fe40000410000 */
[----:B------:R-:W-:Y:S02]  /*8160*/  FFMA.FTZ R222, R27, c[0x0][0x2d0], -R231 ;  /* 0x0000b4001bde7a23 */ /* 0x000fe400000108e7 */
[----:B------:R-:W-:Y:S01]  /*8170*/  FMUL.FTZ R27, R200, R175 ;  /* 0x000000afc81b7220 */ /* 0x000fe20000410000 */
[----:B------:R-:W-:Y:S01]  /*8180*/  MUFU.EX2 R220, R220 ;  /* 0x000000dc00dc7308 */ /* 0x000fe20000000800 */
[--C-:B------:R-:W-:Y:S02]  /*8190*/  FFMA.FTZ R215, R32, c[0x0][0x2d0], -R216.reuse ;  /* 0x0000b40020d77a23 */ /* 0x100fe400000108d8 */
[----:B------:R-:W-:Y:S02]  /*81a0*/  FFMA.FTZ R216, R33, c[0x0][0x2d0], -R216 ;  /* 0x0000b40021d87a23 */ /* 0x000fe400000108d8 */
[----:B------:R-:W-:Y:S02]  /*81b0*/  FMUL.FTZ R33, R196, c[0x0][0x2d0] ;  /* 0x0000b400c4217a20 */ /* 0x000fe40000410000 */
[----:B------:R-:W-:Y:S02]  /*81c0*/  FFMA.FTZ R217, R34, c[0x0][0x2d0], -R218 ;  /* 0x0000b40022d97a23 */ /* 0x000fe400000108da */
[--C-:B------:R-:W-:Y:S01]  /*81d0*/  FFMA.FTZ R186, R48, c[0x0][0x2d0], -R33.reuse ;  /* 0x0000b40030ba7a23 */ /* 0x100fe20000010821 */
[----:B------:R-:W-:Y:S01]  /*81e0*/  MUFU.EX2 R215, R215 ;  /* 0x000000d700d77308 */ /* 0x000fe20000000800 */
[--C-:B------:R-:W-:Y:S02]  /*81f0*/  FFMA.FTZ R185, R49, c[0x0][0x2d0], -R33.reuse ;  /* 0x0000b40031b97a23 */ /* 0x100fe40000010821 */
[--C-:B------:R-:W-:Y:S01]  /*8200*/  FFMA.FTZ R184, R52, c[0x0][0x2d0], -R33.reuse ;  /* 0x0000b40034b87a23 */ /* 0x100fe20000010821 */
[-C--:B-1----:R-:W-:Y:S03]  /*8210*/  HMMA.16816.F32.BF16 R100, R192, R180.reuse, R100 ;  /* 0x000000b4c064723c */ /* 0x082fe60000041864 */
[--C-:B------:R-:W-:Y:S02]  /*8220*/  FFMA.FTZ R187, R37, c[0x0][0x2d0], -R33.reuse ;  /* 0x0000b40025bb7a23 */ /* 0x100fe40000010821 */
[----:B------:R-:W-:Y:S01]  /*8230*/  FMUL.FTZ R37, R2, c[0x0][0x2d0] ;  /* 0x0000b40002257a20 */ /* 0x000fe20000410000 */
[----:B------:R-:W-:Y:S01]  /*8240*/  MUFU.EX2 R186, R186 ;  /* 0x000000ba00ba7308 */ /* 0x000fe20000000800 */
[----:B------:R-:W-:Y:S01]  /*8250*/  FFMA.FTZ R32, R36, c[0x0][0x2d0], -R33 ;  /* 0x0000b40024207a23 */ /* 0x000fe20000010821 */
[C---:B------:R-:W-:Y:S04]  /*8260*/  HMMA.16816.F32.BF16 R104, R188.reuse, R180, R104 ;  /* 0x000000b4bc68723c */ /* 0x040fe80000041868 */
[----:B------:R-:W-:Y:S01]  /*8270*/  FMUL.FTZ R36, R3, c[0x0][0x2d0] ;  /* 0x0000b40003247a20 */ /* 0x000fe20000410000 */
[----:B------:R-:W-:Y:S01]  /*8280*/  MOV R173, R32 ;  /* 0x0000002000ad7202 */ /* 0x000fe20000000f00 */
[----:B------:R-:W-:Y:S02]  /*8290*/  FMUL.FTZ R32, R198, R168 ;  /* 0x000000a8c6207220 */ /* 0x000fe40000410000 */
[-C--:B------:R-:W-:Y:S01]  /*82a0*/  HMMA.16816.F32.BF16 R108, R188, R182.reuse, R108 ;  /* 0x000000b6bc6c723c */ /* 0x080fe2000004186c */
[----:B------:R-:W-:Y:S03]  /*82b0*/  MUFU.EX2 R216, R216 ;  /* 0x000000d800d87308 */ /* 0x000fe60000000800 */
[--C-:B------:R-:W-:Y:S02]  /*82c0*/  FFMA.FTZ R52, R50, c[0x0][0x2d0], -R36.reuse ;  /* 0x0000b40032347a23 */ /* 0x100fe40000010824 */
[--C-:B------:R-:W-:Y:S02]  /*82d0*/  FFMA.FTZ R175, R66, c[0x0][0x2d0], -R36.reuse ;  /* 0x0000b40042af7a23 */ /* 0x100fe40000010824 */
[C---:B------:R-:W-:Y:S01]  /*82e0*/  HMMA.16816.F32.BF16 R112, R192.reuse, R182, R112 ;  /* 0x000000b6c070723c */ /* 0x040fe20000041870 */
[----:B------:R-:W1:Y:S02]  /*82f0*/  LDSM.16.MT88.4 R180, [R246+0x2100] ;  /* 0x00210000f6b4783b */ /* 0x000e640000004200 */
[----:B------:R-:W-:Y:S01]  /*8300*/  MUFU.EX2 R173, R173 ;  /* 0x000000ad00ad7308 */ /* 0x000fe20000000800 */
[----:B------:R-:W-:Y:S02]  /*8310*/  FFMA.FTZ R174, R67, c[0x0][0x2d0], -R36 ;  /* 0x0000b40043ae7a23 */ /* 0x000fe40000010824 */
[--C-:B------:R-:W-:Y:S02]  /*8320*/  FFMA.FTZ R28, R28, c[0x0][0x2d0], -R37.reuse ;  /* 0x0000b4001c1c7a23 */ /* 0x100fe40000010825 */
[----:B------:R-:W-:Y:S04]  /*8330*/  FFMA.FTZ R218, R35, c[0x0][0x2d0], -R218 ;  /* 0x0000b40023da7a23 */ /* 0x000fe800000108da */
[----:B------:R-:W-:Y:S01]  /*8340*/  FMUL.FTZ R35, R197, R171 ;  /* 0x000000abc5237220 */ /* 0x000fe20000410000 */
[----:B------:R2:W-:Y:S01]  /*8350*/  MUFU.EX2 R172, R28 ;  /* 0x0000001c00ac7308 */ /* 0x0005e20000000800 */
[--C-:B------:R-:W-:Y:S02]  /*8360*/  FFMA.FTZ R171, R51, c[0x0][0x2d0], -R36.reuse ;  /* 0x0000b40033ab7a23 */ /* 0x100fe40000010824 */
[----:B------:R-:W-:Y:S01]  /*8370*/  LDSM.16.MT88.4 R48, [R246+0x900] ;  /* 0x00090000f630783b */ /* 0x000fe20000004200 */
[----:B------:R-:W-:Y:S02]  /*8380*/  FMUL.FTZ R34, R197, R170 ;  /* 0x000000aac5227220 */ /* 0x000fe40000410000 */
[----:B------:R-:W-:Y:S02]  /*8390*/  FFMA.FTZ R168, R29, c[0x0][0x2d0], -R37 ;  /* 0x0000b4001da87a23 */ /* 0x000fe40000010825 */
[----:B------:R-:W-:Y:S02]  /*83a0*/  FMUL.FTZ R37, R198, R165 ;  /* 0x000000a5c6257220 */ /* 0x000fe40000410000 */
[----:B------:R-:W-:Y:S01]  /*83b0*/  FMUL.FTZ R29, R199, R161 ;  /* 0x000000a1c71d7220 */ /* 0x000fe20000410000 */
[----:B------:R-:W-:Y:S01]  /*83c0*/  MUFU.EX2 R217, R217 ;  /* 0x000000d900d97308 */ /* 0x000fe20000000800 */
[--C-:B------:R-:W-:Y:S02]  /*83d0*/  FFMA.FTZ R170, R31, c[0x0][0x2d0], -R231.reuse ;  /* 0x0000b4001faa7a23 */ /* 0x100fe400000108e7 */
[----:B------:R-:W-:Y:S07]  /*83e0*/  FMUL.FTZ R31, R200, R163 ;  /* 0x000000a3c81f7220 */ /* 0x000fee0000410000 */
[----:B------:R-:W3:Y:S01]  /*83f0*/  MUFU.EX2 R218, R218 ;  /* 0x000000da00da7308 */ /* 0x000ee20000000800 */
[----:B--2---:R-:W-:Y:S02]  /*8400*/  FMUL.FTZ R28, R199, R160 ;  /* 0x000000a0c71c7220 */ /* 0x004fe40000410000 */
[----:B------:R-:W-:Y:S01]  /*8410*/  FFMA.FTZ R160, R63, c[0x0][0x2d0], -R231 ;  /* 0x0000b4003fa07a23 */ /* 0x000fe200000108e7 */
[-C--:B-1----:R-:W-:Y:S06]  /*8420*/  HMMA.16816.F32.BF16 R116, R192, R180.reuse, R116 ;  /* 0x000000b4c074723c */ /* 0x082fec0000041874 */
[----:B------:R-:W1:Y:S02]  /*8430*/  MUFU.EX2 R222, R222 ;  /* 0x000000de00de7308 */ /* 0x000e640000000800 */
[C---:B------:R-:W-:Y:S08]  /*8440*/  HMMA.16816.F32.BF16 R120, R188.reuse, R180, R120 ;  /* 0x000000b4bc78723c */ /* 0x040ff00000041878 */
[----:B------:R-:W2:Y:S01]  /*8450*/  MUFU.EX2 R168, R168 ;  /* 0x000000a800a87308 */ /* 0x000ea20000000800 */
[-C--:B------:R-:W-:Y:S09]  /*8460*/  HMMA.16816.F32.BF16 R124, R188, R182.reuse, R124 ;  /* 0x000000b6bc7c723c */ /* 0x080ff2000004187c */
[----:B------:R-:W-:Y:S01]  /*8470*/  MUFU.EX2 R170, R170 ;  /* 0x000000aa00aa7308 */ /* 0x000fe20000000800 */
[C---:B------:R-:W-:Y:S01]  /*8480*/  HMMA.16816.F32.BF16 R128, R192.reuse, R182, R128 ;  /* 0x000000b6c080723c */ /* 0x040fe20000041880 */
[----:B------:R-:W4:Y:S07]  /*8490*/  LDSM.16.MT88.4 R180, [R240+0x2100] ;  /* 0x00210000f0b4783b */ /* 0x000f2e0000004200 */
[-C--:B----4-:R-:W-:Y:S08]  /*84a0*/  HMMA.16816.F32.BF16 R132, R192, R180.reuse, R132 ;  /* 0x000000b4c084723c */ /* 0x090ff00000041884 */
[C---:B------:R-:W-:Y:S08]  /*84b0*/  HMMA.16816.F32.BF16 R136, R188.reuse, R180, R136 ;  /* 0x000000b4bc88723c */ /* 0x040ff00000041888 */
[-C--:B------:R-:W-:Y:S08]  /*84c0*/  HMMA.16816.F32.BF16 R140, R188, R182.reuse, R140 ;  /* 0x000000b6bc8c723c */ /* 0x080ff0000004188c */
[C---:B------:R-:W-:Y:S01]  /*84d0*/  HMMA.16816.F32.BF16 R144, R192.reuse, R182, R144 ;  /* 0x000000b6c090723c */ /* 0x040fe20000041890 */
[----:B------:R-:W4:Y:S07]  /*84e0*/  LDSM.16.MT88.4 R180, [R239+0x2100] ;  /* 0x00210000efb4783b */ /* 0x000f2e0000004200 */
[-C--:B----4-:R-:W-:Y:S08]  /*84f0*/  HMMA.16816.F32.BF16 R20, R192, R180.reuse, R20 ;  /* 0x000000b4c014723c */ /* 0x090ff00000041814 */
[C---:B------:R-:W-:Y:S07]  /*8500*/  HMMA.16816.F32.BF16 R148, R188.reuse, R180, R148 ;  /* 0x000000b4bc94723c */ /* 0x040fee0000041894 */
[--C-:B------:R-:W-:Y:S01]  /*8510*/  FFMA.FTZ R181, R64, c[0x0][0x2d0], -R33.reuse ;  /* 0x0000b40040b57a23 */ /* 0x100fe20000010821 */
[-C--:B------:R-:W-:Y:S04]  /*8520*/  HMMA.16816.F32.BF16 R152, R188, R182.reuse, R152 ;  /* 0x000000b6bc98723c */ /* 0x080fe80000041898 */
[--C-:B------:R-:W-:Y:S02]  /*8530*/  FFMA.FTZ R180, R65, c[0x0][0x2d0], -R33.reuse ;  /* 0x0000b40041b47a23 */ /* 0x100fe40000010821 */
[--C-:B------:R-:W-:Y:S02]  /*8540*/  FFMA.FTZ R65, R38, c[0x0][0x2d0], -R36.reuse ;  /* 0x0000b40026417a23 */ /* 0x100fe40000010824 */
[C---:B------:R-:W-:Y:S04]  /*8550*/  HMMA.16816.F32.BF16 R156, R192.reuse, R182, R156 ;  /* 0x000000b6c09c723c */ /* 0x040fe8000004189c */
[--C-:B------:R-:W-:Y:S02]  /*8560*/  FFMA.FTZ R64, R54, c[0x0][0x2d0], -R36.reuse ;  /* 0x0000b40036407a23 */ /* 0x100fe40000010824 */
[--C-:B------:R-:W-:Y:S02]  /*8570*/  FFMA.FTZ R38, R39, c[0x0][0x2d0], -R36.reuse ;  /* 0x0000b40027267a23 */ /* 0x100fe40000010824 */
[-C--:B------:R-:W-:Y:S04]  /*8580*/  HMMA.16816.F32.BF16 R24, R192, R176.reuse, R24 ;  /* 0x000000b0c018723c */ /* 0x080fe80000041818 */
[----:B------:R-:W-:Y:S01]  /*8590*/  FFMA.FTZ R183, R53, c[0x0][0x2d0], -R33 ;  /* 0x0000b40035b77a23 */ /* 0x000fe20000010821 */
[----:B------:R-:W-:Y:S01]  /*85a0*/  MOV R165, R38 ;  /* 0x0000002600a57202 */ /* 0x000fe20000000f00 */
[C---:B------:R-:W-:Y:S02]  /*85b0*/  FMUL.FTZ R33, R198.reuse, R169 ;  /* 0x000000a9c6217220 */ /* 0x040fe40000410000 */
[----:B------:R-:W-:Y:S04]  /*85c0*/  FFMA.FTZ R182, R55, c[0x0][0x2d0], -R36 ;  /* 0x0000b40037b67a23 */ /* 0x000fe80000010824 */
[----:B------:R-:W-:Y:S01]  /*85d0*/  FMUL.FTZ R36, R198, R164 ;  /* 0x000000a4c6247220 */ /* 0x000fe20000410000 */
[C---:B------:R-:W-:Y:S04]  /*85e0*/  HMMA.16816.F32.BF16 R32, R188.reuse, R176, R32 ;  /* 0x000000b0bc20723c */ /* 0x040fe80000041820 */
[C---:B------:R-:W-:Y:S02]  /*85f0*/  FMUL.FTZ R38, R197.reuse, R166 ;  /* 0x000000a6c5267220 */ /* 0x040fe40000410000 */
[----:B------:R-:W-:Y:S01]  /*8600*/  FMUL.FTZ R39, R197, R167 ;  /* 0x000000a7c5277220 */ /* 0x000fe20000410000 */
[----:B------:R-:W-:Y:S01]  /*8610*/  MOV R167, R52 ;  /* 0x0000003400a77202 */ /* 0x000fe20000000f00 */
[--C-:B------:R-:W-:Y:S01]  /*8620*/  FFMA.FTZ R169, R30, c[0x0][0x2d0], -R231.reuse ;  /* 0x0000b4001ea97a23 */ /* 0x100fe200000108e7 */
[----:B------:R-:W4:Y:S03]  /*8630*/  LDSM.16.MT88.4 R52, [R240+0x900] ;  /* 0x00090000f034783b */ /* 0x000f260000004200 */
[----:B------:R-:W-:Y:S01]  /*8640*/  FMUL.FTZ R30, R200, R162 ;  /* 0x000000a2c81e7220 */ /* 0x000fe20000410000 */
[-C--:B------:R-:W-:Y:S01]  /*8650*/  HMMA.16816.F32.BF16 R36, R188, R178.reuse, R36 ;  /* 0x000000b2bc24723c */ /* 0x080fe20000041824 */
[----:B------:R-:W-:Y:S02]  /*8660*/  MUFU.EX2 R189, R187 ;  /* 0x000000bb00bd7308 */ /* 0x000fe40000000800 */
[----:B------:R-:W-:Y:S04]  /*8670*/  FFMA.FTZ R162, R62, c[0x0][0x2d0], -R231 ;  /* 0x0000b4003ea27a23 */ /* 0x000fe800000108e7 */
[----:B------:R-:W-:Y:S01]  /*8680*/  FMUL.FTZ R191, R2, c[0x0][0x2d0] ;  /* 0x0000b40002bf7a20 */ /* 0x000fe20000410000 */
[----:B------:R-:W-:Y:S01]  /*8690*/  HMMA.16816.F32.BF16 R28, R192, R178, R28 ;  /* 0x000000b2c01c723c */ /* 0x000fe2000004181c */
[----:B------:R-:W5:Y:S02]  /*86a0*/  LDL.LU R179, [R1+0x20] ;  /* 0x0000200001b37983 */ /* 0x000f640000300800 */
[----:B------:R-:W2:Y:S01]  /*86b0*/  MUFU.EX2 R169, R169 ;  /* 0x000000a900a97308 */ /* 0x000ea20000000800 */
[----:B------:R-:W-:Y:S01]  /*86c0*/  FFMA.FTZ R164, R57, c[0x0][0x2d0], -R191 ;  /* 0x0000b40039a47a23 */ /* 0x000fe200000108bf */
[----:B------:R-:W5:Y:S01]  /*86d0*/  LDL.LU R178, [R1+0x1c] ;  /* 0x00001c0001b27983 */ /* 0x000f620000300800 */
[----:B------:R-:W-:Y:S01]  /*86e0*/  FFMA.FTZ R57, R43, c[0x0][0x2d0], -R231 ;  /* 0x0000b4002b397a23 */ /* 0x000fe200000108e7 */
[----:B---3--:R-:W-:Y:S01]  /*86f0*/  F2FP.BF16.PACK_AB R43, R218, R217 ;  /* 0x000000d9da2b723e */ /* 0x008fe200000010ff */
[----:B------:R-:W-:Y:S01]  /*8700*/  FFMA.FTZ R161, R61, c[0x0][0x2d0], -R191 ;  /* 0x0000b4003da17a23 */ /* 0x000fe200000108bf */
[----:B------:R-:W-:Y:S03]  /*8710*/  MOV R190, R165 ;  /* 0x000000a500be7202 */ /* 0x000fe60000000f00 */
[----:B------:R-:W-:Y:S01]  /*8720*/  FFMA.FTZ R61, R42, c[0x0][0x2d0], -R231 ;  /* 0x0000b4002a3d7a23 */ /* 0x000fe200000108e7 */
[----:B------:R-:W-:Y:S01]  /*8730*/  F2FP.BF16.PACK_AB R42, R216, R215 ;  /* 0x000000d7d82a723e */ /* 0x000fe200000010ff */
[--C-:B------:R-:W-:Y:S01]  /*8740*/  FFMA.FTZ R177, R40, c[0x0][0x2d0], -R191.reuse ;  /* 0x0000b40028b17a23 */ /* 0x100fe200000108bf */
[----:B------:R-:W-:Y:S01]  /*8750*/  F2FP.BF16.PACK_AB R40, R205, R204 ;  /* 0x000000cccd28723e */ /* 0x000fe200000010ff */
[--C-:B------:R-:W-:Y:S01]  /*8760*/  FFMA.FTZ R176, R41, c[0x0][0x2d0], -R191.reuse ;  /* 0x0000b40029b07a23 */ /* 0x100fe200000108bf */
[----:B------:R-:W-:Y:S01]  /*8770*/  F2FP.BF16.PACK_AB R41, R207, R206 ;  /* 0x000000cecf29723e */ /* 0x000fe200000010ff */
[----:B------:R3:W-:Y:S01]  /*8780*/  MUFU.EX2 R192, R65 ;  /* 0x0000004100c07308 */ /* 0x0007e20000000800 */
[--C-:B------:R-:W-:Y:S01]  /*8790*/  FFMA.FTZ R67, R44, c[0x0][0x2d0], -R191.reuse ;  /* 0x0000b4002c437a23 */ /* 0x100fe200000108bf */
[----:B------:R-:W-:Y:S01]  /*87a0*/  F2FP.BF16.PACK_AB R44, R219, R221 ;  /* 0x000000dddb2c723e */ /* 0x000fe200000010ff */
[----:B------:R-:W-:Y:S01]  /*87b0*/  FFMA.FTZ R66, R45, c[0x0][0x2d0], -R191 ;  /* 0x0000b4002d427a23 */ /* 0x000fe200000108bf */
[----:B-1----:R-:W-:Y:S01]  /*87c0*/  F2FP.BF16.PACK_AB R45, R222, R220 ;  /* 0x000000dcde2d723e */ /* 0x002fe200000010ff */
[----:B------:R-:W-:Y:S01]  /*87d0*/  FFMA.FTZ R165, R59, c[0x0][0x2d0], -R231 ;  /* 0x0000b4003ba57a23 */ /* 0x000fe200000108e7 */
[-C--:B------:R-:W-:Y:S04]  /*87e0*/  HMMA.16816.F32.BF16 R4, R40, R48.reuse, R4 ;  /* 0x000000302804723c */ /* 0x080fe80000041804 */
[----:B------:R-:W-:Y:S01]  /*87f0*/  MUFU.EX2 R62, R67 ;  /* 0x00000043003e7308 */ /* 0x000fe20000000800 */
[----:B------:R-:W-:Y:S02]  /*8800*/  FFMA.FTZ R166, R56, c[0x0][0x2d0], -R191 ;  /* 0x0000b40038a67a23 */ /* 0x000fe400000108bf */
[----:B------:R-:W-:Y:S01]  /*8810*/  FFMA.FTZ R56, R46, c[0x0][0x2d0], -R231 ;  /* 0x0000b4002e387a23 */ /* 0x000fe200000108e7 */
[----:B--2---:R-:W-:Y:S01]  /*8820*/  F2FP.BF16.PACK_AB R46, R168, R172 ;  /* 0x000000aca82e723e */ /* 0x004fe200000010ff */
[----:B------:R-:W-:Y:S03]  /*8830*/  FFMA.FTZ R163, R60, c[0x0][0x2d0], -R191 ;  /* 0x0000b4003ca37a23 */ /* 0x000fe600000108bf */
[--C-:B------:R-:W-:Y:S01]  /*8840*/  FFMA.FTZ R60, R47, c[0x0][0x2d0], -R231.reuse ;  /* 0x0000b4002f3c7a23 */ /* 0x100fe200000108e7 */
[----:B------:R-:W-:Y:S01]  /*8850*/  F2FP.BF16.PACK_AB R47, R170, R169 ;  /* 0x000000a9aa2f723e */ /* 0x000fe200000010ff */
[----:B------:R-:W-:Y:S01]  /*8860*/  MUFU.EX2 R195, R66 ;  /* 0x0000004200c37308 */ /* 0x000fe20000000800 */
[----:B------:R-:W-:Y:S01]  /*8870*/  MOV R191, R167 ;  /* 0x000000a700bf7202 */ /* 0x000fe20000000f00 */
[----:B------:R-:W-:Y:S01]  /*8880*/  FFMA.FTZ R167, R58, c[0x0][0x2d0], -R231 ;  /* 0x0000b4003aa77a23 */ /* 0x000fe200000108e7 */
[----:B---3--:R-:W2:Y:S03]  /*8890*/  LDL.LU R65, [R1+0x18] ;  /* 0x0000180001417983 */ /* 0x008ea60000300800 */
[C---:B------:R-:W-:Y:S01]  /*88a0*/  HMMA.16816.F32.BF16 R8, R44.reuse, R48, R8 ;  /* 0x000000302c08723c */ /* 0x040fe20000041808 */
[----:B------:R-:W3:Y:S03]  /*88b0*/  LDL.LU R63, [R1+0x14] ;  /* 0x00001400013f7983 */ /* 0x000ee60000300800 */
[----:B------:R-:W-:Y:S04]  /*88c0*/  MUFU.EX2 R60, R60 ;  /* 0x0000003c003c7308 */ /* 0x000fe80000000800 */
[-C--:B------:R-:W-:Y:S06]  /*88d0*/  HMMA.16816.F32.BF16 R12, R44, R50.reuse, R12 ;  /* 0x000000322c0c723c */ /* 0x080fec000004180c */
[----:B------:R-:W-:Y:S02]  /*88e0*/  MUFU.EX2 R187, R191 ;  /* 0x000000bf00bb7308 */ /* 0x000fe40000000800 */
[C---:B------:R-:W-:Y:S01]  /*88f0*/  HMMA.16816.F32.BF16 R16, R40.reuse, R50, R16 ;  /* 0x000000322810723c */ /* 0x040fe20000041810 */
[----:B------:R-:W1:Y:S07]  /*8900*/  LDSM.16.MT88.4 R48, [R239+0x900] ;  /* 0x00090000ef30783b */ /* 0x000e6e0000004200 */
[-C--:B----4-:R-:W-:Y:S01]  /*8910*/  HMMA.16816.F32.BF16 R68, R40, R52.reuse, R68 ;  /* 0x000000342844723c */ /* 0x090fe20000041844 */
[----:B------:R-:W-:Y:S07]  /*8920*/  MUFU.EX2 R191, R56 ;  /* 0x0000003800bf7308 */ /* 0x000fee0000000800 */
[C---:B------:R-:W-:Y:S03]  /*8930*/  HMMA.16816.F32.BF16 R72, R44.reuse, R52, R72 ;  /* 0x000000342c48723c */ /* 0x040fe60000041848 */
[----:B------:R-:W-:Y:S05]  /*8940*/  MUFU.EX2 R231, R171 ;  /* 0x000000ab00e77308 */ /* 0x000fea0000000800 */
[-C--:B------:R-:W-:Y:S05]  /*8950*/  HMMA.16816.F32.BF16 R76, R44, R54.reuse, R76 ;  /* 0x000000362c4c723c */ /* 0x080fea000004184c */
[----:B------:R4:W-:Y:S03]  /*8960*/  MUFU.EX2 R171, R57 ;  /* 0x0000003900ab7308 */ /* 0x0009e60000000800 */
[C---:B------:R-:W-:Y:S01]  /*8970*/  HMMA.16816.F32.BF16 R80, R40.reuse, R54, R80 ;  /* 0x000000362850723c */ /* 0x040fe20000041850 */
[----:B------:R-:W4:Y:S06]  /*8980*/  LDSM.16.MT88.4 R52, [R238+0x900] ;  /* 0x00090000ee34783b */ /* 0x000f2c0000004200 */
[----:B------:R-:W-:Y:S01]  /*8990*/  MUFU.EX2 R188, R190 ;  /* 0x000000be00bc7308 */ /* 0x000fe20000000800 */
[-C--:B-1----:R-:W-:Y:S08]  /*89a0*/  HMMA.16816.F32.BF16 R84, R40, R48.reuse, R84 ;  /* 0x000000302854723c */ /* 0x082ff00000041854 */
[C---:B------:R-:W-:Y:S01]  /*89b0*/  HMMA.16816.F32.BF16 R88, R44.reuse, R48, R88 ;  /* 0x000000302c58723c */ /* 0x040fe20000041858 */
[----:B------:R-:W-:Y:S01]  /*89c0*/  MUFU.EX2 R190, R61 ;  /* 0x0000003d00be7308 */ /* 0x000fe20000000800 */
[----:B----4-:R-:W-:Y:S06]  /*89d0*/  LDSM.16.MT88.4 R56, [R240+0x1100] ;  /* 0x00110000f038783b */ /* 0x010fec0000004200 */
[-C--:B------:R-:W-:Y:S03]  /*89e0*/  HMMA.16816.F32.BF16 R92, R44, R50.reuse, R92 ;  /* 0x000000322c5c723c */ /* 0x080fe6000004185c */
[----:B------:R-:W-:Y:S05]  /*89f0*/  MUFU.EX2 R194, R185 ;  /* 0x000000b900c27308 */ /* 0x000fea0000000800 */
[C---:B------:R-:W-:Y:S01]  /*8a00*/  HMMA.16816.F32.BF16 R96, R40.reuse, R50, R96 ;  /* 0x000000322860723c */ /* 0x040fe20000041860 */
[----:B------:R-:W1:Y:S04]  /*8a10*/  LDSM.16.MT88.4 R48, [R246+0x2900] ;  /* 0x00290000f630783b */ /* 0x000e680000004200 */
[----:B------:R-:W-:Y:S03]  /*8a20*/  MUFU.EX2 R193, R177 ;  /* 0x000000b100c17308 */ /* 0x000fe60000000800 */
[-C--:B------:R-:W-:Y:S07]  /*8a30*/  HMMA.16816.F32.BF16 R100, R40, R52.reuse, R100 ;  /* 0x000000342864723c */ /* 0x080fee0000041864 */
[----:B------:R-:W4:Y:S01]  /*8a40*/  MUFU.EX2 R185, R176 ;  /* 0x000000b000b97308 */ /* 0x000f220000000800 */
[C---:B------:R-:W-:Y:S08]  /*8a50*/  HMMA.16816.F32.BF16 R104, R44.reuse, R52, R104 ;  /* 0x000000342c68723c */ /* 0x040ff00000041868 */
[-C--:B------:R-:W-:Y:S01]  /*8a60*/  HMMA.16816.F32.BF16 R108, R44, R54.reuse, R108 ;  /* 0x000000362c6c723c */ /* 0x080fe2000004186c */
[----:B------:R-:W-:Y:S07]  /*8a70*/  MUFU.EX2 R163, R163 ;  /* 0x000000a300a37308 */ /* 0x000fee0000000800 */
[C---:B------:R-:W-:Y:S01]  /*8a80*/  HMMA.16816.F32.BF16 R112, R40.reuse, R54, R112 ;  /* 0x000000362870723c */ /* 0x040fe20000041870 */
[----:B------:R-:W4:Y:S07]  /*8a90*/  LDSM.16.MT88.4 R52, [R240+0x2900] ;  /* 0x00290000f034783b */ /* 0x000f2e0000004200 */
[-C--:B-1----:R-:W-:Y:S08]  /*8aa0*/  HMMA.16816.F32.BF16 R116, R40, R48.reuse, R116 ;  /* 0x000000302874723c */ /* 0x082ff00000041874 */
[C---:B------:R-:W-:Y:S08]  /*8ab0*/  HMMA.16816.F32.BF16 R120, R44.reuse, R48, R120 ;  /* 0x000000302c78723c */ /* 0x040ff00000041878 */
[-C--:B------:R-:W-:Y:S08]  /*8ac0*/  HMMA.16816.F32.BF16 R124, R44, R50.reuse, R124 ;  /* 0x000000322c7c723c */ /* 0x080ff0000004187c */
[C---:B------:R-:W-:Y:S01]  /*8ad0*/  HMMA.16816.F32.BF16 R128, R40.reuse, R50, R128 ;  /* 0x000000322880723c */ /* 0x040fe20000041880 */
[----:B------:R-:W1:Y:S07]  /*8ae0*/  LDSM.16.MT88.4 R48, [R239+0x2900] ;  /* 0x00290000ef30783b */ /* 0x000e6e0000004200 */
[-C--:B----4-:R-:W-:Y:S08]  /*8af0*/  HMMA.16816.F32.BF16 R132, R40, R52.reuse, R132 ;  /* 0x000000342884723c */ /* 0x090ff00000041884 */
[C---:B------:R-:W-:Y:S08]  /*8b00*/  HMMA.16816.F32.BF16 R136, R44.reuse, R52, R136 ;  /* 0x000000342c88723c */ /* 0x040ff00000041888 */
[-C--:B------:R-:W-:Y:S08]  /*8b10*/  HMMA.16816.F32.BF16 R140, R44, R54.reuse, R140 ;  /* 0x000000362c8c723c */ /* 0x080ff0000004188c */
        /* <DEDUP_REMOVED lines=9> */
[-C--:B------:R-:W-:Y:S07]  /*8bb0*/  HMMA.16816.F32.BF16 R36, R44, R54.reuse, R36 ;  /* 0x000000362c24723c */ /* 0x080fee0000041824 */
[----:B------:R-:W-:Y:S01]  /*8bc0*/  F2FP.BF16.PACK_AB R44, R185, R193 ;  /* 0x000000c1b92c723e */ /* 0x000fe200000010ff */
[----:B------:R-:W-:Y:S01]  /*8bd0*/  HMMA.16816.F32.BF16 R28, R40, R54, R28 ;  /* 0x00000036281c723c */ /* 0x000fe2000004181c */
[----:B------:R-:W4:Y:S03]  /*8be0*/  LDSM.16.MT88.4 R52, [R239+0x1100] ;  /* 0x00110000ef34783b */ /* 0x000f260000004200 */
[----:B------:R-:W-:Y:S02]  /*8bf0*/  F2FP.BF16.PACK_AB R45, R171, R190 ;  /* 0x000000beab2d723e */ /* 0x000fe400000010ff */
[----:B------:R-:W-:Y:S02]  /*8c00*/  F2FP.BF16.PACK_AB R46, R195, R62 ;  /* 0x0000003ec32e723e */ /* 0x000fe400000010ff */
[----:B------:R-:W-:Y:S04]  /*8c10*/  F2FP.BF16.PACK_AB R40, R189, R173 ;  /* 0x000000adbd28723e */ /* 0x000fe800000010ff */
[----:B------:R-:W-:Y:S02]  /*8c20*/  F2FP.BF16.PACK_AB R41, R188, R192 ;  /* 0x000000c0bc29723e */ /* 0x000fe400000010ff */
[----:B------:R-:W-:Y:S01]  /*8c30*/  F2FP.BF16.PACK_AB R42, R194, R186 ;  /* 0x000000bac22a723e */ /* 0x000fe200000010ff */
[----:B-----5:R-:W-:Y:S01]  /*8c40*/  FFMA.FTZ R224, R199, R179, R224 ;  /* 0x000000b3c7e07223 */ /* 0x020fe200000100e0 */
[----:B------:R-:W-:Y:S01]  /*8c50*/  F2FP.BF16.PACK_AB R43, R231, R187 ;  /* 0x000000bbe72b723e */ /* 0x000fe200000010ff */
[----:B------:R5:W-:Y:S01]  /*8c60*/  MUFU.EX2 R199, R64 ;  /* 0x0000004000c77308 */ /* 0x000be20000000800 */
[----:B------:R-:W-:Y:S02]  /*8c70*/  FFMA.FTZ R227, R200, R178, R227 ;  /* 0x000000b2c8e37223 */ /* 0x000fe400000100e3 */
[----:B------:R-:W-:Y:S02]  /*8c80*/  FADD.FTZ R176, R225, R224 ;  /* 0x000000e0e1b07221 */ /* 0x000fe40000010000 */
[----:B------:R-:W-:Y:S01]  /*8c90*/  FADD.FTZ R177, R223, R227 ;  /* 0x000000e3dfb17221 */ /* 0x000fe20000010000 */
[-C--:B-1----:R-:W-:Y:S03]  /*8ca0*/  HMMA.16816.F32.BF16 R4, R40, R48.reuse, R4 ;  /* 0x000000302804723c */ /* 0x082fe60000041804 */
[----:B------:R-:W-:Y:S01]  /*8cb0*/  MOV R227, R60 ;  /* 0x0000003c00e37202 */ /* 0x000fe20000000f00 */
[----:B------:R-:W-:Y:S01]  /*8cc0*/  MUFU.EX2 R200, R182 ;  /* 0x000000b600c87308 */ /* 0x000fe20000000800 */
[----:B------:R-:W-:Y:S01]  /*8cd0*/  FADD.FTZ R177, R209, R177 ;  /* 0x000000b1d1b17221 */ /* 0x000fe20000010000 */
[----:B------:R-:W-:Y:S01]  /*8ce0*/  MOV R209, R195 ;  /* 0x000000c300d17202 */ /* 0x000fe20000000f00 */
[----:B------:R-:W-:Y:S01]  /*8cf0*/  FADD.FTZ R176, R210, R176 ;  /* 0x000000b0d2b07221 */ /* 0x000fe20000010000 */
[----:B------:R-:W-:Y:S01]  /*8d00*/  F2FP.BF16.PACK_AB R47, R227, R191 ;  /* 0x000000bfe32f723e */ /* 0x000fe200000010ff */
[----:B------:R-:W-:Y:S03]  /*8d10*/  FADD.FTZ R211, R211, R177 ;  /* 0x000000b1d3d37221 */ /* 0x000fe60000010000 */
[----:B------:R-:W-:Y:S01]  /*8d20*/  MOV R177, R189 ;  /* 0x000000bd00b17202 */ /* 0x000fe20000000f00 */
[----:B------:R-:W-:Y:S01]  /*8d30*/  FADD.FTZ R208, R208, R176 ;  /* 0x000000b0d0d07221 */ /* 0x000fe20000010000 */
[----:B------:R-:W-:Y:S01]  /*8d40*/  MUFU.EX2 R223, R181 ;  /* 0x000000b500df7308 */ /* 0x000fe20000000800 */
[C---:B------:R-:W-:Y:S04]  /*8d50*/  HMMA.16816.F32.BF16 R8, R44.reuse, R48, R8 ;  /* 0x000000302c08723c */ /* 0x040fe80000041808 */
[----:B------:R-:W-:Y:S01]  /*8d60*/  MOV R176, R190 ;  /* 0x000000be00b07202 */ /* 0x000fe20000000f00 */
[----:B------:R-:W-:Y:S02]  /*8d70*/  FADD.FTZ R208, R204, R208 ;  /* 0x000000d0ccd07221 */ /* 0x000fe40000010000 */
[----:B------:R-:W-:Y:S01]  /*8d80*/  FADD.FTZ R211, R206, R211 ;  /* 0x000000d3ced37221 */ /* 0x000fe20000010000 */
[-C--:B------:R-:W-:Y:S01]  /*8d90*/  HMMA.16816.F32.BF16 R12, R44, R50.reuse, R12 ;  /* 0x000000322c0c723c */ /* 0x080fe2000004180c */
[----:B------:R-:W-:Y:S03]  /*8da0*/  MUFU.EX2 R224, R180 ;  /* 0x000000b400e07308 */ /* 0x000fe60000000800 */
[----:B------:R-:W-:Y:S02]  /*8db0*/  FADD.FTZ R208, R205, R208 ;  /* 0x000000d0cdd07221 */ /* 0x000fe40000010000 */
[----:B------:R-:W-:Y:S02]  /*8dc0*/  FADD.FTZ R211, R207, R211 ;  /* 0x000000d3cfd37221 */ /* 0x000fe40000010000 */
[C---:B------:R-:W-:Y:S01]  /*8dd0*/  HMMA.16816.F32.BF16 R16, R40.reuse, R50, R16 ;  /* 0x000000322810723c */ /* 0x040fe20000041810 */
[----:B------:R-:W1:Y:S02]  /*8de0*/  LDSM.16.MT88.4 R48, [R238+0x1100] ;  /* 0x00110000ee30783b */ /* 0x000e640000004200 */
[----:B------:R4:W-:Y:S01]  /*8df0*/  MUFU.EX2 R225, R175 ;  /* 0x000000af00e17308 */ /* 0x0009e20000000800 */
[----:B--2---:R-:W-:Y:S02]  /*8e00*/  FFMA.FTZ R229, R198, R65, R229 ;  /* 0x00000041c6e57223 */ /* 0x004fe400000100e5 */
[----:B---3--:R-:W-:Y:S02]  /*8e10*/  FFMA.FTZ R230, R197, R63, R230 ;  /* 0x0000003fc5e67223 */ /* 0x008fe400000100e6 */
[-C--:B------:R-:W-:Y:S01]  /*8e20*/  HMMA.16816.F32.BF16 R68, R40, R56.reuse, R68 ;  /* 0x000000382844723c */ /* 0x080fe20000041844 */
[----:B-----5:R-:W-:Y:S03]  /*8e30*/  LDSM.16.MT88.4 R64, [R239+0x3100] ;  /* 0x00310000ef40783b */ /* 0x020fe60000004200 */
[----:B------:R-:W-:Y:S01]  /*8e40*/  FADD.FTZ R178, R226, R229 ;  /* 0x000000e5e2b27221 */ /* 0x000fe20000010000 */
[----:B------:R2:W-:Y:S01]  /*8e50*/  MUFU.EX2 R198, R183 ;  /* 0x000000b700c67308 */ /* 0x0005e20000000800 */
[----:B------:R-:W-:Y:S02]  /*8e60*/  FADD.FTZ R179, R228, R230 ;  /* 0x000000e6e4b37221 */ /* 0x000fe40000010000 */
[C---:B------:R-:W-:Y:S04]  /*8e70*/  HMMA.16816.F32.BF16 R72, R44.reuse, R56, R72 ;  /* 0x000000382c48723c */ /* 0x040fe80000041848 */
[----:B------:R-:W-:Y:S01]  /*8e80*/  FADD.FTZ R178, R213, R178 ;  /* 0x000000b2d5b27221 */ /* 0x000fe20000010000 */
[----:B------:R-:W-:Y:S01]  /*8e90*/  MOV R213, R194 ;  /* 0x000000c200d57202 */ /* 0x000fe20000000f00 */
[----:B------:R-:W-:Y:S01]  /*8ea0*/  FADD.FTZ R179, R214, R179 ;  /* 0x000000b3d6b37221 */ /* 0x000fe20000010000 */
[----:B------:R3:W-:Y:S01]  /*8eb0*/  MUFU.EX2 R197, R184 ;  /* 0x000000b800c57308 */ /* 0x0007e20000000800 */
[-C--:B------:R-:W-:Y:S04]  /*8ec0*/  HMMA.16816.F32.BF16 R76, R44, R58.reuse, R76 ;  /* 0x0000003a2c4c723c */ /* 0x080fe8000004184c */
[----:B----4-:R-:W-:Y:S01]  /*8ed0*/  MOV R175, R227 ;  /* 0x000000e300af7202 */ /* 0x010fe20000000f00 */
[----:B------:R-:W-:Y:S01]  /*8ee0*/  FADD.FTZ R201, R201, R179 ;  /* 0x000000b3c9c97221 */ /* 0x000fe20000010000 */
[----:B------:R-:W-:Y:S01]  /*8ef0*/  MOV R214, R191 ;  /* 0x000000bf00d67202 */ /* 0x000fe20000000f00 */
[----:B------:R-:W-:Y:S01]  /*8f00*/  FADD.FTZ R212, R212, R178 ;  /* 0x000000b2d4d47221 */ /* 0x000fe20000010000 */
[C---:B------:R-:W-:Y:S01]  /*8f10*/  HMMA.16816.F32.BF16 R80, R40.reuse, R58, R80 ;  /* 0x0000003a2850723c */ /* 0x040fe20000041850 */
[----:B------:R-:W-:Y:S01]  /*8f20*/  LDSM.16.MT88.4 R56, [R240+0x3100] ;  /* 0x00310000f038783b */ /* 0x000fe20000004200 */
[----:B------:R4:W-:Y:S02]  /*8f30*/  MUFU.EX2 R226, R174 ;  /* 0x000000ae00e27308 */ /* 0x0009e40000000800 */
[----:B------:R-:W-:Y:S01]  /*8f40*/  MOV R210, R175 ;  /* 0x000000af00d27202 */ /* 0x000fe20000000f00 */
[----:B------:R-:W-:Y:S01]  /*8f50*/  FADD.FTZ R208, R215, R208 ;  /* 0x000000d0d7d07221 */ /* 0x000fe20000010000 */
[----:B------:R-:W-:Y:S01]  /*8f60*/  MOV R175, R192 ;  /* 0x000000c000af7202 */ /* 0x000fe20000000f00 */
[----:B------:R-:W-:Y:S01]  /*8f70*/  FADD.FTZ R201, R220, R201 ;  /* 0x000000c9dcc97221 */ /* 0x000fe20000010000 */
[-C--:B------:R-:W-:Y:S01]  /*8f80*/  HMMA.16816.F32.BF16 R84, R40, R52.reuse, R84 ;  /* 0x000000342854723c */ /* 0x080fe20000041854 */
[----:B--2---:R-:W-:Y:S03]  /*8f90*/  LDSM.16.MT88.4 R180, [R246+0x1900] ;  /* 0x00190000f6b4783b */ /* 0x004fe60000004200 */
[----:B------:R-:W-:Y:S01]  /*8fa0*/  MUFU.EX2 R227, R166 ;  /* 0x000000a600e37308 */ /* 0x000fe20000000800 */
[----:B------:R-:W-:Y:S01]  /*8fb0*/  MOV R178, R188 ;  /* 0x000000bc00b27202 */ /* 0x000fe20000000f00 */
[----:B------:R-:W-:Y:S01]  /*8fc0*/  FADD.FTZ R208, R216, R208 ;  /* 0x000000d0d8d07221 */ /* 0x000fe20000010000 */
[----:B---3--:R-:W-:Y:S01]  /*8fd0*/  MOV R184, R62 ;  /* 0x0000003e00b87202 */ /* 0x008fe20000000f00 */
[C---:B------:R-:W-:Y:S01]  /*8fe0*/  HMMA.16816.F32.BF16 R88, R44.reuse, R52, R88 ;  /* 0x000000342c58723c */ /* 0x040fe20000041858 */
[----:B------:R-:W2:Y:S03]  /*8ff0*/  LDSM.16.MT88.4 R60, [R246+0x3100] ;  /* 0x00310000f63c783b */ /* 0x000ea60000004200 */
[----:B------:R-:W-:Y:S02]  /*9000*/  FADD.FTZ R208, R173, R208 ;  /* 0x000000d0add07221 */ /* 0x000fe40000010000 */
[----:B------:R-:W3:Y:S01]  /*9010*/  MUFU.EX2 R228, R164 ;  /* 0x000000a400e47308 */ /* 0x000ee20000000800 */
[----:B------:R-:W-:Y:S01]  /*9020*/  FADD.FTZ R201, R222, R201 ;  /* 0x000000c9dec97221 */ /* 0x000fe20000010000 */
[-C--:B------:R-:W-:Y:S04]  /*9030*/  HMMA.16816.F32.BF16 R92, R44, R54.reuse, R92 ;  /* 0x000000362c5c723c */ /* 0x080fe8000004185c */
[----:B----4-:R-:W-:Y:S01]  /*9040*/  MOV R174, R193 ;  /* 0x000000c100ae7202 */ /* 0x010fe20000000f00 */
[----:B------:R-:W-:Y:S02]  /*9050*/  FADD.FTZ R201, R169, R201 ;  /* 0x000000c9a9c97221 */ /* 0x000fe40000010000 */
[----:B------:R-:W-:Y:S01]  /*9060*/  FADD.FTZ R212, R221, R212 ;  /* 0x000000d4ddd47221 */ /* 0x000fe20000010000 */
[C---:B------:R-:W-:Y:S01]  /*9070*/  HMMA.16816.F32.BF16 R96, R40.reuse, R54, R96 ;  /* 0x000000362860723c */ /* 0x040fe20000041860 */
[----:B------:R-:W4:Y:S01]  /*9080*/  LDSM.16.MT88.4 R52, [R238+0x3100] ;  /* 0x00310000ee34783b */ /* 0x000f220000004200 */
[----:B------:R-:W-:Y:S02]  /*9090*/  MUFU.EX2 R229, R167 ;  /* 0x000000a700e57308 */ /* 0x000fe40000000800 */
[----:B------:R-:W-:Y:S02]  /*90a0*/  FADD.FTZ R201, R170, R201 ;  /* 0x000000c9aac97221 */ /* 0x000fe40000010000 */
[----:B------:R-:W-:Y:S02]  /*90b0*/  FADD.FTZ R212, R219, R212 ;  /* 0x000000d4dbd47221 */ /* 0x000fe40000010000 */
[-C--:B-1----:R-:W-:Y:S04]  /*90c0*/  HMMA.16816.F32.BF16 R100, R40, R48.reuse, R100 ;  /* 0x000000302864723c */ /* 0x082fe80000041864 */
[----:B------:R-:W-:Y:S01]  /*90d0*/  FADD.FTZ R212, R172, R212 ;  /* 0x000000d4acd47221 */ /* 0x000fe20000010000 */
[----:B------:R-:W1:Y:S01]  /*90e0*/  MUFU.EX2 R230, R165 ;  /* 0x000000a500e67308 */ /* 0x000e620000000800 */
[----:B---3--:R-:W-:Y:S01]  /*90f0*/  F2FP.BF16.PACK_AB R164, R228, R227 ;  /* 0x000000e3e4a4723e */ /* 0x008fe200000010ff */
[----:B------:R-:W-:Y:S01]  /*9100*/  FADD.FTZ R211, R217, R211 ;  /* 0x000000d3d9d37221 */ /* 0x000fe20000010000 */
[C---:B------:R-:W-:Y:S04]  /*9110*/  HMMA.16816.F32.BF16 R104, R44.reuse, R48, R104 ;  /* 0x000000302c68723c */ /* 0x040fe80000041868 */
[----:B------:R-:W-:Y:S02]  /*9120*/  FADD.FTZ R212, R168, R212 ;  /* 0x000000d4a8d47221 */ /* 0x000fe40000010000 */
[----:B------:R-:W-:Y:S02]  /*9130*/  FADD.FTZ R211, R218, R211 ;  /* 0x000000d3dad37221 */ /* 0x000fe40000010000 */
[-C--:B------:R-:W-:Y:S08]  /*9140*/  HMMA.16816.F32.BF16 R108, R44, R50.reuse, R108 ;  /* 0x000000322c6c723c */ /* 0x080ff0000004186c */
[C---:B------:R-:W-:Y:S01]  /*9150*/  HMMA.16816.F32.BF16 R112, R40.reuse, R50, R112 ;  /* 0x000000322870723c */ /* 0x040fe20000041870 */
[----:B------:R-:W3:Y:S03]  /*9160*/  LDSM.16.MT88.4 R48, [R240+0x1900] ;  /* 0x00190000f030783b */ /* 0x000ee60000004200 */
[----:B-1----:R-:W-:Y:S04]  /*9170*/  F2FP.BF16.PACK_AB R165, R230, R229 ;  /* 0x000000e5e6a5723e */ /* 0x002fe800000010ff */
[-C--:B--2---:R-:W-:Y:S08]  /*9180*/  HMMA.16816.F32.BF16 R116, R40, R60.reuse, R116 ;  /* 0x0000003c2874723c */ /* 0x084ff00000041874 */
        /* <DEDUP_REMOVED lines=8> */
[----:B------:R-:W1:Y:S07]  /*9210*/  LDSM.16.MT88.4 R56, [R239+0x1900] ;  /* 0x00190000ef38783b */ /* 0x000e6e0000004200 */
[-C--:B------:R-:W-:Y:S08]  /*9220*/  HMMA.16816.F32.BF16 R20, R40, R64.reuse, R20 ;  /* 0x000000402814723c */ /* 0x080ff00000041814 */
[C---:B------:R-:W-:Y:S01]  /*9230*/  HMMA.16816.F32.BF16 R148, R44.reuse, R64, R148 ;  /* 0x000000402c94723c */ /* 0x040fe20000041894 */
[----:B------:R2:W5:Y:S07]  /*9240*/  MUFU.EX2 R64, R161 ;  /* 0x000000a100407308 */ /* 0x00056e0000000800 */
[-C--:B------:R-:W-:Y:S03]  /*9250*/  HMMA.16816.F32.BF16 R152, R44, R66.reuse, R152 ;  /* 0x000000422c98723c */ /* 0x080fe60000041898 */
[----:B------:R1:W-:Y:S05]  /*9260*/  MUFU.EX2 R65, R162 ;  /* 0x000000a200417308 */ /* 0x0003ea0000000800 */
[C---:B------:R-:W-:Y:S05]  /*9270*/  HMMA.16816.F32.BF16 R156, R40.reuse, R66, R156 ;  /* 0x00000042289c723c */ /* 0x040fea000004189c */
[----:B------:R3:W3:Y:S02]  /*9280*/  MUFU.EX2 R66, R160 ;  /* 0x000000a000427308 */ /* 0x0006e40000000800 */
[----:B------:R-:W-:Y:S01]  /*9290*/  MOV R67, R163 ;  /* 0x000000a300437202 */ /* 0x000fe20000000f00 */
[-C--:B----4-:R-:W-:Y:S04]  /*92a0*/  HMMA.16816.F32.BF16 R24, R40, R52.reuse, R24 ;  /* 0x000000342818723c */ /* 0x090fe80000041818 */
[----:B--2---:R-:W-:Y:S02]  /*92b0*/  F2FP.BF16.PACK_AB R161, R200, R199 ;  /* 0x000000c7c8a1723e */ /* 0x004fe400000010ff */
[----:B------:R-:W-:Y:S02]  /*92c0*/  F2FP.BF16.PACK_AB R163, R226, R225 ;  /* 0x000000e1e2a3723e */ /* 0x000fe400000010ff */
[C---:B------:R-:W-:Y:S04]  /*92d0*/  HMMA.16816.F32.BF16 R32, R44.reuse, R52, R32 ;  /* 0x000000342c20723c */ /* 0x040fe80000041820 */
[----:B-1----:R-:W-:Y:S02]  /*92e0*/  F2FP.BF16.PACK_AB R162, R224, R223 ;  /* 0x000000dfe0a2723e */ /* 0x002fe400000010ff */
[----:B-----5:R-:W-:Y:S02]  /*92f0*/  F2FP.BF16.PACK_AB R166, R64, R67 ;  /* 0x0000004340a6723e */ /* 0x020fe400000010ff */
[-C--:B------:R-:W-:Y:S01]  /*9300*/  HMMA.16816.F32.BF16 R36, R44, R54.reuse, R36 ;  /* 0x000000362c24723c */ /* 0x080fe20000041824 */
[----:B------:R-:W1:Y:S03]  /*9310*/  LDSM.16.MT88.4 R44, [R238+0x1900] ;  /* 0x00190000ee2c783b */ /* 0x000e660000004200 */
[----:B---3--:R-:W-:Y:S02]  /*9320*/  F2FP.BF16.PACK_AB R160, R198, R197 ;  /* 0x000000c5c6a0723e */ /* 0x008fe400000010ff */
[----:B------:R-:W-:Y:S02]  /*9330*/  F2FP.BF16.PACK_AB R167, R66, R65 ;  /* 0x0000004142a7723e */ /* 0x000fe400000010ff */
[----:B------:R-:W-:Y:S01]  /*9340*/  HMMA.16816.F32.BF16 R28, R40, R54, R28 ;  /* 0x00000036281c723c */ /* 0x000fe2000004181c */
[----:B------:R-:W2:Y:S07]  /*9350*/  LDSM.16.MT88.4 R40, [R246+0x3900] ;  /* 0x00390000f628783b */ /* 0x000eae0000004200 */
[-C--:B------:R-:W-:Y:S01]  /*9360*/  HMMA.16816.F32.BF16 R192, R160, R180.reuse, R4 ;  /* 0x000000b4a0c0723c */ /* 0x080fe20000041804 */
[----:B------:R-:W3:Y:S07]  /*9370*/  LDSM.16.MT88.4 R52, [R240+0x3900] ;  /* 0x00390000f034783b */ /* 0x000eee0000004200 */
[C---:B------:R-:W-:Y:S01]  /*9380*/  HMMA.16816.F32.BF16 R188, R164.reuse, R180, R8 ;  /* 0x000000b4a4bc723c */ /* 0x040fe20000041808 */
[----:B------:R-:W4:Y:S06]  /*9390*/  LDSM.16.MT88.4 R4, [R238+0x3900] ;  /* 0x00390000ee04783b */ /* 0x000f2c0000004200 */
[----:B------:R-:W-:Y:S02]  /*93a0*/  MOV R11, R184 ;  /* 0x000000b8000b7202 */ /* 0x000fe40000000f00 */
[----:B------:R-:W-:Y:S03]  /*93b0*/  MOV R10, R187 ;  /* 0x000000bb000a7202 */ /* 0x000fe60000000f00 */
[----:B------:R-:W-:Y:S02]  /*93c0*/  MOV R9, R186 ;  /* 0x000000ba00097202 */ /* 0x000fe40000000f00 */
[----:B------:R-:W-:Y:S02]  /*93d0*/  MOV R8, R185 ;  /* 0x000000b900087202 */ /* 0x000fe40000000f00 */
[-C--:B------:R-:W-:Y:S07]  /*93e0*/  HMMA.16816.F32.BF16 R184, R164, R182.reuse, R12 ;  /* 0x000000b6a4b8723c */ /* 0x080fee000004180c */
[----:B------:R-:W-:Y:S01]  /*93f0*/  MOV R12, R174 ;  /* 0x000000ae000c7202 */ /* 0x000fe20000000f00 */
[C---:B------:R-:W-:Y:S04]  /*9400*/  HMMA.16816.F32.BF16 R180, R160.reuse, R182, R16 ;  /* 0x000000b6a0b4723c */ /* 0x040fe80000041810 */
[----:B------:R-:W-:Y:S01]  /*9410*/  MOV R15, R178 ;  /* 0x000000b2000f7202 */ /* 0x000fe20000000f00 */
[----:B------:R-:W-:Y:S01]  /*9420*/  FADD.FTZ R212, R12, R212 ;  /* 0x000000d40cd47221 */ /* 0x000fe20000010000 */
[----:B------:R-:W-:Y:S02]  /*9430*/  MOV R14, R177 ;  /* 0x000000b1000e7202 */ /* 0x000fe40000000f00 */
[-C--:B------:R-:W-:Y:S04]  /*9440*/  HMMA.16816.F32.BF16 R68, R160, R48.reuse, R68 ;  /* 0x00000030a044723c */ /* 0x080fe80000041844 */
[----:B------:R-:W-:Y:S01]  /*9450*/  MOV R19, R175 ;  /* 0x000000af00137202 */ /* 0x000fe20000000f00 */
[----:B------:R-:W-:Y:S01]  /*9460*/  FADD.FTZ R208, R14, R208 ;  /* 0x000000d00ed07221 */ /* 0x000fe20000010000 */
[----:B------:R-:W-:Y:S01]  /*9470*/  MOV R13, R176 ;  /* 0x000000b0000d7202 */ /* 0x000fe20000000f00 */
[----:B------:R-:W-:Y:S01]  /*9480*/  FADD.FTZ R212, R8, R212 ;  /* 0x000000d408d47221 */ /* 0x000fe20000010000 */
[C---:B------:R-:W-:Y:S04]  /*9490*/  HMMA.16816.F32.BF16 R72, R164.reuse, R48, R72 ;  /* 0x00000030a448723c */ /* 0x040fe80000041848 */
[----:B------:R-:W-:Y:S02]  /*94a0*/  FADD.FTZ R201, R13, R201 ;  /* 0x000000c90dc97221 */ /* 0x000fe40000010000 */
[----:B------:R-:W-:Y:S02]  /*94b0*/  FADD.FTZ R208, R9, R208 ;  /* 0x000000d009d07221 */ /* 0x000fe40000010000 */
[-C--:B------:R-:W-:Y:S04]  /*94c0*/  HMMA.16816.F32.BF16 R76, R164, R50.reuse, R76 ;  /* 0x00000032a44c723c */ /* 0x080fe8000004184c */
[----:B------:R-:W-:Y:S02]  /*94d0*/  FADD.FTZ R201, R171, R201 ;  /* 0x000000c9abc97221 */ /* 0x000fe40000010000 */
[----:B------:R-:W-:Y:S02]  /*94e0*/  FADD.FTZ R208, R213, R208 ;  /* 0x000000d0d5d07221 */ /* 0x000fe40000010000 */
[C---:B------:R-:W-:Y:S04]  /*94f0*/  HMMA.16816.F32.BF16 R80, R160.reuse, R50, R80 ;  /* 0x00000032a050723c */ /* 0x040fe80000041850 */
[----:B------:R-:W-:Y:S01]  /*9500*/  FADD.FTZ R208, R197, R208 ;  /* 0x000000d0c5d07221 */ /* 0x000fe20000010000 */
[----:B------:R-:W-:Y:S01]  /*9510*/  MOV R197, R0 ;  /* 0x0000000000c57202 */ /* 0x000fe20000000f00 */
[----:B------:R-:W-:Y:S02]  /*9520*/  FADD.FTZ R212, R11, R212 ;  /* 0x000000d40bd47221 */ /* 0x000fe40000010000 */
[-C--:B------:R-:W-:Y:S04]  /*9530*/  HMMA.16816.F32.BF16 R84, R160, R56.reuse, R84 ;  /* 0x00000038a054723c */ /* 0x080fe80000041854 */
[----:B------:R-:W-:Y:S01]  /*9540*/  FADD.FTZ R208, R198, R208 ;  /* 0x000000d0c6d07221 */ /* 0x000fe20000010000 */
[----:B------:R-:W-:Y:S01]  /*9550*/  MOV R198, R2 ;  /* 0x0000000200c67202 */ /* 0x000fe20000000f00 */
        /* <DEDUP_REMOVED lines=10> */
[-C--:B-1----:R-:W-:Y:S04]  /*9600*/  HMMA.16816.F32.BF16 R100, R160, R44.reuse, R100 ;  /* 0x0000002ca064723c */ /* 0x082fe80000041864 */
        /* <DEDUP_REMOVED lines=10> */
[-C--:B--2---:R-:W-:Y:S04]  /*96b0*/  HMMA.16816.F32.BF16 R116, R160, R40.reuse, R116 ;  /* 0x00000028a074723c */ /* 0x084fe80000041874 */
[----:B------:R-:W-:Y:S01]  /*96c0*/  FADD.FTZ R211, R199, R211 ;  /* 0x000000d3c7d37221 */ /* 0x000fe20000010000 */
[----:B------:R-:W-:Y:S03]  /*96d0*/  MOV R199, R196 ;  /* 0x000000c400c77202 */ /* 0x000fe60000000f00 */
[C---:B------:R-:W-:Y:S04]  /*96e0*/  HMMA.16816.F32.BF16 R120, R164.reuse, R40, R120 ;  /* 0x00000028a478723c */ /* 0x040fe80000041878 */
[----:B------:R-:W-:Y:S01]  /*96f0*/  FADD.FTZ R211, R200, R211 ;  /* 0x000000d3c8d37221 */ /* 0x000fe20000010000 */
[----:B------:R-:W-:Y:S03]  /*9700*/  MOV R200, R3 ;  /* 0x0000000300c87202 */ /* 0x000fe60000000f00 */
[-C--:B------:R-:W-:Y:S04]  /*9710*/  HMMA.16816.F32.BF16 R124, R164, R42.reuse, R124 ;  /* 0x0000002aa47c723c */ /* 0x080fe8000004187c */
[----:B------:R-:W-:Y:S04]  /*9720*/  FADD.FTZ R211, R225, R211 ;  /* 0x000000d3e1d37221 */ /* 0x000fe80000010000 */
        /* <DEDUP_REMOVED lines=10> */
[C---:B------:R-:W-:Y:S07]  /*97d0*/  HMMA.16816.F32.BF16 R168, R164.reuse, R4, R32 ;  /* 0x00000004a4a8723c */ /* 0x040fee0000041820 */
[----:B------:R-:W-:Y:S01]  /*97e0*/  FADD.FTZ R4, R224, R208 ;  /* 0x000000d0e0047221 */ /* 0x000fe20000010000 */
[-C--:B------:R-:W-:Y:S04]  /*97f0*/  HMMA.16816.F32.BF16 R164, R164, R6.reuse, R36 ;  /* 0x00000006a4a4723c */ /* 0x080fe80000041824 */
[----:B------:R1:W-:Y:S01]  /*9800*/  STL [R1+0x20], R4 ;  /* 0x0000200401007387 */ /* 0x0003e20000100800 */
[----:B------:R-:W-:Y:S03]  /*9810*/  FADD.FTZ R5, R64, R212 ;  /* 0x000000d440057221 */ /* 0x000fe60000010000 */
[----:B------:R-:W-:Y:S07]  /*9820*/  HMMA.16816.F32.BF16 R160, R160, R6, R28 ;  /* 0x00000006a0a0723c */ /* 0x000fee000004181c */
[----:B------:R-:W-:Y:S05]  /*9830*/  FADD.FTZ R6, R226, R211 ;  /* 0x000000d3e2067221 */ /* 0x000fea0000010000 */
[----:B------:R2:W-:Y:S04]  /*9840*/  STL [R1+0x1c], R6 ;  /* 0x00001c0601007387 */ /* 0x0005e80000100800 */
[----:B------:R2:W-:Y:S01]  /*9850*/  STL [R1+0x18], R5 ;  /* 0x0000180501007387 */ /* 0x0005e20000100800 */
[----:B-1----:R-:W-:Y:S05]  /*9860*/  FADD.FTZ R4, R66, R201 ;  /* 0x000000c942047221 */ /* 0x002fea0000010000 */
[----:B------:R2:W-:Y:S02]  /*9870*/  STL [R1+0x14], R4 ;  /* 0x0000140401007387 */ /* 0x0005e40000100800 */
[----:B--2---:R-:W-:-:S05]  /*9880*/  @P2 BRA `(.L_x_755) ;  /* 0xffffc87000002947 */ /* 0x004fca000383ffff */
.L_x_754:
[----:B--2---:R-:W2:Y:S04]  /*9890*/  LDL.LU R5, [R1+0x20] ;  /* 0x0000200001057983 */ /* 0x004ea80000300800 */
[----:B------:R-:W3:Y:S04]  /*98a0*/  LDL.LU R9, [R1+0x1c] ;  /* 0x00001c0001097983 */ /* 0x000ee80000300800 */
[----:B------:R-:W4:Y:S04]  /*98b0*/  LDL.LU R11, [R1+0x18] ;  /* 0x00001800010b7983 */ /* 0x000f280000300800 */
[----:B------:R-:W5:Y:S01]  /*98c0*/  LDL.LU R7, [R1+0x14] ;  /* 0x0000140001077983 */ /* 0x000f620000300800 */
[----:B------:R-:W-:-:S02]  /*98d0*/  MOV R12, 0xff800000 ;  /* 0xff800000000c7802 */ /* 0x000fc40000000f00 */
[----:B------:R-:W-:Y:S02]  /*98e0*/  MOV R13, 0xff800000 ;  /* 0xff800000000d7802 */ /* 0x000fe40000000f00 */
[----:B------:R-:W-:Y:S02]  /*98f0*/  MOV R14, 0xff800000 ;  /* 0xff800000000e7802 */ /* 0x000fe40000000f00 */
[----:B------:R-:W-:Y:S01]  /*9900*/  PLOP3.LUT P4, PT, PT, PT, PT, 0x8, 0x0 ;  /* 0x000000000000781c */ /* 0x000fe20003f8e170 */
[----:B--2---:R-:W1:Y:S04]  /*9910*/  SHFL.BFLY PT, R4, R5, 0x2, 0x1f ;  /* 0x0c401f0005047f89 */ /* 0x004e6800000e0000 */
[----:B---3--:R-:W2:Y:S04]  /*9920*/  SHFL.BFLY PT, R6, R9, 0x2, 0x1f ;  /* 0x0c401f0009067f89 */ /* 0x008ea800000e0000 */
[----:B----4-:R-:W3:Y:S04]  /*9930*/  SHFL.BFLY PT, R8, R11, 0x2, 0x1f ;  /* 0x0c401f000b087f89 */ /* 0x010ee800000e0000 */
[----:B-----5:R-:W4:Y:S01]  /*9940*/  SHFL.BFLY PT, R10, R7, 0x2, 0x1f ;  /* 0x0c401f00070a7f89 */ /* 0x020f2200000e0000 */
[----:B-1----:R-:W-:-:S02]  /*9950*/  FADD.FTZ R4, R4, R5 ;  /* 0x0000000504047221 */ /* 0x002fc40000010000 */
[----:B--2---:R-:W-:-:S03]  /*9960*/  FADD.FTZ R6, R6, R9 ;  /* 0x0000000906067221 */ /* 0x004fc60000010000 */
[----:B------:R-:W1:Y:S01]  /*9970*/  SHFL.BFLY PT, R5, R4, 0x1, 0x1f ;  /* 0x0c201f0004057f89 */ /* 0x000e6200000e0000 */
[----:B---3--:R-:W-:-:S03]  /*9980*/  FADD.FTZ R8, R8, R11 ;  /* 0x0000000b08087221 */ /* 0x008fc60000010000 */
[----:B------:R-:W2:Y:S01]  /*9990*/  SHFL.BFLY PT, R9, R6, 0x1, 0x1f ;  /* 0x0c201f0006097f89 */ /* 0x000ea200000e0000 */
[----:B----4-:R-:W-:-:S03]  /*99a0*/  FADD.FTZ R10, R10, R7 ;  /* 0x000000070a0a7221 */ /* 0x010fc60000010000 */
[----:B------:R-:W3:Y:S01]  /*99b0*/  SHFL.BFLY PT, R11, R8, 0x1, 0x1f ;  /* 0x0c201f00080b7f89 */ /* 0x000ee200000e0000 */
[----:B------:R-:W-:Y:S01]  /*99c0*/  MOV R7, RZ ;  /* 0x000000ff00077202 */ /* 0x000fe20000000f00 */
[----:B-1----:R-:W-:Y:S02]  /*99d0*/  FADD.FTZ R4, R4, R5 ;  /* 0x0000000504047221 */ /* 0x002fe40000010000 */
[----:B------:R-:W1:Y:S01]  /*99e0*/  SHFL.BFLY PT, R5, R10, 0x1, 0x1f ;  /* 0x0c201f000a057f89 */ /* 0x000e6200000e0000 */
[----:B--2---:R-:W-:Y:S02]  /*99f0*/  FADD.FTZ R9, R6, R9 ;  /* 0x0000000906097221 */ /* 0x004fe40000010000 */
[----:B------:R-:W-:Y:S02]  /*9a00*/  FSETP.NE.FTZ.AND P3, PT, R4, RZ, PT ;  /* 0x000000ff0400720b */ /* 0x000fe40003f75000 */
[----:B------:R-:W-:Y:S01]  /*9a10*/  MOV R6, RZ ;  /* 0x000000ff00067202 */ /* 0x000fe20000000f00 */
[----:B---3--:R-:W-:Y:S01]  /*9a20*/  FADD.FTZ R8, R8, R11 ;  /* 0x0000000b08087221 */ /* 0x008fe20000010000 */
[----:B------:R-:W-:-:S04]  /*9a30*/  FSETP.NE.FTZ.AND P2, PT, R9, RZ, PT ;  /* 0x000000ff0900720b */ /* 0x000fc80003f55000 */
[----:B------:R-:W-:-:S05]  /*9a40*/  FSETP.NE.FTZ.AND P1, PT, R8, RZ, PT ;  /* 0x000000ff0800720b */ /* 0x000fca0003f35000 */
[----:B------:R-:W2:Y:S01]  /*9a50*/  @P3 MUFU.RCP R7, R4 ;  /* 0x0000000400073308 */ /* 0x000ea20000001000 */
[----:B------:R-:W-:-:S03]  /*9a60*/  @P3 MOV R18, 0x3f317218 ;  /* 0x3f31721800123802 */ /* 0x000fc60000000f00 */
[----:B------:R-:W-:Y:S02]  /*9a70*/  @P2 MOV R17, 0x3f317218 ;  /* 0x3f31721800112802 */ /* 0x000fe40000000f00 */
[----:B------:R-:W-:Y:S02]  /*9a80*/  @P3 FMUL.FTZ R18, R18, c[0x0][0x2d0] ;  /* 0x0000b40012123a20 */ /* 0x000fe40000410000 */
[----:B-1----:R-:W-:Y:S01]  /*9a90*/  FADD.FTZ R5, R5, R10 ;  /* 0x0000000a05057221 */ /* 0x002fe20000010000 */
[----:B------:R-:W-:Y:S01]  /*9aa0*/  @P2 MUFU.RCP R6, R9 ;  /* 0x0000000900062308 */ /* 0x000fe20000001000 */
[----:B------:R-:W-:Y:S01]  /*9ab0*/  CS2R R10, SRZ ;  /* 0x00000000000a7805 */ /* 0x000fe2000001ff00 */
[----:B------:R-:W-:Y:S01]  /*9ac0*/  @P1 MOV R16, 0x3f317218 ;  /* 0x3f31721800101802 */ /* 0x000fe20000000f00 */
[----:B------:R-:W-:Y:S01]  /*9ad0*/  @P2 FMUL.FTZ R17, R17, c[0x0][0x2d0] ;  /* 0x0000b40011112a20 */ /* 0x000fe20000410000 */
[----:B------:R-:W-:-:S03]  /*9ae0*/  FSETP.NE.FTZ.AND P0, PT, R5, RZ, PT ;  /* 0x000000ff0500720b */ /* 0x000fc60003f15000 */
[----:B------:R-:W-:Y:S01]  /*9af0*/  @P1 FMUL.FTZ R16, R16, c[0x0][0x2d0] ;  /* 0x0000b40010101a20 */ /* 0x000fe20000410000 */
[----:B------:R-:W-:Y:S01]  /*9b00*/  @P1 MUFU.RCP R10, R8 ;  /* 0x00000008000a1308 */ /* 0x000fe20000001000 */
[C---:B--2---:R-:W-:Y:S02]  /*9b10*/  FMUL.FTZ R192, R7.reuse, R192 ;  /* 0x000000c007c07220 */ /* 0x044fe40000410000 */
[C---:B------:R-:W-:Y:S02]  /*9b20*/  FMUL.FTZ R193, R7.reuse, R193 ;  /* 0x000000c107c17220 */ /* 0x040fe40000410000 */
[C---:B------:R-:W-:Y:S02]  /*9b30*/  FMUL.FTZ R180, R7.reuse, R180 ;  /* 0x000000b407b47220 */ /* 0x040fe40000410000 */
[C---:B------:R-:W-:Y:S01]  /*9b40*/  FMUL.FTZ R181, R7.reuse, R181 ;  /* 0x000000b507b57220 */ /* 0x040fe20000410000 */
[----:B------:R-:W1:Y:S01]  /*9b50*/  @P3 MUFU.LG2 R4, R4 ;  /* 0x0000000400043308 */ /* 0x000e620000000c00 */
[----:B------:R-:W-:Y:S01]  /*9b60*/  @P0 MOV R15, 0x3f317218 ;  /* 0x3f317218000f0802 */ /* 0x000fe20000000f00 */
[----:B------:R-:W-:-:S02]  /*9b70*/  FMUL.FTZ R68, R7, R68 ;  /* 0x0000004407447220 */ /* 0x000fc40000410000 */
[----:B------:R-:W-:Y:S02]  /*9b80*/  FMUL.FTZ R69, R7, R69 ;  /* 0x0000004507457220 */ /* 0x000fe40000410000 */
[----:B------:R-:W-:Y:S02]  /*9b90*/  @P0 FMUL.FTZ R15, R15, c[0x0][0x2d0] ;  /* 0x0000b4000f0f0a20 */ /* 0x000fe40000410000 */
[----:B------:R-:W2:Y:S01]  /*9ba0*/  @P2 MUFU.LG2 R9, R9 ;  /* 0x0000000900092308 */ /* 0x000ea20000000c00 */
[C---:B------:R-:W-:Y:S02]  /*9bb0*/  FMUL.FTZ R80, R7.reuse, R80 ;  /* 0x0000005007507220 */ /* 0x040fe40000410000 */
[C---:B------:R-:W-:Y:S02]  /*9bc0*/  FMUL.FTZ R81, R7.reuse, R81 ;  /* 0x0000005107517220 */ /* 0x040fe40000410000 */
[C---:B------:R-:W-:Y:S02]  /*9bd0*/  FMUL.FTZ R84, R7.reuse, R84 ;  /* 0x0000005407547220 */ /* 0x040fe40000410000 */
[----:B------:R-:W-:Y:S01]  /*9be0*/  FMUL.FTZ R85, R7, R85 ;  /* 0x0000005507557220 */ /* 0x000fe20000410000 */
[----:B------:R-:W3:Y:S01]  /*9bf0*/  @P1 MUFU.LG2 R8, R8 ;  /* 0x0000000800081308 */ /* 0x000ee20000000c00 */
[----:B-1----:R-:W-:-:S02]  /*9c00*/  @P3 FMUL.FTZ R4, R4, 0.69314718246459960938 ;  /* 0x3f31721804043820 */ /* 0x002fc40000410000 */
[C---:B------:R-:W-:Y:S02]  /*9c10*/  FMUL.FTZ R96, R7.reuse, R96 ;  /* 0x0000006007607220 */ /* 0x040fe40000410000 */
[C---:B------:R-:W-:Y:S02]  /*9c20*/  FMUL.FTZ R97, R7.reuse, R97 ;  /* 0x0000006107617220 */ /* 0x040fe40000410000 */
[----:B------:R-:W-:Y:S01]  /*9c30*/  FMUL.FTZ R100, R7, R100 ;  /* 0x0000006407647220 */ /* 0x000fe20000410000 */
[----:B------:R-:W1:Y:S01]  /*9c40*/  @P0 MUFU.LG2 R19, R5 ;  /* 0x0000000500130308 */ /* 0x000e620000000c00 */
[----:B--2---:R-:W-:Y:S02]  /*9c50*/  @P2 FMUL.FTZ R9, R9, 0.69314718246459960938 ;  /* 0x3f31721809092820 */ /* 0x004fe40000410000 */
[C---:B------:R-:W-:Y:S02]  /*9c60*/  FMUL.FTZ R101, R7.reuse, R101 ;  /* 0x0000006507657220 */ /* 0x040fe40000410000 */
[----:B------:R-:W-:-:S02]  /*9c70*/  FMUL.FTZ R112, R7, R112 ;  /* 0x0000007007707220 */ /* 0x000fc40000410000 */
[C---:B------:R-:W-:Y:S01]  /*9c80*/  FMUL.FTZ R113, R7.reuse, R113 ;  /* 0x0000007107717220 */ /* 0x040fe20000410000 */
[----:B------:R2:W4:Y:S01]  /*9c90*/  @P0 MUFU.RCP R11, R5 ;  /* 0x00000005000b0308 */ /* 0x0005220000001000 */
[----:B---3--:R-:W-:Y:S02]  /*9ca0*/  @P1 FMUL.FTZ R8, R8, 0.69314718246459960938 ;  /* 0x3f31721808081820 */ /* 0x008fe40000410000 */
[C---:B------:R-:W-:Y:S02]  /*9cb0*/  FMUL.FTZ R116, R7.reuse, R116 ;  /* 0x0000007407747220 */ /* 0x040fe40000410000 */
[C---:B------:R-:W-:Y:S02]  /*9cc0*/  FMUL.FTZ R117, R7.reuse, R117 ;  /* 0x0000007507757220 */ /* 0x040fe40000410000 */
[----:B------:R-:W-:Y:S02]  /*9cd0*/  FMUL.FTZ R128, R7, R128 ;  /* 0x0000008007807220 */ /* 0x000fe40000410000 */
[----:B-1----:R-:W-:-:S02]  /*9ce0*/  @P0 FMUL.FTZ R19, R19, 0.69314718246459960938 ;  /* 0x3f31721813130820 */ /* 0x002fc40000410000 */
[C---:B------:R-:W-:Y:S02]  /*9cf0*/  FMUL.FTZ R129, R7.reuse, R129 ;  /* 0x0000008107817220 */ /* 0x040fe40000410000 */
[C---:B------:R-:W-:Y:S02]  /*9d00*/  FMUL.FTZ R132, R7.reuse, R132 ;  /* 0x0000008407847220 */ /* 0x040fe40000410000 */
[C---:B------:R-:W-:Y:S01]  /*9d10*/  FMUL.FTZ R133, R7.reuse, R133 ;  /* 0x0000008507857220 */ /* 0x040fe20000410000 */
[----:B--2---:R-:W-:Y:S01]  /*9d20*/  MOV R5, 0xff800000 ;  /* 0xff80000000057802 */ /* 0x004fe20000000f00 */
        /* <DEDUP_REMOVED lines=39> */
[----:B------:R-:W-:Y:S02]  /*9fa0*/  FMUL.FTZ R162, R6, R162 ;  /* 0x000000a206a27220 */ /* 0x000fe40000410000 */
        /* <DEDUP_REMOVED lines=31> */
[C---:B----4-:R-:W-:Y:S02]  /*a1a0*/  FMUL.FTZ R190, R11.reuse, R190 ;  /* 0x000000be0bbe7220 */ /* 0x050fe40000410000 */
        /* <DEDUP_REMOVED lines=30> */
[----:B------:R-:W-:Y:S02]  /*a390*/  FMUL.FTZ R7, R7, R161 ;  /* 0x000000a107077220 */ /* 0x000fe40000410000 */
[----:B------:R-:W-:Y:S02]  /*a3a0*/  FMUL.FTZ R6, R6, R163 ;  /* 0x000000a306067220 */ /* 0x000fe40000410000 */
[----:B------:R-:W-:-:S02]  /*a3b0*/  FMUL.FTZ R10, R10, R165 ;  /* 0x000000a50a0a7220 */ /* 0x000fc40000410000 */
[----:B------:R-:W-:Y:S02]  /*a3c0*/  FMUL.FTZ R11, R11, R167 ;  /* 0x000000a70b0b7220 */ /* 0x000fe40000410000 */
[----:B------:R-:W-:Y:S02]  /*a3d0*/  @P3 FFMA.FTZ R5, R18, R196, R4 ;  /* 0x000000c412053223 */ /* 0x000fe40000010004 */
[----:B------:R-:W-:Y:S02]  /*a3e0*/  @P2 FFMA.FTZ R12, R17, R3, R9 ;  /* 0x00000003110c2223 */ /* 0x000fe40000010009 */
[----:B------:R-:W-:Y:S02]  /*a3f0*/  @P1 FFMA.FTZ R13, R16, R2, R8 ;  /* 0x00000002100d1223 */ /* 0x000fe40000010008 */
[----:B------:R-:W-:Y:S02]  /*a400*/  @P0 FFMA.FTZ R14, R15, R0, R19 ;  /* 0x000000000f0e0223 */ /* 0x000fe40000010013 */
.L_x_738:
        /* <DEDUP_REMOVED lines=42> */
[----:B------:R-:W-:Y:S01]  /*a6b0*/  ISETP.NE.U32.AND P0, PT, R17, 0x1, PT ;  /* 0x000000011100780c */ /* 0x000fe20003f05070 */
[----:B------:R-:W-:Y:S01]  /*a6c0*/  IMAD.MOV.U32 R17, RZ, RZ, 0x40 ;  /* 0x00000040ff117424 */ /* 0x000fe200078e00ff */
[----:B------:R-:W-:-:S02]  /*a6d0*/  LEA.HI R15, R15, R15, RZ, 0x1d ;  /* 0x0000000f0f0f7211 */ /* 0x000fc400078fe8ff */
        /* <DEDUP_REMOVED lines=8> */
[----:B------:R-:W-:Y:S02]  /*a760*/  SEL R17, R17, 0xffffffc0, !P2 ;  /* 0xffffffc011117807 */ /* 0x000fe40005000000 */
[----:B------:R-:W-:-:S02]  /*a770*/  F2FP.BF16.PACK_AB R98, R99, R98 ;  /* 0x000000626362723e */ /* 0x000fc400000010ff */
[C---:B------:R-:W-:Y:S01]  /*a780*/  IADD3 R16, R15.reuse, 0x80, RZ ;  /* 0x000000800f107810 */ /* 0x040fe20007ffe0ff */
[C-C-:B------:R-:W-:Y:S01]  /*a790*/  IMAD.IADD R18, R15.reuse, 0x1, R17.reuse ;  /* 0x000000010f127824 */ /* 0x140fe200078e0211 */
[C---:B------:R-:W-:Y:S02]  /*a7a0*/  IADD3 R6, R15.reuse, 0x70, RZ ;  /* 0x000000700f067810 */ /* 0x040fe40007ffe0ff */
[----:B------:R-:W-:Y:S01]  /*a7b0*/  @P0 IADD3 R6, R16, 0x10, RZ ;  /* 0x0000001010060810 */ /* 0x000fe20007ffe0ff */
[----:B------:R-:W-:Y:S01]  /*a7c0*/  IMAD.IADD R16, R15, 0x1, R8 ;  /* 0x000000010f107824 */ /* 0x000fe200078e0208 */
[----:B------:R-:W-:Y:S02]  /*a7d0*/  F2FP.BF16.PACK_AB R88, R89, R88 ;  /* 0x000000585958723e */ /* 0x000fe400000010ff */
[----:B------:R-:W-:Y:S01]  /*a7e0*/  F2FP.BF16.PACK_AB R90, R91, R90 ;  /* 0x0000005a5b5a723e */ /* 0x000fe200000010ff */
[--C-:B------:R-:W-:Y:S01]  /*a7f0*/  IMAD.IADD R8, R8, 0x1, R6.reuse ;  /* 0x0000000108087824 */ /* 0x100fe200078e0206 */
[----:B------:R-:W-:Y:S01]  /*a800*/  F2FP.BF16.PACK_AB R92, R93, R92 ;  /* 0x0000005c5d5c723e */ /* 0x000fe200000010ff */
[----:B------:R-:W-:Y:S01]  /*a810*/  IMAD.IADD R19, R17, 0x1, R6 ;  /* 0x0000000111137824 */ /* 0x000fe200078e0206 */
[----:B------:R-:W-:Y:S01]  /*a820*/  F2FP.BF16.PACK_AB R94, R95, R94 ;  /* 0x0000005e5f5e723e */ /* 0x000fe200000010ff */
[----:B------:R-:W-:Y:S01]  /*a830*/  IMAD.IADD R20, R17, 0x1, R16 ;  /* 0x0000000111147824 */ /* 0x000fe200078e0210 */
[----:B------:R-:W-:Y:S01]  /*a840*/  F2FP.BF16.PACK_AB R100, R101, R100 ;  /* 0x000000646564723e */ /* 0x000fe200000010ff */
[----:B------:R-:W-:Y:S01]  /*a850*/  IMAD.IADD R17, R8, 0x1, R17 ;  /* 0x0000000108117824 */ /* 0x000fe200078e0211 */
[----:B------:R-:W-:-:S02]  /*a860*/  F2FP.BF16.PACK_AB R102, R103, R102 ;  /* 0x000000666766723e */ /* 0x000fc400000010ff */
[----:B------:R-:W-:Y:S01]  /*a870*/  F2FP.BF16.PACK_AB R112, R113, R112 ;  /* 0x000000707170723e */ /* 0x000fe200000010ff */
[----:B------:R-:W-:Y:S01]  /*a880*/  STS [R15+0x80], R192 ;  /* 0x000080c00f007388 */ /* 0x000fe20000000800 */
[----:B------:R-:W-:Y:S02]  /*a890*/  F2FP.BF16.PACK_AB R114, R115, R114 ;  /* 0x000000727372723e */ /* 0x000fe400000010ff */
[----:B------:R-:W-:Y:S01]  /*a8a0*/  F2FP.BF16.PACK_AB R104, R105, R104 ;  /* 0x000000686968723e */ /* 0x000fe200000010ff */
[----:B------:R-:W-:Y:S01]  /*a8b0*/  STS [R15+0x480], R194 ;  /* 0x000480c20f007388 */ /* 0x000fe20000000800 */
[----:B------:R-:W-:Y:S02]  /*a8c0*/  F2FP.BF16.PACK_AB R106, R107, R106 ;  /* 0x0000006a6b6a723e */ /* 0x000fe400000010ff */
[----:B------:R-:W-:Y:S01]  /*a8d0*/  F2FP.BF16.PACK_AB R108, R109, R108 ;  /* 0x0000006c6d6c723e */ /* 0x000fe200000010ff */
[----:B------:R-:W-:Y:S01]  /*a8e0*/  STS [R6], R180 ;  /* 0x000000b406007388 */ /* 0x000fe20000000800 */
        /* <DEDUP_REMOVED lines=23> */
[----:B------:R-:W-:Y:S01]  /*aa60*/  STS [R8], R80 ;  /* 0x0000005008007388 */ /* 0x000fe20000000800 */
        /* <DEDUP_REMOVED lines=24> */
[----:B------:R-:W-:-:S03]  /*abf0*/  PLOP3.LUT P1, PT, PT, PT, UP1, 0x80, 0x0 ;  /* 0x000000000000781c */ /* 0x000fc60003f2f018 */
[----:B------:R-:W-:Y:S04]  /*ac00*/  STS [R19+0x400], R98 ;  /* 0x0004006213007388 */ /* 0x000fe80000000800 */
[----:B------:R-:W-:Y:S04]  /*ac10*/  STS [R18+0x2080], R88 ;  /* 0x0020805812007388 */ /* 0x000fe80000000800 */
[----:B------:R-:W-:Y:S04]  /*ac20*/  STS [R18+0x2480], R90 ;  /* 0x0024805a12007388 */ /* 0x000fe80000000800 */
[----:B------:R-:W-:Y:S04]  /*ac30*/  STS [R19+0x2000], R92 ;  /* 0x0020005c13007388 */ /* 0x000fe80000000800 */
        /* <DEDUP_REMOVED lines=35> */
[----:B------:R3:W-:Y:S04]  /*ae70*/  STS [R17+0x4000], R7 ;  /* 0x0040000711007388 */ /* 0x0007e80000000800 */
[----:B------:R-:W-:Y:S01]  /*ae80*/  STS [R17+0x4400], R162 ;  /* 0x004400a211007388 */ /* 0x000fe20000000800 */
[----:B-1----:R-:W-:-:S03]  /*ae90*/  IMAD.U32 R18, RZ, RZ, UR4 ;  /* 0x00000004ff127e24 */ /* 0x002fc6000f8e00ff */
[----:B------:R-:W-:Y:S04]  /*aea0*/  STS [R20+0x6080], R168 ;  /* 0x006080a814007388 */ /* 0x000fe80000000800 */
[----:B------:R-:W-:Y:S01]  /*aeb0*/  STS [R20+0x6480], R170 ;  /* 0x006480aa14007388 */ /* 0x000fe20000000800 */
[----:B--2---:R-:W-:Y:S01]  /*aec0*/  IMAD.U32 R19, RZ, RZ, UR5 ;  /* 0x00000005ff137e24 */ /* 0x004fe2000f8e00ff */
[----:B------:R-:W-:Y:S02]  /*aed0*/  ULDC.64 UR4, c[0x0][0x508] ;  /* 0x0001420000047ab9 */ /* 0x000fe40000000a00 */
[----:B------:R1:W-:Y:S04]  /*aee0*/  STS [R17+0x6000], R10 ;  /* 0x0060000a11007388 */ /* 0x0003e80000000800 */
[----:B------:R2:W-:Y:S04]  /*aef0*/  STS [R17+0x6400], R11 ;  /* 0x0064000b11007388 */ /* 0x0005e80000000800 */
[----:B------:R-:W-:Y:S01]  /*af00*/  BAR.SYNC.DEFER_BLOCKING 0x1, 0x80 ;  /* 0x0042000000007b1d */ /* 0x000fe20000010000 */
[----:B------:R-:W-:-:S04]  /*af10*/  UISETP.NE.U32.AND UP0, UPT, URZ, UR4, UPT ;  /* 0x000000043f00728c */ /* 0x000fc8000bf05070 */
[----:B------:R-:W-:Y:S01]  /*af20*/  UISETP.NE.AND.EX UP0, UPT, URZ, UR5, UPT, UP0 ;  /* 0x000000053f00728c */ /* 0x000fe2000bf05300 */
[----:B---3--:R-:W3:Y:S02]  /*af30*/  @P1 LDG.E R7, [R18.64] ;  /* 0x0000000c12071981 */ /* 0x008ee4000c1e1900 */
[----:B------:R-:W-:-:S03]  /*af40*/  ULDC.64 UR4, c[0x0][0x508] ;  /* 0x0001420000047ab9 */ /* 0x000fc60000000a00 */
[----:B------:R-:W-:-:S05]  /*af50*/  PLOP3.LUT P0, PT, PT, PT, UP0, 0x80, 0x0 ;  /* 0x000000000000781c */ /* 0x000fca0003f0f008 */
[----:B------:R-:W-:Y:S01]  /*af60*/  @UP0 UIMAD.WIDE UR4, UR10, UR6, UR4 ;  /* 0x000000060a0402a5 */ /* 0x000fe2000f8e0204 */
[----:B------:R-:W-:-:S05]  /*af70*/  IMAD.MOV.U32 R6, RZ, RZ, c[0x0][0x388] ;  /* 0x0000e200ff067624 */ /* 0x000fca00078e00ff */
[----:B-1----:R-:W-:Y:S02]  /*af80*/  IMAD.U32 R10, RZ, RZ, UR4 ;  /* 0x00000004ff0a7e24 */ /* 0x002fe4000f8e00ff */
[----:B--2---:R-:W-:-:S05]  /*af90*/  IMAD.U32 R11, RZ, RZ, UR5 ;  /* 0x00000005ff0b7e24 */ /* 0x004fca000f8e00ff */
[----:B------:R1:W5:Y:S01]  /*afa0*/  @P0 LDG.E R6, [R10.64] ;  /* 0x0000000c0a060981 */ /* 0x000362000c1e1900 */
[----:B------:R-:W-:Y:S02]  /*afb0*/  UMOV UR14, URZ ;  /* 0x0000003f000e7c82 */ /* 0x000fe40008000000 */
[----:B------:R-:W-:Y:S01]  /*afc0*/  UMOV UR15, URZ ;  /* 0x0000003f000f7c82 */ /* 0x000fe20008000000 */
[----:B---3--:R-:W2:Y:S02]  /*afd0*/  @P1 R2UR UR5, R7 ;  /* 0x00000000070513c2 */ /* 0x008ea400000e0000 */
        /* <DEDUP_REMOVED lines=8> */
.L_x_759:
[----:B-1----:R-:W-:Y:S01]  /*b060*/  LOP3.LUT R4, R4, 0xffffffe0, RZ, 0xc0, !PT ;  /* 0xffffffe004047812 */ /* 0x002fe200078ec0ff */
[----:B------:R-:W-:Y:S01]  /*b070*/  IMAD.MOV.U32 R7, RZ, RZ, c[0x0][0x4e8] ;  /* 0x00013a00ff077624 */ /* 0x000fe200078e00ff */
[----:B------:R-:W-:Y:S01]  /*b080*/  SHF.R.S32.HI R11, RZ, 0x1f, R9 ;  /* 0x0000001fff0b7819 */ /* 0x000fe20000011409 */
[----:B------:R-:W1:Y:S01]  /*b090*/  S2R R69, SR_CTAID.X ;  /* 0x0000000000457919 */ /* 0x000e620000002500 */
[----:B------:R-:W-:Y:S01]  /*b0a0*/  LEA.HI R8, R3, R3, RZ, 0x1 ;  /* 0x0000000303087211 */ /* 0x000fe200078f08ff */
[----:B------:R-:W-:Y:S01]  /*b0b0*/  IMAD.IADD R4, R0, 0x1, -R4 ;  /* 0x0000000100047824 */ /* 0x000fe200078e0a04 */
[----:B------:R-:W-:Y:S01]  /*b0c0*/  ISETP.NE.AND P2, PT, R7, 0x1, PT ;  /* 0x000000010700780c */ /* 0x000fe20003f45270 */
[----:B------:R-:W-:Y:S01]  /*b0d0*/  ULDC.64 UR4, c[0x0][0x490] ;  /* 0x0001240000047ab9 */ /* 0x000fe20000000a00 */
[----:B------:R-:W-:Y:S01]  /*b0e0*/  LEA.HI R11, R11, R9, RZ, 0x2 ;  /* 0x000000090b0b7211 */ /* 0x000fe200078f10ff */
[----:B------:R-:W-:Y:S01]  /*b0f0*/  USHF.R.S32.HI UR7, URZ, 0x1f, UR10 ;  /* 0x0000001f3f077899 */ /* 0x000fe2000801140a */
[----:B------:R-:W-:Y:S01]  /*b100*/  SHF.R.S32.HI R7, RZ, 0x1f, R4 ;  /* 0x0000001fff077819 */ /* 0x000fe20000011404 */
[----:B------:R-:W-:Y:S01]  /*b110*/  UIMAD UR6, UR9, UR4, URZ ;  /* 0x00000004090672a4 */ /* 0x000fe2000f8e023f */
[C---:B------:R-:W-:Y:S01]  /*b120*/  LOP3.LUT R10, R8.reuse, 0x1ffffffe, RZ, 0xc0, !PT ;  /* 0x1ffffffe080a7812 */ /* 0x040fe200078ec0ff */
[----:B------:R-:W-:Y:S01]  /*b130*/  IMAD.SHL.U32 R8, R8, 0x20, RZ ;  /* 0x0000002008087824 */ /* 0x000fe200078e00ff */
[----:B------:R-:W-:Y:S01]  /*b140*/  LOP3.LUT R11, R11, 0xffffffc, RZ, 0xc0, !PT ;  /* 0x0ffffffc0b0b7812 */ /* 0x000fe200078ec0ff */
[----:B------:R-:W-:Y:S01]  /*b150*/  UMOV UR18, UR14 ;  /* 0x0000000e00127c82 */ /* 0x000fe20008000000 */
[----:B------:R-:W-:Y:S01]  /*b160*/  LEA.HI R7, R7, R4, RZ, 0x2 ;  /* 0x0000000407077211 */ /* 0x000fe200078f10ff */
[----:B------:R-:W-:Y:S01]  /*b170*/  IMAD.IADD R10, R3, 0x1, -R10 ;  /* 0x00000001030a7824 */ /* 0x000fe200078e0a0a */
[----:B------:R-:W-:Y:S01]  /*b180*/  LOP3.LUT R8, R8, 0xffffffc0, RZ, 0xc0, !PT ;  /* 0xffffffc008087812 */ /* 0x000fe200078ec0ff */
[----:B------:R-:W-:Y:S01]  /*b190*/  IMAD.IADD R11, R9, 0x1, -R11 ;  /* 0x00000001090b7824 */ /* 0x000fe200078e0a0b */
[----:B------:R-:W-:Y:S01]  /*b1a0*/  SHF.R.S32.HI R7, RZ, 0x2, R7 ;  /* 0x00000002ff077819 */ /* 0x000fe20000011407 */
[----:B------:R-:W-:Y:S01]  /*b1b0*/  UMOV UR19, UR15 ;  /* 0x0000000f00137c82 */ /* 0x000fe20008000000 */
[-C--:B------:R-:W-:Y:S01]  /*b1c0*/  LEA.HI R3, R2, R0.reuse, RZ, 0x3 ;  /* 0x0000000002037211 */ /* 0x080fe200078f18ff */
[----:B------:R-:W-:Y:S01]  /*b1d0*/  IMAD R8, R10, 0x8, R8 ;  /* 0x000000080a087824 */ /* 0x000fe200078e0208 */
[----:B------:R-:W-:Y:S01]  /*b1e0*/  USEL UR11, UR10, URZ, !UP1 ;  /* 0x0000003f0a0b7287 */ /* 0x000fe2000c800000 */
[----:B------:R-:W-:Y:S01]  /*b1f0*/  IMAD R17, R11, 0x10, R7 ;  /* 0x000000100b117824 */ /* 0x000fe200078e0207 */
[----:B------:R-:W-:Y:S01]  /*b200*/  USEL UR10, UR7, URZ, !UP1 ;  /* 0x0000003f070a7287 */ /* 0x000fe2000c800000 */
[----:B------:R-:W-:Y:S01]  /*b210*/  LOP3.LUT R9, R3, 0xfffffff8, RZ, 0xc0, !PT ;  /* 0xfffffff803097812 */ /* 0x000fe200078ec0ff */
[----:B------:R-:W-:Y:S01]  /*b220*/  UIMAD.WIDE.U32 UR18, UR8, UR4, UR18 ;  /* 0x00000004081272a5 */ /* 0x000fe2000f8e0012 */
[----:B------:R-:W-:Y:S01]  /*b230*/  IMAD.IADD R8, R17, 0x1, R8 ;  /* 0x0000000111087824 */ /* 0x000fe200078e0208 */
[----:B------:R-:W-:Y:S01]  /*b240*/  UIMAD UR6, UR8, UR5, UR6 ;  /* 0x00000005080672a4 */ /* 0x000fe2000f8e0206 */
[----:B------:R-:W-:Y:S01]  /*b250*/  LOP3.LUT P0, RZ, R4, 0x3, RZ, 0xc0, !PT ;  /* 0x0000000304ff7812 */ /* 0x000fe2000780c0ff */
[C---:B-1----:R-:W-:Y:S01]  /*b260*/  IMAD R17, R69.reuse, 0x80, R17 ;  /* 0x0000008045117824 */ /* 0x042fe200078e0211 */
[----:B------:R-:W-:Y:S01]  /*b270*/  ULDC.64 UR4, c[0x0][0x498] ;  /* 0x0001260000047ab9 */ /* 0x000fe20000000a00 */
[----:B------:R-:W-:Y:S01]  /*b280*/  IMAD R8, R69, 0x80, R8 ;  /* 0x0000008045087824 */ /* 0x000fe200078e0208 */
[----:B------:R-:W-:Y:S01]  /*b290*/  UIMAD UR16, UR10, UR4, URZ ;  /* 0x000000040a1072a4 */ /* 0x000fe2000f8e023f */
[----:B------:R-:W-:Y:S01]  /*b2a0*/  LEA.HI R4, R2, R0, RZ, 0x6 ;  /* 0x0000000002047211 */ /* 0x000fe200078f30ff */
[----:B------:R-:W-:Y:S01]  /*b2b0*/  UIADD3 UR19, UR19, UR6, URZ ;  /* 0x0000000613137290 */ /* 0x000fe2000fffe03f */
[----:B------:R-:W-:Y:S01]  /*b2c0*/  @P2 IMAD.HI.U32 R7, R8, c[0x0][0x4ec], RZ ;  /* 0x00013b0008072a27 */ /* 0x000fe200078e00ff */
[----:B------:R-:W-:Y:S01]  /*b2d0*/  UIMAD UR16, UR11, UR5, UR16 ;  /* 0x000000050b1072a4 */ /* 0x000fe2000f8e0210 */
[----:B------:R-:W-:Y:S01]  /*b2e0*/  SHF.R.S32.HI R3, RZ, 0x3, R3 ;  /* 0x00000003ff037819 */ /* 0x000fe20000011403 */
[----:B------:R-:W-:Y:S01]  /*b2f0*/  UIMAD.WIDE.U32 UR18, UR11, UR4, UR18 ;  /* 0x000000040b1272a5 */ /* 0x000fe2000f8e0012 */
[----:B------:R-:W-:Y:S01]  /*b300*/  IMAD.MOV.U32 R18, RZ, RZ, R8 ;  /* 0x000000ffff127224 */ /* 0x000fe200078e0008 */
[----:B------:R-:W-:Y:S01]  /*b310*/  @P2 SHF.R.U32.HI R18, RZ, c[0x0][0x4f0], R7 ;  /* 0x00013c00ff122a19 */ /* 0x000fe20000011607 */
[----:B------:R-:W-:Y:S01]  /*b320*/  IMAD.IADD R0, R0, 0x1, -R9 ;  /* 0x0000000100007824 */ /* 0x000fe200078e0a09 */
[----:B------:R-:W-:Y:S01]  /*b330*/  ULDC.64 UR6, c[0x0][0x3a0] ;  /* 0x0000e80000067ab9 */ /* 0x000fe20000000a00 */
[----:B------:R-:W-:Y:S01]  /*b340*/  IMAD.U32 R2, RZ, RZ, UR16 ;  /* 0x00000010ff027e24 */ /* 0x000fe2000f8e00ff */
[----:B------:R-:W-:Y:S01]  /*b350*/  UIMAD.WIDE.U32 UR16, UR14, UR6, URZ ;  /* 0x000000060e1072a5 */ /* 0x000fe2000f8e003f */
[----:B------:R-:W-:Y:S01]  /*b360*/  IMAD.MOV R7, RZ, RZ, -R18 ;  /* 0x000000ffff077224 */ /* 0x000fe200078e0a12 */
[----:B------:R-:W-:Y:S01]  /*b370*/  UIMAD UR6, UR15, UR6, URZ ;  /* 0x000000060f0672a4 */ /* 0x000fe2000f8e023f */
[----:B------:R-:W-:Y:S01]  /*b380*/  IMAD.SHL.U32 R11, R3, 0x40, RZ ;  /* 0x00000040030b7824 */ /* 0x000fe200078e00ff */
[----:B------:R-:W-:Y:S01]  /*b390*/  ULDC.64 UR4, c[0x0][0x3e8] ;  /* 0x0000fa0000047ab9 */ /* 0x000fe20000000a00 */
[----:B------:R-:W-:Y:S01]  /*b3a0*/  IMAD R7, R7, c[0x0][0x4e8], R8 ;  /* 0x00013a0007077a24 */ /* 0x000fe200078e0208 */
[----:B------:R-:W-:Y:S01]  /*b3b0*/  SHF.R.S32.HI R8, RZ, 0x1f, R18 ;  /* 0x0000001fff087819 */ /* 0x000fe20000011412 */
[----:B------:R-:W-:Y:S01]  /*b3c0*/  UIMAD UR6, UR14, UR7, UR6 ;  /* 0x000000070e0672a4 */ /* 0x000fe2000f8e0206 */
[----:B------:R-:W-:Y:S01]  /*b3d0*/  IADD3 R18, P1, R18, UR18, RZ ;  /* 0x0000001212127c10 */ /* 0x000fe2000ff3e0ff */
[----:B------:R-:W-:Y:S01]  /*b3e0*/  UIMAD UR9, UR9, UR4, URZ ;  /* 0x00000004090972a4 */ /* 0x000fe2000f8e023f */
[----:B------:R-:W-:Y:S01]  /*b3f0*/  LOP3.LUT R11, R11, 0x1c0, RZ, 0xc0, !PT ;  /* 0x000001c00b0b7812 */ /* 0x000fe200078ec0ff */
[----:B------:R-:W-:Y:S01]  /*b400*/  UIADD3 UR7, UR17, UR6, URZ ;  /* 0x0000000611077290 */ /* 0x000fe2000fffe03f */
[----:B------:R-:W-:Y:S01]  /*b410*/  IADD3.X R19, R8, UR19, R2, P1, !PT ;  /* 0x0000001308137c10 */ /* 0x000fe20008ffe402 */
[----:B------:R-:W-:Y:S01]  /*b420*/  UIMAD UR5, UR8, UR5, UR9 ;  /* 0x00000005080572a4 */ /* 0x000fe2000f8e0209 */
[----:B------:R-:W-:Y:S01]  /*b430*/  SHF.R.S32.HI R2, RZ, 0x1f, R7 ;  /* 0x0000001fff027819 */ /* 0x000fe20000011407 */
[----:B------:R-:W-:Y:S01]  /*b440*/  UMOV UR6, UR16 ;  /* 0x0000001000067c82 */ /* 0x000fe20008000000 */
[----:B------:R-:W-:Y:S01]  /*b450*/  LEA R8, R0, R3, 0x4 ;  /* 0x0000000300087211 */ /* 0x000fe200078e20ff */
[----:B------:R-:W-:Y:S01]  /*b460*/  IMAD.WIDE.U32 R18, R7, c[0x0][0x488], R18 ;  /* 0x0001220007127a25 */ /* 0x000fe200078e0012 */
[----:B------:R-:W-:Y:S01]  /*b470*/  UIMAD.WIDE.U32 UR8, UR8, UR4, UR6 ;  /* 0x00000004080872a5 */ /* 0x000fe2000f8e0006 */
[----:B------:R-:W-:Y:S01]  /*b480*/  SHF.R.U32.HI R10, RZ, 0x3, R11 ;  /* 0x00000003ff0a7819 */ /* 0x000fe2000001160b */
[----:B------:R-:W-:Y:S01]  /*b490*/  BSSY B0, `(.L_x_760) ;  /* 0x000005a000007945 */ /* 0x000fe20003800000 */
[----:B------:R-:W-:Y:S01]  /*b4a0*/  IMAD R2, R2, c[0x0][0x488], RZ ;  /* 0x0001220002027a24 */ /* 0x000fe200078e02ff */
[----:B------:R-:W-:Y:S01]  /*b4b0*/  UIADD3 UR9, UR9, UR5, URZ ;  /* 0x0000000509097290 */ /* 0x000fe2000fffe03f */
[----:B------:R-:W-:Y:S01]  /*b4c0*/  IMAD R8, R69, 0x80, R8 ;  /* 0x0000008045087824 */ /* 0x000fe200078e0208 */
[----:B------:R-:W-:Y:S01]  /*b4d0*/  IADD3 R16, R17, 0x40, RZ ;  /* 0x0000004011107810 */ /* 0x000fe20007ffe0ff */
[----:B------:R-:W-:Y:S01]  /*b4e0*/  IMAD R7, R7, c[0x0][0x48c], R2 ;  /* 0x0001230007077a24 */ /* 0x000fe200078e0202 */
[----:B------:R-:W-:Y:S01]  /*b4f0*/  ULDC.64 UR4, c[0x0][0x3f0] ;  /* 0x0000fc0000047ab9 */ /* 0x000fe20000000a00 */
[----:B------:R-:W-:Y:S01]  /*b500*/  @P2 IMAD.HI.U32 R9, R8, c[0x0][0x4ec], RZ ;  /* 0x00013b0008092a27 */ /* 0x000fe200078e00ff */
[----:B------:R-:W-:-:S02]  /*b510*/  UIMAD UR10, UR10, UR4, URZ ;  /* 0x000000040a0a72a4 */ /* 0x000fc4000f8e023f */
[----:B------:R-:W-:Y:S01]  /*b520*/  UIMAD.WIDE.U32 UR8, UR11, UR4, UR8 ;  /* 0x000000040b0872a5 */ /* 0x000fe2000f8e0008 */
[----:B-----5:R-:W-:Y:S01]  /*b530*/  IMAD R2, R6, c[0x0][0x4e8], RZ ;  /* 0x00013a0006027a24 */ /* 0x020fe200078e02ff */
[----:B------:R-:W-:Y:S01]  /*b540*/  LEA R6, P1, R18, c[0x0][0x450], 0x2 ;  /* 0x0001140012067a11 */ /* 0x000fe200078210ff */
[----:B------:R-:W-:Y:S01]  /*b550*/  IMAD.IADD R7, R19, 0x1, R7 ;  /* 0x0000000113077824 */ /* 0x000fe200078e0207 */
[----:B------:R-:W-:Y:S01]  /*b560*/  UIMAD UR5, UR11, UR5, UR10 ;  /* 0x000000050b0572a4 */ /* 0x000fe2000f8e020a */
[----:B------:R-:W-:Y:S01]  /*b570*/  IMAD.MOV.U32 R22, RZ, RZ, R8 ;  /* 0x000000ffff167224 */ /* 0x000fe200078e0008 */
[----:B------:R-:W-:Y:S01]  /*b580*/  @P2 SHF.R.U32.HI R22, RZ, c[0x0][0x4f0], R9 ;  /* 0x00013c00ff162a19 */ /* 0x000fe20000011609 */
[----:B------:R-:W-:Y:S01]  /*b590*/  IMAD.SHL.U32 R0, R0, 0x8, RZ ;  /* 0x0000000800007824 */ /* 0x000fe200078e00ff */
[----:B------:R-:W-:Y:S01]  /*b5a0*/  LEA.HI.X R7, R18, c[0x0][0x454], R7, 0x2, P1 ;  /* 0x0001150012077a11 */ /* 0x000fe200008f1407 */
[----:B------:R-:W-:Y:S01]  /*b5b0*/  SHFL.IDX PT, R20, R6, RZ, 0x1c1f ;  /* 0x001c1fff06147589 */ /* 0x000fe200000e0000 */
[----:B------:R-:W-:Y:S01]  /*b5c0*/  IADD3 R9, R17, 0x8, RZ ;  /* 0x0000000811097810 */ /* 0x000fe20007ffe0ff */
[----:B------:R-:W-:Y:S01]  /*b5d0*/  IMAD.MOV R70, RZ, RZ, -R22 ;  /* 0x000000ffff467224 */ /* 0x000fe200078e0a16 */
[----:B------:R-:W-:Y:S01]  /*b5e0*/  LOP3.LUT R11, R11, 0x38, R0, 0xf8, !PT ;  /* 0x000000380b0b7812 */ /* 0x000fe200078ef800 */
[----:B------:R-:W1:Y:S01]  /*b5f0*/  SHFL.IDX PT, R21, R7, RZ, 0x1c1f ;  /* 0x001c1fff07157589 */ /* 0x000e6200000e0000 */
[----:B------:R-:W-:Y:S01]  /*b600*/  ISETP.GE.OR P2, PT, R9, R2, P0 ;  /* 0x000000020900720c */ /* 0x000fe20000746670 */
[----:B------:R-:W-:Y:S01]  /*b610*/  IMAD R70, R70, c[0x0][0x4e8], R8 ;  /* 0x00013a0046467a24 */ /* 0x000fe200078e0208 */
[----:B------:R-:W-:Y:S01]  /*b620*/  LOP3.LUT R10, R11, R10, RZ, 0x3c, !PT ;  /* 0x0000000a0b0a7212 */ /* 0x000fe200078e3cff */
[----:B------:R-:W-:Y:S01]  /*b630*/  SHFL.IDX PT, R18, R6, 0x1, 0x1c1f ;  /* 0x003c1f0006127f89 */ /* 0x000fe200000e0000 */
[----:B------:R-:W-:Y:S01]  /*b640*/  SHF.R.S32.HI R11, RZ, 0x1f, R22 ;  /* 0x0000001fff0b7819 */ /* 0x000fe20000011416 */
[----:B------:R-:W-:Y:S01]  /*b650*/  UIADD3 UR5, UR9, UR5, URZ ;  /* 0x0000000509057290 */ /* 0x000fe2000fffe03f */
[CC--:B------:R-:W-:Y:S01]  /*b660*/  ISETP.GE.OR P3, PT, R17.reuse, R2.reuse, P0 ;  /* 0x000000021100720c */ /* 0x0c0fe20000766670 */
[----:B------:R-:W2:Y:S01]  /*b670*/  SHFL.IDX PT, R19, R7, 0x1, 0x1c1f ;  /* 0x003c1f0007137f89 */ /* 0x000ea200000e0000 */
[----:B------:R-:W-:Y:S01]  /*b680*/  IADD3 R17, R17, 0x48, RZ ;  /* 0x0000004811117810 */ /* 0x000fe20007ffe0ff */
[----:B------:R-:W-:Y:S01]  /*b690*/  IMAD R11, R11, c[0x0][0x3e0], RZ ;  /* 0x0000f8000b0b7a24 */ /* 0x000fe200078e02ff */
[----:B------:R-:W-:Y:S01]  /*b6a0*/  MOV R25, UR9 ;  /* 0x0000000900197c02 */ /* 0x000fe20008000f00 */
[----:B------:R-:W-:Y:S01]  /*b6b0*/  SHFL.IDX PT, R8, R6, 0x2, 0x1c1f ;  /* 0x005c1f0006087f89 */ /* 0x000fe200000e0000 */
[----:B------:R-:W-:Y:S01]  /*b6c0*/  IMAD.SHL.U32 R4, R4, 0x8, RZ ;  /* 0x0000000804047824 */ /* 0x000fe200078e00ff */
[-C--:B------:R-:W-:Y:S01]  /*b6d0*/  ISETP.GE.OR P1, PT, R16, R2.reuse, P0 ;  /* 0x000000021000720c */ /* 0x080fe20000726670 */
[----:B------:R-:W-:Y:S01]  /*b6e0*/  IMAD.U32 R24, RZ, RZ, UR8 ;  /* 0x00000008ff187e24 */ /* 0x000fe2000f8e00ff */
[----:B------:R-:W3:Y:S01]  /*b6f0*/  SHFL.IDX PT, R9, R7, 0x2, 0x1c1f ;  /* 0x005c1f0007097f89 */ /* 0x000ee200000e0000 */
[----:B------:R-:W-:Y:S01]  /*b700*/  IMAD.U32 R25, RZ, RZ, UR5 ;  /* 0x00000005ff197e24 */ /* 0x000fe2000f8e00ff */
[----:B------:R-:W-:Y:S01]  /*b710*/  ISETP.GE.OR P0, PT, R17, R2, P0 ;  /* 0x000000021100720c */ /* 0x000fe20000706670 */
[C---:B------:R-:W-:Y:S01]  /*b720*/  IMAD R11, R22.reuse, c[0x0][0x3e4], R11 ;  /* 0x0000f900160b7a24 */ /* 0x040fe200078e020b */
[----:B------:R-:W-:Y:S01]  /*b730*/  SHFL.IDX PT, R6, R6, 0x3, 0x1c1f ;  /* 0x007c1f0006067f89 */ /* 0x000fe200000e0000 */
[----:B------:R-:W-:Y:S01]  /*b740*/  SHF.R.S32.HI R15, RZ, 0x1f, R70 ;  /* 0x0000001fff0f7819 */ /* 0x000fe20000011446 */
[----:B------:R-:W-:Y:S01]  /*b750*/  IMAD.WIDE.U32 R22, R22, c[0x0][0x3e0], R24 ;  /* 0x0000f80016167a25 */ /* 0x000fe200078e0018 */
[----:B------:R-:W-:Y:S01]  /*b760*/  LOP3.LUT R4, R10, 0x7ffffe00, R4, 0xf8, !PT ;  /* 0x7ffffe000a047812 */ /* 0x000fe200078ef804 */
[----:B------:R-:W4:Y:S02]  /*b770*/  SHFL.IDX PT, R7, R7, 0x3, 0x1c1f ;  /* 0x007c1f0007077f89 */ /* 0x000f2400000e0000 */
[----:B------:R-:W-:-:S02]  /*b780*/  IMAD.IADD R23, R23, 0x1, R11 ;  /* 0x0000000117177824 */ /* 0x000fc400078e020b */
[----:B------:R-:W-:Y:S01]  /*b790*/  IMAD R15, R15, c[0x0][0x3d8], RZ ;  /* 0x0000f6000f0f7a24 */ /* 0x000fe200078e02ff */
[----:B-1----:R1:W-:Y:S01]  /*b7a0*/  @!P3 ST.E [R20.64], R5 ;  /* 0x000000051400b985 */ /* 0x0023e2000c10190c */
[----:B------:R-:W-:Y:S02]  /*b7b0*/  IMAD.SHL.U32 R32, R4, 0x2, RZ ;  /* 0x0000000204207824 */ /* 0x000fe400078e00ff */
[C---:B------:R-:W-:Y:S01]  /*b7c0*/  IMAD R33, R70.reuse, c[0x0][0x3dc], R15 ;  /* 0x0000f70046217a24 */ /* 0x040fe200078e020f */
[----:B--2---:R1:W-:Y:S01]  /*b7d0*/  @!P2 ST.E [R18.64], R12 ;  /* 0x0000000c1200a985 */ /* 0x0043e2000c10190c */
[----:B------:R-:W-:-:S04]  /*b7e0*/  IMAD.WIDE.U32 R70, R70, c[0x0][0x3d8], R22 ;  /* 0x0000f60046467a25 */ /* 0x000fc800078e0016 */
[----:B------:R-:W-:Y:S01]  /*b7f0*/  IMAD.IADD R33, R71, 0x1, R33 ;  /* 0x0000000147217824 */ /* 0x000fe200078e0221 */
[----:B---3--:R1:W-:Y:S01]  /*b800*/  @!P1 ST.E [R8.64], R13 ;  /* 0x0000000d08009985 */ /* 0x0083e2000c10190c */
[----:B------:R-:W-:-:S03]  /*b810*/  IMAD R69, R69, 0x80, R3 ;  /* 0x0000008045457824 */ /* 0x000fc600078e0203 */
[----:B----4-:R1:W-:Y:S01]  /*b820*/  @!P0 ST.E [R6.64], R14 ;  /* 0x0000000e06008985 */ /* 0x0103e2000c10190c */
        /* <DEDUP_REMOVED lines=17> */
[----:B------:R1:W1:Y:S04]  /*b940*/  SHFL.IDX PT, R72, R71, RZ, 0x181f ;  /* 0x00181fff47487589 */ /* 0x00026800000e0000 */
[----:B------:R1:W1:Y:S01]  /*b950*/  SHFL.IDX PT, R73, R70, RZ, 0x181f ;  /* 0x00181fff46497589 */ /* 0x00026200000e0000 */
[----:B------:R-:W-:Y:S05]  /*b960*/  @P0 BRA `(.L_x_761) ;  /* 0x000000c000000947 */ /* 0x000fea0003800000 */
[----:B--234-:R-:W2:Y:S01]  /*b970*/  LDS.128 R64, [R32+0x80] ;  /* 0x0000800020407984 */ /* 0x01cea20000000c00 */
[----:B------:R-:W-:-:S02]  /*b980*/  IADD3 R68, R0, 0x40, RZ ;  /* 0x0000004000447810 */ /* 0x000fc40007ffe0ff */
[----:B------:R-:W-:Y:S01]  /*b990*/  ISETP.GE.AND P1, PT, R0, c[0x0][0x3c8], PT ;  /* 0x0000f20000007a0c */ /* 0x000fe20003f26270 */
[----:B-1----:R-:W1:Y:S01]  /*b9a0*/  LDS.128 R32, [R32+0x4080] ;  /* 0x0040800020207984 */ /* 0x002e620000000c00 */
[----:B------:R-:W-:-:S11]  /*b9b0*/  ISETP.GE.AND P0, PT, R68, c[0x0][0x3c8], PT ;  /* 0x0000f20044007a0c */ /* 0x000fd60003f06270 */
[----:B------:R-:W-:Y:S02]  /*b9c0*/  @!P1 IMAD.WIDE R74, R0, 0x2, R72 ;  /* 0x00000002004a9825 */ /* 0x000fe400078e0248 */
[----:B------:R-:W-:-:S04]  /*b9d0*/  @!P0 SHF.R.S32.HI R3, RZ, 0x1f, R68 ;  /* 0x0000001fff038819 */ /* 0x000fc80000011444 */
[----:B------:R-:W-:-:S04]  /*b9e0*/  @!P0 LEA.HI R3, R3, R68, RZ, 0x3 ;  /* 0x0000004403038211 */ /* 0x000fc800078f18ff */
[----:B------:R-:W-:-:S05]  /*b9f0*/  @!P0 LOP3.LUT R3, R3, 0xfffffff8, RZ, 0xc0, !PT ;  /* 0xfffffff803038812 */ /* 0x000fca00078ec0ff */
[----:B------:R-:W-:Y:S01]  /*ba00*/  @!P0 IMAD.WIDE R72, R3, 0x2, R72 ;  /* 0x0000000203488825 */ /* 0x000fe200078e0248 */
[----:B--2---:R2:W-:Y:S04]  /*ba10*/  @!P1 ST.E.128 [R74.64], R64 ;  /* 0x000000404a009985 */ /* 0x0045e8000c101d0c */
[----:B-1----:R2:W-:Y:S02]  /*ba20*/  @!P0 ST.E.128 [R72.64], R32 ;  /* 0x0000002048008985 */ /* 0x0025e4000c101d0c */
.L_x_761:
[----:B--234-:R-:W-:Y:S05]  /*ba30*/  BSYNC B0 ;  /* 0x0000000000007941 */ /* 0x01cfea0003800000 */
.L_x_760:
[----:B------:R-:W-:Y:S01]  /*ba40*/  IADD3 R3, R69, 0x10, RZ ;  /* 0x0000001045037810 */ /* 0x000fe20007ffe0ff */
[----:B------:R2:W3:Y:S01]  /*ba50*/  SHFL.IDX PT, R35, R70, 0x1, 0x181f ;  /* 0x00381f0046237f89 */ /* 0x0004e200000e0000 */
[----:B------:R-:W-:Y:S02]  /*ba60*/  BSSY B0, `(.L_x_762) ;  /* 0x000000e000007945 */ /* 0x000fe40003800000 */
[----:B------:R-:W-:Y:S01]  /*ba70*/  ISETP.GE.AND P0, PT, R3, R2, PT ;  /* 0x000000020300720c */ /* 0x000fe20003f06270 */
[----:B------:R2:W4:-:S12]  /*ba80*/  SHFL.IDX PT, R34, R71, 0x1, 0x181f ;  /* 0x00381f0047227f89 */ /* 0x00051800000e0000 */
[----:B------:R-:W-:Y:S05]  /*ba90*/  @P0 BRA `(.L_x_763) ;  /* 0x000000a000000947 */ /* 0x000fea0003800000 */
[C---:B-1----:R-:W-:Y:S02]  /*baa0*/  IADD3 R32, R0.reuse, 0x40, RZ ;  /* 0x0000004000207810 */ /* 0x042fe40007ffe0ff */
[----:B------:R-:W-:Y:S02]  /*bab0*/  ISETP.GE.AND P1, PT, R0, c[0x0][0x3c8], PT ;  /* 0x0000f20000007a0c */ /* 0x000fe40003f26270 */
[----:B------:R-:W-:-:S13]  /*bac0*/  ISETP.GE.AND P0, PT, R32, c[0x0][0x3c8], PT ;  /* 0x0000f20020007a0c */ /* 0x000fda0003f06270 */
[----:B------:R-:W-:-:S04]  /*bad0*/  @!P0 SHF.R.S32.HI R3, RZ, 0x1f, R32 ;  /* 0x0000001fff038819 */ /* 0x000fc80000011420 */
[----:B------:R-:W-:Y:S01]  /*bae0*/  @!P0 LEA.HI R3, R3, R32, RZ, 0x3 ;  /* 0x0000002003038211 */ /* 0x000fe200078f18ff */
[----:B---34-:R-:W-:-:S03]  /*baf0*/  @!P1 IMAD.WIDE R32, R0, 0x2, R34 ;  /* 0x0000000200209825 */ /* 0x018fc600078e0222 */
[----:B------:R-:W-:Y:S02]  /*bb00*/  @!P0 LOP3.LUT R3, R3, 0xfffffff8, RZ, 0xc0, !PT ;  /* 0xfffffff803038812 */ /* 0x000fe400078ec0ff */
[----:B------:R1:W-:Y:S03]  /*bb10*/  @!P1 ST.E.128 [R32.64], R60 ;  /* 0x0000003c20009985 */ /* 0x0003e6000c101d0c */
[----:B------:R-:W-:-:S05]  /*bb20*/  @!P0 IMAD.WIDE R34, R3, 0x2, R34 ;  /* 0x0000000203228825 */ /* 0x000fca00078e0222 */
[----:B------:R1:W-:Y:S02]  /*bb30*/  @!P0 ST.E.128 [R34.64], R28 ;  /* 0x0000001c22008985 */ /* 0x0003e4000c101d0c */
.L_x_763:
[----:B------:R-:W-:Y:S05]  /*bb40*/  BSYNC B0 ;  /* 0x0000000000007941 */ /* 0x000fea0003800000 */
.L_x_762:
[----:B------:R-:W-:Y:S01]  /*bb50*/  IADD3 R3, R69, 0x20, RZ ;  /* 0x0000002045037810 */ /* 0x000fe20007ffe0ff */
[----:B-1----:R1:W2:Y:S01]  /*bb60*/  SHFL.IDX PT, R31, R70, 0x2, 0x181f ;  /* 0x00581f00461f7f89 */ /* 0x0022a200000e0000 */
[----:B------:R-:W-:Y:S02]  /*bb70*/  BSSY B0, `(.L_x_764) ;  /* 0x000000e000007945 */ /* 0x000fe40003800000 */
[----:B------:R-:W-:Y:S01]  /*bb80*/  ISETP.GE.AND P0, PT, R3, R2, PT ;  /* 0x000000020300720c */ /* 0x000fe20003f06270 */
[----:B------:R1:W4:-:S12]  /*bb90*/  SHFL.IDX PT, R30, R71, 0x2, 0x181f ;  /* 0x00581f00471e7f89 */ /* 0x00031800000e0000 */
[----:B------:R-:W-:Y:S05]  /*bba0*/  @P0 BRA `(.L_x_765) ;  /* 0x000000a000000947 */ /* 0x000fea0003800000 */
[C---:B------:R-:W-:Y:S02]  /*bbb0*/  IADD3 R28, R0.reuse, 0x40, RZ ;  /* 0x00000040001c7810 */ /* 0x040fe40007ffe0ff */
[----:B------:R-:W-:Y:S02]  /*bbc0*/  ISETP.GE.AND P1, PT, R0, c[0x0][0x3c8], PT ;  /* 0x0000f20000007a0c */ /* 0x000fe40003f26270 */
[----:B------:R-:W-:-:S13]  /*bbd0*/  ISETP.GE.AND P0, PT, R28, c[0x0][0x3c8], PT ;  /* 0x0000f2001c007a0c */ /* 0x000fda0003f06270 */
[----:B------:R-:W-:-:S04]  /*bbe0*/  @!P0 SHF.R.S32.HI R3, RZ, 0x1f, R28 ;  /* 0x0000001fff038819 */ /* 0x000fc8000001141c */
[----:B------:R-:W-:Y:S01]  /*bbf0*/  @!P0 LEA.HI R3, R3, R28, RZ, 0x3 ;  /* 0x0000001c03038211 */ /* 0x000fe200078f18ff */
[----:B--2-4-:R-:W-:-:S03]  /*bc00*/  @!P1 IMAD.WIDE R28, R0, 0x2, R30 ;  /* 0x00000002001c9825 */ /* 0x014fc600078e021e */
[----:B------:R-:W-:Y:S02]  /*bc10*/  @!P0 LOP3.LUT R3, R3, 0xfffffff8, RZ, 0xc0, !PT ;  /* 0xfffffff803038812 */ /* 0x000fe400078ec0ff */
[----:B------:R2:W-:Y:S03]  /*bc20*/  @!P1 ST.E.128 [R28.64], R56 ;  /* 0x000000381c009985 */ /* 0x0005e6000c101d0c */
[----:B------:R-:W-:-:S05]  /*bc30*/  @!P0 IMAD.WIDE R30, R3, 0x2, R30 ;  /* 0x00000002031e8825 */ /* 0x000fca00078e021e */
[----:B------:R2:W-:Y:S02]  /*bc40*/  @!P0 ST.E.128 [R30.64], R24 ;  /* 0x000000181e008985 */ /* 0x0005e4000c101d0c */
.L_x_765:
[----:B------:R-:W-:Y:S05]  /*bc50*/  BSYNC B0 ;  /* 0x0000000000007941 */ /* 0x000fea0003800000 */
.L_x_764:
[----:B------:R-:W-:Y:S01]  /*bc60*/  IADD3 R3, R69, 0x30, RZ ;  /* 0x0000003045037810 */ /* 0x000fe20007ffe0ff */
[----:B--2---:R2:W1:Y:S01]  /*bc70*/  SHFL.IDX PT, R27, R70, 0x3, 0x181f ;  /* 0x00781f00461b7f89 */ /* 0x00446200000e0000 */
        /* <DEDUP_REMOVED lines=9> */
[----:B-1--4-:R-:W-:-:S03]  /*bd10*/  @!P1 IMAD.WIDE R24, R0, 0x2, R26 ;  /* 0x0000000200189825 */ /* 0x012fc600078e021a */
[----:B------:R-:W-:Y:S02]  /*bd20*/  @!P0 LOP3.LUT R3, R3, 0xfffffff8, RZ, 0xc0, !PT ;  /* 0xfffffff803038812 */ /* 0x000fe400078ec0ff */
[----:B------:R1:W-:Y:S03]  /*bd30*/  @!P1 ST.E.128 [R24.64], R52 ;  /* 0x0000003418009985 */ /* 0x0003e6000c101d0c */
[----:B------:R-:W-:-:S05]  /*bd40*/  @!P0 IMAD.WIDE R26, R3, 0x2, R26 ;  /* 0x00000002031a8825 */ /* 0x000fca00078e021a */
[----:B------:R1:W-:Y:S02]  /*bd50*/  @!P0 ST.E.128 [R26.64], R20 ;  /* 0x000000141a008985 */ /* 0x0003e4000c101d0c */
.L_x_767:
[----:B------:R-:W-:Y:S05]  /*bd60*/  BSYNC B0 ;  /* 0x0000000000007941 */ /* 0x000fea0003800000 */
.L_x_766:
        /* <DEDUP_REMOVED lines=16> */
.L_x_769:
[----:B------:R-:W-:Y:S05]  /*be70*/  BSYNC B0 ;  /* 0x0000000000007941 */ /* 0x000fea0003800000 */
.L_x_768:
        /* <DEDUP_REMOVED lines=16> */
.L_x_771:
[----:B------:R-:W-:Y:S05]  /*bf80*/  BSYNC B0 ;  /* 0x0000000000007941 */ /* 0x000fea0003800000 */
.L_x_770:
        /* <DEDUP_REMOVED lines=16> */
.L_x_773:
[----:B------:R-:W-:Y:S05]  /*c090*/  BSYNC B0 ;  /* 0x0000000000007941 */ /* 0x000fea0003800000 */
.L_x_772:
[----:B------:R-:W-:Y:S01]  /*c0a0*/  IADD3 R69, R69, 0x70, RZ ;  /* 0x0000007045457810 */ /* 0x000fe20007ffe0ff */
[----:B--2---:R2:W1:Y:S03]  /*c0b0*/  SHFL.IDX PT, R9, R70, 0x7, 0x181f ;  /* 0x00f81f0046097f89 */ /* 0x00446600000e0000 */
[----:B------:R-:W-:Y:S01]  /*c0c0*/  ISETP.GE.AND P0, PT, R69, R2, PT ;  /* 0x000000024500720c */ /* 0x000fe20003f06270 */
[----:B------:R2:W4:-:S12]  /*c0d0*/  SHFL.IDX PT, R8, R71, 0x7, 0x181f ;  /* 0x00f81f0047087f89 */ /* 0x00051800000e0000 */
[----:B------:R-:W-:Y:S05]  /*c0e0*/  @P0 EXIT ;  /* 0x000000000000094d */ /* 0x000fea0003800000 */
[----:B------:R-:W-:-:S13]  /*c0f0*/  ISETP.GE.AND P0, PT, R0, c[0x0][0x3c8], PT ;  /* 0x0000f20000007a0c */ /* 0x000fda0003f06270 */
[----:B-1--4-:R-:W-:-:S05]  /*c100*/  @!P0 IMAD.WIDE R2, R0, 0x2, R8 ;  /* 0x0000000200028825 */ /* 0x012fca00078e0208 */
[----:B------:R1:W-:Y:S02]  /*c110*/  @!P0 ST.E.128 [R2.64], R36 ;  /* 0x0000002402008985 */ /* 0x0003e4000c101d0c */
[----:B-1----:R-:W-:-:S04]  /*c120*/  IADD3 R2, R0, 0x40, RZ ;  /* 0x0000004000027810 */ /* 0x002fc80007ffe0ff */
        /* <DEDUP_REMOVED lines=8> */
.L_x_758:
        /* <DEDUP_REMOVED lines=31> */
.L_x_774:
        /* <DEDUP_REMOVED lines=43> */
.L_x_776:
[----:B------:R-:W-:Y:S05]  /*c650*/  BSYNC B0 ;  /* 0x0000000000007941 */ /* 0x000fea0003800000 */
.L_x_775:
[----:B------:R-:W2:Y:S01]  /*c660*/  S2R R3, SR_CTAID.X ;  /* 0x0000000000037919 */ /* 0x000ea20000002500 */
[----:B-1----:R-:W-:Y:S01]  /*c670*/  SHF.R.S32.HI R2, RZ, 0x1f, R0 ;  /* 0x0000001fff027819 */ /* 0x002fe20000011400 */
[----:B------:R-:W-:Y:S01]  /*c680*/  ULDC.64 UR4, c[0x0][0x3a0] ;  /* 0x0000e80000047ab9 */ /* 0x000fe20000000a00 */
[----:B------:R-:W-:Y:S01]  /*c690*/  IMAD.MOV.U32 R4, RZ, RZ, c[0x0][0x4e8] ;  /* 0x00013a00ff047624 */ /* 0x000fe200078e00ff */
[----:B------:R-:W-:Y:S01]  /*c6a0*/  UIMAD UR7, UR15, UR4, URZ ;  /* 0x000000040f0772a4 */ /* 0x000fe2000f8e023f */
[----:B------:R-:W-:Y:S01]  /*c6b0*/  LEA.HI R2, R2, R0, RZ, 0x3 ;  /* 0x0000000002027211 */ /* 0x000fe200078f18ff */
[----:B------:R-:W-:Y:S01]  /*c6c0*/  UIMAD.WIDE.U32 UR16, UR14, UR4, URZ ;  /* 0x000000040e1072a5 */ /* 0x000fe2000f8e003f */
[----:B-----5:R-:W-:Y:S01]  /*c6d0*/  IMAD R8, R8, c[0x0][0x4e8], RZ ;  /* 0x00013a0008087a24 */ /* 0x020fe200078e02ff */
[----:B------:R-:W-:Y:S01]  /*c6e0*/  ISETP.NE.AND P0, PT, R4, 0x1, PT ;  /* 0x000000010400780c */ /* 0x000fe20003f05270 */
[----:B------:R-:W-:Y:S01]  /*c6f0*/  UIMAD UR7, UR14, UR5, UR7 ;  /* 0x000000050e0772a4 */ /* 0x000fe2000f8e0207 */
[----:B------:R-:W-:Y:S01]  /*c700*/  LOP3.LUT R5, R2, 0xfffffff8, RZ, 0xc0, !PT ;  /* 0xfffffff802057812 */ /* 0x000fe200078ec0ff */
[----:B------:R-:W-:Y:S01]  /*c710*/  BSSY B0, `(.L_x_777) ;  /* 0x0000034000007945 */ /* 0x000fe20003800000 */
[----:B------:R-:W-:Y:S01]  /*c720*/  SHF.R.S32.HI R2, RZ, 0x3, R2 ;  /* 0x00000003ff027819 */ /* 0x000fe20000011402 */
[----:B------:R-:W-:-:S02]  /*c730*/  ULDC.64 UR4, c[0x0][0x3e8] ;  /* 0x0000fa0000047ab9 */ /* 0x000fc40000000a00 */
[----:B------:R-:W-:Y:S01]  /*c740*/  IMAD.IADD R0, R0, 0x1, -R5 ;  /* 0x0000000100007824 */ /* 0x000fe200078e0a05 */
[----:B------:R-:W-:Y:S02]  /*c750*/  UIADD3 UR17, UR17, UR7, URZ ;  /* 0x0000000711117290 */ /* 0x000fe4000fffe03f */
[----:B------:R-:W-:Y:S02]  /*c760*/  UIMAD UR7, UR9, UR4, URZ ;  /* 0x00000004090772a4 */ /* 0x000fe4000f8e023f */
[----:B------:R-:W-:Y:S02]  /*c770*/  LEA R5, R0, R2, 0x4 ;  /* 0x0000000200057211 */ /* 0x000fe400078e20ff */
[----:B------:R-:W-:Y:S02]  /*c780*/  UIMAD UR7, UR8, UR5, UR7 ;  /* 0x00000005080772a4 */ /* 0x000fe4000f8e0207 */
[----:B------:R-:W-:Y:S01]  /*c790*/  UIMAD.WIDE.U32 UR8, UR8, UR4, UR16 ;  /* 0x00000004080872a5 */ /* 0x000fe2000f8e0010 */
[----:B--2---:R-:W-:-:S02]  /*c7a0*/  IMAD R5, R3, 0x80, R5 ;  /* 0x0000008003057824 */ /* 0x004fc400078e0205 */
        /* <DEDUP_REMOVED lines=9> */
[----:B------:R-:W-:Y:S02]  /*c840*/  @P0 SHF.R.U32.HI R7, RZ, c[0x0][0x4f0], R4 ;  /* 0x00013c00ff070a19 */ /* 0x000fe40000011604 */
[----:B------:R-:W-:Y:S01]  /*c850*/  IADD3 R0, R3, 0x40, RZ ;  /* 0x0000004003007810 */ /* 0x000fe20007ffe0ff */
[----:B------:R-:W-:Y:S01]  /*c860*/  UIADD3 UR5, UR9, UR5, URZ ;  /* 0x0000000509057290 */ /* 0x000fe2000fffe03f */
[--C-:B------:R-:W-:Y:S01]  /*c870*/  SHF.R.S32.HI R4, RZ, 0x1f, R7.reuse ;  /* 0x0000001fff047819 */ /* 0x100fe20000011407 */
[----:B------:R-:W-:Y:S01]  /*c880*/  IMAD.MOV R6, RZ, RZ, -R7 ;  /* 0x000000ffff067224 */ /* 0x000fe200078e0a07 */
[----:B------:R-:W-:Y:S01]  /*c890*/  MOV R10, UR8 ;  /* 0x00000008000a7c02 */ /* 0x000fe20008000f00 */
[----:B------:R-:W-:-:S02]  /*c8a0*/  IMAD.U32 R11, RZ, RZ, UR9 ;  /* 0x00000009ff0b7e24 */ /* 0x000fc4000f8e00ff */
        /* <DEDUP_REMOVED lines=26> */
.L_x_778:
[----:B------:R-:W-:Y:S05]  /*ca50*/  BSYNC B0 ;  /* 0x0000000000007941 */ /* 0x000fea0003800000 */
.L_x_777:
        /* <DEDUP_REMOVED lines=15> */
.L_x_780:
[----:B------:R-:W-:Y:S05]  /*cb50*/  BSYNC B0 ;  /* 0x0000000000007941 */ /* 0x000fea0003800000 */
.L_x_779:
        /* <DEDUP_REMOVED lines=15> */
.L_x_782:
[----:B------:R-:W-:Y:S05]  /*cc50*/  BSYNC B0 ;  /* 0x0000000000007941 */ /* 0x000fea0003800000 */
.L_x_781:
[----:B--2---:R-:W-:Y:S01]  /*cc60*/  IADD3 R6, R2, 0x30, RZ ;  /* 0x0000003002067810 */ /* 0x004fe20007ffe0ff */
[----:B----4-:R2:W4:Y:S01]  /*cc70*/  SHFL.IDX PT, R11, R4, 0x3, 0x181f ;  /* 0x00781f00040b7f89 */ /* 0x01052200000e0000 */
        /* <DEDUP_REMOVED lines=13> */
.L_x_784:
[----:B------:R-:W-:Y:S05]  /*cd50*/  BSYNC B0 ;  /* 0x0000000000007941 */ /* 0x000fea0003800000 */
.L_x_783:
        /* <DEDUP_REMOVED lines=15> */
.L_x_786:
[----:B------:R-:W-:Y:S05]  /*ce50*/  BSYNC B0 ;  /* 0x0000000000007941 */ /* 0x000fea0003800000 */
.L_x_785:
        /* <DEDUP_REMOVED lines=15> */
.L_x_788:
[----:B------:R-:W-:Y:S05]  /*cf50*/  BSYNC B0 ;  /* 0x0000000000007941 */ /* 0x000fea0003800000 */
.L_x_787:
        /* <DEDUP_REMOVED lines=15> */
.L_x_790:
[----:B------:R-:W-:Y:S05]  /*d050*/  BSYNC B0 ;  /* 0x0000000000007941 */ /* 0x000fea0003800000 */
.L_x_789:
        /* <DEDUP_REMOVED lines=16> */
.L_x_791:
        /* <DEDUP_REMOVED lines=10> */
.L_x_2177:


//--------------------- .text._ZN7cutlass13device_kernelIN5flash19enable_sm80_to_sm89INS1_16FlashAttnFwdSm80INS1_25CollectiveMainloopFwdSm80ILi4ELi1ELb0EN4cute5tupleIJNS5_1CILi128EEENS7_ILi64EEES8_EEELi128ENS_10bfloat16_tEfNS_4arch4Sm80ELb0ELb0ELb0ELb1ELb1ELb1ELb1ELb0EEENS1_21CollectiveEpilogueFwdINS6_IJS8_S8_S9_EEENS6_IJNS7_ILi1EEESH_SH_EEESB_SD_Li128ELb1ELb1ELb0ELb0EEENS1_19SingleTileSchedulerILb1ELb0ELb1ELi128EEEEEEEEEvNT_6ParamsE --------------------------
	.section	.text._ZN7cutlass13device_kernelIN5flash19enable_sm80_to_sm89INS1_16FlashAttnFwdSm80INS1_25CollectiveMainloopFwdSm80ILi4ELi1ELb0EN4cute5tupleIJNS5_1CILi128EEENS7_ILi64EEES8_EEELi128ENS_10bfloat16_tEfNS_4arch4Sm80ELb0ELb0ELb0ELb1ELb1ELb1ELb1ELb0EEENS1_21CollectiveEpilogueFwdINS6_IJS8_S8_S9_EEENS6_IJNS7_ILi1EEESH_SH_EEESB_SD_Li128ELb1ELb1ELb0ELb0EEENS1_19SingleTileSchedulerILb1ELb0ELb1ELi128EEEEEEEEEvNT_6ParamsE,"ax",@progbits
	.sectioninfo	@"SHI_REGISTERS=255"
	.align	128
.text._ZN7cutlass13device_kernelIN5flash19enable_sm80_to_sm89INS1_16FlashAttnFwdSm80INS1_25CollectiveMainloopFwdSm80ILi4ELi1ELb0EN4cute5tupleIJNS5_1CILi128EEENS7_ILi64EEES8_EEELi128ENS_10bfloat16_tEfNS_4arch4Sm80ELb0ELb0ELb0ELb1ELb1ELb1ELb1ELb0EEENS1_21CollectiveEpilogueFwdINS6_IJS8_S8_S9_EEENS6_IJNS7_ILi1EEESH_SH_EEESB_SD_Li128ELb1ELb1ELb0ELb0EEENS1_19SingleTileSchedulerILb1ELb0ELb1ELi128EEEEEEEEEvNT_6ParamsE:
        .type           _ZN7cutlass13device_kernelIN5flash19enable_sm80_to_sm89INS1_16FlashAttnFwdSm80INS1_25CollectiveMainloopFwdSm80ILi4ELi1ELb0EN4cute5tupleIJNS5_1CILi128EEENS7_ILi64EEES8_EEELi128ENS_10bfloat16_tEfNS_4arch4Sm80ELb0ELb0ELb0ELb1ELb1ELb1ELb1ELb0EEENS1_21CollectiveEpilogueFwdINS6_IJS8_S8_S9_EEENS6_IJNS7_ILi1EEESH_SH_EEESB_SD_Li128ELb1ELb1ELb0ELb0EEENS1_19SingleTileSchedulerILb1ELb0ELb1ELi128EEEEEEEEEvNT_6ParamsE,@function
        .size           _ZN7cutlass13device_kernelIN5flash19enable_sm80_to_sm89INS1_16FlashAttnFwdSm80INS1_25CollectiveMainloopFwdSm80ILi4ELi1ELb0EN4cute5tupleIJNS5_1CILi128EEENS7_ILi64EEES8_EEELi128ENS_10bfloat16_tEfNS_4arch4Sm80ELb0ELb0ELb0ELb1ELb1ELb1ELb1ELb0EEENS1_21CollectiveEpilogueFwdINS6_IJS8_S8_S9_EEENS6_IJNS7_ILi1EEESH_SH_EEESB_SD_Li128ELb1ELb1ELb0ELb0EEENS1_19SingleTileSchedulerILb1ELb0ELb1ELi128EEEEEEEEEvNT_6ParamsE,(.L_x_2178 - _ZN7cutlass13device_kernelIN5flash19enable_sm80_to_sm89INS1_16FlashAttnFwdSm80INS1_25CollectiveMainloopFwdSm80ILi4ELi1ELb0EN4cute5tupleIJNS5_1CILi128EEENS7_ILi64EEES8_EEELi128ENS_10bfloat16_tEfNS_4arch4Sm80ELb0ELb0ELb0ELb1ELb1ELb1ELb1ELb0EEENS1_21CollectiveEpilogueFwdINS6_IJS8_S8_S9_EEENS6_IJNS7_ILi1EEESH_SH_EEESB_SD_Li128ELb1ELb1ELb0ELb0EEENS1_19SingleTileSchedulerILb1ELb0ELb1ELi128EEEEEEEEEvNT_6ParamsE)
        .other          _ZN7cutlass13device_kernelIN5flash19enable_sm80_to_sm89INS1_16FlashAttnFwdSm80INS1_25CollectiveMainloopFwdSm80ILi4ELi1ELb0EN4cute5tupleIJNS5_1CILi128EEENS7_ILi64EEES8_EEELi128ENS_10bfloat16_tEfNS_4arch4Sm80ELb0ELb0ELb0ELb1ELb1ELb1ELb1ELb0EEENS1_21CollectiveEpilogueFwdINS6_IJS8_S8_S9_EEENS6_IJNS7_ILi1EEESH_SH_EEESB_SD_Li128ELb1ELb1ELb0ELb0EEENS1_19SingleTileSchedulerILb1ELb0ELb1ELi128EEEEEEEEEvNT_6ParamsE,@"STO_CUDA_ENTRY STV_DEFAULT"
_ZN7cutlass13device_kernelIN5flash19enable_sm80_to_sm89INS1_16FlashAttnFwdSm80INS1_25CollectiveMainloopFwdSm80ILi4ELi1ELb0EN4cute5tupleIJNS5_1CILi128EEENS7_ILi64EEES8_EEELi128ENS_10bfloat16_tEfNS_4arch4Sm80ELb0ELb0ELb0ELb1ELb1ELb1ELb1ELb0EEENS1_21CollectiveEpilogueFwdINS6_IJS8_S8_S9_EEENS6_IJNS7_ILi1EEESH_SH_EEESB_SD_Li128ELb1ELb1ELb0ELb0EEENS1_19SingleTileSchedulerILb1ELb0ELb1ELi128EEEEEEEEEvNT_6ParamsE:
        /* <DEDUP_REMOVED lines=21> */
.L_x_793:
[----:B------:R-:W-:-:S04]  /*0150*/  ISETP.NE.U32.AND P0, PT, RZ, c[0x0][0x560], PT ;  /* 0x00015800ff007a0c */ /* 0x000fc80003f05070 */
[----:B------:R-:W-:-:S13]  /*0160*/  ISETP.NE.AND.EX P0, PT, RZ, c[0x0][0x564], PT, P0 ;  /* 0x00015900ff007a0c */ /* 0x000fda0003f05300 */
[----:B------:R-:W-:Y:S05]  /*0170*/  @!P0 BRA `(.L_x_795) ;  /* 0x000000a000008947 */ /* 0x000fea0003800000 */
[----:B------:R-:W-:Y:S02]  /*0180*/  ULDC.64 UR4, c[0x0][0x560] ;  /* 0x0001580000047ab9 */ /* 0x000fe40000000a00 */
[----:B------:R-:W-:-:S06]  /*0190*/  UIMAD.WIDE UR4, UR24, UR45, UR4 ;  /* 0x0000002d180472a5 */ /* 0x000fcc000f8e0204 */
[----:B------:R-:W-:Y:S02]  /*01a0*/  MOV R2, UR4 ;  /* 0x0000000400027c02 */ /* 0x000fe40008000f00 */
[----:B------:R-:W-:-:S05]  /*01b0*/  MOV R3, UR5 ;  /* 0x0000000500037c02 */ /* 0x000fca0008000f00 */
[----:B------:R1:W2:Y:S04]  /*01c0*/  LDG.E R0, [R2.64] ;  /* 0x0000002202007981 */ /* 0x0002a8000c1e1900 */
[----:B-1----:R-:W3:Y:S01]  /*01d0*/  LDG.E R2, [R2.64+0x4] ;  /* 0x0000042202027981 */ /* 0x002ee2000c1e1900 */
[----:B--2---:R-:W1:Y:S08]  /*01e0*/  R2UR UR4, R0 ;  /* 0x00000000000473c2 */ /* 0x004e7000000e0000 */
[----:B---3--:R-:W1:Y:S02]  /*01f0*/  R2UR UR6, R2 ;  /* 0x00000000020673c2 */ /* 0x008e6400000e0000 */
[----:B-1----:R-:W-:Y:S01]  /*0200*/  UIADD3 UR6, -UR4, UR6, URZ ;  /* 0x0000000604067290 */ /* 0x002fe2000fffe13f */
[----:B------:R-:W-:Y:S05]  /*0210*/  BRA `(.L_x_794) ;  /* 0x0000001000007947 */ /* 0x000fea0003800000 */
.L_x_795:
[----:B------:R-:W-:Y:S02]  /*0220*/  ULDC UR6, c[0x0][0x54c] ;  /* 0x0001530000067ab9 */ /* 0x000fe40000000800 */
.L_x_794:
[----:B------:R-:W-:Y:S02]  /*0230*/  ULDC UR4, c[0x0][0x548] ;  /* 0x0001520000047ab9 */ /* 0x000fe40000000800 */
[----:B------:R-:W-:-:S02]  /*0240*/  USHF.L.U32 UR5, UR17, 0x7, URZ ;  /* 0x0000000711057899 */ /* 0x000fc4000800063f */
[----:B------:R-:W-:-:S04]  /*0250*/  UIMAD UR4, UR6, UR4, URZ ;  /* 0x00000004060472a4 */ /* 0x000fc8000f8e023f */
[----:B------:R-:W-:-:S04]  /*0260*/  UISETP.GE.AND UP0, UPT, UR5, UR4, UPT ;  /* 0x000000040500728c */ /* 0x000fc8000bf06270 */
[----:B------:R-:W-:Y:S01]  /*0270*/  USEL UR24, UR24, 0xffffffff, !UP0 ;  /* 0xffffffff18187887 */ /* 0x000fe2000c000000 */
[----:B------:R-:W-:Y:S05]  /*0280*/  BRA `(.L_x_796) ;  /* 0x000001b000007947 */ /* 0x000fea0003800000 */
.L_x_792:
        /* <DEDUP_REMOVED lines=8> */
.L_x_797:
        /* <DEDUP_REMOVED lines=13> */
.L_x_799:
[----:B------:R-:W-:Y:S02]  /*03e0*/  ULDC UR6, c[0x0][0x54c] ;  /* 0x0001530000067ab9 */ /* 0x000fe40000000800 */
.L_x_798:
[----:B------:R-:W-:Y:S02]  /*03f0*/  ULDC UR4, c[0x0][0x548] ;  /* 0x0001520000047ab9 */ /* 0x000fe40000000800 */
[----:B------:R-:W-:-:S02]  /*0400*/  USHF.L.U32 UR5, UR17, 0x7, URZ ;  /* 0x0000000711057899 */ /* 0x000fc4000800063f */
[----:B------:R-:W-:-:S04]  /*0410*/  UIMAD UR4, UR6, UR4, URZ ;  /* 0x00000004060472a4 */ /* 0x000fc8000f8e023f */
[----:B------:R-:W-:-:S04]  /*0420*/  UISETP.GE.AND UP0, UPT, UR5, UR4, UPT ;  /* 0x000000040500728c */ /* 0x000fc8000bf06270 */
[----:B------:R-:W-:-:S06]  /*0430*/  USEL UR24, UR24, 0xffffffff, !UP0 ;  /* 0xffffffff18187887 */ /* 0x000fcc000c000000 */
.L_x_796:
        /* <DEDUP_REMOVED lines=34> */
[----:B------:R3:W4:Y:S01]  /*0660*/  @P2 LDG.E R7, [R4.64] ;  /* 0x0000002204072981 */ /* 0x000722000c1e1900 */
[----:B------:R-:W-:Y:S01]  /*0670*/  UIMAD.WIDE UR4, UR24, UR45, UR4 ;  /* 0x0000002d180472a5 */ /* 0x000fe2000f8e0204 */
[----:B------:R-:W-:Y:S01]  /*0680*/  MOV R26, RZ ;  /* 0x000000ff001a7202 */ /* 0x000fe20000000f00 */
[----:B------:R-:W-:Y:S01]  /*0690*/  IMAD.MOV.U32 R8, RZ, RZ, RZ ;  /* 0x000000ffff087224 */ /* 0x000fe200078e00ff */
[----:B------:R-:W4:Y:S03]  /*06a0*/  @P3 LDG.E R6, [R10.64] ;  /* 0x000000220a063981 */ /* 0x000f26000c1e1900 */
[----:B-1----:R-:W-:Y:S01]  /*06b0*/  IMAD.U32 R2, RZ, RZ, UR4 ;  /* 0x00000004ff027e24 */ /* 0x002fe2000f8e00ff */
[----:B------:R-:W-:Y:S01]  /*06c0*/  MOV R3, UR5 ;  /* 0x0000000500037c02 */ /* 0x000fe20008000f00 */
[----:B---3--:R-:W-:Y:S01]  /*06d0*/  IMAD.U32 R4, RZ, RZ, UR6 ;  /* 0x00000006ff047e24 */ /* 0x008fe2000f8e00ff */
[----:B------:R-:W-:-:S03]  /*06e0*/  MOV R5, UR7 ;  /* 0x0000000700057c02 */ /* 0x000fc60008000f00 */
[----:B------:R1:W5:Y:S04]  /*06f0*/  @P0 LDG.E R8, [R2.64] ;  /* 0x0000002202080981 */ /* 0x000368000c1e1900 */
[----:B------:R1:W5:Y:S01]  /*0700*/  @P4 LDG.E R26, [R4.64] ;  /* 0x00000022041a4981 */ /* 0x000362000c1e1900 */
[----:B------:R-:W3:Y:S01]  /*0710*/  S2UR UR16, SR_CTAID.Y ;  /* 0x00000000001079c3 */ /* 0x000ee20000002600 */
[----:B------:R-:W-:Y:S02]  /*0720*/  UMOV UR19, URZ ;  /* 0x0000003f00137c82 */ /* 0x000fe40008000000 */
[----:B------:R-:W-:Y:S02]  /*0730*/  ULDC UR23, c[0x0][0x168] ;  /* 0x00005a0000177ab9 */ /* 0x000fe40000000800 */
[----:B------:R-:W-:-:S02]  /*0740*/  UMOV UR20, URZ ;  /* 0x0000003f00147c82 */ /* 0x000fc40008000000 */
[----:B------:R-:W-:Y:S02]  /*0750*/  ULDC UR4, c[0x0][0x2ac] ;  /* 0x0000ab0000047ab9 */ /* 0x000fe40000000800 */
[----:B------:R-:W-:Y:S02]  /*0760*/  ULDC UR22, c[0x0][0x1d0] ;  /* 0x0000740000167ab9 */ /* 0x000fe40000000800 */
[----:B------:R-:W-:Y:S02]  /*0770*/  UIMAD UR22, UR4, UR22, URZ ;  /* 0x00000016041672a4 */ /* 0x000fe4000f8e023f */
[----:B------:R-:W-:Y:S02]  /*0780*/  ULDC UR21, c[0x0][0x228] ;  /* 0x00008a0000157ab9 */ /* 0x000fe40000000800 */
[----:B---3--:R-:W-:Y:S01]  /*0790*/  USHF.R.S32.HI UR15, URZ, 0x1f, UR16 ;  /* 0x0000001f3f0f7899 */ /* 0x008fe20008011410 */
[----:B--2---:R1:W2:Y:S08]  /*07a0*/  @P1 R2UR UR23, R0 ;  /* 0x00000000001713c2 */ /* 0x0042b000000e0000 */
[----:B----4-:R1:W3:Y:S08]  /*07b0*/  @P2 R2UR UR19, R7 ;  /* 0x00000000071323c2 */ /* 0x0102f000000e0000 */
[----:B------:R1:W4:Y:S01]  /*07c0*/  @P3 R2UR UR20, R6 ;  /* 0x00000000061433c2 */ /* 0x00032200000e0000 */
[----:B------:R-:W-:Y:S05]  /*07d0*/  @P1 BRA `(.L_x_800) ;  /* 0x0000006000001947 */ /* 0x000fea0003800000 */
[----:B------:R-:W-:Y:S05]  /*07e0*/  @!P3 BRA `(.L_x_800) ;  /* 0x000000500000b947 */ /* 0x000fea0003800000 */
[----:B-1--4-:R-:W4:Y:S04]  /*07f0*/  LDG.E R6, [R10.64] ;  /* 0x000000220a067981 */ /* 0x012f28000c1e1900 */
[----:B---3--:R-:W3:Y:S01]  /*0800*/  LDG.E R0, [R10.64+0x4] ;  /* 0x000004220a007981 */ /* 0x008ee2000c1e1900 */
[----:B--2-4-:R-:W1:Y:S08]  /*0810*/  R2UR UR23, R6 ;  /* 0x00000000061773c2 */ /* 0x014e7000000e0000 */
[----:B---3--:R-:W1:Y:S02]  /*0820*/  R2UR UR4, R0 ;  /* 0x00000000000473c2 */ /* 0x008e6400000e0000 */
[----:B-1----:R-:W-:-:S06]  /*0830*/  UIADD3 UR23, -UR23, UR4, URZ ;  /* 0x0000000417177290 */ /* 0x002fcc000fffe13f */
.L_x_800:
[----:B------:R-:W-:-:S04]  /*0840*/  ISETP.NE.U32.AND P1, PT, RZ, c[0x0][0x368], PT ;  /* 0x0000da00ff007a0c */ /* 0x000fc80003f25070 */
[----:B------:R-:W-:-:S13]  /*0850*/  ISETP.NE.AND.EX P1, PT, RZ, c[0x0][0x36c], PT, P1 ;  /* 0x0000db00ff007a0c */ /* 0x000fda0003f25310 */
[----:B------:R-:W-:Y:S05]  /*0860*/  @!P1 BRA `(.L_x_801) ;  /* 0x0000007000009947 */ /* 0x000fea0003800000 */
[----:B------:R-:W-:Y:S02]  /*0870*/  ULDC.64 UR4, c[0x0][0x368] ;  /* 0x0000da0000047ab9 */ /* 0x000fe40000000a00 */
[----:B------:R-:W-:-:S06]  /*0880*/  UIMAD.WIDE UR4, UR24, UR45, UR4 ;  /* 0x0000002d180472a5 */ /* 0x000fcc000f8e0204 */
[----:B-1----:R-:W-:Y:S02]  /*0890*/  MOV R4, UR4 ;  /* 0x0000000400047c02 */ /* 0x002fe40008000f00 */
[----:B------:R-:W-:-:S05]  /*08a0*/  MOV R5, UR5 ;  /* 0x0000000500057c02 */ /* 0x000fca0008000f00 */
[----:B----4-:R-:W4:Y:S02]  /*08b0*/  LDG.E R0, [R4.64] ;  /* 0x0000002204007981 */ /* 0x010f24000c1e1900 */
[----:B----4-:R1:W4:Y:S02]  /*08c0*/  R2UR UR22, R0 ;  /* 0x00000000001673c2 */ /* 0x01032400000e0000 */
[----:B-1--4-:R-:W-:Y:S05]  /*08d0*/  BRA `(.L_x_802) ;  /* 0x0000006000007947 */ /* 0x012fea0003800000 */
.L_x_801:
[----:B------:R-:W-:Y:S05]  /*08e0*/  @!P4 BRA `(.L_x_802) ;  /* 0x000000500000c947 */ /* 0x000fea0003800000 */
[----:B-1--4-:R1:W4:Y:S04]  /*08f0*/  LDG.E R0, [R4.64] ;  /* 0x0000002204007981 */ /* 0x012328000c1e1900 */
[----:B-1-3--:R-:W3:Y:S01]  /*0900*/  LDG.E R4, [R4.64+0x4] ;  /* 0x0000042204047981 */ /* 0x00aee2000c1e1900 */
[----:B----4-:R-:W1:Y:S08]  /*0910*/  R2UR UR22, R0 ;  /* 0x00000000001673c2 */ /* 0x010e7000000e0000 */
[----:B---3--:R-:W1:Y:S02]  /*0920*/  R2UR UR4, R4 ;  /* 0x00000000040473c2 */ /* 0x008e6400000e0000 */
[----:B-1----:R-:W-:-:S06]  /*0930*/  UIADD3 UR22, -UR22, UR4, URZ ;  /* 0x0000000416167290 */ /* 0x002fcc000fffe13f */
.L_x_802:
[----:B-1--4-:R1:W4:Y:S01]  /*0940*/  @P0 LDG.E R0, [R2.64] ;  /* 0x0000002202000981 */ /* 0x012322000c1e1900 */
[----:B------:R-:W-:-:S03]  /*0950*/  ULDC.64 UR4, c[0x0][0x378] ;  /* 0x0000de0000047ab9 */ /* 0x000fc60000000a00 */
[----:B-1-3--:R-:W3:Y:S01]  /*0960*/  @P0 LDG.E R2, [R2.64+0x4] ;  /* 0x0000042202020981 */ /* 0x00aee2000c1e1900 */
[----:B------:R-:W-:Y:S01]  /*0970*/  UISETP.NE.U32.AND UP0, UPT, URZ, UR4, UPT ;  /* 0x000000043f00728c */ /* 0x000fe2000bf05070 */
[----:B------:R-:W-:-:S03]  /*0980*/  IMAD.U32 R143, RZ, RZ, UR22 ;  /* 0x00000016ff8f7e24 */ /* 0x000fc6000f8e00ff */
[----:B------:R-:W-:-:S03]  /*0990*/  UISETP.NE.AND.EX UP0, UPT, URZ, UR5, UPT, UP0 ;  /* 0x000000053f00728c */ /* 0x000fc6000bf05300 */
[----:B------:R-:W-:-:S03]  /*09a0*/  ULDC.64 UR4, c[0x0][0x378] ;  /* 0x0000de0000047ab9 */ /* 0x000fc60000000a00 */
[----:B------:R-:W-:-:S05]  /*09b0*/  PLOP3.LUT P1, PT, PT, PT, UP0, 0x80, 0x0 ;  /* 0x000000000000781c */ /* 0x000fca0003f2f008 */
[----:B------:R-:W-:-:S06]  /*09c0*/  @UP0 UIMAD.WIDE UR4, UR24, UR45, UR4 ;  /* 0x0000002d180402a5 */ /* 0x000fcc000f8e0204 */
[----:B------:R-:W-:Y:S01]  /*09d0*/  MOV R4, UR4 ;  /* 0x0000000400047c02 */ /* 0x000fe20008000f00 */
[----:B------:R-:W-:-:S05]  /*09e0*/  IMAD.U32 R5, RZ, RZ, UR5 ;  /* 0x00000005ff057e24 */ /* 0x000fca000f8e00ff */
[----:B------:R1:W5:Y:S01]  /*09f0*/  @P1 LDG.E R143, [R4.64] ;  /* 0x00000022048f1981 */ /* 0x000362000c1e1900 */
[----:B------:R-:W-:Y:S01]  /*0a00*/  UIADD3 UR5, -UR19, UR22, URZ ;  /* 0x0000001613057290 */ /* 0x000fe2000fffe13f */
[----:B----4-:R-:W4:Y:S08]  /*0a10*/  @P0 R2UR UR4, R0 ;  /* 0x00000000000403c2 */ /* 0x010f3000000e0000 */
[----:B---3--:R-:W4:Y:S02]  /*0a20*/  @P0 R2UR UR6, R2 ;  /* 0x00000000020603c2 */ /* 0x008f2400000e0000 */
[----:B----4-:R-:W-:-:S02]  /*0a30*/  @UP2 UIADD3 UR21, -UR4, UR6, URZ ;  /* 0x0000000604152290 */ /* 0x010fc4000fffe13f */
[----:B------:R-:W-:Y:S02]  /*0a40*/  UIADD3 UR6, -UR5, URZ, URZ ;  /* 0x0000003f05067290 */ /* 0x000fe4000fffe13f */
[----:B------:R-:W-:Y:S02]  /*0a50*/  UIADD3 UR9, UR5, UR21, URZ ;  /* 0x0000001505097290 */ /* 0x000fe4000fffe03f */
        /* <DEDUP_REMOVED lines=19> */
[----:B-1----:R-:W-:Y:S02]  /*0b90*/  ULDC.64 UR4, c[0x0][0x340] ;  /* 0x0000d00000047ab9 */ /* 0x002fe40000000a00 */
[----:B------:R-:W-:Y:S02]  /*0ba0*/  UISETP.NE.U32.AND UP0, UPT, URZ, UR4, UPT ;  /* 0x000000043f00728c */ /* 0x000fe4000bf05070 */
[----:B------:R-:W-:Y:S02]  /*0bb0*/  ULDC.64 UR28, c[0x0][0x240] ;  /* 0x00009000001c7ab9 */ /* 0x000fe40000000a00 */
        /* <DEDUP_REMOVED lines=8> */
[----:B------:R-:W-:Y:S01]  /*0c40*/  UMOV UR43, 0x6 ;  /* 0x00000006002b7882 */ /* 0x000fe20000000000 */
[----:B------:R-:W-:Y:S01]  /*0c50*/  LEA.HI R0, R14, R159, RZ, 0x3 ;  /* 0x0000009f0e007211 */ /* 0x000fe200078f18ff */
[----:B------:R1:W3:Y:S01]  /*0c60*/  @P4 LDG.E R9, [R2.64] ;  /* 0x0000002202094981 */ /* 0x0002e2000c1e1900 */
[----:B------:R-:W-:Y:S01]  /*0c70*/  UMOV UR40, 0x5 ;  /* 0x0000000500287882 */ /* 0x000fe20000000000 */
[----:B------:R-:W-:Y:S01]  /*0c80*/  IMAD.U32 R4, RZ, RZ, UR16 ;  /* 0x00000010ff047e24 */ /* 0x000fe2000f8e00ff */
[----:B------:R-:W-:Y:S01]  /*0c90*/  SHF.R.S32.HI R96, RZ, 0x3, R0 ;  /* 0x00000003ff607819 */ /* 0x000fe20000011400 */
[----:B------:R-:W-:Y:S01]  /*0ca0*/  ULDC UR13, c[0x0][0x23c] ;  /* 0x00008f00000d7ab9 */ /* 0x000fe20000000800 */
[----:B------:R-:W-:Y:S01]  /*0cb0*/  LOP3.LUT R0, R0, 0xfffffff8, RZ, 0xc0, !PT ;  /* 0xfffffff800007812 */ /* 0x000fe200078ec0ff */
[----:B------:R-:W-:Y:S01]  /*0cc0*/  ULDC.64 UR4, c[0x0][0x238] ;  /* 0x00008e0000047ab9 */ /* 0x000fe20000000a00 */
[----:B------:R-:W-:Y:S01]  /*0cd0*/  SHF.R.S32.HI R11, RZ, 0x1f, R96 ;  /* 0x0000001fff0b7819 */ /* 0x000fe20000011460 */
[----:B------:R-:W-:Y:S01]  /*0ce0*/  UIMAD UR28, UR15, UR28, URZ ;  /* 0x0000001c0f1c72a4 */ /* 0x000fe2000f8e023f */
[C---:B-----5:R-:W-:Y:S01]  /*0cf0*/  IADD3 R118, P0, R96.reuse, R8, RZ ;  /* 0x0000000860767210 */ /* 0x060fe20007f1e0ff */
[----:B------:R-:W-:Y:S01]  /*0d00*/  IMAD.IADD R25, R159, 0x1, -R0 ;  /* 0x000000019f197824 */ /* 0x000fe200078e0a00 */
[----:B------:R-:W-:Y:S01]  /*0d10*/  IADD3 R139, -R96, UR21, RZ ;  /* 0x00000015608b7c10 */ /* 0x000fe2000fffe1ff */
[----:B------:R-:W-:Y:S01]  /*0d20*/  USHF.L.U64.HI UR10, UR4, UR43, UR5 ;  /* 0x0000002b040a7299 */ /* 0x000fe20008010205 */
[----:B------:R-:W-:Y:S01]  /*0d30*/  LEA.HI.X.SX32 R119, R8, R11, 0x1, P0 ;  /* 0x0000000b08777211 */ /* 0x000fe200000f0eff */
[C---:B------:R-:W-:Y:S01]  /*0d40*/  IMAD.SHL.U32 R20, R25.reuse, 0x8, RZ ;  /* 0x0000000819147824 */ /* 0x040fe200078e00ff */
[----:B------:R-:W-:Y:S01]  /*0d50*/  USHF.L.U32 UR11, UR4, 0x6, URZ ;  /* 0x00000006040b7899 */ /* 0x000fe2000800063f */
[----:B------:R-:W-:Y:S01]  /*0d60*/  IMAD.SHL.U32 R32, R25, 0x4, RZ ;  /* 0x0000000419207824 */ /* 0x000fe200078e00ff */
[----:B------:R-:W-:Y:S01]  /*0d70*/  UIMAD.WIDE.U32 UR26, UR4, 0x20, URZ ;  /* 0x00000020041a78a5 */ /* 0x000fe2000f8e003f */
[----:B------:R-:W-:Y:S01]  /*0d80*/  IMAD R10, R11, c[0x0][0x280], RZ ;  /* 0x0000a0000b0a7a24 */ /* 0x000fe200078e02ff */
[----:B------:R-:W-:Y:S01]  /*0d90*/  SHF.R.S32.HI R21, RZ, 0x1f, R20 ;  /* 0x0000001fff157819 */ /* 0x000fe20000011414 */
[----:B------:R-:W-:Y:S01]  /*0da0*/  USHF.L.U64.HI UR13, UR4, UR40, UR13 ;  /* 0x00000028040d7299 */ /* 0x000fe2000801020d */
[----:B------:R-:W-:Y:S01]  /*0db0*/  SHF.R.S32.HI R33, RZ, 0x1f, R32 ;  /* 0x0000001fff217819 */ /* 0x000fe20000011420 */
[----:B------:R-:W-:Y:S01]  /*0dc0*/  USHF.L.U32 UR14, UR4, 0x5, URZ ;  /* 0x00000005040e7899 */ /* 0x000fe2000800063f */
[----:B------:R-:W-:Y:S01]  /*0dd0*/  IADD3 R92, R20, 0x40, RZ ;  /* 0x00000040145c7810 */ /* 0x000fe20007ffe0ff */
[----:B------:R-:W-:Y:S01]  /*0de0*/  UIMAD UR33, UR16, UR29, UR28 ;  /* 0x0000001d102172a4 */ /* 0x000fe2000f8e021c */
[----:B-1----:R-:W-:Y:S01]  /*0df0*/  IMAD.U32 R2, RZ, RZ, UR18 ;  /* 0x00000012ff027e24 */ /* 0x002fe2000f8e00ff */
[----:B------:R-:W-:Y:S01]  /*0e00*/  ULDC.64 UR4, c[0x0][0x260] ;  /* 0x0000980000047ab9 */ /* 0x000fe20000000a00 */
[----:B------:R-:W-:Y:S01]  /*0e10*/  IMAD.WIDE.U32 R4, R4, c[0x0][0x260], R20 ;  /* 0x0000980004047a25 */ /* 0x000fe200078e0014 */
[----:B------:R-:W-:Y:S01]  /*0e20*/  UIMAD UR4, UR15, UR4, URZ ;  /* 0x000000040f0472a4 */ /* 0x000fe2000f8e023f */
[----:B------:R-:W-:Y:S01]  /*0e30*/  ISETP.GE.AND P6, PT, R20, c[0x0][0x1d4], PT ;  /* 0x0000750014007a0c */ /* 0x000fe20003fc6270 */
[----:B------:R-:W-:Y:S01]  /*0e40*/  ULDC UR31, c[0x0][0x284] ;  /* 0x0000a100001f7ab9 */ /* 0x000fe20000000800 */
[----:B------:R-:W-:Y:S01]  /*0e50*/  IMAD R0, R2, -0x40, R139 ;  /* 0xffffffc002007824 */ /* 0x000fe200078e028b */
[----:B------:R-:W-:Y:S01]  /*0e60*/  UIMAD UR28, UR16, UR5, UR4 ;  /* 0x00000005101c72a4 */ /* 0x000fe2000f8e0204 */
[----:B------:R-:W-:Y:S01]  /*0e70*/  IMAD R2, R119, c[0x0][0x238], RZ ;  /* 0x00008e0077027a24 */ /* 0x000fe200078e02ff */
[----:B------:R-:W-:Y:S01]  /*0e80*/  UMOV UR41, 0x30 ;  /* 0x0000003000297882 */ /* 0x000fe20000000000 */
[----:B------:R-:W-:Y:S01]  /*0e90*/  IMAD.MOV.U32 R12, RZ, RZ, R4 ;  /* 0x000000ffff0c7224 */ /* 0x000fe200078e0004 */
[----:B------:R-:W-:Y:S01]  /*0ea0*/  ISETP.GE.AND P3, PT, R0, 0x1, PT ;  /* 0x000000010000780c */ /* 0x000fe20003f66270 */
[----:B------:R-:W-:Y:S01]  /*0eb0*/  IMAD R6, R118, c[0x0][0x23c], R2 ;  /* 0x00008f0076067a24 */ /* 0x000fe200078e0202 */
[----:B------:R-:W-:Y:S01]  /*0ec0*/  ISETP.GE.AND P2, PT, R0, 0x11, PT ;  /* 0x000000110000780c */ /* 0x000fe20003f46270 */
[----:B------:R-:W-:Y:S01]  /*0ed0*/  IMAD.WIDE.U32 R2, R118, c[0x0][0x238], R20 ;  /* 0x00008e0076027a25 */ /* 0x000fe200078e0014 */
[C---:B------:R-:W-:Y:S01]  /*0ee0*/  ISETP.GE.AND P1, PT, R0.reuse, 0x21, PT ;  /* 0x000000210000780c */ /* 0x040fe20003f26270 */
[----:B------:R-:W-:Y:S01]  /*0ef0*/  ULDC.64 UR4, c[0x0][0x280] ;  /* 0x0000a00000047ab9 */ /* 0x000fe20000000a00 */
[----:B------:R-:W-:Y:S01]  /*0f00*/  ISETP.GT.AND P0, PT, R0, 0x30, PT ;  /* 0x000000300000780c */ /* 0x000fe20003f04270 */
[----:B------:R-:W-:Y:S01]  /*0f10*/  IMAD.IADD R3, R3, 0x1, R6 ;  /* 0x0000000103037824 */ /* 0x000fe200078e0206 */
[----:B------:R-:W-:Y:S01]  /*0f20*/  USEL UR39, UR24, URZ, !UP2 ;  /* 0x0000003f18277287 */ /* 0x000fe2000d000000 */
[----:B------:R-:W-:Y:S01]  /*0f30*/  IMAD.U32 R0, RZ, RZ, UR16 ;  /* 0x00000010ff007e24 */ /* 0x000fe2000f8e00ff */
[----:B------:R-:W-:Y:S01]  /*0f40*/  USHF.L.U64.HI UR29, UR4, UR43, UR31 ;  /* 0x0000002b041d7299 */ /* 0x000fe2000801021f */
[----:B------:R-:W-:Y:S01]  /*0f50*/  IADD3 R13, R5, UR28, RZ ;  /* 0x0000001c050d7c10 */ /* 0x000fe2000fffe0ff */
[----:B------:R-:W-:Y:S01]  /*0f60*/  USHF.L.U64.HI UR12, UR4, UR40, UR5 ;  /* 0x00000028040c7299 */ /* 0x000fe20008010205 */
[----:B------:R-:W-:Y:S01]  /*0f70*/  IMAD.WIDE.U32 R2, R0, c[0x0][0x240], R2 ;  /* 0x0000900000027a25 */ /* 0x000fe200078e0002 */
[----:B------:R-:W-:Y:S01]  /*0f80*/  UIMAD UR25, UR41, UR5, URZ ;  /* 0x00000005291972a4 */ /* 0x000fe2000f8e023f */
[----:B------:R-:W-:Y:S01]  /*0f90*/  ISETP.GE.AND P5, PT, R92, c[0x0][0x1d4], PT ;  /* 0x000075005c007a0c */ /* 0x000fe20003fa6270 */
[----:B------:R-:W-:Y:S01]  /*0fa0*/  USHF.L.U64.HI UR31, UR4, UR45, UR31 ;  /* 0x0000002d041f7299 */ /* 0x000fe2000801021f */
[----:B------:R-:W-:Y:S01]  /*0fb0*/  IMAD R0, R11, c[0x0][0x290], RZ ;  /* 0x0000a4000b007a24 */ /* 0x000fe200078e02ff */
[----:B------:R-:W-:Y:S01]  /*0fc0*/  IADD3 R3, R3, UR33, RZ ;  /* 0x0000002103037c10 */ /* 0x000fe2000fffe0ff */
[----:B------:R-:W-:Y:S01]  /*0fd0*/  USHF.R.S32.HI UR33, URZ, 0x1f, UR24 ;  /* 0x0000001f3f217899 */ /* 0x000fe20008011418 */
[----:B------:R-:W-:Y:S01]  /*0fe0*/  IMAD.U32 R100, RZ, RZ, UR39 ;  /* 0x00000027ff647e24 */ /* 0x000fe2000f8e00ff */
[----:B------:R-:W-:Y:S01]  /*0ff0*/  UIMAD.WIDE.U32 UR36, UR4, 0x30, URZ ;  /* 0x00000030042478a5 */ /* 0x000fe2000f8e003f */
[C---:B------:R-:W-:Y:S01]  /*1000*/  IMAD.WIDE.U32 R4, R96.reuse, c[0x0][0x290], R32 ;  /* 0x0000a40060047a25 */ /* 0x040fe200078e0020 */
[----:B------:R-:W-:Y:S01]  /*1010*/  USEL UR38, UR33, URZ, !UP2 ;  /* 0x0000003f21267287 */ /* 0x000fe2000d000000 */
[C---:B------:R-:W-:Y:S01]  /*1020*/  IADD3 R147, R96.reuse, 0x10, RZ ;  /* 0x0000001060937810 */ /* 0x040fe20007ffe0ff */
[----:B------:R-:W-:Y:S01]  /*1030*/  USHF.L.U32 UR28, UR4, 0x5, URZ ;  /* 0x00000005041c7899 */ /* 0x000fe2000800063f */
[----:B------:R-:W-:Y:S01]  /*1040*/  IMAD R11, R96, c[0x0][0x294], R0 ;  /* 0x0000a500600b7a24 */ /* 0x000fe200078e0200 */
[----:B------:R-:W-:Y:S01]  /*1050*/  USHF.L.U32 UR30, UR4, 0x6, URZ ;  /* 0x00000006041e7899 */ /* 0x000fe2000800063f */
[----:B------:R-:W-:Y:S01]  /*1060*/  IMAD.WIDE.U32 R128, R100, c[0x0][0x248], R2 ;  /* 0x0000920064807a25 */ /* 0x000fe200078e0002 */
[----:B------:R-:W-:Y:S01]  /*1070*/  USHF.L.U32 UR32, UR4, 0x4, URZ ;  /* 0x0000000404207899 */ /* 0x000fe2000800063f */
[----:B------:R-:W-:Y:S01]  /*1080*/  LEA.HI R0, R14, R159, RZ, 0x6 ;  /* 0x0000009f0e007211 */ /* 0x000fe200078f30ff */
[----:B------:R-:W-:Y:S01]  /*1090*/  ULDC UR48, c[0x0][0x23c] ;  /* 0x00008f0000307ab9 */ /* 0x000fe20000000800 */
[----:B------:R-:W-:Y:S01]  /*10a0*/  IMAD.MOV.U32 R18, RZ, RZ, R4 ;  /* 0x000000ffff127224 */ /* 0x000fe200078e0004 */
[----:B------:R-:W-:Y:S01]  /*10b0*/  ULDC.64 UR4, c[0x0][0x248] ;  /* 0x0000920000047ab9 */ /* 0x000fe20000000a00 */
[----:B------:R-:W-:Y:S01]  /*10c0*/  IMAD.SHL.U32 R4, R96, 0x40, RZ ;  /* 0x0000004060047824 */ /* 0x000fe200078e00ff */
[----:B------:R-:W-:Y:S01]  /*10d0*/  UIMAD UR4, UR38, UR4, URZ ;  /* 0x00000004260472a4 */ /* 0x000fe2000f8e023f */
[----:B------:R-:W-:Y:S01]  /*10e0*/  IMAD.SHL.U32 R0, R0, 0x8, RZ ;  /* 0x0000000800007824 */ /* 0x000fe200078e00ff */
[----:B------:R-:W-:Y:S01]  /*10f0*/  USHF.L.U32 UR52, UR48, 0x5, URZ ;  /* 0x0000000530347899 */ /* 0x000fe2000800063f */
[----:B------:R-:W-:Y:S01]  /*1100*/  IMAD.U32 R2, RZ, RZ, UR11 ;  /* 0x0000000bff027e24 */ /* 0x000fe2000f8e00ff */
[----:B------:R-:W-:Y:S01]  /*1110*/  UIMAD UR44, UR39, UR5, UR4 ;  /* 0x00000005272c72a4 */ /* 0x000fe2000f8e0204 */
[----:B------:R-:W-:Y:S01]  /*1120*/  IMAD.MOV.U32 R122, RZ, RZ, R128 ;  /* 0x000000ffff7a7224 */ /* 0x000fe200078e0080 */
[----:B------:R-:W-:Y:S01]  /*1130*/  LOP3.LUT R121, R4, 0x1c0, RZ, 0xc0, !PT ;  /* 0x000001c004797812 */ /* 0x000fe200078ec0ff */
[----:B------:R-:W-:Y:S01]  /*1140*/  ULDC.64 UR4, c[0x0][0x290] ;  /* 0x0000a40000047ab9 */ /* 0x000fe20000000a00 */
[----:B------:R-:W-:Y:S01]  /*1150*/  LOP3.LUT R130, R0, 0xfffffe00, RZ, 0xc0, !PT ;  /* 0xfffffe0000827812 */ /* 0x000fe200078ec0ff */
[----:B------:R-:W-:Y:S01]  /*1160*/  USHF.L.U64.HI UR40, UR4, UR40, UR5 ;  /* 0x0000002804287299 */ /* 0x000fe20008010205 */
[----:B------:R-:W-:Y:S01]  /*1170*/  IADD3 R123, R129, UR44, RZ ;  /* 0x0000002c817b7c10 */ /* 0x000fe2000fffe0ff */
[----:B------:R-:W-:Y:S01]  /*1180*/  UIMAD UR41, UR41, UR5, URZ ;  /* 0x00000005292972a4 */ /* 0x000fe2000f8e023f */
[----:B------:R-:W-:Y:S01]  /*1190*/  LOP3.LUT R0, R121, 0x38, R20, 0xf8, !PT ;  /* 0x0000003879007812 */ /* 0x000fe200078ef814 */
[----:B------:R-:W-:Y:S01]  /*11a0*/  USHF.R.S32.HI UR44, URZ, 0x1f, UR18 ;  /* 0x0000001f3f2c7899 */ /* 0x000fe20008011412 */
[----:B------:R-:W-:Y:S01]  /*11b0*/  SHF.R.U32.HI R151, RZ, 0x3, R121 ;  /* 0x00000003ff977819 */ /* 0x000fe20000011679 */
[----:B------:R-:W-:Y:S01]  /*11c0*/  UIMAD UR5, UR10, UR18, URZ ;  /* 0x000000120a0572a4 */ /* 0x000fe2000f8e023f */
[----:B------:R-:W-:Y:S01]  /*11d0*/  IMAD.WIDE.U32 R2, R2, UR18, R122 ;  /* 0x0000001202027c25 */ /* 0x000fe2000f8e007a */
[----:B------:R-:W-:Y:S01]  /*11e0*/  UIADD3 UR27, UR27, UR52, URZ ;  /* 0x000000341b1b7290 */ /* 0x000fe2000fffe03f */
[----:B------:R-:W-:Y:S01]  /*11f0*/  LOP3.LUT R0, R130, R0, R151, 0xf6, !PT ;  /* 0x0000000082007212 */ /* 0x000fe200078ef697 */
[----:B------:R-:W-:Y:S01]  /*1200*/  UIMAD UR5, UR44, UR11, UR5 ;  /* 0x0000000b2c0572a4 */ /* 0x000fe2000f8e0205 */
[C---:B------:R-:W-:Y:S01]  /*1210*/  IMAD R10, R96.reuse, c[0x0][0x284], R10 ;  /* 0x0000a100600a7a24 */ /* 0x040fe200078e020a */
[C---:B------:R-:W-:Y:S01]  /*1220*/  IADD3 R145, R96.reuse, 0x30, RZ ;  /* 0x0000003060917810 */ /* 0x040fe20007ffe0ff */
[C---:B------:R-:W-:Y:S01]  /*1230*/  IMAD.WIDE.U32 R6, R96.reuse, c[0x0][0x280], R32 ;  /* 0x0000a00060067a25 */ /* 0x040fe200078e0020 */
[C---:B------:R-:W-:Y:S01]  /*1240*/  IADD3 R146, R96.reuse, 0x20, RZ ;  /* 0x0000002060927810 */ /* 0x040fe20007ffe0ff */
[----:B------:R-:W-:Y:S01]  /*1250*/  VOTEU.ANY UP1, P0 ;  /* 0x00000000003f7886 */ /* 0x000fe20000020100 */
[----:B------:R-:W-:Y:S01]  /*1260*/  IADD3 R3, R3, UR5, RZ ;  /* 0x0000000503037c10 */ /* 0x000fe2000fffe0ff */
[----:B------:R-:W-:Y:S01]  /*1270*/  IMAD.IADD R23, R7, 0x1, R10 ;  /* 0x0000000107177824 */ /* 0x000fe200078e020a */
[----:B------:R-:W-:Y:S01]  /*1280*/  ULDC UR42, c[0x0][0x294] ;  /* 0x0000a500002a7ab9 */ /* 0x000fe20000000800 */
[----:B------:R-:W-:Y:S01]  /*1290*/  IMAD.MOV.U32 R22, RZ, RZ, R6 ;  /* 0x000000ffff167224 */ /* 0x000fe200078e0006 */
[----:B------:R-:W-:Y:S01]  /*12a0*/  @UP1 UIMAD UR48, UR48, 0x30, URZ ;  /* 0x00000030303018a4 */ /* 0x000fe2000f8e023f */
[----:B------:R-:W-:Y:S01]  /*12b0*/  IMAD.WIDE.U32 R6, R96, c[0x0][0x280], R20 ;  /* 0x0000a00060067a25 */ /* 0x000fe200078e0014 */
[----:B------:R-:W-:Y:S01]  /*12c0*/  USHF.L.U64.HI UR43, UR4, UR43, UR42 ;  /* 0x0000002b042b7299 */ /* 0x000fe2000801022a */
[----:B------:R-:W-:Y:S01]  /*12d0*/  SHF.R.S32.HI R82, RZ, 0x1f, R92 ;  /* 0x0000001fff527819 */ /* 0x000fe2000001145c */
[----:B------:R-:W-:Y:S01]  /*12e0*/  USHF.L.U64.HI UR45, UR4, UR45, UR42 ;  /* 0x0000002d042d7299 */ /* 0x000fe2000801022a */
[----:B------:R-:W-:Y:S01]  /*12f0*/  IMAD.IADD R19, R5, 0x1, R11 ;  /* 0x0000000105137824 */ /* 0x000fe200078e020b */
[----:B------:R-:W-:Y:S01]  /*1300*/  UIMAD.WIDE.U32 UR50, UR4, 0x30, URZ ;  /* 0x00000030043278a5 */ /* 0x000fe2000f8e003f */
[----:B------:R-:W-:Y:S01]  /*1310*/  IMAD.SHL.U32 R74, R0, 0x2, RZ ;  /* 0x00000002004a7824 */ /* 0x000fe200078e00ff */
[----:B------:R-:W-:Y:S01]  /*1320*/  USHF.L.U32 UR42, UR4, 0x5, URZ ;  /* 0x00000005042a7899 */ /* 0x000fe2000800063f */
[----:B------:R-:W-:Y:S01]  /*1330*/  IMAD.IADD R17, R10, 0x1, R7 ;  /* 0x000000010a117824 */ /* 0x000fe200078e0207 */
[----:B------:R-:W-:Y:S01]  /*1340*/  USHF.L.U32 UR44, UR4, 0x6, URZ ;  /* 0x00000006042c7899 */ /* 0x000fe2000800063f */
[----:B------:R-:W-:Y:S01]  /*1350*/  IMAD.MOV.U32 R7, RZ, RZ, c[0x0][0x238] ;  /* 0x00008e00ff077624 */ /* 0x000fe200078e00ff */
[----:B------:R-:W-:Y:S01]  /*1360*/  USHF.L.U32 UR47, UR4, 0x4, URZ ;  /* 0x00000004042f7899 */ /* 0x000fe2000800063f */
[----:B------:R-:W-:Y:S01]  /*1370*/  IMAD.MOV.U32 R16, RZ, RZ, R6 ;  /* 0x000000ffff107224 */ /* 0x000fe200078e0006 */
[----:B------:R-:W-:Y:S01]  /*1380*/  LEA.HI R82, R82, R92, RZ, 0x3 ;  /* 0x0000005c52527211 */ /* 0x000fe200078f18ff */
[----:B------:R-:W-:Y:S01]  /*1390*/  IMAD.MOV.U32 R6, RZ, RZ, c[0x0][0x23c] ;  /* 0x00008f00ff067624 */ /* 0x000fe200078e00ff */
[----:B------:R-:W-:Y:S01]  /*13a0*/  ULDC.64 UR4, c[0x0][0x1e8] ;  /* 0x00007a0000047ab9 */ /* 0x000fe20000000a00 */
[----:B------:R-:W-:Y:S01]  /*13b0*/  IMAD.WIDE.U32 R100, R100, c[0x0][0x268], R12 ;  /* 0x00009a0064647a25 */ /* 0x000fe200078e000c */
[----:B------:R-:W-:Y:S01]  /*13c0*/  SHF.R.S32.HI R12, RZ, 0x1f, R145 ;  /* 0x0000001fff0c7819 */ /* 0x000fe20000011491 */
[----:B------:R-:W-:Y:S01]  /*13d0*/  UIMAD UR49, UR15, UR4, URZ ;  /* 0x000000040f3172a4 */ /* 0x000fe2000f8e023f */
[----:B------:R-:W-:Y:S01]  /*13e0*/  LOP3.LUT R82, R82, 0xfffffff8, RZ, 0xc0, !PT ;  /* 0xfffffff852527812 */ /* 0x000fe200078ec0ff */
[----:B------:R-:W-:Y:S01]  /*13f0*/  IMAD.SHL.U32 R13, R145, 0x40, RZ ;  /* 0x00000040910d7824 */ /* 0x000fe200078e00ff */
[----:B------:R-:W-:Y:S01]  /*1400*/  UIMAD.WIDE.U32 UR54, UR16, UR4, URZ ;  /* 0x00000004103672a5 */ /* 0x000fe2000f8e003f */
[----:B------:R-:W-:Y:S01]  /*1410*/  IMAD.MOV.U32 R153, RZ, RZ, c[0x0][0x2b8] ;  /* 0x0000ae00ff997624 */ /* 0x000fe200078e00ff */
[----:B------:R-:W-:Y:S01]  /*1420*/  UIMAD UR49, UR16, UR5, UR49 ;  /* 0x00000005103172a4 */ /* 0x000fe2000f8e0231 */
[----:B------:R-:W-:Y:S01]  /*1430*/  IMAD.MOV.U32 R152, RZ, RZ, c[0x0][0x27c] ;  /* 0x00009f00ff987624 */ /* 0x000fe200078e00ff */
[----:B------:R-:W-:Y:S01]  /*1440*/  LOP3.LUT R124, R13, 0x1c0, RZ, 0xc0, !PT ;  /* 0x000001c00d7c7812 */ /* 0x000fe200078ec0ff */
[----:B------:R-:W-:Y:S01]  /*1450*/  ULDC.64 UR4, c[0x0][0x210] ;  /* 0x0000840000047ab9 */ /* 0x000fe20000000a00 */
[----:B------:R-:W-:Y:S01]  /*1460*/  IMAD.MOV.U32 R144, RZ, RZ, c[0x0][0x27c] ;  /* 0x00009f00ff907624 */ /* 0x000fe200078e00ff */
[----:B------:R-:W-:Y:S01]  /*1470*/  UIMAD UR52, UR15, UR4, URZ ;  /* 0x000000040f3472a4 */ /* 0x000fe2000f8e023f */
[----:B------:R-:W-:Y:S01]  /*1480*/  SHF.R.U32.HI R148, RZ, 0x3, R124 ;  /* 0x00000003ff947819 */ /* 0x000fe2000001167c */
[----:B------:R-:W-:Y:S01]  /*1490*/  UIMAD.WIDE.U32 UR56, UR16, UR4, URZ ;  /* 0x00000004103872a5 */ /* 0x000fe2000f8e003f */
[C---:B------:R-:W-:Y:S01]  /*14a0*/  IMAD.WIDE.U32 R108, R143.reuse, c[0x0][0x280], R22 ;  /* 0x0000a0008f6c7a25 */ /* 0x040fe200078e0016 */
[----:B------:R-:W-:Y:S01]  /*14b0*/  UIMAD UR52, UR16, UR5, UR52 ;  /* 0x00000005103472a4 */ /* 0x000fe2000f8e0234 */
[----:B------:R-:W-:Y:S01]  /*14c0*/  P2R R141, PR, RZ, 0x20 ;  /* 0x00000020ff8d7803 */ /* 0x000fe20000000000 */
[----:B------:R-:W-:Y:S01]  /*14d0*/  UIADD3 UR25, UR37, UR25, URZ ;  /* 0x0000001925197290 */ /* 0x000fe2000fffe03f */
[C---:B------:R-:W-:Y:S01]  /*14e0*/  IMAD.WIDE.U32 R106, R143.reuse, c[0x0][0x290], R18 ;  /* 0x0000a4008f6a7a25 */ /* 0x040fe200078e0012 */
[----:B------:R-:W-:Y:S01]  /*14f0*/  ULDC.64 UR4, c[0x0][0x268] ;  /* 0x00009a0000047ab9 */ /* 0x000fe20000000a00 */
[----:B------:R-:W-:Y:S01]  /*1500*/  P2R R142, PR, RZ, 0x40 ;  /* 0x00000040ff8e7803 */ /* 0x000fe20000000000 */
[----:B------:R-:W-:Y:S01]  /*1510*/  UIMAD UR4, UR38, UR4, URZ ;  /* 0x00000004260472a4 */ /* 0x000fe2000f8e023f */
[----:B------:R-:W-:Y:S01]  /*1520*/  IMAD.WIDE.U32 R104, R143, c[0x0][0x280], R16 ;  /* 0x0000a0008f687a25 */ /* 0x000fe200078e0010 */
[----:B------:R-:W-:Y:S01]  /*1530*/  IADD3 R138, R26, UR22, RZ ;  /* 0x000000161a8a7c10 */ /* 0x000fe2000fffe0ff */
[----:B------:R-:W-:Y:S01]  /*1540*/  UIADD3 UR41, UR51, UR41, URZ ;  /* 0x0000002933297290 */ /* 0x000fe2000fffe03f */
[----:B------:R-:W-:Y:S01]  /*1550*/  IADD3 R34, R32, 0x20, RZ ;  /* 0x0000002020227810 */ /* 0x000fe20007ffe0ff */
[----:B------:R-:W-:Y:S01]  /*1560*/  UIMAD UR39, UR39, UR5, UR4 ;  /* 0x00000005272772a4 */ /* 0x000fe2000f8e0204 */
[----:B------:R-:W-:Y:S01]  /*1570*/  IMAD.SHL.U32 R144, R144, 0x2, RZ ;  /* 0x0000000290907824 */ /* 0x000fe200078e00ff */
[----:B------:R-:W-:Y:S01]  /*1580*/  SHF.R.S32.HI R93, RZ, 0x1f, R82 ;  /* 0x0000001fff5d7819 */ /* 0x000fe20000011452 */
[----:B------:R-:W-:Y:S01]  /*1590*/  ULDC.64 UR4, c[0x0][0x2b0] ;  /* 0x0000ac0000047ab9 */ /* 0x000fe20000000a00 */
[----:B------:R-:W-:Y:S01]  /*15a0*/  IMAD.U32 R91, RZ, RZ, UR18 ;  /* 0x00000012ff5b7e24 */ /* 0x000fe2000f8e00ff */
[----:B------:R-:W-:Y:S01]  /*15b0*/  UIADD3 UR49, UR55, UR49, URZ ;  /* 0x0000003137317290 */ /* 0x000fe2000fffe03f */
[----:B------:R-:W-:Y:S01]  /*15c0*/  IMAD R120, R25, 0x10, R96 ;  /* 0x0000001019787824 */ /* 0x000fe200078e0260 */
[----:B------:R-:W-:Y:S01]  /*15d0*/  IADD3 R99, R101, UR39, RZ ;  /* 0x0000002765637c10 */ /* 0x000fe2000fffe0ff */
[----:B------:R-:W-:Y:S01]  /*15e0*/  UIADD3 UR52, UR57, UR52, URZ ;  /* 0x0000003439347290 */ /* 0x000fe2000fffe03f */
[----:B---3--:R1:W3:Y:S01]  /*15f0*/  @P4 R2UR UR46, R9 ;  /* 0x00000000092e43c2 */ /* 0x0082e200000e0000 */
[----:B------:R-:W-:-:S04]  /*1600*/  @P3 LEA R4, P4, R2, c[0x0][0x220], 0x1 ;  /* 0x0000880002043a11 */ /* 0x000fc800078808ff */
[----:B------:R-:W-:Y:S02]  /*1610*/  @P3 LEA.HI.X R5, R2, c[0x0][0x224], R3, 0x1, P4 ;  /* 0x0000890002053a11 */ /* 0x000fe400020f0c03 */
[----:B------:R-:W-:-:S03]  /*1620*/  ISETP.GE.AND P4, PT, R20, c[0x0][0x27c], PT ;  /* 0x00009f0014007a0c */ /* 0x000fc60003f86270 */
[----:B------:R-:W-:Y:S01]  /*1630*/  @!PT LDS RZ, [RZ] ;  /* 0x00000000fffff984 */ /* 0x000fe20000000800 */
[----:B------:R-:W-:Y:S01]  /*1640*/  @!PT LDS RZ, [RZ] ;  /* 0x00000000fffff984 */ /* 0x000fe20000000800 */
[----:B------:R-:W-:Y:S01]  /*1650*/  @!PT LDS RZ, [RZ] ;  /* 0x00000000fffff984 */ /* 0x000fe20000000800 */
[----:B------:R4:W-:Y:S01]  /*1660*/  @P3 LDGSTS.E.BYPASS.LTC128B.128 [R74+0x4100], [R4.64], !P6 ;  /* 0x04100000044a3fae */ /* 0x0009e2000f101d62 */
[----:B------:R-:W-:-:S03]  /*1670*/  P2R R140, PR, RZ, 0x10 ;  /* 0x00000010ff8c7803 */ /* 0x000fc60000000000 */
[----:B------:R4:W-:Y:S01]  /*1680*/  @P3 LDGSTS.E.BYPASS.LTC128B.128 [R74+0x6100], [R4.64+0x80], !P5 ;  /* 0x06100080044a3fae */ /* 0x0009e2000e901d62 */
[----:B------:R-:W-:-:S04]  /*1690*/  @P2 LEA R0, P3, R7, R2, 0x4 ;  /* 0x0000000207002211 */ /* 0x000fc800078620ff */
[----:B------:R-:W-:Y:S01]  /*16a0*/  @P2 LEA.HI.X R6, R7, R3, R6, 0x4, P3 ;  /* 0x0000000307062211 */ /* 0x000fe200018f2406 */
[----:B-1----:R-:W-:Y:S01]  /*16b0*/  IMAD.WIDE.U32 R8, R96, c[0x0][0x290], R20 ;  /* 0x0000a40060087a25 */ /* 0x002fe200078e0014 */
[----:B---3--:R-:W-:Y:S02]  /*16c0*/  @UP0 USHF.R.S32.HI UR59, URZ, 0x1f, UR46 ;  /* 0x0000001f3f3b0899 */ /* 0x008fe4000801142e */
[----:B------:R-:W-:Y:S01]  /*16d0*/  @UP0 UMOV UR58, UR46 ;  /* 0x0000002e003a0c82 */ /* 0x000fe20008000000 */
[----:B------:R-:W-:Y:S01]  /*16e0*/  IMAD.MOV.U32 R14, RZ, RZ, R8 ;  /* 0x000000ffff0e7224 */ /* 0x000fe200078e0008 */
[C---:B------:R-:W-:Y:S01]  /*16f0*/  @P2 LEA R8, P3, R0.reuse, c[0x0][0x220], 0x1 ;  /* 0x0000880000082a11 */ /* 0x040fe200078608ff */
[----:B------:R-:W-:Y:S01]  /*1700*/  IMAD.IADD R15, R11, 0x1, R9 ;  /* 0x000000010b0f7824 */ /* 0x000fe200078e0209 */
[----:B------:R-:W-:Y:S01]  /*1710*/  SHF.R.S32.HI R11, RZ, 0x1f, R147 ;  /* 0x0000001fff0b7819 */ /* 0x000fe20000011493 */
[----:B------:R-:W-:Y:S01]  /*1720*/  @!UP0 UMOV UR59, UR33 ;  /* 0x00000021003b8c82 */ /* 0x000fe20008000000 */
[----:B------:R-:W-:Y:S01]  /*1730*/  @P2 LEA.HI.X R9, R0, c[0x0][0x224], R6, 0x1, P3 ;  /* 0x0000890000092a11 */ /* 0x000fe200018f0c06 */
[----:B------:R-:W-:Y:S01]  /*1740*/  UIMAD UR33, UR59, UR4, URZ ;  /* 0x000000043b2172a4 */ /* 0x000fe2000f8e023f */
[----:B------:R-:W-:Y:S01]  /*1750*/  @P1 IADD3 R0, P3, R2, UR26, RZ ;  /* 0x0000001a02001c10 */ /* 0x000fe2000ff7e0ff */
[----:B------:R-:W-:Y:S01]  /*1760*/  IMAD.WIDE.U32 R102, R143, c[0x0][0x290], R14 ;  /* 0x0000a4008f667a25 */ /* 0x000fe200078e000e */
[----:B------:R-:W-:Y:S01]  /*1770*/  LEA.HI R11, R11, R147, RZ, 0x3 ;  /* 0x000000930b0b7211 */ /* 0x000fe200078f18ff */
[----:B------:R1:W-:Y:S01]  /*1780*/  @P2 LDGSTS.E.BYPASS.LTC128B.128 [R74+0x4900], [R8.64], !P6 ;  /* 0x04900000084a2fae */ /* 0x0003e2000f101d62 */
[----:B------:R-:W-:-:S02]  /*1790*/  @!UP0 UMOV UR58, UR24 ;  /* 0x00000018003a8c82 */ /* 0x000fc40008000000 */
[----:B------:R-:W-:Y:S01]  /*17a0*/  UIMAD.WIDE.U32 UR60, UR58, UR4, URZ ;  /* 0x000000043a3c72a5 */ /* 0x000fe2000f8e003f */
[----:B----4-:R-:W-:Y:S01]  /*17b0*/  SEL R4, RZ, c[0x0][0x27c], !P4 ;  /* 0x00009f00ff047a07 */ /* 0x010fe20006000000 */
[----:B------:R1:W-:Y:S01]  /*17c0*/  @P2 LDGSTS.E.BYPASS.LTC128B.128 [R74+0x6900], [R8.64+0x80], !P5 ;  /* 0x06900080084a2fae */ /* 0x0003e2000e901d62 */
[----:B------:R-:W-:Y:S02]  /*17d0*/  UIMAD UR5, UR58, UR5, UR33 ;  /* 0x000000053a0572a4 */ /* 0x000fe4000f8e0221 */
[----:B------:R-:W-:Y:S01]  /*17e0*/  UIADD3 UR26, UP0, UR26, 0x80, URZ ;  /* 0x000000801a1a7890 */ /* 0x000fe2000ff1e03f */
[----:B------:R-:W-:Y:S01]  /*17f0*/  IMAD.IADD R4, R20, 0x1, R4 ;  /* 0x0000000114047824 */ /* 0x000fe200078e0204 */
[----:B------:R-:W-:Y:S02]  /*1800*/  UIADD3 UR5, UR61, UR5, URZ ;  /* 0x000000053d057290 */ /* 0x000fe4000fffe03f */
[----:B------:R-:W-:Y:S02]  /*1810*/  ULDC.U8 UR4, c[0x0][0x298] ;  /* 0x0000a60000047ab9 */ /* 0x000fe40000000000 */
[----:B------:R-:W-:-:S04]  /*1820*/  SHF.R.S32.HI R5, RZ, 0x1f, R4 ;  /* 0x0000001fff057819 */ /* 0x000fc80000011404 */
[CC--:B------:R-:W-:Y:S02]  /*1830*/  LEA.HI R10, R5.reuse, R4.reuse, RZ, 0x3 ;  /* 0x00000004050a7211 */ /* 0x0c0fe400078f18ff */
[----:B------:R-:W-:Y:S01]  /*1840*/  LEA.HI R24, R5, R4, RZ, 0x6 ;  /* 0x0000000405187211 */ /* 0x000fe200078f30ff */
[----:B------:R-:W-:Y:S01]  /*1850*/  IMAD.SHL.U32 R5, R146, 0x40, RZ ;  /* 0x0000004092057824 */ /* 0x000fe200078e00ff */
[----:B------:R-:W-:Y:S01]  /*1860*/  @P1 IADD3.X R4, R3, UR27, RZ, P3, !PT ;  /* 0x0000001b03041c10 */ /* 0x000fe20009ffe4ff */
[----:B------:R-:W-:Y:S01]  /*1870*/  @P0 IMAD.WIDE.U32 R2, R7, 0x30, R2 ;  /* 0x0000003007020825 */ /* 0x000fe200078e0002 */
[C---:B------:R-:W-:Y:S01]  /*1880*/  @P1 LEA R6, P3, R0.reuse, c[0x0][0x220], 0x1 ;  /* 0x0000880000061a11 */ /* 0x040fe200078608ff */
[----:B------:R-:W-:Y:S01]  /*1890*/  UIADD3.X UR27, URZ, UR27, URZ, UP0, !UPT ;  /* 0x0000001b3f1b7290 */ /* 0x000fe200087fe43f */
[----:B------:R-:W-:Y:S01]  /*18a0*/  LOP3.LUT R125, R5, 0x1c0, RZ, 0xc0, !PT ;  /* 0x000001c0057d7812 */ /* 0x000fe200078ec0ff */
[----:B------:R-:W-:Y:S01]  /*18b0*/  IMAD.SHL.U32 R5, R11, 0x40, RZ ;  /* 0x000000400b057824 */ /* 0x000fe200078e00ff */
[----:B------:R-:W-:Y:S01]  /*18c0*/  @P1 LEA.HI.X R7, R0, c[0x0][0x224], R4, 0x1, P3 ;  /* 0x0000890000071a11 */ /* 0x000fe200018f0c04 */
[----:B------:R-:W-:Y:S01]  /*18d0*/  IMAD.SHL.U32 R0, R147, 0x40, RZ ;  /* 0x0000004093007824 */ /* 0x000fe200078e00ff */
[----:B------:R-:W-:-:S02]  /*18e0*/  SHF.R.S32.HI R4, RZ, 0x1f, R146 ;  /* 0x0000001fff047819 */ /* 0x000fc40000011492 */
[----:B------:R-:W-:Y:S01]  /*18f0*/  LOP3.LUT R133, R5, 0xfffffe00, RZ, 0xc0, !PT ;  /* 0xfffffe0005857812 */ /* 0x000fe200078ec0ff */
[----:B------:R1:W-:Y:S01]  /*1900*/  @P1 LDGSTS.E.BYPASS.LTC128B.128 [R74+0x5100], [R6.64], !P6 ;  /* 0x05100000064a1fae */ /* 0x0003e2000f101d62 */
[----:B------:R-:W-:Y:S02]  /*1910*/  LOP3.LUT R126, R0, 0x1c0, RZ, 0xc0, !PT ;  /* 0x000001c0007e7812 */ /* 0x000fe400078ec0ff */
[----:B------:R-:W-:Y:S01]  /*1920*/  LEA.HI R0, R12, R145, RZ, 0x3 ;  /* 0x000000910c007211 */ /* 0x000fe200078f18ff */
[----:B------:R1:W-:Y:S01]  /*1930*/  @P1 LDGSTS.E.BYPASS.LTC128B.128 [R74+0x7100], [R6.64+0x80], !P5 ;  /* 0x07100080064a1fae */ /* 0x0003e2000e901d62 */
[----:B------:R-:W-:Y:S02]  /*1940*/  LEA.HI R4, R4, R146, RZ, 0x3 ;  /* 0x0000009204047211 */ /* 0x000fe400078f18ff */
[----:B------:R-:W-:Y:S01]  /*1950*/  SHF.R.U32.HI R150, RZ, 0x3, R126 ;  /* 0x00000003ff967819 */ /* 0x000fe2000001167e */
[----:B------:R-:W-:Y:S01]  /*1960*/  IMAD.SHL.U32 R0, R0, 0x40, RZ ;  /* 0x0000004000007824 */ /* 0x000fe200078e00ff */
[----:B------:R-:W-:Y:S01]  /*1970*/  LOP3.LUT R5, R121, 0x38, R10, 0xf8, !PT ;  /* 0x0000003879057812 */ /* 0x000fe200078ef80a */
[----:B------:R-:W-:Y:S01]  /*1980*/  IMAD.SHL.U32 R4, R4, 0x40, RZ ;  /* 0x0000004004047824 */ /* 0x000fe200078e00ff */
[----:B------:R-:W-:-:S02]  /*1990*/  @P0 IADD3 R3, R3, UR48, RZ ;  /* 0x0000003003030c10 */ /* 0x000fc4000fffe0ff */
[----:B------:R-:W-:Y:S01]  /*19a0*/  LOP3.LUT R131, R0, 0xfffffe00, RZ, 0xc0, !PT ;  /* 0xfffffe0000837812 */ /* 0x000fe200078ec0ff */
[----:B------:R-:W-:Y:S01]  /*19b0*/  IMAD.SHL.U32 R0, R24, 0x40, RZ ;  /* 0x0000004018007824 */ /* 0x000fe200078e00ff */
[----:B------:R-:W-:Y:S02]  /*19c0*/  LOP3.LUT R132, R4, 0xfffffe00, RZ, 0xc0, !PT ;  /* 0xfffffe0004847812 */ /* 0x000fe400078ec0ff */
[----:B------:R-:W-:Y:S02]  /*19d0*/  LOP3.LUT R4, R126, 0x38, R10, 0xf8, !PT ;  /* 0x000000387e047812 */ /* 0x000fe400078ef80a */
[----:B------:R-:W-:Y:S02]  /*19e0*/  LOP3.LUT R0, R0, 0xfffff000, RZ, 0xc0, !PT ;  /* 0xfffff00000007812 */ /* 0x000fe400078ec0ff */
[----:B------:R-:W-:Y:S02]  /*19f0*/  LOP3.LUT R4, R4, R150, RZ, 0x3c, !PT ;  /* 0x0000009604047212 */ /* 0x000fe400078e3cff */
[----:B------:R-:W-:-:S02]  /*1a00*/  LOP3.LUT R5, R5, R151, RZ, 0x3c, !PT ;  /* 0x0000009705057212 */ /* 0x000fc400078e3cff */
[-C--:B------:R-:W-:Y:S02]  /*1a10*/  IADD3 R13, R4, R0.reuse, R133 ;  /* 0x00000000040d7210 */ /* 0x080fe40007ffe085 */
[C---:B------:R-:W-:Y:S02]  /*1a20*/  @P0 LEA R4, P3, R2.reuse, c[0x0][0x220], 0x1 ;  /* 0x0000880002040a11 */ /* 0x040fe400078608ff */
[----:B------:R-:W-:Y:S01]  /*1a30*/  IADD3 R24, R5, R0, R130 ;  /* 0x0000000005187210 */ /* 0x000fe20007ffe082 */
[----:B------:R-:W-:Y:S01]  /*1a40*/  IMAD.SHL.U32 R136, R13, 0x2, RZ ;  /* 0x000000020d887824 */ /* 0x000fe200078e00ff */
[----:B------:R-:W-:Y:S02]  /*1a50*/  @P0 LEA.HI.X R5, R2, c[0x0][0x224], R3, 0x1, P3 ;  /* 0x0000890002050a11 */ /* 0x000fe400018f0c03 */
[----:B------:R-:W-:Y:S01]  /*1a60*/  SHF.R.U32.HI R149, RZ, 0x3, R125 ;  /* 0x00000003ff957819 */ /* 0x000fe2000001167d */
[----:B------:R-:W-:Y:S01]  /*1a70*/  IMAD.SHL.U32 R137, R24, 0x2, RZ ;  /* 0x0000000218897824 */ /* 0x000fe200078e00ff */
[--C-:B------:R-:W-:Y:S01]  /*1a80*/  LOP3.LUT R12, R125, 0x38, R10.reuse, 0xf8, !PT ;  /* 0x000000387d0c7812 */ /* 0x100fe200078ef80a */
[----:B------:R1:W-:Y:S01]  /*1a90*/  @P0 LDGSTS.E.BYPASS.LTC128B.128 [R74+0x5900], [R4.64], !P6 ;  /* 0x05900000044a0fae */ /* 0x0003e2000f101d62 */
[----:B------:R-:W-:-:S02]  /*1aa0*/  LOP3.LUT R11, R124, 0x38, R10, 0xf8, !PT ;  /* 0x000000387c0b7812 */ /* 0x000fc400078ef80a */
[----:B------:R-:W-:Y:S01]  /*1ab0*/  LOP3.LUT R12, R12, R149, RZ, 0x3c, !PT ;  /* 0x000000950c0c7212 */ /* 0x000fe200078e3cff */
[----:B------:R1:W-:Y:S01]  /*1ac0*/  @P0 LDGSTS.E.BYPASS.LTC128B.128 [R74+0x7900], [R4.64+0x80], !P5 ;  /* 0x07900080044a0fae */ /* 0x0003e2000e901d62 */
[----:B------:R-:W-:Y:S02]  /*1ad0*/  LOP3.LUT R11, R11, R148, RZ, 0x3c, !PT ;  /* 0x000000940b0b7212 */ /* 0x000fe400078e3cff */
[-C--:B------:R-:W-:Y:S01]  /*1ae0*/  IADD3 R12, R12, R0.reuse, R132 ;  /* 0x000000000c0c7210 */ /* 0x080fe20007ffe084 */
[----:B------:R-:W0:Y:S01]  /*1af0*/  LDGDEPBAR ;  /* 0x00000000000079af */ /* 0x000e220000000000 */
[----:B------:R-:W-:Y:S02]  /*1b00*/  IADD3 R11, R11, R0, R131 ;  /* 0x000000000b0b7210 */ /* 0x000fe40007ffe083 */
[----:B------:R-:W-:Y:S01]  /*1b10*/  SHF.R.S32.HI R0, RZ, 0x1f, R143 ;  /* 0x0000001fff007819 */ /* 0x000fe2000001148f */
[----:B------:R-:W-:Y:S01]  /*1b20*/  IMAD.SHL.U32 R135, R12, 0x2, RZ ;  /* 0x000000020c877824 */ /* 0x000fe200078e00ff */
[----:B------:R-:W-:Y:S01]  /*1b30*/  LOP3.LUT R94, R10, 0xfffffff8, RZ, 0xc0, !PT ;  /* 0xfffffff80a5e7812 */ /* 0x000fe200078ec0ff */
[----:B------:R-:W-:Y:S01]  /*1b40*/  IMAD.SHL.U32 R134, R11, 0x2, RZ ;  /* 0x000000020b867824 */ /* 0x000fe200078e00ff */
[----:B------:R-:W-:Y:S01]  /*1b50*/  BAR.SYNC.DEFER_BLOCKING 0x0 ;  /* 0x0000000000007b1d */ /* 0x000fe20000010000 */
[----:B------:R-:W-:Y:S01]  /*1b60*/  IMAD R2, R0, c[0x0][0x280], RZ ;  /* 0x0000a00000027a24 */ /* 0x000fe200078e02ff */
[----:B------:R-:W-:Y:S01]  /*1b70*/  ISETP.GE.AND P5, PT, R20, c[0x0][0x1d4], PT ;  /* 0x0000750014007a0c */ /* 0x000fe20003fa6270 */
[----:B------:R-:W-:Y:S01]  /*1b80*/  IMAD R0, R0, c[0x0][0x290], RZ ;  /* 0x0000a40000007a24 */ /* 0x000fe200078e02ff */
[----:B------:R-:W-:Y:S01]  /*1b90*/  SHF.R.S32.HI R115, RZ, 0x3, R10 ;  /* 0x00000003ff737819 */ /* 0x000fe2000001140a */
[C---:B------:R-:W-:Y:S01]  /*1ba0*/  IMAD R2, R143.reuse, c[0x0][0x284], R2 ;  /* 0x0000a1008f027a24 */ /* 0x040fe200078e0202 */
[----:B------:R-:W-:Y:S01]  /*1bb0*/  SHF.R.S32.HI R111, RZ, 0x1f, R94 ;  /* 0x0000001fff6f7819 */ /* 0x000fe2000001145e */
[----:B------:R-:W-:Y:S01]  /*1bc0*/  IMAD R0, R143, c[0x0][0x294], R0 ;  /* 0x0000a5008f007a24 */ /* 0x000fe200078e0200 */
[----:B------:R-:W-:Y:S01]  /*1bd0*/  ISETP.NE.AND P1, PT, R153, 0x1, PT ;  /* 0x000000019900780c */ /* 0x000fe20003f25270 */
[----:B------:R-:W-:Y:S01]  /*1be0*/  IMAD.IADD R114, R109, 0x1, R2 ;  /* 0x000000016d727824 */ /* 0x000fe200078e0202 */
[----:B------:R-:W-:Y:S01]  /*1bf0*/  ISETP.GE.AND P0, PT, R152, 0x1, PT ;  /* 0x000000019800780c */ /* 0x000fe20003f06270 */
[----:B------:R-:W-:-:S02]  /*1c00*/  IMAD.IADD R112, R2, 0x1, R105 ;  /* 0x0000000102707824 */ /* 0x000fc400078e0269 */
[----:B------:R-:W-:Y:S02]  /*1c10*/  IMAD.IADD R113, R107, 0x1, R0 ;  /* 0x000000016b717824 */ /* 0x000fe400078e0200 */
[----:B------:R-:W-:Y:S02]  /*1c20*/  IMAD.IADD R110, R0, 0x1, R103 ;  /* 0x00000001006e7824 */ /* 0x000fe400078e0267 */
.L_x_850:
        /* <DEDUP_REMOVED lines=10> */
[----:B-1----:R-:W-:Y:S04]  /*1cd0*/  IMAD.MOV.U32 R4, RZ, RZ, R0 ;  /* 0x000000ffff047224 */ /* 0x002fe800078e0000 */
[----:B------:R-:W-:Y:S05]  /*1ce0*/  @P1 IMAD.HI.U32 R2, R0, c[0x0][0x2bc], RZ ;  /* 0x0000af0000021a27 */ /* 0x000fea00078e00ff */
[----:B------:R-:W-:Y:S04]  /*1cf0*/  @P1 SHF.R.U32.HI R4, RZ, c[0x0][0x2c0], R2 ;  /* 0x0000b000ff041a19 */ /* 0x000fe80000011602 */
[C---:B------:R-:W-:Y:S04]  /*1d00*/  @!P0 IADD3 R3, P1, R4.reuse, UR60, RZ ;  /* 0x0000003c04038c10 */ /* 0x040fe8000ff3e0ff */
[----:B------:R-:W-:Y:S02]  /*1d10*/  @!P0 LEA.HI.X.SX32 R5, R4, UR5, 0x1, P1 ;  /* 0x0000000504058c11 */ /* 0x000fe400088f0eff */
[C---:B------:R-:W-:Y:S04]  /*1d20*/  @!P0 LEA R2, P1, R3.reuse, c[0x0][0x2a0], 0x2 ;  /* 0x0000a80003028a11 */ /* 0x040fe800078210ff */
[----:B------:R-:W-:Y:S05]  /*1d30*/  @!P0 LEA.HI.X R3, R3, c[0x0][0x2a4], R5, 0x2, P1 ;  /* 0x0000a90003038a11 */ /* 0x000fea00008f1405 */
[----:B------:R1:W3:Y:S04]  /*1d40*/  @!P0 LDG.E R95, [R2.64] ;  /* 0x00000022025f8981 */ /* 0x0002e8000c1e1900 */
[----:B------:R-:W-:Y:S01]  /*1d50*/  BAR.SYNC.DEFER_BLOCKING 0x0 ;  /* 0x0000000000007b1d */ /* 0x000fe20000010000 */
[----:B-1----:R-:W-:Y:S04]  /*1d60*/  IMAD.MOV R2, RZ, RZ, -R4 ;  /* 0x000000ffff027224 */ /* 0x002fe800078e0a04 */
[----:B------:R-:W-:Y:S04]  /*1d70*/  IMAD R97, R2, c[0x0][0x2b8], R0 ;  /* 0x0000ae0002617a24 */ /* 0x000fe800078e0200 */
[C---:B------:R-:W-:Y:S01]  /*1d80*/  IMAD.WIDE.U32 R2, R97.reuse, c[0x0][0x1e0], RZ ;  /* 0x0000780061027a25 */ /* 0x040fe200078e00ff */
[----:B------:R-:W-:Y:S05]  /*1d90*/  SHF.R.S32.HI R116, RZ, 0x1f, R97 ;  /* 0x0000001fff747819 */ /* 0x000fea0000011461 */
[----:B------:R-:W-:Y:S04]  /*1da0*/  IMAD R0, R116, c[0x0][0x1e0], RZ ;  /* 0x0000780074007a24 */ /* 0x000fe800078e02ff */
[----:B------:R-:W-:Y:S04]  /*1db0*/  IMAD R0, R97, c[0x0][0x1e4], R0 ;  /* 0x0000790061007a24 */ /* 0x000fe800078e0200 */
[----:B------:R-:W-:Y:S01]  /*1dc0*/  IMAD.IADD R3, R3, 0x1, R0 ;  /* 0x0000000103037824 */ /* 0x000fe200078e0200 */
[----:B---3--:R-:W-:Y:S03]  /*1dd0*/  SHF.R.S32.HI R117, RZ, 0x1f, R95 ;  /* 0x0000001fff757819 */ /* 0x008fe6000001145f */
        /* <DEDUP_REMOVED lines=8> */
[C---:B------:R-:W-:Y:S01]  /*1e60*/  IMAD R3, R91.reuse, UR29, RZ ;  /* 0x0000001d5b037c24 */ /* 0x040fe2000f8e02ff */
[----:B------:R-:W-:Y:S01]  /*1e70*/  ISETP.NE.AND P0, PT, RZ, UR4, PT ;  /* 0x00000004ff007c0c */ /* 0x000fe2000bf05270 */
[C---:B------:R-:W-:Y:S01]  /*1e80*/  IMAD R2, R91.reuse, UR43, RZ ;  /* 0x0000002b5b027c24 */ /* 0x040fe2000f8e02ff */
[----:B------:R-:W-:Y:S01]  /*1e90*/  SHF.R.S32.HI R0, RZ, 0x1f, R91 ;  /* 0x0000001fff007819 */ /* 0x000fe2000001145b */
[C---:B------:R-:W-:Y:S04]  /*1ea0*/  IMAD.WIDE.U32 R36, R91.reuse, UR30, RZ ;  /* 0x0000001e5b247c25 */ /* 0x040fe8000f8e00ff */
[C---:B------:R-:W-:Y:S02]  /*1eb0*/  IMAD R3, R0.reuse, UR30, R3 ;  /* 0x0000001e00037c24 */ /* 0x040fe4000f8e0203 */
[----:B------:R-:W-:Y:S01]  /*1ec0*/  IMAD R0, R0, UR44, R2 ;  /* 0x0000002c00007c24 */ /* 0x000fe2000f8e0202 */
[----:B------:R-:W-:Y:S01]  /*1ed0*/  IADD3 R2, -R98, UR21, RZ ;  /* 0x0000001562027c10 */ /* 0x000fe2000fffe1ff */
[----:B------:R-:W-:Y:S01]  /*1ee0*/  IMAD.WIDE.U32 R68, R91, UR44, RZ ;  /* 0x0000002c5b447c25 */ /* 0x000fe2000f8e00ff */
[----:B------:R-:W-:Y:S02]  /*1ef0*/  IADD3 R41, R37, R3, RZ ;  /* 0x0000000325297210 */ /* 0x000fe40007ffe0ff */
[----:B------:R-:W-:Y:S02]  /*1f00*/  IMNMX R90, R2, 0x40, PT ;  /* 0x00000040025a7817 */ /* 0x000fe40003800200 */
        /* <DEDUP_REMOVED lines=13> */
[----:B------:R-:W-:Y:S02]  /*1fe0*/  CS2R R44, SRZ ;  /* 0x00000000002c7805 */ /* 0x000fe4000001ff00 */
[----:B------:R-:W-:Y:S01]  /*1ff0*/  IMAD.X R3, R41, 0x1, R114, P0 ;  /* 0x0000000129037824 */ /* 0x000fe200000e0672 */
[----:B------:R-:W-:Y:S05]  /*2000*/  IADD3 R2, P0, R106, R68, RZ ;  /* 0x000000446a027210 */ /* 0x000fea0007f1e0ff */
[----:B------:R-:W-:Y:S01]  /*2010*/  IMAD.X R5, R42, 0x1, R113, P0 ;  /* 0x000000012a057824 */ /* 0x000fe200000e0671 */
[C---:B------:R-:W-:Y:S04]  /*2020*/  LEA R6, P0, R0.reuse, c[0x0][0x270], 0x1 ;  /* 0x00009c0000067a11 */ /* 0x040fe800078008ff */
[----:B------:R-:W-:Y:S02]  /*2030*/  LEA.HI.X R7, R0, c[0x0][0x274], R3, 0x1, P0 ;  /* 0x00009d0000077a11 */ /* 0x000fe400000f0c03 */
[C---:B------:R-:W-:Y:S04]  /*2040*/  LEA R4, P0, R2.reuse, c[0x0][0x288], 0x1 ;  /* 0x0000a20002047a11 */ /* 0x040fe800078008ff */
[----:B------:R-:W-:Y:S02]  /*2050*/  LEA.HI.X R5, R2, c[0x0][0x28c], R5, 0x1, P0 ;  /* 0x0000a30002057a11 */ /* 0x000fe400000f0c05 */
[----:B------:R-:W-:Y:S01]  /*2060*/  ISETP.GE.AND P0, PT, R32, c[0x0][0x27c], PT ;  /* 0x00009f0020007a0c */ /* 0x000fe20003f06270 */
[----:B------:R-:W-:Y:S11]  /*2070*/  CS2R R2, SRZ ;  /* 0x0000000000027805 */ /* 0x000ff6000001ff00 */
[----:B------:R-:W-:Y:S01]  /*2080*/  @!UPT UIADD3 URZ, URZ, URZ, URZ ;  /* 0x0000003f3f3ff290 */ /* 0x000fe2000fffe03f */
[----:B------:R1:W5:Y:S04]  /*2090*/  @!P0 LDG.E.64 R2, [R6.64] ;  /* 0x0000002206028981 */ /* 0x000368000c1e1b00 */
[----:B------:R1:W5:Y:S01]  /*20a0*/  @!P0 LDG.E.64 R38, [R4.64] ;  /* 0x0000002204268981 */ /* 0x000362000c1e1b00 */
[----:B------:R-:W-:Y:S11]  /*20b0*/  ISETP.GE.AND P0, PT, R34, c[0x0][0x27c], PT ;  /* 0x00009f0022007a0c */ /* 0x000ff60003f06270 */
[----:B------:R-:W-:Y:S02]  /*20c0*/  @!UPT UIADD3 URZ, URZ, URZ, URZ ;  /* 0x0000003f3f3ff290 */ /* 0x000fe4000fffe03f */
[----:B------:R1:W5:Y:S04]  /*20d0*/  @!P0 LDG.E.64 R12, [R6.64+0x40] ;  /* 0x00004022060c8981 */ /* 0x000368000c1e1b00 */
[----:B------:R1:W5:Y:S02]  /*20e0*/  @!P0 LDG.E.64 R44, [R4.64+0x40] ;  /* 0x00004022042c8981 */ /* 0x000364000c1e1b00 */
.L_x_808:
[----:B------:R-:W-:Y:S05]  /*20f0*/  BSYNC B0 ;  /* 0x0000000000007941 */ /* 0x000fea0003800000 */
.L_x_807:
[----:B------:R-:W-:Y:S01]  /*2100*/  ISETP.GE.AND P6, PT, R147, R90, PT ;  /* 0x0000005a9300720c */ /* 0x000fe20003fc6270 */
[----:B-1---5:R-:W-:Y:S01]  /*2110*/  IMAD.MOV.U32 R6, RZ, RZ, R12 ;  /* 0x000000ffff067224 */ /* 0x022fe200078e000c */
[----:B------:R-:W-:Y:S01]  /*2120*/  MOV R4, R2 ;  /* 0x0000000200047202 */ /* 0x000fe20000000f00 */
[----:B------:R-:W-:Y:S01]  /*2130*/  IMAD.MOV.U32 R5, RZ, RZ, R13 ;  /* 0x000000ffff057224 */ /* 0x000fe200078e000d */
[----:B------:R-:W-:Y:S01]  /*2140*/  BSSY B0, `(.L_x_809) ;  /* 0x0000022000007945 */ /* 0x000fe20003800000 */
[----:B------:R-:W-:Y:S01]  /*2150*/  IMAD.MOV.U32 R0, RZ, RZ, R3 ;  /* 0x000000ffff007224 */ /* 0x000fe200078e0003 */
[----:B------:R-:W-:Y:S01]  /*2160*/  CS2R R14, SRZ ;  /* 0x00000000000e7805 */ /* 0x000fe2000001ff00 */
        /* <DEDUP_REMOVED lines=31> */
.L_x_810:
[----:B------:R-:W-:Y:S05]  /*2360*/  BSYNC B0 ;  /* 0x0000000000007941 */ /* 0x000fea0003800000 */
.L_x_809:
[----:B------:R-:W-:Y:S01]  /*2370*/  ISETP.GE.AND P4, PT, R146, R90, PT ;  /* 0x0000005a9200720c */ /* 0x000fe20003f86270 */
[----:B-----5:R-:W-:Y:S01]  /*2380*/  IMAD.MOV.U32 R6, RZ, RZ, R16 ;  /* 0x000000ffff067224 */ /* 0x020fe200078e0010 */
[----:B-1----:R-:W-:Y:S01]  /*2390*/  MOV R4, R14 ;  /* 0x0000000e00047202 */ /* 0x002fe20000000f00 */
        /* <DEDUP_REMOVED lines=37> */
.L_x_812:
[----:B------:R-:W-:Y:S05]  /*25f0*/  BSYNC B0 ;  /* 0x0000000000007941 */ /* 0x000fea0003800000 */
.L_x_811:
        /* <DEDUP_REMOVED lines=38> */
.L_x_814:
[----:B------:R-:W-:Y:S05]  /*2860*/  BSYNC B0 ;  /* 0x0000000000007941 */ /* 0x000fea0003800000 */
.L_x_813:
[----:B-1---5:R-:W-:Y:S01]  /*2870*/  MOV R4, R24 ;  /* 0x0000001800047202 */ /* 0x022fe20000000f00 */
[----:B------:R1:W3:Y:S01]  /*2880*/  SHFL.IDX PT, R68, R88, RZ, 0x181f ;  /* 0x00181fff58447589 */ /* 0x0002e200000e0000 */
[----:B------:R-:W-:Y:S01]  /*2890*/  IMAD.MOV.U32 R6, RZ, RZ, R26 ;  /* 0x000000ffff067224 */ /* 0x000fe200078e001a */
[----:B------:R-:W-:Y:S01]  /*28a0*/  BSSY B1, `(.L_x_815) ;  /* 0x000007f000017945 */ /* 0x000fe20003800000 */
[----:B------:R-:W-:Y:S02]  /*28b0*/  IMAD.MOV.U32 R5, RZ, RZ, R27 ;  /* 0x000000ffff057224 */ /* 0x000fe400078e001b */
[----:B------:R-:W-:Y:S01]  /*28c0*/  IMAD.MOV.U32 R0, RZ, RZ, R25 ;  /* 0x000000ffff007224 */ /* 0x000fe200078e0019 */
[----:B------:R1:W4:Y:S02]  /*28d0*/  SHFL.IDX PT, R66, R89, RZ, 0x181f ;  /* 0x00181fff59427589 */ /* 0x00032400000e0000 */
[----:B------:R-:W-:Y:S01]  /*28e0*/  PRMT R37, R5, 0x5410, R6 ;  /* 0x0000541005257816 */ /* 0x000fe20000000006 */
[----:B------:R-:W-:Y:S01]  /*28f0*/  IMAD.MOV.U32 R6, RZ, RZ, R56 ;  /* 0x000000ffff067224 */ /* 0x000fe200078e0038 */
[----:B------:R-:W-:Y:S01]  /*2900*/  PRMT R36, R0, 0x5410, R4 ;  /* 0x0000541000247816 */ /* 0x000fe20000000004 */
[----:B------:R-:W-:Y:S01]  /*2910*/  IMAD.MOV.U32 R4, RZ, RZ, R54 ;  /* 0x000000ffff047224 */ /* 0x000fe200078e0036 */
[----:B------:R-:W-:Y:S02]  /*2920*/  MOV R5, R57 ;  /* 0x0000003900057202 */ /* 0x000fe40000000f00 */
[----:B------:R-:W-:Y:S02]  /*2930*/  MOV R0, R55 ;  /* 0x0000003700007202 */ /* 0x000fe40000000f00 */
[----:B------:R-:W-:Y:S02]  /*2940*/  PRMT R63, R6, 0x5410, R5 ;  /* 0x00005410063f7816 */ /* 0x000fe40000000005 */
[----:B------:R-:W-:Y:S01]  /*2950*/  PRMT R62, R4, 0x5410, R0 ;  /* 0x00005410043e7816 */ /* 0x000fe20000000000 */
[----:B------:R-:W-:-:S05]  /*2960*/  @P3 BRA `(.L_x_816) ;  /* 0x0000072000003947 */ /* 0x000fca0003800000 */
[----:B------:R-:W-:Y:S01]  /*2970*/  BSSY B0, `(.L_x_817) ;  /* 0x0000038000007945 */ /* 0x000fe20003800000 */
[----:B------:R-:W-:-:S05]  /*2980*/  @P5 BRA `(.L_x_818) ;  /* 0x0000036000005947 */ /* 0x000fca0003800000 */
[C---:B----4-:R-:W-:Y:S01]  /*2990*/  LEA R64, P0, R20.reuse, R66, 0x1 ;  /* 0x0000004214407211 */ /* 0x050fe200078008ff */
[----:B------:R-:W4:Y:S03]  /*29a0*/  LDS.128 R8, [R74+0x4100] ;  /* 0x004100004a087984 */ /* 0x000f260000000c00 */
[----:B---3--:R-:W-:Y:S02]  /*29b0*/  LEA.HI.X R65, R20, R68, R21, 0x1, P0 ;  /* 0x0000004414417211 */ /* 0x008fe400000f0c15 */
[----:B------:R-:W-:Y:S11]  /*29c0*/  ISETP.GE.AND P0, PT, R32, c[0x0][0x27c], PT ;  /* 0x00009f0020007a0c */ /* 0x000ff60003f06270 */
[----:B------:R-:W-:Y:S02]  /*29d0*/  @!UPT UIADD3 URZ, URZ, URZ, URZ ;  /* 0x0000003f3f3ff290 */ /* 0x000fe4000fffe03f */
[----:B------:R-:W-:Y:S02]  /*29e0*/  @!P0 SHF.R.U64 R4, R38, 0x10, R39 ;  /* 0x0000001026048819 */ /* 0x000fe40000001227 */
[--C-:B------:R-:W-:Y:S02]  /*29f0*/  @!P0 SHF.R.U64 R0, R2, 0x10, R3.reuse ;  /* 0x0000001002008819 */ /* 0x100fe40000001203 */
[----:B------:R-:W-:Y:S02]  /*2a00*/  @!P0 SHF.R.U32.HI R2, RZ, 0x10, R3 ;  /* 0x00000010ff028819 */ /* 0x000fe40000011603 */
[----:B------:R-:W-:Y:S02]  /*2a10*/  @!P0 SHF.R.U32.HI R41, RZ, 0x10, R39 ;  /* 0x00000010ff298819 */ /* 0x000fe40000011627 */
[----:B------:R-:W-:Y:S02]  /*2a20*/  @!P0 PRMT R39, R40, 0x5410, R4 ;  /* 0x0000541028278816 */ /* 0x000fe40000000004 */
[C---:B------:R-:W-:Y:S02]  /*2a30*/  @!P0 PRMT R0, R7.reuse, 0x5432, R0 ;  /* 0x0000543207008816 */ /* 0x040fe40000000000 */
[----:B------:R-:W-:Y:S01]  /*2a40*/  @!P0 PRMT R5, R7, 0x5410, R2 ;  /* 0x0000541007058816 */ /* 0x000fe20000000002 */
[C---:B------:R-:W-:Y:S01]  /*2a50*/  @!P0 IMAD.U32 R7, R39.reuse, 0x10000, RZ ;  /* 0x0001000027078824 */ /* 0x040fe200078e00ff */
[C---:B------:R-:W-:Y:S01]  /*2a60*/  @!P0 LOP3.LUT R4, R0.reuse, 0xffff0000, RZ, 0xc0, !PT ;  /* 0xffff000000048812 */ /* 0x040fe200078ec0ff */
[----:B------:R-:W-:Y:S01]  /*2a70*/  @!P0 IMAD.U32 R6, R0, 0x10000, RZ ;  /* 0x0001000000068824 */ /* 0x000fe200078e00ff */
[----:B------:R-:W-:Y:S02]  /*2a80*/  @!P0 LOP3.LUT R39, R39, 0xffff0000, RZ, 0xc0, !PT ;  /* 0xffff000027278812 */ /* 0x000fe400078ec0ff */
[----:B------:R-:W-:Y:S01]  /*2a90*/  @!P0 PRMT R41, R40, 0x5432, R41 ;  /* 0x0000543228298816 */ /* 0x000fe20000000029 */
[C---:B----4-:R-:W-:Y:S01]  /*2aa0*/  @!P0 IMAD.U32 R38, R8.reuse, 0x10000, RZ ;  /* 0x0001000008268824 */ /* 0x050fe200078e00ff */
[----:B------:R-:W-:Y:S02]  /*2ab0*/  @!P0 LOP3.LUT R2, R8, 0xffff0000, RZ, 0xc0, !PT ;  /* 0xffff000008028812 */ /* 0x000fe400078ec0ff */
[C---:B------:R-:W-:Y:S02]  /*2ac0*/  @!P0 LOP3.LUT R3, R9.reuse, 0xffff0000, RZ, 0xc0, !PT ;  /* 0xffff000009038812 */ /* 0x040fe400078ec0ff */
[----:B------:R-:W-:Y:S01]  /*2ad0*/  @!P0 SHF.L.U32 R40, R9, 0x10, RZ ;  /* 0x0000001009288819 */ /* 0x000fe200000006ff */
[C---:B------:R-:W-:Y:S02]  /*2ae0*/  @!P0 FMUL.FTZ R42, R2.reuse, R7 ;  /* 0x00000007022a8220 */ /* 0x040fe40000410000 */
[-C--:B------:R-:W-:Y:S02]  /*2af0*/  @!P0 FMUL.FTZ R0, R2, R6.reuse ;  /* 0x0000000602008220 */ /* 0x080fe40000410000 */
[----:B------:R-:W-:Y:S02]  /*2b00*/  @!P0 FMUL.FTZ R67, R3, R39 ;  /* 0x0000002703438220 */ /* 0x000fe40000410000 */
[----:B------:R-:W-:Y:S01]  /*2b10*/  @!P0 FFMA.FTZ R71, R38, R6, -R42 ;  /* 0x0000000626478223 */ /* 0x000fe2000001082a */
[----:B------:R-:W-:Y:S01]  /*2b20*/  @!P0 SHF.L.U32 R6, R5, 0x10, RZ ;  /* 0x0000001005068819 */ /* 0x000fe200000006ff */
[----:B------:R-:W-:Y:S01]  /*2b30*/  @!P0 FMUL.FTZ R2, R3, R4 ;  /* 0x0000000403028220 */ /* 0x000fe20000410000 */
[----:B------:R-:W-:Y:S01]  /*2b40*/  @!P0 LOP3.LUT R3, R10, 0xffff0000, RZ, 0xc0, !PT ;  /* 0xffff00000a038812 */ /* 0x000fe200078ec0ff */
[----:B------:R-:W-:Y:S01]  /*2b50*/  @!P0 FFMA.FTZ R0, R7, R38, R0 ;  /* 0x0000002607008223 */ /* 0x000fe20000010000 */
[----:B------:R-:W-:Y:S01]  /*2b60*/  @!P0 LOP3.LUT R5, R5, 0xffff0000, RZ, 0xc0, !PT ;  /* 0xffff000005058812 */ /* 0x000fe200078ec0ff */
[C---:B------:R-:W-:Y:S01]  /*2b70*/  @!P0 IMAD.U32 R7, R41.reuse, 0x10000, RZ ;  /* 0x0001000029078824 */ /* 0x040fe200078e00ff */
[----:B------:R-:W-:Y:S01]  /*2b80*/  @!P0 LOP3.LUT R41, R41, 0xffff0000, RZ, 0xc0, !PT ;  /* 0xffff000029298812 */ /* 0x000fe200078ec0ff */
[----:B------:R-:W-:Y:S01]  /*2b90*/  @!P0 FFMA.FTZ R70, R40, R4, -R67 ;  /* 0x0000000428468223 */ /* 0x000fe20000010843 */
[----:B------:R-:W-:Y:S01]  /*2ba0*/  @!P0 LOP3.LUT R4, R11, 0xffff0000, RZ, 0xc0, !PT ;  /* 0xffff00000b048812 */ /* 0x000fe200078ec0ff */
[----:B------:R-:W-:Y:S01]  /*2bb0*/  @!P0 IMAD.U32 R38, R10, 0x10000, RZ ;  /* 0x000100000a268824 */ /* 0x000fe200078e00ff */
[----:B------:R-:W-:Y:S01]  /*2bc0*/  @!P0 F2FP.BF16.PACK_AB R0, R0, R71 ;  /* 0x000000470000823e */ /* 0x000fe200000010ff */
[C---:B------:R-:W-:Y:S02]  /*2bd0*/  @!P0 FMUL.FTZ R67, R3.reuse, R7 ;  /* 0x0000000703438220 */ /* 0x040fe40000410000 */
[----:B------:R-:W-:Y:S02]  /*2be0*/  @!P0 FMUL.FTZ R3, R3, R6 ;  /* 0x0000000603038220 */ /* 0x000fe40000410000 */
[----:B------:R-:W-:Y:S02]  /*2bf0*/  @!P0 IMAD.U32 R42, R11, 0x10000, RZ ;  /* 0x000100000b2a8824 */ /* 0x000fe400078e00ff */
[C---:B------:R-:W-:Y:S02]  /*2c00*/  @!P0 FMUL.FTZ R69, R4.reuse, R41 ;  /* 0x0000002904458220 */ /* 0x040fe40000410000 */
[-C--:B------:R-:W-:Y:S02]  /*2c10*/  @!P0 FMUL.FTZ R4, R4, R5.reuse ;  /* 0x0000000504048220 */ /* 0x080fe40000410000 */
[----:B------:R-:W-:Y:S02]  /*2c20*/  @!P0 FFMA.FTZ R2, R39, R40, R2 ;  /* 0x0000002827028223 */ /* 0x000fe40000010002 */
[----:B------:R-:W-:Y:S02]  /*2c30*/  @!P0 FFMA.FTZ R3, R7, R38, R3 ;  /* 0x0000002607038223 */ /* 0x000fe40000010003 */
[----:B------:R-:W-:Y:S01]  /*2c40*/  @!P0 FFMA.FTZ R67, R38, R6, -R67 ;  /* 0x0000000626438223 */ /* 0x000fe20000010843 */
[----:B------:R-:W-:Y:S01]  /*2c50*/  @!P0 F2FP.BF16.PACK_AB R2, R2, R70 ;  /* 0x000000460202823e */ /* 0x000fe200000010ff */
[----:B------:R-:W-:Y:S02]  /*2c60*/  @!P0 FFMA.FTZ R69, R42, R5, -R69 ;  /* 0x000000052a458223 */ /* 0x000fe40000010845 */
[----:B------:R-:W-:Y:S01]  /*2c70*/  @!P0 FFMA.FTZ R4, R41, R42, R4 ;  /* 0x0000002a29048223 */ /* 0x000fe20000010004 */
[----:B------:R-:W-:Y:S01]  /*2c80*/  @!P0 F2FP.BF16.PACK_AB R3, R3, R67 ;  /* 0x000000430303823e */ /* 0x000fe200000010ff */
[----:B------:R-:W-:Y:S01]  /*2c90*/  @!P0 IMAD.MOV.U32 R8, RZ, RZ, R0 ;  /* 0x000000ffff088224 */ /* 0x000fe200078e0000 */
[----:B------:R-:W-:Y:S02]  /*2ca0*/  @!P0 MOV R9, R2 ;  /* 0x0000000200098202 */ /* 0x000fe40000000f00 */
[----:B------:R-:W-:Y:S01]  /*2cb0*/  @!P0 F2FP.BF16.PACK_AB R4, R4, R69 ;  /* 0x000000450404823e */ /* 0x000fe200000010ff */
[----:B------:R-:W-:Y:S03]  /*2cc0*/  @!P0 IMAD.MOV.U32 R10, RZ, RZ, R3 ;  /* 0x000000ffff0a8224 */ /* 0x000fe600078e0003 */
[----:B------:R-:W-:Y:S05]  /*2cd0*/  @!P0 MOV R11, R4 ;  /* 0x00000004000b8202 */ /* 0x000fea0000000f00 */
[----:B------:R3:W-:Y:S02]  /*2ce0*/  ST.E.128 [R64.64], R8 ;  /* 0x0000000840007985 */ /* 0x0007e4000c101d22 */
.L_x_818:
[----:B------:R-:W-:Y:S05]  /*2cf0*/  BSYNC B0 ;  /* 0x0000000000007941 */ /* 0x000fea0003800000 */
.L_x_817:
[----:B------:R-:W-:Y:S11]  /*2d00*/  ISETP.GE.AND P0, PT, R92, c[0x0][0x1d4], PT ;  /* 0x000075005c007a0c */ /* 0x000ff60003f06270 */
[----:B------:R-:W-:Y:S02]  /*2d10*/  @!UPT UIADD3 URZ, URZ, URZ, URZ ;  /* 0x0000003f3f3ff290 */ /* 0x000fe4000fffe03f */
[----:B------:R-:W-:-:S05]  /*2d20*/  @P0 BRA `(.L_x_816) ;  /* 0x0000036000000947 */ /* 0x000fca0003800000 */
[C---:B----4-:R-:W-:Y:S01]  /*2d30*/  LEA R40, P0, R82.reuse, R66, 0x1 ;  /* 0x0000004252287211 */ /* 0x050fe200078008ff */
[----:B---3--:R-:W3:Y:S03]  /*2d40*/  LDS.128 R8, [R74+0x6100] ;  /* 0x006100004a087984 */ /* 0x008ee60000000c00 */
[----:B------:R-:W-:Y:S02]  /*2d50*/  LEA.HI.X R41, R82, R68, R93, 0x1, P0 ;  /* 0x0000004452297211 */ /* 0x000fe400000f0c5d */
        /* <DEDUP_REMOVED lines=9> */
[----:B------:R-:W-:Y:S01]  /*2df0*/  @!P0 SHF.R.U32.HI R38, RZ, 0x10, R45 ;  /* 0x00000010ff268819 */ /* 0x000fe2000001162d */
[C---:B------:R-:W-:Y:S01]  /*2e00*/  @!P0 IMAD.U32 R6, R0.reuse, 0x10000, RZ ;  /* 0x0001000000068824 */ /* 0x040fe200078e00ff */
[----:B------:R-:W-:Y:S02]  /*2e10*/  @!P0 LOP3.LUT R13, R13, 0xffff0000, RZ, 0xc0, !PT ;  /* 0xffff00000d0d8812 */ /* 0x000fe400078ec0ff */
[----:B------:R-:W-:Y:S02]  /*2e20*/  @!P0 LOP3.LUT R4, R0, 0xffff0000, RZ, 0xc0, !PT ;  /* 0xffff000000048812 */ /* 0x000fe400078ec0ff */
[----:B------:R-:W-:Y:S01]  /*2e30*/  @!P0 PRMT R38, R43, 0x5432, R38 ;  /* 0x000054322b268816 */ /* 0x000fe20000000026 */
[C---:B---3--:R-:W-:Y:S01]  /*2e40*/  @!P0 IMAD.U32 R12, R8.reuse, 0x10000, RZ ;  /* 0x00010000080c8824 */ /* 0x048fe200078e00ff */
        /* <DEDUP_REMOVED lines=36> */
.L_x_816:
[----:B------:R-:W-:Y:S05]  /*3090*/  BSYNC B1 ;  /* 0x0000000000017941 */ /* 0x000fea0003800000 */
.L_x_815:
[----:B---3--:R3:W1:Y:S01]  /*30a0*/  SHFL.IDX PT, R41, R88, 0x1, 0x181f ;  /* 0x00381f0058297f89 */ /* 0x00866200000e0000 */
[----:B------:R-:W-:Y:S03]  /*30b0*/  BSSY B1, `(.L_x_819) ;  /* 0x0000075000017945 */ /* 0x000fe60003800000 */
[----:B------:R3:W4:Y:S01]  /*30c0*/  SHFL.IDX PT, R40, R89, 0x1, 0x181f ;  /* 0x00381f0059287f89 */ /* 0x00072200000e0000 */
[----:B------:R-:W-:-:S05]  /*30d0*/  @P6 BRA `(.L_x_820) ;  /* 0x0000072000006947 */ /* 0x000fca0003800000 */
[----:B------:R-:W-:Y:S01]  /*30e0*/  BSSY B0, `(.L_x_821) ;  /* 0x0000038000007945 */ /* 0x000fe20003800000 */
[----:B------:R-:W-:-:S05]  /*30f0*/  @P5 BRA `(.L_x_822) ;  /* 0x0000036000005947 */ /* 0x000fca0003800000 */
[C---:B----4-:R-:W-:Y:S01]  /*3100*/  LEA R38, P0, R20.reuse, R40, 0x1 ;  /* 0x0000002814267211 */ /* 0x050fe200078008ff */
[----:B------:R-:W4:Y:S03]  /*3110*/  LDS.128 R8, [R74+0x4900] ;  /* 0x004900004a087984 */ /* 0x000f260000000c00 */
[----:B-1----:R-:W-:Y:S02]  /*3120*/  LEA.HI.X R39, R20, R41, R21, 0x1, P0 ;  /* 0x0000002914277211 */ /* 0x002fe400000f0c15 */
        /* <DEDUP_REMOVED lines=37> */
[----:B------:R-:W-:Y:S02]  /*3380*/  @!P0 FMUL.FTZ R4, R4, R5 ;  /* 0x0000000504048220 */ /* 0x000fe40000410000 */
        /* <DEDUP_REMOVED lines=13> */
.L_x_822:
[----:B------:R-:W-:Y:S05]  /*3460*/  BSYNC B0 ;  /* 0x0000000000007941 */ /* 0x000fea0003800000 */
.L_x_821:
[----:B------:R-:W-:Y:S11]  /*3470*/  ISETP.GE.AND P0, PT, R92, c[0x0][0x1d4], PT ;  /* 0x000075005c007a0c */ /* 0x000ff60003f06270 */
[----:B------:R-:W-:Y:S02]  /*3480*/  @!UPT UIADD3 URZ, URZ, URZ, URZ ;  /* 0x0000003f3f3ff290 */ /* 0x000fe4000fffe03f */
[----:B------:R-:W-:-:S05]  /*3490*/  @P0 BRA `(.L_x_820) ;  /* 0x0000036000000947 */ /* 0x000fca0003800000 */
[C---:B----4-:R-:W-:Y:S01]  /*34a0*/  LEA R28, P0, R82.reuse, R40, 0x1 ;  /* 0x00000028521c7211 */ /* 0x050fe200078008ff */
[----:B-1----:R-:W1:Y:S03]  /*34b0*/  LDS.128 R8, [R74+0x6900] ;  /* 0x006900004a087984 */ /* 0x002e660000000c00 */
        /* <DEDUP_REMOVED lines=15> */
[C---:B-1----:R-:W-:Y:S01]  /*35b0*/  @!P0 IMAD.U32 R12, R8.reuse, 0x10000, RZ ;  /* 0x00010000080c8824 */ /* 0x042fe200078e00ff */
        /* <DEDUP_REMOVED lines=36> */
.L_x_820:
[----:B------:R-:W-:Y:S05]  /*3800*/  BSYNC B1 ;  /* 0x0000000000017941 */ /* 0x000fea0003800000 */
.L_x_819:
[----:B-1----:R1:W3:Y:S01]  /*3810*/  SHFL.IDX PT, R38, R88, 0x2, 0x181f ;  /* 0x00581f0058267f89 */ /* 0x0022e200000e0000 */
[----:B------:R-:W-:Y:S03]  /*3820*/  BSSY B1, `(.L_x_823) ;  /* 0x0000075000017945 */ /* 0x000fe60003800000 */
[----:B------:R1:W4:Y:S01]  /*3830*/  SHFL.IDX PT, R30, R89, 0x2, 0x181f ;  /* 0x00581f00591e7f89 */ /* 0x00032200000e0000 */
        /* <DEDUP_REMOVED lines=57> */
.L_x_826:
[----:B------:R-:W-:Y:S05]  /*3bd0*/  BSYNC B0 ;  /* 0x0000000000007941 */ /* 0x000fea0003800000 */
.L_x_825:
        /* <DEDUP_REMOVED lines=57> */
.L_x_824:
[----:B------:R-:W-:Y:S05]  /*3f70*/  BSYNC B1 ;  /* 0x0000000000017941 */ /* 0x000fea0003800000 */
.L_x_823:
[----:B---3--:R3:W1:Y:S04]  /*3f80*/  SHFL.IDX PT, R29, R88, 0x3, 0x181f ;  /* 0x00781f00581d7f89 */ /* 0x00866800000e0000 */
        /* <DEDUP_REMOVED lines=58> */
.L_x_829:
[----:B------:R-:W-:Y:S05]  /*4330*/  BSYNC B0 ;  /* 0x0000000000007941 */ /* 0x000fea0003800000 */
.L_x_828:
[----:B------:R-:W-:Y:S11]  /*4340*/  ISETP.GE.AND P0, PT, R92, c[0x0][0x1d4], PT ;  /* 0x000075005c007a0c */ /* 0x000ff60003f06270 */
[----:B------:R-:W-:Y:S02]  /*4350*/  @!UPT UIADD3 URZ, URZ, URZ, URZ ;  /* 0x0000003f3f3ff290 */ /* 0x000fe4000fffe03f */
[----:B------:R-:W-:-:S05]  /*4360*/  @P0 BRA `(.L_x_827) ;  /* 0x00002d7000000947 */ /* 0x000fca0003800000 */
[C---:B-1--4-:R-:W-:Y:S01]  /*4370*/  LEA R22, P0, R82.reuse, R28, 0x1 ;  /* 0x0000001c52167211 */ /* 0x052fe200078008ff */
[----:B------:R-:W1:Y:S03]  /*4380*/  LDS.128 R8, [R74+0x7900] ;  /* 0x007900004a087984 */ /* 0x000e660000000c00 */
[----:B------:R-:W-:Y:S02]  /*4390*/  LEA.HI.X R23, R82, R29, R93, 0x1, P0 ;  /* 0x0000001d52177211 */ /* 0x000fe400000f0c5d */
[----:B------:R-:W-:Y:S11]  /*43a0*/  ISETP.GE.AND P0, PT, R34, c[0x0][0x27c], PT ;  /* 0x00009f0022007a0c */ /* 0x000ff60003f06270 */
[----:B------:R-:W-:Y:S02]  /*43b0*/  @!UPT UIADD3 URZ, URZ, URZ, URZ ;  /* 0x0000003f3f3ff290 */ /* 0x000fe4000fffe03f */
[----:B------:R-:W-:Y:S02]  /*43c0*/  @!P0 SHF.R.U64 R13, R56, 0x10, R57 ;  /* 0x00000010380d8819 */ /* 0x000fe40000001239 */
[--C-:B------:R-:W-:Y:S02]  /*43d0*/  @!P0 SHF.R.U64 R0, R26, 0x10, R27.reuse ;  /* 0x000000101a008819 */ /* 0x100fe4000000121b */
[----:B------:R-:W-:Y:S02]  /*43e0*/  @!P0 SHF.R.U32.HI R2, RZ, 0x10, R27 ;  /* 0x00000010ff028819 */ /* 0x000fe4000001161b */
[----:B------:R-:W-:Y:S02]  /*43f0*/  @!P0 PRMT R13, R63, 0x5410, R13 ;  /* 0x000054103f0d8816 */ /* 0x000fe4000000000d */
[----:B------:R-:W-:Y:S02]  /*4400*/  @!P0 PRMT R0, R37, 0x5432, R0 ;  /* 0x0000543225008816 */ /* 0x000fe40000000000 */
[----:B------:R-:W-:Y:S01]  /*4410*/  @!P0 SHF.R.U32.HI R3, RZ, 0x10, R57 ;  /* 0x00000010ff038819 */ /* 0x000fe20000011639 */
[----:B------:R-:W-:Y:S01]  /*4420*/  @!P0 IMAD.U32 R7, R13, 0x10000, RZ ;  /* 0x000100000d078824 */ /* 0x000fe200078e00ff */
[----:B------:R-:W-:Y:S01]  /*4430*/  @!P0 PRMT R5, R37, 0x5410, R2 ;  /* 0x0000541025058816 */ /* 0x000fe20000000002 */
[C---:B------:R-:W-:Y:S01]  /*4440*/  @!P0 IMAD.U32 R6, R0.reuse, 0x10000, RZ ;  /* 0x0001000000068824 */ /* 0x040fe200078e00ff */
[----:B------:R-:W-:Y:S02]  /*4450*/  @!P0 PRMT R15, R63, 0x5432, R3 ;  /* 0x000054323f0f8816 */ /* 0x000fe40000000003 */
[----:B------:R-:W-:Y:S02]  /*4460*/  @!P0 LOP3.LUT R13, R13, 0xffff0000, RZ, 0xc0, !PT ;  /* 0xffff00000d0d8812 */ /* 0x000fe400078ec0ff */
[----:B------:R-:W-:Y:S01]  /*4470*/  @!P0 LOP3.LUT R4, R0, 0xffff0000, RZ, 0xc0, !PT ;  /* 0xffff000000048812 */ /* 0x000fe200078ec0ff */
        /* <DEDUP_REMOVED lines=36> */
[----:B------:R1:W-:Y:S01]  /*46c0*/  ST.E.128 [R22.64], R8 ;  /* 0x0000000816007985 */ /* 0x0003e2000c101d22 */
[----:B------:R-:W-:-:S05]  /*46d0*/  BRA `(.L_x_827) ;  /* 0x00002a0000007947 */ /* 0x000fca0003800000 */
.L_x_806:
        /* <DEDUP_REMOVED lines=16> */
[----:B------:R1:W3:Y:S01]  /*47e0*/  SHFL.IDX PT, R49, R88, RZ, 0x181f ;  /* 0x00181fff58317589 */ /* 0x0002e200000e0000 */
[----:B------:R-:W-:Y:S01]  /*47f0*/  @!P4 IADD3 R0, P1, P0, R104, UR32, R36 ;  /* 0x000000206800cc10 */ /* 0x000fe2000f83e024 */
[----:B------:R-:W-:Y:S03]  /*4800*/  BSSY B0, `(.L_x_830) ;  /* 0x00000d9000007945 */ /* 0x000fe60003800000 */
[--C-:B------:R-:W-:Y:S02]  /*4810*/  @!P4 IADD3.X R2, R112, UR31, R41.reuse, P1, P0 ;  /* 0x0000001f7002cc10 */ /* 0x100fe40008fe0429 */
[----:B------:R-:W-:Y:S01]  /*4820*/  @!P4 IADD3 R3, P1, P0, R102, UR47, R68 ;  /* 0x0000002f6603cc10 */ /* 0x000fe2000f83e044 */
[----:B------:R1:W4:Y:S03]  /*4830*/  SHFL.IDX PT, R48, R89, RZ, 0x181f ;  /* 0x00181fff59307589 */ /* 0x00032600000e0000 */
[----:B------:R-:W-:Y:S02]  /*4840*/  @!P4 IADD3.X R8, R110, UR45, R42, P1, P0 ;  /* 0x0000002d6e08cc10 */ /* 0x000fe40008fe042a */
[-C--:B------:R-:W-:Y:S04]  /*4850*/  ISETP.GE.AND P0, PT, R146, R90.reuse, PT ;  /* 0x0000005a9200720c */ /* 0x080fe80003f06270 */
[----:B------:R-:W-:Y:S11]  /*4860*/  ISETP.GE.OR P2, PT, R20, c[0x0][0x27c], P0 ;  /* 0x00009f0014007a0c */ /* 0x000ff60000746670 */
[----:B------:R-:W-:Y:S02]  /*4870*/  @!UPT UIADD3 URZ, URZ, URZ, URZ ;  /* 0x0000003f3f3ff290 */ /* 0x000fe4000fffe03f */
[----:B------:R-:W-:Y:S04]  /*4880*/  @!P2 IADD3 R6, P1, P0, R104, UR28, R36 ;  /* 0x0000001c6806ac10 */ /* 0x000fe8000f83e024 */
[--C-:B------:R-:W-:Y:S02]  /*4890*/  @!P2 IADD3.X R9, R112, UR12, R41.reuse, P1, P0 ;  /* 0x0000000c7009ac10 */ /* 0x100fe40008fe0429 */
[----:B------:R-:W-:Y:S04]  /*48a0*/  @!P2 IADD3 R7, P1, P0, R102, UR42, R68 ;  /* 0x0000002a6607ac10 */ /* 0x000fe8000f83e044 */
[----:B------:R-:W-:Y:S02]  /*48b0*/  @!P2 IADD3.X R12, R110, UR40, R42, P1, P0 ;  /* 0x000000286e0cac10 */ /* 0x000fe40008fe042a */
        /* <DEDUP_REMOVED lines=10> */
[----:B------:R2:W3:Y:S01]  /*4960*/  @!P4 LDG.E.128 R16, [R4.64] ;  /* 0x000000220410c981 */ /* 0x0004e2000c1e1d00 */
[----:B------:R-:W-:Y:S02]  /*4970*/  @!P4 LEA.HI.X R3, R3, c[0x0][0x28c], R8, 0x1, P0 ;  /* 0x0000a3000303ca11 */ /* 0x000fe400000f0c08 */
[C---:B------:R-:W-:Y:S04]  /*4980*/  @!P2 LEA R8, P0, R6.reuse, c[0x0][0x270], 0x1 ;  /* 0x00009c000608aa11 */ /* 0x040fe800078008ff */
[----:B------:R-:W-:Y:S01]  /*4990*/  @!P2 LEA.HI.X R9, R6, c[0x0][0x274], R9, 0x1, P0 ;  /* 0x00009d000609aa11 */ /* 0x000fe200000f0c09 */
[----:B------:R1:W4:Y:S01]  /*49a0*/  @!P4 LDG.E.128 R56, [R2.64] ;  /* 0x000000220238c981 */ /* 0x000322000c1e1d00 */
[C---:B------:R-:W-:Y:S04]  /*49b0*/  @!P2 LEA R6, P0, R7.reuse, c[0x0][0x288], 0x1 ;  /* 0x0000a2000706aa11 */ /* 0x040fe800078008ff */
[----:B------:R-:W-:Y:S02]  /*49c0*/  @!P2 LEA.HI.X R7, R7, c[0x0][0x28c], R12, 0x1, P0 ;  /* 0x0000a3000707aa11 */ /* 0x000fe400000f0c0c */
[C---:B------:R-:W-:Y:S01]  /*49d0*/  @!P1 LEA R12, P0, R10.reuse, c[0x0][0x270], 0x1 ;  /* 0x00009c000a0c9a11 */ /* 0x040fe200078008ff */
[----:B------:R1:W4:Y:S03]  /*49e0*/  @!P2 LDG.E.128 R24, [R8.64] ;  /* 0x000000220818a981 */ /* 0x000326000c1e1d00 */
[----:B------:R-:W-:Y:S02]  /*49f0*/  @!P1 LEA.HI.X R13, R10, c[0x0][0x274], R13, 0x1, P0 ;  /* 0x00009d000a0d9a11 */ /* 0x000fe400000f0c0d */
[C---:B------:R-:W-:Y:S03]  /*4a00*/  @!P1 LEA R10, P0, R11.reuse, c[0x0][0x288], 0x1 ;  /* 0x0000a2000b0a9a11 */ /* 0x040fe600078008ff */
[----:B------:R1:W4:Y:S01]  /*4a10*/  @!P2 LDG.E.128 R60, [R6.64] ;  /* 0x00000022063ca981 */ /* 0x000322000c1e1d00 */
[----:B------:R-:W-:Y:S01]  /*4a20*/  @!P1 LEA.HI.X R11, R11, c[0x0][0x28c], R14, 0x1, P0 ;  /* 0x0000a3000b0b9a11 */ /* 0x000fe200000f0c0e */
[----:B--2---:R-:W-:Y:S01]  /*4a30*/  CS2R R4, SRZ ;  /* 0x0000000000047805 */ /* 0x004fe2000001ff00 */
[----:B------:R-:W-:Y:S04]  /*4a40*/  ISETP.GE.AND P0, PT, R96, R90, PT ;  /* 0x0000005a6000720c */ /* 0x000fe80003f06270 */
[----:B------:R-:W-:Y:S01]  /*4a50*/  ISETP.GE.OR P0, PT, R20, c[0x0][0x27c], P0 ;  /* 0x00009f0014007a0c */ /* 0x000fe20000706670 */
[----:B------:R-:W2:Y:S08]  /*4a60*/  @!P1 LDG.E.128 R28, [R12.64] ;  /* 0x000000220c1c9981 */ /* 0x000eb0000c1e1d00 */
[----:B------:R3:W2:Y:S04]  /*4a70*/  @!P1 LDG.E.128 R64, [R10.64] ;  /* 0x000000220a409981 */ /* 0x0006a8000c1e1d00 */
[----:B------:R-:W-:Y:S05]  /*4a80*/  @!P0 IADD3 R36, P1, R104, R36, RZ ;  /* 0x0000002468248210 */ /* 0x000fea0007f3e0ff */
[----:B------:R-:W-:Y:S01]  /*4a90*/  @!P0 IMAD.X R0, R112, 0x1, R41, P1 ;  /* 0x0000000170008824 */ /* 0x000fe200008e0629 */
[C---:B-1----:R-:W-:Y:S01]  /*4aa0*/  @!P0 LEA R8, P1, R36.reuse, c[0x0][0x270], 0x1 ;  /* 0x00009c0024088a11 */ /* 0x042fe200078208ff */
[----:B------:R-:W-:Y:S01]  /*4ab0*/  CS2R R6, SRZ ;  /* 0x0000000000067805 */ /* 0x000fe2000001ff00 */
[----:B------:R-:W-:Y:S02]  /*4ac0*/  CS2R R40, SRZ ;  /* 0x0000000000287805 */ /* 0x000fe4000001ff00 */
[----:B------:R-:W-:Y:S02]  /*4ad0*/  @!P0 LEA.HI.X R9, R36, c[0x0][0x274], R0, 0x1, P1 ;  /* 0x00009d0024098a11 */ /* 0x000fe400008f0c00 */
[----:B------:R-:W-:Y:S03]  /*4ae0*/  @!P0 IADD3 R68, P1, R102, R68, RZ ;  /* 0x0000004466448210 */ /* 0x000fe60007f3e0ff */
[----:B------:R3:W5:Y:S02]  /*4af0*/  @!P0 LDG.E.128 R4, [R8.64] ;  /* 0x0000002208048981 */ /* 0x000764000c1e1d00 */
[----:B------:R-:W-:Y:S01]  /*4b00*/  @!P0 IMAD.X R0, R110, 0x1, R42, P1 ;  /* 0x000000016e008824 */ /* 0x000fe200008e062a */
[C---:B------:R-:W-:Y:S01]  /*4b10*/  @!P0 LEA R2, P1, R68.reuse, c[0x0][0x288], 0x1 ;  /* 0x0000a20044028a11 */ /* 0x040fe200078208ff */
[----:B------:R-:W-:Y:S03]  /*4b20*/  CS2R R42, SRZ ;  /* 0x00000000002a7805 */ /* 0x000fe6000001ff00 */
[----:B------:R-:W-:Y:S02]  /*4b30*/  @!P0 LEA.HI.X R3, R68, c[0x0][0x28c], R0, 0x1, P1 ;  /* 0x0000a30044038a11 */ /* 0x000fe400008f0c00 */
[----:B------:R-:W-:Y:S03]  /*4b40*/  ISETP.GE.AND P1, PT, R20, c[0x0][0x27c], PT ;  /* 0x00009f0014007a0c */ /* 0x000fe60003f26270 */
[----:B------:R1:W5:Y:S01]  /*4b50*/  @!P0 LDG.E.128 R40, [R2.64] ;  /* 0x0000002202288981 */ /* 0x000362000c1e1d00 */
[----:B------:R-:W-:Y:S01]  /*4b60*/  ISETP.GE.OR P0, PT, R96, R90, P5 ;  /* 0x0000005a6000720c */ /* 0x000fe20002f06670 */
[----:B---3--:R-:W-:Y:S02]  /*4b70*/  IMAD.MOV.U32 R8, RZ, RZ, R18 ;  /* 0x000000ffff087224 */ /* 0x008fe400078e0012 */
[----:B-1----:R-:W-:Y:S02]  /*4b80*/  IMAD.MOV.U32 R3, RZ, RZ, R19 ;  /* 0x000000ffff037224 */ /* 0x002fe400078e0013 */
[----:B------:R-:W-:Y:S02]  /*4b90*/  IMAD.MOV.U32 R2, RZ, RZ, R16 ;  /* 0x000000ffff027224 */ /* 0x000fe400078e0010 */
[----:B------:R-:W-:Y:S01]  /*4ba0*/  IMAD.MOV.U32 R0, RZ, RZ, R17 ;  /* 0x000000ffff007224 */ /* 0x000fe200078e0011 */
[----:B------:R-:W-:Y:S01]  /*4bb0*/  PRMT R22, R3, 0x5410, R8 ;  /* 0x0000541003167816 */ /* 0x000fe20000000008 */
[----:B----4-:R-:W-:Y:S02]  /*4bc0*/  IMAD.MOV.U32 R8, RZ, RZ, R58 ;  /* 0x000000ffff087224 */ /* 0x010fe400078e003a */
        /* <DEDUP_REMOVED lines=17> */
[----:B--2---:R-:W-:Y:S02]  /*4ce0*/  IMAD.MOV.U32 R8, RZ, RZ, R30 ;  /* 0x000000ffff087224 */ /* 0x004fe400078e001e */
        /* <DEDUP_REMOVED lines=18> */
[----:B------:R-:W-:Y:S01]  /*4e10*/  IMAD.MOV.U32 R45, RZ, RZ, R43 ;  /* 0x000000ffff2d7224 */ /* 0x000fe200078e002b */
[----:B------:R-:W-:Y:S01]  /*4e20*/  @!P1 SHF.R.U64 R40, R40, 0x10, R41 ;  /* 0x0000001028289819 */ /* 0x000fe20000001229 */
[----:B------:R-:W-:Y:S01]  /*4e30*/  IMAD.MOV.U32 R10, RZ, RZ, R7 ;  /* 0x000000ffff0a7224 */ /* 0x000fe200078e0007 */
[----:B------:R-:W-:Y:S01]  /*4e40*/  LEA.HI R0, R2, R0, RZ, 0x4 ;  /* 0x0000000002007211 */ /* 0x000fe200078f20ff */
[----:B------:R-:W-:Y:S01]  /*4e50*/  IMAD.MOV.U32 R44, RZ, RZ, R41 ;  /* 0x000000ffff2c7224 */ /* 0x000fe200078e0029 */
[----:B------:R-:W-:Y:S02]  /*4e60*/  @!P1 SHF.R.U64 R8, R4, 0x10, R5 ;  /* 0x0000001004089819 */ /* 0x000fe40000001205 */
[----:B------:R-:W-:Y:S02]  /*4e70*/  LEA.HI.SX32 R0, R0, R115, 0x1c ;  /* 0x0000007300007211 */ /* 0x000fe400078fe2ff */
[----:B------:R-:W-:Y:S02]  /*4e80*/  LEA R78, P0, R94, R48, 0x1 ;  /* 0x000000305e4e7211 */ /* 0x000fe400078008ff */
[----:B------:R-:W-:Y:S01]  /*4e90*/  SHF.R.S32.HI R2, RZ, 0x1f, R0 ;  /* 0x0000001fff027819 */ /* 0x000fe20000011400 */
[----:B------:R-:W-:Y:S01]  /*4ea0*/  IMAD.SHL.U32 R47, R0, 0x8, RZ ;  /* 0x00000008002f7824 */ /* 0x000fe200078e00ff */
[----:B------:R-:W-:Y:S02]  /*4eb0*/  LEA.HI.X R79, R94, R49, R111, 0x1, P0 ;  /* 0x000000315e4f7211 */ /* 0x000fe400000f0c6f */
[----:B------:R-:W-:Y:S02]  /*4ec0*/  LEA.HI R0, R2, R0, RZ, 0x3 ;  /* 0x0000000002007211 */ /* 0x000fe400078f18ff */
[----:B------:R-:W-:Y:S02]  /*4ed0*/  ISETP.GE.AND P0, PT, R47, c[0x0][0x1d4], PT ;  /* 0x000075002f007a0c */ /* 0x000fe40003f06270 */
[----:B------:R-:W-:Y:S01]  /*4ee0*/  LOP3.LUT R2, R121, 0x38, R47, 0xf8, !PT ;  /* 0x0000003879027812 */ /* 0x000fe200078ef82f */
[----:B------:R-:W-:Y:S01]  /*4ef0*/  IMAD.SHL.U32 R0, R0, 0x200, RZ ;  /* 0x0000020000007824 */ /* 0x000fe200078e00ff */
[----:B------:R-:W-:Y:S02]  /*4f00*/  @!P1 SHF.R.U32.HI R41, RZ, 0x10, R41 ;  /* 0x00000010ff299819 */ /* 0x000fe40000011629 */
[----:B------:R-:W-:Y:S02]  /*4f10*/  LOP3.LUT R2, R2, R151, RZ, 0x3c, !PT ;  /* 0x0000009702027212 */ /* 0x000fe400078e3cff */
[----:B------:R-:W-:Y:S02]  /*4f20*/  LOP3.LUT R0, R0, 0x7ffff000, RZ, 0xc0, !PT ;  /* 0x7ffff00000007812 */ /* 0x000fe400078ec0ff */
[----:B------:R-:W-:Y:S02]  /*4f30*/  MOV R39, R42 ;  /* 0x0000002a00277202 */ /* 0x000fe40000000f00 */
[----:B------:R-:W-:Y:S01]  /*4f40*/  IADD3 R0, R2, R0, R130 ;  /* 0x0000000002007210 */ /* 0x000fe20007ffe082 */
[----:B------:R-:W-:Y:S01]  /*4f50*/  IMAD.MOV.U32 R2, RZ, RZ, R4 ;  /* 0x000000ffff027224 */ /* 0x000fe200078e0004 */
[----:B------:R-:W-:Y:S01]  /*4f60*/  @!P1 PRMT R38, R38, 0x5410, R40 ;  /* 0x0000541026269816 */ /* 0x000fe20000000028 */
[----:B------:R-:W-:Y:S01]  /*4f70*/  IMAD.MOV.U32 R4, RZ, RZ, R6 ;  /* 0x000000ffff047224 */ /* 0x000fe200078e0006 */
[----:B------:R-:W-:Y:S01]  /*4f80*/  @!P1 SHF.R.U32.HI R3, RZ, 0x10, R5 ;  /* 0x00000010ff039819 */ /* 0x000fe20000011605 */
[----:B------:R-:W-:Y:S01]  /*4f90*/  IMAD.SHL.U32 R0, R0, 0x2, RZ ;  /* 0x0000000200007824 */ /* 0x000fe200078e00ff */
[----:B------:R-:W-:Y:S01]  /*4fa0*/  @!P1 SHF.R.U64 R5, R6, 0x10, R7 ;  /* 0x0000001006059819 */ /* 0x000fe20000001207 */
[----:B------:R-:W-:Y:S01]  /*4fb0*/  @!P0 IMAD.WIDE R86, R47, 0x2, R48 ;  /* 0x000000022f568825 */ /* 0x000fe200078e0230 */
[----:B-1----:R-:W-:Y:S02]  /*4fc0*/  @!P1 LOP3.LUT R47, R54, 0xffff0000, RZ, 0xc0, !PT ;  /* 0xffff0000362f9812 */ /* 0x002fe400078ec0ff */
[----:B------:R1:W2:Y:S01]  /*4fd0*/  LDS.128 R12, [R0+0x4100] ;  /* 0x00410000000c7984 */ /* 0x0002a20000000c00 */
[C---:B------:R-:W-:Y:S02]  /*4fe0*/  @!P1 SHF.L.U32 R49, R55.reuse, 0x10, RZ ;  /* 0x0000001037319819 */ /* 0x040fe400000006ff */
[----:B------:R-:W-:Y:S02]  /*4ff0*/  @!P1 LOP3.LUT R51, R55, 0xffff0000, RZ, 0xc0, !PT ;  /* 0xffff000037339812 */ /* 0x000fe400078ec0ff */
[----:B------:R-:W-:Y:S02]  /*5000*/  @!P1 PRMT R6, R9, 0x5410, R3 ;  /* 0x0000541009069816 */ /* 0x000fe40000000003 */
[----:B------:R-:W-:Y:S02]  /*5010*/  @!P1 SHF.L.U32 R9, R52, 0x10, RZ ;  /* 0x0000001034099819 */ /* 0x000fe400000006ff */
[----:B------:R-:W-:Y:S02]  /*5020*/  @!P1 SHF.R.U64 R46, R42, 0x10, R43 ;  /* 0x000000102a2e9819 */ /* 0x000fe4000000122b */
[----:B------:R-:W-:Y:S02]  /*5030*/  @!P1 PRMT R42, R44, 0x5410, R41 ;  /* 0x000054102c2a9816 */ /* 0x000fe40000000029 */
[----:B------:R-:W-:Y:S02]  /*5040*/  @!P1 SHF.L.U32 R41, R53, 0x10, RZ ;  /* 0x0000001035299819 */ /* 0x000fe400000006ff */
[----:B------:R-:W-:Y:S02]  /*5050*/  @!P1 PRMT R46, R39, 0x5410, R46 ;  /* 0x00005410272e9816 */ /* 0x000fe4000000002e */
[----:B------:R-:W-:Y:S02]  /*5060*/  @!P1 LOP3.LUT R39, R52, 0xffff0000, RZ, 0xc0, !PT ;  /* 0xffff000034279812 */ /* 0x000fe400078ec0ff */
[----:B------:R-:W-:Y:S01]  /*5070*/  @!P1 SHF.R.U32.HI R43, RZ, 0x10, R43 ;  /* 0x00000010ff2b9819 */ /* 0x000fe2000001162b */
[----:B------:R-:W-:Y:S01]  /*5080*/  @!P1 IMAD.U32 R44, R46, 0x10000, RZ ;  /* 0x000100002e2c9824 */ /* 0x000fe200078e00ff */
[----:B------:R-:W-:Y:S02]  /*5090*/  @!P1 PRMT R2, R2, 0x5410, R8 ;  /* 0x0000541002029816 */ /* 0x000fe40000000008 */
[----:B-1----:R-:W-:Y:S01]  /*50a0*/  @!P1 SHF.R.U32.HI R0, RZ, 0x10, R7 ;  /* 0x00000010ff009819 */ /* 0x002fe20000011607 */
[----:B------:R-:W-:Y:S01]  /*50b0*/  @!P1 IMAD.U32 R7, R38, 0x10000, RZ ;  /* 0x0001000026079824 */ /* 0x000fe200078e00ff */
[----:B------:R-:W-:Y:S01]  /*50c0*/  @!P1 PRMT R8, R4, 0x5410, R5 ;  /* 0x0000541004089816 */ /* 0x000fe20000000005 */
[----:B------:R-:W-:Y:S01]  /*50d0*/  @!P1 IMAD.U32 R4, R2, 0x10000, RZ ;  /* 0x0001000002049824 */ /* 0x000fe200078e00ff */
[----:B------:R-:W-:Y:S02]  /*50e0*/  @!P1 LOP3.LUT R38, R38, 0xffff0000, RZ, 0xc0, !PT ;  /* 0xffff000026269812 */ /* 0x000fe400078ec0ff */
[----:B------:R-:W-:Y:S02]  /*50f0*/  @!P1 PRMT R10, R10, 0x5410, R0 ;  /* 0x000054100a0a9816 */ /* 0x000fe40000000000 */
[----:B------:R-:W-:Y:S02]  /*5100*/  @!P1 LOP3.LUT R3, R2, 0xffff0000, RZ, 0xc0, !PT ;  /* 0xffff000002039812 */ /* 0x000fe400078ec0ff */
[----:B------:R-:W-:Y:S02]  /*5110*/  @!P1 PRMT R50, R45, 0x5410, R43 ;  /* 0x000054102d329816 */ /* 0x000fe4000000002b */
[----:B------:R-:W-:Y:S02]  /*5120*/  @!P1 LOP3.LUT R43, R53, 0xffff0000, RZ, 0xc0, !PT ;  /* 0xffff0000352b9812 */ /* 0x000fe400078ec0ff */
[----:B------:R-:W-:Y:S02]  /*5130*/  @!P1 SHF.L.U32 R45, R54, 0x10, RZ ;  /* 0x00000010362d9819 */ /* 0x000fe400000006ff */
[----:B------:R-:W-:Y:S01]  /*5140*/  @!P1 LOP3.LUT R46, R46, 0xffff0000, RZ, 0xc0, !PT ;  /* 0xffff00002e2e9812 */ /* 0x000fe200078ec0ff */
[C---:B--2---:R-:W-:Y:S01]  /*5150*/  @!P1 IMAD.U32 R0, R12.reuse, 0x10000, RZ ;  /* 0x000100000c009824 */ /* 0x044fe200078e00ff */
[----:B------:R-:W-:Y:S03]  /*5160*/  @!P1 LOP3.LUT R5, R12, 0xffff0000, RZ, 0xc0, !PT ;  /* 0xffff00000c059812 */ /* 0x000fe600078ec0ff */
[C---:B------:R-:W-:Y:S02]  /*5170*/  @!P1 FMUL.FTZ R2, R0.reuse, R7 ;  /* 0x0000000700029220 */ /* 0x040fe40000410000 */
[----:B------:R-:W-:Y:S02]  /*5180*/  @!P1 FMUL.FTZ R40, R5, R38 ;  /* 0x0000002605289220 */ /* 0x000fe40000410000 */
[-C--:B------:R-:W-:Y:S02]  /*5190*/  @!P1 FMUL.FTZ R0, R0, R4.reuse ;  /* 0x0000000400009220 */ /* 0x080fe40000410000 */
[----:B------:R-:W-:Y:S02]  /*51a0*/  @!P1 FFMA.FTZ R85, R9, R4, -R2 ;  /* 0x0000000409559223 */ /* 0x000fe40000010802 */
[-C--:B------:R-:W-:Y:S01]  /*51b0*/  @!P1 FMUL.FTZ R2, R5, R3.reuse ;  /* 0x0000000305029220 */ /* 0x080fe20000410000 */
[----:B------:R-:W-:Y:S01]  /*51c0*/  @!P1 LOP3.LUT R5, R13, 0xffff0000, RZ, 0xc0, !PT ;  /* 0xffff00000d059812 */ /* 0x000fe200078ec0ff */
[----:B------:R-:W-:Y:S02]  /*51d0*/  @!P1 FFMA.FTZ R84, R39, R3, -R40 ;  /* 0x0000000327549223 */ /* 0x000fe40000010828 */
[C---:B------:R-:W-:Y:S01]  /*51e0*/  @!P1 IMAD.U32 R40, R42.reuse, 0x10000, RZ ;  /* 0x000100002a289824 */ /* 0x040fe200078e00ff */
[----:B------:R-:W-:Y:S01]  /*51f0*/  @!P1 LOP3.LUT R42, R42, 0xffff0000, RZ, 0xc0, !PT ;  /* 0xffff00002a2a9812 */ /* 0x000fe200078ec0ff */
[----:B------:R-:W-:Y:S02]  /*5200*/  @!P1 IMAD.U32 R3, R13, 0x10000, RZ ;  /* 0x000100000d039824 */ /* 0x000fe400078e00ff */
[----:B------:R-:W-:Y:S02]  /*5210*/  @!P1 FFMA.FTZ R0, R7, R9, R0 ;  /* 0x0000000907009223 */ /* 0x000fe40000010000 */
[C---:B------:R-:W-:Y:S01]  /*5220*/  @!P1 IMAD.U32 R4, R6.reuse, 0x10000, RZ ;  /* 0x0001000006049824 */ /* 0x040fe200078e00ff */
[----:B------:R-:W-:Y:S01]  /*5230*/  @!P1 LOP3.LUT R6, R6, 0xffff0000, RZ, 0xc0, !PT ;  /* 0xffff000006069812 */ /* 0x000fe200078ec0ff */
[----:B------:R-:W-:Y:S02]  /*5240*/  @!P1 FMUL.FTZ R7, R3, R40 ;  /* 0x0000002803079220 */ /* 0x000fe40000410000 */
[----:B------:R-:W-:Y:S02]  /*5250*/  @!P1 FMUL.FTZ R9, R5, R42 ;  /* 0x0000002a05099220 */ /* 0x000fe40000410000 */
[-C--:B------:R-:W-:Y:S01]  /*5260*/  @!P1 FFMA.FTZ R83, R41, R4.reuse, -R7 ;  /* 0x0000000429539223 */ /* 0x080fe20000010807 */
[C---:B------:R-:W-:Y:S01]  /*5270*/  @!P1 LOP3.LUT R7, R14.reuse, 0xffff0000, RZ, 0xc0, !PT ;  /* 0xffff00000e079812 */ /* 0x040fe200078ec0ff */
[----:B------:R-:W-:Y:S02]  /*5280*/  @!P1 FMUL.FTZ R3, R3, R4 ;  /* 0x0000000403039220 */ /* 0x000fe40000410000 */
[-C--:B------:R-:W-:Y:S02]  /*5290*/  @!P1 FMUL.FTZ R4, R5, R6.reuse ;  /* 0x0000000605049220 */ /* 0x080fe40000410000 */
[----:B------:R-:W-:Y:S02]  /*52a0*/  @!P1 IMAD.U32 R5, R14, 0x10000, RZ ;  /* 0x000100000e059824 */ /* 0x000fe400078e00ff */
[----:B------:R-:W-:Y:S02]  /*52b0*/  @!P1 FFMA.FTZ R81, R43, R6, -R9 ;  /* 0x000000062b519223 */ /* 0x000fe40000010809 */
[C---:B------:R-:W-:Y:S01]  /*52c0*/  @!P1 IMAD.U32 R6, R8.reuse, 0x10000, RZ ;  /* 0x0001000008069824 */ /* 0x040fe200078e00ff */
[----:B------:R-:W-:Y:S01]  /*52d0*/  @!P1 LOP3.LUT R8, R8, 0xffff0000, RZ, 0xc0, !PT ;  /* 0xffff000008089812 */ /* 0x000fe200078ec0ff */
[----:B------:R-:W-:Y:S02]  /*52e0*/  @!P1 FMUL.FTZ R9, R5, R44 ;  /* 0x0000002c05099220 */ /* 0x000fe40000410000 */
[----:B------:R-:W-:Y:S02]  /*52f0*/  @!P1 FMUL.FTZ R48, R7, R46 ;  /* 0x0000002e07309220 */ /* 0x000fe40000410000 */
[----:B------:R-:W-:Y:S01]  /*5300*/  @!P1 FFMA.FTZ R80, R45, R6, -R9 ;  /* 0x000000062d509223 */ /* 0x000fe20000010809 */
[----:B------:R-:W-:Y:S01]  /*5310*/  @!P1 LOP3.LUT R9, R15, 0xffff0000, RZ, 0xc0, !PT ;  /* 0xffff00000f099812 */ /* 0x000fe200078ec0ff */
[----:B------:R-:W-:Y:S02]  /*5320*/  @!P1 FFMA.FTZ R77, R47, R8, -R48 ;  /* 0x000000082f4d9223 */ /* 0x000fe40000010830 */
[C---:B------:R-:W-:Y:S01]  /*5330*/  @!P1 IMAD.U32 R48, R50.reuse, 0x10000, RZ ;  /* 0x0001000032309824 */ /* 0x040fe200078e00ff */
[----:B------:R-:W-:Y:S01]  /*5340*/  @!P1 LOP3.LUT R50, R50, 0xffff0000, RZ, 0xc0, !PT ;  /* 0xffff000032329812 */ /* 0x000fe200078ec0ff */
[----:B------:R-:W-:Y:S02]  /*5350*/  @!P1 FMUL.FTZ R5, R5, R6 ;  /* 0x0000000605059220 */ /* 0x000fe40000410000 */
[----:B------:R-:W-:Y:S02]  /*5360*/  @!P1 FMUL.FTZ R6, R7, R8 ;  /* 0x0000000807069220 */ /* 0x000fe40000410000 */
[----:B------:R-:W-:Y:S02]  /*5370*/  @!P1 IMAD.U32 R7, R15, 0x10000, RZ ;  /* 0x000100000f079824 */ /* 0x000fe400078e00ff */
[C---:B------:R-:W-:Y:S01]  /*5380*/  @!P1 IMAD.U32 R8, R10.reuse, 0x10000, RZ ;  /* 0x000100000a089824 */ /* 0x040fe200078e00ff */
[----:B------:R-:W-:Y:S01]  /*5390*/  @!P1 LOP3.LUT R10, R10, 0xffff0000, RZ, 0xc0, !PT ;  /* 0xffff00000a0a9812 */ /* 0x000fe200078ec0ff */
[----:B------:R-:W-:Y:S01]  /*53a0*/  @!P1 FFMA.FTZ R2, R38, R39, R2 ;  /* 0x0000002726029223 */ /* 0x000fe20000010002 */
[----:B------:R-:W-:Y:S01]  /*53b0*/  @!P1 F2FP.BF16.PACK_AB R38, R77, R80 ;  /* 0x000000504d26923e */ /* 0x000fe200000010ff */
[----:B------:R-:W-:Y:S02]  /*53c0*/  @!P1 FMUL.FTZ R75, R7, R48 ;  /* 0x00000030074b9220 */ /* 0x000fe40000410000 */
[----:B------:R-:W-:Y:S01]  /*53d0*/  @!P1 FMUL.FTZ R76, R9, R50 ;  /* 0x00000032094c9220 */ /* 0x000fe20000410000 */
[----:B------:R-:W-:Y:S01]  /*53e0*/  @!P1 F2FP.BF16.PACK_AB R0, R2, R0 ;  /* 0x000000000200923e */ /* 0x000fe200000010ff */
[----:B------:R-:W-:Y:S02]  /*53f0*/  @!P1 FFMA.FTZ R3, R40, R41, R3 ;  /* 0x0000002928039223 */ /* 0x000fe40000010003 */
[----:B------:R-:W-:Y:S02]  /*5400*/  @!P1 FFMA.FTZ R4, R42, R43, R4 ;  /* 0x0000002b2a049223 */ /* 0x000fe40000010004 */
[----:B------:R-:W-:Y:S02]  /*5410*/  @!P1 FFMA.FTZ R75, R49, R8, -R75 ;  /* 0x00000008314b9223 */ /* 0x000fe4000001084b */
[----:B------:R-:W-:Y:S01]  /*5420*/  @!P1 FFMA.FTZ R76, R51, R10, -R76 ;  /* 0x0000000a334c9223 */ /* 0x000fe2000001084c */
[----:B------:R-:W-:Y:S01]  /*5430*/  @!P1 F2FP.BF16.PACK_AB R3, R4, R3 ;  /* 0x000000030403923e */ /* 0x000fe200000010ff */
[----:B------:R-:W-:Y:S02]  /*5440*/  @!P1 FMUL.FTZ R7, R7, R8 ;  /* 0x0000000807079220 */ /* 0x000fe40000410000 */
[----:B------:R-:W-:Y:S01]  /*5450*/  @!P1 FFMA.FTZ R5, R44, R45, R5 ;  /* 0x0000002d2c059223 */ /* 0x000fe20000010005 */
[----:B------:R-:W-:Y:S01]  /*5460*/  @!P1 F2FP.BF16.PACK_AB R39, R76, R75 ;  /* 0x0000004b4c27923e */ /* 0x000fe200000010ff */
[----:B------:R-:W-:Y:S01]  /*5470*/  @!P1 FMUL.FTZ R8, R9, R10 ;  /* 0x0000000a09089220 */ /* 0x000fe20000410000 */
[----:B------:R-:W-:Y:S01]  /*5480*/  @!P1 F2FP.BF16.PACK_AB R10, R81, R83 ;  /* 0x00000053510a923e */ /* 0x000fe200000010ff */
[----:B------:R-:W-:Y:S01]  /*5490*/  @!P1 FFMA.FTZ R6, R46, R47, R6 ;  /* 0x0000002f2e069223 */ /* 0x000fe20000010006 */
[----:B------:R-:W-:Y:S01]  /*54a0*/  @!P1 F2FP.BF16.PACK_AB R9, R84, R85 ;  /* 0x000000555409923e */ /* 0x000fe200000010ff */
[----:B------:R-:W-:Y:S01]  /*54b0*/  @!P1 FFMA.FTZ R7, R48, R49, R7 ;  /* 0x0000003130079223 */ /* 0x000fe20000010007 */
[----:B------:R-:W-:Y:S01]  /*54c0*/  @!P1 MOV R55, R39 ;  /* 0x0000002700379202 */ /* 0x000fe20000000f00 */
[----:B------:R-:W-:Y:S01]  /*54d0*/  @!P1 FFMA.FTZ R8, R50, R51, R8 ;  /* 0x0000003332089223 */ /* 0x000fe20000010008 */
[----:B------:R-:W-:Y:S01]  /*54e0*/  @!P1 MOV R52, R9 ;  /* 0x0000000900349202 */ /* 0x000fe20000000f00 */
[----:B------:R-:W-:Y:S01]  /*54f0*/  @!P1 IMAD.MOV.U32 R53, RZ, RZ, R10 ;  /* 0x000000ffff359224 */ /* 0x000fe200078e000a */
[----:B------:R-:W-:Y:S01]  /*5500*/  @!P1 F2FP.BF16.PACK_AB R5, R6, R5 ;  /* 0x000000050605923e */ /* 0x000fe200000010ff */
        /* <DEDUP_REMOVED lines=8> */
.L_x_831:
[----:B------:R-:W-:Y:S05]  /*5590*/  BSYNC B0 ;  /* 0x0000000000007941 */ /* 0x000fea0003800000 */
.L_x_830:
[----:B-----5:R2:W3:Y:S01]  /*55a0*/  SHFL.IDX PT, R43, R88, 0x1, 0x181f ;  /* 0x00381f00582b7f89 */ /* 0x0204e200000e0000 */
[----:B------:R-:W-:Y:S01]  /*55b0*/  ISETP.GE.OR P0, PT, R147, R90, P5 ;  /* 0x0000005a9300720c */ /* 0x000fe20002f06670 */
[----:B------:R-:W-:Y:S02]  /*55c0*/  BSSY B0, `(.L_x_832) ;  /* 0x0000078000007945 */ /* 0x000fe40003800000 */
[----:B------:R2:W4:Y:S10]  /*55d0*/  SHFL.IDX PT, R42, R89, 0x1, 0x181f ;  /* 0x00381f00592a7f89 */ /* 0x00053400000e0000 */
[----:B------:R-:W-:-:S05]  /*55e0*/  @P0 BRA `(.L_x_833) ;  /* 0x0000075000000947 */ /* 0x000fca0003800000 */
[----:B------:R-:W-:Y:S01]  /*55f0*/  SEL R0, R144, R127, !P6 ;  /* 0x0000007f90007207 */ /* 0x000fe20007000000 */
[----:B------:R-:W5:Y:S01]  /*5600*/  LDS.128 R48, [R136+0x4100] ;  /* 0x0041000088307984 */ /* 0x000f620000000c00 */
[----:B------:R-:W-:Y:S02]  /*5610*/  @!P1 SHF.R.U64 R5, R56, 0x10, R57 ;  /* 0x0000001038059819 */ /* 0x000fe40000001239 */
[----:B------:R-:W-:Y:S02]  /*5620*/  SHF.R.S32.HI R2, RZ, 0x1f, R0 ;  /* 0x0000001fff027819 */ /* 0x000fe40000011400 */
[----:B----4-:R-:W-:Y:S02]  /*5630*/  LEA R76, P0, R94, R42, 0x1 ;  /* 0x0000002a5e4c7211 */ /* 0x010fe400078008ff */
[----:B------:R-:W-:Y:S02]  /*5640*/  LEA.HI R0, R2, R0, RZ, 0x4 ;  /* 0x0000000002007211 */ /* 0x000fe400078f20ff */
[----:B---3--:R-:W-:Y:S02]  /*5650*/  LEA.HI.X R77, R94, R43, R111, 0x1, P0 ;  /* 0x0000002b5e4d7211 */ /* 0x008fe400000f0c6f */
[----:B------:R-:W-:Y:S02]  /*5660*/  LEA.HI.SX32 R0, R0, R115, 0x1c ;  /* 0x0000007300007211 */ /* 0x000fe400078fe2ff */
[--C-:B------:R-:W-:Y:S02]  /*5670*/  @!P1 SHF.R.U64 R8, R58, 0x10, R59.reuse ;  /* 0x000000103a089819 */ /* 0x100fe4000000123b */
[----:B------:R-:W-:Y:S01]  /*5680*/  SHF.R.S32.HI R2, RZ, 0x1f, R0 ;  /* 0x0000001fff027819 */ /* 0x000fe20000011400 */
[----:B------:R-:W-:Y:S01]  /*5690*/  IMAD.SHL.U32 R39, R0, 0x8, RZ ;  /* 0x0000000800277824 */ /* 0x000fe200078e00ff */
[----:B------:R-:W-:Y:S02]  /*56a0*/  @!P1 SHF.R.U32.HI R9, RZ, 0x10, R59 ;  /* 0x00000010ff099819 */ /* 0x000fe4000001163b */
[----:B------:R-:W-:Y:S02]  /*56b0*/  LEA.HI R0, R2, R0, RZ, 0x3 ;  /* 0x0000000002007211 */ /* 0x000fe400078f18ff */
[----:B------:R-:W-:Y:S02]  /*56c0*/  ISETP.GE.AND P0, PT, R39, c[0x0][0x1d4], PT ;  /* 0x0000750027007a0c */ /* 0x000fe40003f06270 */
[----:B------:R-:W-:Y:S01]  /*56d0*/  @!P1 SHF.R.U64 R3, R18, 0x10, R19 ;  /* 0x0000001012039819 */ /* 0x000fe20000001213 */
[----:B------:R-:W-:Y:S01]  /*56e0*/  IMAD.SHL.U32 R0, R0, 0x200, RZ ;  /* 0x0000020000007824 */ /* 0x000fe200078e00ff */
[----:B------:R-:W-:Y:S02]  /*56f0*/  LOP3.LUT R2, R126, 0x38, R39, 0xf8, !PT ;  /* 0x000000387e027812 */ /* 0x000fe400078ef827 */
[----:B------:R-:W-:Y:S02]  /*5700*/  @!P1 PRMT R40, R69, 0x5432, R8 ;  /* 0x0000543245289816 */ /* 0x000fe40000000008 */
[----:B------:R-:W-:Y:S02]  /*5710*/  LOP3.LUT R2, R2, R150, RZ, 0x3c, !PT ;  /* 0x0000009602027212 */ /* 0x000fe400078e3cff */
[----:B------:R-:W-:Y:S02]  /*5720*/  LOP3.LUT R0, R0, 0x7ffff000, RZ, 0xc0, !PT ;  /* 0x7ffff00000007812 */ /* 0x000fe400078ec0ff */
[----:B------:R-:W-:Y:S01]  /*5730*/  @!P1 PRMT R10, R22, 0x5432, R3 ;  /* 0x00005432160a9816 */ /* 0x000fe20000000003 */
[----:B------:R-:W-:Y:S01]  /*5740*/  @!P0 IMAD.WIDE R58, R39, 0x2, R42 ;  /* 0x00000002273a8825 */ /* 0x000fe200078e022a */
[----:B------:R-:W-:Y:S02]  /*5750*/  IADD3 R0, R2, R0, R133 ;  /* 0x0000000002007210 */ /* 0x000fe40007ffe085 */
[----:B------:R-:W-:Y:S02]  /*5760*/  @!P1 SHF.R.U32.HI R6, RZ, 0x10, R57 ;  /* 0x00000010ff069819 */ /* 0x000fe40000011639 */
[----:B------:R-:W-:Y:S01]  /*5770*/  @!P1 SHF.R.U32.HI R2, RZ, 0x10, R17 ;  /* 0x00000010ff029819 */ /* 0x000fe20000011611 */
[----:B------:R-:W-:Y:S01]  /*5780*/  IMAD.SHL.U32 R0, R0, 0x2, RZ ;  /* 0x0000000200007824 */ /* 0x000fe200078e00ff */
[----:B-----5:R-:W-:Y:S01]  /*5790*/  @!P1 SHF.L.U32 R18, R49, 0x10, RZ ;  /* 0x0000001031129819 */ /* 0x020fe200000006ff */
[----:B------:R-:W-:Y:S01]  /*57a0*/  @!P1 IMAD.U32 R8, R48, 0x10000, RZ ;  /* 0x0001000030089824 */ /* 0x000fe200078e00ff */
[C---:B------:R-:W-:Y:S01]  /*57b0*/  @!P1 LOP3.LUT R45, R51.reuse, 0xffff0000, RZ, 0xc0, !PT ;  /* 0xffff0000332d9812 */ /* 0x040fe200078ec0ff */
[----:B------:R-:W-:Y:S01]  /*57c0*/  @!P1 IMAD.U32 R43, R51, 0x10000, RZ ;  /* 0x00010000332b9824 */ /* 0x000fe200078e00ff */
[----:B-1----:R1:W3:Y:S01]  /*57d0*/  LDS.128 R12, [R0+0x4100] ;  /* 0x00410000000c7984 */ /* 0x0022e20000000c00 */
[----:B------:R-:W-:Y:S02]  /*57e0*/  @!P1 LOP3.LUT R41, R50, 0xffff0000, RZ, 0xc0, !PT ;  /* 0xffff000032299812 */ /* 0x000fe400078ec0ff */
[----:B------:R-:W-:Y:S02]  /*57f0*/  @!P1 SHF.R.U32.HI R4, RZ, 0x10, R19 ;  /* 0x00000010ff049819 */ /* 0x000fe40000011613 */
[----:B------:R-:W-:Y:S02]  /*5800*/  @!P1 PRMT R19, R68, 0x5432, R6 ;  /* 0x0000543244139816 */ /* 0x000fe40000000006 */
[----:B------:R-:W-:Y:S02]  /*5810*/  @!P1 PRMT R38, R69, 0x5410, R9 ;  /* 0x0000541045269816 */ /* 0x000fe40000000009 */
[----:B------:R-:W-:Y:S02]  /*5820*/  @!P1 PRMT R9, R22, 0x5410, R4 ;  /* 0x0000541016099816 */ /* 0x000fe40000000004 */
[C---:B------:R-:W-:Y:S01]  /*5830*/  @!P1 LOP3.LUT R44, R38.reuse, 0xffff0000, RZ, 0xc0, !PT ;  /* 0xffff0000262c9812 */ /* 0x040fe200078ec0ff */
[----:B------:R-:W-:Y:S01]  /*5840*/  @!P1 IMAD.U32 R42, R38, 0x10000, RZ ;  /* 0x00010000262a9824 */ /* 0x000fe200078e00ff */
[----:B-1----:R-:W-:Y:S01]  /*5850*/  @!P1 SHF.R.U64 R0, R16, 0x10, R17 ;  /* 0x0000001010009819 */ /* 0x002fe20000001211 */
[----:B------:R-:W-:Y:S01]  /*5860*/  @!P1 IMAD.U32 R17, R19, 0x10000, RZ ;  /* 0x0001000013119824 */ /* 0x000fe200078e00ff */
[----:B------:R-:W-:Y:S02]  /*5870*/  @!P1 PRMT R16, R68, 0x5410, R5 ;  /* 0x0000541044109816 */ /* 0x000fe40000000005 */
[C---:B------:R-:W-:Y:S02]  /*5880*/  @!P1 PRMT R7, R11.reuse, 0x5432, R0 ;  /* 0x000054320b079816 */ /* 0x040fe40000000000 */
[----:B------:R-:W-:Y:S01]  /*5890*/  @!P1 PRMT R5, R11, 0x5410, R2 ;  /* 0x000054100b059816 */ /* 0x000fe20000000002 */
[----:B------:R-:W-:Y:S01]  /*58a0*/  @!P1 IMAD.U32 R6, R16, 0x10000, RZ ;  /* 0x0001000010069824 */ /* 0x000fe200078e00ff */
[----:B------:R-:W-:Y:S01]  /*58b0*/  @!P1 LOP3.LUT R19, R19, 0xffff0000, RZ, 0xc0, !PT ;  /* 0xffff000013139812 */ /* 0x000fe200078ec0ff */
[C---:B------:R-:W-:Y:S01]  /*58c0*/  @!P1 IMAD.U32 R2, R7.reuse, 0x10000, RZ ;  /* 0x0001000007029824 */ /* 0x040fe200078e00ff */
[----:B------:R-:W-:Y:S01]  /*58d0*/  @!P1 LOP3.LUT R7, R7, 0xffff0000, RZ, 0xc0, !PT ;  /* 0xffff000007079812 */ /* 0x000fe200078ec0ff */
[C---:B------:R-:W-:Y:S01]  /*58e0*/  @!P1 IMAD.U32 R4, R5.reuse, 0x10000, RZ ;  /* 0x0001000005049824 */ /* 0x040fe200078e00ff */
[----:B------:R-:W-:Y:S01]  /*58f0*/  @!P1 LOP3.LUT R5, R5, 0xffff0000, RZ, 0xc0, !PT ;  /* 0xffff000005059812 */ /* 0x000fe200078ec0ff */
[----:B---3--:R-:W-:Y:S01]  /*5900*/  @!P1 IMAD.U32 R3, R13, 0x10000, RZ ;  /* 0x000100000d039824 */ /* 0x008fe200078e00ff */
[----:B------:R-:W-:Y:S03]  /*5910*/  @!P1 SHF.L.U32 R0, R12, 0x10, RZ ;  /* 0x000000100c009819 */ /* 0x000fe600000006ff */
[----:B------:R-:W-:Y:S02]  /*5920*/  @!P1 FMUL.FTZ R22, R3, R17 ;  /* 0x0000001103169220 */ /* 0x000fe40000410000 */
[C---:B------:R-:W-:Y:S02]  /*5930*/  @!P1 FMUL.FTZ R11, R0.reuse, R6 ;  /* 0x00000006000b9220 */ /* 0x040fe40000410000 */
[-C--:B------:R-:W-:Y:S02]  /*5940*/  @!P1 FMUL.FTZ R0, R0, R2.reuse ;  /* 0x0000000200009220 */ /* 0x080fe40000410000 */
[----:B------:R-:W-:Y:S01]  /*5950*/  @!P1 FFMA.FTZ R57, R8, R2, -R11 ;  /* 0x0000000208399223 */ /* 0x000fe2000001080b */
[----:B------:R-:W-:Y:S01]  /*5960*/  @!P1 LOP3.LUT R2, R13, 0xffff0000, RZ, 0xc0, !PT ;  /* 0xffff00000d029812 */ /* 0x000fe200078ec0ff */
[----:B------:R-:W-:Y:S01]  /*5970*/  @!P1 FFMA.FTZ R0, R6, R8, R0 ;  /* 0x0000000806009223 */ /* 0x000fe20000010000 */
[----:B------:R-:W-:Y:S01]  /*5980*/  @!P1 LOP3.LUT R6, R12, 0xffff0000, RZ, 0xc0, !PT ;  /* 0xffff00000c069812 */ /* 0x000fe200078ec0ff */
[-C--:B------:R-:W-:Y:S01]  /*5990*/  @!P1 FFMA.FTZ R56, R18, R4.reuse, -R22 ;  /* 0x0000000412389223 */ /* 0x080fe20000010816 */
[----:B------:R-:W-:Y:S01]  /*59a0*/  @!P1 LOP3.LUT R22, R49, 0xffff0000, RZ, 0xc0, !PT ;  /* 0xffff000031169812 */ /* 0x000fe200078ec0ff */
[----:B------:R-:W-:Y:S01]  /*59b0*/  @!P1 FMUL.FTZ R3, R3, R4 ;  /* 0x0000000403039220 */ /* 0x000fe20000410000 */
[----:B------:R-:W-:Y:S01]  /*59c0*/  @!P1 LOP3.LUT R11, R16, 0xffff0000, RZ, 0xc0, !PT ;  /* 0xffff0000100b9812 */ /* 0x000fe200078ec0ff */
[----:B------:R-:W-:Y:S01]  /*59d0*/  @!P1 FMUL.FTZ R8, R2, R19 ;  /* 0x0000001302089220 */ /* 0x000fe20000410000 */
[----:B------:R-:W-:Y:S01]  /*59e0*/  @!P1 LOP3.LUT R16, R48, 0xffff0000, RZ, 0xc0, !PT ;  /* 0xffff000030109812 */ /* 0x000fe200078ec0ff */
[----:B------:R-:W-:Y:S02]  /*59f0*/  @!P1 FMUL.FTZ R4, R2, R5 ;  /* 0x0000000502049220 */ /* 0x000fe40000410000 */
[C---:B------:R-:W-:Y:S02]  /*5a00*/  @!P1 FMUL.FTZ R39, R6.reuse, R11 ;  /* 0x0000000b06279220 */ /* 0x040fe40000410000 */
[-C--:B------:R-:W-:Y:S01]  /*5a10*/  @!P1 FMUL.FTZ R2, R6, R7.reuse ;  /* 0x0000000706029220 */ /* 0x080fe20000410000 */
[C---:B------:R-:W-:Y:S01]  /*5a20*/  @!P1 LOP3.LUT R6, R15.reuse, 0xffff0000, RZ, 0xc0, !PT ;  /* 0xffff00000f069812 */ /* 0x040fe200078ec0ff */
[----:B------:R-:W-:Y:S01]  /*5a30*/  @!P1 FFMA.FTZ R54, R16, R7, -R39 ;  /* 0x0000000710369223 */ /* 0x000fe20000010827 */
[----:B------:R-:W-:Y:S01]  /*5a40*/  @!P1 SHF.L.U32 R39, R50, 0x10, RZ ;  /* 0x0000001032279819 */ /* 0x000fe200000006ff */
[----:B------:R-:W-:Y:S02]  /*5a50*/  @!P1 IMAD.U32 R7, R15, 0x10000, RZ ;  /* 0x000100000f079824 */ /* 0x000fe400078e00ff */
[----:B------:R-:W-:Y:S02]  /*5a60*/  @!P1 FFMA.FTZ R55, R22, R5, -R8 ;  /* 0x0000000516379223 */ /* 0x000fe40000010808 */
[C---:B------:R-:W-:Y:S01]  /*5a70*/  @!P1 IMAD.U32 R5, R9.reuse, 0x10000, RZ ;  /* 0x0001000009059824 */ /* 0x040fe200078e00ff */
[----:B------:R-:W-:Y:S01]  /*5a80*/  @!P1 LOP3.LUT R9, R9, 0xffff0000, RZ, 0xc0, !PT ;  /* 0xffff000009099812 */ /* 0x000fe200078ec0ff */
[----:B------:R-:W-:Y:S02]  /*5a90*/  @!P1 FMUL.FTZ R8, R7, R42 ;  /* 0x0000002a07089220 */ /* 0x000fe40000410000 */
[C---:B------:R-:W-:Y:S02]  /*5aa0*/  @!P1 FMUL.FTZ R38, R6.reuse, R44 ;  /* 0x0000002c06269220 */ /* 0x040fe40000410000 */
[----:B------:R-:W-:Y:S02]  /*5ab0*/  @!P1 FFMA.FTZ R53, R43, R5, -R8 ;  /* 0x000000052b359223 */ /* 0x000fe40000010808 */
[-C--:B------:R-:W-:Y:S02]  /*5ac0*/  @!P1 FMUL.FTZ R8, R6, R9.reuse ;  /* 0x0000000906089220 */ /* 0x080fe40000410000 */
[----:B------:R-:W-:Y:S01]  /*5ad0*/  @!P1 FFMA.FTZ R52, R45, R9, -R38 ;  /* 0x000000092d349223 */ /* 0x000fe20000010826 */
[----:B------:R-:W-:Y:S01]  /*5ae0*/  @!P1 LOP3.LUT R9, R14, 0xffff0000, RZ, 0xc0, !PT ;  /* 0xffff00000e099812 */ /* 0x000fe200078ec0ff */
[C---:B------:R-:W-:Y:S01]  /*5af0*/  @!P1 IMAD.U32 R38, R40.reuse, 0x10000, RZ ;  /* 0x0001000028269824 */ /* 0x040fe200078e00ff */
[----:B------:R-:W-:Y:S01]  /*5b00*/  @!P1 LOP3.LUT R40, R40, 0xffff0000, RZ, 0xc0, !PT ;  /* 0xffff000028289812 */ /* 0x000fe200078ec0ff */
[----:B------:R-:W-:Y:S02]  /*5b10*/  @!P1 FMUL.FTZ R7, R7, R5 ;  /* 0x0000000507079220 */ /* 0x000fe40000410000 */
[----:B------:R-:W-:Y:S02]  /*5b20*/  @!P1 IMAD.U32 R5, R14, 0x10000, RZ ;  /* 0x000100000e059824 */ /* 0x000fe400078e00ff */
[C---:B------:R-:W-:Y:S01]  /*5b30*/  @!P1 IMAD.U32 R6, R10.reuse, 0x10000, RZ ;  /* 0x000100000a069824 */ /* 0x040fe200078e00ff */
[----:B------:R-:W-:Y:S01]  /*5b40*/  @!P1 LOP3.LUT R10, R10, 0xffff0000, RZ, 0xc0, !PT ;  /* 0xffff00000a0a9812 */ /* 0x000fe200078ec0ff */
[----:B------:R-:W-:Y:S02]  /*5b50*/  @!P1 FMUL.FTZ R46, R5, R38 ;  /* 0x00000026052e9220 */ /* 0x000fe40000410000 */
[----:B------:R-:W-:Y:S02]  /*5b60*/  @!P1 FMUL.FTZ R47, R9, R40 ;  /* 0x00000028092f9220 */ /* 0x000fe40000410000 */
[----:B------:R-:W-:Y:S01]  /*5b70*/  @!P1 FFMA.FTZ R2, R11, R16, R2 ;  /* 0x000000100b029223 */ /* 0x000fe20000010002 */
[----:B------:R-:W-:Y:S01]  /*5b80*/  @!P1 F2FP.BF16.PACK_AB R16, R52, R53 ;  /* 0x000000353410923e */ /* 0x000fe200000010ff */
[----:B------:R-:W-:Y:S02]  /*5b90*/  @!P1 FMUL.FTZ R5, R5, R6 ;  /* 0x0000000605059220 */ /* 0x000fe40000410000 */
[----:B------:R-:W-:Y:S01]  /*5ba0*/  @!P1 FFMA.FTZ R3, R17, R18, R3 ;  /* 0x0000001211039223 */ /* 0x000fe20000010003 */
[----:B------:R-:W-:Y:S01]  /*5bb0*/  @!P1 F2FP.BF16.PACK_AB R0, R2, R0 ;  /* 0x000000000200923e */ /* 0x000fe200000010ff */
[----:B------:R-:W-:Y:S02]  /*5bc0*/  @!P1 FFMA.FTZ R46, R39, R6, -R46 ;  /* 0x00000006272e9223 */ /* 0x000fe4000001082e */
[-C--:B------:R-:W-:Y:S01]  /*5bd0*/  @!P1 FMUL.FTZ R6, R9, R10.reuse ;  /* 0x0000000a09069220 */ /* 0x080fe20000410000 */
[----:B------:R-:W-:Y:S01]  /*5be0*/  @!P1 F2FP.BF16.PACK_AB R9, R54, R57 ;  /* 0x000000393609923e */ /* 0x000fe200000010ff */
[----:B------:R-:W-:Y:S01]  /*5bf0*/  @!P1 FFMA.FTZ R47, R41, R10, -R47 ;  /* 0x0000000a292f9223 */ /* 0x000fe2000001082f */
[----:B------:R-:W-:Y:S01]  /*5c00*/  @!P1 F2FP.BF16.PACK_AB R10, R55, R56 ;  /* 0x00000038370a923e */ /* 0x000fe200000010ff */
[----:B------:R-:W-:Y:S02]  /*5c10*/  @!P1 FFMA.FTZ R4, R19, R22, R4 ;  /* 0x0000001613049223 */ /* 0x000fe40000010004 */
[----:B------:R-:W-:Y:S01]  /*5c20*/  @!P1 FFMA.FTZ R5, R38, R39, R5 ;  /* 0x0000002726059223 */ /* 0x000fe20000010005 */
[----:B------:R-:W-:Y:S01]  /*5c30*/  @!P1 MOV R49, R10 ;  /* 0x0000000a00319202 */ /* 0x000fe20000000f00 */
[----:B------:R-:W-:Y:S01]  /*5c40*/  @!P1 FFMA.FTZ R6, R40, R41, R6 ;  /* 0x0000002928069223 */ /* 0x000fe20000010006 */
[----:B------:R-:W-:Y:S01]  /*5c50*/  @!P1 F2FP.BF16.PACK_AB R11, R47, R46 ;  /* 0x0000002e2f0b923e */ /* 0x000fe200000010ff */
[----:B------:R-:W-:Y:S01]  /*5c60*/  @!P1 FFMA.FTZ R7, R42, R43, R7 ;  /* 0x0000002b2a079223 */ /* 0x000fe20000010007 */
[----:B------:R-:W-:Y:S01]  /*5c70*/  @!P1 F2FP.BF16.PACK_AB R3, R4, R3 ;  /* 0x000000030403923e */ /* 0x000fe200000010ff */
        /* <DEDUP_REMOVED lines=12> */
.L_x_833:
[----:B------:R-:W-:Y:S05]  /*5d40*/  BSYNC B0 ;  /* 0x0000000000007941 */ /* 0x000fea0003800000 */
.L_x_832:
[----:B------:R1:W2:Y:S01]  /*5d50*/  SHFL.IDX PT, R19, R88, 0x2, 0x181f ;  /* 0x00581f0058137f89 */ /* 0x0002a200000e0000 */
[----:B------:R-:W-:Y:S01]  /*5d60*/  ISETP.GE.OR P0, PT, R146, R90, P5 ;  /* 0x0000005a9200720c */ /* 0x000fe20002f06670 */
[----:B------:R-:W-:Y:S02]  /*5d70*/  BSSY B0, `(.L_x_834) ;  /* 0x0000078000007945 */ /* 0x000fe40003800000 */
[----:B------:R1:W4:Y:S10]  /*5d80*/  SHFL.IDX PT, R18, R89, 0x2, 0x181f ;  /* 0x00581f0059127f89 */ /* 0x00033400000e0000 */
[----:B------:R-:W-:-:S05]  /*5d90*/  @P0 BRA `(.L_x_835) ;  /* 0x0000075000000947 */ /* 0x000fca0003800000 */
[----:B------:R-:W-:Y:S01]  /*5da0*/  SEL R0, R144, R127, !P6 ;  /* 0x0000007f90007207 */ /* 0x000fe20007000000 */
[----:B---34-:R-:W3:Y:S01]  /*5db0*/  LDS.128 R40, [R135+0x4100] ;  /* 0x0041000087287984 */ /* 0x018ee20000000c00 */
[C---:B-1----:R-:W-:Y:S02]  /*5dc0*/  LEA R52, P0, R94.reuse, R18, 0x1 ;  /* 0x000000125e347211 */ /* 0x042fe400078008ff */
[----:B------:R-:W-:Y:S02]  /*5dd0*/  SHF.R.S32.HI R2, RZ, 0x1f, R0 ;  /* 0x0000001fff027819 */ /* 0x000fe40000011400 */
[----:B--2---:R-:W-:Y:S02]  /*5de0*/  LEA.HI.X R53, R94, R19, R111, 0x1, P0 ;  /* 0x000000135e357211 */ /* 0x004fe400000f0c6f */
[----:B------:R-:W-:Y:S02]  /*5df0*/  LEA.HI R0, R2, R0, RZ, 0x4 ;  /* 0x0000000002007211 */ /* 0x000fe400078f20ff */
[----:B------:R-:W-:Y:S02]  /*5e00*/  @!P1 SHF.R.U32.HI R8, RZ, 0x10, R63 ;  /* 0x00000010ff089819 */ /* 0x000fe4000001163f */
[----:B------:R-:W-:Y:S02]  /*5e10*/  LEA.HI.SX32 R0, R0, R115, 0x1c ;  /* 0x0000007300007211 */ /* 0x000fe400078fe2ff */
[----:B------:R-:W-:Y:S02]  /*5e20*/  @!P1 SHF.R.U64 R3, R26, 0x10, R27 ;  /* 0x000000101a039819 */ /* 0x000fe4000000121b */
[----:B------:R-:W-:Y:S01]  /*5e30*/  SHF.R.S32.HI R2, RZ, 0x1f, R0 ;  /* 0x0000001fff027819 */ /* 0x000fe20000011400 */
[----:B------:R-:W-:Y:S01]  /*5e40*/  IMAD.SHL.U32 R17, R0, 0x8, RZ ;  /* 0x0000000800117824 */ /* 0x000fe200078e00ff */
[----:B------:R-:W-:Y:S02]  /*5e50*/  @!P1 SHF.R.U64 R5, R60, 0x10, R61 ;  /* 0x000000103c059819 */ /* 0x000fe4000000123d */
[----:B------:R-:W-:Y:S02]  /*5e60*/  LEA.HI R0, R2, R0, RZ, 0x3 ;  /* 0x0000000002007211 */ /* 0x000fe400078f18ff */
[----:B------:R-:W-:Y:S02]  /*5e70*/  ISETP.GE.AND P0, PT, R17, c[0x0][0x1d4], PT ;  /* 0x0000750011007a0c */ /* 0x000fe40003f06270 */
[----:B------:R-:W-:Y:S01]  /*5e80*/  @!P1 PRMT R16, R70, 0x5410, R5 ;  /* 0x0000541046109816 */ /* 0x000fe20000000005 */
[----:B------:R-:W-:Y:S01]  /*5e90*/  IMAD.SHL.U32 R0, R0, 0x200, RZ ;  /* 0x0000020000007824 */ /* 0x000fe200078e00ff */
[----:B------:R-:W-:Y:S02]  /*5ea0*/  LOP3.LUT R2, R125, 0x38, R17, 0xf8, !PT ;  /* 0x000000387d027812 */ /* 0x000fe400078ef811 */
[----:B------:R-:W-:Y:S02]  /*5eb0*/  @!P1 SHF.R.U32.HI R6, RZ, 0x10, R61 ;  /* 0x00000010ff069819 */ /* 0x000fe4000001163d */
[----:B------:R-:W-:Y:S02]  /*5ec0*/  LOP3.LUT R2, R2, R149, RZ, 0x3c, !PT ;  /* 0x0000009502027212 */ /* 0x000fe400078e3cff */
[----:B------:R-:W-:Y:S02]  /*5ed0*/  LOP3.LUT R0, R0, 0x7ffff000, RZ, 0xc0, !PT ;  /* 0x7ffff00000007812 */ /* 0x000fe400078ec0ff */
[----:B------:R-:W-:Y:S01]  /*5ee0*/  @!P1 PRMT R11, R70, 0x5432, R6 ;  /* 0x00005432460b9816 */ /* 0x000fe20000000006 */
[----:B------:R-:W-:Y:S01]  /*5ef0*/  @!P1 IMAD.U32 R6, R16, 0x10000, RZ ;  /* 0x0001000010069824 */ /* 0x000fe200078e00ff */
[----:B------:R-:W-:Y:S01]  /*5f00*/  IADD3 R0, R2, R0, R132 ;  /* 0x0000000002007210 */ /* 0x000fe20007ffe084 */
[----:B------:R-:W-:Y:S01]  /*5f10*/  @!P0 IMAD.WIDE R54, R17, 0x2, R18 ;  /* 0x0000000211368825 */ /* 0x000fe200078e0212 */
[----:B------:R-:W-:Y:S02]  /*5f20*/  @!P1 SHF.R.U32.HI R2, RZ, 0x10, R25 ;  /* 0x00000010ff029819 */ /* 0x000fe40000011619 */
[----:B------:R-:W-:Y:S01]  /*5f30*/  @!P1 SHF.R.U64 R10, R62, 0x10, R63 ;  /* 0x000000103e0a9819 */ /* 0x000fe2000000123f */
[----:B------:R-:W-:Y:S01]  /*5f40*/  IMAD.SHL.U32 R0, R0, 0x2, RZ ;  /* 0x0000000200007824 */ /* 0x000fe200078e00ff */
[----:B---3--:R-:W-:Y:S01]  /*5f50*/  @!P1 SHF.L.U32 R18, R41, 0x10, RZ ;  /* 0x0000001029129819 */ /* 0x008fe200000006ff */
[----:B------:R-:W-:Y:S01]  /*5f60*/  @!P1 IMAD.U32 R17, R11, 0x10000, RZ ;  /* 0x000100000b119824 */ /* 0x000fe200078e00ff */
[----:B------:R-:W-:Y:S02]  /*5f70*/  @!P1 LOP3.LUT R39, R43, 0xffff0000, RZ, 0xc0, !PT ;  /* 0xffff00002b279812 */ /* 0x000fe400078ec0ff */
[----:B------:R1:W2:Y:S01]  /*5f80*/  LDS.128 R12, [R0+0x4100] ;  /* 0x00410000000c7984 */ /* 0x0002a20000000c00 */
[----:B------:R-:W-:Y:S02]  /*5f90*/  @!P1 LOP3.LUT R26, R42, 0xffff0000, RZ, 0xc0, !PT ;  /* 0xffff00002a1a9812 */ /* 0x000fe400078ec0ff */
[----:B------:R-:W-:Y:S02]  /*5fa0*/  @!P1 PRMT R5, R23, 0x5410, R2 ;  /* 0x0000541017059816 */ /* 0x000fe40000000002 */
[----:B------:R-:W-:Y:S04]  /*5fb0*/  @!P1 SHF.R.U32.HI R4, RZ, 0x10, R27 ;  /* 0x00000010ff049819 */ /* 0x000fe8000001161b */
[----:B------:R-:W-:Y:S01]  /*5fc0*/  @!P1 PRMT R9, R35, 0x5410, R4 ;  /* 0x0000541023099816 */ /* 0x000fe20000000004 */
[C---:B------:R-:W-:Y:S01]  /*5fd0*/  @!P1 IMAD.U32 R4, R5.reuse, 0x10000, RZ ;  /* 0x0001000005049824 */ /* 0x040fe200078e00ff */
[----:B------:R-:W-:Y:S02]  /*5fe0*/  @!P1 LOP3.LUT R5, R5, 0xffff0000, RZ, 0xc0, !PT ;  /* 0xffff000005059812 */ /* 0x000fe400078ec0ff */
[----:B-1----:R-:W-:Y:S02]  /*5ff0*/  @!P1 SHF.R.U64 R0, R24, 0x10, R25 ;  /* 0x0000001018009819 */ /* 0x002fe40000001219 */
[----:B------:R-:W-:Y:S02]  /*6000*/  @!P1 PRMT R25, R71, 0x5432, R10 ;  /* 0x0000543247199816 */ /* 0x000fe4000000000a */
[----:B------:R-:W-:Y:S02]  /*6010*/  @!P1 PRMT R7, R23, 0x5432, R0 ;  /* 0x0000543217079816 */ /* 0x000fe40000000000 */
[----:B------:R-:W-:Y:S01]  /*6020*/  @!P1 PRMT R23, R71, 0x5410, R8 ;  /* 0x0000541047179816 */ /* 0x000fe20000000008 */
[----:B------:R-:W-:Y:S01]  /*6030*/  @!P1 IMAD.U32 R8, R40, 0x10000, RZ ;  /* 0x0001000028089824 */ /* 0x000fe200078e00ff */
[----:B------:R-:W-:Y:S01]  /*6040*/  @!P1 PRMT R10, R35, 0x5432, R3 ;  /* 0x00005432230a9816 */ /* 0x000fe20000000003 */
[C---:B------:R-:W-:Y:S01]  /*6050*/  @!P1 IMAD.U32 R2, R7.reuse, 0x10000, RZ ;  /* 0x0001000007029824 */ /* 0x040fe200078e00ff */
[----:B------:R-:W-:Y:S01]  /*6060*/  @!P1 LOP3.LUT R7, R7, 0xffff0000, RZ, 0xc0, !PT ;  /* 0xffff000007079812 */ /* 0x000fe200078ec0ff */
[C---:B------:R-:W-:Y:S01]  /*6070*/  @!P1 IMAD.U32 R27, R23.reuse, 0x10000, RZ ;  /* 0x00010000171b9824 */ /* 0x040fe200078e00ff */
[----:B------:R-:W-:Y:S01]  /*6080*/  @!P1 LOP3.LUT R38, R23, 0xffff0000, RZ, 0xc0, !PT ;  /* 0xffff000017269812 */ /* 0x000fe200078ec0ff */
[----:B------:R-:W-:Y:S02]  /*6090*/  @!P1 IMAD.U32 R35, R43, 0x10000, RZ ;  /* 0x000100002b239824 */ /* 0x000fe400078e00ff */
[----:B--2---:R-:W-:Y:S01]  /*60a0*/  @!P1 IMAD.U32 R3, R13, 0x10000, RZ ;  /* 0x000100000d039824 */ /* 0x004fe200078e00ff */
        /* <DEDUP_REMOVED lines=13> */
[----:B------:R-:W-:Y:S02]  /*6180*/  @!P1 LOP3.LUT R11, R16, 0xffff0000, RZ, 0xc0, !PT ;  /* 0xffff0000100b9812 */ /* 0x000fe400078ec0ff */
        /* <DEDUP_REMOVED lines=16> */
[C---:B------:R-:W-:Y:S01]  /*6290*/  @!P1 LOP3.LUT R9, R14.reuse, 0xffff0000, RZ, 0xc0, !PT ;  /* 0xffff00000e099812 */ /* 0x040fe200078ec0ff */
        /* <DEDUP_REMOVED lines=37> */
.L_x_835:
[----:B------:R-:W-:Y:S05]  /*64f0*/  BSYNC B0 ;  /* 0x0000000000007941 */ /* 0x000fea0003800000 */
.L_x_834:
[----:B------:R1:W4:Y:S01]  /*6500*/  SHFL.IDX PT, R45, R88, 0x3, 0x181f ;  /* 0x00781f00582d7f89 */ /* 0x00032200000e0000 */
[----:B------:R-:W-:Y:S03]  /*6510*/  ISETP.GE.OR P0, PT, R145, R90, P5 ;  /* 0x0000005a9100720c */ /* 0x000fe60002f06670 */
[----:B------:R1:W3:Y:S10]  /*6520*/  SHFL.IDX PT, R44, R89, 0x3, 0x181f ;  /* 0x00781f00592c7f89 */ /* 0x0002f400000e0000 */
[----:B------:R-:W-:-:S05]  /*6530*/  @P0 BRA `(.L_x_827) ;  /* 0x00000ba000000947 */ /* 0x000fca0003800000 */
[----:B------:R-:W-:Y:S01]  /*6540*/  SEL R0, R144, R127, !P6 ;  /* 0x0000007f90007207 */ /* 0x000fe20007000000 */
[----:B-1-34-:R-:W1:Y:S01]  /*6550*/  LDS.128 R40, [R134+0x4100] ;  /* 0x0041000086287984 */ /* 0x01ae620000000c00 */
[----:B------:R-:W-:Y:S02]  /*6560*/  @!P1 SHF.R.U64 R3, R28, 0x10, R29 ;  /* 0x000000101c039819 */ /* 0x000fe4000000121d */
[----:B------:R-:W-:Y:S02]  /*6570*/  SHF.R.S32.HI R2, RZ, 0x1f, R0 ;  /* 0x0000001fff027819 */ /* 0x000fe40000011400 */
[----:B------:R-:W-:Y:S02]  /*6580*/  LEA R52, P0, R94, R44, 0x1 ;  /* 0x0000002c5e347211 */ /* 0x000fe400078008ff */
[----:B------:R-:W-:Y:S02]  /*6590*/  LEA.HI R0, R2, R0, RZ, 0x4 ;  /* 0x0000000002007211 */ /* 0x000fe400078f20ff */
[----:B------:R-:W-:Y:S02]  /*65a0*/  LEA.HI.X R53, R94, R45, R111, 0x1, P0 ;  /* 0x0000002d5e357211 */ /* 0x000fe400000f0c6f */
[----:B------:R-:W-:Y:S02]  /*65b0*/  LEA.HI.SX32 R0, R0, R115, 0x1c ;  /* 0x0000007300007211 */ /* 0x000fe400078fe2ff */
[----:B------:R-:W-:Y:S02]  /*65c0*/  @!P1 SHF.R.U64 R4, R30, 0x10, R31 ;  /* 0x000000101e049819 */ /* 0x000fe4000000121f */
[----:B------:R-:W-:Y:S01]  /*65d0*/  SHF.R.S32.HI R2, RZ, 0x1f, R0 ;  /* 0x0000001fff027819 */ /* 0x000fe20000011400 */
[----:B------:R-:W-:Y:S01]  /*65e0*/  IMAD.SHL.U32 R46, R0, 0x8, RZ ;  /* 0x00000008002e7824 */ /* 0x000fe200078e00ff */
[----:B------:R-:W-:Y:S02]  /*65f0*/  @!P1 PRMT R7, R36, 0x5432, R3 ;  /* 0x0000543224079816 */ /* 0x000fe40000000003 */
[----:B------:R-:W-:Y:S02]  /*6600*/  LEA.HI R0, R2, R0, RZ, 0x3 ;  /* 0x0000000002007211 */ /* 0x000fe400078f18ff */
[----:B------:R-:W-:Y:S02]  /*6610*/  @!P1 SHF.R.U32.HI R5, RZ, 0x10, R31 ;  /* 0x00000010ff059819 */ /* 0x000fe4000001161f */
[----:B------:R-:W-:Y:S01]  /*6620*/  LOP3.LUT R2, R124, 0x38, R46, 0xf8, !PT ;  /* 0x000000387c027812 */ /* 0x000fe200078ef82e */
[----:B------:R-:W-:Y:S01]  /*6630*/  IMAD.SHL.U32 R0, R0, 0x200, RZ ;  /* 0x0000020000007824 */ /* 0x000fe200078e00ff */
[C---:B------:R-:W-:Y:S02]  /*6640*/  @!P1 PRMT R8, R37.reuse, 0x5410, R4 ;  /* 0x0000541025089816 */ /* 0x040fe40000000004 */
[----:B------:R-:W-:Y:S02]  /*6650*/  LOP3.LUT R2, R2, R148, RZ, 0x3c, !PT ;  /* 0x0000009402027212 */ /* 0x000fe400078e3cff */
[----:B------:R-:W-:Y:S02]  /*6660*/  LOP3.LUT R0, R0, 0x7ffff000, RZ, 0xc0, !PT ;  /* 0x7ffff00000007812 */ /* 0x000fe400078ec0ff */
[----:B------:R-:W-:Y:S01]  /*6670*/  @!P1 PRMT R10, R37, 0x5432, R5 ;  /* 0x00005432250a9816 */ /* 0x000fe20000000005 */
[----:B------:R-:W-:Y:S01]  /*6680*/  @!P1 IMAD.U32 R5, R7, 0x10000, RZ ;  /* 0x0001000007059824 */ /* 0x000fe200078e00ff */
[----:B------:R-:W-:Y:S02]  /*6690*/  IADD3 R0, R2, R0, R131 ;  /* 0x0000000002007210 */ /* 0x000fe40007ffe083 */
[----:B------:R-:W-:Y:S02]  /*66a0*/  @!P1 SHF.R.U32.HI R2, RZ, 0x10, R65 ;  /* 0x00000010ff029819 */ /* 0x000fe40000011641 */
[----:B------:R-:W-:Y:S01]  /*66b0*/  @!P1 SHF.R.U64 R6, R66, 0x10, R67 ;  /* 0x0000001042069819 */ /* 0x000fe20000001243 */
        /* <DEDUP_REMOVED lines=8> */
[----:B--2---:R-:W-:Y:S02]  /*6740*/  @!P1 LOP3.LUT R19, R40, 0xffff0000, RZ, 0xc0, !PT ;  /* 0xffff000028139812 */ /* 0x004fe400078ec0ff */
[----:B------:R-:W-:Y:S02]  /*6750*/  @!P1 LOP3.LUT R29, R42, 0xffff0000, RZ, 0xc0, !PT ;  /* 0xffff00002a1d9812 */ /* 0x000fe400078ec0ff */
[----:B------:R-:W-:Y:S02]  /*6760*/  @!P1 PRMT R24, R72, 0x5410, R2 ;  /* 0x0000541048189816 */ /* 0x000fe40000000002 */
[----:B------:R-:W-:Y:S02]  /*6770*/  @!P1 PRMT R2, R36, 0x5410, R0 ;  /* 0x0000541024029816 */ /* 0x000fe40000000000 */
[----:B------:R-:W-:Y:S01]  /*6780*/  @!P1 LOP3.LUT R36, R43, 0xffff0000, RZ, 0xc0, !PT ;  /* 0xffff00002b249812 */ /* 0x000fe200078ec0ff */
[C---:B------:R-:W-:Y:S01]  /*6790*/  @!P1 IMAD.U32 R22, R24.reuse, 0x10000, RZ ;  /* 0x0001000018169824 */ /* 0x040fe200078e00ff */
[----:B------:R-:W-:Y:S01]  /*67a0*/  @!P1 LOP3.LUT R24, R24, 0xffff0000, RZ, 0xc0, !PT ;  /* 0xffff000018189812 */ /* 0x000fe200078ec0ff */
[C---:B------:R-:W-:Y:S01]  /*67b0*/  @!P1 IMAD.U32 R0, R2.reuse, 0x10000, RZ ;  /* 0x0001000002009824 */ /* 0x040fe200078e00ff */
[----:B------:R-:W-:Y:S02]  /*67c0*/  @!P1 LOP3.LUT R2, R2, 0xffff0000, RZ, 0xc0, !PT ;  /* 0xffff000002029812 */ /* 0x000fe400078ec0ff */
[C---:B------:R-:W-:Y:S02]  /*67d0*/  @!P1 PRMT R28, R73.reuse, 0x5410, R6 ;  /* 0x00005410491c9816 */ /* 0x040fe40000000006 */
[----:B------:R-:W-:Y:S02]  /*67e0*/  @!P1 SHF.R.U32.HI R35, RZ, 0x10, R67 ;  /* 0x00000010ff239819 */ /* 0x000fe40000011643 */
[----:B------:R-:W-:Y:S01]  /*67f0*/  @!P1 SHF.R.U64 R18, R64, 0x10, R65 ;  /* 0x0000001040129819 */ /* 0x000fe20000001241 */
[C---:B------:R-:W-:Y:S01]  /*6800*/  @!P1 IMAD.U32 R26, R28.reuse, 0x10000, RZ ;  /* 0x000100001c1a9824 */ /* 0x040fe200078e00ff */
[----:B------:R-:W-:Y:S02]  /*6810*/  @!P1 LOP3.LUT R28, R28, 0xffff0000, RZ, 0xc0, !PT ;  /* 0xffff00001c1c9812 */ /* 0x000fe400078ec0ff */
[----:B------:R-:W-:Y:S02]  /*6820*/  @!P1 PRMT R35, R73, 0x5432, R35 ;  /* 0x0000543249239816 */ /* 0x000fe40000000023 */
[----:B------:R-:W-:Y:S02]  /*6830*/  @!P1 PRMT R18, R72, 0x5432, R18 ;  /* 0x0000543248129816 */ /* 0x000fe40000000012 */
[----:B------:R-:W-:Y:S01]  /*6840*/  ISETP.GE.AND P0, PT, R46, c[0x0][0x1d4], PT ;  /* 0x000075002e007a0c */ /* 0x000fe20003f06270 */
[C---:B------:R-:W-:Y:S01]  /*6850*/  @!P1 IMAD.U32 R30, R35.reuse, 0x10000, RZ ;  /* 0x00010000231e9824 */ /* 0x040fe200078e00ff */
[----:B------:R-:W-:Y:S01]  /*6860*/  @!P1 LOP3.LUT R35, R35, 0xffff0000, RZ, 0xc0, !PT ;  /* 0xffff000023239812 */ /* 0x000fe200078ec0ff */
[C---:B------:R-:W-:Y:S01]  /*6870*/  @!P1 IMAD.U32 R16, R18.reuse, 0x10000, RZ ;  /* 0x0001000012109824 */ /* 0x040fe200078e00ff */
[----:B------:R-:W-:Y:S01]  /*6880*/  @!P1 LOP3.LUT R18, R18, 0xffff0000, RZ, 0xc0, !PT ;  /* 0xffff000012129812 */ /* 0x000fe200078ec0ff */
[----:B-1----:R-:W-:Y:S02]  /*6890*/  @!P1 IMAD.U32 R3, R13, 0x10000, RZ ;  /* 0x000100000d039824 */ /* 0x002fe400078e00ff */
[----:B------:R-:W-:Y:S02]  /*68a0*/  @!P1 IMAD.U32 R6, R12, 0x10000, RZ ;  /* 0x000100000c069824 */ /* 0x000fe400078e00ff */
[C---:B------:R-:W-:Y:S02]  /*68b0*/  @!P1 FMUL.FTZ R4, R3.reuse, R22 ;  /* 0x0000001603049220 */ /* 0x040fe40000410000 */
[-C--:B------:R-:W-:Y:S02]  /*68c0*/  @!P1 FMUL.FTZ R3, R3, R0.reuse ;  /* 0x0000000003039220 */ /* 0x080fe40000410000 */
[----:B------:R-:W-:Y:S01]  /*68d0*/  @!P1 FFMA.FTZ R54, R23, R0, -R4 ;  /* 0x0000000017369223 */ /* 0x000fe20000010804 */
[----:B------:R-:W-:Y:S01]  /*68e0*/  @!P1 LOP3.LUT R0, R13, 0xffff0000, RZ, 0xc0, !PT ;  /* 0xffff00000d009812 */ /* 0x000fe200078ec0ff */
[----:B------:R-:W-:Y:S04]  /*68f0*/  @!P1 FMUL.FTZ R11, R6, R16 ;  /* 0x00000010060b9220 */ /* 0x000fe80000410000 */
[C---:B------:R-:W-:Y:S02]  /*6900*/  @!P1 FMUL.FTZ R9, R0.reuse, R24 ;  /* 0x0000001800099220 */ /* 0x040fe40000410000 */
[-C--:B------:R-:W-:Y:S02]  /*6910*/  @!P1 FMUL.FTZ R4, R0, R2.reuse ;  /* 0x0000000200049220 */ /* 0x080fe40000410000 */
[----:B------:R-:W-:Y:S01]  /*6920*/  @!P1 FFMA.FTZ R51, R25, R2, -R9 ;  /* 0x0000000219339223 */ /* 0x000fe20000010809 */
[----:B------:R-:W-:Y:S01]  /*6930*/  @!P1 LOP3.LUT R2, R12, 0xffff0000, RZ, 0xc0, !PT ;  /* 0xffff00000c029812 */ /* 0x000fe200078ec0ff */
[-C--:B------:R-:W-:Y:S01]  /*6940*/  @!P1 FMUL.FTZ R0, R6, R5.reuse ;  /* 0x0000000506009220 */ /* 0x080fe20000410000 */
[----:B------:R-:W-:Y:S01]  /*6950*/  @!P1 SHF.L.U32 R6, R14, 0x10, RZ ;  /* 0x000000100e069819 */ /* 0x000fe200000006ff */
[----:B------:R-:W-:Y:S01]  /*6960*/  @!P1 FFMA.FTZ R50, R17, R5, -R11 ;  /* 0x0000000511329223 */ /* 0x000fe2000001080b */
[----:B------:R-:W-:Y:S01]  /*6970*/  @!P1 LOP3.LUT R5, R7, 0xffff0000, RZ, 0xc0, !PT ;  /* 0xffff000007059812 */ /* 0x000fe200078ec0ff */
[C---:B------:R-:W-:Y:S01]  /*6980*/  @!P1 IMAD.U32 R7, R8.reuse, 0x10000, RZ ;  /* 0x0001000008079824 */ /* 0x040fe200078e00ff */
[----:B------:R-:W-:Y:S01]  /*6990*/  @!P1 LOP3.LUT R8, R8, 0xffff0000, RZ, 0xc0, !PT ;  /* 0xffff000008089812 */ /* 0x000fe200078ec0ff */
[----:B------:R-:W-:Y:S02]  /*69a0*/  @!P1 FMUL.FTZ R9, R2, R18 ;  /* 0x0000001202099220 */ /* 0x000fe40000410000 */
[----:B------:R-:W-:Y:S02]  /*69b0*/  @!P1 FMUL.FTZ R11, R6, R26 ;  /* 0x0000001a060b9220 */ /* 0x000fe40000410000 */
[-C--:B------:R-:W-:Y:S02]  /*69c0*/  @!P1 FMUL.FTZ R2, R2, R5.reuse ;  /* 0x0000000502029220 */ /* 0x080fe40000410000 */
[----:B------:R-:W-:Y:S02]  /*69d0*/  @!P1 FFMA.FTZ R49, R19, R5, -R9 ;  /* 0x0000000513319223 */ /* 0x000fe40000010809 */
[-C--:B------:R-:W-:Y:S01]  /*69e0*/  @!P1 FMUL.FTZ R5, R6, R7.reuse ;  /* 0x0000000706059220 */ /* 0x080fe20000410000 */
[----:B------:R-:W-:Y:S01]  /*69f0*/  @!P1 LOP3.LUT R6, R14, 0xffff0000, RZ, 0xc0, !PT ;  /* 0xffff00000e069812 */ /* 0x000fe200078ec0ff */
[----:B------:R-:W-:Y:S01]  /*6a00*/  @!P1 FFMA.FTZ R48, R27, R7, -R11 ;  /* 0x000000071b309223 */ /* 0x000fe2000001080b */
[C---:B------:R-:W-:Y:S01]  /*6a10*/  @!P1 SHF.L.U32 R7, R10.reuse, 0x10, RZ ;  /* 0x000000100a079819 */ /* 0x040fe200000006ff */
[C---:B------:R-:W-:Y:S01]  /*6a20*/  @!P1 IMAD.U32 R9, R15.reuse, 0x10000, RZ ;  /* 0x000100000f099824 */ /* 0x040fe200078e00ff */
[----:B------:R-:W-:Y:S01]  /*6a30*/  @!P1 LOP3.LUT R10, R10, 0xffff0000, RZ, 0xc0, !PT ;  /* 0xffff00000a0a9812 */ /* 0x000fe200078ec0ff */
[C---:B------:R-:W-:Y:S01]  /*6a40*/  @!P1 FMUL.FTZ R39, R6.reuse, R28 ;  /* 0x0000001c06279220 */ /* 0x040fe20000410000 */
[----:B------:R-:W-:Y:S01]  /*6a50*/  @!P1 LOP3.LUT R11, R15, 0xffff0000, RZ, 0xc0, !PT ;  /* 0xffff00000f0b9812 */ /* 0x000fe200078ec0ff */
[----:B------:R-:W-:Y:S02]  /*6a60*/  @!P1 FMUL.FTZ R38, R9, R30 ;  /* 0x0000001e09269220 */ /* 0x000fe40000410000 */
[----:B------:R-:W-:Y:S02]  /*6a70*/  @!P1 FMUL.FTZ R6, R6, R8 ;  /* 0x0000000806069220 */ /* 0x000fe40000410000 */
[----:B------:R-:W-:Y:S02]  /*6a80*/  @!P1 FMUL.FTZ R37, R11, R35 ;  /* 0x000000230b259220 */ /* 0x000fe40000410000 */
[-C--:B------:R-:W-:Y:S01]  /*6a90*/  @!P1 FFMA.FTZ R47, R31, R7.reuse, -R38 ;  /* 0x000000071f2f9223 */ /* 0x080fe20000010826 */
[----:B------:R-:W-:Y:S01]  /*6aa0*/  @!P1 F2FP.BF16.PACK_AB R38, R49, R50 ;  /* 0x000000323126923e */ /* 0x000fe200000010ff */
[----:B------:R-:W-:Y:S02]  /*6ab0*/  @!P1 FFMA.FTZ R37, R36, R10, -R37 ;  /* 0x0000000a24259223 */ /* 0x000fe40000010825 */
[----:B------:R-:W-:Y:S01]  /*6ac0*/  @!P1 FFMA.FTZ R8, R29, R8, -R39 ;  /* 0x000000081d089223 */ /* 0x000fe20000010827 */
[----:B------:R-:W-:Y:S01]  /*6ad0*/  @!P1 F2FP.BF16.PACK_AB R39, R51, R54 ;  /* 0x000000363327923e */ /* 0x000fe200000010ff */
[----:B------:R-:W-:Y:S01]  /*6ae0*/  @!P1 FMUL.FTZ R7, R9, R7 ;  /* 0x0000000709079220 */ /* 0x000fe20000410000 */
[----:B------:R-:W-:Y:S01]  /*6af0*/  @!P1 F2FP.BF16.PACK_AB R37, R37, R47 ;  /* 0x0000002f2525923e */ /* 0x000fe200000010ff */
[----:B------:R-:W-:Y:S01]  /*6b00*/  @!P1 IMAD.MOV.U32 R40, RZ, RZ, R38 ;  /* 0x000000ffff289224 */ /* 0x000fe200078e0026 */
[----:B------:R-:W-:Y:S01]  /*6b10*/  @!P1 F2FP.BF16.PACK_AB R9, R8, R48 ;  /* 0x000000300809923e */ /* 0x000fe200000010ff */
[----:B------:R-:W-:Y:S02]  /*6b20*/  @!P1 IMAD.MOV.U32 R41, RZ, RZ, R39 ;  /* 0x000000ffff299224 */ /* 0x000fe400078e0027 */
[----:B------:R-:W-:Y:S02]  /*6b30*/  @!P1 IMAD.MOV.U32 R43, RZ, RZ, R37 ;  /* 0x000000ffff2b9224 */ /* 0x000fe400078e0025 */
[----:B------:R-:W-:Y:S02]  /*6b40*/  @!P1 IMAD.MOV.U32 R42, RZ, RZ, R9 ;  /* 0x000000ffff2a9224 */ /* 0x000fe400078e0009 */
[----:B------:R-:W-:Y:S02]  /*6b50*/  @!P1 FFMA.FTZ R0, R16, R17, R0 ;  /* 0x0000001110009223 */ /* 0x000fe40000010000 */
[----:B------:R-:W-:Y:S01]  /*6b60*/  @!P1 FFMA.FTZ R2, R18, R19, R2 ;  /* 0x0000001312029223 */ /* 0x000fe20000010002 */
[----:B------:R1:W-:Y:S01]  /*6b70*/  ST.E.128 [R52.64], R40 ;  /* 0x0000002834007985 */ /* 0x0003e2000c101d22 */
[----:B------:R-:W-:Y:S02]  /*6b80*/  @!P1 FFMA.FTZ R3, R22, R23, R3 ;  /* 0x0000001716039223 */ /* 0x000fe40000010003 */
[----:B------:R-:W-:Y:S01]  /*6b90*/  @!P1 FFMA.FTZ R4, R24, R25, R4 ;  /* 0x0000001918049223 */ /* 0x000fe20000010004 */
[----:B------:R-:W-:Y:S01]  /*6ba0*/  @!P1 F2FP.BF16.PACK_AB R0, R2, R0 ;  /* 0x000000000200923e */ /* 0x000fe200000010ff */
[----:B------:R-:W-:Y:S02]  /*6bb0*/  @!P1 FFMA.FTZ R5, R26, R27, R5 ;  /* 0x0000001b1a059223 */ /* 0x000fe40000010005 */
[----:B------:R-:W-:Y:S01]  /*6bc0*/  @!P1 FMUL.FTZ R8, R11, R10 ;  /* 0x0000000a0b089220 */ /* 0x000fe20000410000 */
[----:B------:R-:W-:Y:S01]  /*6bd0*/  @!P1 F2FP.BF16.PACK_AB R3, R4, R3 ;  /* 0x000000030403923e */ /* 0x000fe200000010ff */
        /* <DEDUP_REMOVED lines=14> */
.L_x_805:
[----:B------:R1:W3:Y:S01]  /*6cc0*/  SHFL.IDX PT, R3, R88, RZ, 0x181f ;  /* 0x00181fff58037589 */ /* 0x0002e200000e0000 */
[----:B------:R-:W-:Y:S01]  /*6cd0*/  IADD3 R0, -R98, UR21, RZ ;  /* 0x0000001562007c10 */ /* 0x000fe2000fffe1ff */
[----:B------:R-:W-:Y:S02]  /*6ce0*/  BSSY B0, `(.L_x_836) ;  /* 0x0000011000007945 */ /* 0x000fe40003800000 */
[----:B------:R1:W4:Y:S01]  /*6cf0*/  SHFL.IDX PT, R2, R89, RZ, 0x181f ;  /* 0x00181fff59027589 */ /* 0x00032200000e0000 */
[----:B------:R-:W-:Y:S05]  /*6d00*/  IMNMX R90, R0, 0x40, PT ;  /* 0x00000040005a7817 */ /* 0x000fea0003800200 */
[----:B------:R-:W-:Y:S05]  /*6d10*/  IMAD.IADD R12, R90, 0x1, -R96 ;  /* 0x000000015a0c7824 */ /* 0x000fea00078e0a60 */
[----:B------:R-:W-:Y:S11]  /*6d20*/  ISETP.GE.AND P0, PT, R12, 0x1, PT ;  /* 0x000000010c00780c */ /* 0x000ff60003f06270 */
[----:B------:R-:W-:Y:S02]  /*6d30*/  @!UPT UIADD3 URZ, URZ, URZ, URZ ;  /* 0x0000003f3f3ff290 */ /* 0x000fe4000fffe03f */
[----:B------:R-:W-:-:S05]  /*6d40*/  @!P0 BRA `(.L_x_837) ;  /* 0x000000a000008947 */ /* 0x000fca0003800000 */
[----:B-1-34-:R-:W1:Y:S01]  /*6d50*/  @!P5 LDS.128 R8, [R74+0x4100] ;  /* 0x004100004a08d984 */ /* 0x01ae620000000c00 */
        /* <DEDUP_REMOVED lines=9> */
.L_x_837:
[----:B-1-34-:R-:W-:Y:S05]  /*6df0*/  BSYNC B0 ;  /* 0x0000000000007941 */ /* 0x01afea0003800000 */
.L_x_836:
[----:B------:R1:W3:Y:S01]  /*6e00*/  SHFL.IDX PT, R0, R88, 0x1, 0x181f ;  /* 0x00381f0058007f89 */ /* 0x0002e200000e0000 */
[----:B------:R-:W-:Y:S01]  /*6e10*/  ISETP.GE.AND P0, PT, R12, 0x11, PT ;  /* 0x000000110c00780c */ /* 0x000fe20003f06270 */
[----:B------:R-:W-:Y:S02]  /*6e20*/  BSSY B0, `(.L_x_838) ;  /* 0x000000d000007945 */ /* 0x000fe40003800000 */
[----:B------:R1:W4:Y:S10]  /*6e30*/  SHFL.IDX PT, R2, R89, 0x1, 0x181f ;  /* 0x00381f0059027f89 */ /* 0x00033400000e0000 */
[----:B------:R-:W-:-:S05]  /*6e40*/  @!P0 BRA `(.L_x_839) ;  /* 0x000000a000008947 */ /* 0x000fca0003800000 */
[----:B------:R-:W5:Y:S01]  /*6e50*/  @!P5 LDS.128 R8, [R74+0x4900] ;  /* 0x004900004a08d984 */ /* 0x000f620000000c00 */
[C---:B----4-:R-:W-:Y:S04]  /*6e60*/  @!P5 LEA R4, P0, R20.reuse, R2, 0x1 ;  /* 0x000000021404d211 */ /* 0x050fe800078008ff */
[----:B---3--:R-:W-:Y:S02]  /*6e70*/  @!P5 LEA.HI.X R5, R20, R0, R21, 0x1, P0 ;  /* 0x000000001405d211 */ /* 0x008fe400000f0c15 */
[----:B------:R-:W-:Y:S11]  /*6e80*/  ISETP.GE.AND P0, PT, R92, c[0x0][0x1d4], PT ;  /* 0x000075005c007a0c */ /* 0x000ff60003f06270 */
[----:B------:R-:W-:Y:S02]  /*6e90*/  @!UPT UIADD3 URZ, URZ, URZ, URZ ;  /* 0x0000003f3f3ff290 */ /* 0x000fe4000fffe03f */
[C---:B------:R-:W-:Y:S04]  /*6ea0*/  @!P0 LEA R2, P1, R82.reuse, R2, 0x1 ;  /* 0x0000000252028211 */ /* 0x040fe800078208ff */
[----:B------:R-:W-:Y:S01]  /*6eb0*/  @!P0 LEA.HI.X R3, R82, R0, R93, 0x1, P1 ;  /* 0x0000000052038211 */ /* 0x000fe200008f0c5d */
[----:B-----5:R-:W-:Y:S04]  /*6ec0*/  @!P5 ST.E.128 [R4.64], R8 ;  /* 0x000000080400d985 */ /* 0x020fe8000c101d22 */
[----:B------:R-:W3:Y:S04]  /*6ed0*/  @!P0 LDS.128 R4, [R74+0x6900] ;  /* 0x006900004a048984 */ /* 0x000ee80000000c00 */
[----:B---3--:R3:W-:Y:S02]  /*6ee0*/  @!P0 ST.E.128 [R2.64], R4 ;  /* 0x0000000402008985 */ /* 0x0087e4000c101d22 */
.L_x_839:
[----:B------:R-:W-:Y:S05]  /*6ef0*/  BSYNC B0 ;  /* 0x0000000000007941 */ /* 0x000fea0003800000 */
.L_x_838:
[----:B---3--:R3:W1:Y:S01]  /*6f00*/  SHFL.IDX PT, R0, R88, 0x2, 0x181f ;  /* 0x00581f0058007f89 */ /* 0x00866200000e0000 */
[----:B------:R-:W-:Y:S01]  /*6f10*/  ISETP.GE.AND P0, PT, R12, 0x21, PT ;  /* 0x000000210c00780c */ /* 0x000fe20003f06270 */
[----:B------:R-:W-:Y:S02]  /*6f20*/  BSSY B0, `(.L_x_840) ;  /* 0x000000d000007945 */ /* 0x000fe40003800000 */
[----:B----4-:R3:W4:Y:S10]  /*6f30*/  SHFL.IDX PT, R2, R89, 0x2, 0x181f ;  /* 0x00581f0059027f89 */ /* 0x01073400000e0000 */
[----:B------:R-:W-:-:S05]  /*6f40*/  @!P0 BRA `(.L_x_841) ;  /* 0x000000a000008947 */ /* 0x000fca0003800000 */
[----:B------:R-:W5:Y:S01]  /*6f50*/  @!P5 LDS.128 R8, [R74+0x5100] ;  /* 0x005100004a08d984 */ /* 0x000f620000000c00 */
[C---:B----4-:R-:W-:Y:S04]  /*6f60*/  @!P5 LEA R4, P0, R20.reuse, R2, 0x1 ;  /* 0x000000021404d211 */ /* 0x050fe800078008ff */
[----:B-1----:R-:W-:Y:S02]  /*6f70*/  @!P5 LEA.HI.X R5, R20, R0, R21, 0x1, P0 ;  /* 0x000000001405d211 */ /* 0x002fe400000f0c15 */
[----:B------:R-:W-:Y:S11]  /*6f80*/  ISETP.GE.AND P0, PT, R92, c[0x0][0x1d4], PT ;  /* 0x000075005c007a0c */ /* 0x000ff60003f06270 */
[----:B------:R-:W-:Y:S02]  /*6f90*/  @!UPT UIADD3 URZ, URZ, URZ, URZ ;  /* 0x0000003f3f3ff290 */ /* 0x000fe4000fffe03f */
[C---:B------:R-:W-:Y:S04]  /*6fa0*/  @!P0 LEA R2, P1, R82.reuse, R2, 0x1 ;  /* 0x0000000252028211 */ /* 0x040fe800078208ff */
[----:B------:R-:W-:Y:S01]  /*6fb0*/  @!P0 LEA.HI.X R3, R82, R0, R93, 0x1, P1 ;  /* 0x0000000052038211 */ /* 0x000fe200008f0c5d */
[----:B-----5:R-:W-:Y:S04]  /*6fc0*/  @!P5 ST.E.128 [R4.64], R8 ;  /* 0x000000080400d985 */ /* 0x020fe8000c101d22 */
[----:B------:R-:W1:Y:S04]  /*6fd0*/  @!P0 LDS.128 R4, [R74+0x7100] ;  /* 0x007100004a048984 */ /* 0x000e680000000c00 */
[----:B-1----:R1:W-:Y:S02]  /*6fe0*/  @!P0 ST.E.128 [R2.64], R4 ;  /* 0x0000000402008985 */ /* 0x0023e4000c101d22 */
.L_x_841:
[----:B------:R-:W-:Y:S05]  /*6ff0*/  BSYNC B0 ;  /* 0x0000000000007941 */ /* 0x000fea0003800000 */
.L_x_840:
[----:B-1----:R1:W3:Y:S01]  /*7000*/  SHFL.IDX PT, R0, R88, 0x3, 0x181f ;  /* 0x00781f0058007f89 */ /* 0x0022e200000e0000 */
[----:B------:R-:W-:Y:S03]  /*7010*/  ISETP.GE.AND P0, PT, R12, 0x31, PT ;  /* 0x000000310c00780c */ /* 0x000fe60003f06270 */
[----:B----4-:R1:W4:Y:S10]  /*7020*/  SHFL.IDX PT, R2, R89, 0x3, 0x181f ;  /* 0x00781f0059027f89 */ /* 0x01033400000e0000 */
        /* <DEDUP_REMOVED lines=11> */
.L_x_827:
[----:B------:R-:W-:Y:S05]  /*70e0*/  BSYNC B2 ;  /* 0x0000000000027941 */ /* 0x000fea0003800000 */
.L_x_804:
[----:B---3--:R-:W-:Y:S01]  /*70f0*/  IMAD.IADD R0, R139, 0x1, -R98 ;  /* 0x000000018b007824 */ /* 0x008fe200078e0a62 */
[----:B--2-4-:R-:W-:Y:S01]  /*7100*/  LEA R2, P0, R91, R118, 0x6 ;  /* 0x000000765b027211 */ /* 0x014fe200078030ff */
[----:B------:R-:W-:Y:S01]  /*7110*/  BSSY B0, `(.L_x_842) ;  /* 0x0000058000007945 */ /* 0x000fe20003800000 */
[----:B------:R-:W-:Y:S02]  /*7120*/  ISETP.NE.AND P6, PT, R141, RZ, PT ;  /* 0x000000ff8d00720c */ /* 0x000fe40003fc5270 */
[C---:B------:R-:W-:Y:S02]  /*7130*/  ISETP.GE.AND P2, PT, R0.reuse, 0x11, PT ;  /* 0x000000110000780c */ /* 0x040fe40003f46270 */
[----:B------:R-:W-:Y:S02]  /*7140*/  ISETP.GE.AND P1, PT, R0, 0x21, PT ;  /* 0x000000210000780c */ /* 0x000fe40003f26270 */
[----:B------:R-:W-:Y:S09]  /*7150*/  LEA.HI.X.SX32 R3, R91, R119, 0x6, P0 ;  /* 0x000000775b037211 */ /* 0x000ff200000f36ff */
[C---:B------:R-:W-:Y:S05]  /*7160*/  @P2 IADD3 R6, P0, R2.reuse, 0x10, RZ ;  /* 0x0000001002062810 */ /* 0x040fea0007f1e0ff */
[--C-:B------:R-:W-:Y:S01]  /*7170*/  @P2 IMAD.X R7, RZ, RZ, R3.reuse, P0 ;  /* 0x000000ffff072224 */ /* 0x100fe200000e0603 */
[----:B-1----:R-:W-:Y:S04]  /*7180*/  @P1 IADD3 R8, P0, R2, 0x20, RZ ;  /* 0x0000002002081810 */ /* 0x002fe80007f1e0ff */
[----:B------:R-:W-:Y:S02]  /*7190*/  @P1 IADD3.X R12, RZ, R3, RZ, P0, !PT ;  /* 0x00000003ff0c1210 */ /* 0x000fe400007fe4ff */
[----:B------:R-:W-:Y:S11]  /*71a0*/  ISETP.GE.AND P0, PT, R0, 0x31, PT ;  /* 0x000000310000780c */ /* 0x000ff60003f06270 */
[----:B------:R-:W-:Y:S02]  /*71b0*/  @!UPT UIADD3 URZ, URZ, URZ, URZ ;  /* 0x0000003f3f3ff290 */ /* 0x000fe4000fffe03f */
[----:B------:R-:W-:Y:S05]  /*71c0*/  @P0 IADD3 R9, P3, R2, 0x30, RZ ;  /* 0x0000003002090810 */ /* 0x000fea0007f7e0ff */
[----:B------:R-:W-:Y:S01]  /*71d0*/  @P0 IMAD.X R13, RZ, RZ, R3, P3 ;  /* 0x000000ffff0d0224 */ /* 0x000fe200018e0603 */
[----:B------:R-:W-:Y:S11]  /*71e0*/  ISETP.GE.AND P3, PT, R0, 0x1, PT ;  /* 0x000000010000780c */ /* 0x000ff60003f66270 */
[----:B------:R-:W-:Y:S02]  /*71f0*/  @!UPT UIADD3 URZ, URZ, URZ, URZ ;  /* 0x0000003f3f3ff290 */ /* 0x000fe4000fffe03f */
[----:B------:R-:W-:Y:S01]  /*7200*/  @P3 IMAD R0, R3, c[0x0][0x258], RZ ;  /* 0x0000960003003a24 */ /* 0x000fe200078e02ff */
[-C--:B------:R-:W-:Y:S01]  /*7210*/  @P3 MOV R5, R99.reuse ;  /* 0x0000006300053202 */ /* 0x080fe20000000f00 */
[----:B------:R-:W-:Y:S01]  /*7220*/  @P3 IMAD.MOV.U32 R4, RZ, RZ, R100 ;  /* 0x000000ffff043224 */ /* 0x000fe200078e0064 */
[-C--:B------:R-:W-:Y:S03]  /*7230*/  @P2 MOV R3, R99.reuse ;  /* 0x0000006300032202 */ /* 0x080fe60000000f00 */
[C---:B------:R-:W-:Y:S04]  /*7240*/  @P3 IMAD.WIDE.U32 R4, R2.reuse, c[0x0][0x258], R4 ;  /* 0x0000960002043a25 */ /* 0x040fe800078e0004 */
[----:B------:R-:W-:Y:S01]  /*7250*/  @P3 IMAD R2, R2, c[0x0][0x25c], R0 ;  /* 0x0000970002023a24 */ /* 0x000fe200078e0200 */
[----:B------:R-:W-:Y:S01]  /*7260*/  @P3 LEA R10, P4, R4, c[0x0][0x250], 0x1 ;  /* 0x00009400040a3a11 */ /* 0x000fe200078808ff */
[----:B------:R-:W-:Y:S02]  /*7270*/  @P2 IMAD R0, R7, c[0x0][0x258], RZ ;  /* 0x0000960007002a24 */ /* 0x000fe400078e02ff */
[----:B------:R-:W-:Y:S02]  /*7280*/  @P3 IMAD.IADD R2, R5, 0x1, R2 ;  /* 0x0000000105023824 */ /* 0x000fe400078e0202 */
[----:B------:R-:W-:Y:S03]  /*7290*/  @P2 IMAD R0, R6, c[0x0][0x25c], R0 ;  /* 0x0000970006002a24 */ /* 0x000fe600078e0200 */
[----:B------:R-:W-:Y:S01]  /*72a0*/  @P3 LEA.HI.X R11, R4, c[0x0][0x254], R2, 0x1, P4 ;  /* 0x00009500040b3a11 */ /* 0x000fe200020f0c02 */
[----:B------:R-:W-:Y:S04]  /*72b0*/  @P2 IMAD.MOV.U32 R2, RZ, RZ, R100 ;  /* 0x000000ffff022224 */ /* 0x000fe800078e0064 */
[----:B------:R-:W-:Y:S04]  /*72c0*/  @P2 IMAD.WIDE.U32 R2, R6, c[0x0][0x258], R2 ;  /* 0x0000960006022a25 */ /* 0x000fe800078e0002 */
[----:B------:R-:W-:Y:S01]  /*72d0*/  @P2 IMAD.IADD R0, R3, 0x1, R0 ;  /* 0x0000000103002824 */ /* 0x000fe200078e0200 */
[C---:B------:R-:W-:Y:S02]  /*72e0*/  @P2 LEA R6, P4, R2.reuse, c[0x0][0x250], 0x1 ;  /* 0x0000940002062a11 */ /* 0x040fe400078808ff */
[----:B------:R-:W-:Y:S02]  /*72f0*/  @P1 MOV R3, R99 ;  /* 0x0000006300031202 */ /* 0x000fe40000000f00 */
[----:B------:R-:W-:Y:S01]  /*7300*/  @P2 LEA.HI.X R7, R2, c[0x0][0x254], R0, 0x1, P4 ;  /* 0x0000950002072a11 */ /* 0x000fe200020f0c00 */
[----:B------:R-:W-:Y:S02]  /*7310*/  @P1 IMAD R0, R12, c[0x0][0x258], RZ ;  /* 0x000096000c001a24 */ /* 0x000fe400078e02ff */
[----:B------:R-:W-:Y:S02]  /*7320*/  @P1 IMAD.MOV.U32 R2, RZ, RZ, R100 ;  /* 0x000000ffff021224 */ /* 0x000fe400078e0064 */
[C---:B------:R-:W-:Y:S02]  /*7330*/  @P1 IMAD R0, R8.reuse, c[0x0][0x25c], R0 ;  /* 0x0000970008001a24 */ /* 0x040fe400078e0200 */
[----:B------:R-:W-:Y:S04]  /*7340*/  @P1 IMAD.WIDE.U32 R2, R8, c[0x0][0x258], R2 ;  /* 0x0000960008021a25 */ /* 0x000fe800078e0002 */
[----:B------:R-:W-:Y:S01]  /*7350*/  @P1 IMAD.IADD R0, R3, 0x1, R0 ;  /* 0x0000000103001824 */ /* 0x000fe200078e0200 */
[C---:B------:R-:W-:Y:S01]  /*7360*/  @P1 LEA R4, P4, R2.reuse, c[0x0][0x250], 0x1 ;  /* 0x0000940002041a11 */ /* 0x040fe200078808ff */
[----:B------:R-:W-:Y:S03]  /*7370*/  @P0 IMAD.MOV.U32 R3, RZ, RZ, R99 ;  /* 0x000000ffff030224 */ /* 0x000fe600078e0063 */
[----:B------:R-:W-:Y:S01]  /*7380*/  @P1 LEA.HI.X R5, R2, c[0x0][0x254], R0, 0x1, P4 ;  /* 0x0000950002051a11 */ /* 0x000fe200020f0c00 */
[----:B------:R-:W-:Y:S01]  /*7390*/  @P0 IMAD R0, R13, c[0x0][0x258], RZ ;  /* 0x000096000d000a24 */ /* 0x000fe200078e02ff */
[----:B------:R-:W-:Y:S02]  /*73a0*/  @P0 MOV R2, R100 ;  /* 0x0000006400020202 */ /* 0x000fe40000000f00 */
[----:B------:R-:W-:Y:S01]  /*73b0*/  IADD3 R13, -R96, R90, RZ ;  /* 0x0000005a600d7210 */ /* 0x000fe20007ffe1ff */
[C---:B------:R-:W-:Y:S02]  /*73c0*/  @P0 IMAD R0, R9.reuse, c[0x0][0x25c], R0 ;  /* 0x0000970009000a24 */ /* 0x040fe400078e0200 */
[----:B------:R-:W-:Y:S05]  /*73d0*/  @P0 IMAD.WIDE.U32 R2, R9, c[0x0][0x258], R2 ;  /* 0x0000960009020a25 */ /* 0x000fea00078e0002 */
[C---:B------:R-:W-:Y:S02]  /*73e0*/  @P0 LEA R8, P4, R2.reuse, c[0x0][0x250], 0x1 ;  /* 0x0000940002080a11 */ /* 0x040fe400078808ff */
[----:B------:R-:W-:Y:S04]  /*73f0*/  @P0 IADD3 R0, R3, R0, RZ ;  /* 0x0000000003000210 */ /* 0x000fe80007ffe0ff */
[----:B------:R-:W-:Y:S01]  /*7400*/  @P0 LEA.HI.X R9, R2, c[0x0][0x254], R0, 0x1, P4 ;  /* 0x0000950002090a11 */ /* 0x000fe200020f0c00 */
[----:B------:R-:W-:Y:S01]  /*7410*/  IMAD R0, R116, c[0x0][0x208], RZ ;  /* 0x0000820074007a24 */ /* 0x000fe200078e02ff */
[----:B------:R-:W-:Y:S01]  /*7420*/  ISETP.NE.AND P4, PT, R142, RZ, PT ;  /* 0x000000ff8e00720c */ /* 0x000fe20003f85270 */
[C---:B------:R-:W-:Y:S04]  /*7430*/  IMAD.WIDE.U32 R2, R97.reuse, c[0x0][0x208], RZ ;  /* 0x0000820061027a25 */ /* 0x040fe800078e00ff */
[----:B------:R-:W-:Y:S04]  /*7440*/  IMAD R0, R97, c[0x0][0x20c], R0 ;  /* 0x0000830061007a24 */ /* 0x000fe800078e0200 */
[----:B------:R-:W-:Y:S04]  /*7450*/  IMAD.IADD R3, R3, 0x1, R0 ;  /* 0x0000000103037824 */ /* 0x000fe800078e0200 */
[----:B------:R-:W-:Y:S01]  /*7460*/  @!PT LDS RZ, [RZ] ;  /* 0x00000000fffff984 */ /* 0x000fe20000000800 */
[----:B------:R-:W-:Y:S01]  /*7470*/  @!PT LDS RZ, [RZ] ;  /* 0x00000000fffff984 */ /* 0x000fe20000000800 */
[----:B------:R-:W-:Y:S01]  /*7480*/  @!PT LDS RZ, [RZ] ;  /* 0x00000000fffff984 */ /* 0x000fe20000000800 */
[----:B------:R1:W-:Y:S01]  /*7490*/  @P3 LDGSTS.E.BYPASS.LTC128B.128 [R74+0x100], [R10.64], !P4 ;  /* 0x001000000a4a3fae */ /* 0x0003e2000e101d62 */
[----:B------:R-:W-:Y:S03]  /*74a0*/  IMAD.WIDE.U32 R2, R95, c[0x0][0x218], R2 ;  /* 0x000086005f027a25 */ /* 0x000fe600078e0002 */
[----:B------:R1:W-:Y:S04]  /*74b0*/  @P3 LDGSTS.E.BYPASS.LTC128B.128 [R74+0x2100], [R10.64+0x80], !P6 ;  /* 0x021000800a4a3fae */ /* 0x0003e8000f101d62 */
[----:B------:R1:W-:Y:S04]  /*74c0*/  @P2 LDGSTS.E.BYPASS.LTC128B.128 [R74+0x900], [R6.64], !P4 ;  /* 0x00900000064a2fae */ /* 0x0003e8000e101d62 */
[----:B------:R1:W-:Y:S04]  /*74d0*/  @P2 LDGSTS.E.BYPASS.LTC128B.128 [R74+0x2900], [R6.64+0x80], !P6 ;  /* 0x02900080064a2fae */ /* 0x0003e8000f101d62 */
[----:B------:R2:W-:Y:S04]  /*74e0*/  @P1 LDGSTS.E.BYPASS.LTC128B.128 [R74+0x1100], [R4.64], !P4 ;  /* 0x01100000044a1fae */ /* 0x0005e8000e101d62 */
[----:B------:R2:W-:Y:S04]  /*74f0*/  @P1 LDGSTS.E.BYPASS.LTC128B.128 [R74+0x3100], [R4.64+0x80], !P6 ;  /* 0x03100080044a1fae */ /* 0x0005e8000f101d62 */
[----:B------:R1:W-:Y:S04]  /*7500*/  @P0 LDGSTS.E.BYPASS.LTC128B.128 [R74+0x1900], [R8.64], !P4 ;  /* 0x01900000084a0fae */ /* 0x0003e8000e101d62 */
[----:B------:R1:W-:Y:S01]  /*7510*/  @P0 LDGSTS.E.BYPASS.LTC128B.128 [R74+0x3900], [R8.64+0x80], !P6 ;  /* 0x03900080084a0fae */ /* 0x0003e2000f101d62 */
[----:B------:R-:W-:Y:S03]  /*7520*/  IADD3 R0, P0, R2, UR56, RZ ;  /* 0x0000003802007c10 */ /* 0x000fe6000ff1e0ff */
[----:B------:R-:W0:Y:S01]  /*7530*/  LDGDEPBAR ;  /* 0x00000000000079af */ /* 0x000e220000000000 */
[----:B--2---:R-:W-:Y:S04]  /*7540*/  IMAD R4, R117, c[0x0][0x218], RZ ;  /* 0x0000860075047a24 */ /* 0x004fe800078e02ff */
[----:B------:R-:W-:Y:S05]  /*7550*/  IMAD R4, R95, c[0x0][0x21c], R4 ;  /* 0x000087005f047a24 */ /* 0x000fea00078e0204 */
[----:B------:R-:W-:Y:S01]  /*7560*/  IADD3.X R2, R3, UR52, R4, P0, !PT ;  /* 0x0000003403027c10 */ /* 0x000fe200087fe404 */
[----:B------:R-:W-:Y:S04]  /*7570*/  DEPBAR.LE SB0, 0x0 ;  /* 0x000080000000791a */ /* 0x000fe80000000000 */
[----:B------:R-:W-:Y:S01]  /*7580*/  BAR.SYNC.DEFER_BLOCKING 0x0 ;  /* 0x0000000000007b1d */ /* 0x000fe20000010000 */
[C---:B------:R-:W-:Y:S04]  /*7590*/  LEA R14, P0, R0.reuse, c[0x0][0x1f8], 0x1 ;  /* 0x00007e00000e7a11 */ /* 0x040fe800078008ff */
[----:B------:R-:W-:Y:S02]  /*75a0*/  LEA.HI.X R12, R0, c[0x0][0x1fc], R2, 0x1, P0 ;  /* 0x00007f00000c7a11 */ /* 0x000fe400000f0c02 */
[----:B------:R1:W2:Y:S01]  /*75b0*/  SHFL.IDX PT, R2, R14, RZ, 0x181f ;  /* 0x00181fff0e027589 */ /* 0x0002a200000e0000 */
[----:B------:R-:W-:Y:S03]  /*75c0*/  ISETP.GE.AND P0, PT, R13, 0x1, PT ;  /* 0x000000010d00780c */ /* 0x000fe60003f06270 */
[----:B------:R1:W3:Y:S10]  /*75d0*/  SHFL.IDX PT, R0, R12, RZ, 0x181f ;  /* 0x00181fff0c007589 */ /* 0x0002f400000e0000 */
[----:B------:R-:W-:-:S05]  /*75e0*/  @!P0 BRA `(.L_x_843) ;  /* 0x000000a000008947 */ /* 0x000fca0003800000 */
[----:B-1----:R-:W1:Y:S01]  /*75f0*/  @!P5 LDS.128 R8, [R74+0x100] ;  /* 0x000100004a08d984 */ /* 0x002e620000000c00 */
[C---:B--2---:R-:W-:Y:S04]  /*7600*/  @!P5 LEA R4, P0, R20.reuse, R2, 0x1 ;  /* 0x000000021404d211 */ /* 0x044fe800078008ff */
[----:B---3--:R-:W-:Y:S02]  /*7610*/  @!P5 LEA.HI.X R5, R20, R0, R21, 0x1, P0 ;  /* 0x000000001405d211 */ /* 0x008fe400000f0c15 */
[----:B------:R-:W-:Y:S11]  /*7620*/  ISETP.GE.AND P0, PT, R92, c[0x0][0x1d4], PT ;  /* 0x000075005c007a0c */ /* 0x000ff60003f06270 */
[----:B------:R-:W-:Y:S02]  /*7630*/  @!UPT UIADD3 URZ, URZ, URZ, URZ ;  /* 0x0000003f3f3ff290 */ /* 0x000fe4000fffe03f */
[C---:B------:R-:W-:Y:S04]  /*7640*/  @!P0 LEA R2, P1, R82.reuse, R2, 0x1 ;  /* 0x0000000252028211 */ /* 0x040fe800078208ff */
[----:B------:R-:W-:Y:S01]  /*7650*/  @!P0 LEA.HI.X R3, R82, R0, R93, 0x1, P1 ;  /* 0x0000000052038211 */ /* 0x000fe200008f0c5d */
[----:B-1----:R-:W-:Y:S04]  /*7660*/  @!P5 ST.E.128 [R4.64], R8 ;  /* 0x000000080400d985 */ /* 0x002fe8000c101d22 */
[----:B------:R-:W1:Y:S04]  /*7670*/  @!P0 LDS.128 R4, [R74+0x2100] ;  /* 0x002100004a048984 */ /* 0x000e680000000c00 */
[----:B-1----:R1:W-:Y:S02]  /*7680*/  @!P0 ST.E.128 [R2.64], R4 ;  /* 0x0000000402008985 */ /* 0x0023e4000c101d22 */
.L_x_843:
[----:B------:R-:W-:Y:S05]  /*7690*/  BSYNC B0 ;  /* 0x0000000000007941 */ /* 0x000fea0003800000 */
.L_x_842:
[----:B---3--:R3:W4:Y:S01]  /*76a0*/  SHFL.IDX PT, R0, R12, 0x1, 0x181f ;  /* 0x00381f000c007f89 */ /* 0x00872200000e0000 */
[----:B------:R-:W-:Y:S01]  /*76b0*/  ISETP.GE.AND P0, PT, R13, 0x11, PT ;  /* 0x000000110d00780c */ /* 0x000fe20003f06270 */
[----:B------:R-:W-:Y:S02]  /*76c0*/  BSSY B0, `(.L_x_844) ;  /* 0x000000d000007945 */ /* 0x000fe40003800000 */
[----:B-12---:R3:W1:Y:S10]  /*76d0*/  SHFL.IDX PT, R2, R14, 0x1, 0x181f ;  /* 0x00381f000e027f89 */ /* 0x00667400000e0000 */
[----:B------:R-:W-:-:S05]  /*76e0*/  @!P0 BRA `(.L_x_845) ;  /* 0x000000a000008947 */ /* 0x000fca0003800000 */
[----:B------:R-:W2:Y:S01]  /*76f0*/  @!P5 LDS.128 R8, [R74+0x900] ;  /* 0x000900004a08d984 */ /* 0x000ea20000000c00 */
[C---:B-1----:R-:W-:Y:S04]  /*7700*/  @!P5 LEA R4, P0, R20.reuse, R2, 0x1 ;  /* 0x000000021404d211 */ /* 0x042fe800078008ff */
[----:B----4-:R-:W-:Y:S02]  /*7710*/  @!P5 LEA.HI.X R5, R20, R0, R21, 0x1, P0 ;  /* 0x000000001405d211 */ /* 0x010fe400000f0c15 */
[----:B------:R-:W-:Y:S11]  /*7720*/  ISETP.GE.AND P0, PT, R92, c[0x0][0x1d4], PT ;  /* 0x000075005c007a0c */ /* 0x000ff60003f06270 */
[----:B------:R-:W-:Y:S02]  /*7730*/  @!UPT UIADD3 URZ, URZ, URZ, URZ ;  /* 0x0000003f3f3ff290 */ /* 0x000fe4000fffe03f */
[C---:B------:R-:W-:Y:S04]  /*7740*/  @!P0 LEA R2, P1, R82.reuse, R2, 0x1 ;  /* 0x0000000252028211 */ /* 0x040fe800078208ff */
[----:B------:R-:W-:Y:S01]  /*7750*/  @!P0 LEA.HI.X R3, R82, R0, R93, 0x1, P1 ;  /* 0x0000000052038211 */ /* 0x000fe200008f0c5d */
[----:B--2---:R-:W-:Y:S04]  /*7760*/  @!P5 ST.E.128 [R4.64], R8 ;  /* 0x000000080400d985 */ /* 0x004fe8000c101d22 */
[----:B------:R-:W1:Y:S04]  /*7770*/  @!P0 LDS.128 R4, [R74+0x2900] ;  /* 0x002900004a048984 */ /* 0x000e680000000c00 */
[----:B-1----:R1:W-:Y:S02]  /*7780*/  @!P0 ST.E.128 [R2.64], R4 ;  /* 0x0000000402008985 */ /* 0x0023e4000c101d22 */
.L_x_845:
[----:B------:R-:W-:Y:S05]  /*7790*/  BSYNC B0 ;  /* 0x0000000000007941 */ /* 0x000fea0003800000 */
.L_x_844:
[----:B----4-:R2:W4:Y:S01]  /*77a0*/  SHFL.IDX PT, R0, R12, 0x2, 0x181f ;  /* 0x00581f000c007f89 */ /* 0x01052200000e0000 */
[----:B------:R-:W-:Y:S01]  /*77b0*/  ISETP.GE.AND P0, PT, R13, 0x21, PT ;  /* 0x000000210d00780c */ /* 0x000fe20003f06270 */
[----:B------:R-:W-:Y:S02]  /*77c0*/  BSSY B0, `(.L_x_846) ;  /* 0x000000d000007945 */ /* 0x000fe40003800000 */
[----:B-1----:R2:W1:Y:S10]  /*77d0*/  SHFL.IDX PT, R2, R14, 0x2, 0x181f ;  /* 0x00581f000e027f89 */ /* 0x00247400000e0000 */
[----:B------:R-:W-:-:S05]  /*77e0*/  @!P0 BRA `(.L_x_847) ;  /* 0x000000a000008947 */ /* 0x000fca0003800000 */
[----:B------:R-:W5:Y:S01]  /*77f0*/  @!P5 LDS.128 R8, [R74+0x1100] ;  /* 0x001100004a08d984 */ /* 0x000f620000000c00 */
[C---:B-1----:R-:W-:Y:S04]  /*7800*/  @!P5 LEA R4, P0, R20.reuse, R2, 0x1 ;  /* 0x000000021404d211 */ /* 0x042fe800078008ff */
[----:B----4-:R-:W-:Y:S02]  /*7810*/  @!P5 LEA.HI.X R5, R20, R0, R21, 0x1, P0 ;  /* 0x000000001405d211 */ /* 0x010fe400000f0c15 */
[----:B------:R-:W-:Y:S11]  /*7820*/  ISETP.GE.AND P0, PT, R92, c[0x0][0x1d4], PT ;  /* 0x000075005c007a0c */ /* 0x000ff60003f06270 */
[----:B------:R-:W-:Y:S02]  /*7830*/  @!UPT UIADD3 URZ, URZ, URZ, URZ ;  /* 0x0000003f3f3ff290 */ /* 0x000fe4000fffe03f */
[C---:B------:R-:W-:Y:S04]  /*7840*/  @!P0 LEA R2, P1, R82.reuse, R2, 0x1 ;  /* 0x0000000252028211 */ /* 0x040fe800078208ff */
[----:B------:R-:W-:Y:S01]  /*7850*/  @!P0 LEA.HI.X R3, R82, R0, R93, 0x1, P1 ;  /* 0x0000000052038211 */ /* 0x000fe200008f0c5d */
[----:B-----5:R-:W-:Y:S04]  /*7860*/  @!P5 ST.E.128 [R4.64], R8 ;  /* 0x000000080400d985 */ /* 0x020fe8000c101d22 */
[----:B------:R-:W1:Y:S04]  /*7870*/  @!P0 LDS.128 R4, [R74+0x3100] ;  /* 0x003100004a048984 */ /* 0x000e680000000c00 */
[----:B-1----:R1:W-:Y:S02]  /*7880*/  @!P0 ST.E.128 [R2.64], R4 ;  /* 0x0000000402008985 */ /* 0x0023e4000c101d22 */
.L_x_847:
[----:B------:R-:W-:Y:S05]  /*7890*/  BSYNC B0 ;  /* 0x0000000000007941 */ /* 0x000fea0003800000 */
.L_x_846:
[----:B----4-:R4:W2:Y:S01]  /*78a0*/  SHFL.IDX PT, R0, R12, 0x3, 0x181f ;  /* 0x00781f000c007f89 */ /* 0x0108a200000e0000 */
[----:B------:R-:W-:Y:S01]  /*78b0*/  ISETP.GE.AND P0, PT, R13, 0x31, PT ;  /* 0x000000310d00780c */ /* 0x000fe20003f06270 */
[----:B------:R-:W-:Y:S02]  /*78c0*/  BSSY B0, `(.L_x_848) ;  /* 0x000000d000007945 */ /* 0x000fe40003800000 */
[----:B-1----:R4:W1:Y:S10]  /*78d0*/  SHFL.IDX PT, R2, R14, 0x3, 0x181f ;  /* 0x00781f000e027f89 */ /* 0x00287400000e0000 */
[----:B------:R-:W-:-:S05]  /*78e0*/  @!P0 BRA `(.L_x_849) ;  /* 0x000000a000008947 */ /* 0x000fca0003800000 */
[----:B------:R-:W5:Y:S01]  /*78f0*/  @!P5 LDS.128 R8, [R74+0x1900] ;  /* 0x001900004a08d984 */ /* 0x000f620000000c00 */
[C---:B-1----:R-:W-:Y:S04]  /*7900*/  @!P5 LEA R4, P0, R20.reuse, R2, 0x1 ;  /* 0x000000021404d211 */ /* 0x042fe800078008ff */
[----:B--2---:R-:W-:Y:S02]  /*7910*/  @!P5 LEA.HI.X R5, R20, R0, R21, 0x1, P0 ;  /* 0x000000001405d211 */ /* 0x004fe400000f0c15 */
[----:B------:R-:W-:Y:S11]  /*7920*/  ISETP.GE.AND P0, PT, R92, c[0x0][0x1d4], PT ;  /* 0x000075005c007a0c */ /* 0x000ff60003f06270 */
[----:B------:R-:W-:Y:S02]  /*7930*/  @!UPT UIADD3 URZ, URZ, URZ, URZ ;  /* 0x0000003f3f3ff290 */ /* 0x000fe4000fffe03f */
[C---:B------:R-:W-:Y:S04]  /*7940*/  @!P0 LEA R2, P1, R82.reuse, R2, 0x1 ;  /* 0x0000000252028211 */ /* 0x040fe800078208ff */
[----:B------:R-:W-:Y:S01]  /*7950*/  @!P0 LEA.HI.X R3, R82, R0, R93, 0x1, P1 ;  /* 0x0000000052038211 */ /* 0x000fe200008f0c5d */
[----:B-----5:R-:W-:Y:S04]  /*7960*/  @!P5 ST.E.128 [R4.64], R8 ;  /* 0x000000080400d985 */ /* 0x020fe8000c101d22 */
[----:B------:R-:W1:Y:S04]  /*7970*/  @!P0 LDS.128 R4, [R74+0x3900] ;  /* 0x003900004a048984 */ /* 0x000e680000000c00 */
[----:B-1----:R1:W-:Y:S02]  /*7980*/  @!P0 ST.E.128 [R2.64], R4 ;  /* 0x0000000402008985 */ /* 0x0023e4000c101d22 */
.L_x_849:
[----:B------:R-:W-:Y:S05]  /*7990*/  BSYNC B0 ;  /* 0x0000000000007941 */ /* 0x000fea0003800000 */
.L_x_848:
[C---:B------:R-:W-:Y:S01]  /*79a0*/  ISETP.GT.AND P0, PT, R91.reuse, UR6, PT ;  /* 0x000000065b007c0c */ /* 0x040fe2000bf04270 */
[----:B--234-:R-:W-:Y:S01]  /*79b0*/  IMAD.U32 R14, RZ, RZ, UR14 ;  /* 0x0000000eff0e7e24 */ /* 0x01cfe2000f8e00ff */
[----:B------:R-:W-:Y:S11]  /*79c0*/  IADD3 R91, R91, -0x1, RZ ;  /* 0xffffffff5b5b7810 */ /* 0x000ff60007ffe0ff */
[----:B-1----:R-:W-:Y:S01]  /*79d0*/  @P0 SHF.R.S32.HI R2, RZ, 0x1f, R91 ;  /* 0x0000001fff020819 */ /* 0x002fe2000001145b */
[C---:B------:R-:W-:Y:S02]  /*79e0*/  @P0 IMAD R0, R91.reuse, UR10, RZ ;  /* 0x0000000a5b000c24 */ /* 0x040fe4000f8e02ff */
[----:B------:R-:W-:Y:S02]  /*79f0*/  @P0 IMAD.MOV.U32 R4, RZ, RZ, R128 ;  /* 0x000000ffff040224 */ /* 0x000fe400078e0080 */
[----:B------:R-:W-:Y:S02]  /*7a00*/  @P0 IMAD.MOV.U32 R5, RZ, RZ, R123 ;  /* 0x000000ffff050224 */ /* 0x000fe400078e007b */
[----:B------:R-:W-:Y:S02]  /*7a10*/  @P0 IMAD R0, R2, UR11, R0 ;  /* 0x0000000b02000c24 */ /* 0x000fe4000f8e0200 */
[----:B------:R-:W-:Y:S04]  /*7a20*/  @P0 IMAD.WIDE.U32 R4, R91, UR11, R4 ;  /* 0x0000000b5b040c25 */ /* 0x000fe8000f8e0004 */
        /* <DEDUP_REMOVED lines=8> */
[----:B------:R-:W-:Y:S02]  /*7ab0*/  @P0 IADD3.X R15, RZ, UR13, R3, P2, P1 ;  /* 0x0000000dff0f0c10 */ /* 0x000fe400097e2403 */
[----:B------:R-:W-:Y:S01]  /*7ac0*/  @P0 IADD3 R6, P1, R2, UR14, RZ ;  /* 0x0000000e02060c10 */ /* 0x000fe2000ff3e0ff */
[----:B------:R1:W-:Y:S03]  /*7ad0*/  @P0 LDGSTS.E.BYPASS.LTC128B.128 [R74+0x6100], [R2.64+0x80], !P6 ;  /* 0x06100080024a0fae */ /* 0x0003e6000f101d62 */
[----:B------:R-:W-:Y:S02]  /*7ae0*/  @P0 IADD3.X R7, R3, UR13, RZ, P1, !PT ;  /* 0x0000000d03070c10 */ /* 0x000fe40008ffe4ff */
[C---:B------:R-:W-:Y:S03]  /*7af0*/  @P0 IADD3 R4, P1, R6.reuse, UR14, RZ ;  /* 0x0000000e06040c10 */ /* 0x040fe6000ff3e0ff */
[----:B------:R1:W-:Y:S01]  /*7b00*/  @P0 LDGSTS.E.BYPASS.LTC128B.128 [R74+0x4900], [R6.64], !P4 ;  /* 0x04900000064a0fae */ /* 0x0003e2000e101d62 */
[C---:B------:R-:W-:Y:S02]  /*7b10*/  @P0 IADD3.X R5, R7.reuse, UR13, RZ, P1, !PT ;  /* 0x0000000d07050c10 */ /* 0x040fe40008ffe4ff */
[----:B------:R-:W-:Y:S01]  /*7b20*/  @P0 IADD3 R12, P1, R6, UR26, RZ ;  /* 0x0000001a060c0c10 */ /* 0x000fe2000ff3e0ff */
[----:B------:R1:W-:Y:S03]  /*7b30*/  @P0 LDGSTS.E.BYPASS.LTC128B.128 [R74+0x6900], [R14.64], !P6 ;  /* 0x069000000e4a0fae */ /* 0x0003e6000f101d62 */
[----:B------:R-:W-:Y:S01]  /*7b40*/  @P0 IADD3.X R13, R7, UR27, RZ, P1, !PT ;  /* 0x0000001b070d0c10 */ /* 0x000fe20008ffe4ff */
[----:B------:R1:W-:Y:S01]  /*7b50*/  @P0 LDGSTS.E.BYPASS.LTC128B.128 [R74+0x5100], [R4.64], !P4 ;  /* 0x05100000044a0fae */ /* 0x0003e2000e101d62 */
[C---:B------:R-:W-:Y:S03]  /*7b60*/  @P0 IADD3 R10, P1, R4.reuse, UR14, RZ ;  /* 0x0000000e040a0c10 */ /* 0x040fe6000ff3e0ff */
[----:B------:R1:W-:Y:S01]  /*7b70*/  @P0 LDGSTS.E.BYPASS.LTC128B.128 [R74+0x7100], [R12.64], !P6 ;  /* 0x071000000c4a0fae */ /* 0x0003e2000f101d62 */
[C---:B------:R-:W-:Y:S02]  /*7b80*/  @P0 IADD3.X R11, R5.reuse, UR13, RZ, P1, !PT ;  /* 0x0000000d050b0c10 */ /* 0x040fe40008ffe4ff */
[----:B------:R-:W-:Y:S03]  /*7b90*/  @P0 IADD3 R8, P1, R4, UR26, RZ ;  /* 0x0000001a04080c10 */ /* 0x000fe6000ff3e0ff */
[----:B------:R1:W-:Y:S01]  /*7ba0*/  @P0 LDGSTS.E.BYPASS.LTC128B.128 [R74+0x5900], [R10.64], !P4 ;  /* 0x059000000a4a0fae */ /* 0x0003e2000e101d62 */
[----:B------:R-:W-:Y:S05]  /*7bb0*/  @P0 IADD3.X R9, R5, UR27, RZ, P1, !PT ;  /* 0x0000001b05090c10 */ /* 0x000fea0008ffe4ff */
[----:B------:R1:W-:Y:S04]  /*7bc0*/  @P0 LDGSTS.E.BYPASS.LTC128B.128 [R74+0x7900], [R8.64], !P6 ;  /* 0x07900000084a0fae */ /* 0x0003e8000f101d62 */
[----:B------:R-:W0:Y:S01]  /*7bd0*/  LDGDEPBAR ;  /* 0x00000000000079af */ /* 0x000e220000000000 */
[----:B------:R-:W-:-:S05]  /*7be0*/  @P0 BRA `(.L_x_850) ;  /* 0xffffa04000000947 */ /* 0x000fca000383ffff */
[----:B------:R-:W-:Y:S06]  /*7bf0*/  BAR.SYNC.DEFER_BLOCKING 0x0 ;  /* 0x0000000000007b1d */ /* 0x000fec0000010000 */
.L_x_803:
[----:B-1----:R-:W-:Y:S01]  /*7c00*/  UISETP.GE.AND UP0, UPT, UR9, 0x1, UPT ;  /* 0x000000010900788c */ /* 0x002fe2000bf06270 */
[----:B------:R-:W-:Y:S01]  /*7c10*/  PLOP3.LUT P4, PT, PT, PT, PT, 0x80, 0x0 ;  /* 0x000000000000781c */ /* 0x000fe20003f8f070 */
[----:B------:R-:W-:Y:S01]  /*7c20*/  CS2R R14, SRZ ;  /* 0x00000000000e7805 */ /* 0x000fe2000001ff00 */
[----:B------:R-:W-:Y:S01]  /*7c30*/  IMAD.MOV.U32 R198, RZ, RZ, RZ ;  /* 0x000000ffffc67224 */ /* 0x000fe200078e00ff */
[----:B------:R-:W-:Y:S01]  /*7c40*/  CS2R R202, SRZ ;  /* 0x0000000000ca7805 */ /* 0x000fe2000001ff00 */
[----:B------:R-:W-:Y:S01]  /*7c50*/  IMAD.MOV.U32 R196, RZ, RZ, RZ ;  /* 0x000000ffffc47224 */ /* 0x000fe200078e00ff */
[----:B------:R-:W-:Y:S01]  /*7c60*/  PLOP3.LUT P0, PT, PT, PT, UP0, 0x80, 0x0 ;  /* 0x000000000000781c */ /* 0x000fe20003f0f008 */
[----:B------:R-:W-:Y:S01]  /*7c70*/  CS2R R200, SRZ ;  /* 0x0000000000c87805 */ /* 0x000fe2000001ff00 */
[----:B------:R-:W-:Y:S01]  /*7c80*/  CS2R R16, SRZ ;  /* 0x0000000000107805 */ /* 0x000fe2000001ff00 */
[----:B------:R-:W-:Y:S01]  /*7c90*/  MOV R194, RZ ;  /* 0x000000ff00c27202 */ /* 0x000fe20000000f00 */
[----:B------:R-:W-:Y:S01]  /*7ca0*/  CS2R R192, SRZ ;  /* 0x0000000000c07805 */ /* 0x000fe2000001ff00 */
[----:B------:R-:W-:Y:S01]  /*7cb0*/  CS2R R12, SRZ ;  /* 0x00000000000c7805 */ /* 0x000fe2000001ff00 */
[----:B------:R-:W-:Y:S01]  /*7cc0*/  IMAD.MOV.U32 R190, RZ, RZ, RZ ;  /* 0x000000ffffbe7224 */ /* 0x000fe200078e00ff */
[----:B------:R-:W-:Y:S01]  /*7cd0*/  MOV R188, RZ ;  /* 0x000000ff00bc7202 */ /* 0x000fe20000000f00 */
[----:B------:R-:W-:Y:S01]  /*7ce0*/  IMAD.MOV.U32 R154, RZ, RZ, RZ ;  /* 0x000000ffff9a7224 */ /* 0x000fe200078e00ff */
[----:B------:R-:W-:Y:S01]  /*7cf0*/  CS2R R18, SRZ ;  /* 0x0000000000127805 */ /* 0x000fe2000001ff00 */
        /* <DEDUP_REMOVED lines=11> */
[----:B-----5:R-:W-:Y:S01]  /*7db0*/  CS2R R26, SRZ ;  /* 0x00000000001a7805 */ /* 0x020fe2000001ff00 */
[----:B------:R-:W-:Y:S01]  /*7dc0*/  MOV R140, RZ ;  /* 0x000000ff008c7202 */ /* 0x000fe20000000f00 */
[----:B------:R-:W-:Y:S01]  /*7dd0*/  IMAD.MOV.U32 R146, RZ, RZ, RZ ;  /* 0x000000ffff927224 */ /* 0x000fe200078e00ff */
[----:B------:R-:W-:Y:S01]  /*7de0*/  MOV R28, RZ ;  /* 0x000000ff001c7202 */ /* 0x000fe20000000f00 */
[----:B------:R-:W-:Y:S01]  /*7df0*/  IMAD.MOV.U32 R144, RZ, RZ, RZ ;  /* 0x000000ffff907224 */ /* 0x000fe200078e00ff */
[----:B------:R-:W-:Y:S01]  /*7e00*/  CS2R R138, SRZ ;  /* 0x00000000008a7805 */ /* 0x000fe2000001ff00 */
[----:B------:R-:W-:Y:S01]  /*7e10*/  CS2R R30, SRZ ;  /* 0x00000000001e7805 */ /* 0x000fe2000001ff00 */
[----:B------:R-:W-:Y:S01]  /*7e20*/  MOV R136, RZ ;  /* 0x000000ff00887202 */ /* 0x000fe20000000f00 */
[----:B------:R-:W-:Y:S01]  /*7e30*/  IMAD.MOV.U32 R134, RZ, RZ, RZ ;  /* 0x000000ffff867224 */ /* 0x000fe200078e00ff */
[----:B------:R-:W-:Y:S01]  /*7e40*/  CS2R R32, SRZ ;  /* 0x0000000000207805 */ /* 0x000fe2000001ff00 */
[----:B------:R-:W-:Y:S01]  /*7e50*/  MOV R132, RZ ;  /* 0x000000ff00847202 */ /* 0x000fe20000000f00 */
[----:B------:R-:W-:Y:S01]  /*7e60*/  CS2R R126, SRZ ;  /* 0x00000000007e7805 */ /* 0x000fe2000001ff00 */
[----:B------:R-:W-:Y:S01]  /*7e70*/  IMAD.MOV.U32 R124, RZ, RZ, RZ ;  /* 0x000000ffff7c7224 */ /* 0x000fe200078e00ff */
[----:B------:R-:W-:Y:S01]  /*7e80*/  CS2R R34, SRZ ;  /* 0x0000000000227805 */ /* 0x000fe2000001ff00 */
        /* <DEDUP_REMOVED lines=20> */
[----:B------:R-:W-:Y:S01]  /*7fd0*/  CS2R R46, SRZ ;  /* 0x00000000002e7805 */ /* 0x000fe2000001ff00 */
        /* <DEDUP_REMOVED lines=11> */
[----:B------:R-:W-:Y:S01]  /*8090*/  CS2R R82, SRZ ;  /* 0x0000000000527805 */ /* 0x000fe2000001ff00 */
[----:B------:R-:W-:Y:S01]  /*80a0*/  CS2R R80, SRZ ;  /* 0x0000000000507805 */ /* 0x000fe2000001ff00 */
[----:B------:R-:W-:Y:S01]  /*80b0*/  CS2R R74, SRZ ;  /* 0x00000000004a7805 */ /* 0x000fe2000001ff00 */
[----:B------:R-:W-:Y:S01]  /*80c0*/  CS2R R54, SRZ ;  /* 0x0000000000367805 */ /* 0x000fe2000001ff00 */
        /* <DEDUP_REMOVED lines=13> */
[----:B------:R-:W-:Y:S01]  /*81a0*/  IMAD.MOV.U32 R172, RZ, RZ, RZ ;  /* 0x000000ffffac7224 */ /* 0x000fe200078e00ff */
[----:B------:R-:W-:Y:S01]  /*81b0*/  MOV R64, RZ ;  /* 0x000000ff00407202 */ /* 0x000fe20000000f00 */
        /* <DEDUP_REMOVED lines=9> */
[----:B------:R-:W-:Y:S01]  /*8250*/  @UP1 UIMAD.WIDE UR4, UR24, UR4, UR10 ;  /* 0x00000004180412a5 */ /* 0x000fe2000f8e020a */
[----:B------:R-:W1:Y:S01]  /*8260*/  S2R R19, SR_CTAID.X ;  /* 0x0000000000137919 */ /* 0x000e620000002500 */
[----:B------:R-:W-:Y:S01]  /*8270*/  SHF.R.S32.HI R157, RZ, 0x1f, R159 ;  /* 0x0000001fff9d7819 */ /* 0x000fe2000001149f */
[----:B------:R-:W-:Y:S02]  /*8280*/  USHF.R.S32.HI UR6, URZ, 0x1f, UR20 ;  /* 0x0000001f3f067899 */ /* 0x000fe40008011414 */
[----:B------:R-:W-:Y:S01]  /*8290*/  ULDC.64 UR10, c[0x0][0x348] ;  /* 0x0000d200000a7ab9 */ /* 0x000fe20000000a00 */
[----:B------:R-:W-:Y:S02]  /*82a0*/  IMAD.U32 R2, RZ, RZ, UR4 ;  /* 0x00000004ff027e24 */ /* 0x000fe4000f8e00ff */
[----:B------:R-:W-:Y:S01]  /*82b0*/  IMAD.U32 R3, RZ, RZ, UR5 ;  /* 0x00000005ff037e24 */ /* 0x000fe2000f8e00ff */
[----:B------:R-:W-:-:S02]  /*82c0*/  ULDC.64 UR4, c[0x0][0x178] ;  /* 0x00005e0000047ab9 */ /* 0x000fc40000000a00 */
[----:B------:R-:W-:Y:S02]  /*82d0*/  UIMAD UR6, UR6, UR4, URZ ;  /* 0x00000004060672a4 */ /* 0x000fe4000f8e023f */
[----:B------:R-:W-:Y:S01]  /*82e0*/  UIMAD.WIDE.U32 UR12, UR20, UR4, URZ ;  /* 0x00000004140c72a5 */ /* 0x000fe2000f8e003f */
[----:B------:R3:W4:Y:S01]  /*82f0*/  @P4 LDG.E R7, [R2.64] ;  /* 0x0000002202074981 */ /* 0x000722000c1e1900 */
[----:B------:R-:W-:Y:S01]  /*8300*/  UIMAD UR20, UR20, UR5, UR6 ;  /* 0x00000005141472a4 */ /* 0x000fe2000f8e0206 */
[----:B------:R-:W-:Y:S01]  /*8310*/  IMAD.MOV.U32 R166, RZ, RZ, c[0x0][0x2b8] ;  /* 0x0000ae00ffa67624 */ /* 0x000fe200078e00ff */
[----:B------:R-:W-:Y:S01]  /*8320*/  UISETP.NE.U32.AND UP0, UPT, URZ, UR10, UPT ;  /* 0x0000000a3f00728c */ /* 0x000fe2000bf05070 */
[----:B------:R-:W-:Y:S01]  /*8330*/  IMAD.MOV.U32 R47, RZ, RZ, RZ ;  /* 0x000000ffff2f7224 */ /* 0x000fe200078e00ff */
[----:B------:R-:W-:Y:S02]  /*8340*/  ULDC.64 UR4, c[0x0][0x1b8] ;  /* 0x00006e0000047ab9 */ /* 0x000fe40000000a00 */
[----:B------:R-:W-:-:S02]  /*8350*/  UIADD3 UR13, UR13, UR20, URZ ;  /* 0x000000140d0d7290 */ /* 0x000fc4000fffe03f */
[----:B------:R-:W-:Y:S02]  /*8360*/  UIMAD UR6, UR15, UR4, URZ ;  /* 0x000000040f0672a4 */ /* 0x000fe4000f8e023f */
[----:B------:R-:W-:Y:S02]  /*8370*/  UISETP.NE.AND.EX UP0, UPT, URZ, UR11, UPT, UP0 ;  /* 0x0000000b3f00728c */ /* 0x000fe4000bf05300 */
[----:B------:R-:W-:Y:S02]  /*8380*/  USHF.R.S32.HI UR10, URZ, 0x1f, UR24 ;  /* 0x0000001f3f0a7899 */ /* 0x000fe40008011418 */
[----:B------:R-:W-:Y:S02]  /*8390*/  UIMAD UR6, UR16, UR5, UR6 ;  /* 0x00000005100672a4 */ /* 0x000fe4000f8e0206 */
[----:B------:R-:W-:Y:S02]  /*83a0*/  UIMAD.WIDE.U32 UR12, UR16, UR4, UR12 ;  /* 0x00000004100c72a5 */ /* 0x000fe4000f8e000c */
[----:B------:R-:W-:-:S02]  /*83b0*/  USEL UR10, UR10, URZ, !UP0 ;  /* 0x0000003f0a0a7287 */ /* 0x000fc4000c000000 */
[----:B------:R-:W-:Y:S02]  /*83c0*/  ULDC.64 UR4, c[0x0][0x1c0] ;  /* 0x0000700000047ab9 */ /* 0x000fe40000000a00 */
[----:B------:R-:W-:Y:S01]  /*83d0*/  USEL UR11, UR24, URZ, !UP0 ;  /* 0x0000003f180b7287 */ /* 0x000fe2000c000000 */
[----:B---3--:R-:W-:Y:S01]  /*83e0*/  LEA.HI R2, R157, R159, RZ, 0x3 ;  /* 0x0000009f9d027211 */ /* 0x008fe200078f18ff */
[----:B------:R-:W-:Y:S01]  /*83f0*/  IMAD.MOV.U32 R3, RZ, RZ, c[0x0][0x2c4] ;  /* 0x0000b100ff037624 */ /* 0x000fe200078e00ff */
[----:B------:R-:W-:Y:S02]  /*8400*/  UIMAD UR10, UR10, UR4, URZ ;  /* 0x000000040a0a72a4 */ /* 0x000fe4000f8e023f */
[----:B------:R-:W-:Y:S01]  /*8410*/  LOP3.LUT R0, R2, 0xfffffff8, RZ, 0xc0, !PT ;  /* 0xfffffff802007812 */ /* 0x000fe200078ec0ff */
[----:B------:R-:W-:Y:S01]  /*8420*/  UIADD3 UR13, UR13, UR6, URZ ;  /* 0x000000060d0d7290 */ /* 0x000fe2000fffe03f */
[----:B------:R-:W-:Y:S01]  /*8430*/  SHF.R.S32.HI R42, RZ, 0x3, R2 ;  /* 0x00000003ff2a7819 */ /* 0x000fe20000011402 */
[----:B------:R-:W-:Y:S01]  /*8440*/  UIMAD UR5, UR11, UR5, UR10 ;  /* 0x000000050b0572a4 */ /* 0x000fe2000f8e020a */
[----:B------:R-:W-:Y:S01]  /*8450*/  ISETP.NE.AND P0, PT, R3, 0x1, PT ;  /* 0x000000010300780c */ /* 0x000fe20003f05270 */
[----:B------:R-:W-:Y:S01]  /*8460*/  IMAD.IADD R54, R159, 0x1, -R0 ;  /* 0x000000019f367824 */ /* 0x000fe200078e0a00 */
[----:B------:R-:W-:-:S02]  /*8470*/  UIMAD.WIDE.U32 UR12, UR11, UR4, UR12 ;  /* 0x000000040b0c72a5 */ /* 0x000fc4000f8e000c */
[----:B------:R-:W-:Y:S01]  /*8480*/  UIADD3 UR6, UR7, -0x40, URZ ;  /* 0xffffffc007067890 */ /* 0x000fe2000fffe03f */
[C---:B------:R-:W-:Y:S01]  /*8490*/  IMAD R165, R54.reuse, 0x10, R42 ;  /* 0x0000001036a57824 */ /* 0x040fe200078e022a */
[----:B------:R-:W-:Y:S01]  /*84a0*/  UIADD3 UR5, UR13, UR5, URZ ;  /* 0x000000050d057290 */ /* 0x000fe2000fffe03f */
[----:B------:R-:W-:Y:S01]  /*84b0*/  IMAD.SHL.U32 R160, R54, 0x8, RZ ;  /* 0x0000000836a07824 */ /* 0x000fe200078e00ff */
[----:B------:R-:W-:Y:S01]  /*84c0*/  ULDC UR4, c[0x0][0x2c4] ;  /* 0x0000b10000047ab9 */ /* 0x000fe20000000800 */
[----:B-1----:R-:W-:Y:S01]  /*84d0*/  IMAD R4, R19, 0x80, R165 ;  /* 0x0000008013047824 */ /* 0x002fe200078e02a5 */
[----:B--2---:R-:W-:Y:S01]  /*84e0*/  UIMAD UR23, UR23, UR4, URZ ;  /* 0x00000004171772a4 */ /* 0x004fe2000f8e023f */
[----:B------:R-:W-:Y:S01]  /*84f0*/  IMAD.U32 R3, RZ, RZ, UR13 ;  /* 0x0000000dff037e24 */ /* 0x000fe2000f8e00ff */
[----:B------:R-:W-:Y:S01]  /*8500*/  IADD3 R56, R160, 0x40, RZ ;  /* 0x00000040a0387810 */ /* 0x000fe20007ffe0ff */
[----:B------:R-:W-:Y:S01]  /*8510*/  @P0 IMAD.HI.U32 R2, R4, c[0x0][0x2c8], RZ ;  /* 0x0000b20004020a27 */ /* 0x000fe200078e00ff */
[----:B------:R-:W-:Y:S01]  /*8520*/  LEA.HI R46, R157, R159, RZ, 0x4 ;  /* 0x0000009f9d2e7211 */ /* 0x000fe200078f20ff */
[----:B------:R-:W-:Y:S02]  /*8530*/  STL [R1+0x2c], R165 ;  /* 0x00002ca501007387 */ /* 0x000fe40000100800 */
[----:B------:R-:W-:Y:S01]  /*8540*/  IMAD.MOV.U32 R0, RZ, RZ, R4 ;  /* 0x000000ffff007224 */ /* 0x000fe200078e0004 */
[----:B------:R-:W-:Y:S01]  /*8550*/  @P0 SHF.R.U32.HI R0, RZ, c[0x0][0x2cc], R2 ;  /* 0x0000b300ff000a19 */ /* 0x000fe20000011602 */
[----:B------:R-:W-:-:S02]  /*8560*/  IMAD.U32 R2, RZ, RZ, UR12 ;  /* 0x0000000cff027e24 */ /* 0x000fc4000f8e00ff */
[----:B------:R-:W-:Y:S01]  /*8570*/  IMAD.U32 R3, RZ, RZ, UR5 ;  /* 0x00000005ff037e24 */ /* 0x000fe2000f8e00ff */
[--C-:B------:R-:W-:Y:S01]  /*8580*/  SHF.R.S32.HI R6, RZ, 0x1f, R0.reuse ;  /* 0x0000001fff067819 */ /* 0x100fe20000011400 */
[----:B------:R-:W-:Y:S01]  /*8590*/  IMAD.MOV R5, RZ, RZ, -R0 ;  /* 0x000000ffff057224 */ /* 0x000fe200078e0a00 */
[----:B------:R-:W-:Y:S01]  /*85a0*/  ULDC.64 UR4, c[0x0][0x2b0] ;  /* 0x0000ac0000047ab9 */ /* 0x000fe20000000a00 */
[----:B------:R-:W-:-:S04]  /*85b0*/  IMAD.WIDE.U32 R2, R0, c[0x0][0x1b0], R2 ;  /* 0x00006c0000027a25 */ /* 0x000fc800078e0002 */
[----:B------:R-:W-:Y:S02]  /*85c0*/  IMAD R6, R6, c[0x0][0x1b0], RZ ;  /* 0x00006c0006067a24 */ /* 0x000fe400078e02ff */
[----:B------:R-:W-:Y:S02]  /*85d0*/  IMAD R4, R5, c[0x0][0x2c4], R4 ;  /* 0x0000b10005047a24 */ /* 0x000fe400078e0204 */
[----:B------:R-:W-:Y:S02]  /*85e0*/  IMAD R5, R0, c[0x0][0x1b4], R6 ;  /* 0x00006d0000057a24 */ /* 0x000fe400078e0206 */
[----:B------:R-:W-:Y:S01]  /*85f0*/  IMAD R19, R19, 0x80, R42 ;  /* 0x0000008013137824 */ /* 0x000fe200078e022a */
[----:B------:R-:W-:Y:S01]  /*8600*/  SHF.R.S32.HI R0, RZ, 0x1f, R4 ;  /* 0x0000001fff007819 */ /* 0x000fe20000011404 */
[----:B------:R-:W-:-:S03]  /*8610*/  IMAD.IADD R3, R3, 0x1, R5 ;  /* 0x0000000103037824 */ /* 0x000fc600078e0205 */
[C---:B------:R-:W-:Y:S01]  /*8620*/  IADD3 R5, R19.reuse, 0x10, RZ ;  /* 0x0000001013057810 */ /* 0x040fe20007ffe0ff */
[----:B------:R-:W-:Y:S01]  /*8630*/  IMAD R0, R0, c[0x0][0x1a8], RZ ;  /* 0x00006a0000007a24 */ /* 0x000fe200078e02ff */
[----:B------:R-:W-:Y:S01]  /*8640*/  ISETP.GE.AND P6, PT, R19, UR23, PT ;  /* 0x0000001713007c0c */ /* 0x000fe2000bfc6270 */
[C---:B------:R-:W-:Y:S01]  /*8650*/  IMAD.WIDE.U32 R2, R4.reuse, c[0x0][0x1a8], R2 ;  /* 0x00006a0004027a25 */ /* 0x040fe200078e0002 */
[----:B------:R-:W-:Y:S02]  /*8660*/  ISETP.GE.AND P2, PT, R5, UR23, PT ;  /* 0x0000001705007c0c */ /* 0x000fe4000bf46270 */
[C---:B------:R-:W-:Y:S01]  /*8670*/  IADD3 R5, R19.reuse, 0x30, RZ ;  /* 0x0000003013057810 */ /* 0x040fe20007ffe0ff */
[----:B------:R-:W-:Y:S01]  /*8680*/  IMAD R0, R4, c[0x0][0x1ac], R0 ;  /* 0x00006b0004007a24 */ /* 0x000fe200078e0200 */
[----:B------:R-:W-:Y:S02]  /*8690*/  LEA R16, P5, R2, c[0x0][0x160], 0x1 ;  /* 0x0000580002107a11 */ /* 0x000fe400078a08ff */
[----:B------:R-:W-:Y:S01]  /*86a0*/  IADD3 R4, R19, 0x40, RZ ;  /* 0x0000004013047810 */ /* 0x000fe20007ffe0ff */
[----:B------:R-:W-:Y:S01]  /*86b0*/  IMAD.IADD R0, R3, 0x1, R0 ;  /* 0x0000000103007824 */ /* 0x000fe200078e0200 */
[----:B------:R-:W-:Y:S01]  /*86c0*/  IADD3 R6, R19, 0x20, RZ ;  /* 0x0000002013067810 */ /* 0x000fe20007ffe0ff */
[----:B------:R-:W-:Y:S01]  /*86d0*/  SHFL.IDX PT, R12, R16, 0x3, 0x181f ;  /* 0x00781f00100c7f89 */ /* 0x000fe200000e0000 */
[----:B------:R-:W-:-:S02]  /*86e0*/  ISETP.GE.AND P0, PT, R5, UR23, PT ;  /* 0x0000001705007c0c */ /* 0x000fc4000bf06270 */
[----:B------:R-:W-:Y:S01]  /*86f0*/  LEA.HI.X R15, R2, c[0x0][0x164], R0, 0x1, P5 ;  /* 0x00005900020f7a11 */ /* 0x000fe200028f0c00 */
[----:B------:R-:W-:Y:S01]  /*8700*/  IMAD.SHL.U32 R0, R42, 0x40, RZ ;  /* 0x000000402a007824 */ /* 0x000fe200078e00ff */
[----:B------:R-:W-:Y:S01]  /*8710*/  ISETP.GE.AND P3, PT, R4, UR23, PT ;  /* 0x0000001704007c0c */ /* 0x000fe2000bf66270 */
[----:B------:R-:W-:Y:S01]  /*8720*/  SHFL.IDX PT, R2, R16, 0x1, 0x181f ;  /* 0x00381f0010027f89 */ /* 0x000fe200000e0000 */
[----:B------:R-:W-:Y:S02]  /*8730*/  ISETP.GE.AND P1, PT, R6, UR23, PT ;  /* 0x0000001706007c0c */ /* 0x000fe4000bf26270 */
[----:B------:R-:W-:Y:S01]  /*8740*/  LEA.HI R6, R157, R159, RZ, 0x6 ;  /* 0x0000009f9d067211 */ /* 0x000fe200078f30ff */
[----:B------:R-:W-:Y:S01]  /*8750*/  SHFL.IDX PT, R4, R16, RZ, 0x181f ;  /* 0x00181fff10047589 */ /* 0x000fe200000e0000 */
[----:B------:R-:W-:Y:S02]  /*8760*/  LOP3.LUT R23, R0, 0x1c0, RZ, 0xc0, !PT ;  /* 0x000001c000177812 */ /* 0x000fe400078ec0ff */
[----:B------:R-:W-:Y:S01]  /*8770*/  ISETP.GE.AND P5, PT, R160, c[0x0][0x198], PT ;  /* 0x00006600a0007a0c */ /* 0x000fe20003fa6270 */
[----:B------:R-:W1:Y:S01]  /*8780*/  SHFL.IDX PT, R5, R15, RZ, 0x181f ;  /* 0x00181fff0f057589 */ /* 0x000e6200000e0000 */
[----:B------:R-:W-:Y:S01]  /*8790*/  IMAD.SHL.U32 R0, R6, 0x8, RZ ;  /* 0x0000000806007824 */ /* 0x000fe200078e00ff */
[----:B------:R-:W-:-:S02]  /*87a0*/  SHF.R.U32.HI R25, RZ, 0x3, R23 ;  /* 0x00000003ff197819 */ /* 0x000fc40000011617 */
[----:B------:R-:W2:Y:S01]  /*87b0*/  SHFL.IDX PT, R3, R15, 0x1, 0x181f ;  /* 0x00381f000f037f89 */ /* 0x000ea200000e0000 */
[--C-:B------:R-:W-:Y:S02]  /*87c0*/  @!P6 SHF.R.S32.HI R6, RZ, 0x1f, R56.reuse ;  /* 0x0000001fff06e819 */ /* 0x100fe40000011438 */
[----:B------:R-:W-:Y:S01]  /*87d0*/  LOP3.LUT R24, R0, 0xfffffe00, RZ, 0xc0, !PT ;  /* 0xfffffe0000187812 */ /* 0x000fe200078ec0ff */
[----:B------:R-:W3:Y:S01]  /*87e0*/  SHFL.IDX PT, R13, R15, 0x3, 0x181f ;  /* 0x00781f000f0d7f89 */ /* 0x000ee200000e0000 */
[-C--:B------:R-:W-:Y:S02]  /*87f0*/  @!P6 LEA.HI R6, R6, R56.reuse, RZ, 0x3 ;  /* 0x000000380606e211 */ /* 0x080fe400078f18ff */
[----:B------:R-:W-:Y:S02]  /*8800*/  @!P2 SHF.R.S32.HI R0, RZ, 0x1f, R56 ;  /* 0x0000001fff00a819 */ /* 0x000fe40000011438 */
[----:B------:R-:W-:Y:S02]  /*8810*/  @!P6 LOP3.LUT R10, R6, 0xfffffff8, RZ, 0xc0, !PT ;  /* 0xfffffff8060ae812 */ /* 0x000fe400078ec0ff */
[----:B------:R-:W-:Y:S01]  /*8820*/  @!P2 LEA.HI R0, R0, R56, RZ, 0x3 ;  /* 0x000000380000a211 */ /* 0x000fe200078f18ff */
[----:B------:R-:W-:Y:S01]  /*8830*/  SHFL.IDX PT, R6, R16, 0x2, 0x181f ;  /* 0x00581f0010067f89 */ /* 0x000fe200000e0000 */
[----:B------:R-:W-:-:S02]  /*8840*/  P2R R20, PR, RZ, 0x40 ;  /* 0x00000040ff147803 */ /* 0x000fc40000000000 */
[----:B------:R-:W-:Y:S01]  /*8850*/  @!P2 LOP3.LUT R17, R0, 0xfffffff8, RZ, 0xc0, !PT ;  /* 0xfffffff80011a812 */ /* 0x000fe200078ec0ff */
[----:B-1----:R-:W-:-:S04]  /*8860*/  @!P6 IMAD.WIDE R8, R160, 0x2, R4 ;  /* 0x00000002a008e825 */ /* 0x002fc800078e0204 */
[----:B------:R-:W-:-:S04]  /*8870*/  @!P6 IMAD.WIDE R10, R10, 0x2, R4 ;  /* 0x000000020a0ae825 */ /* 0x000fc800078e0204 */
[----:B--2---:R-:W-:-:S04]  /*8880*/  @!P2 IMAD.WIDE R4, R160, 0x2, R2 ;  /* 0x00000002a004a825 */ /* 0x004fc800078e0202 */
[----:B------:R-:W-:Y:S01]  /*8890*/  @!P2 IMAD.WIDE R2, R17, 0x2, R2 ;  /* 0x000000021102a825 */ /* 0x000fe200078e0202 */
[----:B----4-:R1:W2:Y:S01]  /*88a0*/  @P4 R2UR UR11, R7 ;  /* 0x00000000070b43c2 */ /* 0x0102a200000e0000 */
[----:B------:R-:W-:Y:S01]  /*88b0*/  ISETP.GE.AND P4, PT, R56, c[0x0][0x198], PT ;  /* 0x0000660038007a0c */ /* 0x000fe20003f86270 */
[----:B--2---:R-:W-:Y:S02]  /*88c0*/  @!UP1 UMOV UR11, UR24 ;  /* 0x00000018000b9c82 */ /* 0x004fe40008000000 */
[----:B------:R-:W-:Y:S02]  /*88d0*/  USHF.R.S32.HI UR10, URZ, 0x1f, UR11 ;  /* 0x0000001f3f0a7899 */ /* 0x000fe4000801140b */
[----:B------:R-:W-:Y:S02]  /*88e0*/  UIMAD.WIDE.U32 UR12, UR11, UR4, URZ ;  /* 0x000000040b0c72a5 */ /* 0x000fe4000f8e003f */
[----:B------:R-:W-:-:S04]  /*88f0*/  UIMAD UR10, UR10, UR4, URZ ;  /* 0x000000040a0a72a4 */ /* 0x000fc8000f8e023f */
[----:B------:R-:W-:-:S03]  /*8900*/  UIMAD UR10, UR11, UR5, UR10 ;  /* 0x000000050b0a72a4 */ /* 0x000fc6000f8e020a */
[----:B------:R-:W-:Y:S02]  /*8910*/  ULDC.64 UR4, c[0x0][0x1e8] ;  /* 0x00007a0000047ab9 */ /* 0x000fe40000000a00 */
[----:B------:R-:W-:Y:S01]  /*8920*/  UIADD3 UR10, UR13, UR10, URZ ;  /* 0x0000000a0d0a7290 */ /* 0x000fe2000fffe03f */
[----:B-1----:R-:W-:-:S04]  /*8930*/  LOP3.LUT R7, R23, 0x38, R160, 0xf8, !PT ;  /* 0x0000003817077812 */ /* 0x002fc800078ef8a0 */
[----:B------:R-:W-:-:S05]  /*8940*/  LOP3.LUT R7, R7, R25, RZ, 0x3c, !PT ;  /* 0x0000001907077212 */ /* 0x000fca00078e3cff */
[----:B------:R-:W-:Y:S02]  /*8950*/  IMAD.IADD R55, R24, 0x1, R7 ;  /* 0x0000000118377824 */ /* 0x000fe400078e0207 */
[----:B------:R-:W1:Y:S02]  /*8960*/  SHFL.IDX PT, R7, R15, 0x2, 0x181f ;  /* 0x00581f000f077f89 */ /* 0x000e6400000e0000 */
[C---:B------:R-:W-:Y:S02]  /*8970*/  @!P6 IMAD.SHL.U32 R0, R55.reuse, 0x2, RZ ;  /* 0x000000023700e824 */ /* 0x040fe400078e00ff */
[----:B------:R-:W-:-:S03]  /*8980*/  @!P2 IMAD.SHL.U32 R14, R55, 0x2, RZ ;  /* 0x00000002370ea824 */ /* 0x000fc600078e00ff */
[----:B------:R3:W-:Y:S04]  /*8990*/  @!P6 LDGSTS.E.BYPASS.LTC128B.128 [R0+0x8100], [R8.64], !P5 ;  /* 0x081000000800efae */ /* 0x0007e8000e901d62 */
[----:B------:R2:W-:Y:S01]  /*89a0*/  @!P6 LDGSTS.E.BYPASS.LTC128B.128 [R0+0xc100], [R10.64], !P4 ;  /* 0x0c1000000a00efae */ /* 0x0005e2000e101d62 */
[----:B------:R-:W-:-:S03]  /*89b0*/  ISETP.NE.AND P6, PT, R166, 0x1, PT ;  /* 0x00000001a600780c */ /* 0x000fc60003fc5270 */
[----:B------:R4:W-:Y:S04]  /*89c0*/  @!P2 LDGSTS.E.BYPASS.LTC128B.128 [R14+0x8900], [R4.64], !P5 ;  /* 0x08900000040eafae */ /* 0x0009e8000e901d62 */
[----:B------:R5:W-:Y:S01]  /*89d0*/  @!P2 LDGSTS.E.BYPASS.LTC128B.128 [R14+0xc900], [R2.64], !P4 ;  /* 0x0c900000020eafae */ /* 0x000be2000e101d62 */
[----:B---3--:R-:W-:Y:S01]  /*89e0*/  @!P0 IMAD.WIDE R8, R160, 0x2, R12 ;  /* 0x00000002a0088825 */ /* 0x008fe200078e020c */
[--C-:B--2---:R-:W-:Y:S02]  /*89f0*/  @!P1 SHF.R.S32.HI R0, RZ, 0x1f, R56.reuse ;  /* 0x0000001fff009819 */ /* 0x104fe40000011438 */
[----:B----4-:R-:W-:Y:S02]  /*8a00*/  @!P0 SHF.R.S32.HI R4, RZ, 0x1f, R56 ;  /* 0x0000001fff048819 */ /* 0x010fe40000011438 */
[----:B------:R-:W-:-:S02]  /*8a10*/  IADD3 R5, R19, 0x50, RZ ;  /* 0x0000005013057810 */ /* 0x000fc40007ffe0ff */
[-C--:B-----5:R-:W-:Y:S01]  /*8a20*/  @!P1 LEA.HI R2, R0, R56.reuse, RZ, 0x3 ;  /* 0x0000003800029211 */ /* 0x0a0fe200078f18ff */
[----:B------:R-:W-:Y:S01]  /*8a30*/  SHFL.IDX PT, R3, R15, 0x5, 0x181f ;  /* 0x00b81f000f037f89 */ /* 0x000fe200000e0000 */
[----:B------:R-:W-:Y:S01]  /*8a40*/  @!P0 LEA.HI R0, R4, R56, RZ, 0x3 ;  /* 0x0000003804008211 */ /* 0x000fe200078f18ff */
[----:B------:R-:W-:Y:S01]  /*8a50*/  @!P0 IMAD.SHL.U32 R14, R55, 0x2, RZ ;  /* 0x00000002370e8824 */ /* 0x000fe200078e00ff */
[----:B------:R-:W-:Y:S01]  /*8a60*/  @!P1 LOP3.LUT R2, R2, 0xfffffff8, RZ, 0xc0, !PT ;  /* 0xfffffff802029812 */ /* 0x000fe200078ec0ff */
[----:B------:R-:W-:Y:S01]  /*8a70*/  SHFL.IDX PT, R4, R16, 0x4, 0x181f ;  /* 0x00981f0010047f89 */ /* 0x000fe200000e0000 */
[----:B------:R-:W-:Y:S02]  /*8a80*/  ISETP.GE.AND P2, PT, R5, UR23, PT ;  /* 0x0000001705007c0c */ /* 0x000fe4000bf46270 */
[----:B------:R-:W-:Y:S01]  /*8a90*/  @!P0 LOP3.LUT R17, R0, 0xfffffff8, RZ, 0xc0, !PT ;  /* 0xfffffff800118812 */ /* 0x000fe200078ec0ff */
[----:B------:R-:W2:Y:S01]  /*8aa0*/  SHFL.IDX PT, R5, R15, 0x4, 0x181f ;  /* 0x00981f000f057f89 */ /* 0x000ea200000e0000 */
[----:B-1----:R-:W-:-:S03]  /*8ab0*/  @!P1 IMAD.WIDE R10, R2, 0x2, R6 ;  /* 0x00000002020a9825 */ /* 0x002fc600078e0206 */
[----:B------:R-:W1:Y:S01]  /*8ac0*/  SHFL.IDX PT, R2, R16, 0x5, 0x181f ;  /* 0x00b81f0010027f89 */ /* 0x000e6200000e0000 */
[----:B------:R-:W-:Y:S02]  /*8ad0*/  @!P1 IMAD.SHL.U32 R0, R55, 0x2, RZ ;  /* 0x0000000237009824 */ /* 0x000fe400078e00ff */
[----:B------:R-:W-:-:S05]  /*8ae0*/  @!P1 IMAD.WIDE R6, R160, 0x2, R6 ;  /* 0x00000002a0069825 */ /* 0x000fca00078e0206 */
[----:B------:R3:W-:Y:S04]  /*8af0*/  @!P1 LDGSTS.E.BYPASS.LTC128B.128 [R0+0x9100], [R6.64], !P5 ;  /* 0x0910000006009fae */ /* 0x0007e8000e901d62 */
[----:B------:R4:W-:Y:S04]  /*8b00*/  @!P1 LDGSTS.E.BYPASS.LTC128B.128 [R0+0xd100], [R10.64], !P4 ;  /* 0x0d1000000a009fae */ /* 0x0009e8000e101d62 */
[----:B------:R5:W-:Y:S01]  /*8b10*/  @!P0 LDGSTS.E.BYPASS.LTC128B.128 [R14+0x9900], [R8.64], !P5 ;  /* 0x09900000080e8fae */ /* 0x000be2000e901d62 */
[----:B---3--:R-:W-:Y:S01]  /*8b20*/  @!P0 IMAD.WIDE R6, R17, 0x2, R12 ;  /* 0x0000000211068825 */ /* 0x008fe200078e020c */
[----:B------:R-:W-:-:S02]  /*8b30*/  IADD3 R13, R19, 0x70, RZ ;  /* 0x00000070130d7810 */ /* 0x000fc40007ffe0ff */
[--C-:B----4-:R-:W-:Y:S02]  /*8b40*/  @!P3 SHF.R.S32.HI R0, RZ, 0x1f, R56.reuse ;  /* 0x0000001fff00b819 */ /* 0x110fe40000011438 */
[----:B------:R3:W-:Y:S01]  /*8b50*/  @!P0 LDGSTS.E.BYPASS.LTC128B.128 [R14+0xd900], [R6.64], !P4 ;  /* 0x0d900000060e8fae */ /* 0x0007e2000e101d62 */
[----:B------:R-:W-:Y:S01]  /*8b60*/  @!P2 IMAD.SHL.U32 R12, R55, 0x2, RZ ;  /* 0x00000002370ca824 */ /* 0x000fe200078e00ff */
[----:B------:R-:W-:Y:S02]  /*8b70*/  ISETP.GE.AND P0, PT, R13, UR23, PT ;  /* 0x000000170d007c0c */ /* 0x000fe4000bf06270 */
[----:B-----5:R-:W-:Y:S02]  /*8b80*/  @!P2 SHF.R.S32.HI R8, RZ, 0x1f, R56 ;  /* 0x0000001fff08a819 */ /* 0x020fe40000011438 */
[----:B------:R-:W-:-:S04]  /*8b90*/  IADD3 R9, R19, 0x60, RZ ;  /* 0x0000006013097810 */ /* 0x000fc80007ffe0ff */
[----:B------:R-:W-:Y:S02]  /*8ba0*/  ISETP.GE.AND P1, PT, R9, UR23, PT ;  /* 0x0000001709007c0c */ /* 0x000fe4000bf26270 */
[----:B------:R-:W-:Y:S01]  /*8bb0*/  SHFL.IDX PT, R9, R15, 0x6, 0x181f ;  /* 0x00d81f000f097f89 */ /* 0x000fe200000e0000 */
[-C--:B---3--:R-:W-:Y:S02]  /*8bc0*/  @!P3 LEA.HI R6, R0, R56.reuse, RZ, 0x3 ;  /* 0x000000380006b211 */ /* 0x088fe400078f18ff */
[----:B------:R-:W-:Y:S02]  /*8bd0*/  @!P2 LEA.HI R0, R8, R56, RZ, 0x3 ;  /* 0x000000380800a211 */ /* 0x000fe400078f18ff */
[----:B------:R-:W-:Y:S01]  /*8be0*/  @!P3 LOP3.LUT R6, R6, 0xfffffff8, RZ, 0xc0, !PT ;  /* 0xfffffff80606b812 */ /* 0x000fe200078ec0ff */
[----:B------:R-:W3:Y:S01]  /*8bf0*/  SHFL.IDX PT, R8, R16, 0x6, 0x181f ;  /* 0x00d81f0010087f89 */ /* 0x000ee200000e0000 */
[----:B------:R-:W-:Y:S01]  /*8c00*/  @!P2 LOP3.LUT R7, R0, 0xfffffff8, RZ, 0xc0, !PT ;  /* 0xfffffff80007a812 */ /* 0x000fe200078ec0ff */
[----:B------:R-:W-:-:S02]  /*8c10*/  @!P3 IMAD.SHL.U32 R0, R55, 0x2, RZ ;  /* 0x000000023700b824 */ /* 0x000fc400078e00ff */
[----:B--2---:R-:W-:-:S04]  /*8c20*/  @!P3 IMAD.WIDE R10, R6, 0x2, R4 ;  /* 0x00000002060ab825 */ /* 0x004fc800078e0204 */
[----:B------:R-:W-:-:S04]  /*8c30*/  @!P3 IMAD.WIDE R4, R160, 0x2, R4 ;  /* 0x00000002a004b825 */ /* 0x000fc800078e0204 */
[--C-:B-1----:R-:W-:Y:S01]  /*8c40*/  @!P2 IMAD.WIDE R6, R7, 0x2, R2.reuse ;  /* 0x000000020706a825 */ /* 0x102fe200078e0202 */
[----:B------:R1:W-:Y:S03]  /*8c50*/  @!P3 LDGSTS.E.BYPASS.LTC128B.128 [R0+0xa100], [R4.64], !P5 ;  /* 0x0a1000000400bfae */ /* 0x0003e6000e901d62 */
[----:B------:R-:W-:Y:S01]  /*8c60*/  @!P2 IMAD.WIDE R2, R160, 0x2, R2 ;  /* 0x00000002a002a825 */ /* 0x000fe200078e0202 */
[----:B------:R2:W-:Y:S04]  /*8c70*/  @!P3 LDGSTS.E.BYPASS.LTC128B.128 [R0+0xe100], [R10.64], !P4 ;  /* 0x0e1000000a00bfae */ /* 0x0005e8000e101d62 */
[----:B------:R4:W-:Y:S04]  /*8c80*/  @!P2 LDGSTS.E.BYPASS.LTC128B.128 [R12+0xa900], [R2.64], !P5 ;  /* 0x0a900000020cafae */ /* 0x0009e8000e901d62 */
[----:B------:R5:W-:Y:S01]  /*8c90*/  @!P2 LDGSTS.E.BYPASS.LTC128B.128 [R12+0xe900], [R6.64], !P4 ;  /* 0x0e900000060cafae */ /* 0x000be2000e101d62 */
[----:B-1----:R-:W-:-:S02]  /*8ca0*/  IADD3 R4, R165, UR6, RZ ;  /* 0x00000006a5047c10 */ /* 0x002fc4000fffe0ff */
[----:B--2---:R-:W-:Y:S01]  /*8cb0*/  @!P1 SHF.R.S32.HI R0, RZ, 0x1f, R56 ;  /* 0x0000001fff009819 */ /* 0x004fe20000011438 */
[----:B------:R-:W-:Y:S01]  /*8cc0*/  @!P1 IMAD.SHL.U32 R10, R55, 0x2, RZ ;  /* 0x00000002370a9824 */ /* 0x000fe200078e00ff */
[----:B------:R-:W-:Y:S02]  /*8cd0*/  ISETP.GE.AND P2, PT, R4, UR9, PT ;  /* 0x0000000904007c0c */ /* 0x000fe4000bf46270 */
[----:B------:R-:W-:Y:S02]  /*8ce0*/  @!P1 LEA.HI R0, R0, R56, RZ, 0x3 ;  /* 0x0000003800009211 */ /* 0x000fe400078f18ff */
[----:B------:R-:W-:Y:S01]  /*8cf0*/  ISETP.GT.OR P2, PT, R165, 0x3f, P2 ;  /* 0x0000003fa500780c */ /* 0x000fe20001744670 */
[----:B-----5:R-:W-:Y:S01]  /*8d00*/  SHFL.IDX PT, R6, R16, 0x7, 0x181f ;  /* 0x00f81f0010067f89 */ /* 0x020fe200000e0000 */
[----:B------:R-:W-:Y:S02]  /*8d10*/  @!P1 LOP3.LUT R0, R0, 0xfffffff8, RZ, 0xc0, !PT ;  /* 0xfffffff800009812 */ /* 0x000fe400078ec0ff */
[----:B----4-:R-:W-:Y:S01]  /*8d20*/  IADD3 R12, R4, UR19, RZ ;  /* 0x00000013040c7c10 */ /* 0x010fe2000fffe0ff */
[----:B------:R-:W1:Y:S01]  /*8d30*/  SHFL.IDX PT, R7, R15, 0x7, 0x181f ;  /* 0x00f81f000f077f89 */ /* 0x000e6200000e0000 */
[----:B---3--:R-:W-:-:S04]  /*8d40*/  @!P1 IMAD.WIDE R4, R160, 0x2, R8 ;  /* 0x00000002a0049825 */ /* 0x008fc800078e0208 */
[----:B------:R-:W-:Y:S01]  /*8d50*/  @!P1 IMAD.WIDE R2, R0, 0x2, R8 ;  /* 0x0000000200029825 */ /* 0x000fe200078e0208 */
[----:B------:R-:W-:Y:S01]  /*8d60*/  @!P0 SHF.R.S32.HI R0, RZ, 0x1f, R56 ;  /* 0x0000001fff008819 */ /* 0x000fe20000011438 */
[----:B------:R2:W-:Y:S02]  /*8d70*/  @!P1 LDGSTS.E.BYPASS.LTC128B.128 [R10+0xb100], [R4.64], !P5 ;  /* 0x0b100000040a9fae */ /* 0x0005e4000e901d62 */
[----:B------:R-:W-:Y:S02]  /*8d80*/  @P6 IMAD.HI.U32 R13, R12, c[0x0][0x2bc], RZ ;  /* 0x0000af000c0d6a27 */ /* 0x000fe400078e00ff */
[----:B------:R3:W-:Y:S02]  /*8d90*/  @!P1 LDGSTS.E.BYPASS.LTC128B.128 [R10+0xf100], [R2.64], !P4 ;  /* 0x0f100000020a9fae */ /* 0x0007e4000e101d62 */
[----:B------:R-:W-:Y:S01]  /*8da0*/  IMAD.MOV.U32 R11, RZ, RZ, R12 ;  /* 0x000000ffff0b7224 */ /* 0x000fe200078e000c */
[----:B------:R-:W-:Y:S01]  /*8db0*/  @P6 SHF.R.U32.HI R11, RZ, c[0x0][0x2c0], R13 ;  /* 0x0000b000ff0b6a19 */ /* 0x000fe2000001160d */
[----:B-1----:R-:W-:Y:S01]  /*8dc0*/  @!P0 IMAD.WIDE R8, R160, 0x2, R6 ;  /* 0x00000002a0088825 */ /* 0x002fe200078e0206 */
[----:B--2---:R-:W-:-:S02]  /*8dd0*/  @!P0 LEA.HI R4, R0, R56, RZ, 0x3 ;  /* 0x0000003800048211 */ /* 0x004fc400078f18ff */
[----:B------:R-:W-:Y:S02]  /*8de0*/  @!P2 IADD3 R0, P1, R11, UR12, RZ ;  /* 0x0000000c0b00ac10 */ /* 0x000fe4000ff3e0ff */
[----:B------:R-:W-:Y:S01]  /*8df0*/  @!P0 LOP3.LUT R4, R4, 0xfffffff8, RZ, 0xc0, !PT ;  /* 0xfffffff804048812 */ /* 0x000fe200078ec0ff */
[----:B---3--:R-:W-:Y:S01]  /*8e00*/  @!P0 IMAD.SHL.U32 R10, R55, 0x2, RZ ;  /* 0x00000002370a8824 */ /* 0x008fe200078e00ff */
[----:B------:R-:W-:Y:S02]  /*8e10*/  @!P2 LEA.HI.X.SX32 R3, R11, UR10, 0x1, P1 ;  /* 0x0000000a0b03ac11 */ /* 0x000fe400088f0eff */
[----:B------:R-:W-:Y:S01]  /*8e20*/  @!P2 LEA R2, P1, R0, c[0x0][0x2a0], 0x2 ;  /* 0x0000a8000002aa11 */ /* 0x000fe200078210ff */
[----:B------:R-:W-:Y:S01]  /*8e30*/  @!P0 IMAD.WIDE R4, R4, 0x2, R6 ;  /* 0x0000000204048825 */ /* 0x000fe200078e0206 */
[----:B------:R1:W-:Y:S02]  /*8e40*/  @!P0 LDGSTS.E.BYPASS.LTC128B.128 [R10+0xb900], [R8.64], !P5 ;  /* 0x0b900000080a8fae */ /* 0x0003e4000e901d62 */
[----:B------:R-:W-:-:S02]  /*8e50*/  @!P2 LEA.HI.X R3, R0, c[0x0][0x2a4], R3, 0x2, P1 ;  /* 0x0000a9000003aa11 */ /* 0x000fc400008f1403 */
[----:B------:R2:W-:Y:S04]  /*8e60*/  @!P0 LDGSTS.E.BYPASS.LTC128B.128 [R10+0xf900], [R4.64], !P4 ;  /* 0x0f900000040a8fae */ /* 0x0005e8000e101d62 */
[----:B------:R-:W0:Y:S04]  /*8e70*/  LDGDEPBAR ;  /* 0x00000000000079af */ /* 0x000e280000000000 */
[----:B------:R-:W-:Y:S06]  /*8e80*/  BAR.SYNC.DEFER_BLOCKING 0x0 ;  /* 0x0000000000007b1d */ /* 0x000fec0000010000 */
[----:B------:R3:W4:Y:S01]  /*8e90*/  @!P2 LDG.E R47, [R2.64] ;  /* 0x00000022022fa981 */ /* 0x000722000c1e1900 */
[----:B------:R-:W-:Y:S01]  /*8ea0*/  IMAD.MOV R0, RZ, RZ, -R11 ;  /* 0x000000ffff007224 */ /* 0x000fe200078e0a0b */
[----:B------:R-:W-:Y:S01]  /*8eb0*/  UIMAD UR11, UR15, UR4, URZ ;  /* 0x000000040f0b72a4 */ /* 0x000fe2000f8e023f */
[----:B------:R-:W-:Y:S01]  /*8ec0*/  ISETP.GE.AND P5, PT, R160, c[0x0][0x1d4], PT ;  /* 0x00007500a0007a0c */ /* 0x000fe20003fa6270 */
[----:B------:R-:W-:Y:S01]  /*8ed0*/  UIMAD.WIDE.U32 UR20, UR16, UR4, URZ ;  /* 0x00000004101472a5 */ /* 0x000fe2000f8e003f */
[----:B------:R-:W-:Y:S01]  /*8ee0*/  IMAD R48, R0, c[0x0][0x2b8], R12 ;  /* 0x0000ae0000307a24 */ /* 0x000fe200078e020c */
[----:B------:R-:W-:Y:S01]  /*8ef0*/  UIMAD UR11, UR16, UR5, UR11 ;  /* 0x00000005100b72a4 */ /* 0x000fe2000f8e020b */
[----:B------:R-:W-:Y:S01]  /*8f00*/  ISETP.GE.AND P4, PT, R56, c[0x0][0x1d4], PT ;  /* 0x0000750038007a0c */ /* 0x000fe20003f86270 */
[----:B------:R-:W-:-:S02]  /*8f10*/  UIADD3 UR6, UR9, -UR6, URZ ;  /* 0x8000000609067290 */ /* 0x000fc4000fffe03f */
[----:B------:R-:W-:Y:S01]  /*8f20*/  SHF.R.S32.HI R44, RZ, 0x1f, R48 ;  /* 0x0000001fff2c7819 */ /* 0x000fe20000011430 */
[----:B------:R-:W-:Y:S01]  /*8f30*/  UIADD3 UR11, UR21, UR11, URZ ;  /* 0x0000000b150b7290 */ /* 0x000fe2000fffe03f */
[----:B------:R-:W-:Y:S01]  /*8f40*/  STL [R1+0x14], R48 ;  /* 0x0000143001007387 */ /* 0x000fe20000100800 */
[----:B------:R-:W-:Y:S01]  /*8f50*/  ULDC.64 UR4, c[0x0][0x210] ;  /* 0x0000840000047ab9 */ /* 0x000fe20000000a00 */
[----:B------:R-:W-:Y:S01]  /*8f60*/  IADD3 R120, -R42, UR6, RZ ;  /* 0x000000062a787c10 */ /* 0x000fe2000fffe1ff */
[----:B------:R-:W-:Y:S01]  /*8f70*/  IMAD R0, R44, c[0x0][0x1e0], RZ ;  /* 0x000078002c007a24 */ /* 0x000fe200078e02ff */
[----:B------:R-:W-:Y:S01]  /*8f80*/  UIMAD UR15, UR15, UR4, URZ ;  /* 0x000000040f0f72a4 */ /* 0x000fe2000f8e023f */
[----:B------:R-:W-:Y:S01]  /*8f90*/  SEL R158, RZ, 0x10, P4 ;  /* 0x00000010ff9e7807 */ /* 0x000fe20002000000 */
[----:B------:R-:W-:Y:S01]  /*8fa0*/  UIMAD.WIDE.U32 UR26, UR16, UR4, URZ ;  /* 0x00000004101a72a5 */ /* 0x000fe2000f8e003f */
[----:B------:R-:W-:Y:S01]  /*8fb0*/  IMAD R0, R48, c[0x0][0x1e4], R0 ;  /* 0x0000790030007a24 */ /* 0x000fe200078e0200 */
[----:B------:R-:W-:Y:S01]  /*8fc0*/  ISETP.GE.AND P2, PT, R120, 0x11, PT ;  /* 0x000000117800780c */ /* 0x000fe20003f46270 */
[----:B------:R-:W-:Y:S01]  /*8fd0*/  UIMAD UR5, UR16, UR5, UR15 ;  /* 0x00000005100572a4 */ /* 0x000fe2000f8e020f */
[----:B---3--:R-:W-:-:S03]  /*8fe0*/  IMAD.WIDE.U32 R2, R48, c[0x0][0x1e0], RZ ;  /* 0x0000780030027a25 */ /* 0x008fc600078e00ff */
[----:B------:R-:W-:Y:S01]  /*8ff0*/  UIADD3 UR5, UR27, UR5, URZ ;  /* 0x000000051b057290 */ /* 0x000fe2000fffe03f */
[----:B------:R-:W-:-:S07]  /*9000*/  IMAD.IADD R3, R3, 0x1, R0 ;  /* 0x0000000103037824 */ /* 0x000fce00078e0200 */
[----:B------:R-:W-:Y:S01]  /*9010*/  @P2 IMAD.SHL.U32 R16, R55, 0x2, RZ ;  /* 0x0000000237102824 */ /* 0x000fe200078e00ff */
[----:B----4-:R-:W-:Y:S01]  /*9020*/  SHF.R.S32.HI R45, RZ, 0x1f, R47 ;  /* 0x0000001fff2d7819 */ /* 0x010fe2000001142f */
[----:B------:R-:W-:Y:S01]  /*9030*/  IMAD.WIDE.U32 R2, R47, c[0x0][0x1f0], R2 ;  /* 0x00007c002f027a25 */ /* 0x000fe200078e0002 */
[----:B------:R-:W-:Y:S03]  /*9040*/  STL [R1+0x10], R47 ;  /* 0x0000102f01007387 */ /* 0x000fe60000100800 */
[----:B------:R-:W-:Y:S01]  /*9050*/  IMAD R0, R45, c[0x0][0x1f0], RZ ;  /* 0x00007c002d007a24 */ /* 0x000fe200078e02ff */
[----:B--2---:R-:W-:-:S03]  /*9060*/  IADD3 R4, P1, R2, UR20, RZ ;  /* 0x0000001402047c10 */ /* 0x004fc6000ff3e0ff */
[----:B------:R-:W-:Y:S01]  /*9070*/  IMAD R2, R47, c[0x0][0x1f4], R0 ;  /* 0x00007d002f027a24 */ /* 0x000fe200078e0200 */
[----:B-1----:R-:W-:-:S04]  /*9080*/  LEA R9, P0, R4, c[0x0][0x1c8], 0x1 ;  /* 0x0000720004097a11 */ /* 0x002fc800078008ff */
[----:B------:R-:W-:Y:S01]  /*9090*/  IADD3.X R2, R3, UR11, R2, P1, !PT ;  /* 0x0000000b03027c10 */ /* 0x000fe20008ffe402 */
[----:B------:R-:W-:Y:S01]  /*90a0*/  SHFL.IDX PT, R6, R9, 0x1, 0x181f ;  /* 0x00381f0009067f89 */ /* 0x000fe200000e0000 */
[----:B------:R-:W-:Y:S02]  /*90b0*/  ISETP.GE.AND P1, PT, R120, 0x21, PT ;  /* 0x000000217800780c */ /* 0x000fe40003f26270 */
[----:B------:R-:W-:Y:S02]  /*90c0*/  LEA.HI.X R8, R4, c[0x0][0x1cc], R2, 0x1, P0 ;  /* 0x0000730004087a11 */ /* 0x000fe400000f0c02 */
[----:B------:R-:W-:Y:S01]  /*90d0*/  ISETP.GE.AND P0, PT, R120, 0x1, PT ;  /* 0x000000017800780c */ /* 0x000fe20003f06270 */
[----:B------:R-:W-:Y:S04]  /*90e0*/  SHFL.IDX PT, R2, R9, RZ, 0x181f ;  /* 0x00181fff09027589 */ /* 0x000fe800000e0000 */
[----:B------:R-:W1:Y:S04]  /*90f0*/  SHFL.IDX PT, R3, R8, RZ, 0x181f ;  /* 0x00181fff08037589 */ /* 0x000e6800000e0000 */
[----:B------:R-:W2:Y:S01]  /*9100*/  SHFL.IDX PT, R7, R8, 0x1, 0x181f ;  /* 0x00381f0008077f89 */ /* 0x000ea200000e0000 */
[----:B------:R-:W-:-:S03]  /*9110*/  @P1 SHF.R.S32.HI R11, RZ, 0x1f, R56 ;  /* 0x0000001fff0b1819 */ /* 0x000fc60000011438 */
[----:B------:R-:W-:-:S04]  /*9120*/  @P0 SHF.R.S32.HI R0, RZ, 0x1f, R56 ;  /* 0x0000001fff000819 */ /* 0x000fc80000011438 */
[----:B------:R-:W-:-:S04]  /*9130*/  @P0 LEA.HI R0, R0, R56, RZ, 0x3 ;  /* 0x0000003800000211 */ /* 0x000fc800078f18ff */
[----:B------:R-:W-:Y:S01]  /*9140*/  @P0 LOP3.LUT R10, R0, 0xfffffff8, RZ, 0xc0, !PT ;  /* 0xfffffff8000a0812 */ /* 0x000fe200078ec0ff */
[----:B------:R-:W-:Y:S02]  /*9150*/  @P0 IMAD.SHL.U32 R0, R55, 0x2, RZ ;  /* 0x0000000237000824 */ /* 0x000fe400078e00ff */
[----:B-1----:R-:W-:-:S04]  /*9160*/  @P0 IMAD.WIDE R4, R160, 0x2, R2 ;  /* 0x00000002a0040825 */ /* 0x002fc800078e0202 */
[----:B------:R-:W-:Y:S01]  /*9170*/  @P0 IMAD.WIDE R2, R10, 0x2, R2 ;  /* 0x000000020a020825 */ /* 0x000fe200078e0202 */
[----:B------:R1:W-:Y:S01]  /*9180*/  @P0 LDGSTS.E.BYPASS.LTC128B.128 [R0+0x4100], [R4.64], !P5 ;  /* 0x0410000004000fae */ /* 0x0003e2000e901d62 */
[----:B------:R-:W-:-:S03]  /*9190*/  LOP3.LUT R10, R46, 0xfffffff0, RZ, 0xc0, !PT ;  /* 0xfffffff02e0a7812 */ /* 0x000fc600078ec0ff */
[----:B------:R3:W-:Y:S01]  /*91a0*/  @P0 LDGSTS.E.BYPASS.LTC128B.128 [R0+0x6100], [R2.64], !P4 ;  /* 0x0610000002000fae */ /* 0x0007e2000e101d62 */
[----:B------:R-:W-:Y:S01]  /*91b0*/  ISETP.GE.AND P0, PT, R120, 0x31, PT ;  /* 0x000000317800780c */ /* 0x000fe20003f06270 */
[----:B------:R-:W-:-:S12]  /*91c0*/  IMAD.IADD R12, R159, 0x1, -R10 ;  /* 0x000000019f0c7824 */ /* 0x000fd800078e0a0a */
[--C-:B------:R-:W-:Y:S01]  /*91d0*/  @P0 SHF.R.S32.HI R10, RZ, 0x1f, R56.reuse ;  /* 0x0000001fff0a0819 */ /* 0x100fe20000011438 */
[----:B-1----:R-:W-:Y:S04]  /*91e0*/  SHFL.IDX PT, R4, R9, 0x2, 0x181f ;  /* 0x00581f0009047f89 */ /* 0x002fe800000e0000 */
[----:B------:R-:W1:Y:S01]  /*91f0*/  SHFL.IDX PT, R5, R8, 0x2, 0x181f ;  /* 0x00581f0008057f89 */ /* 0x000e6200000e0000 */
[----:B---3--:R-:W-:-:S03]  /*9200*/  @P2 SHF.R.S32.HI R0, RZ, 0x1f, R56 ;  /* 0x0000001fff002819 */ /* 0x008fc60000011438 */
[----:B------:R-:W-:Y:S01]  /*9210*/  SHFL.IDX PT, R2, R9, 0x3, 0x181f ;  /* 0x00781f0009027f89 */ /* 0x000fe200000e0000 */
[----:B------:R-:W-:-:S03]  /*9220*/  @P2 LEA.HI R0, R0, R56, RZ, 0x3 ;  /* 0x0000003800002211 */ /* 0x000fc600078f18ff */
[----:B------:R3:W4:Y:S01]  /*9230*/  SHFL.IDX PT, R3, R8, 0x3, 0x181f ;  /* 0x00781f0008037f89 */ /* 0x00072200000e0000 */
[----:B------:R-:W-:-:S05]  /*9240*/  @P2 LOP3.LUT R0, R0, 0xfffffff8, RZ, 0xc0, !PT ;  /* 0xfffffff800002812 */ /* 0x000fca00078ec0ff */
[----:B--2---:R-:W-:Y:S01]  /*9250*/  @P2 IMAD.WIDE R14, R0, 0x2, R6 ;  /* 0x00000002000e2825 */ /* 0x004fe200078e0206 */
[----:B------:R-:W-:-:S03]  /*9260*/  @P1 LEA.HI R0, R11, R56, RZ, 0x3 ;  /* 0x000000380b001211 */ /* 0x000fc600078f18ff */
[C---:B------:R-:W-:Y:S01]  /*9270*/  @P0 IMAD.SHL.U32 R11, R55.reuse, 0x2, RZ ;  /* 0x00000002370b0824 */ /* 0x040fe200078e00ff */
[----:B------:R-:W-:Y:S01]  /*9280*/  @P1 LOP3.LUT R0, R0, 0xfffffff8, RZ, 0xc0, !PT ;  /* 0xfffffff800001812 */ /* 0x000fe200078ec0ff */
[----:B---3--:R-:W-:Y:S01]  /*9290*/  @P2 IMAD.WIDE R8, R160, 0x2, R6 ;  /* 0x00000002a0082825 */ /* 0x008fe200078e0206 */
[----:B------:R-:W-:Y:S02]  /*92a0*/  SHF.R.S32.HI R7, RZ, 0x1f, R12 ;  /* 0x0000001fff077819 */ /* 0x000fe4000001140c */
[----:B------:R-:W-:Y:S01]  /*92b0*/  @P0 LEA.HI R6, R10, R56, RZ, 0x3 ;  /* 0x000000380a060211 */ /* 0x000fe200078f18ff */
[----:B------:R-:W-:Y:S01]  /*92c0*/  @P1 IMAD.SHL.U32 R10, R55, 0x2, RZ ;  /* 0x00000002370a1824 */ /* 0x000fe200078e00ff */
[----:B------:R-:W-:Y:S01]  /*92d0*/  LEA.HI R57, R7, R12, RZ, 0x3 ;  /* 0x0000000c07397211 */ /* 0x000fe200078f18ff */
[----:B------:R2:W-:Y:S01]  /*92e0*/  @P2 LDGSTS.E.BYPASS.LTC128B.128 [R16+0x4900], [R8.64], !P5 ;  /* 0x0490000008102fae */ /* 0x0005e2000e901d62 */
[----:B------:R-:W-:Y:S01]  /*92f0*/  @P0 LOP3.LUT R13, R6, 0xfffffff8, RZ, 0xc0, !PT ;  /* 0xfffffff8060d0812 */ /* 0x000fe200078ec0ff */
[----:B-1----:R-:W-:-:S02]  /*9300*/  @P1 IMAD.WIDE R6, R160, 0x2, R4 ;  /* 0x00000002a0061825 */ /* 0x002fc400078e0204 */
[----:B------:R1:W-:Y:S04]  /*9310*/  @P2 LDGSTS.E.BYPASS.LTC128B.128 [R16+0x6900], [R14.64], !P4 ;  /* 0x069000000e102fae */ /* 0x0003e8000e101d62 */
[----:B------:R1:W-:Y:S01]  /*9320*/  @P1 LDGSTS.E.BYPASS.LTC128B.128 [R10+0x5100], [R6.64], !P5 ;  /* 0x05100000060a1fae */ /* 0x0003e2000e901d62 */
[----:B--2---:R-:W-:Y:S01]  /*9330*/  @P1 IMAD.WIDE R8, R0, 0x2, R4 ;  /* 0x0000000200081825 */ /* 0x004fe200078e0204 */
[----:B------:R-:W-:-:S03]  /*9340*/  LOP3.LUT R0, R57, 0xfffffff8, RZ, 0xc0, !PT ;  /* 0xfffffff839007812 */ /* 0x000fc600078ec0ff */
[--C-:B----4-:R-:W-:Y:S01]  /*9350*/  @P0 IMAD.WIDE R4, R13, 0x2, R2.reuse ;  /* 0x000000020d040825 */ /* 0x110fe200078e0202 */
[----:B------:R1:W-:Y:S03]  /*9360*/  @P1 LDGSTS.E.BYPASS.LTC128B.128 [R10+0x7100], [R8.64], !P4 ;  /* 0x07100000080a1fae */ /* 0x0003e6000e101d62 */
[----:B------:R-:W-:-:S04]  /*9370*/  @P0 IMAD.WIDE R2, R160, 0x2, R2 ;  /* 0x00000002a0020825 */ /* 0x000fc800078e0202 */
[----:B------:R-:W-:Y:S01]  /*9380*/  IMAD.IADD R43, R12, 0x1, -R0 ;  /* 0x000000010c2b7824 */ /* 0x000fe200078e0a00 */
[----:B------:R2:W-:Y:S04]  /*9390*/  @P0 LDGSTS.E.BYPASS.LTC128B.128 [R11+0x5900], [R2.64], !P5 ;  /* 0x05900000020b0fae */ /* 0x0005e8000e901d62 */
[----:B------:R3:W-:Y:S01]  /*93a0*/  @P0 LDGSTS.E.BYPASS.LTC128B.128 [R11+0x7900], [R4.64], !P4 ;  /* 0x07900000040b0fae */ /* 0x0007e2000e101d62 */
[----:B------:R-:W-:Y:S02]  /*93b0*/  R2P PR, R43, 0x6 ;  /* 0x000000062b007804 */ /* 0x000fe40000000000 */
[----:B------:R-:W-:Y:S01]  /*93c0*/  ISETP.LT.AND P0, PT, RZ, c[0x0][0x27c], PT ;  /* 0x00009f00ff007a0c */ /* 0x000fe20003f01270 */
[----:B------:R-:W0:Y:S01]  /*93d0*/  LDGDEPBAR ;  /* 0x00000000000079af */ /* 0x000e220000000000 */
[----:B------:R-:W-:Y:S01]  /*93e0*/  ISETP.GT.AND P6, PT, R165, 0x3f, PT ;  /* 0x0000003fa500780c */ /* 0x000fe20003fc4270 */
[----:B--2---:R-:W-:-:S02]  /*93f0*/  IMAD.MOV.U32 R3, RZ, RZ, 0x20 ;  /* 0x00000020ff037424 */ /* 0x004fc400078e00ff */
[----:B---3--:R-:W-:-:S03]  /*9400*/  IMAD.MOV.U32 R4, RZ, RZ, 0x10 ;  /* 0x00000010ff047424 */ /* 0x008fc600078e00ff */
[----:B------:R-:W-:Y:S02]  /*9410*/  SEL R3, R3, 0xffffffe0, !P2 ;  /* 0xffffffe003037807 */ /* 0x000fe40005000000 */
[----:B------:R-:W-:-:S03]  /*9420*/  SEL R4, R4, 0xfffffff0, !P1 ;  /* 0xfffffff004047807 */ /* 0x000fc60004800000 */
[----:B------:R-:W-:Y:S05]  /*9430*/  @P0 BRA `(.L_x_852) ;  /* 0x0000002000000947 */ /* 0x000fea0003800000 */
[----:B-1----:R-:W-:-:S04]  /*9440*/  DEPBAR.LE SB0, 0x1 ;  /* 0x000080400000791a */ /* 0x002fc80000000000 */
[----:B------:R-:W-:Y:S05]  /*9450*/  BRA `(.L_x_853) ;  /* 0x0000657000007947 */ /* 0x000fea0003800000 */
.L_x_852:
[----:B-1----:R-:W-:Y:S01]  /*9460*/  SHF.R.S32.HI R0, RZ, 0x1f, R143 ;  /* 0x0000001fff007819 */ /* 0x002fe2000001148f */
[----:B------:R-:W-:Y:S01]  /*9470*/  ULDC.U8 UR4, c[0x0][0x298] ;  /* 0x0000a60000047ab9 */ /* 0x000fe20000000000 */
[----:B------:R-:W-:Y:S01]  /*9480*/  IMAD.WIDE.U32 R8, R143, c[0x0][0x280], RZ ;  /* 0x0000a0008f087a25 */ /* 0x000fe200078e00ff */
[----:B------:R-:W-:Y:S01]  /*9490*/  ISETP.NE.AND P1, PT, RZ, UR4, PT ;  /* 0x00000004ff007c0c */ /* 0x000fe2000bf25270 */
[----:B------:R-:W-:Y:S01]  /*94a0*/  BSSY B2, `(.L_x_853) ;  /* 0x0000652000027945 */ /* 0x000fe20003800000 */
[----:B------:R-:W-:Y:S01]  /*94b0*/  SHF.L.U32 R27, R55, 0x1, RZ ;  /* 0x00000001371b7819 */ /* 0x000fe200000006ff */
[----:B------:R-:W-:Y:S01]  /*94c0*/  IMAD R2, R0, c[0x0][0x280], RZ ;  /* 0x0000a00000027a24 */ /* 0x000fe200078e02ff */
[----:B------:R-:W-:Y:S01]  /*94d0*/  LEA R18, P0, R8, c[0x0][0x270], 0x1 ;  /* 0x00009c0008127a11 */ /* 0x000fe200078008ff */
[----:B------:R-:W-:Y:S02]  /*94e0*/  IMAD R0, R0, c[0x0][0x290], RZ ;  /* 0x0000a40000007a24 */ /* 0x000fe400078e02ff */
[----:B------:R-:W-:-:S02]  /*94f0*/  IMAD R2, R143, c[0x0][0x284], R2 ;  /* 0x0000a1008f027a24 */ /* 0x000fc400078e0202 */
[----:B------:R-:W-:-:S03]  /*9500*/  IMAD.WIDE.U32 R6, R143, c[0x0][0x290], RZ ;  /* 0x0000a4008f067a25 */ /* 0x000fc600078e00ff */
[----:B------:R-:W-:Y:S01]  /*9510*/  IADD3 R2, R2, R9, RZ ;  /* 0x0000000902027210 */ /* 0x000fe20007ffe0ff */
[----:B------:R-:W-:-:S03]  /*9520*/  IMAD R0, R143, c[0x0][0x294], R0 ;  /* 0x0000a5008f007a24 */ /* 0x000fc600078e0200 */
[----:B------:R-:W-:Y:S02]  /*9530*/  LEA.HI.X R19, R8, c[0x0][0x274], R2, 0x1, P0 ;  /* 0x00009d0008137a11 */ /* 0x000fe400000f0c02 */
[----:B------:R-:W-:Y:S02]  /*9540*/  LEA R16, P0, R6, c[0x0][0x288], 0x1 ;  /* 0x0000a20006107a11 */ /* 0x000fe400078008ff */
[----:B------:R-:W-:-:S04]  /*9550*/  IADD3 R0, R0, R7, RZ ;  /* 0x0000000700007210 */ /* 0x000fc80007ffe0ff */
[----:B------:R-:W-:Y:S01]  /*9560*/  LEA.HI.X R17, R6, c[0x0][0x28c], R0, 0x1, P0 ;  /* 0x0000a30006117a11 */ /* 0x000fe200000f0c00 */
[----:B------:R-:W-:Y:S05]  /*9570*/  @!P1 BRA `(.L_x_854) ;  /* 0x00002f4000009947 */ /* 0x000fea0003800000 */
[----:B------:R-:W-:Y:S01]  /*9580*/  ISETP.NE.AND P2, PT, R20, RZ, PT ;  /* 0x000000ff1400720c */ /* 0x000fe20003f45270 */
[----:B------:R-:W-:Y:S01]  /*9590*/  BSSY B0, `(.L_x_855) ;  /* 0x0000017000007945 */ /* 0x000fe20003800000 */
[----:B------:R-:W-:Y:S01]  /*95a0*/  SHF.L.U32 R28, R54, 0x2, RZ ;  /* 0x00000002361c7819 */ /* 0x000fe200000006ff */
[----:B------:R-:W-:Y:S01]  /*95b0*/  CS2R R8, SRZ ;  /* 0x0000000000087805 */ /* 0x000fe2000001ff00 */
[----:B------:R-:W-:Y:S01]  /*95c0*/  CS2R R12, SRZ ;  /* 0x00000000000c7805 */ /* 0x000fe2000001ff00 */
[----:B------:R-:W-:Y:S01]  /*95d0*/  CS2R R6, SRZ ;  /* 0x0000000000067805 */ /* 0x000fe2000001ff00 */
[----:B------:R-:W-:-:S07]  /*95e0*/  CS2R R10, SRZ ;  /* 0x00000000000a7805 */ /* 0x000fce000001ff00 */
[----:B------:R-:W-:Y:S05]  /*95f0*/  @P2 BRA `(.L_x_856) ;  /* 0x0000010000002947 */ /* 0x000fea0003800000 */
[C---:B------:R-:W-:Y:S01]  /*9600*/  IADD3 R2, R28.reuse, 0x20, RZ ;  /* 0x000000201c027810 */ /* 0x040fe20007ffe0ff */
[----:B------:R-:W-:Y:S01]  /*9610*/  CS2R R8, SRZ ;  /* 0x0000000000087805 */ /* 0x000fe2000001ff00 */
[----:B------:R-:W-:Y:S01]  /*9620*/  ISETP.GE.AND P1, PT, R28, c[0x0][0x27c], PT ;  /* 0x00009f001c007a0c */ /* 0x000fe20003f26270 */
[----:B------:R-:W-:Y:S01]  /*9630*/  CS2R R6, SRZ ;  /* 0x0000000000067805 */ /* 0x000fe2000001ff00 */
[----:B------:R-:W-:-:S11]  /*9640*/  ISETP.GE.AND P0, PT, R2, c[0x0][0x27c], PT ;  /* 0x00009f0002007a0c */ /* 0x000fd60003f06270 */
[----:B------:R-:W-:Y:S02]  /*9650*/  @!P1 IMAD.WIDE R20, R28, 0x2, R18 ;  /* 0x000000021c149825 */ /* 0x000fe400078e0212 */
[----:B------:R-:W-:-:S03]  /*9660*/  @!P0 SHF.R.S32.HI R0, RZ, 0x1f, R2 ;  /* 0x0000001fff008819 */ /* 0x000fc60000011402 */
[----:B------:R1:W5:Y:S01]  /*9670*/  @!P1 LD.E.64 R12, [R20.64] ;  /* 0x00000022140c9980 */ /* 0x000362000c101b00 */
[----:B------:R-:W-:-:S04]  /*9680*/  @!P0 LEA.HI R0, R0, R2, RZ, 0x2 ;  /* 0x0000000200008211 */ /* 0x000fc800078f10ff */
[----:B------:R-:W-:-:S05]  /*9690*/  @!P0 LOP3.LUT R0, R0, 0xfffffffc, RZ, 0xc0, !PT ;  /* 0xfffffffc00008812 */ /* 0x000fca00078ec0ff */
[----:B------:R-:W-:-:S04]  /*96a0*/  @!P0 IMAD.WIDE R14, R0, 0x2, R16 ;  /* 0x00000002000e8825 */ /* 0x000fc800078e0210 */
[----:B------:R-:W-:Y:S01]  /*96b0*/  @!P0 IMAD.WIDE R18, R0, 0x2, R18 ;  /* 0x0000000200128825 */ /* 0x000fe200078e0212 */
[----:B------:R1:W5:Y:S03]  /*96c0*/  @!P0 LD.E.64 R6, [R14.64] ;  /* 0x000000220e068980 */ /* 0x000366000c101b00 */
[----:B------:R-:W-:Y:S01]  /*96d0*/  @!P1 IMAD.WIDE R16, R28, 0x2, R16 ;  /* 0x000000021c109825 */ /* 0x000fe200078e0210 */
[----:B------:R1:W5:Y:S04]  /*96e0*/  @!P0 LD.E.64 R8, [R18.64] ;  /* 0x0000002212088980 */ /* 0x000368000c101b00 */
[----:B------:R1:W5:Y:S02]  /*96f0*/  @!P1 LD.E.64 R10, [R16.64] ;  /* 0x00000022100a9980 */ /* 0x000364000c101b00 */
.L_x_856:
[----:B------:R-:W-:Y:S05]  /*9700*/  BSYNC B0 ;  /* 0x0000000000007941 */ /* 0x000fea0003800000 */
.L_x_855:
[----:B------:R-:W-:Y:S01]  /*9710*/  UIMAD UR4, UR17, -0x80, UR23 ;  /* 0xffffff80110478a4 */ /* 0x000fe2000f8e0217 */
[----:B-1---5:R-:W-:Y:S01]  /*9720*/  IMAD.MOV.U32 R17, RZ, RZ, R8 ;  /* 0x000000ffff117224 */ /* 0x022fe200078e0008 */
[----:B------:R-:W-:Y:S01]  /*9730*/  SHF.R.U64 R15, R8, 0x10, R9 ;  /* 0x00000010080f7819 */ /* 0x000fe20000001209 */
[----:B------:R-:W-:Y:S01]  /*9740*/  IMAD.MOV.U32 R20, RZ, RZ, R12 ;  /* 0x000000ffff147224 */ /* 0x000fe200078e000c */
[----:B------:R-:W-:Y:S01]  /*9750*/  UISETP.LT.AND UP0, UPT, UR4, 0x80, UPT ;  /* 0x000000800400788c */ /* 0x000fe2000bf01270 */
[--C-:B------:R-:W-:Y:S01]  /*9760*/  SHF.R.U64 R18, R12, 0x10, R13.reuse ;  /* 0x000000100c127819 */ /* 0x100fe2000000120d */
[--C-:B------:R-:W-:Y:S01]  /*9770*/  IMAD.MOV.U32 R19, RZ, RZ, R13.reuse ;  /* 0x000000ffff137224 */ /* 0x100fe200078e000d */
[----:B------:R-:W-:Y:S01]  /*9780*/  SHF.R.U32.HI R14, RZ, 0x10, R13 ;  /* 0x00000010ff0e7819 */ /* 0x000fe2000001160d */
[----:B------:R-:W-:Y:S01]  /*9790*/  USEL UR4, UR4, 0x80, UP0 ;  /* 0x0000008004047887 */ /* 0x000fe20008000000 */
[----:B------:R-:W-:Y:S01]  /*97a0*/  IMAD.MOV.U32 R8, RZ, RZ, R6 ;  /* 0x000000ffff087224 */ /* 0x000fe200078e0006 */
[----:B------:R-:W-:Y:S01]  /*97b0*/  SHF.R.U64 R5, R6, 0x10, R7 ;  /* 0x0000001006057819 */ /* 0x000fe20000001207 */
[--C-:B------:R-:W-:Y:S01]  /*97c0*/  IMAD.MOV.U32 R16, RZ, RZ, R9.reuse ;  /* 0x000000ffff107224 */ /* 0x100fe200078e0009 */
[----:B------:R-:W-:Y:S01]  /*97d0*/  SHF.R.U32.HI R9, RZ, 0x10, R9 ;  /* 0x00000010ff097819 */ /* 0x000fe20000011609 */
[----:B------:R-:W-:Y:S01]  /*97e0*/  IMAD.MOV.U32 R13, RZ, RZ, R10 ;  /* 0x000000ffff0d7224 */ /* 0x000fe200078e000a */
[----:B------:R-:W-:Y:S01]  /*97f0*/  ISETP.GE.AND P0, PT, R42, UR4, PT ;  /* 0x000000042a007c0c */ /* 0x000fe2000bf06270 */
[----:B------:R-:W-:Y:S01]  /*9800*/  IMAD.MOV.U32 R12, RZ, RZ, R11 ;  /* 0x000000ffff0c7224 */ /* 0x000fe200078e000b */
[----:B------:R-:W-:-:S04]  /*9810*/  DEPBAR.LE SB0, 0x1 ;  /* 0x000080400000791a */ /* 0x000fc80000000000 */
[----:B------:R-:W-:Y:S01]  /*9820*/  IMAD.MOV.U32 R6, RZ, RZ, R7 ;  /* 0x000000ffff067224 */ /* 0x000fe200078e0007 */
[--C-:B------:R-:W-:Y:S01]  /*9830*/  SHF.R.U64 R10, R10, 0x10, R11.reuse ;  /* 0x000000100a0a7819 */ /* 0x100fe2000000120b */
[----:B------:R-:W-:Y:S01]  /*9840*/  BSSY B1, `(.L_x_857) ;  /* 0x0000060000017945 */ /* 0x000fe20003800000 */
[----:B------:R-:W-:Y:S02]  /*9850*/  SHF.R.U32.HI R2, RZ, 0x10, R11 ;  /* 0x00000010ff027819 */ /* 0x000fe4000001160b */
[----:B------:R-:W-:Y:S02]  /*9860*/  SHF.R.U32.HI R0, RZ, 0x10, R7 ;  /* 0x00000010ff007819 */ /* 0x000fe40000011607 */
[----:B------:R-:W-:Y:S02]  /*9870*/  PRMT R22, R19, 0x5410, R14 ;  /* 0x0000541013167816 */ /* 0x000fe4000000000e */
[----:B------:R-:W-:Y:S02]  /*9880*/  PRMT R20, R20, 0x5410, R18 ;  /* 0x0000541014147816 */ /* 0x000fe40000000012 */
[----:B------:R-:W-:-:S02]  /*9890*/  PRMT R24, R17, 0x5410, R15 ;  /* 0x0000541011187816 */ /* 0x000fc4000000000f */
[----:B------:R-:W-:Y:S02]  /*98a0*/  PRMT R26, R16, 0x5410, R9 ;  /* 0x00005410101a7816 */ /* 0x000fe40000000009 */
        /* <DEDUP_REMOVED lines=10> */
[C---:B------:R-:W-:Y:S01]  /*9950*/  SHF.L.U32 R5, R20.reuse, 0x10, RZ ;  /* 0x0000001014057819 */ /* 0x040fe200000006ff */
[----:B------:R-:W-:Y:S01]  /*9960*/  IMAD.U32 R0, R19, 0x10000, RZ ;  /* 0x0001000013007824 */ /* 0x000fe200078e00ff */
[----:B------:R-:W-:Y:S02]  /*9970*/  LOP3.LUT R2, R20, 0xffff0000, RZ, 0xc0, !PT ;  /* 0xffff000014027812 */ /* 0x000fe400078ec0ff */
[C---:B-1----:R-:W-:Y:S01]  /*9980*/  SHF.L.U32 R7, R8.reuse, 0x10, RZ ;  /* 0x0000001008077819 */ /* 0x042fe200000006ff */
[----:B------:R-:W-:Y:S01]  /*9990*/  IMAD.U32 R16, R11, 0x10000, RZ ;  /* 0x000100000b107824 */ /* 0x000fe200078e00ff */
[----:B------:R-:W-:Y:S02]  /*99a0*/  LOP3.LUT R6, R8, 0xffff0000, RZ, 0xc0, !PT ;  /* 0xffff000008067812 */ /* 0x000fe400078ec0ff */
[C---:B------:R-:W-:Y:S02]  /*99b0*/  SHF.L.U32 R13, R9.reuse, 0x10, RZ ;  /* 0x00000010090d7819 */ /* 0x040fe400000006ff */
[----:B------:R-:W-:Y:S01]  /*99c0*/  LOP3.LUT R8, R9, 0xffff0000, RZ, 0xc0, !PT ;  /* 0xffff000009087812 */ /* 0x000fe200078ec0ff */
[----:B------:R-:W-:Y:S01]  /*99d0*/  FMUL.FTZ R14, R6, R0 ;  /* 0x00000000060e7220 */ /* 0x000fe20000410000 */
[----:B------:R-:W-:-:S02]  /*99e0*/  LOP3.LUT R9, R19, 0xffff0000, RZ, 0xc0, !PT ;  /* 0xffff000013097812 */ /* 0x000fc400078ec0ff */
[C---:B------:R-:W-:Y:S01]  /*99f0*/  SHF.L.U32 R15, R10.reuse, 0x10, RZ ;  /* 0x000000100a0f7819 */ /* 0x040fe200000006ff */
[-C--:B------:R-:W-:Y:S01]  /*9a00*/  FFMA.FTZ R18, R7, R5.reuse, -R14 ;  /* 0x0000000507127223 */ /* 0x080fe2000001080e */
[----:B------:R-:W-:Y:S01]  /*9a10*/  LOP3.LUT R12, R10, 0xffff0000, RZ, 0xc0, !PT ;  /* 0xffff00000a0c7812 */ /* 0x000fe200078ec0ff */
[----:B------:R-:W-:Y:S01]  /*9a20*/  FMUL.FTZ R10, R6, R5 ;  /* 0x00000005060a7220 */ /* 0x000fe20000410000 */
[----:B------:R-:W-:Y:S01]  /*9a30*/  LOP3.LUT R11, R11, 0xffff0000, RZ, 0xc0, !PT ;  /* 0xffff00000b0b7812 */ /* 0x000fe200078ec0ff */
[-C--:B------:R-:W-:Y:S01]  /*9a40*/  FMUL.FTZ R6, R8, R9.reuse ;  /* 0x0000000908067220 */ /* 0x080fe20000410000 */
[----:B------:R-:W-:Y:S01]  /*9a50*/  LOP3.LUT R5, R22, 0xffff0000, RZ, 0xc0, !PT ;  /* 0xffff000016057812 */ /* 0x000fe200078ec0ff */
[----:B------:R-:W-:Y:S01]  /*9a60*/  FFMA.FTZ R17, R7, R0, R10 ;  /* 0x0000000007117223 */ /* 0x000fe2000001000a */
[----:B------:R-:W-:Y:S01]  /*9a70*/  LOP3.LUT R0, R21, 0xffff0000, RZ, 0xc0, !PT ;  /* 0xffff000015007812 */ /* 0x000fe200078ec0ff */
[-C--:B------:R-:W-:Y:S02]  /*9a80*/  FMUL.FTZ R8, R8, R2.reuse ;  /* 0x0000000208087220 */ /* 0x080fe40000410000 */
[----:B------:R-:W-:Y:S01]  /*9a90*/  FFMA.FTZ R14, R13, R2, -R6 ;  /* 0x000000020d0e7223 */ /* 0x000fe20000010806 */
[----:B------:R-:W-:Y:S01]  /*9aa0*/  SHF.L.U32 R2, R21, 0x10, RZ ;  /* 0x0000001015027819 */ /* 0x000fe200000006ff */
[----:B------:R-:W-:Y:S01]  /*9ab0*/  FFMA.FTZ R13, R13, R9, R8 ;  /* 0x000000090d0d7223 */ /* 0x000fe20000010008 */
[----:B------:R-:W-:Y:S01]  /*9ac0*/  SHF.L.U32 R6, R22, 0x10, RZ ;  /* 0x0000001016067819 */ /* 0x000fe200000006ff */
[----:B------:R-:W-:-:S02]  /*9ad0*/  FMUL.FTZ R7, R11, R0 ;  /* 0x000000000b077220 */ /* 0x000fc40000410000 */
[C---:B------:R-:W-:Y:S02]  /*9ae0*/  FMUL.FTZ R9, R12.reuse, R2 ;  /* 0x000000020c097220 */ /* 0x040fe40000410000 */
[-C--:B------:R-:W-:Y:S02]  /*9af0*/  FMUL.FTZ R8, R12, R6.reuse ;  /* 0x000000060c087220 */ /* 0x080fe40000410000 */
[-C--:B------:R-:W-:Y:S02]  /*9b00*/  FMUL.FTZ R11, R11, R5.reuse ;  /* 0x000000050b0b7220 */ /* 0x080fe40000410000 */
        /* <DEDUP_REMOVED lines=9> */
.L_x_860:
[----:B------:R-:W-:Y:S05]  /*9ba0*/  BSYNC B0 ;  /* 0x0000000000007941 */ /* 0x000fea0003800000 */
.L_x_859:
[----:B------:R-:W-:-:S04]  /*9bb0*/  IADD3 R0, R28, 0x20, RZ ;  /* 0x000000201c007810 */ /* 0x000fc80007ffe0ff */
[----:B------:R-:W-:-:S13]  /*9bc0*/  ISETP.GE.AND P0, PT, R0, c[0x0][0x27c], PT ;  /* 0x00009f0000007a0c */ /* 0x000fda0003f06270 */
[----:B------:R-:W-:Y:S05]  /*9bd0*/  @P0 BRA `(.L_x_858) ;  /* 0x0000026000000947 */ /* 0x000fea0003800000 */
[----:B-1----:R-:W1:Y:S01]  /*9be0*/  LDS.128 R8, [R27+0xc100] ;  /* 0x00c100001b087984 */ /* 0x002e620000000c00 */
        /* <DEDUP_REMOVED lines=37> */
.L_x_858:
[----:B------:R-:W-:Y:S05]  /*9e40*/  BSYNC B1 ;  /* 0x0000000000017941 */ /* 0x000fea0003800000 */
.L_x_857:
[----:B------:R-:W-:Y:S01]  /*9e50*/  IADD3 R0, R42, 0x10, RZ ;  /* 0x000000102a007810 */ /* 0x000fe20007ffe0ff */
[----:B------:R-:W-:Y:S03]  /*9e60*/  BSSY B1, `(.L_x_861) ;  /* 0x0000056000017945 */ /* 0x000fe60003800000 */
[----:B------:R-:W-:-:S13]  /*9e70*/  ISETP.GE.AND P0, PT, R0, UR4, PT ;  /* 0x0000000400007c0c */ /* 0x000fda000bf06270 */
[----:B------:R-:W-:Y:S05]  /*9e80*/  @P0 BRA `(.L_x_862) ;  /* 0x0000053000000947 */ /* 0x000fea0003800000 */
[----:B------:R-:W-:Y:S01]  /*9e90*/  ISETP.GE.AND P0, PT, R28, c[0x0][0x27c], PT ;  /* 0x00009f001c007a0c */ /* 0x000fe20003f06270 */
[----:B------:R-:W-:-:S12]  /*9ea0*/  BSSY B0, `(.L_x_863) ;  /* 0x0000028000007945 */ /* 0x000fd80003800000 */
        /* <DEDUP_REMOVED lines=13> */
[CC--:B------:R-:W-:Y:S01]  /*9f80*/  FFMA.FTZ R18, R5.reuse, R7.reuse, -R14 ;  /* 0x0000000705127223 */ /* 0x0c0fe2000001080e */
[----:B------:R-:W-:Y:S01]  /*9f90*/  LOP3.LUT R12, R10, 0xffff0000, RZ, 0xc0, !PT ;  /* 0xffff00000a0c7812 */ /* 0x000fe200078ec0ff */
[----:B------:R-:W-:Y:S01]  /*9fa0*/  FMUL.FTZ R10, R5, R6 ;  /* 0x00000006050a7220 */ /* 0x000fe20000410000 */
[----:B------:R-:W-:Y:S01]  /*9fb0*/  LOP3.LUT R11, R11, 0xffff0000, RZ, 0xc0, !PT ;  /* 0xffff00000b0b7812 */ /* 0x000fe200078ec0ff */
[-C--:B------:R-:W-:Y:S01]  /*9fc0*/  FMUL.FTZ R6, R9, R8.reuse ;  /* 0x0000000809067220 */ /* 0x080fe20000410000 */
[----:B------:R-:W-:Y:S01]  /*9fd0*/  LOP3.LUT R5, R22, 0xffff0000, RZ, 0xc0, !PT ;  /* 0xffff000016057812 */ /* 0x000fe200078ec0ff */
[----:B------:R-:W-:Y:S01]  /*9fe0*/  FFMA.FTZ R17, R0, R7, R10 ;  /* 0x0000000700117223 */ /* 0x000fe2000001000a */
[C---:B------:R-:W-:Y:S01]  /*9ff0*/  LOP3.LUT R0, R21.reuse, 0xffff0000, RZ, 0xc0, !PT ;  /* 0xffff000015007812 */ /* 0x040fe200078ec0ff */
[C---:B------:R-:W-:Y:S02]  /*a000*/  FMUL.FTZ R8, R2.reuse, R8 ;  /* 0x0000000802087220 */ /* 0x040fe40000410000 */
[-C--:B------:R-:W-:Y:S01]  /*a010*/  FFMA.FTZ R14, R2, R13.reuse, -R6 ;  /* 0x0000000d020e7223 */ /* 0x080fe20000010806 */
[----:B------:R-:W-:Y:S01]  /*a020*/  SHF.L.U32 R2, R21, 0x10, RZ ;  /* 0x0000001015027819 */ /* 0x000fe200000006ff */
[----:B------:R-:W-:Y:S01]  /*a030*/  FFMA.FTZ R13, R9, R13, R8 ;  /* 0x0000000d090d7223 */ /* 0x000fe20000010008 */
[----:B------:R-:W-:Y:S01]  /*a040*/  SHF.L.U32 R6, R22, 0x10, RZ ;  /* 0x0000001016067819 */ /* 0x000fe200000006ff */
[----:B------:R-:W-:-:S02]  /*a050*/  FMUL.FTZ R7, R0, R11 ;  /* 0x0000000b00077220 */ /* 0x000fc40000410000 */
[-C--:B------:R-:W-:Y:S02]  /*a060*/  FMUL.FTZ R9, R2, R12.reuse ;  /* 0x0000000c02097220 */ /* 0x080fe40000410000 */
[C---:B------:R-:W-:Y:S02]  /*a070*/  FMUL.FTZ R8, R6.reuse, R12 ;  /* 0x0000000c06087220 */ /* 0x040fe40000410000 */
[----:B------:R-:W-:Y:S02]  /*a080*/  FMUL.FTZ R11, R5, R11 ;  /* 0x0000000b050b7220 */ /* 0x000fe40000410000 */
[-C--:B------:R-:W-:Y:S01]  /*a090*/  FFMA.FTZ R6, R6, R15.reuse, -R9 ;  /* 0x0000000f06067223 */ /* 0x080fe20000010809 */
        /* <DEDUP_REMOVED lines=8> */
.L_x_864:
[----:B------:R-:W-:Y:S05]  /*a120*/  BSYNC B0 ;  /* 0x0000000000007941 */ /* 0x000fea0003800000 */
.L_x_863:
        /* <DEDUP_REMOVED lines=41> */
.L_x_862:
[----:B------:R-:W-:Y:S05]  /*a3c0*/  BSYNC B1 ;  /* 0x0000000000017941 */ /* 0x000fea0003800000 */
.L_x_861:
        /* <DEDUP_REMOVED lines=45> */
.L_x_868:
[----:B------:R-:W-:Y:S05]  /*a6a0*/  BSYNC B0 ;  /* 0x0000000000007941 */ /* 0x000fea0003800000 */
.L_x_867:
        /* <DEDUP_REMOVED lines=41> */
.L_x_866:
[----:B------:R-:W-:Y:S05]  /*a940*/  BSYNC B1 ;  /* 0x0000000000017941 */ /* 0x000fea0003800000 */
.L_x_865:
        /* <DEDUP_REMOVED lines=45> */
.L_x_872:
[----:B------:R-:W-:Y:S05]  /*ac20*/  BSYNC B0 ;  /* 0x0000000000007941 */ /* 0x000fea0003800000 */
.L_x_871:
        /* <DEDUP_REMOVED lines=41> */
.L_x_870:
[----:B------:R-:W-:Y:S05]  /*aec0*/  BSYNC B1 ;  /* 0x0000000000017941 */ /* 0x000fea0003800000 */
.L_x_869:
        /* <DEDUP_REMOVED lines=45> */
.L_x_876:
[----:B------:R-:W-:Y:S05]  /*b1a0*/  BSYNC B0 ;  /* 0x0000000000007941 */ /* 0x000fea0003800000 */
.L_x_875:
        /* <DEDUP_REMOVED lines=41> */
.L_x_874:
[----:B------:R-:W-:Y:S05]  /*b440*/  BSYNC B1 ;  /* 0x0000000000017941 */ /* 0x000fea0003800000 */
.L_x_873:
        /* <DEDUP_REMOVED lines=45> */
.L_x_880:
[----:B------:R-:W-:Y:S05]  /*b720*/  BSYNC B0 ;  /* 0x0000000000007941 */ /* 0x000fea0003800000 */
.L_x_879:
        /* <DEDUP_REMOVED lines=41> */
.L_x_878:
[----:B------:R-:W-:Y:S05]  /*b9c0*/  BSYNC B1 ;  /* 0x0000000000017941 */ /* 0x000fea0003800000 */
.L_x_877:
        /* <DEDUP_REMOVED lines=45> */
.L_x_884:
[----:B------:R-:W-:Y:S05]  /*bca0*/  BSYNC B0 ;  /* 0x0000000000007941 */ /* 0x000fea0003800000 */
.L_x_883:
        /* <DEDUP_REMOVED lines=41> */
.L_x_882:
[----:B------:R-:W-:Y:S05]  /*bf40*/  BSYNC B1 ;  /* 0x0000000000017941 */ /* 0x000fea0003800000 */
.L_x_881:
[----:B------:R-:W-:-:S04]  /*bf50*/  IADD3 R0, R42, 0x70, RZ ;  /* 0x000000702a007810 */ /* 0x000fc80007ffe0ff */
        /* <DEDUP_REMOVED lines=43> */
.L_x_887:
[----:B------:R-:W-:Y:S05]  /*c210*/  BSYNC B0 ;  /* 0x0000000000007941 */ /* 0x000fea0003800000 */
.L_x_886:
        /* <DEDUP_REMOVED lines=42> */
.L_x_854:
[----:B------:R-:W-:Y:S01]  /*c4c0*/  ISETP.NE.AND P0, PT, R20, RZ, PT ;  /* 0x000000ff1400720c */ /* 0x000fe20003f05270 */
[----:B------:R-:W-:Y:S01]  /*c4d0*/  BSSY B0, `(.L_x_888) ;  /* 0x000000d000007945 */ /* 0x000fe20003800000 */
[----:B------:R-:W-:Y:S01]  /*c4e0*/  CS2R R10, SRZ ;  /* 0x00000000000a7805 */ /* 0x000fe2000001ff00 */
[----:B------:R-:W-:Y:S01]  /*c4f0*/  CS2R R8, SRZ ;  /* 0x0000000000087805 */ /* 0x000fe2000001ff00 */
[----:B------:R-:W-:Y:S01]  /*c500*/  CS2R R14, SRZ ;  /* 0x00000000000e7805 */ /* 0x000fe2000001ff00 */
[----:B------:R-:W-:-:S08]  /*c510*/  CS2R R12, SRZ ;  /* 0x00000000000c7805 */ /* 0x000fd0000001ff00 */
[----:B------:R-:W-:Y:S05]  /*c520*/  @P0 BRA `(.L_x_889) ;  /* 0x0000007000000947 */ /* 0x000fea0003800000 */
[----:B------:R-:W-:Y:S01]  /*c530*/  ISETP.GE.AND P0, PT, R160, c[0x0][0x27c], PT ;  /* 0x00009f00a0007a0c */ /* 0x000fe20003f06270 */
[----:B------:R-:W-:-:S12]  /*c540*/  CS2R R10, SRZ ;  /* 0x00000000000a7805 */ /* 0x000fd8000001ff00 */
[----:B------:R-:W-:Y:S05]  /*c550*/  @P0 BRA `(.L_x_889) ;  /* 0x0000004000000947 */ /* 0x000fea0003800000 */
[----:B------:R-:W-:-:S04]  /*c560*/  IMAD.WIDE R12, R160, 0x2, R18 ;  /* 0x00000002a00c7825 */ /* 0x000fc800078e0212 */
[----:B------:R-:W-:Y:S02]  /*c570*/  IMAD.WIDE R8, R160, 0x2, R16 ;  /* 0x00000002a0087825 */ /* 0x000fe400078e0210 */
[----:B------:R-:W5:Y:S04]  /*c580*/  LD.E.128 R12, [R12.64] ;  /* 0x000000220c0c7980 */ /* 0x000f68000c101d00 */
[----:B------:R-:W5:Y:S02]  /*c590*/  LD.E.128 R8, [R8.64] ;  /* 0x0000002208087980 */ /* 0x000f64000c101d00 */
.L_x_889:
[----:B------:R-:W-:Y:S05]  /*c5a0*/  BSYNC B0 ;  /* 0x0000000000007941 */ /* 0x000fea0003800000 */
.L_x_888:
[----:B------:R-:W-:Y:S01]  /*c5b0*/  UIMAD UR4, UR17, -0x80, UR23 ;  /* 0xffffff80110478a4 */ /* 0x000fe2000f8e0217 */
[----:B------:R-:W-:Y:S01]  /*c5c0*/  ISETP.GE.AND P0, PT, R160, c[0x0][0x27c], PT ;  /* 0x00009f00a0007a0c */ /* 0x000fe20003f06270 */
[--C-:B-----5:R-:W-:Y:S01]  /*c5d0*/  IMAD.MOV.U32 R21, RZ, RZ, R13.reuse ;  /* 0x000000ffff157224 */ /* 0x120fe200078e000d */
[--C-:B------:R-:W-:Y:S01]  /*c5e0*/  SHF.R.U64 R20, R12, 0x10, R13.reuse ;  /* 0x000000100c147819 */ /* 0x100fe2000000120d */
[----:B------:R-:W-:Y:S01]  /*c5f0*/  UISETP.LT.AND UP0, UPT, UR4, 0x80, UPT ;  /* 0x000000800400788c */ /* 0x000fe2000bf01270 */
[----:B------:R-:W-:Y:S01]  /*c600*/  SHF.R.U32.HI R16, RZ, 0x10, R13 ;  /* 0x00000010ff107819 */ /* 0x000fe2000001160d */
[----:B------:R-:W-:Y:S01]  /*c610*/  IMAD.MOV.U32 R19, RZ, RZ, R14 ;  /* 0x000000ffff137224 */ /* 0x000fe200078e000e */
[--C-:B------:R-:W-:Y:S01]  /*c620*/  SHF.R.U64 R17, R14, 0x10, R15.reuse ;  /* 0x000000100e117819 */ /* 0x100fe2000000120f */
[----:B------:R-:W-:Y:S01]  /*c630*/  USEL UR4, UR4, 0x80, UP0 ;  /* 0x0000008004047887 */ /* 0x000fe20008000000 */
[----:B------:R-:W-:Y:S01]  /*c640*/  IMAD.MOV.U32 R22, RZ, RZ, R12 ;  /* 0x000000ffff167224 */ /* 0x000fe200078e000c */
[--C-:B------:R-:W-:Y:S01]  /*c650*/  SHF.R.U32.HI R12, RZ, 0x10, R15.reuse ;  /* 0x00000010ff0c7819 */ /* 0x100fe2000001160f */
[----:B------:R-:W-:Y:S01]  /*c660*/  IMAD.MOV.U32 R18, RZ, RZ, R15 ;  /* 0x000000ffff127224 */ /* 0x000fe200078e000f */
[----:B------:R-:W-:-:S04]  /*c670*/  DEPBAR.LE SB0, 0x1 ;  /* 0x000080400000791a */ /* 0x000fc80000000000 */
[----:B------:R-:W-:Y:S01]  /*c680*/  ISETP.GE.OR P1, PT, R42, UR4, P0 ;  /* 0x000000042a007c0c */ /* 0x000fe20008726670 */
[----:B------:R-:W-:Y:S01]  /*c690*/  IMAD.MOV.U32 R14, RZ, RZ, R8 ;  /* 0x000000ffff0e7224 */ /* 0x000fe200078e0008 */
[--C-:B------:R-:W-:Y:S01]  /*c6a0*/  SHF.R.U64 R8, R8, 0x10, R9.reuse ;  /* 0x0000001008087819 */ /* 0x100fe20000001209 */
[--C-:B------:R-:W-:Y:S01]  /*c6b0*/  IMAD.MOV.U32 R13, RZ, RZ, R9.reuse ;  /* 0x000000ffff0d7224 */ /* 0x100fe200078e0009 */
[----:B------:R-:W-:Y:S01]  /*c6c0*/  SHF.R.U32.HI R2, RZ, 0x10, R9 ;  /* 0x00000010ff027819 */ /* 0x000fe20000011609 */
[----:B------:R-:W-:Y:S01]  /*c6d0*/  IMAD.MOV.U32 R7, RZ, RZ, R10 ;  /* 0x000000ffff077224 */ /* 0x000fe200078e000a */
[--C-:B------:R-:W-:Y:S01]  /*c6e0*/  SHF.R.U64 R5, R10, 0x10, R11.reuse ;  /* 0x000000100a057819 */ /* 0x100fe2000000120b */
[--C-:B------:R-:W-:Y:S01]  /*c6f0*/  IMAD.MOV.U32 R6, RZ, RZ, R11.reuse ;  /* 0x000000ffff067224 */ /* 0x100fe200078e000b */
[----:B------:R-:W-:Y:S01]  /*c700*/  SHF.R.U32.HI R0, RZ, 0x10, R11 ;  /* 0x00000010ff007819 */ /* 0x000fe2000001160b */
[----:B------:R-:W-:Y:S01]  /*c710*/  BSSY B0, `(.L_x_890) ;  /* 0x0000062000007945 */ /* 0x000fe20003800000 */
[----:B------:R-:W-:-:S02]  /*c720*/  PRMT R35, R22, 0x5410, R20 ;  /* 0x0000541016237816 */ /* 0x000fc40000000014 */
[----:B------:R-:W-:Y:S02]  /*c730*/  PRMT R41, R21, 0x5410, R16 ;  /* 0x0000541015297816 */ /* 0x000fe40000000010 */
[----:B------:R-:W-:Y:S02]  /*c740*/  PRMT R37, R19, 0x5410, R17 ;  /* 0x0000541013257816 */ /* 0x000fe40000000011 */
[----:B------:R-:W-:Y:S02]  /*c750*/  PRMT R40, R18, 0x5410, R12 ;  /* 0x0000541012287816 */ /* 0x000fe4000000000c */
[----:B------:R-:W-:Y:S02]  /*c760*/  PRMT R34, R14, 0x5410, R8 ;  /* 0x000054100e227816 */ /* 0x000fe40000000008 */
[----:B------:R-:W-:Y:S02]  /*c770*/  PRMT R38, R13, 0x5410, R2 ;  /* 0x000054100d267816 */ /* 0x000fe40000000002 */
[----:B------:R-:W-:-:S02]  /*c780*/  PRMT R36, R7, 0x5410, R5 ;  /* 0x0000541007247816 */ /* 0x000fc40000000005 */
[----:B------:R-:W-:Y:S01]  /*c790*/  PRMT R39, R6, 0x5410, R0 ;  /* 0x0000541006277816 */ /* 0x000fe20000000000 */
[----:B------:R-:W-:Y:S06]  /*c7a0*/  BAR.SYNC.DEFER_BLOCKING 0x0 ;  /* 0x0000000000007b1d */ /* 0x000fec0000010000 */
[----:B------:R-:W-:Y:S05]  /*c7b0*/  @P1 BRA `(.L_x_891) ;  /* 0x0000057000001947 */ /* 0x000fea0003800000 */
[----:B------:R-:W-:Y:S01]  /*c7c0*/  MOV R0, c[0x0][0x27c] ;  /* 0x00009f0000007a02 */ /* 0x000fe20000000f00 */
[----:B------:R-:W1:Y:S03]  /*c7d0*/  LDS.128 R12, [R27+0x8100] ;  /* 0x008100001b0c7984 */ /* 0x000e660000000c00 */
[----:B------:R-:W-:-:S04]  /*c7e0*/  LEA.HI R0, R0, R54, RZ, 0x1d ;  /* 0x0000003600007211 */ /* 0x000fc800078fe8ff */
[----:B------:R-:W-:Y:S01]  /*c7f0*/  SHF.R.S32.HI R5, RZ, 0x1f, R0 ;  /* 0x0000001fff057819 */ /* 0x000fe20000011400 */
[----:B------:R-:W-:-:S03]  /*c800*/  IMAD.SHL.U32 R2, R0, 0x8, RZ ;  /* 0x0000000800027824 */ /* 0x000fc600078e00ff */
[----:B------:R-:W-:Y:S02]  /*c810*/  LEA.HI R0, R5, R0, RZ, 0x3 ;  /* 0x0000000005007211 */ /* 0x000fe400078f18ff */
[----:B------:R-:W-:Y:S02]  /*c820*/  LOP3.LUT R2, R23, 0x38, R2, 0xf8, !PT ;  /* 0x0000003817027812 */ /* 0x000fe400078ef802 */
[----:B------:R-:W-:Y:S02]  /*c830*/  SHF.L.U32 R0, R0, 0xa, RZ ;  /* 0x0000000a00007819 */ /* 0x000fe400000006ff */
[----:B------:R-:W-:Y:S02]  /*c840*/  LOP3.LUT R2, R2, R25, RZ, 0x3c, !PT ;  /* 0x0000001902027212 */ /* 0x000fe400078e3cff */
[----:B------:R-:W-:-:S04]  /*c850*/  LOP3.LUT R0, R0, 0x7fffe000, RZ, 0xc0, !PT ;  /* 0x7fffe00000007812 */ /* 0x000fc800078ec0ff */
[----:B------:R-:W-:Y:S02]  /*c860*/  IADD3 R0, R2, R0, R24 ;  /* 0x0000000002007210 */ /* 0x000fe40007ffe018 */
[----:B------:R-:W-:-:S03]  /*c870*/  SHF.L.U32 R2, R34, 0x10, RZ ;  /* 0x0000001022027819 */ /* 0x000fc600000006ff */
[----:B------:R-:W-:Y:S02]  /*c880*/  IMAD.SHL.U32 R29, R0, 0x2, RZ ;  /* 0x00000002001d7824 */ /* 0x000fe400078e00ff */
[----:B------:R-:W-:-:S03]  /*c890*/  IMAD.U32 R0, R35, 0x10000, RZ ;  /* 0x0001000023007824 */ /* 0x000fc600078e00ff */
[----:B------:R-:W2:Y:S01]  /*c8a0*/  LDS.128 R8, [R29+0x8100] ;  /* 0x008100001d087984 */ /* 0x000ea20000000c00 */
[C---:B-1----:R-:W-:Y:S01]  /*c8b0*/  IMAD.U32 R18, R13.reuse, 0x10000, RZ ;  /* 0x000100000d127824 */ /* 0x042fe200078e00ff */
[----:B------:R-:W-:Y:S01]  /*c8c0*/  LOP3.LUT R26, R13, 0xffff0000, RZ, 0xc0, !PT ;  /* 0xffff00000d1a7812 */ /* 0x000fe200078ec0ff */
[----:B------:R-:W-:Y:S01]  /*c8d0*/  IMAD.U32 R24, R15, 0x10000, RZ ;  /* 0x000100000f187824 */ /* 0x000fe200078e00ff */
[C---:B------:R-:W-:Y:S02]  /*c8e0*/  SHF.L.U32 R16, R12.reuse, 0x10, RZ ;  /* 0x000000100c107819 */ /* 0x040fe400000006ff */
[----:B------:R-:W-:Y:S02]  /*c8f0*/  LOP3.LUT R17, R12, 0xffff0000, RZ, 0xc0, !PT ;  /* 0xffff00000c117812 */ /* 0x000fe400078ec0ff */
[C---:B------:R-:W-:Y:S02]  /*c900*/  SHF.L.U32 R20, R14.reuse, 0x10, RZ ;  /* 0x000000100e147819 */ /* 0x040fe400000006ff */
[----:B------:R-:W-:-:S02]  /*c910*/  LOP3.LUT R21, R14, 0xffff0000, RZ, 0xc0, !PT ;  /* 0xffff00000e157812 */ /* 0x000fc400078ec0ff */
[----:B------:R-:W-:Y:S02]  /*c920*/  LOP3.LUT R25, R15, 0xffff0000, RZ, 0xc0, !PT ;  /* 0xffff00000f197812 */ /* 0x000fe400078ec0ff */
[C---:B--2---:R-:W-:Y:S01]  /*c930*/  SHF.L.U32 R5, R8.reuse, 0x10, RZ ;  /* 0x0000001008057819 */ /* 0x044fe200000006ff */
[C---:B------:R-:W-:Y:S01]  /*c940*/  IMAD.U32 R13, R9.reuse, 0x10000, RZ ;  /* 0x00010000090d7824 */ /* 0x040fe200078e00ff */
[----:B------:R-:W-:Y:S01]  /*c950*/  LOP3.LUT R23, R9, 0xffff0000, RZ, 0xc0, !PT ;  /* 0xffff000009177812 */ /* 0x000fe200078ec0ff */
[----:B------:R-:W-:Y:S01]  /*c960*/  IMAD.U32 R19, R11, 0x10000, RZ ;  /* 0x000100000b137824 */ /* 0x000fe200078e00ff */
[----:B------:R-:W-:Y:S01]  /*c970*/  LOP3.LUT R12, R8, 0xffff0000, RZ, 0xc0, !PT ;  /* 0xffff0000080c7812 */ /* 0x000fe200078ec0ff */
[C---:B------:R-:W-:Y:S01]  /*c980*/  FMUL.FTZ R7, R5.reuse, R2 ;  /* 0x0000000205077220 */ /* 0x040fe20000410000 */
[----:B------:R-:W-:Y:S01]  /*c990*/  LOP3.LUT R9, R34, 0xffff0000, RZ, 0xc0, !PT ;  /* 0xffff000022097812 */ /* 0x000fe200078ec0ff */
[-C--:B------:R-:W-:Y:S01]  /*c9a0*/  FMUL.FTZ R6, R5, R0.reuse ;  /* 0x0000000005067220 */ /* 0x080fe20000410000 */
[----:B------:R-:W-:Y:S01]  /*c9b0*/  LOP3.LUT R5, R35, 0xffff0000, RZ, 0xc0, !PT ;  /* 0xffff000023057812 */ /* 0x000fe200078ec0ff */
[----:B------:R-:W-:Y:S01]  /*c9c0*/  FFMA.FTZ R33, R16, R0, -R7 ;  /* 0x0000000010217223 */ /* 0x000fe20000010807 */
[----:B------:R-:W-:Y:S01]  /*c9d0*/  SHF.L.U32 R0, R38, 0x10, RZ ;  /* 0x0000001026007819 */ /* 0x000fe200000006ff */
[----:B------:R-:W-:Y:S01]  /*c9e0*/  FMUL.FTZ R8, R12, R9 ;  /* 0x000000090c087220 */ /* 0x000fe20000410000 */
[----:B------:R-:W-:Y:S01]  /*c9f0*/  SHF.L.U32 R14, R10, 0x10, RZ ;  /* 0x000000100a0e7819 */ /* 0x000fe200000006ff */
[----:B------:R-:W-:Y:S01]  /*ca00*/  FFMA.FTZ R32, R16, R2, R6 ;  /* 0x0000000210207223 */ /* 0x000fe20000010006 */
[----:B------:R-:W-:Y:S01]  /*ca10*/  LOP3.LUT R15, R10, 0xffff0000, RZ, 0xc0, !PT ;  /* 0xffff00000a0f7812 */ /* 0x000fe200078ec0ff */
[----:B------:R-:W-:Y:S01]  /*ca20*/  IMAD.U32 R2, R41, 0x10000, RZ ;  /* 0x0001000029027824 */ /* 0x000fe200078e00ff */
[----:B------:R-:W-:Y:S01]  /*ca30*/  SHF.L.U32 R10, R36, 0x10, RZ ;  /* 0x00000010240a7819 */ /* 0x000fe200000006ff */
[-C--:B------:R-:W-:Y:S01]  /*ca40*/  FMUL.FTZ R7, R12, R5.reuse ;  /* 0x000000050c077220 */ /* 0x080fe20000410000 */
[----:B------:R-:W-:Y:S01]  /*ca50*/  LOP3.LUT R22, R11, 0xffff0000, RZ, 0xc0, !PT ;  /* 0xffff00000b167812 */ /* 0x000fe200078ec0ff */
[----:B------:R-:W-:Y:S01]  /*ca60*/  FFMA.FTZ R31, R17, R5, -R8 ;  /* 0x00000005111f7223 */ /* 0x000fe20000010808 */
[----:B------:R-:W-:Y:S01]  /*ca70*/  SHF.L.U32 R8, R39, 0x10, RZ ;  /* 0x0000001027087819 */ /* 0x000fe200000006ff */
[----:B------:R-:W-:-:S02]  /*ca80*/  FMUL.FTZ R5, R13, R0 ;  /* 0x000000000d057220 */ /* 0x000fc40000410000 */
[-C--:B------:R-:W-:Y:S02]  /*ca90*/  FMUL.FTZ R6, R13, R2.reuse ;  /* 0x000000020d067220 */ /* 0x080fe40000410000 */
[C---:B------:R-:W-:Y:S01]  /*caa0*/  FFMA.FTZ R28, R18.reuse, R2, -R5 ;  /* 0x00000002121c7223 */ /* 0x040fe20000010805 */
[C---:B------:R-:W-:Y:S01]  /*cab0*/  LOP3.LUT R5, R37.reuse, 0xffff0000, RZ, 0xc0, !PT ;  /* 0xffff000025057812 */ /* 0x040fe200078ec0ff */
[----:B------:R-:W-:Y:S02]  /*cac0*/  IMAD.U32 R2, R37, 0x10000, RZ ;  /* 0x0001000025027824 */ /* 0x000fe400078e00ff */
[----:B------:R-:W-:Y:S01]  /*cad0*/  FFMA.FTZ R18, R18, R0, R6 ;  /* 0x0000000012127223 */ /* 0x000fe20000010006 */
[----:B------:R-:W-:Y:S01]  /*cae0*/  LOP3.LUT R0, R36, 0xffff0000, RZ, 0xc0, !PT ;  /* 0xffff000024007812 */ /* 0x000fe200078ec0ff */
[----:B------:R-:W-:Y:S02]  /*caf0*/  FFMA.FTZ R30, R17, R9, R7 ;  /* 0x00000009111e7223 */ /* 0x000fe40000010007 */
[----:B------:R-:W-:-:S02]  /*cb00*/  FMUL.FTZ R6, R14, R10 ;  /* 0x0000000a0e067220 */ /* 0x000fc40000410000 */
[-C--:B------:R-:W-:Y:S02]  /*cb10*/  FMUL.FTZ R9, R14, R2.reuse ;  /* 0x000000020e097220 */ /* 0x080fe40000410000 */
[----:B------:R-:W-:Y:S01]  /*cb20*/  FFMA.FTZ R12, R20, R2, -R6 ;  /* 0x00000002140c7223 */ /* 0x000fe20000010806 */
[----:B------:R-:W-:Y:S01]  /*cb30*/  SHF.L.U32 R2, R40, 0x10, RZ ;  /* 0x0000001028027819 */ /* 0x000fe200000006ff */
[C---:B------:R-:W-:Y:S02]  /*cb40*/  FMUL.FTZ R7, R15.reuse, R0 ;  /* 0x000000000f077220 */ /* 0x040fe40000410000 */
[----:B------:R-:W-:Y:S02]  /*cb50*/  FFMA.FTZ R20, R20, R10, R9 ;  /* 0x0000000a14147223 */ /* 0x000fe40000010009 */
[----:B------:R-:W-:Y:S02]  /*cb60*/  FMUL.FTZ R6, R15, R5 ;  /* 0x000000050f067220 */ /* 0x000fe40000410000 */
[----:B------:R-:W-:-:S02]  /*cb70*/  FMUL.FTZ R9, R19, R8 ;  /* 0x0000000813097220 */ /* 0x000fc40000410000 */
[C---:B------:R-:W-:Y:S01]  /*cb80*/  FFMA.FTZ R14, R21.reuse, R5, -R7 ;  /* 0x00000005150e7223 */ /* 0x040fe20000010807 */
[----:B------:R-:W-:Y:S01]  /*cb90*/  LOP3.LUT R5, R40, 0xffff0000, RZ, 0xc0, !PT ;  /* 0xffff000028057812 */ /* 0x000fe200078ec0ff */
[----:B------:R-:W-:Y:S01]  /*cba0*/  FFMA.FTZ R11, R21, R0, R6 ;  /* 0x00000000150b7223 */ /* 0x000fe20000010006 */
[----:B------:R-:W-:Y:S01]  /*cbb0*/  LOP3.LUT R0, R39, 0xffff0000, RZ, 0xc0, !PT ;  /* 0xffff000027007812 */ /* 0x000fe200078ec0ff */
[-C--:B------:R-:W-:Y:S01]  /*cbc0*/  FMUL.FTZ R7, R19, R2.reuse ;  /* 0x0000000213077220 */ /* 0x080fe20000410000 */
[----:B------:R-:W-:Y:S01]  /*cbd0*/  LOP3.LUT R6, R41, 0xffff0000, RZ, 0xc0, !PT ;  /* 0xffff000029067812 */ /* 0x000fe200078ec0ff */
[----:B------:R-:W-:Y:S01]  /*cbe0*/  FFMA.FTZ R17, R24, R2, -R9 ;  /* 0x0000000218117223 */ /* 0x000fe20000010809 */
[----:B------:R-:W-:Y:S01]  /*cbf0*/  LOP3.LUT R2, R38, 0xffff0000, RZ, 0xc0, !PT ;  /* 0xffff000026027812 */ /* 0x000fe200078ec0ff */
[----:B------:R-:W-:Y:S01]  /*cc00*/  FFMA.FTZ R16, R24, R8, R7 ;  /* 0x0000000818107223 */ /* 0x000fe20000010007 */
[----:B------:R-:W-:Y:S01]  /*cc10*/  F2FP.BF16.PACK_AB R14, R14, R12 ;  /* 0x0000000c0e0e723e */ /* 0x000fe200000010ff */
[----:B------:R-:W-:Y:S01]  /*cc20*/  FMUL.FTZ R8, R22, R0 ;  /* 0x0000000016087220 */ /* 0x000fe20000410000 */
[----:B------:R-:W-:Y:S01]  /*cc30*/  F2FP.BF16.PACK_AB R12, R31, R33 ;  /* 0x000000211f0c723e */ /* 0x000fe200000010ff */
[----:B------:R-:W-:-:S02]  /*cc40*/  FMUL.FTZ R10, R23, R2 ;  /* 0x00000002170a7220 */ /* 0x000fc40000410000 */
[-C--:B------:R-:W-:Y:S02]  /*cc50*/  FMUL.FTZ R9, R23, R6.reuse ;  /* 0x0000000617097220 */ /* 0x080fe40000410000 */
[-C--:B------:R-:W-:Y:S02]  /*cc60*/  FMUL.FTZ R7, R22, R5.reuse ;  /* 0x0000000516077220 */ /* 0x080fe40000410000 */
        /* <DEDUP_REMOVED lines=12> */
.L_x_891:
[----:B------:R-:W-:Y:S05]  /*cd30*/  BSYNC B0 ;  /* 0x0000000000007941 */ /* 0x000fea0003800000 */
.L_x_890:
[----:B------:R-:W-:Y:S01]  /*cd40*/  IADD3 R0, R42, 0x10, RZ ;  /* 0x000000102a007810 */ /* 0x000fe20007ffe0ff */
[----:B------:R-:W-:Y:S03]  /*cd50*/  BSSY B0, `(.L_x_892) ;  /* 0x0000064000007945 */ /* 0x000fe60003800000 */
[----:B------:R-:W-:-:S13]  /*cd60*/  ISETP.GE.OR P1, PT, R0, UR4, P0 ;  /* 0x0000000400007c0c */ /* 0x000fda0008726670 */
[----:B------:R-:W-:Y:S05]  /*cd70*/  @P1 BRA `(.L_x_893) ;  /* 0x0000061000001947 */ /* 0x000fea0003800000 */
[----:B------:R-:W-:Y:S01]  /*cd80*/  IMAD.MOV.U32 R6, RZ, RZ, c[0x0][0x27c] ;  /* 0x00009f00ff067624 */ /* 0x000fe200078e00ff */
[----:B------:R-:W-:Y:S01]  /*cd90*/  SHF.R.S32.HI R2, RZ, 0x1f, R0 ;  /* 0x0000001fff027819 */ /* 0x000fe20000011400 */
[----:B------:R-:W-:-:S03]  /*cda0*/  IMAD.SHL.U32 R5, R0, 0x40, RZ ;  /* 0x0000004000057824 */ /* 0x000fc600078e00ff */
[----:B------:R-:W-:Y:S02]  /*cdb0*/  LEA.HI R6, R6, R54, RZ, 0x1d ;  /* 0x0000003606067211 */ /* 0x000fe400078fe8ff */
[----:B------:R-:W-:Y:S02]  /*cdc0*/  LEA.HI R2, R2, R0, RZ, 0x3 ;  /* 0x0000000002027211 */ /* 0x000fe400078f18ff */
[----:B-1----:R-:W-:Y:S01]  /*cdd0*/  SHF.R.S32.HI R9, RZ, 0x1f, R6 ;  /* 0x0000001fff097819 */ /* 0x002fe20000011406 */
[----:B------:R-:W-:Y:S01]  /*cde0*/  IMAD.SHL.U32 R7, R6, 0x8, RZ ;  /* 0x0000000806077824 */ /* 0x000fe200078e00ff */
[----:B------:R-:W-:Y:S02]  /*cdf0*/  LOP3.LUT R0, R5, 0x1c0, RZ, 0xc0, !PT ;  /* 0x000001c005007812 */ /* 0x000fe400078ec0ff */
[----:B------:R-:W-:Y:S02]  /*ce00*/  LEA.HI R6, R9, R6, RZ, 0x3 ;  /* 0x0000000609067211 */ /* 0x000fe400078f18ff */
[----:B------:R-:W-:-:S02]  /*ce10*/  SHF.L.U32 R5, R2, 0x6, RZ ;  /* 0x0000000602057819 */ /* 0x000fc400000006ff */
[C---:B------:R-:W-:Y:S02]  /*ce20*/  LOP3.LUT R8, R0.reuse, 0x38, R160, 0xf8, !PT ;  /* 0x0000003800087812 */ /* 0x040fe400078ef8a0 */
[----:B------:R-:W-:Y:S02]  /*ce30*/  SHF.R.U32.HI R2, RZ, 0x3, R0 ;  /* 0x00000003ff027819 */ /* 0x000fe40000011600 */
[----:B------:R-:W-:Y:S01]  /*ce40*/  LOP3.LUT R7, R0, 0x38, R7, 0xf8, !PT ;  /* 0x0000003800077812 */ /* 0x000fe200078ef807 */
[----:B------:R-:W-:Y:S01]  /*ce50*/  IMAD.SHL.U32 R0, R6, 0x400, RZ ;  /* 0x0000040006007824 */ /* 0x000fe200078e00ff */
[----:B------:R-:W-:Y:S02]  /*ce60*/  LOP3.LUT R5, R5, 0xfffffe00, RZ, 0xc0, !PT ;  /* 0xfffffe0005057812 */ /* 0x000fe400078ec0ff */
[----:B------:R-:W-:Y:S02]  /*ce70*/  LOP3.LUT R6, R34, 0xffff0000, RZ, 0xc0, !PT ;  /* 0xffff000022067812 */ /* 0x000fe400078ec0ff */
[----:B------:R-:W-:-:S02]  /*ce80*/  LOP3.LUT R8, R5, R8, R2, 0xf6, !PT ;  /* 0x0000000805087212 */ /* 0x000fc400078ef602 */
[----:B------:R-:W-:Y:S01]  /*ce90*/  LOP3.LUT R2, R7, R2, RZ, 0x3c, !PT ;  /* 0x0000000207027212 */ /* 0x000fe200078e3cff */
[----:B------:R-:W-:Y:S01]  /*cea0*/  IMAD.U32 R7, R34, 0x10000, RZ ;  /* 0x0001000022077824 */ /* 0x000fe200078e00ff */
[----:B------:R-:W-:Y:S02]  /*ceb0*/  LOP3.LUT R0, R0, 0x7fffe000, RZ, 0xc0, !PT ;  /* 0x7fffe00000007812 */ /* 0x000fe400078ec0ff */
[----:B------:R-:W-:Y:S02]  /*cec0*/  SHF.L.U32 R31, R8, 0x1, RZ ;  /* 0x00000001081f7819 */ /* 0x000fe400000006ff */
[----:B------:R-:W-:-:S03]  /*ced0*/  IADD3 R0, R2, R0, R5 ;  /* 0x0000000002007210 */ /* 0x000fc60007ffe005 */
[----:B------:R-:W1:Y:S02]  /*cee0*/  LDS.128 R12, [R31+0x8100] ;  /* 0x008100001f0c7984 */ /* 0x000e640000000c00 */
[----:B------:R-:W-:Y:S01]  /*cef0*/  IMAD.SHL.U32 R29, R0, 0x2, RZ ;  /* 0x00000002001d7824 */ /* 0x000fe200078e00ff */
[----:B------:R-:W-:-:S04]  /*cf00*/  SHF.L.U32 R0, R35, 0x10, RZ ;  /* 0x0000001023007819 */ /* 0x000fc800000006ff */
[----:B------:R-:W2:Y:S01]  /*cf10*/  LDS.128 R8, [R29+0x8100] ;  /* 0x008100001d087984 */ /* 0x000ea20000000c00 */
[C---:B-1----:R-:W-:Y:S01]  /*cf20*/  IMAD.U32 R16, R12.reuse, 0x10000, RZ ;  /* 0x000100000c107824 */ /* 0x042fe200078e00ff */
[----:B------:R-:W-:Y:S01]  /*cf30*/  LOP3.LUT R18, R12, 0xffff0000, RZ, 0xc0, !PT ;  /* 0xffff00000c127812 */ /* 0x000fe200078ec0ff */
[----:B------:R-:W-:Y:S01]  /*cf40*/  IMAD.U32 R17, R14, 0x10000, RZ ;  /* 0x000100000e117824 */ /* 0x000fe200078e00ff */
[C---:B------:R-:W-:Y:S02]  /*cf50*/  SHF.L.U32 R23, R15.reuse, 0x10, RZ ;  /* 0x000000100f177819 */ /* 0x040fe400000006ff */
[----:B------:R-:W-:Y:S01]  /*cf60*/  LOP3.LUT R25, R15, 0xffff0000, RZ, 0xc0, !PT ;  /* 0xffff00000f197812 */ /* 0x000fe200078ec0ff */
[C---:B--2---:R-:W-:Y:S01]  /*cf70*/  IMAD.U32 R2, R8.reuse, 0x10000, RZ ;  /* 0x0001000008027824 */ /* 0x044fe200078e00ff */
[----:B------:R-:W-:Y:S02]  /*cf80*/  LOP3.LUT R12, R8, 0xffff0000, RZ, 0xc0, !PT ;  /* 0xffff0000080c7812 */ /* 0x000fe400078ec0ff */
[----:B------:R-:W-:Y:S01]  /*cf90*/  SHF.L.U32 R15, R9, 0x10, RZ ;  /* 0x00000010090f7819 */ /* 0x000fe200000006ff */
[-C--:B------:R-:W-:Y:S01]  /*cfa0*/  FMUL.FTZ R5, R7, R2.reuse ;  /* 0x0000000207057220 */ /* 0x080fe20000410000 */
[----:B------:R-:W-:Y:S01]  /*cfb0*/  LOP3.LUT R22, R9, 0xffff0000, RZ, 0xc0, !PT ;  /* 0xffff000009167812 */ /* 0x000fe200078ec0ff */
[C---:B------:R-:W-:Y:S01]  /*cfc0*/  FMUL.FTZ R8, R0.reuse, R2 ;  /* 0x0000000200087220 */ /* 0x040fe20000410000 */
[----:B------:R-:W-:Y:S01]  /*cfd0*/  LOP3.LUT R2, R35, 0xffff0000, RZ, 0xc0, !PT ;  /* 0xffff000023027812 */ /* 0x000fe200078ec0ff */
[----:B------:R-:W-:Y:S01]  /*cfe0*/  FFMA.FTZ R33, R0, R16, -R5 ;  /* 0x0000001000217223 */ /* 0x000fe20000010805 */
[C---:B------:R-:W-:Y:S01]  /*cff0*/  SHF.L.U32 R20, R13.reuse, 0x10, RZ ;  /* 0x000000100d147819 */ /* 0x040fe200000006ff */
[----:B------:R-:W-:Y:S01]  /*d000*/  FMUL.FTZ R9, R6, R12 ;  /* 0x0000000c06097220 */ /* 0x000fe20000410000 */
[----:B------:R-:W-:Y:S01]  /*d010*/  LOP3.LUT R26, R13, 0xffff0000, RZ, 0xc0, !PT ;  /* 0xffff00000d1a7812 */ /* 0x000fe200078ec0ff */
[----:B------:R-:W-:Y:S01]  /*d020*/  IMAD.U32 R13, R10, 0x10000, RZ ;  /* 0x000100000a0d7824 */ /* 0x000fe200078e00ff */
[----:B------:R-:W-:Y:S01]  /*d030*/  SHF.L.U32 R0, R37, 0x10, RZ ;  /* 0x0000001025007819 */ /* 0x000fe200000006ff */
[----:B------:R-:W-:Y:S01]  /*d040*/  IMAD.U32 R5, R36, 0x10000, RZ ;  /* 0x0001000024057824 */ /* 0x000fe200078e00ff */
[----:B------:R-:W-:Y:S01]  /*d050*/  LOP3.LUT R10, R10, 0xffff0000, RZ, 0xc0, !PT ;  /* 0xffff00000a0a7812 */ /* 0x000fe200078ec0ff */
[----:B------:R-:W-:Y:S01]  /*d060*/  FFMA.FTZ R32, R7, R16, R8 ;  /* 0x0000001007207223 */ /* 0x000fe20000010008 */
[----:B------:R-:W-:Y:S01]  /*d070*/  LOP3.LUT R19, R14, 0xffff0000, RZ, 0xc0, !PT ;  /* 0xffff00000e137812 */ /* 0x000fe200078ec0ff */
[C---:B------:R-:W-:Y:S01]  /*d080*/  FMUL.FTZ R8, R2.reuse, R12 ;  /* 0x0000000c02087220 */ /* 0x040fe20000410000 */
[----:B------:R-:W-:Y:S01]  /*d090*/  SHF.L.U32 R14, R11, 0x10, RZ ;  /* 0x000000100b0e7819 */ /* 0x000fe200000006ff */
[-C--:B------:R-:W-:Y:S01]  /*d0a0*/  FFMA.FTZ R12, R2, R18.reuse, -R9 ;  /* 0x00000012020c7223 */ /* 0x080fe20000010809 */
[----:B------:R-:W-:Y:S01]  /*d0b0*/  LOP3.LUT R9, R36, 0xffff0000, RZ, 0xc0, !PT ;  /* 0xffff000024097812 */ /* 0x000fe200078ec0ff */
[-C--:B------:R-:W-:Y:S01]  /*d0c0*/  FMUL.FTZ R2, R5, R13.reuse ;  /* 0x0000000d05027220 */ /* 0x080fe20000410000 */
[----:B------:R-:W-:Y:S01]  /*d0d0*/  LOP3.LUT R21, R11, 0xffff0000, RZ, 0xc0, !PT ;  /* 0xffff00000b157812 */ /* 0x000fe200078ec0ff */
[----:B------:R-:W-:Y:S01]  /*d0e0*/  FMUL.FTZ R7, R0, R13 ;  /* 0x0000000d00077220 */ /* 0x000fe20000410000 */
[----:B------:R-:W-:Y:S01]  /*d0f0*/  F2FP.BF16.PACK_AB R12, R12, R33 ;  /* 0x000000210c0c723e */ /* 0x000fe200000010ff */
[----:B------:R-:W-:Y:S01]  /*d100*/  FFMA.FTZ R28, R0, R17, -R2 ;  /* 0x00000011001c7223 */ /* 0x000fe20000010802 */
[----:B------:R-:W-:Y:S01]  /*d110*/  LOP3.LUT R0, R37, 0xffff0000, RZ, 0xc0, !PT ;  /* 0xffff000025007812 */ /* 0x000fe200078ec0ff */
[----:B------:R-:W-:Y:S01]  /*d120*/  FFMA.FTZ R30, R6, R18, R8 ;  /* 0x00000012061e7223 */ /* 0x000fe20000010008 */
[----:B------:R-:W-:Y:S01]  /*d130*/  SHF.L.U32 R2, R38, 0x10, RZ ;  /* 0x0000001026027819 */ /* 0x000fe200000006ff */
[----:B------:R-:W-:-:S02]  /*d140*/  FMUL.FTZ R6, R9, R10 ;  /* 0x0000000a09067220 */ /* 0x000fc40000410000 */
[----:B------:R-:W-:Y:S02]  /*d150*/  FFMA.FTZ R27, R5, R17, R7 ;  /* 0x00000011051b7223 */ /* 0x000fe40000010007 */
[C---:B------:R-:W-:Y:S02]  /*d160*/  FMUL.FTZ R10, R0.reuse, R10 ;  /* 0x0000000a000a7220 */ /* 0x040fe40000410000 */
[----:B------:R-:W-:Y:S02]  /*d170*/  IMAD.U32 R5, R41, 0x10000, RZ ;  /* 0x0001000029057824 */ /* 0x000fe400078e00ff */
[----:B------:R-:W-:Y:S02]  /*d180*/  IMAD.U32 R7, R39, 0x10000, RZ ;  /* 0x0001000027077824 */ /* 0x000fe400078e00ff */
[----:B------:R-:W-:Y:S01]  /*d190*/  FFMA.FTZ R24, R0, R19, -R6 ;  /* 0x0000001300187223 */ /* 0x000fe20000010806 */
[----:B------:R-:W-:Y:S01]  /*d1a0*/  SHF.L.U32 R0, R40, 0x10, RZ ;  /* 0x0000001028007819 */ /* 0x000fe200000006ff */
[----:B------:R-:W-:-:S02]  /*d1b0*/  FMUL.FTZ R8, R2, R15 ;  /* 0x0000000f02087220 */ /* 0x000fc40000410000 */
[----:B------:R-:W-:Y:S02]  /*d1c0*/  FFMA.FTZ R19, R9, R19, R10 ;  /* 0x0000001309137223 */ /* 0x000fe4000001000a */
[----:B------:R-:W-:Y:S02]  /*d1d0*/  FMUL.FTZ R6, R5, R15 ;  /* 0x0000000f05067220 */ /* 0x000fe40000410000 */
[----:B------:R-:W-:Y:S02]  /*d1e0*/  FMUL.FTZ R9, R7, R14 ;  /* 0x0000000e07097220 */ /* 0x000fe40000410000 */
[-C--:B------:R-:W-:Y:S01]  /*d1f0*/  FFMA.FTZ R18, R5, R20.reuse, -R8 ;  /* 0x0000001405127223 */ /* 0x080fe20000010808 */
[----:B------:R-:W-:Y:S01]  /*d200*/  LOP3.LUT R5, R40, 0xffff0000, RZ, 0xc0, !PT ;  /* 0xffff000028057812 */ /* 0x000fe200078ec0ff */
[----:B------:R-:W-:Y:S01]  /*d210*/  FFMA.FTZ R17, R2, R20, R6 ;  /* 0x0000001402117223 */ /* 0x000fe20000010006 */
[----:B------:R-:W-:Y:S01]  /*d220*/  LOP3.LUT R2, R38, 0xffff0000, RZ, 0xc0, !PT ;  /* 0xffff000026027812 */ /* 0x000fe200078ec0ff */
[C---:B------:R-:W-:Y:S01]  /*d230*/  FMUL.FTZ R8, R0.reuse, R14 ;  /* 0x0000000e00087220 */ /* 0x040fe20000410000 */
[----:B------:R-:W-:Y:S01]  /*d240*/  LOP3.LUT R6, R41, 0xffff0000, RZ, 0xc0, !PT ;  /* 0xffff000029067812 */ /* 0x000fe200078ec0ff */
[-C--:B------:R-:W-:Y:S01]  /*d250*/  FFMA.FTZ R16, R0, R23.reuse, -R9 ;  /* 0x0000001700107223 */ /* 0x080fe20000010809 */
[----:B------:R-:W-:Y:S01]  /*d260*/  LOP3.LUT R0, R39, 0xffff0000, RZ, 0xc0, !PT ;  /* 0xffff000027007812 */ /* 0x000fe200078ec0ff */
[----:B------:R-:W-:Y:S01]  /*d270*/  FFMA.FTZ R11, R7, R23, R8 ;  /* 0x00000017070b7223 */ /* 0x000fe20000010008 */
[----:B------:R-:W-:Y:S01]  /*d280*/  F2FP.BF16.PACK_AB R14, R24, R28 ;  /* 0x0000001c180e723e */ /* 0x000fe200000010ff */
[----:B------:R-:W-:-:S02]  /*d290*/  FMUL.FTZ R10, R2, R22 ;  /* 0x00000016020a7220 */ /* 0x000fc40000410000 */
[-C--:B------:R-:W-:Y:S02]  /*d2a0*/  FMUL.FTZ R8, R0, R21.reuse ;  /* 0x0000001500087220 */ /* 0x080fe40000410000 */
[C---:B------:R-:W-:Y:S02]  /*d2b0*/  FMUL.FTZ R9, R6.reuse, R22 ;  /* 0x0000001606097220 */ /* 0x040fe40000410000 */
[----:B------:R-:W-:Y:S02]  /*d2c0*/  FMUL.FTZ R7, R5, R21 ;  /* 0x0000001505077220 */ /* 0x000fe40000410000 */
[----:B------:R-:W-:Y:S01]  /*d2d0*/  FFMA.FTZ R13, R6, R26, -R10 ;  /* 0x0000001a060d7223 */ /* 0x000fe2000001080a */
[----:B------:R-:W-:Y:S01]  /*d2e0*/  F2FP.BF16.PACK_AB R10, R19, R27 ;  /* 0x0000001b130a723e */ /* 0x000fe200000010ff */
[-C--:B------:R-:W-:Y:S01]  /*d2f0*/  FFMA.FTZ R15, R5, R25.reuse, -R8 ;  /* 0x00000019050f7223 */ /* 0x080fe20000010808 */
        /* <DEDUP_REMOVED lines=9> */
.L_x_893:
[----:B------:R-:W-:Y:S05]  /*d390*/  BSYNC B0 ;  /* 0x0000000000007941 */ /* 0x000fea0003800000 */
.L_x_892:
        /* <DEDUP_REMOVED lines=101> */
.L_x_895:
[----:B------:R-:W-:Y:S05]  /*d9f0*/  BSYNC B0 ;  /* 0x0000000000007941 */ /* 0x000fea0003800000 */
.L_x_894:
        /* <DEDUP_REMOVED lines=101> */
.L_x_897:
[----:B------:R-:W-:Y:S05]  /*e050*/  BSYNC B0 ;  /* 0x0000000000007941 */ /* 0x000fea0003800000 */
.L_x_896:
[----:B------:R-:W-:Y:S01]  /*e060*/  IADD3 R0, R42, 0x40, RZ ;  /* 0x000000402a007810 */ /* 0x000fe20007ffe0ff */
[----:B------:R-:W-:Y:S03]  /*e070*/  BSSY B0, `(.L_x_898) ;  /* 0x0000064000007945 */ /* 0x000fe60003800000 */
[----:B------:R-:W-:-:S13]  /*e080*/  ISETP.GE.OR P1, PT, R0, UR4, P0 ;  /* 0x0000000400007c0c */ /* 0x000fda0008726670 */
[----:B------:R-:W-:Y:S05]  /*e090*/  @P1 BRA `(.L_x_899) ;  /* 0x0000061000001947 */ /* 0x000fea0003800000 */
[----:B------:R-:W-:Y:S01]  /*e0a0*/  SHF.R.S32.HI R2, RZ, 0x1f, R0 ;  /* 0x0000001fff027819 */ /* 0x000fe20000011400 */
[----:B-1----:R-:W-:Y:S02]  /*e0b0*/  IMAD.MOV.U32 R9, RZ, RZ, c[0x0][0x27c] ;  /* 0x00009f00ff097624 */ /* 0x002fe400078e00ff */
[----:B------:R-:W-:Y:S01]  /*e0c0*/  IMAD.SHL.U32 R5, R0, 0x40, RZ ;  /* 0x0000004000057824 */ /* 0x000fe200078e00ff */
[----:B------:R-:W-:Y:S02]  /*e0d0*/  LEA.HI R2, R2, R0, RZ, 0x3 ;  /* 0x0000000002027211 */ /* 0x000fe400078f18ff */
[----:B------:R-:W-:Y:S02]  /*e0e0*/  LEA.HI R9, R9, R54, RZ, 0x1d ;  /* 0x0000003609097211 */ /* 0x000fe400078fe8ff */
[----:B------:R-:W-:Y:S02]  /*e0f0*/  LOP3.LUT R0, R5, 0x1c0, RZ, 0xc0, !PT ;  /* 0x000001c005007812 */ /* 0x000fe400078ec0ff */
[----:B------:R-:W-:Y:S01]  /*e100*/  SHF.L.U32 R5, R2, 0x6, RZ ;  /* 0x0000000602057819 */ /* 0x000fe200000006ff */
[----:B------:R-:W-:Y:S01]  /*e110*/  IMAD.SHL.U32 R7, R9, 0x8, RZ ;  /* 0x0000000809077824 */ /* 0x000fe200078e00ff */
[----:B------:R-:W-:-:S02]  /*e120*/  SHF.R.S32.HI R10, RZ, 0x1f, R9 ;  /* 0x0000001fff0a7819 */ /* 0x000fc40000011409 */
[----:B------:R-:W-:Y:S02]  /*e130*/  LOP3.LUT R6, R5, 0xfffffe00, RZ, 0xc0, !PT ;  /* 0xfffffe0005067812 */ /* 0x000fe400078ec0ff */
[----:B------:R-:W-:Y:S02]  /*e140*/  LEA.HI R5, R10, R9, RZ, 0x3 ;  /* 0x000000090a057211 */ /* 0x000fe400078f18ff */
[C---:B------:R-:W-:Y:S02]  /*e150*/  LOP3.LUT R8, R0.reuse, 0x38, R160, 0xf8, !PT ;  /* 0x0000003800087812 */ /* 0x040fe400078ef8a0 */
[----:B------:R-:W-:Y:S02]  /*e160*/  SHF.R.U32.HI R2, RZ, 0x3, R0 ;  /* 0x00000003ff027819 */ /* 0x000fe40000011600 */
[----:B------:R-:W-:Y:S01]  /*e170*/  LOP3.LUT R7, R0, 0x38, R7, 0xf8, !PT ;  /* 0x0000003800077812 */ /* 0x000fe200078ef807 */
[----:B------:R-:W-:Y:S01]  /*e180*/  IMAD.SHL.U32 R0, R5, 0x400, RZ ;  /* 0x0000040005007824 */ /* 0x000fe200078e00ff */
[----:B------:R-:W-:-:S02]  /*e190*/  LOP3.LUT R8, R6, R8, R2, 0xf6, !PT ;  /* 0x0000000806087212 */ /* 0x000fc400078ef602 */
[----:B------:R-:W-:Y:S01]  /*e1a0*/  LOP3.LUT R2, R7, R2, RZ, 0x3c, !PT ;  /* 0x0000000207027212 */ /* 0x000fe200078e3cff */
[----:B------:R-:W-:Y:S01]  /*e1b0*/  IMAD.U32 R7, R34, 0x10000, RZ ;  /* 0x0001000022077824 */ /* 0x000fe200078e00ff */
[----:B------:R-:W-:Y:S02]  /*e1c0*/  LOP3.LUT R0, R0, 0x7fffe000, RZ, 0xc0, !PT ;  /* 0x7fffe00000007812 */ /* 0x000fe400078ec0ff */
[----:B------:R-:W-:Y:S02]  /*e1d0*/  SHF.L.U32 R31, R8, 0x1, RZ ;  /* 0x00000001081f7819 */ /* 0x000fe400000006ff */
[----:B------:R-:W-:Y:S02]  /*e1e0*/  IADD3 R0, R2, R0, R6 ;  /* 0x0000000002007210 */ /* 0x000fe40007ffe006 */
[----:B------:R-:W-:Y:S01]  /*e1f0*/  LOP3.LUT R6, R34, 0xffff0000, RZ, 0xc0, !PT ;  /* 0xffff000022067812 */ /* 0x000fe200078ec0ff */
        /* <DEDUP_REMOVED lines=75> */
.L_x_899:
[----:B------:R-:W-:Y:S05]  /*e6b0*/  BSYNC B0 ;  /* 0x0000000000007941 */ /* 0x000fea0003800000 */
.L_x_898:
        /* <DEDUP_REMOVED lines=101> */
.L_x_901:
[----:B------:R-:W-:Y:S05]  /*ed10*/  BSYNC B0 ;  /* 0x0000000000007941 */ /* 0x000fea0003800000 */
.L_x_900:
        /* <DEDUP_REMOVED lines=101> */
.L_x_903:
[----:B------:R-:W-:Y:S05]  /*f370*/  BSYNC B0 ;  /* 0x0000000000007941 */ /* 0x000fea0003800000 */
.L_x_902:
[----:B------:R-:W-:-:S04]  /*f380*/  IADD3 R0, R42, 0x70, RZ ;  /* 0x000000702a007810 */ /* 0x000fc80007ffe0ff */
        /* <DEDUP_REMOVED lines=99> */
.L_x_885:
[----:B------:R-:W-:Y:S05]  /*f9c0*/  BSYNC B2 ;  /* 0x0000000000027941 */ /* 0x000fea0003800000 */
.L_x_853:
[----:B------:R-:W-:Y:S01]  /*f9d0*/  IMAD R0, R44, c[0x0][0x208], RZ ;  /* 0x000082002c007a24 */ /* 0x000fe200078e02ff */
[----:B-1----:R-:W-:Y:S01]  /*f9e0*/  SHF.R.S32.HI R8, RZ, 0x4, R46 ;  /* 0x00000004ff087819 */ /* 0x002fe2000001142e */
[----:B------:R-:W-:Y:S01]  /*f9f0*/  IMAD.WIDE.U32 R6, R48, c[0x0][0x208], RZ ;  /* 0x0000820030067a25 */ /* 0x000fe200078e00ff */
[----:B------:R-:W-:Y:S01]  /*fa00*/  LEA.HI R157, R157, R159, RZ, 0x5 ;  /* 0x0000009f9d9d7211 */ /* 0x000fe200078f28ff */
[----:B------:R-:W-:-:S04]  /*fa10*/  DEPBAR.LE SB0, 0x0 ;  /* 0x000080000000791a */ /* 0x000fc80000000000 */
[----:B------:R-:W-:Y:S01]  /*fa20*/  IMAD R0, R48, c[0x0][0x20c], R0 ;  /* 0x0000830030007a24 */ /* 0x000fe200078e0200 */
[----:B------:R-:W-:Y:S01]  /*fa30*/  LEA.HI R5, R46, R8, RZ, 0x1 ;  /* 0x000000082e057211 */ /* 0x000fe200078f08ff */
[----:B------:R-:W-:Y:S01]  /*fa40*/  IMAD R2, R45, c[0x0][0x218], RZ ;  /* 0x000086002d027a24 */ /* 0x000fe200078e02ff */
[----:B------:R-:W-:Y:S01]  /*fa50*/  UISETP.GE.AND UP0, UPT, UR9, 0x41, UPT ;  /* 0x000000410900788c */ /* 0x000fe2000bf06270 */
[----:B------:R-:W-:Y:S01]  /*fa60*/  IMAD.IADD R7, R7, 0x1, R0 ;  /* 0x0000000107077824 */ /* 0x000fe200078e0200 */
[----:B------:R-:W-:Y:S01]  /*fa70*/  LOP3.LUT R5, R5, 0xfffffffe, RZ, 0xc0, !PT ;  /* 0xfffffffe05057812 */ /* 0x000fe200078ec0ff */
[C---:B------:R-:W-:Y:S01]  /*fa80*/  IMAD R2, R47.reuse, c[0x0][0x21c], R2 ;  /* 0x000087002f027a24 */ /* 0x040fe200078e0202 */
[----:B------:R-:W-:Y:S01]  /*fa90*/  SHF.R.S32.HI R164, RZ, 0x1f, R160 ;  /* 0x0000001fffa47819 */ /* 0x000fe200000114a0 */
[----:B------:R-:W-:-:S04]  /*faa0*/  IMAD.WIDE.U32 R6, R47, c[0x0][0x218], R6 ;  /* 0x000086002f067a25 */ /* 0x000fc800078e0006 */
[----:B------:R-:W-:Y:S01]  /*fab0*/  IMAD.SHL.U32 R16, R42, 0x8, RZ ;  /* 0x000000082a107824 */ /* 0x000fe200078e00ff */
[----:B------:R-:W-:Y:S01]  /*fac0*/  BAR.SYNC.DEFER_BLOCKING 0x0 ;  /* 0x0000000000007b1d */ /* 0x000fe20000010000 */
[----:B------:R-:W-:Y:S01]  /*fad0*/  IADD3 R0, P0, R6, UR26, RZ ;  /* 0x0000001a06007c10 */ /* 0x000fe2000ff1e0ff */
[----:B------:R-:W-:-:S03]  /*fae0*/  IMAD.SHL.U32 R161, R55, 0x2, RZ ;  /* 0x0000000237a17824 */ /* 0x000fc600078e00ff */
[----:B------:R-:W-:Y:S01]  /*faf0*/  IADD3.X R6, R7, UR5, R2, P0, !PT ;  /* 0x0000000507067c10 */ /* 0x000fe200087fe402 */
[----:B------:R-:W-:Y:S01]  /*fb00*/  IMAD.IADD R7, R8, 0x1, -R5 ;  /* 0x0000000108077824 */ /* 0x000fe200078e0a05 */
[----:B------:R-:W-:Y:S01]  /*fb10*/  LEA R2, P0, R0, c[0x0][0x1f8], 0x1 ;  /* 0x00007e0000027a11 */ /* 0x000fe200078008ff */
[----:B------:R-:W-:-:S03]  /*fb20*/  IMAD.SHL.U32 R5, R43, 0x40, RZ ;  /* 0x000000402b057824 */ /* 0x000fc600078e00ff */
[----:B------:R-:W-:Y:S01]  /*fb30*/  LEA.HI.X R0, R0, c[0x0][0x1fc], R6, 0x1, P0 ;  /* 0x00007f0000007a11 */ /* 0x000fe200000f0c06 */
[----:B------:R-:W1:Y:S01]  /*fb40*/  SHFL.IDX PT, R8, R2, RZ, 0x181f ;  /* 0x00181fff02087589 */ /* 0x000e6200000e0000 */
[----:B------:R-:W-:Y:S01]  /*fb50*/  IMAD.SHL.U32 R6, R54, 0x40, RZ ;  /* 0x0000004036067824 */ /* 0x000fe200078e00ff */
[----:B------:R-:W-:Y:S02]  /*fb60*/  LOP3.LUT R5, R5, 0x1c0, RZ, 0xc0, !PT ;  /* 0x000001c005057812 */ /* 0x000fe400078ec0ff */
[----:B------:R-:W-:Y:S04]  /*fb70*/  SHFL.IDX PT, R13, R2, 0x1, 0x181f ;  /* 0x00381f00020d7f89 */ /* 0x000fe800000e0000 */
[----:B------:R-:W2:Y:S04]  /*fb80*/  SHFL.IDX PT, R11, R2, 0x2, 0x181f ;  /* 0x00581f00020b7f89 */ /* 0x000ea800000e0000 */
[----:B------:R-:W3:Y:S04]  /*fb90*/  SHFL.IDX PT, R15, R0, RZ, 0x181f ;  /* 0x00181fff000f7589 */ /* 0x000ee800000e0000 */
[----:B------:R4:W-:Y:S04]  /*fba0*/  SHFL.IDX PT, R10, R2, 0x3, 0x181f ;  /* 0x00781f00020a7f89 */ /* 0x0009e800000e0000 */
[----:B------:R-:W-:Y:S04]  /*fbb0*/  SHFL.IDX PT, R14, R0, 0x1, 0x181f ;  /* 0x00381f00000e7f89 */ /* 0x000fe800000e0000 */
[----:B------:R-:W5:Y:S04]  /*fbc0*/  SHFL.IDX PT, R12, R0, 0x2, 0x181f ;  /* 0x00581f00000c7f89 */ /* 0x000f6800000e0000 */
[----:B------:R2:W3:Y:S01]  /*fbd0*/  SHFL.IDX PT, R9, R0, 0x3, 0x181f ;  /* 0x00781f0000097f89 */ /* 0x0004e200000e0000 */
[----:B----4-:R-:W-:-:S04]  /*fbe0*/  LOP3.LUT R2, R6, 0x1c0, RZ, 0xc0, !PT ;  /* 0x000001c006027812 */ /* 0x010fc800078ec0ff */
[----:B------:R-:W-:Y:S01]  /*fbf0*/  LOP3.LUT R6, R2, 0x8, R16, 0xf8, !PT ;  /* 0x0000000802067812 */ /* 0x000fe200078ef810 */
[----:B------:R-:W-:-:S05]  /*fc00*/  IMAD.WIDE R16, R160, 0x2, RZ ;  /* 0x00000002a0107825 */ /* 0x000fca00078e02ff */
[----:B-1----:R-:W-:Y:S02]  /*fc10*/  IADD3 R50, P0, R8, R16, RZ ;  /* 0x0000001008327210 */ /* 0x002fe40007f1e0ff */
[----:B--2---:R-:W-:Y:S01]  /*fc20*/  SHF.R.U32.HI R0, RZ, 0x3, R2 ;  /* 0x00000003ff007819 */ /* 0x004fe20000011602 */
[----:B------:R-:W-:Y:S01]  /*fc30*/  IMAD.SHL.U32 R2, R7, 0x8, RZ ;  /* 0x0000000807027824 */ /* 0x000fe200078e00ff */
[----:B------:R-:W-:Y:S01]  /*fc40*/  IADD3 R46, P1, R16, R11, RZ ;  /* 0x0000000b102e7210 */ /* 0x000fe20007f3e0ff */
[----:B---3--:R-:W-:Y:S01]  /*fc50*/  IMAD.X R51, R15, 0x1, R17, P0 ;  /* 0x000000010f337824 */ /* 0x008fe200000e0611 */
[----:B------:R-:W-:Y:S02]  /*fc60*/  LOP3.LUT R0, R6, R0, RZ, 0x3c, !PT ;  /* 0x0000000006007212 */ /* 0x000fe400078e3cff */
[----:B------:R-:W-:Y:S01]  /*fc70*/  LOP3.LUT R2, R5, 0x8, R2, 0xf8, !PT ;  /* 0x0000000805027812 */ /* 0x000fe200078ef802 */
[----:B-----5:R-:W-:Y:S01]  /*fc80*/  IMAD.X R47, R17, 0x1, R12, P1 ;  /* 0x00000001112f7824 */ /* 0x020fe200008e060c */
[----:B------:R-:W-:Y:S01]  /*fc90*/  SHF.R.U32.HI R5, RZ, 0x3, R5 ;  /* 0x00000003ff057819 */ /* 0x000fe20000011605 */
[----:B------:R-:W-:Y:S01]  /*fca0*/  IMAD R0, R7, 0x200, R0 ;  /* 0x0000020007007824 */ /* 0x000fe200078e0200 */
[----:B------:R-:W-:-:S02]  /*fcb0*/  SHF.R.S32.HI R6, RZ, 0x1f, R56 ;  /* 0x0000001fff067819 */ /* 0x000fc40000011438 */
[----:B------:R-:W-:Y:S01]  /*fcc0*/  LOP3.LUT R156, R2, R5, RZ, 0x3c, !PT ;  /* 0x00000005029c7212 */ /* 0x000fe200078e3cff */
[----:B------:R-:W-:Y:S01]  /*fcd0*/  IMAD.SHL.U32 R5, R57, 0x40, RZ ;  /* 0x0000004039057824 */ /* 0x000fe200078e00ff */
[----:B------:R-:W-:Y:S01]  /*fce0*/  LEA.HI R2, R6, R56, RZ, 0x3 ;  /* 0x0000003806027211 */ /* 0x000fe200078f18ff */
[----:B------:R-:W-:Y:S01]  /*fcf0*/  IMAD.SHL.U32 R167, R0, 0x2, RZ ;  /* 0x0000000200a77824 */ /* 0x000fe200078e00ff */
[----:B------:R-:W-:Y:S02]  /*fd00*/  IADD3 R52, P0, R16, R10, RZ ;  /* 0x0000000a10347210 */ /* 0x000fe40007f1e0ff */
[----:B------:R-:W-:Y:S01]  /*fd10*/  LOP3.LUT R162, R2, 0xfffffff8, RZ, 0xc0, !PT ;  /* 0xfffffff802a27812 */ /* 0x000fe200078ec0ff */
[----:B------:R-:W-:Y:S01]  /*fd20*/  IMAD.SHL.U32 R2, R157, 0x20, RZ ;  /* 0x000000209d027824 */ /* 0x000fe200078e00ff */
[-C--:B------:R-:W-:Y:S01]  /*fd30*/  IADD3 R48, P2, R16, R13.reuse, RZ ;  /* 0x0000000d10307210 */ /* 0x080fe20007f5e0ff */
[----:B------:R-:W-:Y:S01]  /*fd40*/  IMAD.X R53, R17, 0x1, R9, P0 ;  /* 0x0000000111357824 */ /* 0x000fe200000e0609 */
[----:B------:R-:W-:Y:S01]  /*fd50*/  LOP3.LUT R5, R5, 0xfffffe00, RZ, 0xc0, !PT ;  /* 0xfffffe0005057812 */ /* 0x000fe200078ec0ff */
[----:B------:R-:W-:Y:S01]  /*fd60*/  IMAD.WIDE R6, R162, 0x2, RZ ;  /* 0x00000002a2067825 */ /* 0x000fe200078e02ff */
[----:B------:R-:W-:Y:S01]  /*fd70*/  LOP3.LUT R0, R2, 0x7ffffc00, RZ, 0xc0, !PT ;  /* 0x7ffffc0002007812 */ /* 0x000fe200078ec0ff */
[----:B------:R-:W-:Y:S01]  /*fd80*/  LDSM.16.M88.4 R36, [R167+0x4100] ;  /* 0x00410000a724783b */ /* 0x000fe20000000200 */
[----:B------:R-:W-:Y:S01]  /*fd90*/  IADD3 R2, R167, 0x4100, RZ ;  /* 0x00004100a7027810 */ /* 0x000fe20007ffe0ff */
[----:B------:R-:W-:Y:S01]  /*fda0*/  IMAD.X R49, R17, 0x1, R14, P2 ;  /* 0x0000000111317824 */ /* 0x000fe200010e060e */
[----:B------:R-:W-:Y:S01]  /*fdb0*/  IADD3 R42, P0, R8, R6, RZ ;  /* 0x00000006082a7210 */ /* 0x000fe20007f1e0ff */
[----:B------:R-:W-:Y:S01]  /*fdc0*/  LDSM.16.M88.4 R32, [R167+0x4900] ;  /* 0x00490000a720783b */ /* 0x000fe20000000200 */
[----:B------:R-:W-:-:S02]  /*fdd0*/  IADD3 R40, P1, R6, R13, RZ ;  /* 0x0000000d06287210 */ /* 0x000fc40007f3e0ff */
[----:B------:R-:W-:Y:S01]  /*fde0*/  LOP3.LUT P2, RZ, R54, 0x2, RZ, 0xc0, !PT ;  /* 0x0000000236ff7812 */ /* 0x000fe2000784c0ff */
[----:B------:R-:W-:Y:S01]  /*fdf0*/  IMAD.X R43, R15, 0x1, R7, P0 ;  /* 0x000000010f2b7824 */ /* 0x000fe200000e0607 */
[C---:B------:R-:W-:Y:S01]  /*fe00*/  IADD3 R44, P0, R6.reuse, R11, RZ ;  /* 0x0000000b062c7210 */ /* 0x040fe20007f1e0ff */
[----:B------:R-:W-:Y:S01]  /*fe10*/  IMAD.X R41, R7, 0x1, R14, P1 ;  /* 0x0000000107297824 */ /* 0x000fe200008e060e */
[----:B------:R-:W-:Y:S01]  /*fe20*/  IADD3 R6, P1, R6, R10, RZ ;  /* 0x0000000a06067210 */ /* 0x000fe20007f3e0ff */
[----:B------:R-:W-:Y:S01]  /*fe30*/  LDSM.16.M88.4 R28, [R167+0x5100] ;  /* 0x00510000a71c783b */ /* 0x000fe20000000200 */
[----:B------:R-:W-:Y:S01]  /*fe40*/  IADD3 R242, R167, 0x4120, RZ ;  /* 0x00004120a7f27810 */ /* 0x000fe20007ffe0ff */
[C---:B------:R-:W-:Y:S01]  /*fe50*/  IMAD.X R45, R7.reuse, 0x1, R12, P0 ;  /* 0x00000001072d7824 */ /* 0x040fe200000e060c */
[----:B------:R-:W-:Y:S01]  /*fe60*/  IADD3 R0, R156, R5, R0 ;  /* 0x000000059c007210 */ /* 0x000fe20007ffe000 */
[----:B------:R-:W-:Y:S01]  /*fe70*/  IMAD.X R7, R7, 0x1, R9, P1 ;  /* 0x0000000107077824 */ /* 0x000fe200008e0609 */
[----:B------:R-:W-:Y:S01]  /*fe80*/  ISETP.GE.AND P1, PT, R160, c[0x0][0x1d4], PT ;  /* 0x00007500a0007a0c */ /* 0x000fe20003f26270 */
[----:B------:R-:W-:Y:S01]  /*fe90*/  LDSM.16.M88.4 R24, [R167+0x5900] ;  /* 0x00590000a718783b */ /* 0x000fe20000000200 */
[----:B------:R-:W-:Y:S01]  /*fea0*/  ISETP.GE.AND P0, PT, R56, c[0x0][0x1d4], PT ;  /* 0x0000750038007a0c */ /* 0x000fe20003f06270 */
[----:B------:R-:W-:Y:S01]  /*feb0*/  IMAD.SHL.U32 R238, R0, 0x2, RZ ;  /* 0x0000000200ee7824 */ /* 0x000fe200078e00ff */
[----:B------:R-:W-:Y:S01]  /*fec0*/  @P2 IADD3 R242, R2, -0x20, RZ ;  /* 0xffffffe002f22810 */ /* 0x000fe20007ffe0ff */
[----:B------:R-:W-:Y:S01]  /*fed0*/  IMAD.MOV.U32 R0, RZ, RZ, 0x40 ;  /* 0x00000040ff007424 */ /* 0x000fe200078e00ff */
[----:B------:R-:W-:Y:S01]  /*fee0*/  ISETP.LT.OR P2, PT, R120, 0x1, P1 ;  /* 0x000000017800780c */ /* 0x000fe20000f41670 */
[--C-:B------:R-:W-:Y:S01]  /*fef0*/  IMAD R240, R4, 0x2, R238.reuse ;  /* 0x0000000204f07824 */ /* 0x100fe200078e02ee */
[----:B------:R-:W1:Y:S01]  /*ff00*/  LDSM.16.M88.4 R8, [R238+0xa100] ;  /* 0x00a10000ee08783b */ /* 0x000e620000000200 */
[----:B------:R-:W-:Y:S01]  /*ff10*/  ISETP.LT.OR P3, PT, R120, 0x21, P0 ;  /* 0x000000217800780c */ /* 0x000fe20000761670 */
[C---:B------:R-:W-:Y:S01]  /*ff20*/  IMAD R239, R3.reuse, 0x2, R238 ;  /* 0x0000000203ef7824 */ /* 0x040fe200078e02ee */
[----:B------:R-:W-:Y:S01]  /*ff30*/  SHF.R.S32.HI R163, RZ, 0x1f, R162 ;  /* 0x0000001fffa37819 */ /* 0x000fe200000114a2 */
[----:B------:R-:W-:Y:S01]  /*ff40*/  LDSM.16.M88.4 R68, [R242] ;  /* 0x00000000f244783b */ /* 0x000fe20000000200 */
[----:B------:R-:W-:Y:S01]  /*ff50*/  IMAD R241, R3, 0x2, R240 ;  /* 0x0000000203f17824 */ /* 0x000fe200078e02f0 */
[----:B------:R-:W-:Y:S01]  /*ff60*/  IADD3 R250, R242, 0x800, RZ ;  /* 0x00000800f2fa7810 */ /* 0x000fe20007ffe0ff */
[----:B------:R-:W-:Y:S01]  /*ff70*/  IMAD R243, R4, 0x2, R239 ;  /* 0x0000000204f37824 */ /* 0x000fe200078e02ef */
[----:B------:R-:W-:Y:S01]  /*ff80*/  LDSM.16.M88.4 R64, [R242+0x800] ;  /* 0x00080000f240783b */ /* 0x000fe20000000200 */
[----:B------:R-:W-:-:S02]  /*ff90*/  IADD3 R249, R242, 0x1000, RZ ;  /* 0x00001000f2f97810 */ /* 0x000fc40007ffe0ff */
[C---:B------:R-:W-:Y:S01]  /*ffa0*/  IADD3 R248, R242.reuse, 0x1800, RZ ;  /* 0x00001800f2f87810 */ /* 0x040fe20007ffe0ff */
[----:B------:R-:W-:Y:S01]  /*ffb0*/  LDSM.16.M88.4 R60, [R242+0x1000] ;  /* 0x00100000f23c783b */ /* 0x000fe20000000200 */
[C---:B------:R-:W-:Y:S02]  /*ffc0*/  IADD3 R247, R242.reuse, 0x2000, RZ ;  /* 0x00002000f2f77810 */ /* 0x040fe40007ffe0ff */
[C---:B------:R-:W-:Y:S01]  /*ffd0*/  IADD3 R246, R242.reuse, 0x2800, RZ ;  /* 0x00002800f2f67810 */ /* 0x040fe20007ffe0ff */
[----:B------:R-:W-:Y:S01]  /*ffe0*/  LDSM.16.M88.4 R56, [R242+0x1800] ;  /* 0x00180000f238783b */ /* 0x000fe20000000200 */
[C---:B------:R-:W-:Y:S02]  /*fff0*/  IADD3 R245, R242.reuse, 0x3000, RZ ;  /* 0x00003000f2f57810 */ /* 0x040fe40007ffe0ff */
[----:B------:R-:W-:Y:S01]  /*10000*/  IADD3 R244, R242, 0x3800, RZ ;  /* 0x00003800f2f47810 */ /* 0x000fe20007ffe0ff */
[----:B------:R-:W2:Y:S04]  /*10010*/  LDSM.16.M88.4 R12, [R238+0x8100] ;  /* 0x00810000ee0c783b */ /* 0x000ea80000000200 */
[----:B------:R-:W-:Y:S04]  /*10020*/  LDSM.16.M88.4 R20, [R240+0x8100] ;  /* 0x00810000f014783b */ /* 0x000fe80000000200 */
[----:B------:R-:W3:Y:S04]  /*10030*/  LDSM.16.M88.4 R16, [R240+0xa100] ;  /* 0x00a10000f010783b */ /* 0x000ee80000000200 */
[----:B------:R-:W-:Y:S01]  /*10040*/  @!PT LDS RZ, [RZ] ;  /* 0x00000000fffff984 */ /* 0x000fe20000000800 */
[----:B------:R-:W-:Y:S01]  /*10050*/  @!PT LDS RZ, [RZ] ;  /* 0x00000000fffff984 */ /* 0x000fe20000000800 */
[----:B------:R-:W-:Y:S01]  /*10060*/  @!PT LDS RZ, [RZ] ;  /* 0x00000000fffff984 */ /* 0x000fe20000000800 */
[----:B------:R4:W-:Y:S01]  /*10070*/  LDGSTS.E.BYPASS.LTC128B.128 [R161+0x100], [R50.64], !P2 ;  /* 0x0010000032a17fae */ /* 0x0009e2000d101d62 */
[----:B------:R-:W-:-:S03]  /*10080*/  ISETP.LT.OR P2, PT, R120, 0x1, P0 ;  /* 0x000000017800780c */ /* 0x000fc60000741670 */
[----:B------:R-:W-:Y:S01]  /*10090*/  STL [R1+0x18], R162 ;  /* 0x000018a201007387 */ /* 0x000fe20000100800 */
[C---:B-1----:R-:W-:Y:S03]  /*100a0*/  HMMA.16816.F32.BF16 R72, R8.reuse, R36, RZ ;  /* 0x000000240848723c */ /* 0x042fe600000418ff */
[----:B------:R-:W-:Y:S04]  /*100b0*/  STL [R1+0xc], R161 ;  /* 0x00000ca101007387 */ /* 0x000fe80000100800 */
[----:B------:R-:W-:Y:S01]  /*100c0*/  STL [R1+0x30], R163 ;  /* 0x000030a301007387 */ /* 0x000fe20000100800 */
[----:B------:R-:W-:Y:S03]  /*100d0*/  HMMA.16816.F32.BF16 R76, R8, R32, RZ ;  /* 0x00000020084c723c */ /* 0x000fe600000418ff */
[----:B------:R1:W-:Y:S01]  /*100e0*/  LDGSTS.E.BYPASS.LTC128B.128 [R161+0x2100], [R42.64], !P2 ;  /* 0x021000002aa17fae */ /* 0x0003e2000d101d62 */
[----:B------:R-:W-:-:S04]  /*100f0*/  ISETP.LT.OR P2, PT, R120, 0x11, P1 ;  /* 0x000000117800780c */ /* 0x000fc80000f41670 */
[----:B------:R-:W-:Y:S09]  /*10100*/  HMMA.16816.F32.BF16 R112, R8, R34, RZ ;  /* 0x000000220870723c */ /* 0x000ff200000418ff */
[----:B------:R4:W-:Y:S01]  /*10110*/  LDGSTS.E.BYPASS.LTC128B.128 [R161+0x900], [R48.64], !P2 ;  /* 0x0090000030a17fae */ /* 0x0009e2000d101d62 */
[C---:B------:R-:W-:Y:S01]  /*10120*/  ISETP.LT.OR P2, PT, R120.reuse, 0x11, P0 ;  /* 0x000000117800780c */ /* 0x040fe20000741670 */
[C---:B--2---:R-:W-:Y:S08]  /*10130*/  HMMA.16816.F32.BF16 R88, R12.reuse, R32, RZ ;  /* 0x000000200c58723c */ /* 0x044ff000000418ff */
[----:B------:R-:W-:Y:S04]  /*10140*/  HMMA.16816.F32.BF16 R92, R12, R34, RZ ;  /* 0x000000220c5c723c */ /* 0x000fe800000418ff */
[----:B------:R1:W-:Y:S01]  /*10150*/  LDGSTS.E.BYPASS.LTC128B.128 [R161+0x2900], [R40.64], !P2 ;  /* 0x0290000028a17fae */ /* 0x0003e2000d101d62 */
[----:B------:R-:W-:-:S03]  /*10160*/  ISETP.LT.OR P2, PT, R120, 0x21, P1 ;  /* 0x000000217800780c */ /* 0x000fc60000f41670 */
[----:B------:R-:W-:Y:S08]  /*10170*/  HMMA.16816.F32.BF16 R108, R8, R26, RZ ;  /* 0x0000001a086c723c */ /* 0x000ff000000418ff */
[----:B------:R-:W-:Y:S02]  /*10180*/  HMMA.16816.F32.BF16 R104, R12, R36, RZ ;  /* 0x000000240c68723c */ /* 0x000fe400000418ff */
[----:B------:R2:W-:Y:S01]  /*10190*/  LDGSTS.E.BYPASS.LTC128B.128 [R161+0x1100], [R46.64], !P2 ;  /* 0x011000002ea17fae */ /* 0x0005e2000d101d62 */
[----:B------:R-:W-:-:S02]  /*101a0*/  ISETP.LT.OR P2, PT, R120, 0x31, P1 ;  /* 0x000000317800780c */ /* 0x000fc40000f41670 */
[----:B------:R-:W-:Y:S01]  /*101b0*/  ISETP.LT.OR P1, PT, R120, 0x31, P0 ;  /* 0x000000317800780c */ /* 0x000fe20000721670 */
[----:B------:R2:W-:Y:S01]  /*101c0*/  LDGSTS.E.BYPASS.LTC128B.128 [R161+0x3100], [R44.64], !P3 ;  /* 0x031000002ca17fae */ /* 0x0005e2000d901d62 */
[----:B------:R-:W-:Y:S01]  /*101d0*/  LOP3.LUT P0, RZ, R54, 0x4, RZ, 0xc0, !PT ;  /* 0x0000000436ff7812 */ /* 0x000fe2000780c0ff */
[----:B----4-:R-:W-:Y:S03]  /*101e0*/  HMMA.16816.F32.BF16 R48, R8, R28, RZ ;  /* 0x0000001c0830723c */ /* 0x010fe600000418ff */
[----:B------:R-:W-:Y:S02]  /*101f0*/  SEL R0, R0, 0xffffffc0, !P0 ;  /* 0xffffffc000007807 */ /* 0x000fe40004000000 */
[----:B------:R-:W-:-:S03]  /*10200*/  PLOP3.LUT P0, PT, PT, PT, UP0, 0x40, 0x0 ;  /* 0x000000000000781c */ /* 0x000fc60003f0e808 */
[C---:B------:R-:W-:Y:S01]  /*10210*/  HMMA.16816.F32.BF16 R96, R12.reuse, R38, RZ ;  /* 0x000000260c60723c */ /* 0x040fe200000418ff */
[----:B------:R-:W-:Y:S01]  /*10220*/  IMAD.IADD R237, R167, 0x1, R0 ;  /* 0x00000001a7ed7824 */ /* 0x000fe200078e0200 */
[----:B------:R4:W-:Y:S01]  /*10230*/  LDGSTS.E.BYPASS.LTC128B.128 [R161+0x1900], [R52.64], !P2 ;  /* 0x0190000034a17fae */ /* 0x0009e2000d101d62 */
[----:B------:R-:W-:Y:S01]  /*10240*/  IMAD.IADD R236, R0, 0x1, R242 ;  /* 0x0000000100ec7824 */ /* 0x000fe200078e02f2 */
[----:B------:R-:W-:Y:S02]  /*10250*/  LOP3.LUT R0, R156, R5, RZ, 0xfc, !PT ;  /* 0x000000059c007212 */ /* 0x000fe400078efcff */
[----:B------:R3:W-:Y:S02]  /*10260*/  LDGSTS.E.BYPASS.LTC128B.128 [R161+0x3900], [R6.64], !P1 ;  /* 0x0390000006a17fae */ /* 0x0007e4000c901d62 */
[C---:B-1----:R-:W-:Y:S02]  /*10270*/  HMMA.16816.F32.BF16 R40, R12.reuse, R28, RZ ;  /* 0x0000001c0c28723c */ /* 0x042fe400000418ff */
[----:B------:R-:W0:Y:S06]  /*10280*/  LDGDEPBAR ;  /* 0x00000000000079af */ /* 0x000e2c0000000000 */
[C---:B------:R-:W-:Y:S01]  /*10290*/  HMMA.16816.F32.BF16 R80, R12.reuse, R30, RZ ;  /* 0x0000001e0c50723c */ /* 0x040fe200000418ff */
[----:B--2---:R-:W-:Y:S07]  /*102a0*/  LDSM.16.M88.4 R44, [R237+0x5100] ;  /* 0x00510000ed2c783b */ /* 0x004fee0000000200 */
[C---:B------:R-:W-:Y:S01]  /*102b0*/  HMMA.16816.F32.BF16 R32, R12.reuse, R24, RZ ;  /* 0x000000180c20723c */ /* 0x040fe200000418ff */
[----:B----4-:R-:W-:Y:S07]  /*102c0*/  LDSM.16.M88.4 R52, [R237+0x4100] ;  /* 0x00410000ed34783b */ /* 0x010fee0000000200 */
[----:B------:R-:W-:Y:S08]  /*102d0*/  HMMA.16816.F32.BF16 R12, R12, R26, RZ ;  /* 0x0000001a0c0c723c */ /* 0x000ff000000418ff */
[C---:B------:R-:W-:Y:S01]  /*102e0*/  HMMA.16816.F32.BF16 R84, R8.reuse, R24, RZ ;  /* 0x000000180854723c */ /* 0x040fe200000418ff */
[----:B------:R-:W1:Y:S07]  /*102f0*/  LDSM.16.M88.4 R24, [R239+0xa100] ;  /* 0x00a10000ef18783b */ /* 0x000e6e0000000200 */
[C---:B------:R-:W-:Y:S01]  /*10300*/  HMMA.16816.F32.BF16 R100, R8.reuse, R38, RZ ;  /* 0x000000260864723c */ /* 0x040fe200000418ff */
[----:B------:R-:W-:Y:S07]  /*10310*/  LDSM.16.M88.4 R36, [R237+0x5900] ;  /* 0x00590000ed24783b */ /* 0x000fee0000000200 */
[----:B------:R-:W-:Y:S08]  /*10320*/  HMMA.16816.F32.BF16 R116, R8, R30, RZ ;  /* 0x0000001e0874723c */ /* 0x000ff000000418ff */
[C---:B---3--:R-:W-:Y:S08]  /*10330*/  HMMA.16816.F32.BF16 R8, R16.reuse, R68, R72 ;  /* 0x000000441008723c */ /* 0x048ff00000041848 */
[C---:B------:R-:W-:Y:S01]  /*10340*/  HMMA.16816.F32.BF16 R72, R16.reuse, R60, R48 ;  /* 0x0000003c1048723c */ /* 0x040fe20000041830 */
[----:B------:R-:W2:Y:S07]  /*10350*/  LDSM.16.M88.4 R48, [R237+0x4900] ;  /* 0x00490000ed30783b */ /* 0x000eae0000000200 */
[C---:B------:R-:W-:Y:S08]  /*10360*/  HMMA.16816.F32.BF16 R28, R16.reuse, R64, R76 ;  /* 0x00000040101c723c */ /* 0x040ff0000004184c */
[-C--:B------:R-:W-:Y:S08]  /*10370*/  HMMA.16816.F32.BF16 R76, R16, R58.reuse, R108 ;  /* 0x0000003a104c723c */ /* 0x080ff0000004186c */
[----:B------:R-:W-:Y:S01]  /*10380*/  HMMA.16816.F32.BF16 R108, R20, R58, R12 ;  /* 0x0000003a146c723c */ /* 0x000fe2000004180c */
[----:B------:R-:W3:Y:S07]  /*10390*/  LDSM.16.M88.4 R12, [R239+0x8100] ;  /* 0x00810000ef0c783b */ /* 0x000eee0000000200 */
[C---:B------:R-:W-:Y:S08]  /*103a0*/  HMMA.16816.F32.BF16 R84, R16.reuse, R56, R84 ;  /* 0x000000381054723c */ /* 0x040ff00000041854 */
[C---:B------:R-:W-:Y:S08]  /*103b0*/  HMMA.16816.F32.BF16 R128, R16.reuse, R66, R112 ;  /* 0x000000421080723c */ /* 0x040ff00000041870 */
[C---:B------:R-:W-:Y:S08]  /*103c0*/  HMMA.16816.F32.BF16 R124, R16.reuse, R62, R116 ;  /* 0x0000003e107c723c */ /* 0x040ff00000041874 */
[----:B------:R-:W-:Y:S01]  /*103d0*/  HMMA.16816.F32.BF16 R100, R16, R70, R100 ;  /* 0x000000461064723c */ /* 0x000fe20000041864 */
[----:B------:R-:W-:Y:S07]  /*103e0*/  LDSM.16.M88.4 R16, [R241+0x8100] ;  /* 0x00810000f110783b */ /* 0x000fee0000000200 */
[C---:B------:R-:W-:Y:S08]  /*103f0*/  HMMA.16816.F32.BF16 R116, R20.reuse, R68, R104 ;  /* 0x000000441474723c */ /* 0x040ff00000041868 */
[C---:B------:R-:W-:Y:S08]  /*10400*/  HMMA.16816.F32.BF16 R132, R20.reuse, R64, R88 ;  /* 0x000000401484723c */ /* 0x040ff00000041858 */
[C---:B------:R-:W-:Y:S01]  /*10410*/  HMMA.16816.F32.BF16 R136, R20.reuse, R60, R40 ;  /* 0x0000003c1488723c */ /* 0x040fe20000041828 */
[----:B------:R-:W-:Y:S07]  /*10420*/  LDSM.16.M88.4 R40, [R236+0x1800] ;  /* 0x00180000ec28783b */ /* 0x000fee0000000200 */
[C---:B------:R-:W-:Y:S08]  /*10430*/  HMMA.16816.F32.BF16 R112, R20.reuse, R66, R92 ;  /* 0x000000421470723c */ /* 0x040ff0000004185c */
[C---:B------:R-:W-:Y:S01]  /*10440*/  HMMA.16816.F32.BF16 R140, R20.reuse, R56, R32 ;  /* 0x00000038148c723c */ /* 0x040fe20000041820 */
[----:B------:R-:W-:Y:S07]  /*10450*/  LDSM.16.M88.4 R32, [R236] ;  /* 0x00000000ec20783b */ /* 0x000fee0000000200 */
[C---:B------:R-:W-:Y:S08]  /*10460*/  HMMA.16816.F32.BF16 R68, R20.reuse, R70, R96 ;  /* 0x000000461444723c */ /* 0x040ff00000041860 */
[----:B------:R-:W-:Y:S01]  /*10470*/  HMMA.16816.F32.BF16 R120, R20, R62, R80 ;  /* 0x0000003e1478723c */ /* 0x000fe20000041850 */
[----:B------:R-:W-:Y:S07]  /*10480*/  LDSM.16.M88.4 R20, [R236+0x1000] ;  /* 0x00100000ec14783b */ /* 0x000fee0000000200 */
[C---:B-1----:R-:W-:Y:S01]  /*10490*/  HMMA.16816.F32.BF16 R104, R24.reuse, R52, R8 ;  /* 0x000000341868723c */ /* 0x042fe20000041808 */
[----:B------:R-:W1:Y:S07]  /*104a0*/  LDSM.16.M88.4 R8, [R241+0xa100] ;  /* 0x00a10000f108783b */ /* 0x000e6e0000000200 */
[C---:B--2---:R-:W-:Y:S01]  /*104b0*/  HMMA.16816.F32.BF16 R96, R24.reuse, R48, R28 ;  /* 0x000000301860723c */ /* 0x044fe2000004181c */
[----:B------:R-:W2:Y:S07]  /*104c0*/  LDSM.16.M88.4 R28, [R236+0x800] ;  /* 0x00080000ec1c783b */ /* 0x000eae0000000200 */
        /* <DEDUP_REMOVED lines=18> */
[C---:B------:R-:W-:Y:S08]  /*105f0*/  HMMA.16816.F32.BF16 R128, R8.reuse, R40, R80 ;  /* 0x000000280880723c */ /* 0x040ff00000041850 */
[C---:B------:R-:W-:Y:S08]  /*10600*/  HMMA.16816.F32.BF16 R104, R8.reuse, R34, R100 ;  /* 0x000000220868723c */ /* 0x040ff00000041864 */
[C---:B--2---:R-:W-:Y:S08]  /*10610*/  HMMA.16816.F32.BF16 R108, R8.reuse, R28, R96 ;  /* 0x0000001c086c723c */ /* 0x044ff00000041860 */
[----:B------:R-:W-:Y:S08]  /*10620*/  HMMA.16816.F32.BF16 R136, R8, R20, R88 ;  /* 0x000000140888723c */ /* 0x000ff00000041858 */
[C---:B------:R-:W-:Y:S08]  /*10630*/  HMMA.16816.F32.BF16 R80, R16.reuse, R32, R116 ;  /* 0x000000201050723c */ /* 0x040ff00000041874 */
[C---:B------:R-:W-:Y:S01]  /*10640*/  HMMA.16816.F32.BF16 R124, R16.reuse, R34, R76 ;  /* 0x00000022107c723c */ /* 0x040fe2000004184c */
[----:B------:R-:W-:Y:S07]  /*10650*/  LDSM.16.M88.4 R32, [R242+0x2000] ;  /* 0x00200000f220783b */ /* 0x000fee0000000200 */
        /* <DEDUP_REMOVED lines=96> */
[----:B------:R-:W-:Y:S01]  /*10c60*/  IMAD.U32 R2, RZ, RZ, UR7 ;  /* 0x00000007ff027e24 */ /* 0x000fe2000f8e00ff */
        /* <DEDUP_REMOVED lines=14> */
[----:B------:R-:W-:Y:S02]  /*10d50*/  IMAD.SHL.U32 R17, R160, 0x2, RZ ;  /* 0x00000002a0117824 */ /* 0x000fe400078e00ff */
[----:B------:R-:W-:-:S05]  /*10d60*/  IMAD R10, R2, c[0x0][0x2b8], R5 ;  /* 0x0000ae00020a7a24 */ /* 0x000fca00078e0205 */
[----:B------:R-:W-:Y:S01]  /*10d70*/  SHF.R.S32.HI R2, RZ, 0x1f, R10 ;  /* 0x0000001fff027819 */ /* 0x000fe2000001140a */
[----:B------:R3:W-:Y:S04]  /*10d80*/  STL [R1+0x14], R10 ;  /* 0x0000140a01007387 */ /* 0x0007e80000100800 */
[----:B------:R-:W-:-:S04]  /*10d90*/  IMAD R2, R2, c[0x0][0x1e0], RZ ;  /* 0x0000780002027a24 */ /* 0x000fc800078e02ff */
[C---:B------:R-:W-:Y:S02]  /*10da0*/  IMAD R2, R10.reuse, c[0x0][0x1e4], R2 ;  /* 0x000079000a027a24 */ /* 0x040fe400078e0202 */
[----:B-1----:R-:W-:-:S04]  /*10db0*/  IMAD.WIDE.U32 R6, R10, c[0x0][0x1e0], RZ ;  /* 0x000078000a067a25 */ /* 0x002fc800078e00ff */
[----:B------:R-:W-:Y:S01]  /*10dc0*/  IMAD.IADD R7, R7, 0x1, R2 ;  /* 0x0000000107077824 */ /* 0x000fe200078e0202 */
[----:B---3--:R-:W-:Y:S02]  /*10dd0*/  IADD3 R10, -R158, 0x10, RZ ;  /* 0x000000109e0a7810 */ /* 0x008fe40007ffe1ff */
[----:B--2---:R-:W-:Y:S01]  /*10de0*/  SHF.R.S32.HI R2, RZ, 0x1f, R9 ;  /* 0x0000001fff027819 */ /* 0x004fe20000011409 */
[----:B------:R-:W-:Y:S01]  /*10df0*/  IMAD.WIDE.U32 R6, R9, c[0x0][0x1f0], R6 ;  /* 0x00007c0009067a25 */ /* 0x000fe200078e0006 */
[----:B------:R-:W-:Y:S03]  /*10e00*/  STL [R1+0x10], R9 ;  /* 0x0000100901007387 */ /* 0x000fe60000100800 */
[----:B------:R-:W-:-:S04]  /*10e10*/  IMAD R2, R2, c[0x0][0x1f0], RZ ;  /* 0x00007c0002027a24 */ /* 0x000fc800078e02ff */
[----:B------:R-:W-:Y:S01]  /*10e20*/  IMAD R5, R9, c[0x0][0x1f4], R2 ;  /* 0x00007d0009057a24 */ /* 0x000fe200078e0202 */
[----:B------:R-:W-:-:S04]  /*10e30*/  IADD3 R2, P0, R6, UR20, RZ ;  /* 0x0000001406027c10 */ /* 0x000fc8000ff1e0ff */
[----:B------:R-:W-:Y:S02]  /*10e40*/  IADD3.X R6, R7, UR11, R5, P0, !PT ;  /* 0x0000000b07067c10 */ /* 0x000fe400087fe405 */
[----:B------:R-:W-:-:S04]  /*10e50*/  LEA R5, P0, R2, c[0x0][0x1c8], 0x1 ;  /* 0x0000720002057a11 */ /* 0x000fc800078008ff */
[----:B------:R-:W-:Y:S01]  /*10e60*/  LEA.HI.X R2, R2, c[0x0][0x1cc], R6, 0x1, P0 ;  /* 0x0000730002027a11 */ /* 0x000fe200000f0c06 */
[----:B------:R-:W-:Y:S01]  /*10e70*/  SHFL.IDX PT, R7, R5, 0x3, 0x181f ;  /* 0x00781f0005077f89 */ /* 0x000fe200000e0000 */
[----:B------:R-:W-:-:S03]  /*10e80*/  IADD3 R6, -R25, 0x10, RZ ;  /* 0x0000001019067810 */ /* 0x000fc60007ffe1ff */
[----:B------:R-:W-:Y:S04]  /*10e90*/  SHFL.IDX PT, R8, R2, 0x3, 0x181f ;  /* 0x00781f0002087f89 */ /* 0x000fe800000e0000 */
[----:B------:R-:W1:Y:S04]  /*10ea0*/  SHFL.IDX PT, R9, R5, RZ, 0x181f ;  /* 0x00181fff05097589 */ /* 0x000e6800000e0000 */
[----:B------:R-:W-:Y:S04]  /*10eb0*/  SHFL.IDX PT, R14, R5, 0x1, 0x181f ;  /* 0x00381f00050e7f89 */ /* 0x000fe800000e0000 */
[----:B------:R-:W2:Y:S04]  /*10ec0*/  SHFL.IDX PT, R12, R2, RZ, 0x181f ;  /* 0x00181fff020c7589 */ /* 0x000ea800000e0000 */
[----:B------:R3:W4:Y:S04]  /*10ed0*/  SHFL.IDX PT, R13, R5, 0x2, 0x181f ;  /* 0x00581f00050d7f89 */ /* 0x00072800000e0000 */
[----:B------:R-:W5:Y:S04]  /*10ee0*/  SHFL.IDX PT, R15, R2, 0x1, 0x181f ;  /* 0x00381f00020f7f89 */ /* 0x000f6800000e0000 */
[----:B------:R4:W4:Y:S01]  /*10ef0*/  SHFL.IDX PT, R24, R2, 0x2, 0x181f ;  /* 0x00581f0002187f89 */ /* 0x00092200000e0000 */
[----:B-1----:R-:W-:-:S02]  /*10f00*/  IADD3 R20, P2, R9, R17, RZ ;  /* 0x0000001109147210 */ /* 0x002fc40007f5e0ff */
[----:B---3--:R-:W-:Y:S02]  /*10f10*/  LOP3.LUT R5, R6, 0xf, RZ, 0xc0, !PT ;  /* 0x0000000f06057812 */ /* 0x008fe400078ec0ff */
[----:B------:R-:W-:Y:S02]  /*10f20*/  SHF.L.U64.HI R6, R160, 0x1, R164 ;  /* 0x00000001a0067819 */ /* 0x000fe400000102a4 */
[----:B------:R-:W-:Y:S02]  /*10f30*/  IADD3 R22, P1, P0, R5, R7, R17 ;  /* 0x0000000705167210 */ /* 0x000fe4000783e011 */
[----:B------:R-:W-:Y:S01]  /*10f40*/  LOP3.LUT R5, R10, 0xf, RZ, 0xc0, !PT ;  /* 0x0000000f0a057812 */ /* 0x000fe200078ec0ff */
[--C-:B--2---:R-:W-:Y:S01]  /*10f50*/  IMAD.X R21, R12, 0x1, R6.reuse, P2 ;  /* 0x000000010c157824 */ /* 0x104fe200010e0606 */
[----:B------:R-:W-:Y:S01]  /*10f60*/  IADD3.X R23, RZ, R8, R6, P1, P0 ;  /* 0x00000008ff177210 */ /* 0x000fe20000fe0406 */
[----:B----4-:R-:W-:-:S03]  /*10f70*/  IMAD.SHL.U32 R2, R162, 0x2, RZ ;  /* 0x00000002a2027824 */ /* 0x010fc600078e00ff */
[----:B------:R1:W-:Y:S02]  /*10f80*/  LDGSTS.E.BYPASS.LTC128B.128 [R161+0x4100], [R20.64], !P5 ;  /* 0x0410000014a17fae */ /* 0x0003e4000e901d62 */
[----:B------:R-:W-:Y:S02]  /*10f90*/  IADD3 R10, P1, P0, R5, R7, R2 ;  /* 0x00000007050a7210 */ /* 0x000fe4000783e002 */
[----:B------:R-:W-:-:S04]  /*10fa0*/  SHF.L.U64.HI R5, R162, 0x1, R163 ;  /* 0x00000001a2057819 */ /* 0x000fc800000102a3 */
[--C-:B------:R-:W-:Y:S02]  /*10fb0*/  IADD3.X R11, RZ, R8, R5.reuse, P1, P0 ;  /* 0x00000008ff0b7210 */ /* 0x100fe40000fe0405 */
[-C--:B------:R-:W-:Y:S02]  /*10fc0*/  IADD3 R18, P0, R9, R2.reuse, RZ ;  /* 0x0000000209127210 */ /* 0x080fe40007f1e0ff */
[CC--:B------:R-:W-:Y:S02]  /*10fd0*/  IADD3 R16, P1, R14.reuse, R17.reuse, RZ ;  /* 0x000000110e107210 */ /* 0x0c0fe40007f3e0ff */
[-C--:B------:R-:W-:Y:S01]  /*10fe0*/  IADD3 R14, P2, R14, R2.reuse, RZ ;  /* 0x000000020e0e7210 */ /* 0x080fe20007f5e0ff */
[--C-:B------:R-:W-:Y:S01]  /*10ff0*/  IMAD.X R19, R12, 0x1, R5.reuse, P0 ;  /* 0x000000010c137824 */ /* 0x100fe200000e0605 */
[----:B------:R-:W-:Y:S01]  /*11000*/  IADD3 R12, P0, R13, R17, RZ ;  /* 0x000000110d0c7210 */ /* 0x000fe20007f1e0ff */
[--C-:B-----5:R-:W-:Y:S01]  /*11010*/  IMAD.X R17, R15, 0x1, R6.reuse, P1 ;  /* 0x000000010f117824 */ /* 0x120fe200008e0606 */
[----:B------:R-:W-:Y:S01]  /*11020*/  IADD3 R8, P1, R13, R2, RZ ;  /* 0x000000020d087210 */ /* 0x000fe20007f3e0ff */
[--C-:B------:R-:W-:Y:S01]  /*11030*/  IMAD.X R15, R15, 0x1, R5.reuse, P2 ;  /* 0x000000010f0f7824 */ /* 0x100fe200010e0605 */
[----:B------:R-:W-:Y:S01]  /*11040*/  ISETP.NE.U32.AND P2, PT, R158, RZ, PT ;  /* 0x000000ff9e00720c */ /* 0x000fe20003f45070 */
[C---:B------:R-:W-:Y:S01]  /*11050*/  IMAD.X R13, R24.reuse, 0x1, R6, P0 ;  /* 0x00000001180d7824 */ /* 0x040fe200000e0606 */
        /* <DEDUP_REMOVED lines=9> */
.L_x_904:
[----:B------:R-:W-:Y:S01]  /*110f0*/  LOP3.LUT R2, R157, 0xffffffe0, RZ, 0xc0, !PT ;  /* 0xffffffe09d027812 */ /* 0x000fe200078ec0ff */
[----:B------:R-:W-:Y:S01]  /*11100*/  IMAD.U32 R6, RZ, RZ, UR6 ;  /* 0x00000006ff067e24 */ /* 0x000fe2000f8e00ff */
[----:B------:R-:W-:Y:S01]  /*11110*/  STL [R1+0x50], R241 ;  /* 0x000050f101007387 */ /* 0x000fe20000100800 */
[----:B------:R-:W-:-:S02]  /*11120*/  IMAD.SHL.U32 R232, R0, 0x2, RZ ;  /* 0x0000000200e87824 */ /* 0x000fc400078e00ff */
[----:B------:R-:W-:Y:S01]  /*11130*/  IMAD.IADD R2, R159, 0x1, -R2 ;  /* 0x000000019f027824 */ /* 0x000fe200078e0a02 */
[----:B------:R-:W-:Y:S01]  /*11140*/  STL [R1+0x4c], R240 ;  /* 0x00004cf001007387 */ /* 0x000fe20000100800 */
[----:B------:R-:W-:Y:S01]  /*11150*/  IMAD R233, R4, 0x2, R232 ;  /* 0x0000000204e97824 */ /* 0x000fe200078e02e8 */
[C---:B------:R-:W-:Y:S02]  /*11160*/  LEA R235, R3.reuse, R232, 0x1 ;  /* 0x000000e803eb7211 */ /* 0x040fe400078e08ff */
[----:B------:R-:W-:Y:S01]  /*11170*/  SHF.R.S32.HI R5, RZ, 0x1f, R2 ;  /* 0x0000001fff057819 */ /* 0x000fe20000011402 */
[----:B------:R-:W-:Y:S01]  /*11180*/  STL [R1+0x48], R239 ;  /* 0x000048ef01007387 */ /* 0x000fe20000100800 */
[----:B------:R-:W-:Y:S02]  /*11190*/  IMAD R234, R3, 0x2, R233 ;  /* 0x0000000203ea7824 */ /* 0x000fe400078e02e9 */
[----:B------:R-:W-:Y:S01]  /*111a0*/  LEA.HI R5, R5, R2, RZ, 0x2 ;  /* 0x0000000205057211 */ /* 0x000fe200078f10ff */
[----:B------:R-:W-:Y:S03]  /*111b0*/  STL [R1+0x44], R238 ;  /* 0x000044ee01007387 */ /* 0x000fe60000100800 */
[----:B------:R-:W-:Y:S01]  /*111c0*/  LOP3.LUT R5, R5, 0x7ffffffc, RZ, 0xc0, !PT ;  /* 0x7ffffffc05057812 */ /* 0x000fe200078ec0ff */
[----:B------:R-:W-:Y:S03]  /*111d0*/  STL [R1+0x40], R237 ;  /* 0x000040ed01007387 */ /* 0x000fe60000100800 */
[----:B------:R-:W-:Y:S01]  /*111e0*/  IADD3 R2, R2, -R5, RZ ;  /* 0x8000000502027210 */ /* 0x000fe20007ffe0ff */
[----:B------:R-:W-:Y:S04]  /*111f0*/  STL [R1+0x3c], R236 ;  /* 0x00003cec01007387 */ /* 0x000fe80000100800 */
[----:B------:R-:W-:Y:S01]  /*11200*/  IMAD R2, R2, -0x2, R6 ;  /* 0xfffffffe02027824 */ /* 0x000fe200078e0206 */
[----:B------:R2:W-:Y:S04]  /*11210*/  STL [R1+0x38], R167 ;  /* 0x000038a701007387 */ /* 0x0005e80000100800 */
[C---:B------:R-:W-:Y:S01]  /*11220*/  ISETP.GT.AND P1, PT, R2.reuse, RZ, PT ;  /* 0x000000ff0200720c */ /* 0x040fe20003f24270 */
[----:B------:R3:W-:Y:S01]  /*11230*/  STL [R1+0x34], R160 ;  /* 0x000034a001007387 */ /* 0x0007e20000100800 */
[----:B------:R-:W-:-:S02]  /*11240*/  ISETP.GT.AND P0, PT, R2, 0x1, PT ;  /* 0x000000010200780c */ /* 0x000fc40003f04270 */
[----:B------:R-:W-:Y:S01]  /*11250*/  FSEL R6, R104, -INF , P1 ;  /* 0xff80000068067808 */ /* 0x000fe20000800000 */
[----:B------:R-:W-:Y:S01]  /*11260*/  LDSM.16.MT88.4 R76, [R235+0x900] ;  /* 0x00090000eb4c783b */ /* 0x000fe20000004200 */
[----:B------:R-:W-:Y:S02]  /*11270*/  FSEL R7, R105, -INF , P0 ;  /* 0xff80000069077808 */ /* 0x000fe40000000000 */
[C---:B------:R-:W-:Y:S01]  /*11280*/  ISETP.GT.AND P3, PT, R2.reuse, 0x8, PT ;  /* 0x000000080200780c */ /* 0x040fe20003f64270 */
[----:B------:R-:W-:Y:S01]  /*11290*/  LDSM.16.MT88.4 R48, [R233+0x900] ;  /* 0x00090000e930783b */ /* 0x000fe20000004200 */
[----:B------:R-:W-:Y:S02]  /*112a0*/  ISETP.GT.AND P2, PT, R2, 0x9, PT ;  /* 0x000000090200780c */ /* 0x000fe40003f44270 */
[----:B-1----:R-:W-:Y:S01]  /*112b0*/  FSEL R8, R100, -INF , P3 ;  /* 0xff80000064087808 */ /* 0x002fe20001800000 */
[----:B------:R-:W0:Y:S01]  /*112c0*/  LDGDEPBAR ;  /* 0x00000000000079af */ /* 0x000e220000000000 */
[----:B------:R-:W-:-:S02]  /*112d0*/  FMNMX.FTZ R5, R6, R7, !PT ;  /* 0x0000000706057209 */ /* 0x000fc40007810000 */
[----:B------:R-:W-:Y:S02]  /*112e0*/  FSEL R10, R106, -INF , P1 ;  /* 0xff8000006a0a7808 */ /* 0x000fe40000800000 */
[----:B------:R-:W-:Y:S02]  /*112f0*/  FSEL R135, R66, -INF , P1 ;  /* 0xff80000042877808 */ /* 0x000fe40000800000 */
[----:B------:R-:W-:Y:S02]  /*11300*/  FSEL R119, R64, -INF , P1 ;  /* 0xff80000040777808 */ /* 0x000fe40000800000 */
[----:B------:R-:W-:Y:S02]  /*11310*/  FSEL R9, R101, -INF , P2 ;  /* 0xff80000065097808 */ /* 0x000fe40001000000 */
[----:B------:R-:W-:Y:S02]  /*11320*/  ISETP.GT.AND P1, PT, R2, 0x10, PT ;  /* 0x000000100200780c */ /* 0x000fe40003f24270 */
[----:B------:R-:W-:-:S02]  /*11330*/  FMNMX.FTZ R5, R8, R5, !PT ;  /* 0x0000000508057209 */ /* 0x000fc40007810000 */
[----:B------:R-:W-:Y:S02]  /*11340*/  FSEL R11, R107, -INF , P0 ;  /* 0xff8000006b0b7808 */ /* 0x000fe40000000000 */
[----:B------:R-:W-:Y:S01]  /*11350*/  FSEL R133, R67, -INF , P0 ;  /* 0xff80000043857808 */ /* 0x000fe20000000000 */
[----:B------:R-:W-:Y:S01]  /*11360*/  LDSM.16.MT88.4 R104, [R234+0x2100] ;  /* 0x00210000ea68783b */ /* 0x000fe20000004200 */
[----:B------:R-:W-:Y:S02]  /*11370*/  FSEL R118, R65, -INF , P0 ;  /* 0xff80000041767808 */ /* 0x000fe40000000000 */
[----:B------:R-:W-:Y:S01]  /*11380*/  ISETP.GT.AND P0, PT, R2, 0x11, PT ;  /* 0x000000110200780c */ /* 0x000fe20003f04270 */
[----:B------:R-:W-:Y:S01]  /*11390*/  LDSM.16.MT88.4 R64, [R232+0x900] ;  /* 0x00090000e840783b */ /* 0x000fe20000004200 */
[----:B------:R-:W-:Y:S02]  /*113a0*/  FSEL R16, R96, -INF , P1 ;  /* 0xff80000060107808 */ /* 0x000fe40000800000 */
        /* <DEDUP_REMOVED lines=8> */
[----:B------:R-:W-:Y:S02]  /*11430*/  FSEL R128, R59, -INF , P0 ;  /* 0xff8000003b807808 */ /* 0x000fe40000000000 */
[----:B------:R-:W-:Y:S02]  /*11440*/  FSEL R114, R57, -INF , P0 ;  /* 0xff80000039727808 */ /* 0x000fe40000000000 */
[----:B------:R-:W-:Y:S02]  /*11450*/  ISETP.GT.AND P0, PT, R2, 0x19, PT ;  /* 0x000000190200780c */ /* 0x000fe40003f04270 */
[----:B------:R-:W-:Y:S02]  /*11460*/  FSEL R18, R92, -INF , P3 ;  /* 0xff8000005c127808 */ /* 0x000fe40001800000 */
[----:B------:R-:W-:-:S02]  /*11470*/  FMNMX.FTZ R5, R17, R5, !PT ;  /* 0x0000000511057209 */ /* 0x000fc40007810000 */
[----:B------:R-:W-:Y:S02]  /*11480*/  FSEL R15, R103, -INF , P2 ;  /* 0xff800000670f7808 */ /* 0x000fe40001000000 */
[----:B------:R-:W-:Y:S01]  /*11490*/  FSEL R131, R63, -INF , P2 ;  /* 0xff8000003f837808 */ /* 0x000fe20001000000 */
[----:B------:R-:W-:Y:S01]  /*114a0*/  LDSM.16.MT88.4 R100, [R235+0x2100] ;  /* 0x00210000eb64783b */ /* 0x000fe20000004200 */
[----:B------:R-:W-:Y:S02]  /*114b0*/  FSEL R116, R61, -INF , P2 ;  /* 0xff8000003d747808 */ /* 0x000fe40001000000 */
[----:B------:R-:W-:Y:S01]  /*114c0*/  FSEL R19, R93, -INF , P0 ;  /* 0xff8000005d137808 */ /* 0x000fe20000000000 */
[----:B------:R-:W-:Y:S01]  /*114d0*/  LDSM.16.MT88.4 R60, [R234+0x900] ;  /* 0x00090000ea3c783b */ /* 0x000fe20000004200 */
        /* <DEDUP_REMOVED lines=33> */
[----:B--2---:R-:W-:Y:S02]  /*116f0*/  FSEL R167, R80, -INF , P0 ;  /* 0xff80000050a77808 */ /* 0x004fe40000000000 */
[----:B------:R-:W-:-:S02]  /*11700*/  FMNMX.FTZ R5, R178, R5, !PT ;  /* 0x00000005b2057209 */ /* 0x000fc40007810000 */
[----:B------:R-:W-:Y:S02]  /*11710*/  FSEL R182, R86, -INF , P1 ;  /* 0xff80000056b67808 */ /* 0x000fe40000800000 */
[----:B------:R-:W-:Y:S01]  /*11720*/  FSEL R168, R42, -INF , P1 ;  /* 0xff8000002aa87808 */ /* 0x000fe20000800000 */
[----:B------:R-:W-:Y:S01]  /*11730*/  LDSM.16.MT88.4 R84, [R235+0x100] ;  /* 0x00010000eb54783b */ /* 0x000fe20000004200 */
[----:B------:R-:W-:Y:S02]  /*11740*/  FSEL R162, R40, -INF , P1 ;  /* 0xff80000028a27808 */ /* 0x000fe40000800000 */
[----:B------:R-:W-:Y:S01]  /*11750*/  ISETP.GT.AND P1, PT, R2, 0x38, PT ;  /* 0x000000380200780c */ /* 0x000fe20003f24270 */
[----:B------:R-:W-:Y:S01]  /*11760*/  LDSM.16.MT88.4 R40, [R232+0x100] ;  /* 0x00010000e828783b */ /* 0x000fe20000004200 */
[----:B---3--:R-:W-:Y:S02]  /*11770*/  FSEL R160, R81, -INF , P2 ;  /* 0xff80000051a07808 */ /* 0x008fe40001000000 */
        /* <DEDUP_REMOVED lines=8> */
[----:B------:R-:W-:Y:S02]  /*11800*/  FMNMX.FTZ R2, R236, R2, !PT ;  /* 0x00000002ec027209 */ /* 0x000fe40007810000 */
[----:B------:R-:W-:Y:S02]  /*11810*/  FSEL R22, R94, -INF , P3 ;  /* 0xff8000005e167808 */ /* 0x000fe40001800000 */
[----:B------:R-:W-:Y:S01]  /*11820*/  FMNMX.FTZ R2, R241, R2, !PT ;  /* 0x00000002f1027209 */ /* 0x000fe20007810000 */
[----:B------:R-:W-:Y:S01]  /*11830*/  LDSM.16.MT88.4 R92, [R232+0x2100] ;  /* 0x00210000e85c783b */ /* 0x000fe20000004200 */
[----:B------:R-:W-:Y:S02]  /*11840*/  FSEL R130, R54, -INF , P3 ;  /* 0xff80000036827808 */ /* 0x000fe40001800000 */
[----:B------:R-:W-:Y:S01]  /*11850*/  FSEL R113, R52, -INF , P3 ;  /* 0xff80000034717808 */ /* 0x000fe20001800000 */
[----:B------:R-:W1:Y:S01]  /*11860*/  SHFL.BFLY PT, R5, R2, 0x2, 0x1f ;  /* 0x0c401f0002057f89 */ /* 0x000e6200000e0000 */
[----:B------:R-:W-:-:S02]  /*11870*/  FSEL R240, R83, -INF , P2 ;  /* 0xff80000053f07808 */ /* 0x000fc40001000000 */
[----:B------:R-:W-:Y:S01]  /*11880*/  FSEL R237, R70, -INF , P1 ;  /* 0xff80000046ed7808 */ /* 0x000fe20000800000 */
[----:B------:R-:W-:Y:S01]  /*11890*/  LDSM.16.MT88.4 R52, [R235+0x2900] ;  /* 0x00290000eb34783b */ /* 0x000fe20000004200 */
[----:B------:R-:W-:Y:S02]  /*118a0*/  FSEL R199, R71, -INF , P0 ;  /* 0xff80000047c77808 */ /* 0x000fe40000000000 */
[----:B------:R-:W-:Y:S01]  /*118b0*/  FSEL R186, R29, -INF , P2 ;  /* 0xff8000001dba7808 */ /* 0x000fe20001000000 */
[----:B------:R-:W-:Y:S01]  /*118c0*/  LDSM.16.MT88.4 R68, [R233+0x2900] ;  /* 0x00290000e944783b */ /* 0x000fe20000004200 */
[----:B------:R-:W-:Y:S02]  /*118d0*/  FSEL R187, R72, -INF , P1 ;  /* 0xff80000048bb7808 */ /* 0x000fe40000800000 */
[----:B------:R-:W-:Y:S02]  /*118e0*/  FSEL R185, R73, -INF , P0 ;  /* 0xff80000049b97808 */ /* 0x000fe40000000000 */
[----:B------:R-:W-:-:S02]  /*118f0*/  FSEL R190, R31, -INF , P2 ;  /* 0xff8000001fbe7808 */ /* 0x000fc40001000000 */
[----:B------:R-:W-:Y:S02]  /*11900*/  FSEL R189, R74, -INF , P1 ;  /* 0xff8000004abd7808 */ /* 0x000fe40000800000 */
[----:B------:R-:W-:Y:S02]  /*11910*/  FSEL R188, R75, -INF , P0 ;  /* 0xff8000004bbc7808 */ /* 0x000fe40000000000 */
[----:B------:R-:W-:Y:S01]  /*11920*/  LDSM.16.MT88.4 R72, [R232+0x2900] ;  /* 0x00290000e848783b */ /* 0x000fe20000004200 */
[----:B-1----:R-:W-:-:S05]  /*11930*/  FMNMX.FTZ R2, R2, R5, !PT ;  /* 0x0000000502027209 */ /* 0x002fca0007810000 */
[----:B------:R-:W1:Y:S02]  /*11940*/  SHFL.BFLY PT, R5, R2, 0x1, 0x1f ;  /* 0x0c201f0002057f89 */ /* 0x000e6400000e0000 */
[----:B-1----:R-:W-:-:S04]  /*11950*/  FMNMX.FTZ R163, R2, R5, !PT ;  /* 0x0000000502a37209 */ /* 0x002fc80007810000 */
[C---:B------:R-:W-:Y:S01]  /*11960*/  FSETP.NEU.FTZ.AND P3, PT, R163.reuse, -INF , PT ;  /* 0xff800000a300780b */ /* 0x040fe20003f7d000 */
[----:B------:R-:W-:-:S05]  /*11970*/  FMUL.FTZ R2, R163, c[0x0][0x2d0] ;  /* 0x0000b400a3027a20 */ /* 0x000fca0000410000 */
        /* <DEDUP_REMOVED lines=18> */
[----:B------:R-:W-:Y:S03]  /*11aa0*/  MUFU.EX2 R196, R3 ;  /* 0x0000000300c47308 */ /* 0x000fe60000000800 */
[----:B------:R-:W-:-:S04]  /*11ab0*/  FMNMX.FTZ R2, R240, R2, !PT ;  /* 0x00000002f0027209 */ /* 0x000fc80007810000 */
[----:B------:R-:W-:-:S04]  /*11ac0*/  FMNMX.FTZ R2, R237, R2, !PT ;  /* 0x00000002ed027209 */ /* 0x000fc80007810000 */
[----:B------:R-:W-:-:S05]  /*11ad0*/  FMNMX.FTZ R2, R199, R2, !PT ;  /* 0x00000002c7027209 */ /* 0x000fca0007810000 */
        /* <DEDUP_REMOVED lines=8> */
[----:B------:R-:W-:Y:S01]  /*11b60*/  FFMA.FTZ R0, R11, c[0x0][0x2d0], -R12 ;  /* 0x0000b4000b007a23 */ /* 0x000fe2000001080c */
[----:B------:R1:W-:Y:S08]  /*11b70*/  MUFU.EX2 R206, R5 ;  /* 0x0000000500ce7308 */ /* 0x0003f00000000800 */
[----:B------:R2:W-:Y:S01]  /*11b80*/  MUFU.EX2 R201, R0 ;  /* 0x0000000000c97308 */ /* 0x0005e20000000800 */
[----:B-1----:R-:W-:-:S07]  /*11b90*/  FFMA.FTZ R5, R7, c[0x0][0x2d0], -R13 ;  /* 0x0000b40007057a23 */ /* 0x002fce000001080d */
[----:B------:R1:W3:Y:S01]  /*11ba0*/  MUFU.EX2 R172, R5 ;  /* 0x0000000500ac7308 */ /* 0x0002e20000000800 */
[----:B--2---:R-:W-:-:S07]  /*11bb0*/  FFMA.FTZ R0, R14, c[0x0][0x2d0], -R12 ;  /* 0x0000b4000e007a23 */ /* 0x004fce000001080c */
[----:B------:R2:W-:Y:S01]  /*11bc0*/  MUFU.EX2 R174, R0 ;  /* 0x0000000000ae7308 */ /* 0x0005e20000000800 */
[----:B-1----:R-:W-:Y:S01]  /*11bd0*/  FFMA.FTZ R5, R8, c[0x0][0x2d0], -R13 ;  /* 0x0000b40008057a23 */ /* 0x002fe2000001080d */
[----:B------:R-:W-:Y:S02]  /*11be0*/  FMNMX.FTZ R8, R135, R133, !PT ;  /* 0x0000008587087209 */ /* 0x000fe40007810000 */
[----:B---3--:R-:W-:-:S04]  /*11bf0*/  F2FP.BF16.PACK_AB R4, R172, R206 ;  /* 0x000000ceac04723e */ /* 0x008fc800000010ff */
[----:B------:R1:W-:Y:S01]  /*11c00*/  MUFU.EX2 R202, R5 ;  /* 0x0000000500ca7308 */ /* 0x0003e20000000800 */
[----:B------:R-:W-:Y:S01]  /*11c10*/  FMNMX.FTZ R8, R132, R8, !PT ;  /* 0x0000000884087209 */ /* 0x000fe20007810000 */
[----:B--2---:R-:W-:-:S03]  /*11c20*/  FFMA.FTZ R0, R15, c[0x0][0x2d0], -R12 ;  /* 0x0000b4000f007a23 */ /* 0x004fc6000001080c */
[----:B------:R-:W-:-:S03]  /*11c30*/  FMNMX.FTZ R8, R131, R8, !PT ;  /* 0x0000000883087209 */ /* 0x000fc60007810000 */
[----:B------:R2:W3:Y:S01]  /*11c40*/  MUFU.EX2 R173, R0 ;  /* 0x0000000000ad7308 */ /* 0x0004e20000000800 */
[----:B------:R-:W-:-:S04]  /*11c50*/  FMNMX.FTZ R8, R129, R8, !PT ;  /* 0x0000000881087209 */ /* 0x000fc80007810000 */
[----:B------:R-:W-:Y:S01]  /*11c60*/  FMNMX.FTZ R3, R128, R8, !PT ;  /* 0x0000000880037209 */ /* 0x000fe20007810000 */
[--C-:B------:R-:W-:Y:S02]  /*11c70*/  FFMA.FTZ R8, R19, c[0x0][0x2d0], -R13.reuse ;  /* 0x0000b40013087a23 */ /* 0x100fe4000001080d */
[----:B-1----:R-:W-:Y:S01]  /*11c80*/  FFMA.FTZ R5, R9, c[0x0][0x2d0], -R13 ;  /* 0x0000b40009057a23 */ /* 0x002fe2000001080d */
[----:B------:R-:W-:Y:S01]  /*11c90*/  FMNMX.FTZ R3, R130, R3, !PT ;  /* 0x0000000382037209 */ /* 0x000fe20007810000 */
[----:B------:R1:W-:Y:S03]  /*11ca0*/  MUFU.EX2 R203, R8 ;  /* 0x0000000800cb7308 */ /* 0x0003e60000000800 */
[----:B------:R-:W-:Y:S02]  /*11cb0*/  FMNMX.FTZ R3, R134, R3, !PT ;  /* 0x0000000386037209 */ /* 0x000fe40007810000 */
[----:B--2---:R-:W-:-:S02]  /*11cc0*/  FMNMX.FTZ R0, R119, R118, !PT ;  /* 0x0000007677007209 */ /* 0x004fc40007810000 */
[----:B------:R-:W-:Y:S01]  /*11cd0*/  FMNMX.FTZ R3, R176, R3, !PT ;  /* 0x00000003b0037209 */ /* 0x000fe20007810000 */
[----:B------:R2:W4:Y:S01]  /*11ce0*/  MUFU.EX2 R164, R5 ;  /* 0x0000000500a47308 */ /* 0x0005220000000800 */
[----:B------:R-:W-:Y:S02]  /*11cf0*/  FMNMX.FTZ R0, R117, R0, !PT ;  /* 0x0000000075007209 */ /* 0x000fe40007810000 */
[----:B---3--:R-:W-:Y:S02]  /*11d00*/  F2FP.BF16.PACK_AB R7, R173, R174 ;  /* 0x000000aead07723e */ /* 0x008fe400000010ff */
[----:B------:R-:W-:Y:S01]  /*11d10*/  FMNMX.FTZ R0, R116, R0, !PT ;  /* 0x0000000074007209 */ /* 0x000fe20007810000 */
[----:B-1----:R-:W-:-:S03]  /*11d20*/  FFMA.FTZ R8, R20, c[0x0][0x2d0], -R12 ;  /* 0x0000b40014087a23 */ /* 0x002fc6000001080c */
[----:B------:R-:W-:Y:S01]  /*11d30*/  FMNMX.FTZ R0, R115, R0, !PT ;  /* 0x0000000073007209 */ /* 0x000fe20007810000 */
[----:B------:R1:W-:Y:S03]  /*11d40*/  MUFU.EX2 R204, R8 ;  /* 0x0000000800cc7308 */ /* 0x0003e60000000800 */
[----:B------:R-:W-:Y:S01]  /*11d50*/  FMNMX.FTZ R0, R114, R0, !PT ;  /* 0x0000000072007209 */ /* 0x000fe20007810000 */
[----:B--2---:R-:W-:-:S03]  /*11d60*/  FFMA.FTZ R5, R10, c[0x0][0x2d0], -R12 ;  /* 0x0000b4000a057a23 */ /* 0x004fc6000001080c */
[----:B------:R-:W-:Y:S02]  /*11d70*/  FMNMX.FTZ R0, R113, R0, !PT ;  /* 0x0000000071007209 */ /* 0x000fe40007810000 */
[----:B----4-:R-:W-:Y:S01]  /*11d80*/  F2FP.BF16.PACK_AB R6, R164, R202 ;  /* 0x000000caa406723e */ /* 0x010fe200000010ff */
[----:B------:R-:W2:Y:S01]  /*11d90*/  MUFU.EX2 R228, R5 ;  /* 0x0000000500e47308 */ /* 0x000ea20000000800 */
[----:B------:R-:W-:Y:S02]  /*11da0*/  FMNMX.FTZ R0, R112, R0, !PT ;  /* 0x0000000070007209 */ /* 0x000fe40007810000 */
[----:B------:R-:W-:Y:S02]  /*11db0*/  F2FP.BF16.PACK_AB R10, R203, R196 ;  /* 0x000000c4cb0a723e */ /* 0x000fe400000010ff */
[----:B------:R-:W-:Y:S02]  /*11dc0*/  FMNMX.FTZ R0, R170, R0, !PT ;  /* 0x00000000aa007209 */ /* 0x000fe40007810000 */
[----:B-1----:R-:W-:Y:S01]  /*11dd0*/  FMNMX.FTZ R8, R171, R3, !PT ;  /* 0x00000003ab087209 */ /* 0x002fe20007810000 */
[----:B------:R-:W-:Y:S01]  /*11de0*/  FFMA.FTZ R3, R21, c[0x0][0x2d0], -R12 ;  /* 0x0000b40015037a23 */ /* 0x000fe2000001080c */
[----:B------:R-:W-:-:S02]  /*11df0*/  FMNMX.FTZ R0, R169, R0, !PT ;  /* 0x00000000a9007209 */ /* 0x000fc40007810000 */
[----:B------:R-:W-:Y:S01]  /*11e00*/  FMNMX.FTZ R8, R168, R8, !PT ;  /* 0x00000008a8087209 */ /* 0x000fe20007810000 */
[----:B------:R1:W3:Y:S01]  /*11e10*/  MUFU.EX2 R175, R3 ;  /* 0x0000000300af7308 */ /* 0x0002e20000000800 */
[----:B------:R-:W-:Y:S02]  /*11e20*/  FMNMX.FTZ R0, R162, R0, !PT ;  /* 0x00000000a2007209 */ /* 0x000fe40007810000 */
[----:B--2---:R-:W-:Y:S02]  /*11e30*/  F2FP.BF16.PACK_AB R5, R201, R228 ;  /* 0x000000e4c905723e */ /* 0x004fe400000010ff */
[----:B------:R-:W-:-:S04]  /*11e40*/  FMNMX.FTZ R0, R161, R0, !PT ;  /* 0x00000000a1007209 */ /* 0x000fc80007810000 */
[----:B------:R-:W-:Y:S01]  /*11e50*/  FMNMX.FTZ R0, R191, R0, !PT ;  /* 0x00000000bf007209 */ /* 0x000fe20007810000 */
[C---:B------:R-:W-:Y:S03]  /*11e60*/  HMMA.16816.F32.BF16 R140, R4.reuse, R96, RZ ;  /* 0x00000060048c723c */ /* 0x040fe600000418ff */
[----:B------:R-:W-:Y:S02]  /*11e70*/  FMNMX.FTZ R0, R186, R0, !PT ;  /* 0x00000000ba007209 */ /* 0x000fe40007810000 */
[----:B-1----:R-:W-:Y:S01]  /*11e80*/  FMNMX.FTZ R3, R166, R8, !PT ;  /* 0x00000008a6037209 */ /* 0x002fe20007810000 */
[----:B------:R-:W-:Y:S01]  /*11e90*/  FFMA.FTZ R8, R22, c[0x0][0x2d0], -R12 ;  /* 0x0000b40016087a23 */ /* 0x000fe2000001080c */
[----:B------:R-:W-:Y:S01]  /*11ea0*/  FMNMX.FTZ R0, R187, R0, !PT ;  /* 0x00000000bb007209 */ /* 0x000fe20007810000 */
[----:B------:R-:W-:Y:S01]  /*11eb0*/  HMMA.16816.F32.BF16 R144, R4, R92, RZ ;  /* 0x0000005c0490723c */ /* 0x000fe200000418ff */
[----:B------:R-:W-:Y:S01]  /*11ec0*/  FMNMX.FTZ R3, R209, R3, !PT ;  /* 0x00000003d1037209 */ /* 0x000fe20007810000 */
[----:B------:R1:W-:Y:S01]  /*11ed0*/  MUFU.EX2 R239, R8 ;  /* 0x0000000800ef7308 */ /* 0x0003e20000000800 */
[----:B------:R-:W-:-:S02]  /*11ee0*/  FMNMX.FTZ R0, R185, R0, !PT ;  /* 0x00000000b9007209 */ /* 0x000fc40007810000 */
[----:B------:R-:W-:-:S03]  /*11ef0*/  FMNMX.FTZ R3, R190, R3, !PT ;  /* 0x00000003be037209 */ /* 0x000fc60007810000 */
[----:B------:R-:W2:Y:S01]  /*11f00*/  SHFL.BFLY PT, R9, R0, 0x2, 0x1f ;  /* 0x0c401f0000097f89 */ /* 0x000ea200000e0000 */
[----:B------:R-:W-:Y:S01]  /*11f10*/  FMNMX.FTZ R3, R189, R3, !PT ;  /* 0x00000003bd037209 */ /* 0x000fe20007810000 */
[----:B------:R-:W-:Y:S03]  /*11f20*/  HMMA.16816.F32.BF16 R56, R4, R40, RZ ;  /* 0x000000280438723c */ /* 0x000fe600000418ff */
[----:B------:R-:W-:-:S05]  /*11f30*/  FMNMX.FTZ R14, R188, R3, !PT ;  /* 0x00000003bc0e7209 */ /* 0x000fca0007810000 */
[----:B------:R-:W-:Y:S01]  /*11f40*/  SHFL.BFLY PT, R15, R14, 0x2, 0x1f ;  /* 0x0c401f000e0f7f89 */ /* 0x000fe200000e0000 */
[----:B-1----:R-:W-:Y:S01]  /*11f50*/  FFMA.FTZ R8, R23, c[0x0][0x2d0], -R12 ;  /* 0x0000b40017087a23 */ /* 0x002fe2000001080c */
[C---:B------:R-:W-:Y:S03]  /*11f60*/  HMMA.16816.F32.BF16 R148, R4.reuse, R44, RZ ;  /* 0x0000002c0494723c */ /* 0x040fe600000418ff */
[----:B------:R1:W4:Y:S05]  /*11f70*/  MUFU.EX2 R198, R8 ;  /* 0x0000000800c67308 */ /* 0x00032a0000000800 */
[----:B------:R-:W-:Y:S01]  /*11f80*/  HMMA.16816.F32.BF16 R156, R4, R84, RZ ;  /* 0x00000054049c723c */ /* 0x000fe200000418ff */
[----:B--2---:R-:W-:-:S02]  /*11f90*/  FMNMX.FTZ R0, R0, R9, !PT ;  /* 0x0000000900007209 */ /* 0x004fc40007810000 */
[----:B---3--:R-:W-:-:S05]  /*11fa0*/  F2FP.BF16.PACK_AB R9, R175, R204 ;  /* 0x000000ccaf09723e */ /* 0x008fca00000010ff */
[----:B------:R-:W-:Y:S01]  /*11fb0*/  HMMA.16816.F32.BF16 R152, R4, R88, RZ ;  /* 0x000000580498723c */ /* 0x000fe200000418ff */
[----:B------:R-:W2:Y:S01]  /*11fc0*/  SHFL.BFLY PT, R16, R0, 0x1, 0x1f ;  /* 0x0c201f0000107f89 */ /* 0x000ea200000e0000 */
[----:B-1----:R-:W-:Y:S02]  /*11fd0*/  F2FP.BF16.PACK_AB R8, R197, R205 ;  /* 0x000000cdc508723e */ /* 0x002fe400000010ff */
[----:B----4-:R-:W-:-:S04]  /*11fe0*/  F2FP.BF16.PACK_AB R11, R198, R239 ;  /* 0x000000efc60b723e */ /* 0x010fc800000010ff */
[C---:B------:R-:W-:Y:S08]  /*11ff0*/  HMMA.16816.F32.BF16 R136, R4.reuse, R100, RZ ;  /* 0x000000640488723c */ /* 0x040ff000000418ff */
[C---:B------:R-:W-:Y:S08]  /*12000*/  HMMA.16816.F32.BF16 R124, R4.reuse, R104, RZ ;  /* 0x00000068047c723c */ /* 0x040ff000000418ff */
[----:B------:R-:W-:Y:S01]  /*12010*/  HMMA.16816.F32.BF16 R120, R4, R42, RZ ;  /* 0x0000002a0478723c */ /* 0x000fe200000418ff */
[----:B--2---:R-:W-:-:S02]  /*12020*/  FMNMX.FTZ R165, R0, R16, !PT ;  /* 0x0000001000a57209 */ /* 0x004fc40007810000 */
[----:B------:R-:W-:Y:S02]  /*12030*/  FMNMX.FTZ R0, R14, R15, !PT ;  /* 0x0000000f0e007209 */ /* 0x000fe40007810000 */
[C---:B------:R-:W-:Y:S01]  /*12040*/  FSETP.NEU.FTZ.AND P0, PT, R165.reuse, -INF , PT ;  /* 0xff800000a500780b */ /* 0x040fe20003f1d000 */
[----:B------:R-:W-:Y:S02]  /*12050*/  FMUL.FTZ R3, R165, c[0x0][0x2d0] ;  /* 0x0000b400a5037a20 */ /* 0x000fe40000410000 */
[----:B------:R-:W-:Y:S03]  /*12060*/  HMMA.16816.F32.BF16 R108, R4, R46, RZ ;  /* 0x0000002e046c723c */ /* 0x000fe600000418ff */
[----:B------:R-:W-:-:S05]  /*12070*/  FSEL R3, R3, RZ, P0 ;  /* 0x000000ff03037208 */ /* 0x000fca0000000000 */
[C---:B------:R-:W-:Y:S08]  /*12080*/  HMMA.16816.F32.BF16 R80, R4.reuse, R86, RZ ;  /* 0x000000560450723c */ /* 0x040ff000000418ff */
[C---:B------:R-:W-:Y:S08]  /*12090*/  HMMA.16816.F32.BF16 R36, R4.reuse, R90, RZ ;  /* 0x0000005a0424723c */ /* 0x040ff000000418ff */
[C---:B------:R-:W-:Y:S08]  /*120a0*/  HMMA.16816.F32.BF16 R32, R4.reuse, R94, RZ ;  /* 0x0000005e0420723c */ /* 0x040ff000000418ff */
[C---:B------:R-:W-:Y:S08]  /*120b0*/  HMMA.16816.F32.BF16 R28, R4.reuse, R98, RZ ;  /* 0x00000062041c723c */ /* 0x040ff000000418ff */
[C---:B------:R-:W-:Y:S08]  /*120c0*/  HMMA.16816.F32.BF16 R24, R4.reuse, R102, RZ ;  /* 0x000000660418723c */ /* 0x040ff000000418ff */
[----:B------:R-:W-:Y:S01]  /*120d0*/  HMMA.16816.F32.BF16 R20, R4, R106, RZ ;  /* 0x0000006a0414723c */ /* 0x000fe200000418ff */
[----:B------:R-:W1:Y:S06]  /*120e0*/  SHFL.BFLY PT, R5, R0, 0x1, 0x1f ;  /* 0x0c201f0000057f89 */ /* 0x000e6c00000e0000 */
[--C-:B------:R-:W-:Y:S01]  /*120f0*/  FFMA.FTZ R4, R119, c[0x0][0x2d0], -R3.reuse ;  /* 0x0000b40077047a23 */ /* 0x100fe20000010803 */
[C---:B------:R-:W-:Y:S03]  /*12100*/  HMMA.16816.F32.BF16 R140, R8.reuse, R68, R140 ;  /* 0x00000044088c723c */ /* 0x040fe6000004188c */
[----:B------:R2:W-:Y:S05]  /*12110*/  MUFU.EX2 R119, R4 ;  /* 0x0000000400777308 */ /* 0x0005ea0000000800 */
[C---:B------:R-:W-:Y:S07]  /*12120*/  HMMA.16816.F32.BF16 R16, R8.reuse, R72, R144 ;  /* 0x000000480810723c */ /* 0x040fee0000041890 */
[----:B------:R-:W-:Y:S01]  /*12130*/  MOV R145, R164 ;  /* 0x000000a400917202 */ /* 0x000fe20000000f00 */
[----:B------:R-:W-:Y:S01]  /*12140*/  HMMA.16816.F32.BF16 R216, R8, R76, R156 ;  /* 0x0000004c08d8723c */ /* 0x000fe2000004189c */
[----:B-1----:R-:W-:Y:S01]  /*12150*/  FMNMX.FTZ R164, R0, R5, !PT ;  /* 0x0000000500a47209 */ /* 0x002fe20007810000 */
[----:B------:R-:W-:-:S02]  /*12160*/  FFMA.FTZ R0, R114, c[0x0][0x2d0], -R3 ;  /* 0x0000b40072007a23 */ /* 0x000fc40000010803 */
[----:B--2---:R-:W-:Y:S01]  /*12170*/  FFMA.FTZ R4, R118, c[0x0][0x2d0], -R3 ;  /* 0x0000b40076047a23 */ /* 0x004fe20000010803 */
[----:B------:R-:W-:Y:S01]  /*12180*/  FSETP.NEU.FTZ.AND P0, PT, R164, -INF , PT ;  /* 0xff800000a400780b */ /* 0x000fe20003f1d000 */
[----:B------:R-:W-:Y:S01]  /*12190*/  IMAD.MOV.U32 R147, RZ, RZ, R200 ;  /* 0x000000ffff937224 */ /* 0x000fe200078e00c8 */
[----:B------:R-:W-:Y:S01]  /*121a0*/  MOV R158, R203 ;  /* 0x000000cb009e7202 */ /* 0x000fe20000000f00 */
[----:B------:R1:W-:Y:S01]  /*121b0*/  MUFU.EX2 R15, R4 ;  /* 0x00000004000f7308 */ /* 0x0003e20000000800 */
[----:B------:R-:W-:Y:S01]  /*121c0*/  IMAD.MOV.U32 R14, RZ, RZ, R140 ;  /* 0x000000ffff0e7224 */ /* 0x000fe200078e008c */
[C---:B------:R-:W-:Y:S01]  /*121d0*/  HMMA.16816.F32.BF16 R192, R8.reuse, R64, R56 ;  /* 0x0000004008c0723c */ /* 0x040fe20000041838 */
[----:B------:R-:W-:Y:S01]  /*121e0*/  IMAD.MOV.U32 R159, RZ, RZ, R206 ;  /* 0x000000ffff9f7224 */ /* 0x000fe200078e00ce */
[----:B------:R-:W2:Y:S01]  /*121f0*/  LDSM.16.MT88.4 R56, [R234+0x2900] ;  /* 0x00290000ea38783b */ /* 0x000ea20000004200 */
[----:B------:R-:W-:Y:S01]  /*12200*/  IMAD.MOV.U32 R157, RZ, RZ, R202 ;  /* 0x000000ffff9d7224 */ /* 0x000fe200078e00ca */
[----:B------:R-:W-:Y:S01]  /*12210*/  MOV R114, R14 ;  /* 0x0000000e00727202 */ /* 0x000fe20000000f00 */
[----:B------:R-:W-:Y:S01]  /*12220*/  IMAD.MOV.U32 R156, RZ, RZ, R201 ;  /* 0x000000ffff9c7224 */ /* 0x000fe200078e00c9 */
[----:B------:R-:W-:Y:S01]  /*12230*/  MOV R7, R18 ;  /* 0x0000001200077202 */ /* 0x000fe20000000f00 */
[----:B------:R-:W-:Y:S01]  /*12240*/  IMAD.MOV.U32 R18, RZ, RZ, R143 ;  /* 0x000000ffff127224 */ /* 0x000fe200078e008f */
[----:B------:R3:W-:Y:S01]  /*12250*/  MUFU.EX2 R14, R0 ;  /* 0x00000000000e7308 */ /* 0x0007e20000000800 */
[----:B------:R-:W-:Y:S01]  /*12260*/  HMMA.16816.F32.BF16 R136, R8, R52, R136 ;  /* 0x000000340888723c */ /* 0x000fe20000041888 */
[----:B------:R-:W-:Y:S01]  /*12270*/  IMAD.MOV.U32 R6, RZ, RZ, R19 ;  /* 0x000000ffff067224 */ /* 0x000fe200078e0013 */
[----:B------:R-:W-:Y:S01]  /*12280*/  MOV R207, R17 ;  /* 0x0000001100cf7202 */ /* 0x000fe20000000f00 */
[----:B------:R-:W-:-:S02]  /*12290*/  IMAD.MOV.U32 R208, RZ, RZ, R16 ;  /* 0x000000ffffd07224 */ /* 0x000fc400078e0010 */
[----:B-1----:R-:W-:Y:S02]  /*122a0*/  FFMA.FTZ R4, R117, c[0x0][0x2d0], -R3 ;  /* 0x0000b40075047a23 */ /* 0x002fe40000010803 */
[----:B------:R-:W-:Y:S01]  /*122b0*/  IMAD.MOV.U32 R146, RZ, RZ, R199 ;  /* 0x000000ffff927224 */ /* 0x000fe200078e00c7 */
[----:B------:R-:W-:Y:S01]  /*122c0*/  HMMA.16816.F32.BF16 R220, R8, R60, R152 ;  /* 0x0000003c08dc723c */ /* 0x000fe20000041898 */
[----:B------:R1:W-:Y:S01]  /*122d0*/  MUFU.EX2 R229, R4 ;  /* 0x0000000400e57308 */ /* 0x0003e20000000800 */
[----:B------:R-:W-:Y:S02]  /*122e0*/  IMAD.MOV.U32 R144, RZ, RZ, R141 ;  /* 0x000000ffff907224 */ /* 0x000fe400078e008d */
[----:B---3--:R-:W-:-:S04]  /*122f0*/  FMUL.FTZ R0, R164, c[0x0][0x2d0] ;  /* 0x0000b400a4007a20 */ /* 0x008fc80000410000 */
[----:B------:R-:W-:Y:S01]  /*12300*/  HMMA.16816.F32.BF16 R148, R8, R48, R148 ;  /* 0x000000300894723c */ /* 0x000fe20000041894 */
[----:B------:R-:W-:-:S07]  /*12310*/  FSEL R0, R0, RZ, P0 ;  /* 0x000000ff00007208 */ /* 0x000fce0000000000 */
[----:B------:R-:W-:Y:S01]  /*12320*/  IMAD.MOV.U32 R19, RZ, RZ, R139 ;  /* 0x000000ffff137224 */ /* 0x000fe200078e008b */
[----:B------:R-:W-:Y:S01]  /*12330*/  MOV R17, R138 ;  /* 0x0000008a00117202 */ /* 0x000fe20000000f00 */
[----:B-1----:R-:W-:Y:S01]  /*12340*/  FFMA.FTZ R4, R116, c[0x0][0x2d0], -R3 ;  /* 0x0000b40074047a23 */ /* 0x002fe20000010803 */
[----:B------:R-:W-:Y:S01]  /*12350*/  MOV R116, R142 ;  /* 0x0000008e00747202 */ /* 0x000fe20000000f00 */
[----:B------:R-:W-:Y:S01]  /*12360*/  IMAD.MOV.U32 R16, RZ, RZ, R137 ;  /* 0x000000ffff107224 */ /* 0x000fe200078e0089 */
[C---:B------:R-:W-:Y:S01]  /*12370*/  HMMA.16816.F32.BF16 R120, R8.reuse, R66, R120 ;  /* 0x000000420878723c */ /* 0x040fe20000041878 */
[----:B------:R1:W-:Y:S07]  /*12380*/  MUFU.EX2 R231, R4 ;  /* 0x0000000400e77308 */ /* 0x0003ee0000000800 */
[C---:B--2---:R-:W-:Y:S08]  /*12390*/  HMMA.16816.F32.BF16 R224, R8.reuse, R56, R124 ;  /* 0x0000003808e0723c */ /* 0x044ff0000004187c */
[----:B------:R-:W-:Y:S01]  /*123a0*/  HMMA.16816.F32.BF16 R124, R8, R50, R108 ;  /* 0x00000032087c723c */ /* 0x000fe2000004186c */
[----:B-1----:R-:W-:-:S02]  /*123b0*/  FFMA.FTZ R4, R115, c[0x0][0x2d0], -R3 ;  /* 0x0000b40073047a23 */ /* 0x002fc40000010803 */
[----:B------:R-:W-:Y:S02]  /*123c0*/  IMAD.MOV.U32 R115, RZ, RZ, R136 ;  /* 0x000000ffff737224 */ /* 0x000fe400078e0088 */
[----:B------:R1:W-:Y:S03]  /*123d0*/  MUFU.EX2 R206, R4 ;  /* 0x0000000400ce7308 */ /* 0x0003e60000000800 */
[C---:B------:R-:W-:Y:S07]  /*123e0*/  HMMA.16816.F32.BF16 R136, R8.reuse, R78, R80 ;  /* 0x0000004e0888723c */ /* 0x040fee0000041850 */
[----:B------:R-:W-:Y:S01]  /*123f0*/  IMAD.MOV.U32 R80, RZ, RZ, R198 ;  /* 0x000000ffff507224 */ /* 0x000fe200078e00c6 */
[----:B------:R-:W-:Y:S01]  /*12400*/  HMMA.16816.F32.BF16 R140, R8, R62, R36 ;  /* 0x0000003e088c723c */ /* 0x000fe20000041824 */
[----:B------:R-:W-:Y:S01]  /*12410*/  IMAD.MOV.U32 R83, RZ, RZ, R17 ;  /* 0x000000ffff537224 */ /* 0x000fe200078e0011 */
[----:B------:R-:W-:Y:S01]  /*12420*/  MOV R82, R16 ;  /* 0x0000001000527202 */ /* 0x000fe20000000f00 */
[----:B-1----:R-:W-:-:S02]  /*12430*/  FFMA.FTZ R4, R113, c[0x0][0x2d0], -R3 ;  /* 0x0000b40071047a23 */ /* 0x002fc40000010803 */
[----:B------:R-:W-:-:S03]  /*12440*/  IMAD.MOV.U32 R113, RZ, RZ, R18 ;  /* 0x000000ffff717224 */ /* 0x000fc600078e0012 */
[C---:B------:R-:W-:Y:S01]  /*12450*/  HMMA.16816.F32.BF16 R212, R8.reuse, R74, R32 ;  /* 0x0000004a08d4723c */ /* 0x040fe20000041820 */
[----:B------:R1:W2:Y:S07]  /*12460*/  MUFU.EX2 R18, R4 ;  /* 0x0000000400127308 */ /* 0x0002ae0000000800 */
[C---:B------:R-:W-:Y:S08]  /*12470*/  HMMA.16816.F32.BF16 R200, R8.reuse, R70, R28 ;  /* 0x0000004608c8723c */ /* 0x040ff0000004181c */
[----:B------:R-:W-:Y:S01]  /*12480*/  HMMA.16816.F32.BF16 R152, R8, R54, R24 ;  /* 0x000000360898723c */ /* 0x000fe20000041818 */
[----:B-1----:R-:W-:-:S02]  /*12490*/  FFMA.FTZ R4, R112, c[0x0][0x2d0], -R3 ;  /* 0x0000b40070047a23 */ /* 0x002fc40000010803 */
[----:B------:R-:W-:Y:S02]  /*124a0*/  IMAD.MOV.U32 R112, RZ, RZ, R116 ;  /* 0x000000ffff707224 */ /* 0x000fe400078e0074 */
[----:B------:R1:W-:Y:S01]  /*124b0*/  MUFU.EX2 R118, R4 ;  /* 0x0000000400767308 */ /* 0x0003e20000000800 */
[----:B--2---:R-:W-:Y:S02]  /*124c0*/  IMAD.MOV.U32 R81, RZ, RZ, R18 ;  /* 0x000000ffff517224 */ /* 0x004fe400078e0012 */
[----:B-1----:R-:W-:Y:S01]  /*124d0*/  FFMA.FTZ R4, R135, c[0x0][0x2d0], -R0 ;  /* 0x0000b40087047a23 */ /* 0x002fe20000010800 */
[----:B------:R-:W-:-:S04]  /*124e0*/  MOV R135, R19 ;  /* 0x0000001300877202 */ /* 0x000fc80000000f00 */
[----:B------:R1:W-:Y:S02]  /*124f0*/  MUFU.EX2 R117, R4 ;  /* 0x0000000400757308 */ /* 0x0003e40000000800 */
[----:B-1----:R-:W-:Y:S02]  /*12500*/  FFMA.FTZ R4, R133, c[0x0][0x2d0], -R0 ;  /* 0x0000b40085047a23 */ /* 0x002fe40000010800 */
[----:B------:R-:W-:-:S04]  /*12510*/  IMAD.MOV.U32 R133, RZ, RZ, R197 ;  /* 0x000000ffff857224 */ /* 0x000fc800078e00c5 */
[----:B------:R1:W2:Y:S02]  /*12520*/  MUFU.EX2 R116, R4 ;  /* 0x0000000400747308 */ /* 0x0002a40000000800 */
[----:B-1----:R-:W-:Y:S01]  /*12530*/  FFMA.FTZ R4, R132, c[0x0][0x2d0], -R0 ;  /* 0x0000b40084047a23 */ /* 0x002fe20000010800 */
[----:B------:R-:W-:Y:S02]  /*12540*/  MOV R132, R196 ;  /* 0x000000c400847202 */ /* 0x000fe40000000f00 */
[----:B------:R-:W-:Y:S03]  /*12550*/  HMMA.16816.F32.BF16 R196, R8, R58, R20 ;  /* 0x0000003a08c4723c */ /* 0x000fe60000041814 */
[----:B------:R1:W-:Y:S04]  /*12560*/  MUFU.EX2 R238, R4 ;  /* 0x0000000400ee7308 */ /* 0x0003e80000000800 */
[----:B------:R-:W-:-:S02]  /*12570*/  F2FP.BF16.PACK_AB R8, R15, R119 ;  /* 0x000000770f08723e */ /* 0x000fc400000010ff */
[----:B------:R-:W-:Y:S02]  /*12580*/  F2FP.BF16.PACK_AB R10, R231, R229 ;  /* 0x000000e5e70a723e */ /* 0x000fe400000010ff */
[----:B--2---:R-:W-:Y:S01]  /*12590*/  F2FP.BF16.PACK_AB R9, R116, R117 ;  /* 0x000000757409723e */ /* 0x004fe200000010ff */
[--C-:B-1----:R-:W-:Y:S02]  /*125a0*/  FFMA.FTZ R4, R131, c[0x0][0x2d0], -R0.reuse ;  /* 0x0000b40083047a23 */ /* 0x102fe40000010800 */
[----:B------:R-:W-:Y:S02]  /*125b0*/  IMAD.MOV.U32 R131, RZ, RZ, R7 ;  /* 0x000000ffff837224 */ /* 0x000fe400078e0007 */
[----:B------:R1:W2:Y:S02]  /*125c0*/  MUFU.EX2 R230, R4 ;  /* 0x0000000400e67308 */ /* 0x0002a40000000800 */
[----:B-1----:R-:W-:Y:S01]  /*125d0*/  FFMA.FTZ R4, R129, c[0x0][0x2d0], -R0 ;  /* 0x0000b40081047a23 */ /* 0x002fe20000010800 */
[----:B--2---:R-:W-:Y:S01]  /*125e0*/  F2FP.BF16.PACK_AB R11, R230, R238 ;  /* 0x000000eee60b723e */ /* 0x004fe200000010ff */
[----:B------:R-:W-:Y:S01]  /*125f0*/  IMAD.MOV.U32 R129, RZ, RZ, R6 ;  /* 0x000000ffff817224 */ /* 0x000fe200078e0006 */
[----:B------:R-:W-:-:S03]  /*12600*/  F2FP.BF16.PACK_AB R6, R118, R81 ;  /* 0x000000517606723e */ /* 0x000fc600000010ff */
[----:B------:R1:W-:Y:S02]  /*12610*/  MUFU.EX2 R252, R4 ;  /* 0x0000000400fc7308 */ /* 0x0003e40000000800 */
[C---:B------:R-:W-:Y:S07]  /*12620*/  HMMA.16816.F32.BF16 R16, R8.reuse, R44, RZ ;  /* 0x0000002c0810723c */ /* 0x040fee00000418ff */
[----:B------:R-:W-:Y:S01]  /*12630*/  MOV R45, R80 ;  /* 0x00000050002d7202 */ /* 0x000fe20000000f00 */
[----:B------:R-:W-:Y:S01]  /*12640*/  HMMA.16816.F32.BF16 R20, R8, R40, RZ ;  /* 0x000000280814723c */ /* 0x000fe200000418ff */
[----:B------:R-:W-:-:S02]  /*12650*/  IMAD.MOV.U32 R44, RZ, RZ, R133 ;  /* 0x000000ffff2c7224 */ /* 0x000fc400078e0085 */
[----:B-1----:R-:W-:Y:S01]  /*12660*/  FFMA.FTZ R4, R128, c[0x0][0x2d0], -R0 ;  /* 0x0000b40080047a23 */ /* 0x002fe20000010800 */
[----:B------:R-:W-:-:S03]  /*12670*/  MOV R128, R175 ;  /* 0x000000af00807202 */ /* 0x000fc60000000f00 */
[----:B------:R-:W-:Y:S01]  /*12680*/  IMAD.MOV.U32 R40, RZ, RZ, R173 ;  /* 0x000000ffff287224 */ /* 0x000fe200078e00ad */
[----:B------:R1:W2:Y:S01]  /*12690*/  MUFU.EX2 R210, R4 ;  /* 0x0000000400d27308 */ /* 0x0002a20000000800 */
[----:B------:R-:W-:Y:S01]  /*126a0*/  HMMA.16816.F32.BF16 R36, R8, R84, RZ ;  /* 0x000000540824723c */ /* 0x000fe200000418ff */
[----:B------:R-:W-:-:S06]  /*126b0*/  MOV R41, R172 ;  /* 0x000000ac00297202 */ /* 0x000fcc0000000f00 */
[----:B------:R-:W-:Y:S01]  /*126c0*/  IMAD.MOV.U32 R84, RZ, RZ, R112 ;  /* 0x000000ffff547224 */ /* 0x000fe200078e0070 */
[----:B------:R-:W-:Y:S01]  /*126d0*/  HMMA.16816.F32.BF16 R32, R8, R88, RZ ;  /* 0x000000580820723c */ /* 0x000fe200000418ff */
[----:B------:R-:W-:Y:S01]  /*126e0*/  MOV R85, R113 ;  /* 0x0000007100557202 */ /* 0x000fe20000000f00 */
[----:B-1----:R-:W-:Y:S01]  /*126f0*/  FFMA.FTZ R4, R130, c[0x0][0x2d0], -R0 ;  /* 0x0000b40082047a23 */ /* 0x002fe20000010800 */
[----:B--2---:R-:W-:-:S05]  /*12700*/  F2FP.BF16.PACK_AB R5, R210, R252 ;  /* 0x000000fcd205723e */ /* 0x004fca00000010ff */
[C---:B------:R-:W-:Y:S01]  /*12710*/  HMMA.16816.F32.BF16 R28, R8.reuse, R92, RZ ;  /* 0x0000005c081c723c */ /* 0x040fe200000418ff */
[----:B------:R-:W-:Y:S01]  /*12720*/  IMAD.MOV.U32 R130, RZ, RZ, R174 ;  /* 0x000000ffff827224 */ /* 0x000fe200078e00ae */
[----:B------:R1:W-:Y:S01]  /*12730*/  MUFU.EX2 R251, R4 ;  /* 0x0000000400fb7308 */ /* 0x0003e20000000800 */
[----:B------:R-:W-:Y:S02]  /*12740*/  IMAD.MOV.U32 R88, RZ, RZ, R114 ;  /* 0x000000ffff587224 */ /* 0x000fe400078e0072 */
[----:B------:R-:W-:Y:S02]  /*12750*/  IMAD.MOV.U32 R89, RZ, RZ, R144 ;  /* 0x000000ffff597224 */ /* 0x000fe400078e0090 */
[----:B------:R-:W-:Y:S01]  /*12760*/  MOV R92, R83 ;  /* 0x00000053005c7202 */ /* 0x000fe20000000f00 */
[----:B------:R-:W-:Y:S01]  /*12770*/  HMMA.16816.F32.BF16 R24, R8, R96, RZ ;  /* 0x000000600818723c */ /* 0x000fe200000418ff */
[----:B------:R-:W-:-:S06]  /*12780*/  IMAD.MOV.U32 R93, RZ, RZ, R135 ;  /* 0x000000ffff5d7224 */ /* 0x000fcc00078e0087 */
[----:B------:R-:W-:Y:S02]  /*12790*/  IMAD.MOV.U32 R96, RZ, RZ, R82 ;  /* 0x000000ffff607224 */ /* 0x000fe400078e0052 */
[----:B------:R-:W-:Y:S02]  /*127a0*/  IMAD.MOV.U32 R97, RZ, RZ, R132 ;  /* 0x000000ffff617224 */ /* 0x000fe400078e0084 */
[----:B-1----:R-:W-:-:S04]  /*127b0*/  FFMA.FTZ R4, R134, c[0x0][0x2d0], -R0 ;  /* 0x0000b40086047a23 */ /* 0x002fc80000010800 */
[----:B------:R1:W2:Y:S02]  /*127c0*/  MUFU.EX2 R211, R4 ;  /* 0x0000000400d37308 */ /* 0x0002a40000000800 */
[----:B-1----:R-:W-:Y:S02]  /*127d0*/  F2FP.BF16.PACK_AB R4, R14, R206 ;  /* 0x000000ce0e04723e */ /* 0x002fe400000010ff */
[----:B--2---:R-:W-:-:S07]  /*127e0*/  F2FP.BF16.PACK_AB R7, R211, R251 ;  /* 0x000000fbd307723e */ /* 0x004fce00000010ff */
[----:B------:R-:W-:Y:S07]  /*127f0*/  HMMA.16816.F32.BF16 R108, R4, R48, R16 ;  /* 0x00000030046c723c */ /* 0x000fee0000041810 */
[----:B------:R-:W-:Y:S01]  /*12800*/  IMAD.MOV.U32 R48, RZ, RZ, R81 ;  /* 0x000000ffff307224 */ /* 0x000fe200078e0051 */
[----:B------:R-:W-:Y:S01]  /*12810*/  HMMA.16816.F32.BF16 R16, R8, R104, RZ ;  /* 0x000000680810723c */ /* 0x000fe200000418ff */
[----:B------:R-:W-:-:S06]  /*12820*/  MOV R49, R145 ;  /* 0x0000009100317202 */ /* 0x000fcc0000000f00 */
[----:B------:R-:W-:Y:S01]  /*12830*/  MOV R105, R130 ;  /* 0x0000008200697202 */ /* 0x000fe20000000f00 */
[----:B------:R-:W-:Y:S01]  /*12840*/  HMMA.16816.F32.BF16 R172, R4, R64, R20 ;  /* 0x0000004004ac723c */ /* 0x000fe20000041814 */
[----:B------:R-:W-:-:S06]  /*12850*/  IMAD.MOV.U32 R104, RZ, RZ, R128 ;  /* 0x000000ffff687224 */ /* 0x000fcc00078e0080 */
[----:B------:R-:W-:Y:S01]  /*12860*/  IMAD.MOV.U32 R65, RZ, RZ, R129 ;  /* 0x000000ffff417224 */ /* 0x000fe200078e0081 */
[----:B------:R-:W-:Y:S01]  /*12870*/  HMMA.16816.F32.BF16 R20, R8, R100, RZ ;  /* 0x000000640814723c */ /* 0x000fe200000418ff */
[----:B------:R-:W-:-:S06]  /*12880*/  MOV R64, R131 ;  /* 0x0000008300407202 */ /* 0x000fcc0000000f00 */
[----:B------:R-:W-:Y:S01]  /*12890*/  IMAD.MOV.U32 R101, RZ, RZ, R40 ;  /* 0x000000ffff657224 */ /* 0x000fe200078e0028 */
[----:B------:R-:W-:Y:S01]  /*128a0*/  HMMA.16816.F32.BF16 R80, R4, R76, R36 ;  /* 0x0000004c0450723c */ /* 0x000fe20000041824 */
[----:B------:R-:W-:-:S06]  /*128b0*/  IMAD.MOV.U32 R100, RZ, RZ, R41 ;  /* 0x000000ffff647224 */ /* 0x000fcc00078e0029 */
[----:B------:R-:W-:Y:S01]  /*128c0*/  IMAD.MOV.U32 R77, RZ, RZ, R115 ;  /* 0x000000ffff4d7224 */ /* 0x000fe200078e0073 */
[----:B------:R-:W-:Y:S01]  /*128d0*/  HMMA.16816.F32.BF16 R128, R4, R68, R24 ;  /* 0x000000440480723c */ /* 0x000fe20000041818 */
[----:B------:R-:W-:-:S06]  /*128e0*/  IMAD.MOV.U32 R76, RZ, RZ, R146 ;  /* 0x000000ffff4c7224 */ /* 0x000fcc00078e0092 */
[----:B------:R-:W-:Y:S01]  /*128f0*/  IMAD.MOV.U32 R69, RZ, RZ, R159 ;  /* 0x000000ffff457224 */ /* 0x000fe200078e009f */
[C---:B------:R-:W-:Y:S07]  /*12900*/  HMMA.16816.F32.BF16 R112, R4.reuse, R60, R32 ;  /* 0x0000003c0470723c */ /* 0x040fee0000041820 */
[----:B------:R-:W-:Y:S01]  /*12910*/  MOV R60, R147 ;  /* 0x00000093003c7202 */ /* 0x000fe20000000f00 */
[----:B------:R-:W-:Y:S01]  /*12920*/  IMAD.MOV.U32 R61, RZ, RZ, R156 ;  /* 0x000000ffff3d7224 */ /* 0x000fe200078e009c */
[C---:B------:R-:W-:Y:S07]  /*12930*/  HMMA.16816.F32.BF16 R144, R4.reuse, R72, R28 ;  /* 0x000000480490723c */ /* 0x040fee000004181c */
[----:B------:R-:W-:Y:S01]  /*12940*/  IMAD.MOV.U32 R72, RZ, RZ, R157 ;  /* 0x000000ffff487224 */ /* 0x000fe200078e009d */
[----:B------:R-:W-:Y:S01]  /*12950*/  MOV R73, R158 ;  /* 0x0000009e00497202 */ /* 0x000fe20000000f00 */
[C---:B------:R-:W-:Y:S08]  /*12960*/  HMMA.16816.F32.BF16 R132, R4.reuse, R52, R20 ;  /* 0x000000340484723c */ /* 0x040ff00000041814 */
[----:B------:R-:W-:Y:S07]  /*12970*/  HMMA.16816.F32.BF16 R156, R4, R56, R16 ;  /* 0x00000038049c723c */ /* 0x000fee0000041810 */
[----:B------:R-:W-:Y:S01]  /*12980*/  MOV R57, R73 ;  /* 0x0000004900397202 */ /* 0x000fe20000000f00 */
[----:B------:R-:W-:Y:S01]  /*12990*/  HMMA.16816.F32.BF16 R16, R8, R102, RZ ;  /* 0x000000660810723c */ /* 0x000fe200000418ff */
[----:B------:R-:W-:-:S06]  /*129a0*/  IMAD.MOV.U32 R56, RZ, RZ, R60 ;  /* 0x000000ffff387224 */ /* 0x000fcc00078e003c */
[----:B------:R-:W-:Y:S01]  /*129b0*/  IMAD.MOV.U32 R103, RZ, RZ, R44 ;  /* 0x000000ffff677224 */ /* 0x000fe200078e002c */
[----:B------:R-:W-:Y:S01]  /*129c0*/  HMMA.16816.F32.BF16 R36, R8, R46, RZ ;  /* 0x0000002e0824723c */ /* 0x000fe200000418ff */
[----:B------:R-:W-:-:S07]  /*129d0*/  MOV R102, R45 ;  /* 0x0000002d00667202 */ /* 0x000fce0000000f00 */
[C---:B------:R-:W-:Y:S08]  /*129e0*/  HMMA.16816.F32.BF16 R40, R8.reuse, R42, RZ ;  /* 0x0000002a0828723c */ /* 0x040ff000000418ff */
[C---:B------:R-:W-:Y:S07]  /*129f0*/  HMMA.16816.F32.BF16 R32, R8.reuse, R86, RZ ;  /* 0x000000560820723c */ /* 0x040fee00000418ff */
[----:B------:R-:W-:Y:S01]  /*12a00*/  IMAD.MOV.U32 R86, RZ, RZ, R208 ;  /* 0x000000ffff567224 */ /* 0x000fe200078e00d0 */
[----:B------:R-:W-:Y:S01]  /*12a10*/  HMMA.16816.F32.BF16 R28, R8, R90, RZ ;  /* 0x0000005a081c723c */ /* 0x000fe200000418ff */
[----:B------:R-:W-:Y:S01]  /*12a20*/  IMAD.MOV.U32 R87, RZ, RZ, R61 ;  /* 0x000000ffff577224 */ /* 0x000fe200078e003d */
[----:B------:R-:W-:-:S05]  /*12a30*/  MOV R61, R204 ;  /* 0x000000cc003d7202 */ /* 0x000fca0000000f00 */
[----:B------:R-:W-:Y:S01]  /*12a40*/  MOV R90, R64 ;  /* 0x00000040005a7202 */ /* 0x000fe20000000f00 */
[----:B------:R-:W-:Y:S01]  /*12a50*/  HMMA.16816.F32.BF16 R24, R8, R94, RZ ;  /* 0x0000005e0818723c */ /* 0x000fe200000418ff */
[----:B------:R-:W-:-:S06]  /*12a60*/  IMAD.MOV.U32 R91, RZ, RZ, R65 ;  /* 0x000000ffff5b7224 */ /* 0x000fcc00078e0041 */
[----:B------:R-:W-:Y:S01]  /*12a70*/  IMAD.MOV.U32 R94, RZ, RZ, R206 ;  /* 0x000000ffff5e7224 */ /* 0x000fe200078e00ce */
[----:B------:R-:W-:Y:S01]  /*12a80*/  HMMA.16816.F32.BF16 R20, R8, R98, RZ ;  /* 0x000000620814723c */ /* 0x000fe200000418ff */
[----:B------:R-:W-:-:S06]  /*12a90*/  MOV R95, R207 ;  /* 0x000000cf005f7202 */ /* 0x000fcc0000000f00 */
[----:B------:R-:W-:Y:S01]  /*12aa0*/  IMAD.MOV.U32 R99, RZ, RZ, R205 ;  /* 0x000000ffff637224 */ /* 0x000fe200078e00cd */
[----:B------:R-:W-:Y:S07]  /*12ab0*/  HMMA.16816.F32.BF16 R44, R8, R106, RZ ;  /* 0x0000006a082c723c */ /* 0x000fee00000418ff */
[----:B------:R-:W-:Y:S01]  /*12ac0*/  FFMA.FTZ R8, R170, c[0x0][0x2d0], -R3 ;  /* 0x0000b400aa087a23 */ /* 0x000fe20000010803 */
[----:B------:R-:W-:Y:S01]  /*12ad0*/  HMMA.16816.F32.BF16 R40, R4, R66, R40 ;  /* 0x000000420428723c */ /* 0x000fe20000041828 */
[----:B------:R-:W-:-:S02]  /*12ae0*/  IMAD.MOV.U32 R107, RZ, RZ, R69 ;  /* 0x000000ffff6b7224 */ /* 0x000fc400078e0045 */
[----:B------:R1:W-:Y:S01]  /*12af0*/  MUFU.EX2 R205, R8 ;  /* 0x0000000800cd7308 */ /* 0x0003e20000000800 */
[----:B------:R-:W-:-:S04]  /*12b00*/  IMAD.MOV.U32 R106, RZ, RZ, R72 ;  /* 0x000000ffff6a7224 */ /* 0x000fc800078e0048 */
[C---:B------:R-:W-:Y:S08]  /*12b10*/  HMMA.16816.F32.BF16 R36, R4.reuse, R50, R36 ;  /* 0x000000320424723c */ /* 0x040ff00000041824 */
[----:B------:R-:W-:Y:S01]  /*12b20*/  HMMA.16816.F32.BF16 R32, R4, R78, R32 ;  /* 0x0000004e0420723c */ /* 0x000fe20000041820 */
[----:B-1----:R-:W-:-:S04]  /*12b30*/  FFMA.FTZ R8, R169, c[0x0][0x2d0], -R3 ;  /* 0x0000b400a9087a23 */ /* 0x002fc80000010803 */
[----:B------:R1:W-:Y:S03]  /*12b40*/  MUFU.EX2 R206, R8 ;  /* 0x0000000800ce7308 */ /* 0x0003e60000000800 */
[C---:B------:R-:W-:Y:S08]  /*12b50*/  HMMA.16816.F32.BF16 R28, R4.reuse, R62, R28 ;  /* 0x0000003e041c723c */ /* 0x040ff0000004181c */
[----:B------:R-:W-:Y:S01]  /*12b60*/  HMMA.16816.F32.BF16 R72, R4, R74, R24 ;  /* 0x0000004a0448723c */ /* 0x000fe20000041818 */
[----:B------:R-:W-:Y:S01]  /*12b70*/  LDSM.16.MT88.4 R24, [R233+0x1100] ;  /* 0x00110000e918783b */ /* 0x000fe20000004200 */
[----:B-1----:R-:W-:-:S06]  /*12b80*/  FFMA.FTZ R8, R162, c[0x0][0x2d0], -R3 ;  /* 0x0000b400a2087a23 */ /* 0x002fcc0000010803 */
[C---:B------:R-:W-:Y:S01]  /*12b90*/  HMMA.16816.F32.BF16 R68, R4.reuse, R70, R20 ;  /* 0x000000460444723c */ /* 0x040fe20000041814 */
[----:B------:R-:W-:Y:S01]  /*12ba0*/  LDSM.16.MT88.4 R20, [R235+0x1100] ;  /* 0x00110000eb14783b */ /* 0x000fe20000004200 */
[----:B------:R1:W-:Y:S06]  /*12bb0*/  MUFU.EX2 R207, R8 ;  /* 0x0000000800cf7308 */ /* 0x0003ec0000000800 */
[C---:B------:R-:W-:Y:S01]  /*12bc0*/  HMMA.16816.F32.BF16 R52, R4.reuse, R54, R16 ;  /* 0x000000360434723c */ /* 0x040fe20000041810 */
[----:B------:R-:W2:Y:S07]  /*12bd0*/  LDSM.16.MT88.4 R16, [R232+0x1100] ;  /* 0x00110000e810783b */ /* 0x000eae0000004200 */
[----:B------:R-:W-:Y:S01]  /*12be0*/  HMMA.16816.F32.BF16 R44, R4, R58, R44 ;  /* 0x0000003a042c723c */ /* 0x000fe2000004182c */
[----:B-1----:R-:W-:-:S04]  /*12bf0*/  FFMA.FTZ R8, R161, c[0x0][0x2d0], -R3 ;  /* 0x0000b400a1087a23 */ /* 0x002fc80000010803 */
[----:B------:R1:W3:Y:S02]  /*12c00*/  MUFU.EX2 R208, R8 ;  /* 0x0000000800d07308 */ /* 0x0002e40000000800 */
[----:B------:R-:W-:-:S06]  /*12c10*/  FFMA.FTZ R4, R177, c[0x0][0x2d0], -R13 ;  /* 0x0000b400b1047a23 */ /* 0x000fcc000001080d */
[----:B------:R4:W-:Y:S01]  /*12c20*/  MUFU.EX2 R64, R4 ;  /* 0x0000000400407308 */ /* 0x0009e20000000800 */
[----:B-1----:R-:W-:Y:S01]  /*12c30*/  FFMA.FTZ R8, R176, c[0x0][0x2d0], -R0 ;  /* 0x0000b400b0087a23 */ /* 0x002fe20000010800 */
[----:B---3--:R-:W-:-:S06]  /*12c40*/  F2FP.BF16.PACK_AB R10, R208, R207 ;  /* 0x000000cfd00a723e */ /* 0x008fcc00000010ff */
[----:B------:R1:W-:Y:S01]  /*12c50*/  MUFU.EX2 R161, R8 ;  /* 0x0000000800a17308 */ /* 0x0003e20000000800 */
[----:B----4-:R-:W-:-:S07]  /*12c60*/  FFMA.FTZ R4, R178, c[0x0][0x2d0], -R13 ;  /* 0x0000b400b2047a23 */ /* 0x010fce000001080d */
[----:B------:R3:W4:Y:S01]  /*12c70*/  MUFU.EX2 R65, R4 ;  /* 0x0000000400417308 */ /* 0x0007220000000800 */
[----:B-1----:R-:W-:-:S07]  /*12c80*/  FFMA.FTZ R8, R171, c[0x0][0x2d0], -R0 ;  /* 0x0000b400ab087a23 */ /* 0x002fce0000010800 */
[----:B------:R1:W1:Y:S01]  /*12c90*/  MUFU.EX2 R162, R8 ;  /* 0x0000000800a27308 */ /* 0x0002620000000800 */
[----:B---3--:R-:W-:Y:S01]  /*12ca0*/  FFMA.FTZ R4, R184, c[0x0][0x2d0], -R12 ;  /* 0x0000b400b8047a23 */ /* 0x008fe2000001080c */
[----:B----4-:R-:W-:Y:S01]  /*12cb0*/  F2FP.BF16.PACK_AB R6, R65, R64 ;  /* 0x000000404106723e */ /* 0x010fe200000010ff */
[----:B------:R-:W-:-:S05]  /*12cc0*/  IMAD.MOV.U32 R184, RZ, RZ, R57 ;  /* 0x000000ffffb87224 */ /* 0x000fca00078e0039 */
[----:B------:R3:W-:Y:S01]  /*12cd0*/  MUFU.EX2 R60, R4 ;  /* 0x00000004003c7308 */ /* 0x0007e20000000800 */
[----:B-1----:R-:W-:Y:S01]  /*12ce0*/  FFMA.FTZ R8, R168, c[0x0][0x2d0], -R0 ;  /* 0x0000b400a8087a23 */ /* 0x002fe20000010800 */
[----:B------:R-:W-:-:S06]  /*12cf0*/  F2FP.BF16.PACK_AB R9, R162, R161 ;  /* 0x000000a1a209723e */ /* 0x000fcc00000010ff */
[----:B------:R1:W-:Y:S01]  /*12d00*/  MUFU.EX2 R204, R8 ;  /* 0x0000000800cc7308 */ /* 0x0003e20000000800 */
[----:B---3--:R-:W-:Y:S02]  /*12d10*/  FFMA.FTZ R4, R183, c[0x0][0x2d0], -R12 ;  /* 0x0000b400b7047a23 */ /* 0x008fe4000001080c */
[----:B------:R-:W-:-:S05]  /*12d20*/  IMAD.MOV.U32 R183, RZ, RZ, R61 ;  /* 0x000000ffffb77224 */ /* 0x000fca00078e003d */
        /* <DEDUP_REMOVED lines=8> */
[----:B------:R-:W-:Y:S02]  /*12db0*/  F2FP.BF16.PACK_AB R11, R166, R204 ;  /* 0x000000cca60b723e */ /* 0x000fe400000010ff */
[----:B------:R-:W-:-:S04]  /*12dc0*/  MOV R180, R56 ;  /* 0x0000003800b47202 */ /* 0x000fc80000000f00 */
[----:B------:R1:W-:Y:S01]  /*12dd0*/  MUFU.EX2 R66, R8 ;  /* 0x0000000800427308 */ /* 0x0003e20000000800 */
[----:B---3--:R-:W-:Y:S01]  /*12de0*/  FFMA.FTZ R4, R181, c[0x0][0x2d0], -R12 ;  /* 0x0000b400b5047a23 */ /* 0x008fe2000001080c */
[----:B------:R-:W-:-:S06]  /*12df0*/  MOV R181, R94 ;  /* 0x0000005e00b57202 */ /* 0x000fcc0000000f00 */
[----:B------:R-:W3:Y:S01]  /*12e00*/  MUFU.EX2 R63, R4 ;  /* 0x00000004003f7308 */ /* 0x000ee20000000800 */
[----:B-1----:R-:W-:-:S07]  /*12e10*/  FFMA.FTZ R8, R179, c[0x0][0x2d0], -R13 ;  /* 0x0000b400b3087a23 */ /* 0x002fce000001080d */
[----:B------:R1:W4:Y:S01]  /*12e20*/  MUFU.EX2 R67, R8 ;  /* 0x0000000800437308 */ /* 0x0003220000000800 */
[----:B---3--:R-:W-:Y:S02]  /*12e30*/  F2FP.BF16.PACK_AB R7, R63, R62 ;  /* 0x0000003e3f07723e */ /* 0x008fe400000010ff */
[----:B-1----:R-:W-:Y:S02]  /*12e40*/  F2FP.BF16.PACK_AB R8, R206, R205 ;  /* 0x000000cdce08723e */ /* 0x002fe400000010ff */
[----:B----4-:R-:W-:-:S05]  /*12e50*/  F2FP.BF16.PACK_AB R4, R67, R66 ;  /* 0x000000424304723e */ /* 0x010fca00000010ff */
[-C--:B--2---:R-:W-:Y:S08]  /*12e60*/  HMMA.16816.F32.BF16 R172, R8, R16.reuse, R172 ;  /* 0x0000001008ac723c */ /* 0x084ff000000418ac */
[C---:B------:R-:W-:Y:S07]  /*12e70*/  HMMA.16816.F32.BF16 R168, R4.reuse, R16, R192 ;  /* 0x0000001004a8723c */ /* 0x040fee00000418c0 */
[----:B------:R-:W-:Y:S01]  /*12e80*/  MOV R194, R48 ;  /* 0x0000003000c27202 */ /* 0x000fe20000000f00 */
[----:B------:R-:W-:Y:S01]  /*12e90*/  HMMA.16816.F32.BF16 R176, R4, R18, R120 ;  /* 0x0000001204b0723c */ /* 0x000fe20000041878 */
[----:B------:R-:W-:-:S02]  /*12ea0*/  IMAD.MOV.U32 R193, RZ, RZ, R49 ;  /* 0x000000ffffc17224 */ /* 0x000fc400078e0031 */
[----:B------:R-:W-:Y:S02]  /*12eb0*/  IMAD.MOV.U32 R195, RZ, RZ, R76 ;  /* 0x000000ffffc37224 */ /* 0x000fe400078e004c */
[----:B------:R-:W-:Y:S02]  /*12ec0*/  IMAD.MOV.U32 R192, RZ, RZ, R87 ;  /* 0x000000ffffc07224 */ /* 0x000fe400078e0057 */
[----:B------:R-:W-:Y:S01]  /*12ed0*/  IMAD.MOV.U32 R120, RZ, RZ, R86 ;  /* 0x000000ffff787224 */ /* 0x000fe200078e0056 */
[----:B------:R-:W-:Y:S01]  /*12ee0*/  HMMA.16816.F32.BF16 R40, R8, R18, R40 ;  /* 0x000000120828723c */ /* 0x000fe20000041828 */
[----:B------:R-:W1:Y:S01]  /*12ef0*/  LDSM.16.MT88.4 R16, [R234+0x1100] ;  /* 0x00110000ea10783b */ /* 0x000e620000004200 */
[----:B------:R-:W-:Y:S01]  /*12f00*/  IMAD.MOV.U32 R121, RZ, RZ, R95 ;  /* 0x000000ffff797224 */ /* 0x000fe200078e005f */
[----:B------:R-:W-:Y:S01]  /*12f10*/  MOV R123, R91 ;  /* 0x0000005b007b7202 */ /* 0x000fe20000000f00 */
[----:B------:R-:W-:-:S04]  /*12f20*/  IMAD.MOV.U32 R122, RZ, RZ, R90 ;  /* 0x000000ffff7a7224 */ /* 0x000fc800078e005a */
[-C--:B------:R-:W-:Y:S07]  /*12f30*/  HMMA.16816.F32.BF16 R48, R8, R24.reuse, R108 ;  /* 0x000000180830723c */ /* 0x080fee000004186c */
[----:B------:R-:W-:Y:S01]  /*12f40*/  IMAD.MOV.U32 R108, RZ, RZ, R77 ;  /* 0x000000ffff6c7224 */ /* 0x000fe200078e004d */
[----:B------:R-:W-:Y:S01]  /*12f50*/  HMMA.16816.F32.BF16 R56, R4, R24, R148 ;  /* 0x000000180438723c */ /* 0x000fe20000041894 */
[----:B------:R-:W-:Y:S01]  /*12f60*/  MOV R109, R96 ;  /* 0x00000060006d7202 */ /* 0x000fe20000000f00 */
[----:B------:R-:W-:-:S02]  /*12f70*/  IMAD.MOV.U32 R111, RZ, RZ, R93 ;  /* 0x000000ffff6f7224 */ /* 0x000fc400078e005d */
[----:B------:R-:W-:-:S03]  /*12f80*/  IMAD.MOV.U32 R110, RZ, RZ, R92 ;  /* 0x000000ffff6e7224 */ /* 0x000fc600078e005c */
[----:B------:R-:W-:Y:S01]  /*12f90*/  IMAD.MOV.U32 R150, RZ, RZ, R84 ;  /* 0x000000ffff967224 */ /* 0x000fe200078e0054 */
[----:B------:R-:W-:Y:S01]  /*12fa0*/  MOV R151, R85 ;  /* 0x0000005500977202 */ /* 0x000fe20000000f00 */
[----:B------:R-:W-:Y:S01]  /*12fb0*/  HMMA.16816.F32.BF16 R76, R4, R26, R124 ;  /* 0x0000001a044c723c */ /* 0x000fe2000004187c */
[----:B------:R-:W-:Y:S01]  /*12fc0*/  MOV R148, R88 ;  /* 0x0000005800947202 */ /* 0x000fe20000000f00 */
[----:B------:R-:W-:-:S05]  /*12fd0*/  IMAD.MOV.U32 R149, RZ, RZ, R89 ;  /* 0x000000ffff957224 */ /* 0x000fca00078e0059 */
[----:B------:R-:W-:Y:S01]  /*12fe0*/  IMAD.MOV.U32 R125, RZ, RZ, R181 ;  /* 0x000000ffff7d7224 */ /* 0x000fe200078e00b5 */
[C---:B------:R-:W-:Y:S01]  /*12ff0*/  HMMA.16816.F32.BF16 R84, R8.reuse, R20, R80 ;  /* 0x000000140854723c */ /* 0x040fe20000041850 */
[----:B------:R-:W-:Y:S01]  /*13000*/  IMAD.MOV.U32 R181, RZ, RZ, R231 ;  /* 0x000000ffffb57224 */ /* 0x000fe200078e00e7 */
[----:B------:R-:W-:Y:S01]  /*13010*/  MOV R127, R183 ;  /* 0x000000b7007f7202 */ /* 0x000fe20000000f00 */
[----:B------:R-:W-:Y:S02]  /*13020*/  IMAD.MOV.U32 R124, RZ, RZ, R228 ;  /* 0x000000ffff7c7224 */ /* 0x000fe400078e00e4 */
[----:B------:R-:W-:Y:S01]  /*13030*/  IMAD.MOV.U32 R126, RZ, RZ, R182 ;  /* 0x000000ffff7e7224 */ /* 0x000fe200078e00b6 */
[----:B------:R-:W-:Y:S01]  /*13040*/  MOV R182, R105 ;  /* 0x0000006900b67202 */ /* 0x000fe20000000f00 */
[----:B------:R-:W-:Y:S01]  /*13050*/  IMAD.MOV.U32 R82, RZ, RZ, R230 ;  /* 0x000000ffff527224 */ /* 0x000fe200078e00e6 */
[----:B------:R-:W-:Y:S01]  /*13060*/  MOV R83, R229 ;  /* 0x000000e500537202 */ /* 0x000fe20000000f00 */
[----:B------:R-:W-:Y:S01]  /*13070*/  HMMA.16816.F32.BF16 R36, R8, R26, R36 ;  /* 0x0000001a0824723c */ /* 0x000fe20000041824 */
[----:B------:R-:W-:Y:S01]  /*13080*/  MOV R81, R102 ;  /* 0x0000006600517202 */ /* 0x000fe20000000f00 */
[----:B------:R-:W2:Y:S01]  /*13090*/  LDSM.16.MT88.4 R24, [R232+0x3100] ;  /* 0x00310000e818783b */ /* 0x000ea20000004200 */
[----:B------:R-:W-:-:S02]  /*130a0*/  IMAD.MOV.U32 R102, RZ, RZ, R103 ;  /* 0x000000ffff667224 */ /* 0x000fc400078e0067 */
[----:B------:R-:W-:Y:S02]  /*130b0*/  IMAD.MOV.U32 R183, RZ, RZ, R106 ;  /* 0x000000ffffb77224 */ /* 0x000fe400078e006a */
[----:B------:R-:W-:Y:S01]  /*130c0*/  IMAD.MOV.U32 R80, RZ, RZ, R107 ;  /* 0x000000ffff507224 */ /* 0x000fe200078e006b */
[----:B-1----:R-:W-:Y:S01]  /*130d0*/  HMMA.16816.F32.BF16 R228, R8, R18, R28 ;  /* 0x0000001208e4723c */ /* 0x002fe2000004181c */
[----:B------:R-:W1:Y:S01]  /*130e0*/  LDSM.16.MT88.4 R28, [R234+0x3100] ;  /* 0x00310000ea1c783b */ /* 0x000e620000004200 */
[----:B------:R-:W-:-:S06]  /*130f0*/  IMAD.MOV.U32 R103, RZ, RZ, R104 ;  /* 0x000000ffff677224 */ /* 0x000fcc00078e0068 */
[----:B------:R-:W-:Y:S08]  /*13100*/  HMMA.16816.F32.BF16 R112, R8, R16, R112 ;  /* 0x000000100870723c */ /* 0x000ff00000041870 */
[C---:B------:R-:W-:Y:S07]  /*13110*/  HMMA.16816.F32.BF16 R88, R4.reuse, R20, R216 ;  /* 0x000000140458723c */ /* 0x040fee00000418d8 */
[----:B------:R-:W-:Y:S01]  /*13120*/  MOV R217, R149 ;  /* 0x0000009500d97202 */ /* 0x000fe20000000f00 */
[----:B------:R-:W-:Y:S01]  /*13130*/  HMMA.16816.F32.BF16 R92, R4, R22, R136 ;  /* 0x00000016045c723c */ /* 0x000fe20000041888 */
[----:B------:R-:W-:-:S02]  /*13140*/  IMAD.MOV.U32 R218, RZ, RZ, R150 ;  /* 0x000000ffffda7224 */ /* 0x000fc400078e0096 */
[----:B------:R-:W-:Y:S01]  /*13150*/  IMAD.MOV.U32 R219, RZ, RZ, R151 ;  /* 0x000000ffffdb7224 */ /* 0x000fe200078e0097 */
[----:B------:R-:W-:Y:S01]  /*13160*/  MOV R151, R111 ;  /* 0x0000006f00977202 */ /* 0x000fe20000000f00 */
[----:B------:R-:W-:Y:S02]  /*13170*/  IMAD.MOV.U32 R149, RZ, RZ, R109 ;  /* 0x000000ffff957224 */ /* 0x000fe400078e006d */
[----:B------:R-:W-:Y:S01]  /*13180*/  IMAD.MOV.U32 R139, RZ, RZ, R148 ;  /* 0x000000ffff8b7224 */ /* 0x000fe200078e0094 */
[----:B------:R-:W-:Y:S01]  /*13190*/  HMMA.16816.F32.BF16 R32, R8, R22, R32 ;  /* 0x000000160820723c */ /* 0x000fe20000041820 */
[----:B------:R-:W-:Y:S01]  /*131a0*/  MOV R148, R108 ;  /* 0x0000006c00947202 */ /* 0x000fe20000000f00 */
[----:B------:R-:W-:Y:S01]  /*131b0*/  IMAD.MOV.U32 R150, RZ, RZ, R110 ;  /* 0x000000ffff967224 */ /* 0x000fe200078e006e */
[----:B------:R-:W3:Y:S01]  /*131c0*/  LDSM.16.MT88.4 R20, [R233+0x3100] ;  /* 0x00310000e914783b */ /* 0x000ee20000004200 */
[----:B------:R-:W-:Y:S01]  /*131d0*/  IMAD.MOV.U32 R96, RZ, RZ, R115 ;  /* 0x000000ffff607224 */ /* 0x000fe200078e0073 */
[----:B------:R-:W-:Y:S01]  /*131e0*/  MOV R137, R217 ;  /* 0x000000d900897202 */ /* 0x000fe20000000f00 */
[----:B------:R-:W-:Y:S01]  /*131f0*/  IMAD.MOV.U32 R136, RZ, RZ, R139 ;  /* 0x000000ffff887224 */ /* 0x000fe200078e008b */
[----:B------:R-:W-:Y:S01]  /*13200*/  MOV R115, R80 ;  /* 0x0000005000737202 */ /* 0x000fe20000000f00 */
[----:B------:R-:W-:Y:S01]  /*13210*/  HMMA.16816.F32.BF16 R104, R4, R16, R220 ;  /* 0x000000100468723c */ /* 0x000fe200000418dc */
[----:B------:R-:W-:Y:S01]  /*13220*/  IMAD.MOV.U32 R138, RZ, RZ, R218 ;  /* 0x000000ffff8a7224 */ /* 0x000fe200078e00da */
[----:B------:R-:W-:Y:S01]  /*13230*/  MOV R218, R83 ;  /* 0x0000005300da7202 */ /* 0x000fe20000000f00 */
[----:B------:R-:W-:Y:S01]  /*13240*/  IMAD.MOV.U32 R139, RZ, RZ, R219 ;  /* 0x000000ffff8b7224 */ /* 0x000fe200078e00db */
[----:B------:R-:W-:Y:S01]  /*13250*/  MOV R98, R114 ;  /* 0x0000007200627202 */ /* 0x000fe20000000f00 */
[----:B------:R-:W-:-:S02]  /*13260*/  IMAD.MOV.U32 R217, RZ, RZ, R81 ;  /* 0x000000ffffd97224 */ /* 0x000fc400078e0051 */
[----:B------:R-:W-:Y:S01]  /*13270*/  IMAD.MOV.U32 R219, RZ, RZ, R124 ;  /* 0x000000ffffdb7224 */ /* 0x000fe200078e007c */
[C---:B------:R-:W-:Y:S01]  /*13280*/  HMMA.16816.F32.BF16 R108, R4.reuse, R18, R140 ;  /* 0x00000012046c723c */ /* 0x040fe2000004188c */
[----:B------:R-:W4:Y:S01]  /*13290*/  LDSM.16.MT88.4 R16, [R235+0x3100] ;  /* 0x00310000eb10783b */ /* 0x000f220000004200 */
        /* <DEDUP_REMOVED lines=13> */
[----:B------:R-:W-:Y:S01]  /*13370*/  IMAD.MOV.U32 R99, RZ, RZ, R113 ;  /* 0x000000ffff637224 */ /* 0x000fe200078e0071 */
[----:B------:R-:W-:Y:S01]  /*13380*/  MOV R113, R218 ;  /* 0x000000da00717202 */ /* 0x000fe20000000f00 */
[----:B------:R-:W-:Y:S02]  /*13390*/  IMAD.MOV.U32 R223, RZ, RZ, R115 ;  /* 0x000000ffffdf7224 */ /* 0x000fe400078e0073 */
[----:B------:R-:W-:Y:S02]  /*133a0*/  IMAD.MOV.U32 R112, RZ, RZ, R217 ;  /* 0x000000ffff707224 */ /* 0x000fe400078e00d9 */
[----:B------:R-:W-:Y:S01]  /*133b0*/  IMAD.MOV.U32 R114, RZ, RZ, R219 ;  /* 0x000000ffff727224 */ /* 0x000fe200078e00db */
[----:B------:R-:W-:Y:S01]  /*133c0*/  MOV R219, R192 ;  /* 0x000000c000db7202 */ /* 0x000fe20000000f00 */
[----:B------:R-:W-:Y:S01]  /*133d0*/  IMAD.MOV.U32 R115, RZ, RZ, R80 ;  /* 0x000000ffff737224 */ /* 0x000fe200078e0050 */
[----:B------:R-:W-:Y:S01]  /*133e0*/  MOV R80, R82 ;  /* 0x0000005200507202 */ /* 0x000fe20000000f00 */
[----:B------:R-:W-:-:S02]  /*133f0*/  IMAD.MOV.U32 R217, RZ, RZ, R83 ;  /* 0x000000ffffd97224 */ /* 0x000fc400078e0053 */
[----:B------:R-:W-:Y:S01]  /*13400*/  IMAD.MOV.U32 R218, RZ, RZ, R124 ;  /* 0x000000ffffda7224 */ /* 0x000fe200078e007c */
[----:B------:R-:W-:Y:S01]  /*13410*/  MOV R124, R195 ;  /* 0x000000c3007c7202 */ /* 0x000fe20000000f00 */
[----:B------:R-:W-:Y:S02]  /*13420*/  IMAD.MOV.U32 R83, RZ, RZ, R194 ;  /* 0x000000ffff537224 */ /* 0x000fe400078e00c2 */
[----:B------:R-:W-:Y:S02]  /*13430*/  IMAD.MOV.U32 R82, RZ, RZ, R193 ;  /* 0x000000ffff527224 */ /* 0x000fe400078e00c1 */
[----:B------:R-:W-:Y:S02]  /*13440*/  IMAD.MOV.U32 R194, RZ, RZ, R167 ;  /* 0x000000ffffc27224 */ /* 0x000fe400078e00a7 */
[----:B------:R-:W-:Y:S02]  /*13450*/  IMAD.MOV.U32 R192, RZ, RZ, R184 ;  /* 0x000000ffffc07224 */ /* 0x000fe400078e00b8 */
[----:B------:R-:W-:-:S02]  /*13460*/  IMAD.MOV.U32 R193, RZ, RZ, R237 ;  /* 0x000000ffffc17224 */ /* 0x000fc400078e00ed */
[----:B------:R-:W-:Y:S01]  /*13470*/  IMAD.MOV.U32 R195, RZ, RZ, R160 ;  /* 0x000000ffffc37224 */ /* 0x000fe200078e00a0 */
[----:B------:R-:W-:Y:S01]  /*13480*/  MOV R142, R223 ;  /* 0x000000df008e7202 */ /* 0x000fe20000000f00 */
[----:B------:R-:W-:Y:S01]  /*13490*/  IMAD.MOV.U32 R143, RZ, RZ, R112 ;  /* 0x000000ffff8f7224 */ /* 0x000fe200078e0070 */
[----:B------:R-:W-:Y:S01]  /*134a0*/  MOV R221, R218 ;  /* 0x000000da00dd7202 */ /* 0x000fe20000000f00 */
[----:B------:R-:W-:Y:S01]  /*134b0*/  IMAD.MOV.U32 R220, RZ, RZ, R217 ;  /* 0x000000ffffdc7224 */ /* 0x000fe200078e00d9 */
[----:B------:R-:W-:Y:S01]  /*134c0*/  MOV R218, R194 ;  /* 0x000000c200da7202 */ /* 0x000fe20000000f00 */
[----:B------:R-:W-:Y:S02]  /*134d0*/  IMAD.MOV.U32 R222, RZ, RZ, R219 ;  /* 0x000000ffffde7224 */ /* 0x000fe400078e00db */
[----:B------:R-:W-:Y:S02]  /*134e0*/  IMAD.MOV.U32 R223, RZ, RZ, R83 ;  /* 0x000000ffffdf7224 */ /* 0x000fe400078e0053 */
[----:B------:R-:W-:-:S02]  /*134f0*/  IMAD.MOV.U32 R217, RZ, RZ, R192 ;  /* 0x000000ffffd97224 */ /* 0x000fc400078e00c0 */
[----:B------:R-:W-:Y:S02]  /*13500*/  IMAD.MOV.U32 R83, RZ, RZ, R193 ;  /* 0x000000ffff537224 */ /* 0x000fe400078e00c1 */
[----:B------:R-:W-:Y:S01]  /*13510*/  IMAD.MOV.U32 R219, RZ, RZ, R195 ;  /* 0x000000ffffdb7224 */ /* 0x000fe200078e00c3 */
[----:B------:R-:W-:Y:S01]  /*13520*/  MOV R112, R124 ;  /* 0x0000007c00707202 */ /* 0x000fe20000000f00 */
[----:B-1----:R-:W-:Y:S01]  /*13530*/  HMMA.16816.F32.BF16 R192, R4, R28, R224 ;  /* 0x0000001c04c0723c */ /* 0x002fe200000418e0 */
[----:B------:R-:W-:-:S06]  /*13540*/  IMAD.MOV.U32 R180, RZ, RZ, R97 ;  /* 0x000000ffffb47224 */ /* 0x000fcc00078e0061 */
[----:B------:R-:W-:Y:S01]  /*13550*/  IMAD.MOV.U32 R225, RZ, RZ, R125 ;  /* 0x000000ffffe17224 */ /* 0x000fe200078e007d */
[----:B------:R-:W-:Y:S01]  /*13560*/  MOV R226, R126 ;  /* 0x0000007e00e27202 */ /* 0x000fe20000000f00 */
[----:B------:R-:W-:Y:S02]  /*13570*/  IMAD.MOV.U32 R227, RZ, RZ, R127 ;  /* 0x000000ffffe37224 */ /* 0x000fe400078e007f */
[C---:B------:R-:W-:Y:S07]  /*13580*/  HMMA.16816.F32.BF16 R124, R4.reuse, R26, R212 ;  /* 0x0000001a047c723c */ /* 0x040fee00000418d4 */
[----:B------:R-:W-:Y:S01]  /*13590*/  IMAD.MOV.U32 R212, RZ, RZ, R142 ;  /* 0x000000ffffd47224 */ /* 0x000fe200078e008e */
[----:B------:R-:W-:Y:S01]  /*135a0*/  MOV R213, R143 ;  /* 0x0000008f00d57202 */ /* 0x000fe20000000f00 */
[----:B------:R-:W-:Y:S01]  /*135b0*/  IMAD.MOV.U32 R214, RZ, RZ, R102 ;  /* 0x000000ffffd67224 */ /* 0x000fe200078e0066 */
[----:B---3--:R-:W-:Y:S01]  /*135c0*/  HMMA.16816.F32.BF16 R140, R4, R22, R200 ;  /* 0x00000016048c723c */ /* 0x008fe200000418c8 */
[----:B------:R-:W-:-:S06]  /*135d0*/  IMAD.MOV.U32 R215, RZ, RZ, R103 ;  /* 0x000000ffffd77224 */ /* 0x000fcc00078e0067 */
[----:B------:R-:W-:Y:S01]  /*135e0*/  MOV R203, R100 ;  /* 0x0000006400cb7202 */ /* 0x000fe20000000f00 */
[----:B------:R-:W-:Y:S01]  /*135f0*/  IMAD.MOV.U32 R200, RZ, RZ, R101 ;  /* 0x000000ffffc87224 */ /* 0x000fe200078e0065 */
[C---:B------:R-:W-:Y:S08]  /*13600*/  HMMA.16816.F32.BF16 R136, R4.reuse, R20, R136 ;  /* 0x000000140488723c */ /* 0x040ff00000041888 */
[C---:B----4-:R-:W-:Y:S08]  /*13610*/  HMMA.16816.F32.BF16 R148, R4.reuse, R16, R148 ;  /* 0x000000100494723c */ /* 0x050ff00000041894 */
[C---:B------:R-:W-:Y:S08]  /*13620*/  HMMA.16816.F32.BF16 R152, R4.reuse, R18, R152 ;  /* 0x000000120498723c */ /* 0x040ff00000041898 */
[----:B------:R-:W-:Y:S07]  /*13630*/  HMMA.16816.F32.BF16 R100, R4, R30, R196 ;  /* 0x0000001e0464723c */ /* 0x000fee00000418c4 */
[----:B------:R-:W-:Y:S01]  /*13640*/  FFMA.FTZ R4, R191, c[0x0][0x2d0], -R3 ;  /* 0x0000b400bf047a23 */ /* 0x000fe20000010803 */
[----:B------:R-:W-:Y:S01]  /*13650*/  MOV R6, R226 ;  /* 0x000000e200067202 */ /* 0x000fe20000000f00 */
[----:B------:R-:W-:-:S02]  /*13660*/  IMAD.MOV.U32 R7, RZ, RZ, R225 ;  /* 0x000000ffff077224 */ /* 0x000fc400078e00e1 */
[----:B------:R-:W-:Y:S02]  /*13670*/  IMAD.MOV.U32 R5, RZ, RZ, R227 ;  /* 0x000000ffff057224 */ /* 0x000fe400078e00e3 */
[----:B------:R-:W-:Y:S01]  /*13680*/  HMMA.16816.F32.BF16 R224, R8, R24, R144 ;  /* 0x0000001808e0723c */ /* 0x000fe20000041890 */
[----:B------:R1:W-:Y:S01]  /*13690*/  MUFU.EX2 R24, R4 ;  /* 0x0000000400187308 */ /* 0x0003e20000000800 */
[----:B------:R-:W-:Y:S02]  /*136a0*/  IMAD.MOV.U32 R199, RZ, RZ, R220 ;  /* 0x000000ffffc77224 */ /* 0x000fe400078e00dc */
[----:B------:R-:W-:-:S03]  /*136b0*/  IMAD.MOV.U32 R201, RZ, RZ, R222 ;  /* 0x000000ffffc97224 */ /* 0x000fc600078e00de */
[----:B------:R-:W-:Y:S02]  /*136c0*/  MOV R145, R221 ;  /* 0x000000dd00917202 */ /* 0x000fe40000000f00 */
[----:B------:R-:W-:Y:S01]  /*136d0*/  MOV R144, R223 ;  /* 0x000000df00907202 */ /* 0x000fe20000000f00 */
[----:B-1----:R-:W-:-:S04]  /*136e0*/  FFMA.FTZ R4, R186, c[0x0][0x2d0], -R3 ;  /* 0x0000b400ba047a23 */ /* 0x002fc80000010803 */
[----:B------:R1:W3:Y:S01]  /*136f0*/  MUFU.EX2 R25, R4 ;  /* 0x0000000400197308 */ /* 0x0002e20000000800 */
[----:B------:R-:W-:Y:S01]  /*13700*/  HMMA.16816.F32.BF16 R220, R8, R26, R72 ;  /* 0x0000001a08dc723c */ /* 0x000fe20000041848 */
[----:B------:R-:W-:Y:S01]  /*13710*/  MOV R147, R203 ;  /* 0x000000cb00937202 */ /* 0x000fe20000000f00 */
[----:B------:R-:W-:Y:S01]  /*13720*/  IMAD.MOV.U32 R203, RZ, RZ, R216 ;  /* 0x000000ffffcb7224 */ /* 0x000fe200078e00d8 */
[----:B------:R-:W-:-:S04]  /*13730*/  MOV R202, R217 ;  /* 0x000000d900ca7202 */ /* 0x000fc80000000f00 */
[----:B------:R-:W-:Y:S02]  /*13740*/  IMAD.MOV.U32 R73, RZ, RZ, R218 ;  /* 0x000000ffff497224 */ /* 0x000fe400078e00da */
[--C-:B-1----:R-:W-:Y:S02]  /*13750*/  FFMA.FTZ R4, R187, c[0x0][0x2d0], -R3.reuse ;  /* 0x0000b400bb047a23 */ /* 0x102fe40000010803 */
[----:B------:R-:W-:Y:S01]  /*13760*/  FFMA.FTZ R3, R185, c[0x0][0x2d0], -R3 ;  /* 0x0000b400b9037a23 */ /* 0x000fe20000010803 */
[----:B------:R-:W-:-:S03]  /*13770*/  MOV R74, R219 ;  /* 0x000000db004a7202 */ /* 0x000fc60000000f00 */
[----:B------:R1:W-:Y:S01]  /*13780*/  MUFU.EX2 R26, R3 ;  /* 0x00000003001a7308 */ /* 0x0003e20000000800 */
[----:B------:R-:W-:Y:S01]  /*13790*/  HMMA.16816.F32.BF16 R216, R8, R20, R128 ;  /* 0x0000001408d8723c */ /* 0x000fe20000041880 */
[----:B------:R-:W-:Y:S01]  /*137a0*/  IMAD.MOV.U32 R146, RZ, RZ, R212 ;  /* 0x000000ffff927224 */ /* 0x000fe200078e00d4 */
[----:B------:R-:W-:Y:S01]  /*137b0*/  MOV R196, R213 ;  /* 0x000000d500c47202 */ /* 0x000fe20000000f00 */
[----:B------:R-:W-:Y:S01]  /*137c0*/  IMAD.MOV.U32 R197, RZ, RZ, R214 ;  /* 0x000000ffffc57224 */ /* 0x000fe200078e00d6 */
[----:B------:R-:W-:Y:S01]  /*137d0*/  MOV R198, R215 ;  /* 0x000000d700c67202 */ /* 0x000fe20000000f00 */
[----:B-1----:R-:W-:-:S04]  /*137e0*/  FFMA.FTZ R3, R209, c[0x0][0x2d0], -R0 ;  /* 0x0000b400d1037a23 */ /* 0x002fc80000010800 */
[----:B------:R1:W-:Y:S01]  /*137f0*/  MUFU.EX2 R20, R3 ;  /* 0x0000000300147308 */ /* 0x0003e20000000800 */
[----:B------:R-:W-:Y:S01]  /*13800*/  HMMA.16816.F32.BF16 R212, R8, R22, R68 ;  /* 0x0000001608d4723c */ /* 0x000fe20000041844 */
[----:B------:R-:W-:Y:S01]  /*13810*/  MOV R184, R236 ;  /* 0x000000ec00b87202 */ /* 0x000fe20000000f00 */
[----:B-1----:R-:W-:-:S05]  /*13820*/  FFMA.FTZ R3, R190, c[0x0][0x2d0], -R0 ;  /* 0x0000b400be037a23 */ /* 0x002fca0000010800 */
[----:B------:R1:W4:Y:S01]  /*13830*/  MUFU.EX2 R22, R3 ;  /* 0x0000000300167308 */ /* 0x0003220000000800 */
[----:B------:R-:W-:Y:S02]  /*13840*/  IMAD.MOV.U32 R75, RZ, RZ, R184 ;  /* 0x000000ffff4b7224 */ /* 0x000fe400078e00b8 */
[----:B------:R-:W-:Y:S01]  /*13850*/  HMMA.16816.F32.BF16 R184, R8, R16, R132 ;  /* 0x0000001008b8723c */ /* 0x000fe20000041884 */
[--C-:B-1----:R-:W-:Y:S02]  /*13860*/  FFMA.FTZ R3, R189, c[0x0][0x2d0], -R0.reuse ;  /* 0x0000b400bd037a23 */ /* 0x102fe40000010800 */
[----:B------:R-:W-:-:S04]  /*13870*/  FFMA.FTZ R0, R188, c[0x0][0x2d0], -R0 ;  /* 0x0000b400bc007a23 */ /* 0x000fc80000010800 */
[----:B------:R1:W-:Y:S01]  /*13880*/  MUFU.EX2 R21, R0 ;  /* 0x0000000000157308 */ /* 0x0003e20000000800 */
[----:B------:R-:W-:Y:S01]  /*13890*/  HMMA.16816.F32.BF16 R52, R8, R18, R52 ;  /* 0x000000120834723c */ /* 0x000fe20000041834 */
[----:B-1----:R-:W-:-:S06]  /*138a0*/  FFMA.FTZ R0, R73, c[0x0][0x2d0], -R13 ;  /* 0x0000b40049007a23 */ /* 0x002fcc000001080d */
[----:B------:R1:W-:Y:S01]  /*138b0*/  MUFU.EX2 R17, R0 ;  /* 0x0000000000117308 */ /* 0x0003e20000000800 */
[----:B------:R-:W-:Y:S01]  /*138c0*/  IMAD.MOV.U32 R72, RZ, RZ, R146 ;  /* 0x000000ffff487224 */ /* 0x000fe200078e0092 */
[----:B------:R-:W-:Y:S01]  /*138d0*/  MOV R73, R147 ;  /* 0x0000009300497202 */ /* 0x000fe20000000f00 */
[----:B-1----:R-:W-:-:S05]  /*138e0*/  FFMA.FTZ R0, R74, c[0x0][0x2d0], -R13 ;  /* 0x0000b4004a007a23 */ /* 0x002fca000001080d */
[----:B------:R1:W-:Y:S01]  /*138f0*/  MUFU.EX2 R18, R0 ;  /* 0x0000000000127308 */ /* 0x0003e20000000800 */
[----:B------:R-:W-:Y:S01]  /*13900*/  MOV R131, R145 ;  /* 0x0000009100837202 */ /* 0x000fe20000000f00 */
[----:B------:R-:W-:Y:S01]  /*13910*/  IMAD.MOV.U32 R146, RZ, RZ, R80 ;  /* 0x000000ffff927224 */ /* 0x000fe200078e0050 */
[----:B------:R-:W-:Y:S01]  /*13920*/  MOV R147, R81 ;  /* 0x0000005100937202 */ /* 0x000fe20000000f00 */
[----:B------:R-:W-:Y:S01]  /*13930*/  IMAD.MOV.U32 R74, RZ, RZ, R5 ;  /* 0x000000ffff4a7224 */ /* 0x000fe200078e0005 */
[----:B------:R-:W-:Y:S01]  /*13940*/  MOV R145, R200 ;  /* 0x000000c800917202 */ /* 0x000fe20000000f00 */
[----:B-1----:R-:W-:-:S04]  /*13950*/  FFMA.FTZ R0, R75, c[0x0][0x2d0], -R13 ;  /* 0x0000b4004b007a23 */ /* 0x002fc8000001080d */
[----:B------:R1:W-:Y:S01]  /*13960*/  MUFU.EX2 R19, R0 ;  /* 0x0000000000137308 */ /* 0x0003e20000000800 */
[----:B------:R-:W-:Y:S01]  /*13970*/  MOV R75, R6 ;  /* 0x00000006004b7202 */ /* 0x000fe20000000f00 */
[----:B------:R-:W-:Y:S01]  /*13980*/  IMAD.MOV.U32 R5, RZ, RZ, R181 ;  /* 0x000000ffff057224 */ /* 0x000fe200078e00b5 */
[----:B------:R-:W-:Y:S02]  /*13990*/  MOV R6, R182 ;  /* 0x000000b600067202 */ /* 0x000fe40000000f00 */
[----:B------:R-:W-:-:S03]  /*139a0*/  MOV R200, R180 ;  /* 0x000000b400c87202 */ /* 0x000fc60000000f00 */
[----:B------:R2:W2:Y:S01]  /*139b0*/  MUFU.EX2 R23, R3 ;  /* 0x0000000300177308 */ /* 0x0004a20000000800 */
[----:B-1----:R-:W-:Y:S02]  /*139c0*/  FFMA.FTZ R0, R144, c[0x0][0x2d0], -R13 ;  /* 0x0000b40090007a23 */ /* 0x002fe4000001080d */
[----:B------:R-:W-:-:S05]  /*139d0*/  IMAD.MOV.U32 R144, RZ, RZ, R7 ;  /* 0x000000ffff907224 */ /* 0x000fca00078e0007 */
[----:B------:R1:W-:Y:S01]  /*139e0*/  MUFU.EX2 R16, R0 ;  /* 0x0000000000107308 */ /* 0x0003e20000000800 */
[----:B------:R-:W-:Y:S02]  /*139f0*/  IMAD.MOV.U32 R7, RZ, RZ, R183 ;  /* 0x000000ffff077224 */ /* 0x000fe400078e00b7 */
[----:B------:R-:W-:Y:S01]  /*13a00*/  LDSM.16.MT88.4 R180, [R232+0x1900] ;  /* 0x00190000e8b4783b */ /* 0x000fe20000004200 */
[----:B--2---:R-:W-:Y:S02]  /*13a10*/  FFMA.FTZ R3, R83, c[0x0][0x2d0], -R12 ;  /* 0x0000b40053037a23 */ /* 0x004fe4000001080c */
[----:B------:R-:W-:Y:S02]  /*13a20*/  IMAD.MOV.U32 R97, RZ, RZ, R240 ;  /* 0x000000ffff617224 */ /* 0x000fe400078e00f0 */
[----:B-1----:R-:W-:Y:S01]  /*13a30*/  FFMA.FTZ R0, R82, c[0x0][0x2d0], -R12 ;  /* 0x0000b40052007a23 */ /* 0x002fe2000001080c */
[----:B------:R-:W1:Y:S01]  /*13a40*/  MUFU.EX2 R27, R4 ;  /* 0x00000004001b7308 */ /* 0x000e620000000800 */
[----:B------:R-:W2:Y:S01]  /*13a50*/  LDSM.16.MT88.4 R80, [R233+0x1900] ;  /* 0x00190000e950783b */ /* 0x000ea20000004200 */
[----:B------:R-:W-:Y:S01]  /*13a60*/  HMMA.16816.F32.BF16 R188, R8, R28, R156 ;  /* 0x0000001c08bc723c */ /* 0x000fe2000004189c */
[----:B------:R-:W-:-:S07]  /*13a70*/  MOV R69, R72 ;  /* 0x0000004800457202 */ /* 0x000fce0000000f00 */
[----:B------:R-:W-:Y:S01]  /*13a80*/  HMMA.16816.F32.BF16 R44, R8, R30, R44 ;  /* 0x0000001e082c723c */ /* 0x000fe2000004182c */
[----:B------:R1:W-:Y:S01]  /*13a90*/  MUFU.EX2 R13, R0 ;  /* 0x00000000000d7308 */ /* 0x0003e20000000800 */
[----:B------:R-:W-:Y:S01]  /*13aa0*/  IMAD.MOV.U32 R68, RZ, RZ, R73 ;  /* 0x000000ffff447224 */ /* 0x000fe200078e0049 */
[----:B------:R-:W-:Y:S01]  /*13ab0*/  MOV R128, R5 ;  /* 0x0000000500807202 */ /* 0x000fe20000000f00 */
[----:B------:R-:W-:Y:S01]  /*13ac0*/  IMAD.MOV.U32 R71, RZ, RZ, R147 ;  /* 0x000000ffff477224 */ /* 0x000fe200078e0093 */
[----:B------:R-:W-:Y:S01]  /*13ad0*/  MOV R70, R146 ;  /* 0x0000009200467202 */ /* 0x000fe20000000f00 */
[----:B------:R-:W-:Y:S01]  /*13ae0*/  IMAD.MOV.U32 R129, RZ, RZ, R6 ;  /* 0x000000ffff817224 */ /* 0x000fe200078e0006 */
[----:B------:R-:W-:Y:S01]  /*13af0*/  MOV R130, R7 ;  /* 0x0000000700827202 */ /* 0x000fe20000000f00 */
[----:B------:R-:W-:Y:S01]  /*13b00*/  FADD.FTZ R9, R119, R15 ;  /* 0x0000000f77097221 */ /* 0x000fe20000010000 */
[----:B------:R-:W-:Y:S04]  /*13b10*/  LDSM.16.MT88.4 R156, [R235+0x3900] ;  /* 0x00390000eb9c783b */ /* 0x000fe80000004200 */
[----:B------:R2:W5:Y:S01]  /*13b20*/  LDL.LU R240, [R1+0x4c] ;  /* 0x00004c0001f07983 */ /* 0x0005620000300800 */
[----:B-1----:R-:W-:Y:S01]  /*13b30*/  FFMA.FTZ R0, R97, c[0x0][0x2d0], -R12 ;  /* 0x0000b40061007a23 */ /* 0x002fe2000001080c */
[----:B------:R-:W-:Y:S01]  /*13b40*/  MOV R72, R74 ;  /* 0x0000004a00487202 */ /* 0x000fe20000000f00 */
[----:B------:R-:W-:-:S02]  /*13b50*/  IMAD.MOV.U32 R97, RZ, RZ, R14 ;  /* 0x000000ffff617224 */ /* 0x000fc400078e000e */
[----:B------:R-:W-:Y:S01]  /*13b60*/  IMAD.MOV.U32 R73, RZ, RZ, R75 ;  /* 0x000000ffff497224 */ /* 0x000fe200078e004b */
[----:B------:R1:W1:Y:S01]  /*13b70*/  MUFU.EX2 R14, R0 ;  /* 0x00000000000e7308 */ /* 0x0002620000000800 */
        /* <DEDUP_REMOVED lines=12> */
[----:B------:R2:W5:Y:S01]  /*13c40*/  LDL.LU R239, [R1+0x48] ;  /* 0x0000480001ef7983 */ /* 0x0005620000300800 */
[----:B-1----:R-:W-:Y:S01]  /*13c50*/  FFMA.FTZ R0, R131, c[0x0][0x2d0], -R12 ;  /* 0x0000b40083007a23 */ /* 0x002fe2000001080c */
[----:B------:R-:W-:Y:S01]  /*13c60*/  MOV R5, R97 ;  /* 0x0000006100057202 */ /* 0x000fe20000000f00 */
[----:B------:R1:W-:Y:S01]  /*13c70*/  MUFU.EX2 R12, R3 ;  /* 0x00000003000c7308 */ /* 0x0003e20000000800 */
[----:B------:R-:W-:Y:S01]  /*13c80*/  IMAD.MOV.U32 R145, RZ, RZ, R99 ;  /* 0x000000ffff917224 */ /* 0x000fe200078e0063 */
[----:B---3--:R-:W-:Y:S01]  /*13c90*/  F2FP.BF16.PACK_AB R200, R25, R24 ;  /* 0x0000001819c8723e */ /* 0x008fe200000010ff */
[----:B------:R-:W-:Y:S01]  /*13ca0*/  IMAD.MOV.U32 R131, RZ, RZ, R202 ;  /* 0x000000ffff837224 */ /* 0x000fe200078e00ca */
[----:B----4-:R-:W-:Y:S01]  /*13cb0*/  F2FP.BF16.PACK_AB R201, R22, R20 ;  /* 0x0000001416c9723e */ /* 0x010fe200000010ff */
[----:B------:R-:W-:Y:S01]  /*13cc0*/  IMAD.MOV.U32 R128, RZ, RZ, R144 ;  /* 0x000000ffff807224 */ /* 0x000fe200078e0090 */
[----:B------:R-:W-:Y:S01]  /*13cd0*/  F2FP.BF16.PACK_AB R203, R21, R23 ;  /* 0x0000001715cb723e */ /* 0x000fe200000010ff */
[----:B------:R-:W-:Y:S01]  /*13ce0*/  IMAD.MOV.U32 R130, RZ, RZ, R146 ;  /* 0x000000ffff827224 */ /* 0x000fe200078e0092 */
[----:B------:R-:W3:Y:S01]  /*13cf0*/  MUFU.EX2 R15, R0 ;  /* 0x00000000000f7308 */ /* 0x000ee20000000800 */
[----:B------:R-:W-:Y:S01]  /*13d00*/  MOV R4, R131 ;  /* 0x0000008300047202 */ /* 0x000fe20000000f00 */
[----:B------:R-:W-:Y:S01]  /*13d10*/  IMAD.MOV.U32 R144, RZ, RZ, R5 ;  /* 0x000000ffff907224 */ /* 0x000fe200078e0005 */
[----:B------:R-:W-:Y:S01]  /*13d20*/  F2FP.BF16.PACK_AB R202, R26, R27 ;  /* 0x0000001b1aca723e */ /* 0x000fe200000010ff */
[----:B------:R-:W-:Y:S01]  /*13d30*/  IMAD.MOV.U32 R146, RZ, RZ, R197 ;  /* 0x000000ffff927224 */ /* 0x000fe200078e00c5 */
[----:B------:R-:W-:Y:S01]  /*13d40*/  MOV R129, R145 ;  /* 0x0000009100817202 */ /* 0x000fe20000000f00 */
[----:B------:R-:W-:Y:S01]  /*13d50*/  IMAD.MOV.U32 R5, RZ, RZ, R199 ;  /* 0x000000ffff057224 */ /* 0x000fe200078e00c7 */
[----:B------:R-:W-:Y:S01]  /*13d60*/  MOV R131, R147 ;  /* 0x0000009300837202 */ /* 0x000fe20000000f00 */
[----:B------:R-:W-:Y:S01]  /*13d70*/  FADD.FTZ R11, R69, R68 ;  /* 0x00000044450b7221 */ /* 0x000fe20000010000 */
[----:B------:R-:W-:Y:S01]  /*13d80*/  MOV R145, R196 ;  /* 0x000000c400917202 */ /* 0x000fe20000000f00 */
[----:B------:R-:W-:Y:S01]  /*13d90*/  IMAD.MOV.U32 R10, RZ, RZ, R134 ;  /* 0x000000ffff0a7224 */ /* 0x000fe200078e0086 */
[----:B------:R-:W-:Y:S01]  /*13da0*/  MOV R147, R198 ;  /* 0x000000c600937202 */ /* 0x000fe20000000f00 */
[----:B-1----:R-:W-:Y:S01]  /*13db0*/  IMAD.MOV.U32 R3, RZ, RZ, R114 ;  /* 0x000000ffff037224 */ /* 0x002fe200078e0072 */
[----:B------:R-:W-:Y:S01]  /*13dc0*/  F2FP.BF16.PACK_AB R196, R18, R17 ;  /* 0x0000001112c4723e */ /* 0x000fe200000010ff */
[----:B------:R-:W1:Y:S01]  /*13dd0*/  LDSM.16.MT88.4 R96, [R235+0x1900] ;  /* 0x00190000eb60783b */ /* 0x000e620000004200 */
[----:B------:R-:W-:-:S02]  /*13de0*/  F2FP.BF16.PACK_AB R197, R14, R13 ;  /* 0x0000000d0ec5723e */ /* 0x000fc400000010ff */
[----:B------:R-:W-:Y:S01]  /*13df0*/  F2FP.BF16.PACK_AB R198, R16, R19 ;  /* 0x0000001310c6723e */ /* 0x000fe200000010ff */
[----:B------:R-:W-:Y:S01]  /*13e00*/  FADD.FTZ R8, R117, R116 ;  /* 0x0000007475087221 */ /* 0x000fe20000010000 */
[----:B---3--:R-:W-:Y:S01]  /*13e10*/  F2FP.BF16.PACK_AB R199, R15, R12 ;  /* 0x0000000c0fc7723e */ /* 0x008fe200000010ff */
[C---:B--2---:R-:W-:Y:S01]  /*13e20*/  HMMA.16816.F32.BF16 R68, R200.reuse, R80, R48 ;  /* 0x00000050c844723c */ /* 0x044fe20000041830 */
[----:B------:R-:W-:Y:S01]  /*13e30*/  MOV R31, R144 ;  /* 0x00000090001f7202 */ /* 0x000fe20000000f00 */
[----:B------:R-:W-:Y:S01]  /*13e40*/  IMAD.MOV.U32 R29, RZ, RZ, R147 ;  /* 0x000000ffff1d7224 */ /* 0x000fe200078e0093 */
[----:B------:R-:W-:Y:S01]  /*13e50*/  MOV R28, R146 ;  /* 0x00000092001c7202 */ /* 0x000fe20000000f00 */
[----:B------:R2:W5:Y:S03]  /*13e60*/  LDL.LU R238, [R1+0x44] ;  /* 0x0000440001ee7983 */ /* 0x0005660000300800 */
[----:B------:R-:W-:Y:S01]  /*13e70*/  MOV R51, R72 ;  /* 0x0000004800337202 */ /* 0x000fe20000000f00 */
[----:B------:R-:W-:Y:S01]  /*13e80*/  IMAD.MOV.U32 R50, RZ, RZ, R73 ;  /* 0x000000ffff327224 */ /* 0x000fe200078e0049 */
[----:B------:R-:W-:Y:S01]  /*13e90*/  MOV R49, R74 ;  /* 0x0000004a00317202 */ /* 0x000fe20000000f00 */
[----:B------:R-:W-:Y:S01]  /*13ea0*/  IMAD.MOV.U32 R48, RZ, RZ, R75 ;  /* 0x000000ffff307224 */ /* 0x000fe200078e004b */
[----:B------:R-:W-:Y:S01]  /*13eb0*/  HMMA.16816.F32.BF16 R172, R200, R180, R172 ;  /* 0x000000b4c8ac723c */ /* 0x000fe200000418ac */
[----:B------:R-:W-:Y:S01]  /*13ec0*/  MOV R134, R7 ;  /* 0x0000000700867202 */ /* 0x000fe20000000f00 */
[----:B------:R2:W5:Y:S01]  /*13ed0*/  LDL.LU R237, [R1+0x40] ;  /* 0x0000400001ed7983 */ /* 0x0005620000300800 */
[----:B------:R-:W-:-:S05]  /*13ee0*/  MOV R0, R113 ;  /* 0x0000007100007202 */ /* 0x000fca0000000f00 */
[C---:B------:R-:W-:Y:S08]  /*13ef0*/  HMMA.16816.F32.BF16 R168, R196.reuse, R180, R168 ;  /* 0x000000b4c4a8723c */ /* 0x040ff000000418a8 */
[C---:B------:R-:W-:Y:S08]  /*13f00*/  HMMA.16816.F32.BF16 R176, R196.reuse, R182, R176 ;  /* 0x000000b6c4b0723c */ /* 0x040ff000000418b0 */
[C---:B------:R-:W-:Y:S08]  /*13f10*/  HMMA.16816.F32.BF16 R72, R196.reuse, R80, R56 ;  /* 0x00000050c448723c */ /* 0x040ff00000041838 */
[----:B------:R-:W-:Y:S01]  /*13f20*/  HMMA.16816.F32.BF16 R76, R196, R82, R76 ;  /* 0x00000052c44c723c */ /* 0x000fe2000004184c */
[----:B------:R-:W-:Y:S01]  /*13f30*/  MOV R59, R209 ;  /* 0x000000d1003b7202 */ /* 0x000fe20000000f00 */
[----:B------:R-:W-:Y:S01]  /*13f40*/  IMAD.MOV.U32 R58, RZ, RZ, R132 ;  /* 0x000000ffff3a7224 */ /* 0x000fe200078e0084 */
[----:B------:R-:W-:Y:S01]  /*13f50*/  MOV R57, R133 ;  /* 0x0000008500397202 */ /* 0x000fe20000000f00 */
[----:B------:R-:W-:Y:S01]  /*13f60*/  IMAD.MOV.U32 R209, RZ, RZ, R145 ;  /* 0x000000ffffd17224 */ /* 0x000fe200078e0091 */
[----:B------:R-:W-:Y:S01]  /*13f70*/  MOV R56, R135 ;  /* 0x0000008700387202 */ /* 0x000fe20000000f00 */
[----:B------:R-:W-:Y:S01]  /*13f80*/  IMAD.MOV.U32 R133, RZ, RZ, R6 ;  /* 0x000000ffff857224 */ /* 0x000fe200078e0006 */
[----:B------:R-:W-:Y:S01]  /*13f90*/  MOV R132, R5 ;  /* 0x0000000500847202 */ /* 0x000fe20000000f00 */
[----:B------:R-:W-:Y:S01]  /*13fa0*/  HMMA.16816.F32.BF16 R180, R200, R182, R40 ;  /* 0x000000b6c8b4723c */ /* 0x000fe20000041828 */
[----:B------:R-:W-:Y:S01]  /*13fb0*/  IMAD.MOV.U32 R135, RZ, RZ, R112 ;  /* 0x000000ffff877224 */ /* 0x000fe200078e0070 */
[----:B------:R-:W3:Y:S06]  /*13fc0*/  LDSM.16.MT88.4 R144, [R233+0x3900] ;  /* 0x00390000e990783b */ /* 0x000eec0000004200 */
[----:B-1----:R-:W-:Y:S01]  /*13fd0*/  HMMA.16816.F32.BF16 R88, R196, R96, R88 ;  /* 0x00000060c458723c */ /* 0x002fe20000041858 */
[----:B------:R-:W-:Y:S01]  /*13fe0*/  MOV R40, R128 ;  /* 0x0000008000287202 */ /* 0x000fe20000000f00 */
[----:B------:R-:W-:Y:S01]  /*13ff0*/  IMAD.MOV.U32 R41, RZ, RZ, R129 ;  /* 0x000000ffff297224 */ /* 0x000fe200078e0081 */
[----:B------:R-:W-:Y:S01]  /*14000*/  MOV R42, R130 ;  /* 0x00000082002a7202 */ /* 0x000fe20000000f00 */
[----:B------:R-:W-:-:S04]  /*14010*/  IMAD.MOV.U32 R43, RZ, RZ, R131 ;  /* 0x000000ffff2b7224 */ /* 0x000fc800078e0083 */
[C---:B------:R-:W-:Y:S01]  /*14020*/  HMMA.16816.F32.BF16 R92, R196.reuse, R98, R92 ;  /* 0x00000062c45c723c */ /* 0x040fe2000004185c */
[----:B------:R-:W1:Y:S07]  /*14030*/  LDSM.16.MT88.4 R128, [R232+0x3900] ;  /* 0x00390000e880783b */ /* 0x000e6e0000004200 */
[C---:B------:R-:W-:Y:S08]  /*14040*/  HMMA.16816.F32.BF16 R148, R196.reuse, R156, R148 ;  /* 0x0000009cc494723c */ /* 0x040ff00000041894 */
[----:B------:R-:W-:Y:S01]  /*14050*/  HMMA.16816.F32.BF16 R152, R196, R158, R152 ;  /* 0x0000009ec498723c */ /* 0x000fe20000041898 */
[----:B------:R-:W-:Y:S01]  /*14060*/  MOV R30, R134 ;  /* 0x00000086001e7202 */ /* 0x000fe20000000f00 */
[----:B------:R2:W5:Y:S06]  /*14070*/  LDL.LU R236, [R1+0x3c] ;  /* 0x00003c0001ec7983 */ /* 0x00056c0000300800 */
[----:B------:R-:W-:Y:S01]  /*14080*/  HMMA.16816.F32.BF16 R80, R200, R82, R36 ;  /* 0x00000052c850723c */ /* 0x000fe20000041824 */
[----:B------:R-:W-:Y:S01]  /*14090*/  FADD.FTZ R0, R0, R9 ;  /* 0x0000000900007221 */ /* 0x000fe20000010000 */
[----:B------:R2:W5:Y:S05]  /*140a0*/  LDL.LU R167, [R1+0x38] ;  /* 0x0000380001a77983 */ /* 0x00056a0000300800 */
[----:B------:R-:W-:Y:S01]  /*140b0*/  IMAD.MOV.U32 R39, RZ, RZ, R4 ;  /* 0x000000ffff277224 */ /* 0x000fe200078e0004 */
[----:B------:R-:W-:Y:S01]  /*140c0*/  MOV R38, R115 ;  /* 0x0000007300267202 */ /* 0x000fe20000000f00 */
[----:B------:R-:W4:Y:S04]  /*140d0*/  LDSM.16.MT88.4 R4, [R234+0x3900] ;  /* 0x00390000ea04783b */ /* 0x000f280000004200 */
[----:B------:R-:W2:Y:S01]  /*140e0*/  LDSM.16.MT88.4 R112, [R234+0x1900] ;  /* 0x00190000ea70783b */ /* 0x000ea20000004200 */
[----:B------:R-:W-:Y:S01]  /*140f0*/  FADD.FTZ R3, R3, R38 ;  /* 0x0000002603037221 */ /* 0x000fe20000010000 */
[----:B---3--:R-:W-:Y:S01]  /*14100*/  HMMA.16816.F32.BF16 R136, R196, R144, R136 ;  /* 0x00000090c488723c */ /* 0x008fe20000041888 */
[----:B------:R-:W-:Y:S01]  /*14110*/  FADD.FTZ R9, R57, R0 ;  /* 0x0000000039097221 */ /* 0x000fe20000010000 */
[----:B------:R3:W5:Y:S01]  /*14120*/  LDL.LU R160, [R1+0x34] ;  /* 0x0000340001a07983 */ /* 0x0007620000300800 */
[----:B------:R-:W-:-:S02]  /*14130*/  FADD.FTZ R10, R10, R3 ;  /* 0x000000030a0a7221 */ /* 0x000fc40000010000 */
[----:B------:R-:W-:-:S03]  /*14140*/  FADD.FTZ R8, R39, R8 ;  /* 0x0000000827087221 */ /* 0x000fc60000010000 */
[----:B-1----:R-:W-:Y:S01]  /*14150*/  HMMA.16816.F32.BF16 R120, R196, R128, R120 ;  /* 0x00000080c478723c */ /* 0x002fe20000041878 */
[----:B------:R-:W-:Y:S02]  /*14160*/  FADD.FTZ R11, R56, R11 ;  /* 0x0000000b380b7221 */ /* 0x000fe40000010000 */
[----:B------:R-:W-:Y:S02]  /*14170*/  FADD.FTZ R0, R48, R10 ;  /* 0x0000000a30007221 */ /* 0x000fe40000010000 */
[----:B------:R-:W-:-:S03]  /*14180*/  FADD.FTZ R9, R49, R9 ;  /* 0x0000000931097221 */ /* 0x000fc60000010000 */
[----:B------:R-:W-:Y:S01]  /*14190*/  HMMA.16816.F32.BF16 R124, R196, R130, R124 ;  /* 0x00000082c47c723c */ /* 0x000fe2000004187c */
[----:B------:R-:W-:-:S07]  /*141a0*/  FADD.FTZ R3, R59, R11 ;  /* 0x0000000b3b037221 */ /* 0x000fce0000010000 */
[C---:B------:R-:W-:Y:S08]  /*141b0*/  HMMA.16816.F32.BF16 R140, R196.reuse, R146, R140 ;  /* 0x00000092c48c723c */ /* 0x040ff0000004188c */
[C---:B----4-:R-:W-:Y:S08]  /*141c0*/  HMMA.16816.F32.BF16 R192, R196.reuse, R4, R192 ;  /* 0x00000004c4c0723c */ /* 0x050ff000000418c0 */
[C---:B--2---:R-:W-:Y:S08]  /*141d0*/  HMMA.16816.F32.BF16 R104, R196.reuse, R112, R104 ;  /* 0x00000070c468723c */ /* 0x044ff00000041868 */
[C---:B------:R-:W-:Y:S08]  /*141e0*/  HMMA.16816.F32.BF16 R108, R196.reuse, R114, R108 ;  /* 0x00000072c46c723c */ /* 0x040ff0000004186c */
[----:B------:R-:W-:Y:S08]  /*141f0*/  HMMA.16816.F32.BF16 R196, R196, R6, R100 ;  /* 0x00000006c4c4723c */ /* 0x000ff00000041864 */
[C---:B------:R-:W-:Y:S07]  /*14200*/  HMMA.16816.F32.BF16 R100, R200.reuse, R112, R40 ;  /* 0x00000070c864723c */ /* 0x040fee0000041828 */
[----:B------:R-:W-:Y:S01]  /*14210*/  IMAD.MOV.U32 R40, RZ, RZ, R31 ;  /* 0x000000ffff287224 */ /* 0x000fe200078e001f */
[----:B------:R-:W-:Y:S01]  /*14220*/  HMMA.16816.F32.BF16 R188, R200, R4, R188 ;  /* 0x00000004c8bc723c */ /* 0x000fe200000418bc */
[----:B------:R-:W-:Y:S01]  /*14230*/  MOV R43, R132 ;  /* 0x00000084002b7202 */ /* 0x000fe20000000f00 */
[----:B------:R-:W-:-:S05]  /*14240*/  IMAD.MOV.U32 R42, RZ, RZ, R29 ;  /* 0x000000ffff2a7224 */ /* 0x000fca00078e001d */
[----:B------:R-:W-:Y:S02]  /*14250*/  FADD.FTZ R4, R58, R8 ;  /* 0x000000083a047221 */ /* 0x000fe40000010000 */
[----:B------:R-:W-:Y:S02]  /*14260*/  FADD.FTZ R5, R51, R0 ;  /* 0x0000000033057221 */ /* 0x000fe40000010000 */
[----:B------:R-:W-:Y:S01]  /*14270*/  FADD.FTZ R0, R40, R9 ;  /* 0x0000000928007221 */ /* 0x000fe20000010000 */
[----:B------:R-:W-:Y:S01]  /*14280*/  MOV R41, R28 ;  /* 0x0000001c00297202 */ /* 0x000fe20000000f00 */
[----:B------:R-:W-:Y:S01]  /*14290*/  FADD.FTZ R8, R252, R4 ;  /* 0x00000004fc087221 */ /* 0x000fe20000010000 */
[----:B------:R-:W-:Y:S01]  /*142a0*/  MOV R28, R118 ;  /* 0x00000076001c7202 */ /* 0x000fe20000000f00 */
[----:B------:R-:W-:Y:S02]  /*142b0*/  FADD.FTZ R4, R50, R3 ;  /* 0x0000000332047221 */ /* 0x000fe40000010000 */
[----:B------:R-:W-:-:S02]  /*142c0*/  FADD.FTZ R0, R43, R0 ;  /* 0x000000002b007221 */ /* 0x000fc40000010000 */
[----:B------:R-:W-:Y:S02]  /*142d0*/  FADD.FTZ R3, R210, R8 ;  /* 0x00000008d2037221 */ /* 0x000fe40000010000 */
[----:B------:R-:W-:Y:S02]  /*142e0*/  IMAD.MOV.U32 R31, RZ, RZ, R135 ;  /* 0x000000ffff1f7224 */ /* 0x000fe400078e0087 */
[----:B------:R-:W-:Y:S02]  /*142f0*/  FADD.FTZ R5, R42, R5 ;  /* 0x000000052a057221 */ /* 0x000fe40000010000 */
[----:B------:R-:W-:Y:S02]  /*14300*/  FADD.FTZ R4, R41, R4 ;  /* 0x0000000429047221 */ /* 0x000fe40000010000 */
        /* <DEDUP_REMOVED lines=33> */
[----:B------:R-:W-:Y:S01]  /*14520*/  FADD.FTZ R0, R26, R0 ;  /* 0x000000001a007221 */ /* 0x000fe20000010000 */
[----:B------:R-:W-:Y:S01]  /*14530*/  HMMA.16816.F32.BF16 R84, R200, R96, R84 ;  /* 0x00000060c854723c */ /* 0x000fe20000041854 */
[----:B------:R-:W-:Y:S02]  /*14540*/  FADD.FTZ R3, R23, R3 ;  /* 0x0000000317037221 */ /* 0x000fe40000010000 */
[----:B------:R-:W-:Y:S02]  /*14550*/  FADD.FTZ R5, R12, R5 ;  /* 0x000000050c057221 */ /* 0x000fe40000010000 */
[----:B------:R-:W-:-:S03]  /*14560*/  FADD.FTZ R4, R19, R4 ;  /* 0x0000000413047221 */ /* 0x000fc60000010000 */
[C---:B------:R-:W-:Y:S01]  /*14570*/  HMMA.16816.F32.BF16 R116, R200.reuse, R128, R224 ;  /* 0x00000080c874723c */ /* 0x040fe200000418e0 */
[----:B------:R1:W-:Y:S07]  /*14580*/  STL [R1+0x28], R0 ;  /* 0x0000280001007387 */ /* 0x0003ee0000100800 */
        /* <DEDUP_REMOVED lines=14> */
[----:B------:R-:W-:Y:S11]  /*14670*/  PLOP3.LUT P0, PT, PT, PT, UP0, 0x40, 0x0 ;  /* 0x000000000000781c */ /* 0x000ff60003f0e808 */
[----:B------:R-:W-:Y:S02]  /*14680*/  @!UPT UIADD3 URZ, URZ, URZ, URZ ;  /* 0x0000003f3f3ff290 */ /* 0x000fe4000fffe03f */
[----:B------:R-:W-:Y:S05]  /*14690*/  @P0 BRA `(.L_x_905) ;  /* 0x00003eb000000947 */ /* 0x000fea0003800000 */
[----:B------:R-:W2:Y:S04]  /*146a0*/  LDL.LU R29, [R1+0x18] ;  /* 0x00001800011d7983 */ /* 0x000ea80000300800 */
[----:B------:R-:W4:Y:S04]  /*146b0*/  LDL R209, [R1+0xc] ;  /* 0x00000c0001d17983 */ /* 0x000f280000100800 */
[----:B---3--:R-:W3:Y:S01]  /*146c0*/  LDL.LU R28, [R1+0x30] ;  /* 0x00003000011c7983 */ /* 0x008ee20000300800 */
[----:B-----5:R-:W-:Y:S01]  /*146d0*/  SHF.R.S32.HI R31, RZ, 0x1f, R160 ;  /* 0x0000001fff1f7819 */ /* 0x020fe200000114a0 */
[C---:B------:R-:W-:Y:S01]  /*146e0*/  IMAD.SHL.U32 R3, R160.reuse, 0x2, RZ ;  /* 0x00000002a0037824 */ /* 0x040fe200078e00ff */
[----:B------:R-:W-:Y:S01]  /*146f0*/  ULDC UR6, c[0x0][0x210] ;  /* 0x0000840000067ab9 */ /* 0x000fe20000000800 */
[----:B------:R-:W-:Y:S01]  /*14700*/  IMAD.MOV.U32 R166, RZ, RZ, R2 ;  /* 0x000000ffffa67224 */ /* 0x000fe200078e0002 */
[----:B------:R-:W-:Y:S01]  /*14710*/  SHF.L.U64.HI R0, R160, 0x1, R31 ;  /* 0x00000001a0007819 */ /* 0x000fe2000001021f */
[----:B------:R-:W-:Y:S01]  /*14720*/  ULDC UR4, c[0x0][0x1e8] ;  /* 0x00007a0000047ab9 */ /* 0x000fe20000000800 */
[----:B------:R-:W-:Y:S01]  /*14730*/  MOV R160, R163 ;  /* 0x000000a300a07202 */ /* 0x000fe20000000f00 */
[----:B------:R-:W-:-:S02]  /*14740*/  ULEA.HI.SX32 UR8, UR8, 0xfffffffe, 0x1a ;  /* 0xfffffffe08087891 */ /* 0x000fc4000f8fd23f */
[----:B------:R-:W-:Y:S01]  /*14750*/  STL [R1+0x8], R0 ;  /* 0x0000080001007387 */ /* 0x000fe20000100800 */
[----:B------:R-:W-:Y:S02]  /*14760*/  UIMAD UR6, UR16, UR6, URZ ;  /* 0x00000006100672a4 */ /* 0x000fe4000f8e023f */
[----:B------:R-:W-:Y:S01]  /*14770*/  UIMAD UR4, UR16, UR4, URZ ;  /* 0x00000004100472a4 */ /* 0x000fe2000f8e023f */
[----:B------:R1:W-:Y:S01]  /*14780*/  STL [R1+0x4], R3 ;  /* 0x0000040301007387 */ /* 0x0003e20000100800 */
[----:B------:R-:W-:Y:S02]  /*14790*/  ULDC.64 UR20, c[0x0][0x118] ;  /* 0x0000460000147ab9 */ /* 0x000fe40000000a00 */
[----:B------:R-:W-:Y:S01]  /*147a0*/  ULDC.64 UR14, c[0x0][0x118] ;  /* 0x00004600000e7ab9 */ /* 0x000fe20000000a00 */
[----:B-1----:R-:W-:Y:S02]  /*147b0*/  IMAD.MOV.U32 R3, RZ, RZ, R164 ;  /* 0x000000ffff037224 */ /* 0x002fe400078e00a4 */
[----:B--2---:R-:W-:Y:S01]  /*147c0*/  IMAD.SHL.U32 R252, R29, 0x2, RZ ;  /* 0x000000021dfc7824 */ /* 0x004fe200078e00ff */
[----:B----4-:R-:W-:-:S02]  /*147d0*/  IADD3 R251, R209, 0x100, RZ ;  /* 0x00000100d1fb7810 */ /* 0x010fc40007ffe0ff */
[----:B---3--:R-:W-:-:S05]  /*147e0*/  SHF.L.U64.HI R0, R29, 0x1, R28 ;  /* 0x000000011d007819 */ /* 0x008fca000001021c */
[----:B------:R1:W-:Y:S02]  /*147f0*/  STL [R1], R0 ;  /* 0x0000000001007387 */ /* 0x0003e40000100800 */
[----:B-1----:R-:W-:Y:S01]  /*14800*/  MOV R0, R165 ;  /* 0x000000a500007202 */ /* 0x002fe20000000f00 */
[----:B------:R-:W-:Y:S05]  /*14810*/  BRA `(.L_x_906) ;  /* 0x0000045000007947 */ /* 0x000fea0003800000 */
.L_x_908:
[----:B------:R-:W2:Y:S01]  /*14820*/  LDL R162, [R1+0x2c] ;  /* 0x00002c0001a27983 */ /* 0x000ea20000100800 */
[----:B------:R-:W-:Y:S01]  /*14830*/  IMAD.MOV.U32 R161, RZ, RZ, c[0x0][0x2b8] ;  /* 0x0000ae00ffa17624 */ /* 0x000fe200078e00ff */
[----:B------:R-:W-:Y:S01]  /*14840*/  ULEA UR7, UR8, UR19, 0x6 ;  /* 0x0000001308077291 */ /* 0x000fe2000f8e303f */
[----:B------:R-:W-:Y:S01]  /*14850*/  IMAD.MOV.U32 R165, RZ, RZ, RZ ;  /* 0x000000ffffa57224 */ /* 0x000fe200078e00ff */
[----:B------:R-:W3:Y:S02]  /*14860*/  LDL R231, [R1+0x4] ;  /* 0x0000040001e77983 */ /* 0x000ee40000100800 */
[----:B------:R-:W-:Y:S02]  /*14870*/  ISETP.NE.AND P3, PT, R161, 0x1, PT ;  /* 0x00000001a100780c */ /* 0x000fe40003f65270 */
[----:B------:R-:W4:Y:S01]  /*14880*/  LDL R228, [R1+0x8] ;  /* 0x0000080001e47983 */ /* 0x000f220000100800 */
[----:B------:R-:W-:Y:S03]  /*14890*/  IMAD.U32 R161, RZ, RZ, UR7 ;  /* 0x00000007ffa17e24 */ /* 0x000fe6000f8e00ff */
[----:B------:R-:W5:Y:S04]  /*148a0*/  LDL R229, [R1] ;  /* 0x0000000001e57983 */ /* 0x000f680000100800 */
[----:B------:R-:W3:Y:S01]  /*148b0*/  LDL R211, [R1+0xc] ;  /* 0x00000c0001d37983 */ /* 0x000ee20000100800 */
[----:B--2---:R-:W-:Y:S05]  /*148c0*/  IADD3 R161, R161, -0x40, R162 ;  /* 0xffffffc0a1a17810 */ /* 0x004fea0007ffe0a2 */
[----:B------:R-:W-:Y:S04]  /*148d0*/  @P3 IMAD.HI.U32 R162, R161, c[0x0][0x2bc], RZ ;  /* 0x0000af00a1a23a27 */ /* 0x000fe800078e00ff */
[--C-:B------:R-:W-:Y:S01]  /*148e0*/  IMAD.MOV.U32 R2, RZ, RZ, R161.reuse ;  /* 0x000000ffff027224 */ /* 0x100fe200078e00a1 */
[----:B------:R-:W-:Y:S04]  /*148f0*/  @P3 SHF.R.U32.HI R2, RZ, c[0x0][0x2c0], R162 ;  /* 0x0000b000ff023a19 */ /* 0x000fe800000116a2 */
[C---:B------:R-:W-:Y:S04]  /*14900*/  @!P6 IADD3 R163, P0, R2.reuse, UR12, RZ ;  /* 0x0000000c02a3ec10 */ /* 0x040fe8000ff1e0ff */
[----:B------:R-:W-:Y:S01]  /*14910*/  @!P6 LEA.HI.X.SX32 R164, R2, UR10, 0x1, P0 ;  /* 0x0000000a02a4ec11 */ /* 0x000fe200080f0eff */
[----:B------:R-:W-:Y:S01]  /*14920*/  IMAD.MOV R2, RZ, RZ, -R2 ;  /* 0x000000ffff027224 */ /* 0x000fe200078e0a02 */
[C---:B------:R-:W-:Y:S03]  /*14930*/  @!P6 LEA R162, P0, R163.reuse, c[0x0][0x2a0], 0x2 ;  /* 0x0000a800a3a2ea11 */ /* 0x040fe600078010ff */
[----:B------:R-:W-:Y:S01]  /*14940*/  IMAD R204, R2, c[0x0][0x2b8], R161 ;  /* 0x0000ae0002cc7a24 */ /* 0x000fe200078e02a1 */
[----:B------:R-:W-:Y:S04]  /*14950*/  @!P6 LEA.HI.X R163, R163, c[0x0][0x2a4], R164, 0x2, P0 ;  /* 0x0000a900a3a3ea11 */ /* 0x000fe800000f14a4 */
[----:B------:R-:W-:Y:S01]  /*14960*/  STL [R1+0x14], R204 ;  /* 0x000014cc01007387 */ /* 0x000fe20000100800 */
[----:B------:R-:W-:Y:S03]  /*14970*/  SHF.R.S32.HI R2, RZ, 0x1f, R204 ;  /* 0x0000001fff027819 */ /* 0x000fe600000114cc */
[----:B------:R1:W2:Y:S02]  /*14980*/  @!P6 LDG.E R165, [R162.64] ;  /* 0x0000000ea2a5e981 */ /* 0x0002a4000c1e1900 */
[----:B------:R-:W-:Y:S04]  /*14990*/  IMAD R2, R2, c[0x0][0x1e0], RZ ;  /* 0x0000780002027a24 */ /* 0x000fe800078e02ff */
[C---:B------:R-:W-:Y:S02]  /*149a0*/  IMAD R2, R204.reuse, c[0x0][0x1e4], R2 ;  /* 0x00007900cc027a24 */ /* 0x040fe400078e0202 */
[----:B-1----:R-:W-:Y:S04]  /*149b0*/  IMAD.WIDE.U32 R162, R204, c[0x0][0x1e0], RZ ;  /* 0x00007800cca27a25 */ /* 0x002fe800078e00ff */
        /* <DEDUP_REMOVED lines=10> */
[----:B------:R-:W3:Y:S04]  /*14a60*/  SHFL.IDX PT, R164, R161, RZ, 0x181f ;  /* 0x00181fffa1a47589 */ /* 0x000ee800000e0000 */
[----:B------:R-:W4:Y:S04]  /*14a70*/  SHFL.IDX PT, R163, R2, RZ, 0x181f ;  /* 0x00181fff02a37589 */ /* 0x000f2800000e0000 */
[----:B------:R-:W1:Y:S04]  /*14a80*/  SHFL.IDX PT, R208, R161, 0x1, 0x181f ;  /* 0x00381f00a1d07f89 */ /* 0x000e6800000e0000 */
[----:B------:R-:W2:Y:S04]  /*14a90*/  SHFL.IDX PT, R209, R2, 0x1, 0x181f ;  /* 0x00381f0002d17f89 */ /* 0x000ea800000e0000 */
[----:B------:R-:W2:Y:S04]  /*14aa0*/  SHFL.IDX PT, R207, R161, 0x2, 0x181f ;  /* 0x00581f00a1cf7f89 */ /* 0x000ea800000e0000 */
[----:B------:R-:W2:Y:S04]  /*14ab0*/  SHFL.IDX PT, R210, R2, 0x2, 0x181f ;  /* 0x00581f0002d27f89 */ /* 0x000ea800000e0000 */
[----:B------:R-:W2:Y:S01]  /*14ac0*/  SHFL.IDX PT, R161, R161, 0x3, 0x181f ;  /* 0x00781f00a1a17f89 */ /* 0x000ea200000e0000 */
[C---:B---3--:R-:W-:Y:S02]  /*14ad0*/  IADD3 R204, P2, R164.reuse, R231, RZ ;  /* 0x000000e7a4cc7210 */ /* 0x048fe40007f5e0ff */
[-C--:B------:R-:W-:Y:S01]  /*14ae0*/  IADD3 R164, P1, R164, R252.reuse, RZ ;  /* 0x000000fca4a47210 */ /* 0x080fe20007f3e0ff */
[----:B------:R-:W3:Y:S02]  /*14af0*/  SHFL.IDX PT, R2, R2, 0x3, 0x181f ;  /* 0x00781f0002027f89 */ /* 0x000ee400000e0000 */
[C-C-:B----4-:R-:W-:Y:S01]  /*14b00*/  IMAD.X R205, R163.reuse, 0x1, R228.reuse, P2 ;  /* 0x00000001a3cd7824 */ /* 0x150fe200010e06e4 */
[----:B-----5:R-:W-:Y:S02]  /*14b10*/  IADD3.X R165, R163, R229, RZ, P1, !PT ;  /* 0x000000e5a3a57210 */ /* 0x020fe40000ffe4ff */
[CC--:B-1----:R-:W-:Y:S02]  /*14b20*/  IADD3 R162, P0, R208.reuse, R231.reuse, RZ ;  /* 0x000000e7d0a27210 */ /* 0x0c2fe40007f1e0ff */
[----:B------:R1:W-:Y:S03]  /*14b30*/  LDGSTS.E.BYPASS.LTC128B.128 [R211+0x4100], [R204.64], !P5 ;  /* 0x04100000ccd37fae */ /* 0x0003e6000e901d4e */
[--C-:B--2---:R-:W-:Y:S01]  /*14b40*/  IMAD.X R163, R209, 0x1, R228.reuse, P0 ;  /* 0x00000001d1a37824 */ /* 0x104fe200000e06e4 */
[----:B------:R2:W-:Y:S01]  /*14b50*/  LDGSTS.E.BYPASS.LTC128B.128 [R211+0x6100], [R164.64], !P4 ;  /* 0x06100000a4d37fae */ /* 0x0005e2000e101d4e */
[-C--:B------:R-:W-:Y:S02]  /*14b60*/  IADD3 R208, P0, R208, R252.reuse, RZ ;  /* 0x000000fcd0d07210 */ /* 0x080fe40007f1e0ff */
[-C--:B------:R-:W-:Y:S01]  /*14b70*/  IADD3 R206, P3, R207, R231.reuse, RZ ;  /* 0x000000e7cfce7210 */ /* 0x080fe20007f7e0ff */
[----:B------:R4:W-:Y:S02]  /*14b80*/  LDGSTS.E.BYPASS.LTC128B.128 [R211+0x4900], [R162.64], !P5 ;  /* 0x04900000a2d37fae */ /* 0x0009e4000e901d4e */
[--C-:B------:R-:W-:Y:S05]  /*14b90*/  IMAD.X R209, R209, 0x1, R229.reuse, P0 ;  /* 0x00000001d1d17824 */ /* 0x100fea00000e06e5 */
[----:B------:R3:W-:Y:S01]  /*14ba0*/  LDGSTS.E.BYPASS.LTC128B.128 [R211+0x6900], [R208.64], !P4 ;  /* 0x06900000d0d37fae */ /* 0x0007e2000e101d4e */
[-C--:B-1----:R-:W-:Y:S01]  /*14bb0*/  IADD3 R204, P2, R207, R252.reuse, RZ ;  /* 0x000000fccfcc7210 */ /* 0x082fe20007f5e0ff */
[C-C-:B------:R-:W-:Y:S01]  /*14bc0*/  IMAD.X R207, R210.reuse, 0x1, R228.reuse, P3 ;  /* 0x00000001d2cf7824 */ /* 0x140fe200018e06e4 */
[C---:B--2---:R-:W-:Y:S04]  /*14bd0*/  IADD3 R164, P1, R161.reuse, R231, RZ ;  /* 0x000000e7a1a47210 */ /* 0x044fe80007f3e0ff */
[----:B------:R1:W-:Y:S01]  /*14be0*/  LDGSTS.E.BYPASS.LTC128B.128 [R211+0x5100], [R206.64], !P5 ;  /* 0x05100000ced37fae */ /* 0x0003e2000e901d4e */
[----:B------:R-:W-:Y:S02]  /*14bf0*/  IADD3.X R205, R210, R229, RZ, P2, !PT ;  /* 0x000000e5d2cd7210 */ /* 0x000fe400017fe4ff */
[----:B----4-:R-:W-:Y:S01]  /*14c00*/  IADD3 R162, P0, R161, R252, RZ ;  /* 0x000000fca1a27210 */ /* 0x010fe20007f1e0ff */
[C---:B---3--:R-:W-:Y:S02]  /*14c10*/  IMAD.X R165, R2.reuse, 0x1, R228, P1 ;  /* 0x0000000102a57824 */ /* 0x048fe400008e06e4 */
[----:B------:R1:W-:Y:S02]  /*14c20*/  LDGSTS.E.BYPASS.LTC128B.128 [R211+0x7100], [R204.64], !P4 ;  /* 0x07100000ccd37fae */ /* 0x0003e4000e101d4e */
[----:B------:R-:W-:Y:S02]  /*14c30*/  IMAD.X R163, R2, 0x1, R229, P0 ;  /* 0x0000000102a37824 */ /* 0x000fe400000e06e5 */
[----:B------:R1:W-:Y:S04]  /*14c40*/  LDGSTS.E.BYPASS.LTC128B.128 [R211+0x5900], [R164.64], !P5 ;  /* 0x05900000a4d37fae */ /* 0x0003e8000e901d4e */
[----:B------:R1:W-:Y:S01]  /*14c50*/  LDGSTS.E.BYPASS.LTC128B.128 [R211+0x7900], [R162.64], !P4 ;  /* 0x07900000a2d37fae */ /* 0x0003e2000e101d4e */
[----:B------:R-:W-:-:S05]  /*14c60*/  BRA `(.L_x_907) ;  /* 0x00000ea000007947 */ /* 0x000fca0003800000 */
.L_x_906:
[----:B------:R-:W2:Y:S01]  /*14c70*/  LDL R4, [R1+0x14] ;  /* 0x0000140001047983 */ /* 0x000ea20000100800 */
[----:B------:R-:W-:Y:S04]  /*14c80*/  DEPBAR.LE SB0, 0x0 ;  /* 0x000080000000791a */ /* 0x000fe80000000000 */
[----:B------:R-:W-:Y:S01]  /*14c90*/  UISETP.GE.AND UP0, UPT, UR8, 0x1, UPT ;  /* 0x000000010800788c */ /* 0x000fe2000bf06270 */
[----:B------:R-:W3:Y:S06]  /*14ca0*/  LDL R10, [R1+0x10] ;  /* 0x00001000010a7983 */ /* 0x000eec0000100800 */
[----:B------:R-:W4:Y:S06]  /*14cb0*/  LDL R57, [R1+0x4] ;  /* 0x0000040001397983 */ /* 0x000f2c0000100800 */
[----:B------:R-:W5:Y:S06]  /*14cc0*/  LDL R56, [R1+0x8] ;  /* 0x0000080001387983 */ /* 0x000f6c0000100800 */
[----:B------:R-:W4:Y:S06]  /*14cd0*/  LDL R55, [R1] ;  /* 0x0000000001377983 */ /* 0x000f2c0000100800 */
[----:B------:R-:W-:Y:S06]  /*14ce0*/  BAR.SYNC.DEFER_BLOCKING 0x0 ;  /* 0x0000000000007b1d */ /* 0x000fec0000010000 */
[----:B------:R-:W-:Y:S06]  /*14cf0*/  LDSM.16.M88.4 R64, [R238+0x8100] ;  /* 0x00810000ee40783b */ /* 0x000fec0000000200 */
[----:B------:R-:W1:Y:S06]  /*14d00*/  LDSM.16.M88.4 R16, [R167+0x4100] ;  /* 0x00410000a710783b */ /* 0x000e6c0000000200 */
[----:B------:R-:W1:Y:S06]  /*14d10*/  LDSM.16.M88.4 R60, [R238+0xa100] ;  /* 0x00a10000ee3c783b */ /* 0x000e6c0000000200 */
[----:B------:R-:W1:Y:S06]  /*14d20*/  LDSM.16.M88.4 R32, [R167+0x4900] ;  /* 0x00490000a720783b */ /* 0x000e6c0000000200 */
        /* <DEDUP_REMOVED lines=8> */
[----:B--2---:R-:W-:Y:S01]  /*14db0*/  SHF.R.S32.HI R2, RZ, 0x1f, R4 ;  /* 0x0000001fff027819 */ /* 0x004fe20000011404 */
[----:B------:R-:W-:Y:S04]  /*14dc0*/  IMAD.WIDE.U32 R8, R4, c[0x0][0x208], RZ ;  /* 0x0000820004087a25 */ /* 0x000fe800078e00ff */
[----:B------:R-:W-:Y:S04]  /*14dd0*/  IMAD R2, R2, c[0x0][0x208], RZ ;  /* 0x0000820002027a24 */ /* 0x000fe800078e02ff */
[----:B------:R-:W-:Y:S02]  /*14de0*/  IMAD R2, R4, c[0x0][0x20c], R2 ;  /* 0x0000830004027a24 */ /* 0x000fe400078e0202 */
[-C--:B-1----:R-:W-:Y:S03]  /*14df0*/  HMMA.16816.F32.BF16 R4, R64, R16.reuse, RZ ;  /* 0x000000104004723c */ /* 0x082fe600000418ff */
[----:B------:R-:W-:Y:S01]  /*14e00*/  IMAD.IADD R9, R9, 0x1, R2 ;  /* 0x0000000109097824 */ /* 0x000fe200078e0202 */
[----:B---3--:R-:W-:Y:S03]  /*14e10*/  SHF.R.S32.HI R2, RZ, 0x1f, R10 ;  /* 0x0000001fff027819 */ /* 0x008fe6000001140a */
[----:B------:R-:W-:Y:S05]  /*14e20*/  IMAD.WIDE.U32 R12, R10, c[0x0][0x218], R8 ;  /* 0x000086000a0c7a25 */ /* 0x000fea00078e0008 */
[----:B------:R-:W-:Y:S04]  /*14e30*/  IMAD R2, R2, c[0x0][0x218], RZ ;  /* 0x0000860002027a24 */ /* 0x000fe800078e02ff */
[----:B------:R-:W-:Y:S01]  /*14e40*/  IMAD R14, R10, c[0x0][0x21c], R2 ;  /* 0x000087000a0e7a24 */ /* 0x000fe200078e0202 */
[----:B------:R-:W-:Y:S01]  /*14e50*/  IADD3 R2, P0, R12, UR6, RZ ;  /* 0x000000060c027c10 */ /* 0x000fe2000ff1e0ff */
[C---:B------:R-:W-:Y:S07]  /*14e60*/  HMMA.16816.F32.BF16 R8, R60.reuse, R16, RZ ;  /* 0x000000103c08723c */ /* 0x040fee00000418ff */
[----:B------:R-:W-:Y:S02]  /*14e70*/  IADD3.X R16, R13, UR5, R14, P0, !PT ;  /* 0x000000050d107c10 */ /* 0x000fe400087fe40e */
[-C--:B------:R-:W-:Y:S03]  /*14e80*/  HMMA.16816.F32.BF16 R12, R60, R18.reuse, RZ ;  /* 0x000000123c0c723c */ /* 0x080fe600000418ff */
[C---:B------:R-:W-:Y:S04]  /*14e90*/  LEA R36, P0, R2.reuse, c[0x0][0x1f8], 0x1 ;  /* 0x00007e0002247a11 */ /* 0x040fe800078008ff */
[----:B------:R-:W-:Y:S01]  /*14ea0*/  LEA.HI.X R2, R2, c[0x0][0x1fc], R16, 0x1, P0 ;  /* 0x00007f0002027a11 */ /* 0x000fe200000f0c10 */
[----:B------:R-:W4:Y:S01]  /*14eb0*/  SHFL.IDX PT, R42, R36, RZ, 0x181f ;  /* 0x00181fff242a7589 */ /* 0x000f2200000e0000 */
[C---:B------:R-:W-:Y:S05]  /*14ec0*/  HMMA.16816.F32.BF16 R16, R64.reuse, R18, RZ ;  /* 0x000000124010723c */ /* 0x040fea00000418ff */
[----:B------:R-:W5:Y:S03]  /*14ed0*/  SHFL.IDX PT, R37, R2, RZ, 0x181f ;  /* 0x00181fff02257589 */ /* 0x000f6600000e0000 */
[-C--:B------:R-:W-:Y:S03]  /*14ee0*/  HMMA.16816.F32.BF16 R20, R64, R32.reuse, RZ ;  /* 0x000000204014723c */ /* 0x080fe600000418ff */
[----:B------:R-:W1:Y:S05]  /*14ef0*/  SHFL.IDX PT, R46, R36, 0x1, 0x181f ;  /* 0x00381f00242e7f89 */ /* 0x000e6a00000e0000 */
[C---:B------:R-:W-:Y:S01]  /*14f00*/  HMMA.16816.F32.BF16 R24, R60.reuse, R32, RZ ;  /* 0x000000203c18723c */ /* 0x040fe200000418ff */
[----:B------:R-:W2:Y:S03]  /*14f10*/  SHFL.IDX PT, R45, R2, 0x1, 0x181f ;  /* 0x00381f00022d7f89 */ /* 0x000ea600000e0000 */
[CC--:B----4-:R-:W-:Y:S04]  /*14f20*/  IADD3 R38, P1, R42.reuse, R57.reuse, RZ ;  /* 0x000000392a267210 */ /* 0x0d0fe80007f3e0ff */
[-C--:B------:R-:W-:Y:S01]  /*14f30*/  HMMA.16816.F32.BF16 R28, R60, R34.reuse, RZ ;  /* 0x000000223c1c723c */ /* 0x080fe200000418ff */
[----:B------:R-:W3:Y:S03]  /*14f40*/  SHFL.IDX PT, R52, R36, 0x2, 0x181f ;  /* 0x00581f0024347f89 */ /* 0x000ee600000e0000 */
[-C--:B------:R-:W-:Y:S01]  /*14f50*/  IADD3 R42, P0, R42, R252.reuse, RZ ;  /* 0x000000fc2a2a7210 */ /* 0x080fe20007f1e0ff */
[C-C-:B-----5:R-:W-:Y:S02]  /*14f60*/  IMAD.X R39, R37.reuse, 0x1, R56.reuse, P1 ;  /* 0x0000000125277824 */ /* 0x160fe400008e0638 */
[----:B------:R-:W4:Y:S01]  /*14f70*/  SHFL.IDX PT, R53, R2, 0x2, 0x181f ;  /* 0x00581f0002357f89 */ /* 0x000f2200000e0000 */
[C---:B------:R-:W-:Y:S04]  /*14f80*/  HMMA.16816.F32.BF16 R32, R64.reuse, R34, RZ ;  /* 0x000000224020723c */ /* 0x040fe800000418ff */
[--C-:B------:R-:W-:Y:S01]  /*14f90*/  IMAD.X R43, R37, 0x1, R55.reuse, P0 ;  /* 0x00000001252b7824 */ /* 0x100fe200000e0637 */
[----:B------:R5:W-:Y:S01]  /*14fa0*/  LDGSTS.E.BYPASS.LTC128B.128 [R251], [R38.64], !P5 ;  /* 0x0000000026fb7fae */ /* 0x000be2000e901d54 */
[CC--:B-1----:R-:W-:Y:S02]  /*14fb0*/  IADD3 R40, P0, R46.reuse, R57.reuse, RZ ;  /* 0x000000392e287210 */ /* 0x0c2fe40007f1e0ff */
[-C--:B------:R-:W-:Y:S03]  /*14fc0*/  IADD3 R46, P2, R46, R252.reuse, RZ ;  /* 0x000000fc2e2e7210 */ /* 0x080fe60007f5e0ff */
[----:B------:R1:W-:Y:S01]  /*14fd0*/  LDGSTS.E.BYPASS.LTC128B.128 [R251+0x2000], [R42.64], !P4 ;  /* 0x020000002afb7fae */ /* 0x0003e2000e101d54 */
[C-C-:B--2---:R-:W-:Y:S02]  /*14fe0*/  IMAD.X R41, R45.reuse, 0x1, R56.reuse, P0 ;  /* 0x000000012d297824 */ /* 0x144fe400000e0638 */
[--C-:B------:R-:W-:Y:S03]  /*14ff0*/  IMAD.X R47, R45, 0x1, R55.reuse, P2 ;  /* 0x000000012d2f7824 */ /* 0x100fe600010e0637 */
[----:B------:R5:W2:Y:S01]  /*15000*/  SHFL.IDX PT, R54, R36, 0x3, 0x181f ;  /* 0x00781f0024367f89 */ /* 0x000aa200000e0000 */
[CC--:B---3--:R-:W-:Y:S02]  /*15010*/  IADD3 R44, P1, R52.reuse, R57.reuse, RZ ;  /* 0x00000039342c7210 */ /* 0x0c8fe40007f3e0ff */
[-C--:B------:R-:W-:Y:S03]  /*15020*/  IADD3 R52, P0, R52, R252.reuse, RZ ;  /* 0x000000fc34347210 */ /* 0x080fe60007f1e0ff */
[----:B------:R1:W-:Y:S01]  /*15030*/  LDGSTS.E.BYPASS.LTC128B.128 [R251+0x800], [R40.64], !P5 ;  /* 0x0080000028fb7fae */ /* 0x0003e2000e901d54 */
[C-C-:B----4-:R-:W-:Y:S02]  /*15040*/  IMAD.X R45, R53.reuse, 0x1, R56.reuse, P1 ;  /* 0x00000001352d7824 */ /* 0x150fe400008e0638 */
[--C-:B------:R-:W-:Y:S03]  /*15050*/  IMAD.X R53, R53, 0x1, R55.reuse, P0 ;  /* 0x0000000135357824 */ /* 0x100fe600000e0637 */
[----:B------:R3:W-:Y:S06]  /*15060*/  LDGSTS.E.BYPASS.LTC128B.128 [R251+0x2800], [R46.64], !P4 ;  /* 0x028000002efb7fae */ /* 0x0007ec000e101d54 */
[----:B------:R3:W-:Y:S01]  /*15070*/  LDGSTS.E.BYPASS.LTC128B.128 [R251+0x1000], [R44.64], !P5 ;  /* 0x010000002cfb7fae */ /* 0x0007e2000e901d54 */
[-C--:B-----5:R-:W-:Y:S05]  /*15080*/  HMMA.16816.F32.BF16 R36, R64, R48.reuse, RZ ;  /* 0x000000304024723c */ /* 0x0a0fea00000418ff */
[----:B------:R4:W-:Y:S06]  /*15090*/  LDGSTS.E.BYPASS.LTC128B.128 [R251+0x3000], [R52.64], !P4 ;  /* 0x0300000034fb7fae */ /* 0x0009ec000e101d54 */
[----:B------:R-:W5:Y:S01]  /*150a0*/  SHFL.IDX PT, R2, R2, 0x3, 0x181f ;  /* 0x00781f0002027f89 */ /* 0x000f6200000e0000 */
[C---:B-1----:R-:W-:Y:S07]  /*150b0*/  HMMA.16816.F32.BF16 R40, R60.reuse, R48, RZ ;  /* 0x000000303c28723c */ /* 0x042fee00000418ff */
[----:B--2---:R-:W-:Y:S01]  /*150c0*/  IADD3 R48, P0, R54, R57, RZ ;  /* 0x0000003936307210 */ /* 0x004fe20007f1e0ff */
[-C--:B---3--:R-:W-:Y:S04]  /*150d0*/  HMMA.16816.F32.BF16 R44, R60, R50.reuse, RZ ;  /* 0x000000323c2c723c */ /* 0x088fe800000418ff */
[----:B-----5:R-:W-:Y:S01]  /*150e0*/  IMAD.X R49, R2, 0x1, R56, P0 ;  /* 0x0000000102317824 */ /* 0x020fe200000e0638 */
[----:B----4-:R-:W-:Y:S04]  /*150f0*/  IADD3 R52, P0, R54, R252, RZ ;  /* 0x000000fc36347210 */ /* 0x010fe80007f1e0ff */
[----:B------:R1:W-:Y:S03]  /*15100*/  LDGSTS.E.BYPASS.LTC128B.128 [R251+0x1800], [R48.64], !P5 ;  /* 0x0180000030fb7fae */ /* 0x0003e6000e901d54 */
[----:B------:R-:W-:Y:S01]  /*15110*/  IMAD.X R53, R2, 0x1, R55, P0 ;  /* 0x0000000102357824 */ /* 0x000fe200000e0637 */
[----:B------:R-:W-:Y:S04]  /*15120*/  PLOP3.LUT P0, PT, PT, PT, UP0, 0x80, 0x0 ;  /* 0x000000000000781c */ /* 0x000fe80003f0f008 */
[----:B------:R2:W-:Y:S06]  /*15130*/  LDGSTS.E.BYPASS.LTC128B.128 [R251+0x3800], [R52.64], !P4 ;  /* 0x0380000034fb7fae */ /* 0x0005ec000e101d54 */
[----:B------:R-:W0:Y:S01]  /*15140*/  LDGDEPBAR ;  /* 0x00000000000079af */ /* 0x000e220000000000 */
[C---:B-1----:R-:W-:Y:S08]  /*15150*/  HMMA.16816.F32.BF16 R48, R64.reuse, R50, RZ ;  /* 0x000000324030723c */ /* 0x042ff000000418ff */
        /* <DEDUP_REMOVED lines=155> */
.L_x_907:
[----:B------:R-:W-:Y:S01]  /*15b10*/  FMNMX.FTZ R2, R4, R0, !PT ;  /* 0x0000000004027209 */ /* 0x000fe20007810000 */
[----:B------:R-:W-:Y:S01]  /*15b20*/  STL [R1+0x38], R236 ;  /* 0x000038ec01007387 */ /* 0x000fe20000100800 */
[----:B-1----:R-:W-:Y:S02]  /*15b30*/  FMNMX.FTZ R162, R6, R3, !PT ;  /* 0x0000000306a27209 */ /* 0x002fe40007810000 */
[----:B------:R-:W-:Y:S01]  /*15b40*/  FMNMX.FTZ R2, R5, R2, !PT ;  /* 0x0000000205027209 */ /* 0x000fe20007810000 */
        /* <DEDUP_REMOVED lines=40> */
[----:B------:R-:W-:Y:S01]  /*15dd0*/  FMNMX.FTZ R163, R10, R166, !PT ;  /* 0x000000a60aa37209 */ /* 0x000fe20007810000 */
[----:B------:R-:W2:Y:S01]  /*15de0*/  SHFL.BFLY PT, R164, R162, 0x2, 0x1f ;  /* 0x0c401f00a2a47f89 */ /* 0x000ea200000e0000 */
        /* <DEDUP_REMOVED lines=14> */
[----:B--2---:R-:W-:Y:S01]  /*15ed0*/  FMNMX.FTZ R162, R162, R164, !PT ;  /* 0x000000a4a2a27209 */ /* 0x004fe20007810000 */
        /* <DEDUP_REMOVED lines=9> */
[----:B------:R-:W3:Y:S01]  /*15f70*/  SHFL.BFLY PT, R204, R161, 0x2, 0x1f ;  /* 0x0c401f00a1cc7f89 */ /* 0x000ee200000e0000 */
[----:B-1----:R-:W-:Y:S02]  /*15f80*/  FMNMX.FTZ R165, R2, R165, !PT ;  /* 0x000000a502a57209 */ /* 0x002fe40007810000 */
[----:B------:R-:W-:Y:S03]  /*15f90*/  FMNMX.FTZ R2, R47, R163, !PT ;  /* 0x000000a32f027209 */ /* 0x000fe60007810000 */
[C---:B------:R-:W-:Y:S01]  /*15fa0*/  FADD.FTZ R0, -R165.reuse, R0 ;  /* 0x00000000a5007221 */ /* 0x040fe20000010100 */
[----:B------:R-:W-:Y:S01]  /*15fb0*/  FMNMX.FTZ R163, R58, R2, !PT ;  /* 0x000000023aa37209 */ /* 0x000fe20007810000 */
[----:B------:R-:W-:Y:S01]  /*15fc0*/  FMUL.FTZ R208, R165, c[0x0][0x2d0] ;  /* 0x0000b400a5d07a20 */ /* 0x000fe20000410000 */
[----:B--2---:R-:W-:Y:S01]  /*15fd0*/  FMNMX.FTZ R164, R162, R164, !PT ;  /* 0x000000a4a2a47209 */ /* 0x004fe20007810000 */
[----:B------:R-:W-:Y:S01]  /*15fe0*/  FMUL.FTZ R2, R0, c[0x0][0x2d0] ;  /* 0x0000b40000027a20 */ /* 0x000fe20000410000 */
[----:B------:R-:W-:Y:S01]  /*15ff0*/  FMNMX.FTZ R0, R59, R163, !PT ;  /* 0x000000a33b007209 */ /* 0x000fe20007810000 */
[--C-:B------:R-:W-:Y:S02]  /*16000*/  FFMA.FTZ R17, R17, c[0x0][0x2d0], -R208.reuse ;  /* 0x0000b40011117a23 */ /* 0x100fe400000108d0 */
[----:B------:R1:W2:Y:S01]  /*16010*/  MUFU.EX2 R162, R2 ;  /* 0x0000000200a27308 */ /* 0x0002a20000000800 */
[----:B------:R-:W-:Y:S01]  /*16020*/  FMNMX.FTZ R0, R62, R0, !PT ;  /* 0x000000003e007209 */ /* 0x000fe20007810000 */
[----:B------:R-:W-:Y:S01]  /*16030*/  FMUL.FTZ R209, R164, c[0x0][0x2d0] ;  /* 0x0000b400a4d17a20 */ /* 0x000fe20000410000 */
[----:B---3--:R-:W-:Y:S01]  /*16040*/  FMNMX.FTZ R161, R161, R204, !PT ;  /* 0x000000cca1a17209 */ /* 0x008fe20007810000 */
[--C-:B------:R-:W-:Y:S01]  /*16050*/  FFMA.FTZ R4, R4, c[0x0][0x2d0], -R208.reuse ;  /* 0x0000b40004047a23 */ /* 0x100fe200000108d0 */
[----:B------:R-:W-:Y:S01]  /*16060*/  FMNMX.FTZ R0, R63, R0, !PT ;  /* 0x000000003f007209 */ /* 0x000fe20007810000 */
[--C-:B------:R-:W-:Y:S02]  /*16070*/  FFMA.FTZ R19, R19, c[0x0][0x2d0], -R209.reuse ;  /* 0x0000b40013137a23 */ /* 0x100fe400000108d1 */
[----:B------:R-:W3:Y:S01]  /*16080*/  SHFL.BFLY PT, R204, R161, 0x1, 0x1f ;  /* 0x0c201f00a1cc7f89 */ /* 0x000ee200000e0000 */
[--C-:B------:R-:W-:Y:S01]  /*16090*/  FFMA.FTZ R5, R5, c[0x0][0x2d0], -R208.reuse ;  /* 0x0000b40005057a23 */ /* 0x100fe200000108d0 */
[----:B------:R4:W-:Y:S01]  /*160a0*/  MUFU.EX2 R236, R17 ;  /* 0x0000001100ec7308 */ /* 0x0009e20000000800 */
[--C-:B------:R-:W-:Y:S02]  /*160b0*/  FFMA.FTZ R16, R16, c[0x0][0x2d0], -R208.reuse ;  /* 0x0000b40010107a23 */ /* 0x100fe400000108d0 */
[--C-:B------:R-:W-:Y:S02]  /*160c0*/  FFMA.FTZ R6, R6, c[0x0][0x2d0], -R209.reuse ;  /* 0x0000b40006067a23 */ /* 0x100fe400000108d1 */
[--C-:B------:R-:W-:Y:S02]  /*160d0*/  FFMA.FTZ R7, R7, c[0x0][0x2d0], -R209.reuse ;  /* 0x0000b40007077a23 */ /* 0x100fe400000108d1 */
[--C-:B------:R-:W-:Y:S02]  /*160e0*/  FFMA.FTZ R18, R18, c[0x0][0x2d0], -R209.reuse ;  /* 0x0000b40012127a23 */ /* 0x100fe400000108d1 */
[--C-:B------:R-:W-:Y:S01]  /*160f0*/  FFMA.FTZ R20, R20, c[0x0][0x2d0], -R208.reuse ;  /* 0x0000b40014147a23 */ /* 0x100fe200000108d0 */
[----:B------:R-:W-:Y:S01]  /*16100*/  MUFU.EX2 R167, R19 ;  /* 0x0000001300a77308 */ /* 0x000fe20000000800 */
[----:B------:R-:W-:Y:S02]  /*16110*/  FFMA.FTZ R21, R21, c[0x0][0x2d0], -R208 ;  /* 0x0000b40015157a23 */ /* 0x000fe400000108d0 */
[----:B------:R-:W-:Y:S02]  /*16120*/  FFMA.FTZ R22, R22, c[0x0][0x2d0], -R209 ;  /* 0x0000b40016167a23 */ /* 0x000fe400000108d1 */
[----:B-1----:R-:W-:Y:S02]  /*16130*/  FADD.FTZ R2, -R164, R3 ;  /* 0x00000003a4027221 */ /* 0x002fe40000010100 */
[----:B------:R-:W1:Y:S01]  /*16140*/  SHFL.BFLY PT, R3, R0, 0x2, 0x1f ;  /* 0x0c401f0000037f89 */ /* 0x000e6200000e0000 */
[----:B--2---:R-:W-:Y:S02]  /*16150*/  FMUL.FTZ R68, R162, R68 ;  /* 0x00000044a2447220 */ /* 0x004fe40000410000 */
[----:B------:R-:W-:Y:S01]  /*16160*/  FMUL.FTZ R2, R2, c[0x0][0x2d0] ;  /* 0x0000b40002027a20 */ /* 0x000fe20000410000 */
[----:B------:R2:W-:Y:S01]  /*16170*/  MUFU.EX2 R218, R16 ;  /* 0x0000001000da7308 */ /* 0x0005e20000000800 */
[----:B---3--:R-:W-:Y:S01]  /*16180*/  FMNMX.FTZ R163, R161, R204, !PT ;  /* 0x000000cca1a37209 */ /* 0x008fe20007810000 */
[C---:B------:R-:W-:Y:S02]  /*16190*/  FMUL.FTZ R69, R162.reuse, R69 ;  /* 0x00000045a2457220 */ /* 0x040fe40000410000 */
[----:B------:R-:W-:Y:S01]  /*161a0*/  LDSM.16.MT88.4 R204, [R232+0x100] ;  /* 0x00010000e8cc783b */ /* 0x000fe20000004200 */
[C---:B----4-:R-:W-:Y:S02]  /*161b0*/  FMUL.FTZ R17, R162.reuse, R181 ;  /* 0x000000b5a2117220 */ /* 0x050fe40000410000 */
[C---:B------:R-:W-:Y:S02]  /*161c0*/  FMUL.FTZ R80, R162.reuse, R80 ;  /* 0x00000050a2507220 */ /* 0x040fe40000410000 */
[C---:B------:R-:W-:Y:S01]  /*161d0*/  FMUL.FTZ R81, R162.reuse, R81 ;  /* 0x00000051a2517220 */ /* 0x040fe20000410000 */
[----:B------:R3:W4:Y:S01]  /*161e0*/  MUFU.EX2 R161, R2 ;  /* 0x0000000200a17308 */ /* 0x0007220000000800 */
[C---:B------:R-:W-:Y:S02]  /*161f0*/  FMUL.FTZ R84, R162.reuse, R84 ;  /* 0x00000054a2547220 */ /* 0x040fe40000410000 */
[C---:B------:R-:W-:Y:S02]  /*16200*/  FMUL.FTZ R85, R162.reuse, R85 ;  /* 0x00000055a2557220 */ /* 0x040fe40000410000 */
[C---:B------:R-:W-:Y:S02]  /*16210*/  FMUL.FTZ R96, R162.reuse, R96 ;  /* 0x00000060a2607220 */ /* 0x040fe40000410000 */
[C---:B------:R-:W-:Y:S02]  /*16220*/  FMUL.FTZ R97, R162.reuse, R97 ;  /* 0x00000061a2617220 */ /* 0x040fe40000410000 */
[----:B------:R-:W-:Y:S01]  /*16230*/  FMUL.FTZ R100, R162, R100 ;  /* 0x00000064a2647220 */ /* 0x000fe20000410000 */
[----:B-1----:R-:W-:Y:S01]  /*16240*/  FMNMX.FTZ R0, R0, R3, !PT ;  /* 0x0000000300007209 */ /* 0x002fe20007810000 */
[----:B------:R1:W-:Y:S01]  /*16250*/  MUFU.EX2 R225, R18 ;  /* 0x0000001200e17308 */ /* 0x0003e20000000800 */
[C---:B------:R-:W-:Y:S02]  /*16260*/  FMUL.FTZ R101, R162.reuse, R101 ;  /* 0x00000065a2657220 */ /* 0x040fe40000410000 */
[C---:B--2---:R-:W-:Y:S02]  /*16270*/  FMUL.FTZ R16, R162.reuse, R180 ;  /* 0x000000b4a2107220 */ /* 0x044fe40000410000 */
[C---:B------:R-:W-:Y:S02]  /*16280*/  FMUL.FTZ R112, R162.reuse, R112 ;  /* 0x00000070a2707220 */ /* 0x040fe40000410000 */
[C---:B------:R-:W-:Y:S02]  /*16290*/  FMUL.FTZ R113, R162.reuse, R113 ;  /* 0x00000071a2717220 */ /* 0x040fe40000410000 */
[C---:B------:R-:W-:Y:S01]  /*162a0*/  FMUL.FTZ R116, R162.reuse, R116 ;  /* 0x00000074a2747220 */ /* 0x040fe20000410000 */
[----:B------:R2:W-:Y:S01]  /*162b0*/  MUFU.EX2 R215, R4 ;  /* 0x0000000400d77308 */ /* 0x0005e20000000800 */
[----:B------:R-:W-:Y:S02]  /*162c0*/  FMUL.FTZ R117, R162, R117 ;  /* 0x00000075a2757220 */ /* 0x000fe40000410000 */
[----:B---3--:R-:W-:Y:S02]  /*162d0*/  FADD.FTZ R2, -R163, R160 ;  /* 0x000000a0a3027221 */ /* 0x008fe40000010100 */
[C---:B----4-:R-:W-:Y:S02]  /*162e0*/  FMUL.FTZ R19, R161.reuse, R183 ;  /* 0x000000b7a1137220 */ /* 0x050fe40000410000 */
[----:B------:R-:W-:Y:S02]  /*162f0*/  FMUL.FTZ R2, R2, c[0x0][0x2d0] ;  /* 0x0000b40002027a20 */ /* 0x000fe40000410000 */
[C---:B------:R-:W-:Y:S01]  /*16300*/  FMUL.FTZ R70, R161.reuse, R70 ;  /* 0x00000046a1467220 */ /* 0x040fe20000410000 */
[----:B------:R-:W3:Y:S01]  /*16310*/  MUFU.EX2 R216, R5 ;  /* 0x0000000500d87308 */ /* 0x000ee20000000800 */
[C---:B------:R-:W-:Y:S02]  /*16320*/  FMUL.FTZ R71, R161.reuse, R71 ;  /* 0x00000047a1477220 */ /* 0x040fe40000410000 */
[C---:B------:R-:W-:Y:S02]  /*16330*/  FMUL.FTZ R82, R161.reuse, R82 ;  /* 0x00000052a1527220 */ /* 0x040fe40000410000 */
[C---:B-1----:R-:W-:Y:S02]  /*16340*/  FMUL.FTZ R18, R161.reuse, R182 ;  /* 0x000000b6a1127220 */ /* 0x042fe40000410000 */
[C---:B------:R-:W-:Y:S02]  /*16350*/  FMUL.FTZ R83, R161.reuse, R83 ;  /* 0x00000053a1537220 */ /* 0x040fe40000410000 */
[C---:B------:R-:W-:Y:S01]  /*16360*/  FMUL.FTZ R86, R161.reuse, R86 ;  /* 0x00000056a1567220 */ /* 0x040fe20000410000 */
[----:B------:R1:W4:Y:S01]  /*16370*/  MUFU.EX2 R160, R2 ;  /* 0x0000000200a07308 */ /* 0x0003220000000800 */
[C---:B------:R-:W-:Y:S02]  /*16380*/  FMUL.FTZ R87, R161.reuse, R87 ;  /* 0x00000057a1577220 */ /* 0x040fe40000410000 */
[C---:B------:R-:W-:Y:S02]  /*16390*/  FMUL.FTZ R98, R161.reuse, R98 ;  /* 0x00000062a1627220 */ /* 0x040fe40000410000 */
[----:B--2---:R-:W-:Y:S02]  /*163a0*/  FMUL.FTZ R4, R162, R172 ;  /* 0x000000aca2047220 */ /* 0x004fe40000410000 */
[C---:B------:R-:W-:Y:S02]  /*163b0*/  FMUL.FTZ R99, R161.reuse, R99 ;  /* 0x00000063a1637220 */ /* 0x040fe40000410000 */
[C---:B------:R-:W-:Y:S01]  /*163c0*/  FMUL.FTZ R102, R161.reuse, R102 ;  /* 0x00000066a1667220 */ /* 0x040fe20000410000 */
[----:B------:R2:W-:Y:S01]  /*163d0*/  MUFU.EX2 R213, R6 ;  /* 0x0000000600d57308 */ /* 0x0005e20000000800 */
[C---:B------:R-:W-:Y:S02]  /*163e0*/  FMUL.FTZ R103, R161.reuse, R103 ;  /* 0x00000067a1677220 */ /* 0x040fe40000410000 */
[C---:B------:R-:W-:Y:S01]  /*163f0*/  FMUL.FTZ R114, R161.reuse, R114 ;  /* 0x00000072a1727220 */ /* 0x040fe20000410000 */
[----:B---3--:R-:W-:Y:S01]  /*16400*/  F2FP.BF16.PACK_AB R172, R216, R215 ;  /* 0x000000d7d8ac723e */ /* 0x008fe200000010ff */
[C---:B------:R-:W-:Y:S02]  /*16410*/  FMUL.FTZ R5, R162.reuse, R173 ;  /* 0x000000ada2057220 */ /* 0x040fe40000410000 */
[C---:B------:R-:W-:Y:S02]  /*16420*/  FMUL.FTZ R115, R161.reuse, R115 ;  /* 0x00000073a1737220 */ /* 0x040fe40000410000 */
[C---:B------:R-:W-:Y:S01]  /*16430*/  FMUL.FTZ R118, R161.reuse, R118 ;  /* 0x00000076a1767220 */ /* 0x040fe20000410000 */
[----:B------:R-:W3:Y:S01]  /*16440*/  MUFU.EX2 R217, R7 ;  /* 0x0000000700d97308 */ /* 0x000ee20000000800 */
[C---:B------:R-:W-:Y:S02]  /*16450*/  FMUL.FTZ R119, R161.reuse, R119 ;  /* 0x00000077a1777220 */ /* 0x040fe40000410000 */
[----:B------:R-:W-:Y:S01]  /*16460*/  FMUL.FTZ R128, R162, R128 ;  /* 0x00000080a2807220 */ /* 0x000fe20000410000 */
[----:B-1----:R-:W1:Y:S01]  /*16470*/  SHFL.BFLY PT, R2, R0, 0x1, 0x1f ;  /* 0x0c201f0000027f89 */ /* 0x002e6200000e0000 */
[C---:B----4-:R-:W-:Y:S02]  /*16480*/  FMUL.FTZ R72, R160.reuse, R72 ;  /* 0x00000048a0487220 */ /* 0x050fe40000410000 */
[C---:B------:R-:W-:Y:S02]  /*16490*/  FMUL.FTZ R73, R160.reuse, R73 ;  /* 0x00000049a0497220 */ /* 0x040fe40000410000 */
[C---:B------:R-:W-:Y:S01]  /*164a0*/  FMUL.FTZ R76, R160.reuse, R76 ;  /* 0x0000004ca04c7220 */ /* 0x040fe20000410000 */
[----:B------:R-:W-:Y:S01]  /*164b0*/  MUFU.EX2 R219, R20 ;  /* 0x0000001400db7308 */ /* 0x000fe20000000800 */
[C---:B------:R-:W-:Y:S02]  /*164c0*/  FMUL.FTZ R77, R160.reuse, R77 ;  /* 0x0000004da04d7220 */ /* 0x040fe40000410000 */
[----:B------:R-:W-:Y:S02]  /*164d0*/  FMUL.FTZ R88, R160, R88 ;  /* 0x00000058a0587220 */ /* 0x000fe40000410000 */
[----:B--2---:R-:W-:Y:S01]  /*164e0*/  FMUL.FTZ R6, R161, R174 ;  /* 0x000000aea1067220 */ /* 0x004fe20000410000 */
[----:B------:R-:W-:Y:S01]  /*164f0*/  F2FP.BF16.PACK_AB R174, R236, R218 ;  /* 0x000000daecae723e */ /* 0x000fe200000010ff */
[C---:B------:R-:W-:Y:S02]  /*16500*/  FMUL.FTZ R89, R160.reuse, R89 ;  /* 0x00000059a0597220 */ /* 0x040fe40000410000 */
[C---:B------:R-:W-:Y:S01]  /*16510*/  FMUL.FTZ R92, R160.reuse, R92 ;  /* 0x0000005ca05c7220 */ /* 0x040fe20000410000 */
[----:B------:R-:W-:Y:S01]  /*16520*/  MUFU.EX2 R180, R21 ;  /* 0x0000001500b47308 */ /* 0x000fe20000000800 */
[C---:B------:R-:W-:Y:S02]  /*16530*/  FMUL.FTZ R93, R160.reuse, R93 ;  /* 0x0000005da05d7220 */ /* 0x040fe40000410000 */
[----:B------:R-:W-:Y:S01]  /*16540*/  FMUL.FTZ R104, R160, R104 ;  /* 0x00000068a0687220 */ /* 0x000fe20000410000 */
[----:B---3--:R-:W-:Y:S01]  /*16550*/  F2FP.BF16.PACK_AB R173, R217, R213 ;  /* 0x000000d5d9ad723e */ /* 0x008fe200000010ff */
[----:B------:R-:W-:Y:S01]  /*16560*/  FMUL.FTZ R7, R161, R175 ;  /* 0x000000afa1077220 */ /* 0x000fe20000410000 */
[----:B------:R-:W-:Y:S01]  /*16570*/  F2FP.BF16.PACK_AB R175, R167, R225 ;  /* 0x000000e1a7af723e */ /* 0x000fe200000010ff */
[--C-:B------:R-:W-:Y:S01]  /*16580*/  FFMA.FTZ R183, R38, c[0x0][0x2d0], -R209.reuse ;  /* 0x0000b40026b77a23 */ /* 0x100fe200000108d1 */
[----:B-1----:R-:W-:Y:S01]  /*16590*/  FMNMX.FTZ R2, R2, R0, !PT ;  /* 0x0000000002027209 */ /* 0x002fe20007810000 */
[--C-:B------:R-:W-:Y:S01]  /*165a0*/  FFMA.FTZ R182, R39, c[0x0][0x2d0], -R209.reuse ;  /* 0x0000b40027b67a23 */ /* 0x100fe200000108d1 */
[----:B------:R-:W-:Y:S01]  /*165b0*/  MUFU.EX2 R228, R22 ;  /* 0x0000001600e47308 */ /* 0x000fe20000000800 */
[----:B------:R-:W-:Y:S02]  /*165c0*/  FFMA.FTZ R181, R50, c[0x0][0x2d0], -R209 ;  /* 0x0000b40032b57a23 */ /* 0x000fe400000108d1 */
[-C--:B------:R-:W-:Y:S05]  /*165d0*/  HMMA.16816.F32.BF16 R4, R172, R204.reuse, R4 ;  /* 0x000000ccac04723c */ /* 0x080fea0000041804 */
[C---:B------:R-:W-:Y:S02]  /*165e0*/  FADD.FTZ R0, -R2.reuse, R166 ;  /* 0x000000a602007221 */ /* 0x040fe40000010100 */
[----:B------:R-:W-:Y:S02]  /*165f0*/  FMUL.FTZ R166, R163, c[0x0][0x2d0] ;  /* 0x0000b400a3a67a20 */ /* 0x000fe40000410000 */
[----:B------:R-:W-:Y:S03]  /*16600*/  FMUL.FTZ R3, R2, c[0x0][0x2d0] ;  /* 0x0000b40002037a20 */ /* 0x000fe60000410000 */
[----:B------:R-:W-:Y:S02]  /*16610*/  FMUL.FTZ R0, R0, c[0x0][0x2d0] ;  /* 0x0000b40000007a20 */ /* 0x000fe40000410000 */
[--C-:B------:R-:W-:Y:S02]  /*16620*/  FFMA.FTZ R12, R12, c[0x0][0x2d0], -R166.reuse ;  /* 0x0000b4000c0c7a23 */ /* 0x100fe400000108a6 */
[--C-:B------:R-:W-:Y:S02]  /*16630*/  FFMA.FTZ R13, R13, c[0x0][0x2d0], -R166.reuse ;  /* 0x0000b4000d0d7a23 */ /* 0x100fe400000108a6 */
[--C-:B------:R-:W-:Y:S01]  /*16640*/  FFMA.FTZ R14, R14, c[0x0][0x2d0], -R3.reuse ;  /* 0x0000b4000e0e7a23 */ /* 0x100fe20000010803 */
[----:B------:R-:W1:Y:S01]  /*16650*/  MUFU.EX2 R0, R0 ;  /* 0x0000000000007308 */ /* 0x000e620000000800 */
[--C-:B------:R-:W-:Y:S02]  /*16660*/  FFMA.FTZ R15, R15, c[0x0][0x2d0], -R3.reuse ;  /* 0x0000b4000f0f7a23 */ /* 0x100fe40000010803 */
[--C-:B------:R-:W-:Y:S02]  /*16670*/  FFMA.FTZ R8, R8, c[0x0][0x2d0], -R166.reuse ;  /* 0x0000b40008087a23 */ /* 0x100fe400000108a6 */
[----:B------:R-:W-:Y:S02]  /*16680*/  FFMA.FTZ R9, R9, c[0x0][0x2d0], -R166 ;  /* 0x0000b40009097a23 */ /* 0x000fe400000108a6 */
[--C-:B------:R-:W-:Y:S02]  /*16690*/  FFMA.FTZ R10, R10, c[0x0][0x2d0], -R3.reuse ;  /* 0x0000b4000a0a7a23 */ /* 0x100fe40000010803 */
[----:B------:R-:W-:Y:S01]  /*166a0*/  FFMA.FTZ R11, R11, c[0x0][0x2d0], -R3 ;  /* 0x0000b4000b0b7a23 */ /* 0x000fe20000010803 */
[----:B------:R2:W-:Y:S01]  /*166b0*/  MUFU.EX2 R226, R12 ;  /* 0x0000000c00e27308 */ /* 0x0005e20000000800 */
[C---:B------:R-:W-:Y:S02]  /*166c0*/  FMUL.FTZ R105, R160.reuse, R105 ;  /* 0x00000069a0697220 */ /* 0x040fe40000410000 */
[C---:B------:R-:W-:Y:S02]  /*166d0*/  FMUL.FTZ R108, R160.reuse, R108 ;  /* 0x0000006ca06c7220 */ /* 0x040fe40000410000 */
[C---:B------:R-:W-:Y:S02]  /*166e0*/  FMUL.FTZ R109, R160.reuse, R109 ;  /* 0x0000006da06d7220 */ /* 0x040fe40000410000 */
[C---:B------:R-:W-:Y:S02]  /*166f0*/  FMUL.FTZ R120, R160.reuse, R120 ;  /* 0x00000078a0787220 */ /* 0x040fe40000410000 */
[C---:B------:R-:W-:Y:S01]  /*16700*/  FMUL.FTZ R121, R160.reuse, R121 ;  /* 0x00000079a0797220 */ /* 0x040fe20000410000 */
[----:B------:R3:W-:Y:S01]  /*16710*/  MUFU.EX2 R221, R13 ;  /* 0x0000000d00dd7308 */ /* 0x0007e20000000800 */
[C---:B------:R-:W-:Y:S02]  /*16720*/  FMUL.FTZ R124, R160.reuse, R124 ;  /* 0x0000007ca07c7220 */ /* 0x040fe40000410000 */
[----:B------:R-:W-:Y:S02]  /*16730*/  FMUL.FTZ R125, R160, R125 ;  /* 0x0000007da07d7220 */ /* 0x000fe40000410000 */
[C---:B-1----:R-:W-:Y:S02]  /*16740*/  FMUL.FTZ R74, R0.reuse, R74 ;  /* 0x0000004a004a7220 */ /* 0x042fe40000410000 */
[C---:B------:R-:W-:Y:S02]  /*16750*/  FMUL.FTZ R75, R0.reuse, R75 ;  /* 0x0000004b004b7220 */ /* 0x040fe40000410000 */
[C---:B------:R-:W-:Y:S01]  /*16760*/  FMUL.FTZ R78, R0.reuse, R78 ;  /* 0x0000004e004e7220 */ /* 0x040fe20000410000 */
[----:B------:R1:W-:Y:S01]  /*16770*/  MUFU.EX2 R220, R14 ;  /* 0x0000000e00dc7308 */ /* 0x0003e20000000800 */
[C---:B------:R-:W-:Y:S02]  /*16780*/  FMUL.FTZ R79, R0.reuse, R79 ;  /* 0x0000004f004f7220 */ /* 0x040fe40000410000 */
[----:B------:R-:W-:Y:S02]  /*16790*/  FMUL.FTZ R90, R0, R90 ;  /* 0x0000005a005a7220 */ /* 0x000fe40000410000 */
[----:B--2---:R-:W-:Y:S02]  /*167a0*/  FMUL.FTZ R12, R160, R176 ;  /* 0x000000b0a00c7220 */ /* 0x004fe40000410000 */
[C---:B------:R-:W-:Y:S02]  /*167b0*/  FMUL.FTZ R91, R0.reuse, R91 ;  /* 0x0000005b005b7220 */ /* 0x040fe40000410000 */
[C---:B------:R-:W-:Y:S01]  /*167c0*/  FMUL.FTZ R94, R0.reuse, R94 ;  /* 0x0000005e005e7220 */ /* 0x040fe20000410000 */
[----:B------:R2:W-:Y:S01]  /*167d0*/  MUFU.EX2 R222, R15 ;  /* 0x0000000f00de7308 */ /* 0x0005e20000000800 */
[C---:B------:R-:W-:Y:S02]  /*167e0*/  FMUL.FTZ R95, R0.reuse, R95 ;  /* 0x0000005f005f7220 */ /* 0x040fe40000410000 */
[----:B------:R-:W-:Y:S02]  /*167f0*/  FMUL.FTZ R106, R0, R106 ;  /* 0x0000006a006a7220 */ /* 0x000fe40000410000 */
[----:B---3--:R-:W-:Y:S02]  /*16800*/  FMUL.FTZ R13, R160, R177 ;  /* 0x000000b1a00d7220 */ /* 0x008fe40000410000 */
[C---:B------:R-:W-:Y:S02]  /*16810*/  FMUL.FTZ R107, R0.reuse, R107 ;  /* 0x0000006b006b7220 */ /* 0x040fe40000410000 */
[C---:B------:R-:W-:Y:S01]  /*16820*/  FMUL.FTZ R110, R0.reuse, R110 ;  /* 0x0000006e006e7220 */ /* 0x040fe20000410000 */
[----:B------:R3:W-:Y:S01]  /*16830*/  MUFU.EX2 R211, R8 ;  /* 0x0000000800d37308 */ /* 0x0007e20000000800 */
[C---:B------:R-:W-:Y:S02]  /*16840*/  FMUL.FTZ R111, R0.reuse, R111 ;  /* 0x0000006f006f7220 */ /* 0x040fe40000410000 */
[C---:B------:R-:W-:Y:S02]  /*16850*/  FMUL.FTZ R122, R0.reuse, R122 ;  /* 0x0000007a007a7220 */ /* 0x040fe40000410000 */
[C---:B-1----:R-:W-:Y:S02]  /*16860*/  FMUL.FTZ R14, R0.reuse, R178 ;  /* 0x000000b2000e7220 */ /* 0x042fe40000410000 */
[C---:B------:R-:W-:Y:S02]  /*16870*/  FMUL.FTZ R123, R0.reuse, R123 ;  /* 0x0000007b007b7220 */ /* 0x040fe40000410000 */
[C---:B------:R-:W-:Y:S01]  /*16880*/  FMUL.FTZ R126, R0.reuse, R126 ;  /* 0x0000007e007e7220 */ /* 0x040fe20000410000 */
[----:B------:R-:W1:Y:S01]  /*16890*/  MUFU.EX2 R214, R9 ;  /* 0x0000000900d67308 */ /* 0x000e620000000800 */
[----:B------:R-:W-:Y:S02]  /*168a0*/  FMUL.FTZ R127, R0, R127 ;  /* 0x0000007f007f7220 */ /* 0x000fe40000410000 */
[----:B------:R-:W-:Y:S02]  /*168b0*/  FMUL.FTZ R129, R162, R129 ;  /* 0x00000081a2817220 */ /* 0x000fe40000410000 */
[----:B--2---:R-:W-:Y:S02]  /*168c0*/  FMUL.FTZ R15, R0, R179 ;  /* 0x000000b3000f7220 */ /* 0x004fe40000410000 */
[----:B------:R-:W2:Y:S01]  /*168d0*/  LDSM.16.MT88.4 R176, [R233+0x100] ;  /* 0x00010000e9b0783b */ /* 0x000ea20000004200 */
[C---:B------:R-:W-:Y:S02]  /*168e0*/  FMUL.FTZ R130, R161.reuse, R130 ;  /* 0x00000082a1827220 */ /* 0x040fe40000410000 */
[----:B------:R4:W-:Y:S01]  /*168f0*/  MUFU.EX2 R210, R10 ;  /* 0x0000000a00d27308 */ /* 0x0009e20000000800 */
[C---:B------:R-:W-:Y:S02]  /*16900*/  FMUL.FTZ R131, R161.reuse, R131 ;  /* 0x00000083a1837220 */ /* 0x040fe40000410000 */
[----:B------:R-:W-:Y:S02]  /*16910*/  FMUL.FTZ R132, R162, R132 ;  /* 0x00000084a2847220 */ /* 0x000fe40000410000 */
[----:B---3--:R-:W-:Y:S02]  /*16920*/  FMUL.FTZ R8, R160, R168 ;  /* 0x000000a8a0087220 */ /* 0x008fe40000410000 */
[----:B------:R-:W-:Y:S02]  /*16930*/  FMUL.FTZ R133, R162, R133 ;  /* 0x00000085a2857220 */ /* 0x000fe40000410000 */
[C---:B------:R-:W-:Y:S01]  /*16940*/  FMUL.FTZ R134, R161.reuse, R134 ;  /* 0x00000086a1867220 */ /* 0x040fe20000410000 */
[----:B------:R-:W3:Y:S01]  /*16950*/  MUFU.EX2 R212, R11 ;  /* 0x0000000b00d47308 */ /* 0x000ee20000000800 */
[----:B------:R-:W-:Y:S02]  /*16960*/  FMUL.FTZ R135, R161, R135 ;  /* 0x00000087a1877220 */ /* 0x000fe40000410000 */
[----:B------:R-:W-:Y:S01]  /*16970*/  FMUL.FTZ R136, R160, R136 ;  /* 0x00000088a0887220 */ /* 0x000fe20000410000 */
[----:B-1----:R-:W-:Y:S01]  /*16980*/  F2FP.BF16.PACK_AB R168, R214, R211 ;  /* 0x000000d3d6a8723e */ /* 0x002fe200000010ff */
[C---:B------:R-:W-:Y:S02]  /*16990*/  FMUL.FTZ R9, R160.reuse, R169 ;  /* 0x000000a9a0097220 */ /* 0x040fe40000410000 */
[----:B------:R-:W-:Y:S02]  /*169a0*/  FMUL.FTZ R137, R160, R137 ;  /* 0x00000089a0897220 */ /* 0x000fe40000410000 */
[C---:B------:R-:W-:Y:S02]  /*169b0*/  FMUL.FTZ R138, R0.reuse, R138 ;  /* 0x0000008a008a7220 */ /* 0x040fe40000410000 */
[----:B------:R-:W-:Y:S02]  /*169c0*/  FMUL.FTZ R139, R0, R139 ;  /* 0x0000008b008b7220 */ /* 0x000fe40000410000 */
[----:B------:R-:W-:Y:S02]  /*169d0*/  FMUL.FTZ R140, R160, R140 ;  /* 0x0000008ca08c7220 */ /* 0x000fe40000410000 */
[----:B----4-:R-:W-:Y:S01]  /*169e0*/  FMUL.FTZ R10, R0, R170 ;  /* 0x000000aa000a7220 */ /* 0x010fe20000410000 */
[----:B------:R-:W-:Y:S01]  /*169f0*/  F2FP.BF16.PACK_AB R170, R221, R226 ;  /* 0x000000e2ddaa723e */ /* 0x000fe200000010ff */
[----:B------:R-:W-:Y:S02]  /*16a00*/  FMUL.FTZ R141, R160, R141 ;  /* 0x0000008da08d7220 */ /* 0x000fe40000410000 */
[C---:B------:R-:W-:Y:S02]  /*16a10*/  FMUL.FTZ R142, R0.reuse, R142 ;  /* 0x0000008e008e7220 */ /* 0x040fe40000410000 */
[----:B------:R-:W-:Y:S02]  /*16a20*/  FMUL.FTZ R143, R0, R143 ;  /* 0x0000008f008f7220 */ /* 0x000fe40000410000 */
[----:B------:R-:W-:Y:S01]  /*16a30*/  FMUL.FTZ R144, R162, R144 ;  /* 0x00000090a2907220 */ /* 0x000fe20000410000 */
[----:B---3--:R-:W-:Y:S01]  /*16a40*/  F2FP.BF16.PACK_AB R169, R212, R210 ;  /* 0x000000d2d4a9723e */ /* 0x008fe200000010ff */
[----:B------:R-:W-:Y:S01]  /*16a50*/  FMUL.FTZ R11, R0, R171 ;  /* 0x000000ab000b7220 */ /* 0x000fe20000410000 */
[----:B------:R-:W-:Y:S01]  /*16a60*/  F2FP.BF16.PACK_AB R171, R222, R220 ;  /* 0x000000dcdeab723e */ /* 0x000fe200000010ff */
[C---:B------:R-:W-:Y:S02]  /*16a70*/  FMUL.FTZ R145, R162.reuse, R145 ;  /* 0x00000091a2917220 */ /* 0x040fe40000410000 */
[C---:B------:R-:W-:Y:S02]  /*16a80*/  FMUL.FTZ R146, R161.reuse, R146 ;  /* 0x00000092a1927220 */ /* 0x040fe40000410000 */
[----:B------:R-:W-:Y:S02]  /*16a90*/  FMUL.FTZ R147, R161, R147 ;  /* 0x00000093a1937220 */ /* 0x000fe40000410000 */
[C---:B------:R-:W-:Y:S04]  /*16aa0*/  HMMA.16816.F32.BF16 R8, R168.reuse, R204, R8 ;  /* 0x000000cca808723c */ /* 0x040fe80000041808 */
[C---:B------:R-:W-:Y:S02]  /*16ab0*/  FMUL.FTZ R20, R162.reuse, R184 ;  /* 0x000000b8a2147220 */ /* 0x040fe40000410000 */
[--C-:B------:R-:W-:Y:S02]  /*16ac0*/  FFMA.FTZ R184, R49, c[0x0][0x2d0], -R208.reuse ;  /* 0x0000b40031b87a23 */ /* 0x100fe400000108d0 */
[-C--:B------:R-:W-:Y:S04]  /*16ad0*/  HMMA.16816.F32.BF16 R12, R168, R206.reuse, R12 ;  /* 0x000000cea80c723c */ /* 0x080fe8000004180c */
[----:B------:R-:W-:Y:S02]  /*16ae0*/  FMUL.FTZ R21, R162, R185 ;  /* 0x000000b9a2157220 */ /* 0x000fe40000410000 */
[--C-:B------:R-:W-:Y:S02]  /*16af0*/  FFMA.FTZ R185, R48, c[0x0][0x2d0], -R208.reuse ;  /* 0x0000b40030b97a23 */ /* 0x100fe400000108d0 */
        /* <DEDUP_REMOVED lines=10> */
[----:B------:R-:W-:Y:S02]  /*16ba0*/  FMUL.FTZ R153, R160, R153 ;  /* 0x00000099a0997220 */ /* 0x000fe40000410000 */
[C---:B------:R-:W-:Y:S02]  /*16bb0*/  FMUL.FTZ R154, R0.reuse, R154 ;  /* 0x0000009a009a7220 */ /* 0x040fe40000410000 */
[C---:B------:R-:W-:Y:S01]  /*16bc0*/  HMMA.16816.F32.BF16 R80, R172.reuse, R178, R80 ;  /* 0x000000b2ac50723c */ /* 0x040fe20000041850 */
[----:B------:R-:W1:Y:S03]  /*16bd0*/  LDSM.16.MT88.4 R176, [R235+0x100] ;  /* 0x00010000ebb0783b */ /* 0x000e660000004200 */
[----:B------:R-:W-:Y:S02]  /*16be0*/  FMUL.FTZ R155, R0, R155 ;  /* 0x0000009b009b7220 */ /* 0x000fe40000410000 */
[C---:B------:R-:W-:Y:S02]  /*16bf0*/  FMUL.FTZ R156, R162.reuse, R156 ;  /* 0x0000009ca29c7220 */ /* 0x040fe40000410000 */
[----:B------:R-:W-:Y:S04]  /*16c00*/  FMUL.FTZ R157, R162, R157 ;  /* 0x0000009da29d7220 */ /* 0x000fe80000410000 */
[C---:B------:R-:W-:Y:S02]  /*16c10*/  FMUL.FTZ R158, R161.reuse, R158 ;  /* 0x0000009ea19e7220 */ /* 0x040fe40000410000 */
[----:B------:R-:W-:Y:S02]  /*16c20*/  FMUL.FTZ R159, R161, R159 ;  /* 0x0000009fa19f7220 */ /* 0x000fe40000410000 */
[--C-:B------:R-:W-:Y:S02]  /*16c30*/  FFMA.FTZ R204, R52, c[0x0][0x2d0], -R208.reuse ;  /* 0x0000b40034cc7a23 */ /* 0x100fe400000108d0 */
[----:B------:R-:W-:Y:S02]  /*16c40*/  FFMA.FTZ R206, R64, c[0x0][0x2d0], -R208 ;  /* 0x0000b40040ce7a23 */ /* 0x000fe400000108d0 */
[----:B------:R-:W-:Y:S02]  /*16c50*/  FFMA.FTZ R64, R41, c[0x0][0x2d0], -R166 ;  /* 0x0000b40029407a23 */ /* 0x000fe400000108a6 */
[--C-:B------:R-:W-:Y:S02]  /*16c60*/  FFMA.FTZ R23, R23, c[0x0][0x2d0], -R209.reuse ;  /* 0x0000b40017177a23 */ /* 0x100fe400000108d1 */
[----:B------:R-:W-:Y:S02]  /*16c70*/  FFMA.FTZ R32, R32, c[0x0][0x2d0], -R208 ;  /* 0x0000b40020207a23 */ /* 0x000fe400000108d0 */
[----:B------:R2:W-:Y:S01]  /*16c80*/  MUFU.EX2 R207, R23 ;  /* 0x0000001700cf7308 */ /* 0x0005e20000000800 */
[----:B------:R-:W-:Y:S02]  /*16c90*/  FFMA.FTZ R34, R34, c[0x0][0x2d0], -R209 ;  /* 0x0000b40022227a23 */ /* 0x000fe400000108d1 */
[--C-:B------:R-:W-:Y:S02]  /*16ca0*/  FFMA.FTZ R24, R24, c[0x0][0x2d0], -R166.reuse ;  /* 0x0000b40018187a23 */ /* 0x100fe400000108a6 */
[----:B------:R-:W-:Y:S02]  /*16cb0*/  FFMA.FTZ R25, R25, c[0x0][0x2d0], -R166 ;  /* 0x0000b40019197a23 */ /* 0x000fe400000108a6 */
[--C-:B------:R-:W-:Y:S02]  /*16cc0*/  FFMA.FTZ R26, R26, c[0x0][0x2d0], -R3.reuse ;  /* 0x0000b4001a1a7a23 */ /* 0x100fe40000010803 */
[----:B------:R-:W-:Y:S01]  /*16cd0*/  FFMA.FTZ R27, R27, c[0x0][0x2d0], -R3 ;  /* 0x0000b4001b1b7a23 */ /* 0x000fe20000010803 */
[----:B------:R-:W3:Y:S01]  /*16ce0*/  MUFU.EX2 R231, R34 ;  /* 0x0000002200e77308 */ /* 0x000ee20000000800 */
[--C-:B------:R-:W-:Y:S02]  /*16cf0*/  FFMA.FTZ R186, R37, c[0x0][0x2d0], -R208.reuse ;  /* 0x0000b40025ba7a23 */ /* 0x100fe400000108d0 */
[----:B------:R-:W-:Y:S01]  /*16d00*/  FFMA.FTZ R33, R33, c[0x0][0x2d0], -R208 ;  /* 0x0000b40021217a23 */ /* 0x000fe200000108d0 */
[-C--:B-1----:R-:W-:Y:S03]  /*16d10*/  HMMA.16816.F32.BF16 R84, R172, R176.reuse, R84 ;  /* 0x000000b0ac54723c */ /* 0x082fe60000041854 */
[--C-:B------:R-:W-:Y:S03]  /*16d20*/  FFMA.FTZ R28, R28, c[0x0][0x2d0], -R166.reuse ;  /* 0x0000b4001c1c7a23 */ /* 0x100fe600000108a6 */
[----:B------:R1:W-:Y:S01]  /*16d30*/  MUFU.EX2 R227, R24 ;  /* 0x0000001800e37308 */ /* 0x0003e20000000800 */
[----:B------:R-:W-:Y:S01]  /*16d40*/  FFMA.FTZ R35, R35, c[0x0][0x2d0], -R209 ;  /* 0x0000b40023237a23 */ /* 0x000fe200000108d1 */
[C---:B------:R-:W-:Y:S04]  /*16d50*/  HMMA.16816.F32.BF16 R88, R168.reuse, R176, R88 ;  /* 0x000000b0a858723c */ /* 0x040fe80000041858 */
[----:B--2---:R-:W-:Y:S02]  /*16d60*/  FMUL.FTZ R23, R161, R187 ;  /* 0x000000bba1177220 */ /* 0x004fe40000410000 */
[----:B------:R-:W-:Y:S02]  /*16d70*/  FFMA.FTZ R29, R29, c[0x0][0x2d0], -R166 ;  /* 0x0000b4001d1d7a23 */ /* 0x000fe400000108a6 */
[----:B------:R2:W-:Y:S01]  /*16d80*/  MUFU.EX2 R223, R25 ;  /* 0x0000001900df7308 */ /* 0x0005e20000000800 */
[-C--:B------:R-:W-:Y:S03]  /*16d90*/  HMMA.16816.F32.BF16 R92, R168, R178.reuse, R92 ;  /* 0x000000b2a85c723c */ /* 0x080fe6000004185c */
[----:B---3--:R-:W-:Y:S01]  /*16da0*/  MOV R52, R231 ;  /* 0x000000e700347202 */ /* 0x008fe20000000f00 */
[----:B------:R-:W-:Y:S02]  /*16db0*/  FMUL.FTZ R34, R0, R194 ;  /* 0x000000c200227220 */ /* 0x000fe40000410000 */
[--C-:B------:R-:W-:Y:S02]  /*16dc0*/  FFMA.FTZ R30, R30, c[0x0][0x2d0], -R3.reuse ;  /* 0x0000b4001e1e7a23 */ /* 0x100fe40000010803 */
[C---:B------:R-:W-:Y:S01]  /*16dd0*/  HMMA.16816.F32.BF16 R96, R172.reuse, R178, R96 ;  /* 0x000000b2ac60723c */ /* 0x040fe20000041860 */
[----:B------:R-:W3:Y:S01]  /*16de0*/  LDSM.16.MT88.4 R176, [R234+0x100] ;  /* 0x00010000eab0783b */ /* 0x000ee20000004200 */
[----:B------:R-:W4:Y:S02]  /*16df0*/  MUFU.EX2 R205, R26 ;  /* 0x0000001a00cd7308 */ /* 0x000f240000000800 */
[----:B------:R-:W-:Y:S02]  /*16e00*/  FFMA.FTZ R31, R31, c[0x0][0x2d0], -R3 ;  /* 0x0000b4001f1f7a23 */ /* 0x000fe40000010803 */
[----:B-1----:R-:W-:Y:S02]  /*16e10*/  FMUL.FTZ R24, R162, R188 ;  /* 0x000000bca2187220 */ /* 0x002fe40000410000 */
[--C-:B------:R-:W-:Y:S04]  /*16e20*/  FFMA.FTZ R188, R54, c[0x0][0x2d0], -R209.reuse ;  /* 0x0000b40036bc7a23 */ /* 0x100fe800000108d1 */
[----:B------:R1:W-:Y:S01]  /*16e30*/  MUFU.EX2 R229, R35 ;  /* 0x0000002300e57308 */ /* 0x0003e20000000800 */
[----:B------:R-:W-:Y:S02]  /*16e40*/  FMUL.FTZ R38, R0, R198 ;  /* 0x000000c600267220 */ /* 0x000fe40000410000 */
[----:B--2---:R-:W-:Y:S02]  /*16e50*/  FMUL.FTZ R25, R162, R189 ;  /* 0x000000bda2197220 */ /* 0x004fe40000410000 */
[--C-:B------:R-:W-:Y:S02]  /*16e60*/  FFMA.FTZ R189, R55, c[0x0][0x2d0], -R209.reuse ;  /* 0x0000b40037bd7a23 */ /* 0x100fe400000108d1 */
[----:B------:R-:W-:Y:S02]  /*16e70*/  FMUL.FTZ R39, R0, R199 ;  /* 0x000000c700277220 */ /* 0x000fe40000410000 */
[--C-:B------:R-:W-:Y:S01]  /*16e80*/  FFMA.FTZ R187, R36, c[0x0][0x2d0], -R208.reuse ;  /* 0x0000b40024bb7a23 */ /* 0x100fe200000108d0 */
[----:B------:R2:W2:Y:S01]  /*16e90*/  MUFU.EX2 R224, R32 ;  /* 0x0000002000e07308 */ /* 0x0004a20000000800 */
[----:B----4-:R-:W-:Y:S01]  /*16ea0*/  MOV R36, R205 ;  /* 0x000000cd00247202 */ /* 0x010fe20000000f00 */
[--C-:B------:R-:W-:Y:S02]  /*16eb0*/  FFMA.FTZ R205, R53, c[0x0][0x2d0], -R208.reuse ;  /* 0x0000b40035cd7a23 */ /* 0x100fe400000108d0 */
[----:B------:R-:W-:Y:S02]  /*16ec0*/  FFMA.FTZ R208, R65, c[0x0][0x2d0], -R208 ;  /* 0x0000b40041d07a23 */ /* 0x000fe400000108d0 */
[--C-:B------:R-:W-:Y:S04]  /*16ed0*/  FFMA.FTZ R65, R40, c[0x0][0x2d0], -R166.reuse ;  /* 0x0000b40028417a23 */ /* 0x100fe800000108a6 */
[----:B------:R-:W4:Y:S01]  /*16ee0*/  MUFU.EX2 R230, R33 ;  /* 0x0000002100e67308 */ /* 0x000f220000000800 */
[----:B------:R-:W-:Y:S02]  /*16ef0*/  FMUL.FTZ R26, R161, R190 ;  /* 0x000000bea11a7220 */ /* 0x000fe40000410000 */
[--C-:B------:R-:W-:Y:S02]  /*16f00*/  FFMA.FTZ R190, R66, c[0x0][0x2d0], -R209.reuse ;  /* 0x0000b40042be7a23 */ /* 0x100fe400000108d1 */
[--C-:B------:R-:W-:Y:S02]  /*16f10*/  FFMA.FTZ R66, R44, c[0x0][0x2d0], -R166.reuse ;  /* 0x0000b4002c427a23 */ /* 0x100fe400000108a6 */
[----:B-1----:R-:W-:Y:S01]  /*16f20*/  FMUL.FTZ R35, R0, R195 ;  /* 0x000000c300237220 */ /* 0x002fe20000410000 */
[-C--:B---3--:R-:W-:Y:S02]  /*16f30*/  HMMA.16816.F32.BF16 R100, R172, R176.reuse, R100 ;  /* 0x000000b0ac64723c */ /* 0x088fe40000041864 */
[----:B------:R-:W-:Y:S01]  /*16f40*/  MUFU.EX2 R195, R64 ;  /* 0x0000004000c37308 */ /* 0x000fe20000000800 */
[C---:B--2---:R-:W-:Y:S01]  /*16f50*/  FMUL.FTZ R32, R160.reuse, R192 ;  /* 0x000000c0a0207220 */ /* 0x044fe20000410000 */
[----:B------:R-:W-:Y:S01]  /*16f60*/  MOV R192, R180 ;  /* 0x000000b400c07202 */ /* 0x000fe20000000f00 */
[--C-:B------:R-:W-:Y:S03]  /*16f70*/  FFMA.FTZ R180, R51, c[0x0][0x2d0], -R209.reuse ;  /* 0x0000b40033b47a23 */ /* 0x100fe600000108d1 */
[C---:B------:R-:W-:Y:S01]  /*16f80*/  HMMA.16816.F32.BF16 R104, R168.reuse, R176, R104 ;  /* 0x000000b0a868723c */ /* 0x040fe20000041868 */
[----:B------:R-:W-:Y:S03]  /*16f90*/  LDSM.16.MT88.4 R48, [R232+0x900] ;  /* 0x00090000e830783b */ /* 0x000fe60000004200 */
[----:B------:R-:W1:Y:S01]  /*16fa0*/  MUFU.EX2 R231, R28 ;  /* 0x0000001c00e77308 */ /* 0x000e620000000800 */
[----:B------:R-:W-:Y:S01]  /*16fb0*/  FFMA.FTZ R209, R67, c[0x0][0x2d0], -R209 ;  /* 0x0000b40043d17a23 */ /* 0x000fe200000108d1 */
[----:B------:R-:W-:Y:S01]  /*16fc0*/  MOV R37, R224 ;  /* 0x000000e000257202 */ /* 0x000fe20000000f00 */
[--C-:B------:R-:W-:Y:S01]  /*16fd0*/  FFMA.FTZ R67, R45, c[0x0][0x2d0], -R166.reuse ;  /* 0x0000b4002d437a23 */ /* 0x100fe200000108a6 */
[----:B----4-:R-:W-:Y:S01]  /*16fe0*/  MOV R199, R230 ;  /* 0x000000e600c77202 */ /* 0x010fe20000000f00 */
[-C--:B------:R-:W-:Y:S03]  /*16ff0*/  HMMA.16816.F32.BF16 R108, R168, R178.reuse, R108 ;  /* 0x000000b2a86c723c */ /* 0x080fe6000004186c */
[----:B------:R-:W-:Y:S02]  /*17000*/  FMUL.FTZ R33, R160, R193 ;  /* 0x000000c1a0217220 */ /* 0x000fe40000410000 */
[----:B------:R2:W-:Y:S03]  /*17010*/  MUFU.EX2 R224, R27 ;  /* 0x0000001b00e07308 */ /* 0x0005e60000000800 */
[C---:B------:R-:W-:Y:S01]  /*17020*/  HMMA.16816.F32.BF16 R112, R172.reuse, R178, R112 ;  /* 0x000000b2ac70723c */ /* 0x040fe20000041870 */
[----:B------:R-:W3:Y:S06]  /*17030*/  LDSM.16.MT88.4 R176, [R232+0x2100] ;  /* 0x00210000e8b0783b */ /* 0x000eec0000004200 */
[----:B------:R-:W-:Y:S01]  /*17040*/  MUFU.EX2 R193, R65 ;  /* 0x0000004100c17308 */ /* 0x000fe20000000800 */
[----:B-1----:R-:W-:Y:S01]  /*17050*/  MOV R198, R231 ;  /* 0x000000e700c67202 */ /* 0x002fe20000000f00 */
[C---:B------:R-:W-:Y:S03]  /*17060*/  FMUL.FTZ R28, R162.reuse, R200 ;  /* 0x000000c8a21c7220 */ /* 0x040fe60000410000 */
[----:B------:R-:W-:Y:S05]  /*17070*/  MOV R200, R221 ;  /* 0x000000dd00c87202 */ /* 0x000fea0000000f00 */
[----:B------:R-:W-:Y:S01]  /*17080*/  MUFU.EX2 R221, R67 ;  /* 0x0000004300dd7308 */ /* 0x000fe20000000800 */
[----:B--2---:R-:W-:Y:S09]  /*17090*/  FMUL.FTZ R27, R161, R191 ;  /* 0x000000bfa11b7220 */ /* 0x004ff20000410000 */
[----:B------:R1:W2:Y:S10]  /*170a0*/  MUFU.EX2 R191, R29 ;  /* 0x0000001d00bf7308 */ /* 0x0002b40000000800 */
[----:B------:R4:W-:Y:S01]  /*170b0*/  MUFU.EX2 R231, R30 ;  /* 0x0000001e00e77308 */ /* 0x0009e20000000800 */
[-C--:B---3--:R-:W-:Y:S09]  /*170c0*/  HMMA.16816.F32.BF16 R116, R172, R176.reuse, R116 ;  /* 0x000000b0ac74723c */ /* 0x088ff20000041874 */
[----:B------:R3:W2:Y:S01]  /*170d0*/  MUFU.EX2 R230, R31 ;  /* 0x0000001f00e67308 */ /* 0x0006a20000000800 */
[C---:B------:R-:W-:Y:S04]  /*170e0*/  HMMA.16816.F32.BF16 R120, R168.reuse, R176, R120 ;  /* 0x000000b0a878723c */ /* 0x040fe80000041878 */
[----:B-1----:R-:W-:Y:S01]  /*170f0*/  FMUL.FTZ R29, R162, R201 ;  /* 0x000000c9a21d7220 */ /* 0x002fe20000410000 */
[----:B------:R-:W-:Y:S03]  /*17100*/  MOV R201, R192 ;  /* 0x000000c000c97202 */ /* 0x000fe60000000f00 */
[-C--:B------:R-:W-:Y:S04]  /*17110*/  HMMA.16816.F32.BF16 R124, R168, R178.reuse, R124 ;  /* 0x000000b2a87c723c */ /* 0x080fe8000004187c */
[----:B------:R-:W-:Y:S01]  /*17120*/  F2FP.BF16.PACK_AB R40, R201, R219 ;  /* 0x000000dbc928723e */ /* 0x000fe200000010ff */
[C---:B----4-:R-:W-:Y:S01]  /*17130*/  FMUL.FTZ R30, R161.reuse, R202 ;  /* 0x000000caa11e7220 */ /* 0x050fe20000410000 */
[----:B------:R-:W-:Y:S02]  /*17140*/  MOV R202, R207 ;  /* 0x000000cf00ca7202 */ /* 0x000fe40000000f00 */
[C---:B------:R-:W-:Y:S01]  /*17150*/  HMMA.16816.F32.BF16 R128, R172.reuse, R178, R128 ;  /* 0x000000b2ac80723c */ /* 0x040fe20000041880 */
[----:B------:R-:W1:Y:S03]  /*17160*/  LDSM.16.MT88.4 R176, [R233+0x2100] ;  /* 0x00210000e9b0783b */ /* 0x000e660000004200 */
[----:B------:R-:W-:Y:S02]  /*17170*/  MOV R207, R226 ;  /* 0x000000e200cf7202 */ /* 0x000fe40000000f00 */
[----:B------:R-:W-:Y:S01]  /*17180*/  MUFU.EX2 R226, R181 ;  /* 0x000000b500e27308 */ /* 0x000fe20000000800 */
[----:B---3--:R-:W-:Y:S01]  /*17190*/  FMUL.FTZ R31, R161, R203 ;  /* 0x000000cba11f7220 */ /* 0x008fe20000410000 */
[----:B------:R-:W-:Y:S01]  /*171a0*/  MOV R203, R220 ;  /* 0x000000dc00cb7202 */ /* 0x000fe20000000f00 */
[-C--:B-1----:R-:W-:Y:S08]  /*171b0*/  HMMA.16816.F32.BF16 R132, R172, R176.reuse, R132 ;  /* 0x000000b0ac84723c */ /* 0x082ff00000041884 */
[C---:B------:R-:W-:Y:S08]  /*171c0*/  HMMA.16816.F32.BF16 R136, R168.reuse, R176, R136 ;  /* 0x000000b0a888723c */ /* 0x040ff00000041888 */
[-C--:B------:R-:W-:Y:S08]  /*171d0*/  HMMA.16816.F32.BF16 R140, R168, R178.reuse, R140 ;  /* 0x000000b2a88c723c */ /* 0x080ff0000004188c */
[C---:B------:R-:W-:Y:S01]  /*171e0*/  HMMA.16816.F32.BF16 R144, R172.reuse, R178, R144 ;  /* 0x000000b2ac90723c */ /* 0x040fe20000041890 */
[----:B------:R-:W1:Y:S07]  /*171f0*/  LDSM.16.MT88.4 R176, [R235+0x2100] ;  /* 0x00210000ebb0783b */ /* 0x000e6e0000004200 */
[-C--:B-1----:R-:W-:Y:S08]  /*17200*/  HMMA.16816.F32.BF16 R20, R172, R176.reuse, R20 ;  /* 0x000000b0ac14723c */ /* 0x082ff00000041814 */
[C---:B------:R-:W-:Y:S08]  /*17210*/  HMMA.16816.F32.BF16 R148, R168.reuse, R176, R148 ;  /* 0x000000b0a894723c */ /* 0x040ff00000041894 */
[-C--:B------:R-:W-:Y:S08]  /*17220*/  HMMA.16816.F32.BF16 R152, R168, R178.reuse, R152 ;  /* 0x000000b2a898723c */ /* 0x080ff00000041898 */
[C---:B------:R-:W-:Y:S01]  /*17230*/  HMMA.16816.F32.BF16 R156, R172.reuse, R178, R156 ;  /* 0x000000b2ac9c723c */ /* 0x040fe2000004189c */
[----:B------:R-:W1:Y:S07]  /*17240*/  LDSM.16.MT88.4 R176, [R234+0x2100] ;  /* 0x00210000eab0783b */ /* 0x000e6e0000004200 */
[-C--:B-1----:R-:W-:Y:S08]  /*17250*/  HMMA.16816.F32.BF16 R24, R172, R176.reuse, R24 ;  /* 0x000000b0ac18723c */ /* 0x082ff00000041818 */
[C---:B------:R-:W-:Y:S07]  /*17260*/  HMMA.16816.F32.BF16 R32, R168.reuse, R176, R32 ;  /* 0x000000b0a820723c */ /* 0x040fee0000041820 */
[----:B------:R-:W-:Y:S01]  /*17270*/  MOV R177, R36 ;  /* 0x0000002400b17202 */ /* 0x000fe20000000f00 */
[C---:B------:R-:W-:Y:S01]  /*17280*/  FMUL.FTZ R36, R160.reuse, R196 ;  /* 0x000000c4a0247220 */ /* 0x040fe20000410000 */
[----:B------:R-:W-:Y:S03]  /*17290*/  MOV R196, R37 ;  /* 0x0000002500c47202 */ /* 0x000fe60000000f00 */
[----:B------:R-:W-:Y:S01]  /*172a0*/  FMUL.FTZ R37, R160, R197 ;  /* 0x000000c5a0257220 */ /* 0x000fe20000410000 */
[----:B------:R-:W-:Y:S01]  /*172b0*/  MOV R197, R52 ;  /* 0x0000003400c57202 */ /* 0x000fe20000000f00 */
[--C-:B------:R-:W-:Y:S01]  /*172c0*/  FFMA.FTZ R176, R60, c[0x0][0x2d0], -R166.reuse ;  /* 0x0000b4003cb07a23 */ /* 0x100fe200000108a6 */
[----:B------:R-:W1:Y:S01]  /*172d0*/  LDSM.16.MT88.4 R52, [R233+0x900] ;  /* 0x00090000e934783b */ /* 0x000e620000004200 */
[--C-:B------:R-:W-:Y:S03]  /*172e0*/  FFMA.FTZ R60, R46, c[0x0][0x2d0], -R3.reuse ;  /* 0x0000b4002e3c7a23 */ /* 0x100fe60000010803 */
[-C--:B------:R-:W-:Y:S01]  /*172f0*/  HMMA.16816.F32.BF16 R36, R168, R178.reuse, R36 ;  /* 0x000000b2a824723c */ /* 0x080fe20000041824 */
[----:B------:R-:W-:Y:S06]  /*17300*/  MUFU.EX2 R220, R60 ;  /* 0x0000003c00dc7308 */ /* 0x000fec0000000800 */
[--C-:B------:R-:W-:Y:S01]  /*17310*/  FFMA.FTZ R168, R58, c[0x0][0x2d0], -R3.reuse ;  /* 0x0000b4003aa87a23 */ /* 0x100fe20000010803 */
[----:B------:R-:W-:Y:S04]  /*17320*/  HMMA.16816.F32.BF16 R28, R172, R178, R28 ;  /* 0x000000b2ac1c723c */ /* 0x000fe8000004181c */
[--C-:B------:R-:W-:Y:S02]  /*17330*/  FFMA.FTZ R170, R56, c[0x0][0x2d0], -R166.reuse ;  /* 0x0000b40038aa7a23 */ /* 0x100fe400000108a6 */
[--C-:B------:R-:W-:Y:S01]  /*17340*/  FFMA.FTZ R56, R43, c[0x0][0x2d0], -R3.reuse ;  /* 0x0000b4002b387a23 */ /* 0x100fe20000010803 */
[----:B------:R-:W-:Y:S01]  /*17350*/  MOV R175, R229 ;  /* 0x000000e500af7202 */ /* 0x000fe20000000f00 */
[--C-:B------:R-:W-:Y:S01]  /*17360*/  FFMA.FTZ R172, R62, c[0x0][0x2d0], -R3.reuse ;  /* 0x0000b4003eac7a23 */ /* 0x100fe20000010803 */
[----:B------:R-:W-:Y:S01]  /*17370*/  MOV R62, R225 ;  /* 0x000000e1003e7202 */ /* 0x000fe20000000f00 */
[----:B------:R-:W-:Y:S02]  /*17380*/  MUFU.EX2 R229, R184 ;  /* 0x000000b800e57308 */ /* 0x000fe40000000800 */
[----:B------:R-:W-:Y:S01]  /*17390*/  MOV R178, R228 ;  /* 0x000000e400b27202 */ /* 0x000fe20000000f00 */
[--C-:B------:R-:W-:Y:S01]  /*173a0*/  FFMA.FTZ R171, R57, c[0x0][0x2d0], -R166.reuse ;  /* 0x0000b40039ab7a23 */ /* 0x100fe200000108a6 */
[----:B------:R-:W-:Y:S01]  /*173b0*/  F2FP.BF16.PACK_AB R43, R175, R197 ;  /* 0x000000c5af2b723e */ /* 0x000fe200000010ff */
[--C-:B------:R-:W-:Y:S01]  /*173c0*/  FFMA.FTZ R57, R42, c[0x0][0x2d0], -R3.reuse ;  /* 0x0000b4002a397a23 */ /* 0x100fe20000010803 */
[----:B------:R-:W-:Y:S01]  /*173d0*/  F2FP.BF16.PACK_AB R41, R202, R178 ;  /* 0x000000b2ca29723e */ /* 0x000fe200000010ff */
[--C-:B------:R-:W-:Y:S01]  /*173e0*/  FFMA.FTZ R169, R59, c[0x0][0x2d0], -R3.reuse ;  /* 0x0000b4003ba97a23 */ /* 0x100fe20000010803 */
[----:B------:R-:W-:Y:S01]  /*173f0*/  F2FP.BF16.PACK_AB R42, R199, R196 ;  /* 0x000000c4c72a723e */ /* 0x000fe200000010ff */
[----:B------:R-:W-:Y:S01]  /*17400*/  FFMA.FTZ R166, R61, c[0x0][0x2d0], -R166 ;  /* 0x0000b4003da67a23 */ /* 0x000fe200000108a6 */
[----:B------:R3:W-:Y:S01]  /*17410*/  MUFU.EX2 R225, R186 ;  /* 0x000000ba00e17308 */ /* 0x0007e20000000800 */
[--C-:B------:R-:W-:Y:S01]  /*17420*/  FFMA.FTZ R61, R47, c[0x0][0x2d0], -R3.reuse ;  /* 0x0000b4002f3d7a23 */ /* 0x100fe20000010803 */
[----:B--2---:R-:W-:Y:S01]  /*17430*/  MOV R174, R191 ;  /* 0x000000bf00ae7202 */ /* 0x004fe20000000f00 */
[----:B------:R-:W-:Y:S01]  /*17440*/  FFMA.FTZ R3, R63, c[0x0][0x2d0], -R3 ;  /* 0x0000b4003f037a23 */ /* 0x000fe20000010803 */
[----:B------:R-:W-:Y:S01]  /*17450*/  MOV R63, R224 ;  /* 0x000000e0003f7202 */ /* 0x000fe20000000f00 */
[-C--:B------:R-:W-:Y:S05]  /*17460*/  HMMA.16816.F32.BF16 R4, R40, R48.reuse, R4 ;  /* 0x000000302804723c */ /* 0x080fea0000041804 */
[----:B------:R-:W-:Y:S01]  /*17470*/  MOV R179, R227 ;  /* 0x000000e300b37202 */ /* 0x000fe20000000f00 */
[----:B------:R-:W-:Y:S01]  /*17480*/  MUFU.EX2 R224, R182 ;  /* 0x000000b600e07308 */ /* 0x000fe20000000800 */
[----:B------:R-:W-:Y:S02]  /*17490*/  F2FP.BF16.PACK_AB R45, R63, R177 ;  /* 0x000000b13f2d723e */ /* 0x000fe400000010ff */
[----:B------:R-:W-:Y:S03]  /*174a0*/  F2FP.BF16.PACK_AB R44, R223, R179 ;  /* 0x000000b3df2c723e */ /* 0x000fe600000010ff */
[----:B------:R-:W-:Y:S02]  /*174b0*/  F2FP.BF16.PACK_AB R46, R174, R198 ;  /* 0x000000c6ae2e723e */ /* 0x000fe400000010ff */
[----:B------:R-:W-:Y:S02]  /*174c0*/  F2FP.BF16.PACK_AB R47, R230, R231 ;  /* 0x000000e7e62f723e */ /* 0x000fe400000010ff */
[----:B------:R-:W-:Y:S01]  /*174d0*/  MUFU.EX2 R227, R185 ;  /* 0x000000b900e37308 */ /* 0x000fe20000000800 */
[----:B------:R-:W-:Y:S02]  /*174e0*/  MOV R173, R222 ;  /* 0x000000de00ad7202 */ /* 0x000fe40000000f00 */
[----:B---3--:R-:W-:Y:S02]  /*174f0*/  MOV R186, R223 ;  /* 0x000000df00ba7202 */ /* 0x008fe40000000f00 */
[C---:B------:R-:W-:Y:S05]  /*17500*/  HMMA.16816.F32.BF16 R8, R44.reuse, R48, R8 ;  /* 0x000000302c08723c */ /* 0x040fea0000041808 */
[----:B------:R2:W-:Y:S03]  /*17510*/  MUFU.EX2 R223, R183 ;  /* 0x000000b700df7308 */ /* 0x0005e60000000800 */
[-C--:B------:R-:W-:Y:S07]  /*17520*/  HMMA.16816.F32.BF16 R12, R44, R50.reuse, R12 ;  /* 0x000000322c0c723c */ /* 0x080fee000004180c */
[----:B------:R-:W-:Y:S01]  /*17530*/  MUFU.EX2 R192, R57 ;  /* 0x0000003900c07308 */ /* 0x000fe20000000800 */
[C---:B------:R-:W-:Y:S01]  /*17540*/  HMMA.16816.F32.BF16 R16, R40.reuse, R50, R16 ;  /* 0x000000322810723c */ /* 0x040fe20000041810 */
[----:B------:R-:W3:Y:S07]  /*17550*/  LDSM.16.MT88.4 R48, [R235+0x900] ;  /* 0x00090000eb30783b */ /* 0x000eee0000004200 */
[-C--:B-1----:R-:W-:Y:S01]  /*17560*/  HMMA.16816.F32.BF16 R68, R40, R52.reuse, R68 ;  /* 0x000000342844723c */ /* 0x082fe20000041844 */
[----:B------:R1:W4:Y:S01]  /*17570*/  MUFU.EX2 R194, R56 ;  /* 0x0000003800c27308 */ /* 0x0003220000000800 */
[----:B--2---:R-:W2:Y:S06]  /*17580*/  LDL.LU R183, [R1+0x1c] ;  /* 0x00001c0001b77983 */ /* 0x004eac0000300800 */
[C---:B------:R-:W-:Y:S01]  /*17590*/  HMMA.16816.F32.BF16 R72, R44.reuse, R52, R72 ;  /* 0x000000342c48723c */ /* 0x040fe20000041848 */
[----:B------:R-:W2:Y:S02]  /*175a0*/  LDL.LU R182, [R1+0x20] ;  /* 0x0000200001b67983 */ /* 0x000ea40000300800 */
[----:B------:R-:W-:Y:S02]  /*175b0*/  MUFU.EX2 R228, R180 ;  /* 0x000000b400e47308 */ /* 0x000fe40000000800 */
[----:B------:R-:W2:Y:S03]  /*175c0*/  LDL.LU R185, [R1+0x24] ;  /* 0x0000240001b97983 */ /* 0x000ea60000300800 */
[-C--:B------:R-:W-:Y:S01]  /*175d0*/  HMMA.16816.F32.BF16 R76, R44, R54.reuse, R76 ;  /* 0x000000362c4c723c */ /* 0x080fe2000004184c */
[----:B------:R-:W2:Y:S04]  /*175e0*/  LDL.LU R184, [R1+0x28] ;  /* 0x0000280001b87983 */ /* 0x000ea80000300800 */
[----:B------:R4:W4:Y:S03]  /*175f0*/  MUFU.EX2 R222, R66 ;  /* 0x0000004200de7308 */ /* 0x0009260000000800 */
[C---:B------:R-:W-:Y:S01]  /*17600*/  HMMA.16816.F32.BF16 R80, R40.reuse, R54, R80 ;  /* 0x000000362850723c */ /* 0x040fe20000041850 */
[----:B------:R-:W4:Y:S06]  /*17610*/  LDSM.16.MT88.4 R52, [R234+0x900] ;  /* 0x00090000ea34783b */ /* 0x000f2c0000004200 */
[----:B------:R4:W4:Y:S01]  /*17620*/  MUFU.EX2 R191, R187 ;  /* 0x000000bb00bf7308 */ /* 0x0009220000000800 */
[-C--:B---3--:R-:W-:Y:S01]  /*17630*/  HMMA.16816.F32.BF16 R84, R40, R48.reuse, R84 ;  /* 0x000000302854723c */ /* 0x088fe20000041854 */
[----:B-1----:R-:W-:Y:S07]  /*17640*/  LDSM.16.MT88.4 R56, [R233+0x1100] ;  /* 0x00110000e938783b */ /* 0x002fee0000004200 */
[C---:B------:R-:W-:Y:S01]  /*17650*/  HMMA.16816.F32.BF16 R88, R44.reuse, R48, R88 ;  /* 0x000000302c58723c */ /* 0x040fe20000041858 */
[----:B----4-:R-:W-:Y:S07]  /*17660*/  LDSM.16.MT88.4 R64, [R235+0x3100] ;  /* 0x00310000eb40783b */ /* 0x010fee0000004200 */
[-C--:B------:R-:W-:Y:S04]  /*17670*/  HMMA.16816.F32.BF16 R92, R44, R50.reuse, R92 ;  /* 0x000000322c5c723c */ /* 0x080fe8000004185c */
[----:B------:R-:W-:Y:S04]  /*17680*/  MOV R187, R219 ;  /* 0x000000db00bb7202 */ /* 0x000fe80000000f00 */
[C---:B------:R-:W-:Y:S01]  /*17690*/  HMMA.16816.F32.BF16 R96, R40.reuse, R50, R96 ;  /* 0x000000322860723c */ /* 0x040fe20000041860 */
[----:B------:R-:W1:Y:S01]  /*176a0*/  LDSM.16.MT88.4 R48, [R232+0x2900] ;  /* 0x00290000e830783b */ /* 0x000e620000004200 */
[----:B------:R-:W3:Y:S06]  /*176b0*/  MUFU.EX2 R219, R61 ;  /* 0x0000003d00db7308 */ /* 0x000eec0000000800 */
[-C--:B------:R-:W-:Y:S08]  /*176c0*/  HMMA.16816.F32.BF16 R100, R40, R52.reuse, R100 ;  /* 0x000000342864723c */ /* 0x080ff00000041864 */
        /* <DEDUP_REMOVED lines=29> */
[----:B------:R-:W-:Y:S02]  /*178a0*/  F2FP.BF16.PACK_AB R42, R229, R227 ;  /* 0x000000e3e52a723e */ /* 0x000fe400000010ff */
[----:B------:R-:W-:Y:S02]  /*178b0*/  F2FP.BF16.PACK_AB R43, R228, R226 ;  /* 0x000000e2e42b723e */ /* 0x000fe400000010ff */
[----:B---3--:R-:W-:Y:S05]  /*178c0*/  F2FP.BF16.PACK_AB R47, R219, R220 ;  /* 0x000000dcdb2f723e */ /* 0x008fea00000010ff */
[-C--:B-1----:R-:W-:Y:S08]  /*178d0*/  HMMA.16816.F32.BF16 R4, R40, R48.reuse, R4 ;  /* 0x000000302804723c */ /* 0x082ff00000041804 */
        /* <DEDUP_REMOVED lines=8> */
[----:B------:R-:W-:Y:S03]  /*17960*/  LDSM.16.MT88.4 R56, [R233+0x3100] ;  /* 0x00310000e938783b */ /* 0x000fe60000004200 */
[----:B--2---:R-:W-:Y:S04]  /*17970*/  FFMA.FTZ R0, R0, R183, R210 ;  /* 0x000000b700007223 */ /* 0x004fe800000100d2 */
[-C--:B----4-:R-:W-:Y:S01]  /*17980*/  HMMA.16816.F32.BF16 R84, R40, R52.reuse, R84 ;  /* 0x000000342854723c */ /* 0x090fe20000041854 */
[----:B------:R-:W-:Y:S03]  /*17990*/  MUFU.EX2 R210, R170 ;  /* 0x000000aa00d27308 */ /* 0x000fe60000000800 */
[----:B------:R-:W-:Y:S01]  /*179a0*/  MOV R183, R62 ;  /* 0x0000003e00b77202 */ /* 0x000fe20000000f00 */
[----:B------:R-:W-:Y:S02]  /*179b0*/  FFMA.FTZ R160, R160, R182, R211 ;  /* 0x000000b6a0a07223 */ /* 0x000fe400000100d3 */
[----:B------:R-:W-:Y:S01]  /*179c0*/  FFMA.FTZ R161, R161, R185, R213 ;  /* 0x000000b9a1a17223 */ /* 0x000fe200000100d5 */
[C---:B------:R-:W-:Y:S03]  /*179d0*/  HMMA.16816.F32.BF16 R88, R44.reuse, R52, R88 ;  /* 0x000000342c58723c */ /* 0x040fe60000041858 */
[----:B------:R-:W-:Y:S01]  /*179e0*/  MUFU.EX2 R211, R209 ;  /* 0x000000d100d37308 */ /* 0x000fe20000000800 */
[----:B------:R-:W-:Y:S01]  /*179f0*/  MOV R185, R63 ;  /* 0x0000003f00b97202 */ /* 0x000fe20000000f00 */
[----:B------:R-:W-:Y:S01]  /*17a00*/  FADD.FTZ R160, R214, R160 ;  /* 0x000000a0d6a07221 */ /* 0x000fe20000010000 */
[----:B------:R-:W2:Y:S01]  /*17a10*/  LDSM.16.MT88.4 R60, [R232+0x3100] ;  /* 0x00310000e83c783b */ /* 0x000ea20000004200 */
[----:B------:R-:W-:Y:S01]  /*17a20*/  FFMA.FTZ R162, R162, R184, R215 ;  /* 0x000000b8a2a27223 */ /* 0x000fe200000100d7 */
[-C--:B------:R-:W-:Y:S04]  /*17a30*/  HMMA.16816.F32.BF16 R92, R44, R54.reuse, R92 ;  /* 0x000000362c5c723c */ /* 0x080fe8000004185c */
[----:B------:R-:W-:Y:S01]  /*17a40*/  FADD.FTZ R162, R216, R162 ;  /* 0x000000a2d8a27221 */ /* 0x000fe20000010000 */
[----:B------:R-:W-:Y:S01]  /*17a50*/  MOV R184, R207 ;  /* 0x000000cf00b87202 */ /* 0x000fe20000000f00 */
[----:B------:R3:W-:Y:S01]  /*17a60*/  MUFU.EX2 R216, R188 ;  /* 0x000000bc00d87308 */ /* 0x0007e20000000800 */
[----:B------:R-:W-:Y:S01]  /*17a70*/  MOV R207, R218 ;  /* 0x000000da00cf7202 */ /* 0x000fe20000000f00 */
[C---:B------:R-:W-:Y:S01]  /*17a80*/  HMMA.16816.F32.BF16 R96, R40.reuse, R54, R96 ;  /* 0x000000362860723c */ /* 0x040fe20000041860 */
[----:B------:R-:W4:Y:S03]  /*17a90*/  LDSM.16.MT88.4 R52, [R234+0x3100] ;  /* 0x00310000ea34783b */ /* 0x000f260000004200 */
[----:B------:R-:W-:Y:S02]  /*17aa0*/  FADD.FTZ R161, R217, R161 ;  /* 0x000000a1d9a17221 */ /* 0x000fe40000010000 */
[----:B------:R-:W-:Y:S02]  /*17ab0*/  FADD.FTZ R0, R212, R0 ;  /* 0x00000000d4007221 */ /* 0x000fe40000010000 */
[-C--:B-1----:R-:W-:Y:S01]  /*17ac0*/  HMMA.16816.F32.BF16 R100, R40, R48.reuse, R100 ;  /* 0x000000302864723c */ /* 0x082fe20000041864 */
[----:B------:R-:W-:Y:S03]  /*17ad0*/  MUFU.EX2 R214, R208 ;  /* 0x000000d000d67308 */ /* 0x000fe60000000800 */
[----:B------:R-:W-:Y:S04]  /*17ae0*/  FADD.FTZ R0, R203, R0 ;  /* 0x00000000cb007221 */ /* 0x000fe80000010000 */
[C---:B------:R-:W-:Y:S03]  /*17af0*/  HMMA.16816.F32.BF16 R104, R44.reuse, R48, R104 ;  /* 0x000000302c68723c */ /* 0x040fe60000041868 */
[----:B------:R1:W-:Y:S01]  /*17b00*/  MUFU.EX2 R215, R189 ;  /* 0x000000bd00d77308 */ /* 0x0003e20000000800 */
[----:B---3--:R-:W-:Y:S04]  /*17b10*/  MOV R188, R183 ;  /* 0x000000b700bc7202 */ /* 0x008fe80000000f00 */
[-C--:B------:R-:W-:Y:S01]  /*17b20*/  HMMA.16816.F32.BF16 R108, R44, R50.reuse, R108 ;  /* 0x000000322c6c723c */ /* 0x080fe2000004186c */
[----:B------:R-:W3:Y:S04]  /*17b30*/  LDSM.16.MT88.4 R180, [R232+0x1900] ;  /* 0x00190000e8b4783b */ /* 0x000ee80000004200 */
[----:B------:R-:W-:Y:S03]  /*17b40*/  MUFU.EX2 R218, R204 ;  /* 0x000000cc00da7308 */ /* 0x000fe60000000800 */
[C---:B------:R-:W-:Y:S01]  /*17b50*/  HMMA.16816.F32.BF16 R112, R40.reuse, R50, R112 ;  /* 0x000000322870723c */ /* 0x040fe20000041870 */
[----:B------:R-:W3:Y:S06]  /*17b60*/  LDSM.16.MT88.4 R48, [R233+0x1900] ;  /* 0x00190000e930783b */ /* 0x000eec0000004200 */
[----:B------:R-:W-:Y:S01]  /*17b70*/  MUFU.EX2 R204, R172 ;  /* 0x000000ac00cc7308 */ /* 0x000fe20000000800 */
[-C--:B--2---:R-:W-:Y:S04]  /*17b80*/  HMMA.16816.F32.BF16 R116, R40, R60.reuse, R116 ;  /* 0x0000003c2874723c */ /* 0x084fe80000041874 */
[----:B-1----:R-:W-:Y:S04]  /*17b90*/  MOV R189, R207 ;  /* 0x000000cf00bd7202 */ /* 0x002fe80000000f00 */
[C---:B------:R-:W-:Y:S01]  /*17ba0*/  HMMA.16816.F32.BF16 R120, R44.reuse, R60, R120 ;  /* 0x0000003c2c78723c */ /* 0x040fe20000041878 */
[----:B------:R-:W-:Y:S07]  /*17bb0*/  MUFU.EX2 R217, R205 ;  /* 0x000000cd00d97308 */ /* 0x000fee0000000800 */
[-C--:B------:R-:W-:Y:S03]  /*17bc0*/  HMMA.16816.F32.BF16 R124, R44, R62.reuse, R124 ;  /* 0x0000003e2c7c723c */ /* 0x080fe6000004187c */
[----:B------:R-:W-:Y:S05]  /*17bd0*/  MUFU.EX2 R205, R166 ;  /* 0x000000a600cd7308 */ /* 0x000fea0000000800 */
[C---:B------:R-:W-:Y:S01]  /*17be0*/  HMMA.16816.F32.BF16 R128, R40.reuse, R62, R128 ;  /* 0x0000003e2880723c */ /* 0x040fe20000041880 */
[----:B------:R-:W-:Y:S04]  /*17bf0*/  LDSM.16.MT88.4 R60, [R235+0x3900] ;  /* 0x00390000eb3c783b */ /* 0x000fe80000004200 */
[----:B------:R1:W-:Y:S03]  /*17c00*/  MUFU.EX2 R166, R3 ;  /* 0x0000000300a67308 */ /* 0x0003e60000000800 */
[-C--:B------:R-:W-:Y:S07]  /*17c10*/  HMMA.16816.F32.BF16 R132, R40, R56.reuse, R132 ;  /* 0x000000382884723c */ /* 0x080fee0000041884 */
[----:B------:R-:W-:Y:S01]  /*17c20*/  MUFU.EX2 R213, R206 ;  /* 0x000000ce00d57308 */ /* 0x000fe20000000800 */
[C---:B------:R-:W-:Y:S08]  /*17c30*/  HMMA.16816.F32.BF16 R136, R44.reuse, R56, R136 ;  /* 0x000000382c88723c */ /* 0x040ff00000041888 */
[-C--:B------:R-:W-:Y:S01]  /*17c40*/  HMMA.16816.F32.BF16 R140, R44, R58.reuse, R140 ;  /* 0x0000003a2c8c723c */ /* 0x080fe2000004188c */
[----:B------:R-:W2:Y:S03]  /*17c50*/  MUFU.EX2 R212, R190 ;  /* 0x000000be00d47308 */ /* 0x000ea60000000800 */
[----:B-1----:R-:W-:Y:S01]  /*17c60*/  FADD.FTZ R3, R188, R161 ;  /* 0x000000a1bc037221 */ /* 0x002fe20000010000 */
[----:B------:R-:W-:Y:S03]  /*17c70*/  MOV R188, R174 ;  /* 0x000000ae00bc7202 */ /* 0x000fe60000000f00 */
[C---:B------:R-:W-:Y:S01]  /*17c80*/  HMMA.16816.F32.BF16 R144, R40.reuse, R58, R144 ;  /* 0x0000003a2890723c */ /* 0x040fe20000041890 */
[----:B------:R-:W1:Y:S02]  /*17c90*/  LDSM.16.MT88.4 R56, [R235+0x1900] ;  /* 0x00190000eb38783b */ /* 0x000e640000004200 */
[----:B------:R3:W-:Y:S01]  /*17ca0*/  MUFU.EX2 R206, R176 ;  /* 0x000000b000ce7308 */ /* 0x0007e20000000800 */
[----:B------:R-:W-:Y:S04]  /*17cb0*/  MOV R161, R197 ;  /* 0x000000c500a17202 */ /* 0x000fe80000000f00 */
[-C--:B------:R-:W-:Y:S05]  /*17cc0*/  HMMA.16816.F32.BF16 R20, R40, R64.reuse, R20 ;  /* 0x000000402814723c */ /* 0x080fea0000041814 */
[----:B------:R-:W-:Y:S03]  /*17cd0*/  MUFU.EX2 R207, R169 ;  /* 0x000000a900cf7308 */ /* 0x000fe60000000800 */
[C---:B------:R-:W-:Y:S04]  /*17ce0*/  HMMA.16816.F32.BF16 R148, R44.reuse, R64, R148 ;  /* 0x000000402c94723c */ /* 0x040fe80000041894 */
[----:B--2---:R-:W-:Y:S02]  /*17cf0*/  F2FP.BF16.PACK_AB R203, R211, R212 ;  /* 0x000000d4d3cb723e */ /* 0x004fe400000010ff */
[----:B------:R-:W-:Y:S01]  /*17d00*/  MOV R190, R199 ;  /* 0x000000c700be7202 */ /* 0x000fe20000000f00 */
[----:B------:R-:W-:Y:S01]  /*17d10*/  FADD.FTZ R64, R173, R0 ;  /* 0x00000000ad407221 */ /* 0x000fe20000010000 */
[-C--:B------:R-:W-:Y:S01]  /*17d20*/  HMMA.16816.F32.BF16 R152, R44, R66.reuse, R152 ;  /* 0x000000422c98723c */ /* 0x080fe20000041898 */
[----:B------:R-:W-:Y:S03]  /*17d30*/  MUFU.EX2 R209, R171 ;  /* 0x000000ab00d17308 */ /* 0x000fe60000000800 */
[----:B------:R-:W-:Y:S02]  /*17d40*/  F2FP.BF16.PACK_AB R199, R166, R204 ;  /* 0x000000cca6c7723e */ /* 0x000fe400000010ff */
[----:B---3--:R-:W-:Y:S02]  /*17d50*/  MOV R176, R185 ;  /* 0x000000b900b07202 */ /* 0x008fe40000000f00 */
[C---:B------:R-:W-:Y:S03]  /*17d60*/  HMMA.16816.F32.BF16 R156, R40.reuse, R66, R156 ;  /* 0x00000042289c723c */ /* 0x040fe6000004189c */
[----:B------:R-:W2:Y:S01]  /*17d70*/  MUFU.EX2 R208, R168 ;  /* 0x000000a800d07308 */ /* 0x000ea20000000800 */
[----:B------:R-:W-:Y:S02]  /*17d80*/  MOV R185, R187 ;  /* 0x000000bb00b97202 */ /* 0x000fe40000000f00 */
[----:B------:R-:W-:Y:S01]  /*17d90*/  MOV R187, R202 ;  /* 0x000000ca00bb7202 */ /* 0x000fe20000000f00 */
[----:B------:R-:W-:Y:S01]  /*17da0*/  FADD.FTZ R66, R167, R3 ;  /* 0x00000003a7427221 */ /* 0x000fe20000010000 */
[-C--:B----4-:R-:W-:Y:S04]  /*17db0*/  HMMA.16816.F32.BF16 R24, R40, R52.reuse, R24 ;  /* 0x000000342818723c */ /* 0x090fe80000041818 */
[----:B------:R-:W-:Y:S02]  /*17dc0*/  F2FP.BF16.PACK_AB R202, R214, R213 ;  /* 0x000000d5d6ca723e */ /* 0x000fe400000010ff */
[----:B------:R-:W-:Y:S02]  /*17dd0*/  MOV R0, R178 ;  /* 0x000000b200007202 */ /* 0x000fe40000000f00 */
[C---:B------:R-:W-:Y:S04]  /*17de0*/  HMMA.16816.F32.BF16 R32, R44.reuse, R52, R32 ;  /* 0x000000342c20723c */ /* 0x040fe80000041820 */
[----:B------:R-:W-:Y:S01]  /*17df0*/  MOV R3, R185 ;  /* 0x000000b900037202 */ /* 0x000fe20000000f00 */
[----:B------:R-:W-:Y:S02]  /*17e00*/  FADD.FTZ R0, R0, R66 ;  /* 0x0000004200007221 */ /* 0x000fe40000010000 */
[----:B------:R-:W-:Y:S01]  /*17e10*/  FADD.FTZ R52, R184, R160 ;  /* 0x000000a0b8347221 */ /* 0x000fe20000010000 */
[-C--:B------:R-:W-:Y:S01]  /*17e20*/  HMMA.16816.F32.BF16 R36, R44, R54.reuse, R36 ;  /* 0x000000362c24723c */ /* 0x080fe20000041824 */
[----:B------:R-:W3:Y:S03]  /*17e30*/  LDSM.16.MT88.4 R44, [R234+0x1900] ;  /* 0x00190000ea2c783b */ /* 0x000ee60000004200 */
[----:B------:R-:W-:Y:S01]  /*17e40*/  FADD.FTZ R65, R200, R52 ;  /* 0x00000034c8417221 */ /* 0x000fe20000010000 */
[----:B------:R-:W-:Y:S01]  /*17e50*/  F2FP.BF16.PACK_AB R200, R217, R218 ;  /* 0x000000dad9c8723e */ /* 0x000fe200000010ff */
[----:B------:R-:W-:Y:S01]  /*17e60*/  FADD.FTZ R53, R189, R162 ;  /* 0x000000a2bd357221 */ /* 0x000fe20000010000 */
[----:B------:R-:W-:Y:S01]  /*17e70*/  MOV R189, R175 ;  /* 0x000000af00bd7202 */ /* 0x000fe20000000f00 */
[----:B------:R-:W-:Y:S01]  /*17e80*/  HMMA.16816.F32.BF16 R28, R40, R54, R28 ;  /* 0x00000036281c723c */ /* 0x000fe2000004181c */
[----:B------:R-:W4:Y:S03]  /*17e90*/  LDSM.16.MT88.4 R40, [R232+0x3900] ;  /* 0x00390000e828783b */ /* 0x000f260000004200 */
[----:B------:R-:W-:Y:S01]  /*17ea0*/  MOV R184, R186 ;  /* 0x000000ba00b87202 */ /* 0x000fe20000000f00 */
[----:B------:R-:W-:Y:S01]  /*17eb0*/  FADD.FTZ R67, R236, R53 ;  /* 0x00000035ec437221 */ /* 0x000fe20000010000 */
[----:B------:R-:W-:Y:S02]  /*17ec0*/  MOV R186, R201 ;  /* 0x000000c900ba7202 */ /* 0x000fe40000000f00 */
[----:B------:R-:W-:Y:S01]  /*17ed0*/  F2FP.BF16.PACK_AB R201, R215, R216 ;  /* 0x000000d8d7c9723e */ /* 0x000fe200000010ff */
[----:B------:R-:W1:Y:S03]  /*17ee0*/  LDSM.16.MT88.4 R52, [R233+0x3900] ;  /* 0x00390000e934783b */ /* 0x000e660000004200 */
[----:B--2---:R-:W-:Y:S01]  /*17ef0*/  F2FP.BF16.PACK_AB R197, R207, R208 ;  /* 0x000000d0cfc5723e */ /* 0x004fe200000010ff */
[----:B------:R-:W-:Y:S01]  /*17f00*/  FADD.FTZ R3, R3, R67 ;  /* 0x0000004303037221 */ /* 0x000fe20000010000 */
[----:B------:R-:W-:Y:S01]  /*17f10*/  MOV R162, R198 ;  /* 0x000000c600a27202 */ /* 0x000fe20000000f00 */
[-C--:B------:R-:W-:Y:S02]  /*17f20*/  HMMA.16816.F32.BF16 R172, R200, R180.reuse, R4 ;  /* 0x000000b4c8ac723c */ /* 0x080fe40000041804 */
[----:B------:R2:W5:Y:S03]  /*17f30*/  LDL.LU R236, [R1+0x38] ;  /* 0x0000380001ec7983 */ /* 0x0005660000300800 */
[----:B------:R-:W-:Y:S01]  /*17f40*/  F2FP.BF16.PACK_AB R198, R205, R206 ;  /* 0x000000cecdc6723e */ /* 0x000fe200000010ff */
[----:B------:R2:W5:Y:S01]  /*17f50*/  LDL.LU R167, [R1+0x34] ;  /* 0x0000340001a77983 */ /* 0x0005620000300800 */
[----:B------:R-:W-:Y:S02]  /*17f60*/  MOV R160, R196 ;  /* 0x000000c400a07202 */ /* 0x000fe40000000f00 */
[----:B------:R-:W-:Y:S01]  /*17f70*/  F2FP.BF16.PACK_AB R196, R209, R210 ;  /* 0x000000d2d1c4723e */ /* 0x000fe200000010ff */
[----:B------:R-:W1:Y:S06]  /*17f80*/  LDSM.16.MT88.4 R4, [R234+0x3900] ;  /* 0x00390000ea04783b */ /* 0x000e6c0000004200 */
[C---:B------:R-:W-:Y:S07]  /*17f90*/  HMMA.16816.F32.BF16 R168, R196.reuse, R180, R8 ;  /* 0x000000b4c4a8723c */ /* 0x040fee0000041808 */
[----:B------:R-:W-:Y:S02]  /*17fa0*/  MOV R11, R176 ;  /* 0x000000b0000b7202 */ /* 0x000fe40000000f00 */
[----:B------:R-:W-:Y:S03]  /*17fb0*/  MOV R9, R179 ;  /* 0x000000b300097202 */ /* 0x000fe60000000f00 */
[----:B------:R-:W-:Y:S02]  /*17fc0*/  MOV R8, R177 ;  /* 0x000000b100087202 */ /* 0x000fe40000000f00 */
[-C--:B------:R-:W-:Y:S03]  /*17fd0*/  HMMA.16816.F32.BF16 R176, R196, R182.reuse, R12 ;  /* 0x000000b6c4b0723c */ /* 0x080fe6000004180c */
[----:B------:R-:W-:Y:S01]  /*17fe0*/  MOV R10, R184 ;  /* 0x000000b8000a7202 */ /* 0x000fe20000000f00 */
[----:B------:R-:W-:Y:S02]  /*17ff0*/  FADD.FTZ R9, R9, R65 ;  /* 0x0000004109097221 */ /* 0x000fe40000010000 */
[----:B------:R-:W-:Y:S01]  /*18000*/  FADD.FTZ R8, R8, R64 ;  /* 0x0000004008087221 */ /* 0x000fe20000010000 */
[----:B------:R-:W-:Y:S01]  /*18010*/  MOV R14, R186 ;  /* 0x000000ba000e7202 */ /* 0x000fe20000000f00 */
[C---:B------:R-:W-:Y:S04]  /*18020*/  HMMA.16816.F32.BF16 R180, R200.reuse, R182, R16 ;  /* 0x000000b6c8b4723c */ /* 0x040fe80000041810 */
[----:B------:R-:W-:Y:S01]  /*18030*/  MOV R15, R187 ;  /* 0x000000bb000f7202 */ /* 0x000fe20000000f00 */
[----:B------:R-:W-:Y:S02]  /*18040*/  FADD.FTZ R12, R10, R9 ;  /* 0x000000090a0c7221 */ /* 0x000fe40000010000 */
[----:B------:R-:W-:Y:S01]  /*18050*/  FADD.FTZ R11, R11, R8 ;  /* 0x000000080b0b7221 */ /* 0x000fe20000010000 */
        /* <DEDUP_REMOVED lines=8> */
[----:B------:R-:W-:Y:S01]  /*180e0*/  FADD.FTZ R10, R160, R3 ;  /* 0x00000003a00a7221 */ /* 0x000fe20000010000 */
[----:B------:R-:W-:Y:S01]  /*180f0*/  MOV R160, R163 ;  /* 0x000000a300a07202 */ /* 0x000fe20000000f00 */
        /* <DEDUP_REMOVED lines=15> */
[-C--:B---3--:R-:W-:Y:S04]  /*181f0*/  HMMA.16816.F32.BF16 R100, R200, R44.reuse, R100 ;  /* 0x0000002cc864723c */ /* 0x088fe80000041864 */
        /* <DEDUP_REMOVED lines=10> */
[-C--:B----4-:R-:W-:Y:S08]  /*182a0*/  HMMA.16816.F32.BF16 R116, R200, R40.reuse, R116 ;  /* 0x00000028c874723c */ /* 0x090ff00000041874 */
        /* <DEDUP_REMOVED lines=37> */
[----:B------:R1:W-:Y:S04]  /*18500*/  STL [R1+0x20], R3 ;  /* 0x0000200301007387 */ /* 0x0003e80000100800 */
[----:B------:R3:W-:Y:S01]  /*18510*/  STL [R1+0x1c], R0 ;  /* 0x00001c0001007387 */ /* 0x0007e20000100800 */
[----:B-1----:R-:W-:Y:S02]  /*18520*/  MOV R3, R164 ;  /* 0x000000a400037202 */ /* 0x002fe40000000f00 */
[----:B---3--:R-:W-:Y:S01]  /*18530*/  MOV R0, R165 ;  /* 0x000000a500007202 */ /* 0x008fe20000000f00 */
[----:B--2--5:R-:W-:-:S05]  /*18540*/  @P0 BRA `(.L_x_906) ;  /* 0xffffc72000000947 */ /* 0x024fca000383ffff */
.L_x_905:
[----:B---3--:R-:W2:Y:S04]  /*18550*/  LDL.LU R6, [R1+0x28] ;  /* 0x0000280001067983 */ /* 0x008ea80000300800 */
[----:B------:R-:W3:Y:S04]  /*18560*/  LDL.LU R4, [R1+0x24] ;  /* 0x0000240001047983 */ /* 0x000ee80000300800 */
[----:B------:R-:W4:Y:S04]  /*18570*/  LDL.LU R8, [R1+0x20] ;  /* 0x0000200001087983 */ /* 0x000f280000300800 */
[----:B------:R-:W4:Y:S01]  /*18580*/  LDL.LU R5, [R1+0x1c] ;  /* 0x00001c0001057983 */ /* 0x000f220000300800 */
[----:B------:R-:W-:-:S02]  /*18590*/  MOV R61, 0xff800000 ;  /* 0xff800000003d7802 */ /* 0x000fc40000000f00 */
[----:B------:R-:W-:Y:S02]  /*185a0*/  MOV R62, 0xff800000 ;  /* 0xff800000003e7802 */ /* 0x000fe40000000f00 */
[----:B------:R-:W-:Y:S02]  /*185b0*/  MOV R63, 0xff800000 ;  /* 0xff800000003f7802 */ /* 0x000fe40000000f00 */
[----:B------:R-:W-:Y:S02]  /*185c0*/  MOV R64, 0xff800000 ;  /* 0xff80000000407802 */ /* 0x000fe40000000f00 */
[----:B------:R-:W-:Y:S01]  /*185d0*/  PLOP3.LUT P4, PT, PT, PT, PT, 0x8, 0x0 ;  /* 0x000000000000781c */ /* 0x000fe20003f8e170 */
[----:B--2---:R-:W1:Y:S04]  /*185e0*/  SHFL.BFLY PT, R11, R6, 0x2, 0x1f ;  /* 0x0c401f00060b7f89 */ /* 0x004e6800000e0000 */
[----:B---3--:R-:W2:Y:S04]  /*185f0*/  SHFL.BFLY PT, R9, R4, 0x2, 0x1f ;  /* 0x0c401f0004097f89 */ /* 0x008ea800000e0000 */
[----:B----4-:R-:W3:Y:S01]  /*18600*/  SHFL.BFLY PT, R7, R8, 0x2, 0x1f ;  /* 0x0c401f0008077f89 */ /* 0x010ee200000e0000 */
[----:B-1----:R-:W-:-:S03]  /*18610*/  FADD.FTZ R11, R11, R6 ;  /* 0x000000060b0b7221 */ /* 0x002fc60000010000 */
[----:B------:R-:W1:Y:S01]  /*18620*/  SHFL.BFLY PT, R6, R5, 0x2, 0x1f ;  /* 0x0c401f0005067f89 */ /* 0x000e6200000e0000 */
[----:B--2---:R-:W-:-:S03]  /*18630*/  FADD.FTZ R9, R9, R4 ;  /* 0x0000000409097221 */ /* 0x004fc60000010000 */
[----:B------:R-:W2:Y:S01]  /*18640*/  SHFL.BFLY PT, R0, R11, 0x1, 0x1f ;  /* 0x0c201f000b007f89 */ /* 0x000ea200000e0000 */
[----:B---3--:R-:W-:-:S03]  /*18650*/  FADD.FTZ R7, R7, R8 ;  /* 0x0000000807077221 */ /* 0x008fc60000010000 */
[----:B------:R-:W3:Y:S04]  /*18660*/  SHFL.BFLY PT, R4, R9, 0x1, 0x1f ;  /* 0x0c201f0009047f89 */ /* 0x000ee800000e0000 */
[----:B------:R-:W4:Y:S01]  /*18670*/  SHFL.BFLY PT, R3, R7, 0x1, 0x1f ;  /* 0x0c201f0007037f89 */ /* 0x000f2200000e0000 */
[----:B-1----:R-:W-:Y:S02]  /*18680*/  FADD.FTZ R6, R6, R5 ;  /* 0x0000000506067221 */ /* 0x002fe40000010000 */
[----:B--2---:R-:W-:-:S03]  /*18690*/  FADD.FTZ R11, R11, R0 ;  /* 0x000000000b0b7221 */ /* 0x004fc60000010000 */
[----:B------:R-:W1:Y:S01]  /*186a0*/  SHFL.BFLY PT, R5, R6, 0x1, 0x1f ;  /* 0x0c201f0006057f89 */ /* 0x000e6200000e0000 */
[----:B------:R-:W-:Y:S01]  /*186b0*/  MOV R0, RZ ;  /* 0x000000ff00007202 */ /* 0x000fe20000000f00 */
[----:B---3--:R-:W-:Y:S01]  /*186c0*/  FADD.FTZ R9, R9, R4 ;  /* 0x0000000409097221 */ /* 0x008fe20000010000 */
[----:B------:R-:W-:Y:S02]  /*186d0*/  FSETP.NE.FTZ.AND P3, PT, R11, RZ, PT ;  /* 0x000000ff0b00720b */ /* 0x000fe40003f75000 */
[----:B------:R-:W-:Y:S01]  /*186e0*/  MOV R4, RZ ;  /* 0x000000ff00047202 */ /* 0x000fe20000000f00 */
[----:B----4-:R-:W-:Y:S01]  /*186f0*/  FADD.FTZ R7, R7, R3 ;  /* 0x0000000307077221 */ /* 0x010fe20000010000 */
[----:B------:R-:W-:Y:S02]  /*18700*/  FSETP.NE.FTZ.AND P2, PT, R9, RZ, PT ;  /* 0x000000ff0900720b */ /* 0x000fe40003f55000 */
[----:B------:R-:W-:Y:S02]  /*18710*/  MOV R3, RZ ;  /* 0x000000ff00037202 */ /* 0x000fe40000000f00 */
[----:B------:R-:W-:-:S05]  /*18720*/  FSETP.NE.FTZ.AND P1, PT, R7, RZ, PT ;  /* 0x000000ff0700720b */ /* 0x000fca0003f35000 */
[----:B------:R-:W2:Y:S01]  /*18730*/  @P3 MUFU.RCP R0, R11 ;  /* 0x0000000b00003308 */ /* 0x000ea20000001000 */
[----:B-1----:R-:W-:-:S07]  /*18740*/  FADD.FTZ R6, R5, R6 ;  /* 0x0000000605067221 */ /* 0x002fce0000010000 */
[----:B------:R-:W1:Y:S01]  /*18750*/  @P1 MUFU.RCP R3, R7 ;  /* 0x0000000700031308 */ /* 0x000e620000001000 */
[----:B------:R-:W-:Y:S01]  /*18760*/  FSETP.NE.FTZ.AND P0, PT, R6, RZ, PT ;  /* 0x000000ff0600720b */ /* 0x000fe20003f15000 */
[----:B--2---:R-:W-:-:S06]  /*18770*/  FMUL.FTZ R172, R0, R172 ;  /* 0x000000ac00ac7220 */ /* 0x004fcc0000410000 */
[----:B------:R-:W2:Y:S01]  /*18780*/  @P2 MUFU.RCP R4, R9 ;  /* 0x0000000900042308 */ /* 0x000ea20000001000 */
[C---:B------:R-:W-:Y:S02]  /*18790*/  FMUL.FTZ R57, R0.reuse, R173 ;  /* 0x000000ad00397220 */ /* 0x040fe40000410000 */
[C---:B------:R-:W-:Y:S02]  /*187a0*/  FMUL.FTZ R180, R0.reuse, R180 ;  /* 0x000000b400b47220 */ /* 0x040fe40000410000 */
[C---:B------:R-:W-:Y:S02]  /*187b0*/  FMUL.FTZ R181, R0.reuse, R181 ;  /* 0x000000b500b57220 */ /* 0x040fe40000410000 */
[C---:B------:R-:W-:Y:S01]  /*187c0*/  FMUL.FTZ R68, R0.reuse, R68 ;  /* 0x0000004400447220 */ /* 0x040fe20000410000 */
[----:B------:R-:W-:Y:S01]  /*187d0*/  @P3 MUFU.LG2 R11, R11 ;  /* 0x0000000b000b3308 */ /* 0x000fe20000000c00 */
[C---:B------:R-:W-:Y:S01]  /*187e0*/  FMUL.FTZ R51, R0.reuse, R69 ;  /* 0x0000004500337220 */ /* 0x040fe20000410000 */
[----:B------:R-:W-:Y:S01]  /*187f0*/  @P0 MOV R8, 0x3f317218 ;  /* 0x3f31721800080802 */ /* 0x000fe20000000f00 */
[----:B------:R-:W-:-:S02]  /*18800*/  FMUL.FTZ R80, R0, R80 ;  /* 0x0000005000507220 */ /* 0x000fc40000410000 */
[C---:B------:R-:W-:Y:S02]  /*18810*/  FMUL.FTZ R81, R0.reuse, R81 ;  /* 0x0000005100517220 */ /* 0x040fe40000410000 */
[C---:B------:R-:W-:Y:S01]  /*18820*/  FMUL.FTZ R84, R0.reuse, R84 ;  /* 0x0000005400547220 */ /* 0x040fe20000410000 */
[----:B------:R-:W-:Y:S01]  /*18830*/  @P2 MUFU.LG2 R9, R9 ;  /* 0x0000000900092308 */ /* 0x000fe20000000c00 */
[C---:B------:R-:W-:Y:S02]  /*18840*/  FMUL.FTZ R49, R0.reuse, R85 ;  /* 0x0000005500317220 */ /* 0x040fe40000410000 */
[C---:B------:R-:W-:Y:S02]  /*18850*/  FMUL.FTZ R96, R0.reuse, R96 ;  /* 0x0000006000607220 */ /* 0x040fe40000410000 */
[C---:B------:R-:W-:Y:S02]  /*18860*/  FMUL.FTZ R45, R0.reuse, R97 ;  /* 0x00000061002d7220 */ /* 0x040fe40000410000 */
[C---:B------:R-:W-:Y:S01]  /*18870*/  FMUL.FTZ R100, R0.reuse, R100 ;  /* 0x0000006400647220 */ /* 0x040fe20000410000 */
[----:B------:R-:W-:Y:S01]  /*18880*/  @P1 MUFU.LG2 R7, R7 ;  /* 0x0000000700071308 */ /* 0x000fe20000000c00 */
        /* <DEDUP_REMOVED lines=19> */
[----:B------:R-:W-:Y:S01]  /*189c0*/  MOV R0, RZ ;  /* 0x000000ff00007202 */ /* 0x000fe20000000f00 */
[----:B-1----:R-:W-:-:S02]  /*189d0*/  FMUL.FTZ R168, R3, R168 ;  /* 0x000000a803a87220 */ /* 0x002fc40000410000 */
[C---:B------:R-:W-:Y:S02]  /*189e0*/  FMUL.FTZ R58, R3.reuse, R169 ;  /* 0x000000a9033a7220 */ /* 0x040fe40000410000 */
[C---:B------:R-:W-:Y:S01]  /*189f0*/  FMUL.FTZ R176, R3.reuse, R176 ;  /* 0x000000b003b07220 */ /* 0x040fe20000410000 */
[----:B------:R-:W1:Y:S01]  /*18a00*/  @P0 MUFU.RCP R0, R6 ;  /* 0x0000000600000308 */ /* 0x000e620000001000 */
[C---:B------:R-:W-:Y:S02]  /*18a10*/  FMUL.FTZ R55, R3.reuse, R177 ;  /* 0x000000b103377220 */ /* 0x040fe40000410000 */
[C---:B------:R-:W-:Y:S02]  /*18a20*/  FMUL.FTZ R72, R3.reuse, R72 ;  /* 0x0000004803487220 */ /* 0x040fe40000410000 */
[C---:B------:R-:W-:Y:S02]  /*18a30*/  FMUL.FTZ R54, R3.reuse, R73 ;  /* 0x0000004903367220 */ /* 0x040fe40000410000 */
[C---:B------:R-:W-:Y:S01]  /*18a40*/  FMUL.FTZ R76, R3.reuse, R76 ;  /* 0x0000004c034c7220 */ /* 0x040fe20000410000 */
[----:B------:R-:W3:Y:S01]  /*18a50*/  @P0 MUFU.LG2 R6, R6 ;  /* 0x0000000600060308 */ /* 0x000ee20000000c00 */
        /* <DEDUP_REMOVED lines=26> */
[----:B--2---:R-:W-:-:S02]  /*18c00*/  FMUL.FTZ R174, R4, R174 ;  /* 0x000000ae04ae7220 */ /* 0x004fc40000410000 */
        /* <DEDUP_REMOVED lines=31> */
[----:B------:R-:W-:Y:S01]  /*18e00*/  @P3 MOV R4, 0x3f317218 ;  /* 0x3f31721800043802 */ /* 0x000fe20000000f00 */
[C---:B-1----:R-:W-:Y:S02]  /*18e10*/  FMUL.FTZ R170, R0.reuse, R170 ;  /* 0x000000aa00aa7220 */ /* 0x042fe40000410000 */
        /* <DEDUP_REMOVED lines=31> */
[----:B------:R-:W-:Y:S01]  /*19010*/  @P1 MOV R0, 0x3f317218 ;  /* 0x3f31721800001802 */ /* 0x000fe20000000f00 */
[----:B------:R-:W-:Y:S02]  /*19020*/  @P2 FMUL.FTZ R5, R3, c[0x0][0x2d0] ;  /* 0x0000b40003052a20 */ /* 0x000fe40000410000 */
[----:B------:R-:W-:Y:S02]  /*19030*/  @P3 FMUL.FTZ R10, R4, c[0x0][0x2d0] ;  /* 0x0000b400040a3a20 */ /* 0x000fe40000410000 */
[----:B------:R-:W-:-:S02]  /*19040*/  @P1 FMUL.FTZ R3, R0, c[0x0][0x2d0] ;  /* 0x0000b40000031a20 */ /* 0x000fc40000410000 */
[----:B------:R-:W-:Y:S02]  /*19050*/  @P3 FMUL.FTZ R11, R11, 0.69314718246459960938 ;  /* 0x3f3172180b0b3820 */ /* 0x000fe40000410000 */
[----:B------:R-:W-:Y:S02]  /*19060*/  @P2 FMUL.FTZ R9, R9, 0.69314718246459960938 ;  /* 0x3f31721809092820 */ /* 0x000fe40000410000 */
[----:B------:R-:W-:Y:S02]  /*19070*/  @P1 FMUL.FTZ R7, R7, 0.69314718246459960938 ;  /* 0x3f31721807071820 */ /* 0x000fe40000410000 */
[----:B---3--:R-:W-:Y:S02]  /*19080*/  @P0 FMUL.FTZ R4, R6, 0.69314718246459960938 ;  /* 0x3f31721806040820 */ /* 0x008fe40000410000 */
[----:B------:R-:W-:Y:S02]  /*19090*/  @P0 FMUL.FTZ R0, R8, c[0x0][0x2d0] ;  /* 0x0000b40008000a20 */ /* 0x000fe40000410000 */
[----:B------:R-:W-:-:S02]  /*190a0*/  @P3 FFMA.FTZ R61, R10, R165, R11 ;  /* 0x000000a50a3d3223 */ /* 0x000fc4000001000b */
[----:B------:R-:W-:Y:S02]  /*190b0*/  @P2 FFMA.FTZ R62, R5, R164, R9 ;  /* 0x000000a4053e2223 */ /* 0x000fe40000010009 */
[----:B------:R-:W-:Y:S02]  /*190c0*/  @P1 FFMA.FTZ R63, R3, R163, R7 ;  /* 0x000000a3033f1223 */ /* 0x000fe40000010007 */
[----:B------:R-:W-:Y:S02]  /*190d0*/  @P0 FFMA.FTZ R64, R0, R2, R4 ;  /* 0x0000000200400223 */ /* 0x000fe40000010004 */
.L_x_851:
        /* <DEDUP_REMOVED lines=24> */
[CC--:B------:R-:W-:Y:S02]  /*19260*/  LEA.HI R2, R65.reuse, R66.reuse, RZ, 0x2 ;  /* 0x0000004241027211 */ /* 0x0c0fe400078f10ff */
[----:B------:R-:W-:Y:S02]  /*19270*/  LEA.HI R60, R65, R66, RZ, 0x5 ;  /* 0x00000042413c7211 */ /* 0x000fe400078f28ff */
[----:B------:R-:W-:-:S02]  /*19280*/  SHF.R.S32.HI R4, RZ, 0x2, R2 ;  /* 0x00000002ff047819 */ /* 0x000fc40000011402 */
[----:B------:R-:W-:Y:S02]  /*19290*/  SHF.R.S32.HI R0, RZ, 0x1f, R2 ;  /* 0x0000001fff007819 */ /* 0x000fe40000011402 */
[----:B------:R-:W-:Y:S02]  /*192a0*/  SHF.R.S32.HI R59, RZ, 0x5, R60 ;  /* 0x00000005ff3b7819 */ /* 0x000fe4000001143c */
[----:B------:R-:W-:Y:S02]  /*192b0*/  LEA.HI R0, R0, R4, RZ, 0x3 ;  /* 0x0000000400007211 */ /* 0x000fe400078f18ff */
[----:B------:R-:W-:Y:S02]  /*192c0*/  F2FP.BF16.PACK_AB R74, R75, R74 ;  /* 0x0000004a4b4a723e */ /* 0x000fe400000010ff */
[----:B------:R-:W-:Y:S02]  /*192d0*/  LOP3.LUT R0, R0, 0xfffffff8, RZ, 0xc0, !PT ;  /* 0xfffffff800007812 */ /* 0x000fe400078ec0ff */
[----:B------:R-:W-:-:S02]  /*192e0*/  F2FP.BF16.PACK_AB R53, R53, R76 ;  /* 0x0000004c3535723e */ /* 0x000fc400000010ff */
[----:B------:R-:W-:Y:S01]  /*192f0*/  F2FP.BF16.PACK_AB R78, R79, R78 ;  /* 0x0000004e4f4e723e */ /* 0x000fe200000010ff */
[----:B------:R-:W-:Y:S01]  /*19300*/  IMAD.IADD R4, R4, 0x1, -R0 ;  /* 0x0000000104047824 */ /* 0x000fe200078e0a00 */
[----:B------:R-:W-:Y:S02]  /*19310*/  LOP3.LUT R0, R2, 0xfffffffc, RZ, 0xc0, !PT ;  /* 0xfffffffc02007812 */ /* 0x000fe400078ec0ff */
[----:B------:R-:W-:Y:S01]  /*19320*/  F2FP.BF16.PACK_AB R49, R49, R84 ;  /* 0x000000543131723e */ /* 0x000fe200000010ff */
[C---:B------:R-:W-:Y:S01]  /*19330*/  IMAD.SHL.U32 R2, R4.reuse, 0x40, RZ ;  /* 0x0000004004027824 */ /* 0x040fe200078e00ff */
[----:B------:R-:W-:Y:S01]  /*19340*/  LOP3.LUT R3, R4, 0x1, RZ, 0xc0, !PT ;  /* 0x0000000104037812 */ /* 0x000fe200078ec0ff */
[----:B------:R-:W-:Y:S01]  /*19350*/  IMAD.IADD R29, R66, 0x1, -R0 ;  /* 0x00000001421d7824 */ /* 0x000fe200078e0a00 */
[----:B------:R-:W-:Y:S02]  /*19360*/  F2FP.BF16.PACK_AB R48, R48, R86 ;  /* 0x000000563030723e */ /* 0x000fe400000010ff */
        /* <DEDUP_REMOVED lines=13> */
[----:B------:R-:W-:Y:S02]  /*19440*/  F2FP.BF16.PACK_AB R90, R91, R90 ;  /* 0x0000005a5b5a723e */ /* 0x000fe400000010ff */
[C---:B------:R-:W-:Y:S02]  /*19450*/  IADD3 R3, R0.reuse, 0x80, RZ ;  /* 0x0000008000037810 */ /* 0x040fe40007ffe0ff */
[C---:B------:R-:W-:Y:S02]  /*19460*/  IADD3 R2, R0.reuse, 0x70, RZ ;  /* 0x0000007000027810 */ /* 0x040fe40007ffe0ff */
[----:B------:R-:W-:Y:S01]  /*19470*/  @P0 IADD3 R2, R3, 0x10, RZ ;  /* 0x0000001003020810 */ /* 0x000fe20007ffe0ff */
[----:B------:R-:W-:Y:S01]  /*19480*/  IMAD.IADD R3, R0, 0x1, R4 ;  /* 0x0000000100037824 */ /* 0x000fe200078e0204 */
[----:B------:R-:W-:Y:S02]  /*19490*/  F2FP.BF16.PACK_AB R46, R46, R92 ;  /* 0x0000005c2e2e723e */ /* 0x000fe400000010ff */
[----:B------:R-:W-:Y:S01]  /*194a0*/  F2FP.BF16.PACK_AB R94, R95, R94 ;  /* 0x0000005e5f5e723e */ /* 0x000fe200000010ff */
[----:B------:R-:W-:Y:S01]  /*194b0*/  IMAD.IADD R4, R4, 0x1, R2 ;  /* 0x0000000104047824 */ /* 0x000fe200078e0202 */
[----:B------:R-:W-:-:S02]  /*194c0*/  F2FP.BF16.PACK_AB R44, R44, R100 ;  /* 0x000000642c2c723e */ /* 0x000fc400000010ff */
[----:B------:R-:W-:Y:S02]  /*194d0*/  F2FP.BF16.PACK_AB R43, R43, R102 ;  /* 0x000000662b2b723e */ /* 0x000fe400000010ff */
[----:B------:R-:W-:Y:S02]  /*194e0*/  F2FP.BF16.PACK_AB R41, R41, R112 ;  /* 0x000000702929723e */ /* 0x000fe400000010ff */
        /* <DEDUP_REMOVED lines=8> */
[----:B------:R1:W-:Y:S01]  /*19570*/  STS [R2], R7 ;  /* 0x0000000702007388 */ /* 0x0003e20000000800 */
        /* <DEDUP_REMOVED lines=18> */
[----:B-1----:R-:W-:Y:S01]  /*196a0*/  IMAD.MOV.U32 R7, RZ, RZ, 0x40 ;  /* 0x00000040ff077424 */ /* 0x002fe200078e00ff */
[----:B------:R-:W-:Y:S02]  /*196b0*/  F2FP.BF16.PACK_AB R139, R139, R138 ;  /* 0x0000008a8b8b723e */ /* 0x000fe400000010ff */
[----:B------:R-:W-:Y:S01]  /*196c0*/  STS [R3+0x480], R50 ;  /* 0x0004803203007388 */ /* 0x000fe20000000800 */
[----:B------:R-:W-:Y:S02]  /*196d0*/  F2FP.BF16.PACK_AB R26, R26, R140 ;  /* 0x0000008c1a1a723e */ /* 0x000fe400000010ff */
[----:B------:R-:W-:Y:S01]  /*196e0*/  SEL R7, R7, 0xffffffc0, !P2 ;  /* 0xffffffc007077807 */ /* 0x000fe20005000000 */
[----:B------:R1:W-:Y:S01]  /*196f0*/  STS [R4+0x400], R6 ;  /* 0x0004000604007388 */ /* 0x0003e20000000800 */
        /* <DEDUP_REMOVED lines=17> */
[----:B-1----:R-:W-:Y:S01]  /*19810*/  IMAD.IADD R6, R0, 0x1, R7 ;  /* 0x0000000100067824 */ /* 0x002fe200078e0207 */
[----:B------:R-:W-:-:S02]  /*19820*/  F2FP.BF16.PACK_AB R9, R203, R202 ;  /* 0x000000cacb09723e */ /* 0x000fc400000010ff */
[----:B------:R-:W-:Y:S01]  /*19830*/  F2FP.BF16.PACK_AB R11, R193, R192 ;  /* 0x000000c0c10b723e */ /* 0x000fe200000010ff */
[----:B---3--:R-:W-:Y:S01]  /*19840*/  IMAD.IADD R8, R7, 0x1, R2 ;  /* 0x0000000107087824 */ /* 0x008fe200078e0202 */
[----:B------:R-:W-:Y:S01]  /*19850*/  STS [R6+0x80], R49 ;  /* 0x0000803106007388 */ /* 0x000fe20000000800 */
[----:B------:R-:W-:Y:S02]  /*19860*/  F2FP.BF16.PACK_AB R16, R16, R194 ;  /* 0x000000c21010723e */ /* 0x000fe400000010ff */
[----:B------:R-:W-:Y:S01]  /*19870*/  F2FP.BF16.PACK_AB R15, R15, R196 ;  /* 0x000000c40f0f723e */ /* 0x000fe200000010ff */
[----:B------:R-:W-:Y:S01]  /*19880*/  STS [R6+0x480], R48 ;  /* 0x0004803006007388 */ /* 0x000fe20000000800 */
[----:B------:R-:W-:Y:S02]  /*19890*/  F2FP.BF16.PACK_AB R14, R14, R198 ;  /* 0x000000c60e0e723e */ /* 0x000fe400000010ff */
[----:B------:R-:W-:Y:S01]  /*198a0*/  PLOP3.LUT P0, PT, PT, PT, UP1, 0x80, 0x0 ;  /* 0x000000000000781c */ /* 0x000fe20003f0f018 */
[----:B------:R1:W-:Y:S04]  /*198b0*/  STS [R8+0x400], R5 ;  /* 0x0004000508007388 */ /* 0x0003e80000000800 */
[----:B------:R-:W-:Y:S04]  /*198c0*/  STS [R8], R45 ;  /* 0x0000002d08007388 */ /* 0x000fe80000000800 */
[----:B------:R-:W-:Y:S04]  /*198d0*/  STS [R6+0x2080], R47 ;  /* 0x0020802f06007388 */ /* 0x000fe80000000800 */
[----:B------:R-:W-:Y:S04]  /*198e0*/  STS [R6+0x2480], R90 ;  /* 0x0024805a06007388 */ /* 0x000fe80000000800 */
[----:B------:R-:W-:Y:S04]  /*198f0*/  STS [R8+0x2000], R46 ;  /* 0x0020002e08007388 */ /* 0x000fe80000000800 */
[----:B------:R-:W-:Y:S01]  /*19900*/  STS [R8+0x2400], R94 ;  /* 0x0024005e08007388 */ /* 0x000fe20000000800 */
[----:B-1----:R-:W-:-:S02]  /*19910*/  IMAD.IADD R5, R7, 0x1, R3 ;  /* 0x0000000107057824 */ /* 0x002fc400078e0203 */
        /* <DEDUP_REMOVED lines=37> */
[----:B------:R4:W-:Y:S04]  /*19b70*/  STS [R5+0x6080], R11 ;  /* 0x0060800b05007388 */ /* 0x0009e80000000800 */
[----:B------:R4:W-:Y:S01]  /*19b80*/  STS [R5+0x6480], R16 ;  /* 0x0064801005007388 */ /* 0x0009e20000000800 */
[----:B-1----:R-:W-:-:S03]  /*19b90*/  IMAD.U32 R8, RZ, RZ, UR4 ;  /* 0x00000004ff087e24 */ /* 0x002fc6000f8e00ff */
[----:B------:R4:W-:Y:S04]  /*19ba0*/  STS [R7+0x6000], R15 ;  /* 0x0060000f07007388 */ /* 0x0009e80000000800 */
[----:B------:R4:W-:Y:S01]  /*19bb0*/  STS [R7+0x6400], R14 ;  /* 0x0064000e07007388 */ /* 0x0009e20000000800 */
[----:B---3--:R-:W-:-:S03]  /*19bc0*/  IMAD.U32 R9, RZ, RZ, UR5 ;  /* 0x00000005ff097e24 */ /* 0x008fc6000f8e00ff */
[----:B------:R-:W-:Y:S06]  /*19bd0*/  BAR.SYNC.DEFER_BLOCKING 0x1, 0x80 ;  /* 0x0042000000007b1d */ /* 0x000fec0000010000 */
[----:B------:R-:W-:Y:S02]  /*19be0*/  ULDC.64 UR4, c[0x0][0x508] ;  /* 0x0001420000047ab9 */ /* 0x000fe40000000a00 */
[----:B------:R-:W-:Y:S01]  /*19bf0*/  UISETP.NE.U32.AND UP0, UPT, URZ, UR4, UPT ;  /* 0x000000043f00728c */ /* 0x000fe2000bf05070 */
[----:B------:R-:W3:Y:S03]  /*19c00*/  @P0 LDG.E R0, [R8.64] ;  /* 0x0000000a08000981 */ /* 0x000ee6000c1e1900 */
        /* <DEDUP_REMOVED lines=10> */
[----:B---3--:R-:W1:Y:S02]  /*19cb0*/  @P0 R2UR UR5, R0 ;  /* 0x00000000000503c2 */ /* 0x008e6400000e0000 */
[----:B-1----:R-:W-:Y:S02]  /*19cc0*/  @UP1 USHF.R.S32.HI UR4, URZ, 0x1f, UR5 ;  /* 0x0000001f3f041899 */ /* 0x002fe40008011405 */
[----:B------:R-:W-:-:S05]  /*19cd0*/  @UP1 UMOV UR12, UR5 ;  /* 0x00000005000c1c82 */ /* 0x000fca0008000000 */
[----:B------:R-:W-:Y:S01]  /*19ce0*/  @UP1 UMOV UR13, UR4 ;  /* 0x00000004000d1c82 */ /* 0x000fe20008000000 */
[----:B------:R-:W-:Y:S05]  /*19cf0*/  @P1 BRA `(.L_x_910) ;  /* 0x0000004000001947 */ /* 0x000fea0003800000 */
[----:B----4-:R-:W-:Y:S05]  /*19d00*/  @!P0 BRA `(.L_x_910) ;  /* 0x0000003000008947 */ /* 0x010fea0003800000 */
[----:B------:R-:W3:Y:S04]  /*19d10*/  LDG.E R0, [R8.64] ;  /* 0x0000000a08007981 */ /* 0x000ee8000c1e1900 */
[----:B------:R-:W3:Y:S02]  /*19d20*/  LDG.E R2, [R8.64+0x4] ;  /* 0x0000040a08027981 */ /* 0x000ee4000c1e1900 */
[----:B---3-5:R-:W-:Y:S02]  /*19d30*/  IADD3 R17, -R0, R2, RZ ;  /* 0x0000000200117210 */ /* 0x028fe40007ffe1ff */
.L_x_910:
[----:B----4-:R-:W-:Y:S01]  /*19d40*/  LOP3.LUT R0, R60, 0xffffffe0, RZ, 0xc0, !PT ;  /* 0xffffffe03c007812 */ /* 0x010fe200078ec0ff */
[----:B------:R-:W-:Y:S01]  /*19d50*/  IMAD.MOV.U32 R2, RZ, RZ, c[0x0][0x4e8] ;  /* 0x00013a00ff027624 */ /* 0x000fe200078e00ff */
[----:B------:R-:W-:Y:S01]  /*19d60*/  SHF.R.S32.HI R3, RZ, 0x1f, R59 ;  /* 0x0000001fff037819 */ /* 0x000fe2000001143b */
[----:B------:R-:W1:Y:S01]  /*19d70*/  S2R R76, SR_CTAID.X ;  /* 0x00000000004c7919 */ /* 0x000e620000002500 */
[----:B------:R-:W-:Y:S01]  /*19d80*/  ULDC.64 UR4, c[0x0][0x490] ;  /* 0x0001240000047ab9 */ /* 0x000fe20000000a00 */
[----:B------:R-:W-:Y:S01]  /*19d90*/  IMAD.IADD R5, R66, 0x1, -R0 ;  /* 0x0000000142057824 */ /* 0x000fe200078e0a00 */
[----:B------:R-:W-:Y:S01]  /*19da0*/  LEA.HI R0, R29, R29, RZ, 0x1 ;  /* 0x0000001d1d007211 */ /* 0x000fe200078f08ff */
[----:B------:R-:W-:Y:S01]  /*19db0*/  USHF.R.S32.HI UR9, URZ, 0x1f, UR24 ;  /* 0x0000001f3f097899 */ /* 0x000fe20008011418 */
[----:B------:R-:W-:Y:S01]  /*19dc0*/  LEA.HI R3, R3, R59, RZ, 0x2 ;  /* 0x0000003b03037211 */ /* 0x000fe200078f10ff */
[----:B------:R-:W-:Y:S01]  /*19dd0*/  UIMAD UR6, UR8, UR4, URZ ;  /* 0x00000004080672a4 */ /* 0x000fe2000f8e023f */
[----:B------:R-:W-:Y:S01]  /*19de0*/  SHF.R.S32.HI R6, RZ, 0x1f, R5 ;  /* 0x0000001fff067819 */ /* 0x000fe20000011405 */
[----:B------:R-:W-:Y:S01]  /*19df0*/  UMOV UR18, UR12 ;  /* 0x0000000c00127c82 */ /* 0x000fe20008000000 */
[----:B------:R-:W-:Y:S01]  /*19e00*/  ISETP.NE.AND P1, PT, R2, 0x1, PT ;  /* 0x000000010200780c */ /* 0x000fe20003f25270 */
[C---:B------:R-:W-:Y:S01]  /*19e10*/  IMAD.SHL.U32 R2, R0.reuse, 0x20, RZ ;  /* 0x0000002000027824 */ /* 0x040fe200078e00ff */
[----:B------:R-:W-:Y:S01]  /*19e20*/  LOP3.LUT R4, R0, 0x1ffffffe, RZ, 0xc0, !PT ;  /* 0x1ffffffe00047812 */ /* 0x000fe200078ec0ff */
[----:B------:R-:W-:Y:S01]  /*19e30*/  UMOV UR19, UR13 ;  /* 0x0000000d00137c82 */ /* 0x000fe20008000000 */
[----:B------:R-:W-:Y:S01]  /*19e40*/  LOP3.LUT R3, R3, 0xffffffc, RZ, 0xc0, !PT ;  /* 0x0ffffffc03037812 */ /* 0x000fe200078ec0ff */
[----:B------:R-:W-:Y:S01]  /*19e50*/  USEL UR9, UR9, URZ, !UP1 ;  /* 0x0000003f09097287 */ /* 0x000fe2000c800000 */
[----:B------:R-:W-:Y:S01]  /*19e60*/  LEA.HI R0, R6, R5, RZ, 0x2 ;  /* 0x0000000506007211 */ /* 0x000fe200078f10ff */
[----:B------:R-:W-:Y:S01]  /*19e70*/  IMAD.IADD R4, R29, 0x1, -R4 ;  /* 0x000000011d047824 */ /* 0x000fe200078e0a04 */
[----:B------:R-:W-:Y:S01]  /*19e80*/  LOP3.LUT R2, R2, 0xffffffc0, RZ, 0xc0, !PT ;  /* 0xffffffc002027812 */ /* 0x000fe200078ec0ff */
[----:B------:R-:W-:Y:S01]  /*19e90*/  IMAD.IADD R3, R59, 0x1, -R3 ;  /* 0x000000013b037824 */ /* 0x000fe200078e0a03 */
[----:B------:R-:W-:Y:S01]  /*19ea0*/  SHF.R.S32.HI R0, RZ, 0x2, R0 ;  /* 0x00000002ff007819 */ /* 0x000fe20000011400 */
[----:B------:R-:W-:Y:S01]  /*19eb0*/  UIMAD.WIDE.U32 UR18, UR16, UR4, UR18 ;  /* 0x00000004101272a5 */ /* 0x000fe2000f8e0012 */
[----:B------:R-:W-:Y:S01]  /*19ec0*/  LOP3.LUT P0, RZ, R5, 0x3, RZ, 0xc0, !PT ;  /* 0x0000000305ff7812 */ /* 0x000fe2000780c0ff */
[----:B------:R-:W-:Y:S01]  /*19ed0*/  IMAD R2, R4, 0x8, R2 ;  /* 0x0000000804027824 */ /* 0x000fe200078e0202 */
[----:B------:R-:W-:Y:S01]  /*19ee0*/  UIMAD UR6, UR16, UR5, UR6 ;  /* 0x00000005100672a4 */ /* 0x000fe2000f8e0206 */
[----:B------:R-:W-:Y:S01]  /*19ef0*/  IMAD R15, R3, 0x10, R0 ;  /* 0x00000010030f7824 */ /* 0x000fe200078e0200 */
[----:B------:R-:W-:Y:S01]  /*19f00*/  USEL UR24, UR24, URZ, !UP1 ;  /* 0x0000003f18187287 */ /* 0x000fe2000c800000 */
[-C--:B------:R-:W-:Y:S01]  /*19f10*/  LEA.HI R4, R65, R66.reuse, RZ, 0x3 ;  /* 0x0000004241047211 */ /* 0x080fe200078f18ff */
[----:B------:R-:W-:Y:S01]  /*19f20*/  ULDC.64 UR4, c[0x0][0x498] ;  /* 0x0001260000047ab9 */ /* 0x000fe20000000a00 */
[----:B------:R-:W-:Y:S01]  /*19f30*/  IMAD.IADD R2, R15, 0x1, R2 ;  /* 0x000000010f027824 */ /* 0x000fe200078e0202 */
[----:B------:R-:W-:Y:S01]  /*19f40*/  UIMAD UR14, UR9, UR4, URZ ;  /* 0x00000004090e72a4 */ /* 0x000fe2000f8e023f */
[----:B------:R-:W-:Y:S01]  /*19f50*/  LOP3.LUT R6, R4, 0xfffffff8, RZ, 0xc0, !PT ;  /* 0xfffffff804067812 */ /* 0x000fe200078ec0ff */
[----:B------:R-:W-:Y:S01]  /*19f60*/  UIADD3 UR19, UR19, UR6, URZ ;  /* 0x0000000613137290 */ /* 0x000fe2000fffe03f */
[----:B-1----:R-:W-:Y:S01]  /*19f70*/  IMAD R2, R76, 0x80, R2 ;  /* 0x000000804c027824 */ /* 0x002fe200078e0202 */
[----:B------:R-:W-:Y:S01]  /*19f80*/  UIMAD UR14, UR24, UR5, UR14 ;  /* 0x00000005180e72a4 */ /* 0x000fe2000f8e020e */
[----:B------:R-:W-:Y:S01]  /*19f90*/  SHF.R.S32.HI R19, RZ, 0x3, R4 ;  /* 0x00000003ff137819 */ /* 0x000fe20000011404 */
[----:B------:R-:W-:Y:S01]  /*19fa0*/  UIMAD.WIDE.U32 UR18, UR24, UR4, UR18 ;  /* 0x00000004181272a5 */ /* 0x000fe2000f8e0012 */
[----:B------:R-:W-:Y:S01]  /*19fb0*/  @P1 IMAD.HI.U32 R3, R2, c[0x0][0x4ec], RZ ;  /* 0x00013b0002031a27 */ /* 0x000fe200078e00ff */
[----:B------:R-:W-:Y:S01]  /*19fc0*/  ULDC.64 UR6, c[0x0][0x3a0] ;  /* 0x0000e80000067ab9 */ /* 0x000fe20000000a00 */
[----:B------:R-:W-:Y:S01]  /*19fd0*/  LEA.HI R21, R65, R66, RZ, 0x6 ;  /* 0x0000004241157211 */ /* 0x000fe200078f30ff */
[----:B------:R-:W-:Y:S01]  /*19fe0*/  ULDC.64 UR4, c[0x0][0x3e8] ;  /* 0x0000fa0000047ab9 */ /* 0x000fe20000000a00 */
[----:B------:R-:W-:Y:S01]  /*19ff0*/  IMAD.MOV.U32 R0, RZ, RZ, R2 ;  /* 0x000000ffff007224 */ /* 0x000fe200078e0002 */
[----:B------:R-:W-:Y:S01]  /*1a000*/  @P1 SHF.R.U32.HI R0, RZ, c[0x0][0x4f0], R3 ;  /* 0x00013c00ff001a19 */ /* 0x000fe20000011603 */
[----:B------:R-:W-:Y:S01]  /*1a010*/  IMAD.IADD R6, R66, 0x1, -R6 ;  /* 0x0000000142067824 */ /* 0x000fe200078e0a06 */
[----:B------:R-:W-:Y:S01]  /*1a020*/  UIMAD UR8, UR8, UR4, URZ ;  /* 0x00000004080872a4 */ /* 0x000fe2000f8e023f */
[----:B------:R-:W-:Y:S01]  /*1a030*/  IMAD R15, R76, 0x80, R15 ;  /* 0x000000804c0f7824 */ /* 0x000fe200078e020f */
[----:B------:R-:W-:Y:S01]  /*1a040*/  IADD3 R8, P2, R0, UR18, RZ ;  /* 0x0000001200087c10 */ /* 0x000fe2000ff5e0ff */
[----:B------:R-:W-:Y:S01]  /*1a050*/  IMAD.MOV R3, RZ, RZ, -R0 ;  /* 0x000000ffff037224 */ /* 0x000fe200078e0a00 */
[----:B------:R-:W-:Y:S01]  /*1a060*/  UIMAD UR5, UR16, UR5, UR8 ;  /* 0x00000005100572a4 */ /* 0x000fe2000f8e0208 */
[----:B-----5:R-:W-:Y:S01]  /*1a070*/  IMAD R17, R17, c[0x0][0x4e8], RZ ;  /* 0x00013a0011117a24 */ /* 0x020fe200078e02ff */
[----:B------:R-:W-:Y:S01]  /*1a080*/  BSSY B0, `(.L_x_911) ;  /* 0x0000069000007945 */ /* 0x000fe20003800000 */
[----:B------:R-:W-:Y:S01]  /*1a090*/  IMAD R5, R3, c[0x0][0x4e8], R2 ;  /* 0x00013a0003057a24 */ /* 0x000fe200078e0202 */
[----:B------:R-:W-:Y:S01]  /*1a0a0*/  SHF.R.S32.HI R3, RZ, 0x1f, R0 ;  /* 0x0000001fff037819 */ /* 0x000fe20000011400 */
[----:B------:R-:W-:Y:S01]  /*1a0b0*/  IMAD.U32 R2, RZ, RZ, UR14 ;  /* 0x0000000eff027e24 */ /* 0x000fe2000f8e00ff */
[----:B------:R-:W-:Y:S01]  /*1a0c0*/  UIMAD.WIDE.U32 UR14, UR12, UR6, URZ ;  /* 0x000000060c0e72a5 */ /* 0x000fe2000f8e003f */
[----:B------:R-:W-:Y:S01]  /*1a0d0*/  IMAD.SHL.U32 R0, R19, 0x40, RZ ;  /* 0x0000004013007824 */ /* 0x000fe200078e00ff */
[----:B------:R-:W-:-:S02]  /*1a0e0*/  UIMAD UR6, UR13, UR6, URZ ;  /* 0x000000060d0672a4 */ /* 0x000fc4000f8e023f */
[----:B------:R-:W-:Y:S02]  /*1a0f0*/  IADD3.X R9, R3, UR19, R2, P2, !PT ;  /* 0x0000001303097c10 */ /* 0x000fe400097fe402 */
[C---:B------:R-:W-:Y:S01]  /*1a100*/  LEA R2, R6.reuse, R19, 0x4 ;  /* 0x0000001306027211 */ /* 0x040fe200078e20ff */
[----:B------:R-:W-:Y:S01]  /*1a110*/  IMAD.SHL.U32 R6, R6, 0x8, RZ ;  /* 0x0000000806067824 */ /* 0x000fe200078e00ff */
[----:B------:R-:W-:Y:S01]  /*1a120*/  LOP3.LUT R0, R0, 0x1c0, RZ, 0xc0, !PT ;  /* 0x000001c000007812 */ /* 0x000fe200078ec0ff */
[----:B------:R-:W-:Y:S01]  /*1a130*/  UIMAD UR6, UR12, UR7, UR6 ;  /* 0x000000070c0672a4 */ /* 0x000fe2000f8e0206 */
[----:B------:R-:W-:Y:S01]  /*1a140*/  ISETP.GE.OR P2, PT, R15, R17, P0 ;  /* 0x000000110f00720c */ /* 0x000fe20000746670 */
[----:B------:R-:W-:Y:S01]  /*1a150*/  IMAD R4, R76, 0x80, R2 ;  /* 0x000000804c047824 */ /* 0x000fe200078e0202 */
[----:B------:R-:W-:Y:S01]  /*1a160*/  SHF.R.U32.HI R7, RZ, 0x3, R0 ;  /* 0x00000003ff077819 */ /* 0x000fe20000011600 */
[----:B------:R-:W-:Y:S01]  /*1a170*/  UIADD3 UR7, UR15, UR6, URZ ;  /* 0x000000060f077290 */ /* 0x000fe2000fffe03f */
[----:B------:R-:W-:Y:S01]  /*1a180*/  LOP3.LUT R0, R0, 0x38, R6, 0xf8, !PT ;  /* 0x0000003800007812 */ /* 0x000fe200078ef806 */
[----:B------:R-:W-:Y:S01]  /*1a190*/  @P1 IMAD.HI.U32 R3, R4, c[0x0][0x4ec], RZ ;  /* 0x00013b0004031a27 */ /* 0x000fe200078e00ff */
[----:B------:R-:W-:Y:S01]  /*1a1a0*/  SHF.R.S32.HI R2, RZ, 0x1f, R5 ;  /* 0x0000001fff027819 */ /* 0x000fe20000011405 */
[----:B------:R-:W-:Y:S01]  /*1a1b0*/  UMOV UR6, UR14 ;  /* 0x0000000e00067c82 */ /* 0x000fe20008000000 */
[----:B------:R-:W-:Y:S01]  /*1a1c0*/  LOP3.LUT R20, R0, R7, RZ, 0x3c, !PT ;  /* 0x0000000700147212 */ /* 0x000fe200078e3cff */
[----:B------:R-:W-:Y:S01]  /*1a1d0*/  UIMAD.WIDE.U32 UR16, UR16, UR4, UR6 ;  /* 0x00000004101072a5 */ /* 0x000fe2000f8e0006 */
[----:B------:R-:W-:Y:S01]  /*1a1e0*/  IMAD.MOV.U32 R14, RZ, RZ, R4 ;  /* 0x000000ffff0e7224 */ /* 0x000fe200078e0004 */
[----:B------:R-:W-:Y:S01]  /*1a1f0*/  @P1 SHF.R.U32.HI R14, RZ, c[0x0][0x4f0], R3 ;  /* 0x00013c00ff0e1a19 */ /* 0x000fe20000011603 */
[----:B------:R-:W-:Y:S01]  /*1a200*/  IMAD R0, R2, c[0x0][0x488], RZ ;  /* 0x0001220002007a24 */ /* 0x000fe200078e02ff */
[----:B------:R-:W-:Y:S01]  /*1a210*/  UIADD3 UR17, UR17, UR5, URZ ;  /* 0x0000000511117290 */ /* 0x000fe2000fffe03f */
[----:B------:R-:W-:Y:S01]  /*1a220*/  IMAD.WIDE.U32 R2, R5, c[0x0][0x488], R8 ;  /* 0x0001220005027a25 */ /* 0x000fe200078e0008 */
[----:B------:R-:W-:Y:S01]  /*1a230*/  IADD3 R8, R15, 0x8, RZ ;  /* 0x000000080f087810 */ /* 0x000fe20007ffe0ff */
[----:B------:R-:W-:Y:S01]  /*1a240*/  ULDC.64 UR4, c[0x0][0x3f0] ;  /* 0x0000fc0000047ab9 */ /* 0x000fe20000000a00 */
[----:B------:R-:W-:Y:S01]  /*1a250*/  SHF.R.S32.HI R9, RZ, 0x1f, R14 ;  /* 0x0000001fff097819 */ /* 0x000fe2000001140e */
[----:B------:R-:W-:Y:S01]  /*1a260*/  IMAD R0, R5, c[0x0][0x48c], R0 ;  /* 0x0001230005007a24 */ /* 0x000fe200078e0200 */
[----:B------:R-:W-:Y:S01]  /*1a270*/  UIMAD UR9, UR9, UR4, URZ ;  /* 0x00000004090972a4 */ /* 0x000fe2000f8e023f */
[----:B------:R-:W-:Y:S01]  /*1a280*/  LEA R5, P1, R2, c[0x0][0x450], 0x2 ;  /* 0x0001140002057a11 */ /* 0x000fe200078210ff */
[----:B------:R-:W-:Y:S01]  /*1a290*/  UIMAD.WIDE.U32 UR16, UR24, UR4, UR16 ;  /* 0x00000004181072a5 */ /* 0x000fe2000f8e0010 */
[----:B------:R-:W-:Y:S01]  /*1a2a0*/  IMAD.IADD R0, R3, 0x1, R0 ;  /* 0x0000000103007824 */ /* 0x000fe200078e0200 */
[----:B------:R-:W-:Y:S01]  /*1a2b0*/  UIMAD UR5, UR24, UR5, UR9 ;  /* 0x00000005180572a4 */ /* 0x000fe2000f8e0209 */
[----:B------:R-:W-:Y:S01]  /*1a2c0*/  IMAD.MOV R7, RZ, RZ, -R14 ;  /* 0x000000ffff077224 */ /* 0x000fe200078e0a0e */
[----:B------:R-:W-:Y:S01]  /*1a2d0*/  ISETP.GE.OR P3, PT, R8, R17, P0 ;  /* 0x000000110800720c */ /* 0x000fe20000766670 */
[----:B------:R-:W-:Y:S01]  /*1a2e0*/  IMAD R16, R9, c[0x0][0x3e0], RZ ;  /* 0x0000f80009107a24 */ /* 0x000fe200078e02ff */
[----:B------:R-:W-:Y:S01]  /*1a2f0*/  LEA.HI.X R0, R2, c[0x0][0x454], R0, 0x2, P1 ;  /* 0x0001150002007a11 */ /* 0x000fe200008f1400 */
[----:B------:R-:W-:Y:S01]  /*1a300*/  UIADD3 UR5, UR17, UR5, URZ ;  /* 0x0000000511057290 */ /* 0x000fe2000fffe03f */
[----:B------:R-:W-:Y:S01]  /*1a310*/  SHFL.IDX PT, R10, R5, RZ, 0x1c1f ;  /* 0x001c1fff050a7589 */ /* 0x000fe200000e0000 */
[----:B------:R-:W-:Y:S01]  /*1a320*/  IMAD R7, R7, c[0x0][0x4e8], R4 ;  /* 0x00013a0007077a24 */ /* 0x000fe200078e0204 */
[----:B------:R-:W-:Y:S01]  /*1a330*/  MOV R3, UR17 ;  /* 0x0000001100037c02 */ /* 0x000fe20008000f00 */
[----:B------:R-:W-:Y:S01]  /*1a340*/  IMAD.U32 R2, RZ, RZ, UR16 ;  /* 0x00000010ff027e24 */ /* 0x000fe2000f8e00ff */
[----:B------:R-:W1:Y:S01]  /*1a350*/  SHFL.IDX PT, R11, R0, RZ, 0x1c1f ;  /* 0x001c1fff000b7589 */ /* 0x000e6200000e0000 */
[----:B------:R-:W-:-:S02]  /*1a360*/  IMAD.U32 R3, RZ, RZ, UR5 ;  /* 0x00000005ff037e24 */ /* 0x000fc4000f8e00ff */
[C---:B------:R-:W-:Y:S01]  /*1a370*/  IMAD R18, R14.reuse, c[0x0][0x3e4], R16 ;  /* 0x0000f9000e127a24 */ /* 0x040fe200078e0210 */
[----:B------:R-:W-:Y:S01]  /*1a380*/  SHFL.IDX PT, R8, R5, 0x1, 0x1c1f ;  /* 0x003c1f0005087f89 */ /* 0x000fe200000e0000 */
[----:B------:R-:W-:Y:S01]  /*1a390*/  IMAD.WIDE.U32 R2, R14, c[0x0][0x3e0], R2 ;  /* 0x0000f8000e027a25 */ /* 0x000fe200078e0002 */
[C---:B------:R-:W-:Y:S02]  /*1a3a0*/  IADD3 R14, R15.reuse, 0x40, RZ ;  /* 0x000000400f0e7810 */ /* 0x040fe40007ffe0ff */
[----:B------:R-:W3:Y:S01]  /*1a3b0*/  SHFL.IDX PT, R9, R0, 0x1, 0x1c1f ;  /* 0x003c1f0000097f89 */ /* 0x000ee200000e0000 */
[----:B------:R-:W-:Y:S01]  /*1a3c0*/  IADD3 R15, R15, 0x48, RZ ;  /* 0x000000480f0f7810 */ /* 0x000fe20007ffe0ff */
[----:B------:R-:W-:Y:S01]  /*1a3d0*/  IMAD.SHL.U32 R16, R21, 0x8, RZ ;  /* 0x0000000815107824 */ /* 0x000fe200078e00ff */
[-C--:B------:R-:W-:Y:S01]  /*1a3e0*/  ISETP.GE.OR P1, PT, R14, R17.reuse, P0 ;  /* 0x000000110e00720c */ /* 0x080fe20000726670 */
[----:B------:R-:W-:Y:S01]  /*1a3f0*/  SHFL.IDX PT, R12, R5, 0x2, 0x1c1f ;  /* 0x005c1f00050c7f89 */ /* 0x000fe200000e0000 */
[----:B------:R-:W-:Y:S01]  /*1a400*/  ISETP.GE.OR P0, PT, R15, R17, P0 ;  /* 0x000000110f00720c */ /* 0x000fe20000706670 */
[----:B------:R-:W-:Y:S01]  /*1a410*/  IMAD.IADD R3, R3, 0x1, R18 ;  /* 0x0000000103037824 */ /* 0x000fe200078e0212 */
[----:B------:R-:W-:Y:S01]  /*1a420*/  LOP3.LUT R15, R20, 0x7ffffe00, R16, 0xf8, !PT ;  /* 0x7ffffe00140f7812 */ /* 0x000fe200078ef810 */
[----:B------:R-:W4:Y:S02]  /*1a430*/  SHFL.IDX PT, R13, R0, 0x2, 0x1c1f ;  /* 0x005c1f00000d7f89 */ /* 0x000f2400000e0000 */
[----:B------:R-:W-:-:S02]  /*1a440*/  IMAD.WIDE.U32 R2, R7, c[0x0][0x3d8], R2 ;  /* 0x0000f60007027a25 */ /* 0x000fc400078e0002 */
[----:B------:R-:W-:Y:S04]  /*1a450*/  SHFL.IDX PT, R4, R5, 0x3, 0x1c1f ;  /* 0x007c1f0005047f89 */ /* 0x000fe800000e0000 */
[----:B------:R2:W2:Y:S04]  /*1a460*/  SHFL.IDX PT, R5, R0, 0x3, 0x1c1f ;  /* 0x007c1f0000057f89 */ /* 0x0004a800000e0000 */
[----:B-1----:R1:W-:Y:S04]  /*1a470*/  @!P2 ST.E [R10.64], R61 ;  /* 0x0000003d0a00a985 */ /* 0x0023e8000c10190a */
[----:B---3--:R1:W-:Y:S04]  /*1a480*/  @!P3 ST.E [R8.64], R62 ;  /* 0x0000003e0800b985 */ /* 0x0083e8000c10190a */
[----:B----4-:R1:W-:Y:S01]  /*1a490*/  @!P1 ST.E [R12.64], R63 ;  /* 0x0000003f0c009985 */ /* 0x0103e2000c10190a */
[----:B--2---:R-:W-:-:S03]  /*1a4a0*/  SHF.R.S32.HI R0, RZ, 0x1f, R7 ;  /* 0x0000001fff007819 */ /* 0x004fc60000011407 */
[----:B------:R1:W-:Y:S01]  /*1a4b0*/  @!P0 ST.E [R4.64], R64 ;  /* 0x0000004004008985 */ /* 0x0003e2000c10190a */
[----:B------:R-:W-:Y:S01]  /*1a4c0*/  LEA R18, P0, R2, c[0x0][0x380], 0x1 ;  /* 0x0000e00002127a11 */ /* 0x000fe200078008ff */
[----:B------:R-:W-:-:S04]  /*1a4d0*/  IMAD R0, R0, c[0x0][0x3d8], RZ ;  /* 0x0000f60000007a24 */ /* 0x000fc800078e02ff */
[----:B------:R-:W-:Y:S02]  /*1a4e0*/  IMAD R14, R7, c[0x0][0x3dc], R0 ;  /* 0x0000f700070e7a24 */ /* 0x000fe400078e0200 */
[----:B------:R-:W-:Y:S02]  /*1a4f0*/  IMAD.SHL.U32 R0, R15, 0x2, RZ ;  /* 0x000000020f007824 */ /* 0x000fe400078e00ff */
[----:B------:R-:W-:Y:S02]  /*1a500*/  IMAD.IADD R3, R3, 0x1, R14 ;  /* 0x0000000103037824 */ /* 0x000fe400078e020e */
[----:B------:R-:W-:Y:S01]  /*1a510*/  IMAD R7, R76, 0x80, R19 ;  /* 0x000000804c077824 */ /* 0x000fe200078e0213 */
        /* <DEDUP_REMOVED lines=19> */
[----:B-1234-:R-:W1:Y:S01]  /*1a650*/  LDS.128 R12, [R0+0x80] ;  /* 0x00008000000c7984 */ /* 0x01ee620000000c00 */
[----:B------:R-:W-:-:S02]  /*1a660*/  IADD3 R4, R6, 0x40, RZ ;  /* 0x0000004006047810 */ /* 0x000fc40007ffe0ff */
[----:B------:R-:W-:Y:S01]  /*1a670*/  ISETP.GE.AND P1, PT, R6, c[0x0][0x3c8], PT ;  /* 0x0000f20006007a0c */ /* 0x000fe20003f26270 */
[----:B------:R2:W3:Y:S01]  /*1a680*/  LDS.128 R8, [R0+0x4080] ;  /* 0x0040800000087984 */ /* 0x0004e20000000c00 */
[----:B------:R-:W-:-:S13]  /*1a690*/  ISETP.GE.AND P0, PT, R4, c[0x0][0x3c8], PT ;  /* 0x0000f20004007a0c */ /* 0x000fda0003f06270 */
[----:B--2---:R-:W-:-:S04]  /*1a6a0*/  @!P0 SHF.R.S32.HI R0, RZ, 0x1f, R4 ;  /* 0x0000001fff008819 */ /* 0x004fc80000011404 */
[----:B------:R-:W-:Y:S01]  /*1a6b0*/  @!P0 LEA.HI R0, R0, R4, RZ, 0x3 ;  /* 0x0000000400008211 */ /* 0x000fe200078f18ff */
[----:B------:R-:W-:-:S03]  /*1a6c0*/  @!P1 IMAD.WIDE R4, R6, 0x2, R2 ;  /* 0x0000000206049825 */ /* 0x000fc600078e0202 */
[----:B------:R-:W-:-:S05]  /*1a6d0*/  @!P0 LOP3.LUT R0, R0, 0xfffffff8, RZ, 0xc0, !PT ;  /* 0xfffffff800008812 */ /* 0x000fca00078ec0ff */
[----:B------:R-:W-:Y:S01]  /*1a6e0*/  @!P0 IMAD.WIDE R2, R0, 0x2, R2 ;  /* 0x0000000200028825 */ /* 0x000fe200078e0202 */
[----:B-1----:R1:W-:Y:S04]  /*1a6f0*/  @!P1 ST.E.128 [R4.64], R12 ;  /* 0x0000000c04009985 */ /* 0x0023e8000c101d0a */
[----:B---3--:R1:W-:Y:S02]  /*1a700*/  @!P0 ST.E.128 [R2.64], R8 ;  /* 0x0000000802008985 */ /* 0x0083e4000c101d0a */
.L_x_912:
[----:B--234-:R-:W-:Y:S05]  /*1a710*/  BSYNC B0 ;  /* 0x0000000000007941 */ /* 0x01cfea0003800000 */
.L_x_911:
[----:B-1----:R-:W-:Y:S01]  /*1a720*/  IADD3 R0, R7, 0x10, RZ ;  /* 0x0000001007007810 */ /* 0x002fe20007ffe0ff */
[----:B------:R1:W2:Y:S01]  /*1a730*/  SHFL.IDX PT, R3, R16, 0x1, 0x181f ;  /* 0x00381f0010037f89 */ /* 0x0002a200000e0000 */
[----:B------:R-:W-:Y:S02]  /*1a740*/  BSSY B0, `(.L_x_913) ;  /* 0x000000e000007945 */ /* 0x000fe40003800000 */
[----:B------:R-:W-:Y:S01]  /*1a750*/  ISETP.GE.AND P0, PT, R0, R17, PT ;  /* 0x000000110000720c */ /* 0x000fe20003f06270 */
[----:B------:R1:W3:-:S12]  /*1a760*/  SHFL.IDX PT, R2, R18, 0x1, 0x181f ;  /* 0x00381f0012027f89 */ /* 0x0002d800000e0000 */
[----:B------:R-:W-:Y:S05]  /*1a770*/  @P0 BRA `(.L_x_914) ;  /* 0x000000a000000947 */ /* 0x000fea0003800000 */
[C---:B------:R-:W-:Y:S02]  /*1a780*/  IADD3 R4, R6.reuse, 0x40, RZ ;  /* 0x0000004006047810 */ /* 0x040fe40007ffe0ff */
[----:B------:R-:W-:Y:S02]  /*1a790*/  ISETP.GE.AND P1, PT, R6, c[0x0][0x3c8], PT ;  /* 0x0000f20006007a0c */ /* 0x000fe40003f26270 */
[----:B------:R-:W-:-:S13]  /*1a7a0*/  ISETP.GE.AND P0, PT, R4, c[0x0][0x3c8], PT ;  /* 0x0000f20004007a0c */ /* 0x000fda0003f06270 */
[----:B------:R-:W-:-:S04]  /*1a7b0*/  @!P0 SHF.R.S32.HI R0, RZ, 0x1f, R4 ;  /* 0x0000001fff008819 */ /* 0x000fc80000011404 */
[----:B------:R-:W-:Y:S01]  /*1a7c0*/  @!P0 LEA.HI R0, R0, R4, RZ, 0x3 ;  /* 0x0000000400008211 */ /* 0x000fe200078f18ff */
[----:B--23--:R-:W-:-:S03]  /*1a7d0*/  @!P1 IMAD.WIDE R4, R6, 0x2, R2 ;  /* 0x0000000206049825 */ /* 0x00cfc600078e0202 */
[----:B------:R-:W-:Y:S02]  /*1a7e0*/  @!P0 LOP3.LUT R0, R0, 0xfffffff8, RZ, 0xc0, !PT ;  /* 0xfffffff800008812 */ /* 0x000fe400078ec0ff */
[----:B------:R2:W-:Y:S03]  /*1a7f0*/  @!P1 ST.E.128 [R4.64], R24 ;  /* 0x0000001804009985 */ /* 0x0005e6000c101d0a */
[----:B------:R-:W-:-:S05]  /*1a800*/  @!P0 IMAD.WIDE R2, R0, 0x2, R2 ;  /* 0x0000000200028825 */ /* 0x000fca00078e0202 */
[----:B------:R2:W-:Y:S02]  /*1a810*/  @!P0 ST.E.128 [R2.64], R20 ;  /* 0x0000001402008985 */ /* 0x0005e4000c101d0a */
.L_x_914:
[----:B------:R-:W-:Y:S05]  /*1a820*/  BSYNC B0 ;  /* 0x0000000000007941 */ /* 0x000fea0003800000 */
.L_x_913:
[----:B------:R-:W-:Y:S01]  /*1a830*/  IADD3 R0, R7, 0x20, RZ ;  /* 0x0000002007007810 */ /* 0x000fe20007ffe0ff */
[----:B--2---:R2:W4:Y:S01]  /*1a840*/  SHFL.IDX PT, R3, R16, 0x2, 0x181f ;  /* 0x00581f0010037f89 */ /* 0x00452200000e0000 */
[----:B------:R-:W-:Y:S02]  /*1a850*/  BSSY B0, `(.L_x_915) ;  /* 0x000000e000007945 */ /* 0x000fe40003800000 */
[----:B------:R-:W-:Y:S01]  /*1a860*/  ISETP.GE.AND P0, PT, R0, R17, PT ;  /* 0x000000110000720c */ /* 0x000fe20003f06270 */
[----:B---3--:R2:W3:-:S12]  /*1a870*/  SHFL.IDX PT, R2, R18, 0x2, 0x181f ;  /* 0x00581f0012027f89 */ /* 0x0084d800000e0000 */
[----:B------:R-:W-:Y:S05]  /*1a880*/  @P0 BRA `(.L_x_916) ;  /* 0x000000a000000947 */ /* 0x000fea0003800000 */
[C---:B------:R-:W-:Y:S02]  /*1a890*/  IADD3 R4, R6.reuse, 0x40, RZ ;  /* 0x0000004006047810 */ /* 0x040fe40007ffe0ff */
        /* <DEDUP_REMOVED lines=9> */
.L_x_916:
[----:B------:R-:W-:Y:S05]  /*1a930*/  BSYNC B0 ;  /* 0x0000000000007941 */ /* 0x000fea0003800000 */
.L_x_915:
[----:B------:R-:W-:Y:S01]  /*1a940*/  IADD3 R0, R7, 0x30, RZ ;  /* 0x0000003007007810 */ /* 0x000fe20007ffe0ff */
[----:B---34-:R3:W4:Y:S01]  /*1a950*/  SHFL.IDX PT, R3, R16, 0x3, 0x181f ;  /* 0x00781f0010037f89 */ /* 0x01872200000e0000 */
[----:B------:R-:W-:Y:S02]  /*1a960*/  BSSY B0, `(.L_x_917) ;  /* 0x000000e000007945 */ /* 0x000fe40003800000 */
[----:B------:R-:W-:Y:S01]  /*1a970*/  ISETP.GE.AND P0, PT, R0, R17, PT ;  /* 0x000000110000720c */ /* 0x000fe20003f06270 */
[----:B------:R3:W1:-:S12]  /*1a980*/  SHFL.IDX PT, R2, R18, 0x3, 0x181f ;  /* 0x00781f0012027f89 */ /* 0x00065800000e0000 */
        /* <DEDUP_REMOVED lines=11> */
.L_x_918:
[----:B------:R-:W-:Y:S05]  /*1aa40*/  BSYNC B0 ;  /* 0x0000000000007941 */ /* 0x000fea0003800000 */
.L_x_917:
[----:B------:R-:W-:Y:S01]  /*1aa50*/  IADD3 R0, R7, 0x40, RZ ;  /* 0x0000004007007810 */ /* 0x000fe20007ffe0ff */
[----:B-1--4-:R1:W4:Y:S01]  /*1aa60*/  SHFL.IDX PT, R3, R16, 0x4, 0x181f ;  /* 0x00981f0010037f89 */ /* 0x01232200000e0000 */
[----:B------:R-:W-:Y:S02]  /*1aa70*/  BSSY B0, `(.L_x_919) ;  /* 0x000000e000007945 */ /* 0x000fe40003800000 */
[----:B------:R-:W-:Y:S01]  /*1aa80*/  ISETP.GE.AND P0, PT, R0, R17, PT ;  /* 0x000000110000720c */ /* 0x000fe20003f06270 */
[----:B------:R1:W2:-:S12]  /*1aa90*/  SHFL.IDX PT, R2, R18, 0x4, 0x181f ;  /* 0x00981f0012027f89 */ /* 0x00029800000e0000 */
        /* <DEDUP_REMOVED lines=11> */
.L_x_920:
[----:B------:R-:W-:Y:S05]  /*1ab50*/  BSYNC B0 ;  /* 0x0000000000007941 */ /* 0x000fea0003800000 */
.L_x_919:
[----:B------:R-:W-:Y:S01]  /*1ab60*/  IADD3 R0, R7, 0x50, RZ ;  /* 0x0000005007007810 */ /* 0x000fe20007ffe0ff */
[----:B--2-4-:R2:W4:Y:S01]  /*1ab70*/  SHFL.IDX PT, R3, R16, 0x5, 0x181f ;  /* 0x00b81f0010037f89 */ /* 0x01452200000e0000 */
        /* <DEDUP_REMOVED lines=14> */
.L_x_922:
[----:B------:R-:W-:Y:S05]  /*1ac60*/  BSYNC B0 ;  /* 0x0000000000007941 */ /* 0x000fea0003800000 */
.L_x_921:
        /* <DEDUP_REMOVED lines=16> */
.L_x_924:
[----:B------:R-:W-:Y:S05]  /*1ad70*/  BSYNC B0 ;  /* 0x0000000000007941 */ /* 0x000fea0003800000 */
.L_x_923:
[----:B------:R-:W-:Y:S01]  /*1ad80*/  IADD3 R0, R7, 0x70, RZ ;  /* 0x0000007007007810 */ /* 0x000fe20007ffe0ff */
[----:B--2-4-:R2:W4:Y:S03]  /*1ad90*/  SHFL.IDX PT, R3, R16, 0x7, 0x181f ;  /* 0x00f81f0010037f89 */ /* 0x01452600000e0000 */
[----:B------:R-:W-:Y:S01]  /*1ada0*/  ISETP.GE.AND P0, PT, R0, R17, PT ;  /* 0x000000110000720c */ /* 0x000fe20003f06270 */
[----:B------:R2:W1:-:S12]  /*1adb0*/  SHFL.IDX PT, R2, R18, 0x7, 0x181f ;  /* 0x00f81f0012027f89 */ /* 0x00045800000e0000 */
[----:B------:R-:W-:Y:S05]  /*1adc0*/  @P0 EXIT ;  /* 0x000000000000094d */ /* 0x000fea0003800000 */
[C---:B------:R-:W-:Y:S02]  /*1add0*/  ISETP.GE.AND P0, PT, R6.reuse, c[0x0][0x3c8], PT ;  /* 0x0000f20006007a0c */ /* 0x040fe40003f06270 */
[----:B------:R-:W-:-:S11]  /*1ade0*/  IADD3 R0, R6, 0x40, RZ ;  /* 0x0000004006007810 */ /* 0x000fd60007ffe0ff */
        /* <DEDUP_REMOVED lines=10> */
.L_x_909:
        /* <DEDUP_REMOVED lines=10> */
[----:B------:R-:W3:Y:S01]  /*1af30*/  @P0 LDG.E R0, [R4.64] ;  /* 0x0000000a04000981 */ /* 0x000ee2000c1e1900 */
        /* <DEDUP_REMOVED lines=11> */
[----:B---3--:R-:W3:Y:S02]  /*1aff0*/  @P0 R2UR UR5, R0 ;  /* 0x00000000000503c2 */ /* 0x008ee400000e0000 */
[----:B---3--:R-:W-:Y:S02]  /*1b000*/  @UP1 USHF.R.S32.HI UR4, URZ, 0x1f, UR5 ;  /* 0x0000001f3f041899 */ /* 0x008fe40008011405 */
[----:B------:R-:W-:-:S05]  /*1b010*/  @UP1 UMOV UR12, UR5 ;  /* 0x00000005000c1c82 */ /* 0x000fca0008000000 */
[----:B------:R-:W-:Y:S01]  /*1b020*/  @UP1 UMOV UR13, UR4 ;  /* 0x00000004000d1c82 */ /* 0x000fe20008000000 */
[----:B------:R-:W-:Y:S05]  /*1b030*/  @P1 BRA `(.L_x_925) ;  /* 0x0000004000001947 */ /* 0x000fea0003800000 */
[----:B-1----:R-:W-:Y:S05]  /*1b040*/  @!P0 BRA `(.L_x_925) ;  /* 0x0000003000008947 */ /* 0x002fea0003800000 */
[----:B------:R-:W3:Y:S04]  /*1b050*/  LDG.E R0, [R4.64] ;  /* 0x0000000a04007981 */ /* 0x000ee8000c1e1900 */
[----:B------:R-:W3:Y:S02]  /*1b060*/  LDG.E R2, [R4.64+0x4] ;  /* 0x0000040a04027981 */ /* 0x000ee4000c1e1900 */
[----:B---3-5:R-:W-:Y:S02]  /*1b070*/  IADD3 R10, -R0, R2, RZ ;  /* 0x00000002000a7210 */ /* 0x028fe40007ffe1ff */
.L_x_925:
        /* <DEDUP_REMOVED lines=13> */
[----:B------:R-:W-:Y:S02]  /*1b150*/  ULDC.64 UR4, c[0x0][0x490] ;  /* 0x0001240000047ab9 */ /* 0x000fe40000000a00 */
[----:B------:R-:W-:Y:S02]  /*1b160*/  UIMAD UR7, UR8, UR4, URZ ;  /* 0x00000004080772a4 */ /* 0x000fe4000f8e023f */
[----:B------:R-:W-:Y:S01]  /*1b170*/  ISETP.NE.AND P0, PT, R0, 0x1, PT ;  /* 0x000000010000780c */ /* 0x000fe20003f05270 */
[----:B------:R-:W-:Y:S01]  /*1b180*/  UMOV UR14, UR12 ;  /* 0x0000000c000e7c82 */ /* 0x000fe20008000000 */
[----:B------:R-:W-:Y:S01]  /*1b190*/  IMAD.MOV.U32 R0, RZ, RZ, R3 ;  /* 0x000000ffff007224 */ /* 0x000fe200078e0003 */
        /* <DEDUP_REMOVED lines=10> */
[----:B------:R-:W-:-:S03]  /*1b240*/  IADD3 R2, -R0, RZ, RZ ;  /* 0x000000ff00027210 */ /* 0x000fc60007ffe1ff */
[----:B------:R-:W-:Y:S02]  /*1b250*/  IMAD.U32 R5, RZ, RZ, UR5 ;  /* 0x00000005ff057e24 */ /* 0x000fe4000f8e00ff */
[----:B------:R-:W-:Y:S01]  /*1b260*/  IMAD R4, R2, c[0x0][0x4e8], R3 ;  /* 0x00013a0002047a24 */ /* 0x000fe200078e0203 */
[----:B------:R-:W-:Y:S02]  /*1b270*/  SHF.R.S32.HI R3, RZ, 0x1f, R0 ;  /* 0x0000001fff037819 */ /* 0x000fe40000011400 */
[----:B------:R-:W-:Y:S02]  /*1b280*/  IADD3 R2, P0, R0, UR14, RZ ;  /* 0x0000000e00027c10 */ /* 0x000fe4000ff1e0ff */
        /* <DEDUP_REMOVED lines=10> */
.L_x_927:
[----:B------:R-:W-:Y:S05]  /*1b330*/  BSYNC B0 ;  /* 0x0000000000007941 */ /* 0x000fea0003800000 */
.L_x_926:
[----:B------:R-:W3:Y:S01]  /*1b340*/  S2R R12, SR_CTAID.X ;  /* 0x00000000000c7919 */ /* 0x000ee20000002500 */
        /* <DEDUP_REMOVED lines=16> */
[----:B------:R-:W-:Y:S01]  /*1b450*/  LEA R0, R7, R8, 0x4 ;  /* 0x0000000807007211 */ /* 0x000fe200078e20ff */
[----:B------:R-:W-:Y:S02]  /*1b460*/  UIMAD.WIDE.U32 UR14, UR16, UR4, UR14 ;  /* 0x00000004100e72a5 */ /* 0x000fe4000f8e000e */
[----:B------:R-:W-:Y:S02]  /*1b470*/  UIMAD UR7, UR16, UR5, UR7 ;  /* 0x00000005100772a4 */ /* 0x000fe4000f8e0207 */
[C---:B---3--:R-:W-:Y:S01]  /*1b480*/  IMAD R0, R12.reuse, 0x80, R0 ;  /* 0x000000800c007824 */ /* 0x048fe200078e0200 */
[----:B------:R-:W-:Y:S01]  /*1b490*/  ULDC.64 UR4, c[0x0][0x3f0] ;  /* 0x0000fc0000047ab9 */ /* 0x000fe20000000a00 */
[----:B------:R-:W-:Y:S01]  /*1b4a0*/  IMAD R8, R12, 0x80, R8 ;  /* 0x000000800c087824 */ /* 0x000fe200078e0208 */
[----:B------:R-:W-:Y:S01]  /*1b4b0*/  UIMAD UR6, UR6, UR4, URZ ;  /* 0x00000004060672a4 */ /* 0x000fe2000f8e023f */
[----:B------:R-:W-:Y:S01]  /*1b4c0*/  @P0 IMAD.HI.U32 R2, R0, c[0x0][0x4ec], RZ ;  /* 0x00013b0000020a27 */ /* 0x000fe200078e00ff */
[----:B------:R-:W-:Y:S01]  /*1b4d0*/  UIADD3 UR15, UR7, UR15, URZ ;  /* 0x0000000f070f7290 */ /* 0x000fe2000fffe03f */
[----:B------:R-:W-:Y:S01]  /*1b4e0*/  MOV R4, R0 ;  /* 0x0000000000047202 */ /* 0x000fe20000000f00 */
[----:B------:R-:W-:-:S02]  /*1b4f0*/  UIMAD UR5, UR24, UR5, UR6 ;  /* 0x00000005180572a4 */ /* 0x000fc4000f8e0206 */
[----:B------:R-:W-:Y:S01]  /*1b500*/  @P0 SHF.R.U32.HI R4, RZ, c[0x0][0x4f0], R2 ;  /* 0x00013c00ff040a19 */ /* 0x000fe20000011602 */
[----:B------:R-:W-:-:S03]  /*1b510*/  UIMAD.WIDE.U32 UR14, UR24, UR4, UR14 ;  /* 0x00000004180e72a5 */ /* 0x000fc6000f8e000e */
[--C-:B------:R-:W-:Y:S01]  /*1b520*/  SHF.R.S32.HI R3, RZ, 0x1f, R4.reuse ;  /* 0x0000001fff037819 */ /* 0x100fe20000011404 */
[----:B------:R-:W-:Y:S01]  /*1b530*/  IMAD.MOV R2, RZ, RZ, -R4 ;  /* 0x000000ffff027224 */ /* 0x000fe200078e0a04 */
[----:B------:R-:W-:-:S03]  /*1b540*/  UIADD3 UR5, UR15, UR5, URZ ;  /* 0x000000050f057290 */ /* 0x000fc6000fffe03f */
[----:B------:R-:W-:Y:S01]  /*1b550*/  IMAD R5, R2, c[0x0][0x4e8], R0 ;  /* 0x00013a0002057a24 */ /* 0x000fe200078e0200 */
[----:B------:R-:W-:Y:S01]  /*1b560*/  MOV R2, UR14 ;  /* 0x0000000e00027c02 */ /* 0x000fe20008000f00 */
[----:B------:R-:W-:Y:S02]  /*1b570*/  IMAD R0, R3, c[0x0][0x3e0], RZ ;  /* 0x0000f80003007a24 */ /* 0x000fe400078e02ff */
[----:B------:R-:W-:Y:S01]  /*1b580*/  IMAD.U32 R3, RZ, RZ, UR15 ;  /* 0x0000000fff037e24 */ /* 0x000fe2000f8e00ff */
[----:B------:R-:W-:Y:S01]  /*1b590*/  MOV R3, UR5 ;  /* 0x0000000500037c02 */ /* 0x000fe20008000f00 */
[----:B------:R-:W-:Y:S01]  /*1b5a0*/  IMAD R6, R4, c[0x0][0x3e4], R0 ;  /* 0x0000f90004067a24 */ /* 0x000fe200078e0200 */
[----:B------:R-:W-:-:S03]  /*1b5b0*/  SHF.R.S32.HI R0, RZ, 0x1f, R5 ;  /* 0x0000001fff007819 */ /* 0x000fc60000011405 */
[----:B------:R-:W-:-:S04]  /*1b5c0*/  IMAD.WIDE.U32 R2, R4, c[0x0][0x3e0], R2 ;  /* 0x0000f80004027a25 */ /* 0x000fc800078e0002 */
[----:B------:R-:W-:Y:S02]  /*1b5d0*/  IMAD R0, R0, c[0x0][0x3d8], RZ ;  /* 0x0000f60000007a24 */ /* 0x000fe400078e02ff */
[----:B------:R-:W-:Y:S01]  /*1b5e0*/  IMAD.IADD R3, R3, 0x1, R6 ;  /* 0x0000000103037824 */ /* 0x000fe200078e0206 */
[----:B------:R-:W-:Y:S01]  /*1b5f0*/  SHF.L.U32 R6, R7, 0x3, RZ ;  /* 0x0000000307067819 */ /* 0x000fe200000006ff */
[C---:B------:R-:W-:Y:S02]  /*1b600*/  IMAD R0, R5.reuse, c[0x0][0x3dc], R0 ;  /* 0x0000f70005007a24 */ /* 0x040fe400078e0200 */
[----:B------:R-:W-:Y:S01]  /*1b610*/  IMAD.WIDE.U32 R2, R5, c[0x0][0x3d8], R2 ;  /* 0x0000f60005027a25 */ /* 0x000fe200078e0002 */
[----:B------:R-:W-:-:S04]  /*1b620*/  IADD3 R7, R6, 0x40, RZ ;  /* 0x0000004006077810 */ /* 0x000fc80007ffe0ff */
[----:B------:R-:W-:Y:S02]  /*1b630*/  IADD3 R0, R3, R0, RZ ;  /* 0x0000000003007210 */ /* 0x000fe40007ffe0ff */
[----:B------:R-:W-:-:S04]  /*1b640*/  LEA R11, P0, R2, c[0x0][0x380], 0x1 ;  /* 0x0000e000020b7a11 */ /* 0x000fc800078008ff */
[----:B------:R-:W-:Y:S02]  /*1b650*/  LEA.HI.X R9, R2, c[0x0][0x384], R0, 0x1, P0 ;  /* 0x0000e10002097a11 */ /* 0x000fe400000f0c00 */
[----:B------:R-:W-:Y:S01]  /*1b660*/  ISETP.GE.AND P0, PT, R8, R10, PT ;  /* 0x0000000a0800720c */ /* 0x000fe20003f06270 */
[----:B------:R1:W3:Y:S04]  /*1b670*/  SHFL.IDX PT, R2, R11, RZ, 0x181f ;  /* 0x00181fff0b027589 */ /* 0x0002e800000e0000 */
[----:B------:R1:W4:Y:S08]  /*1b680*/  SHFL.IDX PT, R3, R9, RZ, 0x181f ;  /* 0x00181fff09037589 */ /* 0x00033000000e0000 */
        /* <DEDUP_REMOVED lines=10> */
.L_x_929:
[----:B------:R-:W-:Y:S05]  /*1b730*/  BSYNC B0 ;  /* 0x0000000000007941 */ /* 0x000fea0003800000 */
.L_x_928:
[----:B------:R-:W-:Y:S01]  /*1b740*/  IADD3 R0, R8, 0x10, RZ ;  /* 0x0000001008007810 */ /* 0x000fe20007ffe0ff */
[----:B---34-:R3:W4:Y:S01]  /*1b750*/  SHFL.IDX PT, R3, R9, 0x1, 0x181f ;  /* 0x00381f0009037f89 */ /* 0x01872200000e0000 */
        /* <DEDUP_REMOVED lines=13> */
.L_x_931:
[----:B------:R-:W-:Y:S05]  /*1b830*/  BSYNC B0 ;  /* 0x0000000000007941 */ /* 0x000fea0003800000 */
.L_x_930:
[----:B------:R-:W-:Y:S01]  /*1b840*/  IADD3 R0, R8, 0x20, RZ ;  /* 0x0000002008007810 */ /* 0x000fe20007ffe0ff */
[----:B-1--4-:R1:W4:Y:S01]  /*1b850*/  SHFL.IDX PT, R3, R9, 0x2, 0x181f ;  /* 0x00581f0009037f89 */ /* 0x01232200000e0000 */
        /* <DEDUP_REMOVED lines=13> */
.L_x_933:
[----:B------:R-:W-:Y:S05]  /*1b930*/  BSYNC B0 ;  /* 0x0000000000007941 */ /* 0x000fea0003800000 */
.L_x_932:
        /* <DEDUP_REMOVED lines=15> */
.L_x_935:
[----:B------:R-:W-:Y:S05]  /*1ba30*/  BSYNC B0 ;  /* 0x0000000000007941 */ /* 0x000fea0003800000 */
.L_x_934:
        /* <DEDUP_REMOVED lines=15> */
.L_x_937:
[----:B------:R-:W-:Y:S05]  /*1bb30*/  BSYNC B0 ;  /* 0x0000000000007941 */ /* 0x000fea0003800000 */
.L_x_936:
        /* <DEDUP_REMOVED lines=15> */
.L_x_939:
[----:B------:R-:W-:Y:S05]  /*1bc30*/  BSYNC B0 ;  /* 0x0000000000007941 */ /* 0x000fea0003800000 */
.L_x_938:
        /* <DEDUP_REMOVED lines=15> */
.L_x_941:
[----:B------:R-:W-:Y:S05]  /*1bd30*/  BSYNC B0 ;  /* 0x0000000000007941 */ /* 0x000fea0003800000 */
.L_x_940:
[----:B------:R-:W-:Y:S01]  /*1bd40*/  IADD3 R0, R8, 0x70, RZ ;  /* 0x0000007008007810 */ /* 0x000fe20007ffe0ff */
[----:B---34-:R3:W4:Y:S03]  /*1bd50*/  SHFL.IDX PT, R3, R9, 0x7, 0x181f ;  /* 0x00f81f0009037f89 */ /* 0x01872600000e0000 */
[----:B------:R-:W-:Y:S01]  /*1bd60*/  ISETP.GE.AND P0, PT, R0, R10, PT ;  /* 0x0000000a0000720c */ /* 0x000fe20003f06270 */
[----:B------:R3:W1:-:S12]  /*1bd70*/  SHFL.IDX PT, R2, R11, 0x7, 0x181f ;  /* 0x00f81f000b027f89 */ /* 0x00065800000e0000 */
[----:B------:R-:W-:Y:S05]  /*1bd80*/  @P0 EXIT ;  /* 0x000000000000094d */ /* 0x000fea0003800000 */
[----:B------:R-:W-:-:S13]  /*1bd90*/  ISETP.GE.AND P0, PT, R6, c[0x0][0x3c8], PT ;  /* 0x0000f20006007a0c */ /* 0x000fda0003f06270 */
[----:B-1--4-:R-:W-:-:S05]  /*1bda0*/  @!P0 IMAD.WIDE R4, R6, 0x2, R2 ;  /* 0x0000000206048825 */ /* 0x012fca00078e0202 */
        /* <DEDUP_REMOVED lines=9> */
.L_x_942:
        /* <DEDUP_REMOVED lines=12> */
.L_x_2178:


//--------------------- .text._ZN7cutlass13device_kernelIN5flash19enable_sm80_to_sm89INS1_16FlashAttnFwdSm80INS1_25CollectiveMainloopFwdSm80ILi4ELi1ELb0EN4cute5tupleIJNS5_1CILi128EEENS7_ILi48EEES8_EEELi128ENS_10bfloat16_tEfNS_4arch4Sm80ELb0ELb1ELb0ELb0ELb1ELb0ELb1ELb0EEENS1_21CollectiveEpilogueFwdINS6_IJS8_S8_S9_EEENS6_IJNS7_ILi1EEESH_SH_EEESB_SD_Li128ELb0ELb1ELb0ELb0EEENS1_19SingleTileSchedulerILb0ELb0ELb1ELi128EEEEEEEEEvNT_6ParamsE --------------------------
	.section	.text._ZN7cutlass13device_kernelIN5flash19enable_sm80_to_sm89INS1_16FlashAttnFwdSm80INS1_25CollectiveMainloopFwdSm80ILi4ELi1ELb0EN4cute5tupleIJNS5_1CILi128EEENS7_ILi48EEES8_EEELi128ENS_10bfloat16_tEfNS_4arch4Sm80ELb0ELb1ELb0ELb0ELb1ELb0ELb1ELb0EEENS1_21CollectiveEpilogueFwdINS6_IJS8_S8_S9_EEENS6_IJNS7_ILi1EEESH_SH_EEESB_SD_Li128ELb0ELb1ELb0ELb0EEENS1_19SingleTileSchedulerILb0ELb0ELb1ELi128EEEEEEEEEvNT_6ParamsE,"ax",@progbits
	.sectioninfo	@"SHI_REGISTERS=255"
	.align	128
.text._ZN7cutlass13device_kernelIN5flash19enable_sm80_to_sm89INS1_16FlashAttnFwdSm80INS1_25CollectiveMainloopFwdSm80ILi4ELi1ELb0EN4cute5tupleIJNS5_1CILi128EEENS7_ILi48EEES8_EEELi128ENS_10bfloat16_tEfNS_4arch4Sm80ELb0ELb1ELb0ELb0ELb1ELb0ELb1ELb0EEENS1_21CollectiveEpilogueFwdINS6_IJS8_S8_S9_EEENS6_IJNS7_ILi1EEESH_SH_EEESB_SD_Li128ELb0ELb1ELb0ELb0EEENS1_19SingleTileSchedulerILb0ELb0ELb1ELi128EEEEEEEEEvNT_6ParamsE:
        .type           _ZN7cutlass13device_kernelIN5flash19enable_sm80_to_sm89INS1_16FlashAttnFwdSm80INS1_25CollectiveMainloopFwdSm80ILi4ELi1ELb0EN4cute5tupleIJNS5_1CILi128EEENS7_ILi48EEES8_EEELi128ENS_10bfloat16_tEfNS_4arch4Sm80ELb0ELb1ELb0ELb0ELb1ELb0ELb1ELb0EEENS1_21CollectiveEpilogueFwdINS6_IJS8_S8_S9_EEENS6_IJNS7_ILi1EEESH_SH_EEESB_SD_Li128ELb0ELb1ELb0ELb0EEENS1_19SingleTileSchedulerILb0ELb0ELb1ELi128EEEEEEEEEvNT_6ParamsE,@function
        .size           _ZN7cutlass13device_kernelIN5flash19enable_sm80_to_sm89INS1_16FlashAttnFwdSm80INS1_25CollectiveMainloopFwdSm80ILi4ELi1ELb0EN4cute5tupleIJNS5_1CILi128EEENS7_ILi48EEES8_EEELi128ENS_10bfloat16_tEfNS_4arch4Sm80ELb0ELb1ELb0ELb0ELb1ELb0ELb1ELb0EEENS1_21CollectiveEpilogueFwdINS6_IJS8_S8_S9_EEENS6_IJNS7_ILi1EEESH_SH_EEESB_SD_Li128ELb0ELb1ELb0ELb0EEENS1_19SingleTileSchedulerILb0ELb0ELb1ELi128EEEEEEEEEvNT_6ParamsE,(.L_x_2179 - _ZN7cutlass13device_kernelIN5flash19enable_sm80_to_sm89INS1_16FlashAttnFwdSm80INS1_25CollectiveMainloopFwdSm80ILi4ELi1ELb0EN4cute5tupleIJNS5_1CILi128EEENS7_ILi48EEES8_EEELi128ENS_10bfloat16_tEfNS_4arch4Sm80ELb0ELb1ELb0ELb0ELb1ELb0ELb1ELb0EEENS1_21CollectiveEpilogueFwdINS6_IJS8_S8_S9_EEENS6_IJNS7_ILi1EEESH_SH_EEESB_SD_Li128ELb0ELb1ELb0ELb0EEENS1_19SingleTileSchedulerILb0ELb0ELb1ELi128EEEEEEEEEvNT_6ParamsE)
        .other          _ZN7cutlass13device_kernelIN5flash19enable_sm80_to_sm89INS1_16FlashAttnFwdSm80INS1_25CollectiveMainloopFwdSm80ILi4ELi1ELb0EN4cute5tupleIJNS5_1CILi128EEENS7_ILi48EEES8_EEELi128ENS_10bfloat16_tEfNS_4arch4Sm80ELb0ELb1ELb0ELb0ELb1ELb0ELb1ELb0EEENS1_21CollectiveEpilogueFwdINS6_IJS8_S8_S9_EEENS6_IJNS7_ILi1EEESH_SH_EEESB_SD_Li128ELb0ELb1ELb0ELb0EEENS1_19SingleTileSchedulerILb0ELb0ELb1ELi128EEEEEEEEEvNT_6ParamsE,@"STO_CUDA_ENTRY STV_DEFAULT"
_ZN7cutlass13device_kernelIN5flash19enable_sm80_to_sm89INS1_16FlashAttnFwdSm80INS1_25CollectiveMainloopFwdSm80ILi4ELi1ELb0EN4cute5tupleIJNS5_1CILi128EEENS7_ILi48EEES8_EEELi128ENS_10bfloat16_tEfNS_4arch4Sm80ELb0ELb1ELb0ELb0ELb1ELb0ELb1ELb0EEENS1_21CollectiveEpilogueFwdINS6_IJS8_S8_S9_EEENS6_IJNS7_ILi1EEESH_SH_EEESB_SD_Li128ELb0ELb1ELb0ELb0EEENS1_19SingleTileSchedulerILb0ELb0ELb1ELi128EEEEEEEEEvNT_6ParamsE:
[----:B------:R-:W-:-:S03]  /*0000*/  MOV R1, c[0x0][0x28] ;  /* 0x00000a0000017a02 */ /* 0x000fc60000000f00 */
[----:B------:R-:W1:Y:S01]  /*0010*/  S2UR UR6, SR_CTAID.Z ;  /* 0x00000000000679c3 */ /* 0x000e620000002700 */
[----:B------:R-:W-:Y:S02]  /*0020*/  IADD3 R1, R1, -0x70, RZ ;  /* 0xffffff9001017810 */ /* 0x000fe40007ffe0ff */
[----:B-1----:R-:W-:-:S13]  /*0030*/  ISETP.LE.AND P0, PT, RZ, UR6, PT ;  /* 0x00000006ff007c0c */ /* 0x002fda000bf03270 */
[----:B------:R-:W-:Y:S05]  /*0040*/  @!P0 EXIT ;  /* 0x000000000000894d */ /* 0x000fea0003800000 */
[----:B------:R-:W-:Y:S02]  /*0050*/  ULDC.64 UR4, c[0x0][0x370] ;  /* 0x0000dc0000047ab9 */ /* 0x000fe40000000a00 */
[----:B------:R-:W-:Y:S02]  /*0060*/  UISETP.NE.U32.AND UP0, UPT, URZ, UR4, UPT ;  /* 0x000000043f00728c */ /* 0x000fe4000bf05070 */
[----:B------:R-:W-:Y:S02]  /*0070*/  ULDC.64 UR8, c[0x0][0x370] ;  /* 0x0000dc0000087ab9 */ /* 0x000fe40000000a00 */
[----:B------:R-:W-:Y:S02]  /*0080*/  UISETP.NE.AND.EX UP0, UPT, URZ, UR5, UPT, UP0 ;  /* 0x000000053f00728c */ /* 0x000fe4000bf05300 */
[----:B------:R-:W-:-:S04]  /*0090*/  ULDC.64 UR20, c[0x0][0x118] ;  /* 0x0000460000147ab9 */ /* 0x000fc80000000a00 */
[----:B------:R-:W-:-:S05]  /*00a0*/  PLOP3.LUT P0, PT, PT, PT, UP0, 0x80, 0x0 ;  /* 0x000000000000781c */ /* 0x000fca0003f0f008 */
[----:B------:R-:W-:Y:S02]  /*00b0*/  @UP0 UMOV UR4, 0x4 ;  /* 0x0000000400040882 */ /* 0x000fe40000000000 */
[----:B------:R-:W-:-:S06]  /*00c0*/  @UP0 UIMAD.WIDE UR4, UR6, UR4, UR8 ;  /* 0x00000004060402a5 */ /* 0x000fcc000f8e0208 */
[----:B------:R-:W-:Y:S02]  /*00d0*/  IMAD.U32 R2, RZ, RZ, UR4 ;  /* 0x00000004ff027e24 */ /* 0x000fe4000f8e00ff */
[----:B------:R-:W-:Y:S01]  /*00e0*/  IMAD.U32 R3, RZ, RZ, UR5 ;  /* 0x00000005ff037e24 */ /* 0x000fe2000f8e00ff */
[----:B------:R-:W1:Y:S01]  /*00f0*/  S2UR UR27, SR_CTAID.X ;  /* 0x00000000001b79c3 */ /* 0x000e620000002500 */
[----:B------:R-:W-:Y:S02]  /*0100*/  ULDC UR8, c[0x0][0x2c4] ;  /* 0x0000b10000087ab9 */ /* 0x000fe40000000800 */
[----:B------:R-:W-:Y:S01]  /*0110*/  ULDC.64 UR4, c[0x0][0x2c8] ;  /* 0x0000b20000047ab9 */ /* 0x000fe20000000a00 */
[----:B------:R-:W2:Y:S01]  /*0120*/  @P0 LDG.E R2, [R2.64] ;  /* 0x0000001402020981 */ /* 0x000ea2000c1e1900 */
[----:B------:R-:W-:Y:S02]  /*0130*/  UISETP.NE.AND UP1, UPT, UR8, 0x1, UPT ;  /* 0x000000010800788c */ /* 0x000fe4000bf25270 */
[----:B------:R-:W-:Y:S01]  /*0140*/  UMOV UR11, URZ ;  /* 0x0000003f000b7c82 */ /* 0x000fe20008000000 */
[----:B------:R-:W3:Y:S01]  /*0150*/  S2UR UR10, SR_CTAID.Y ;  /* 0x00000000000a79c3 */ /* 0x000ee20000002600 */
[----:B------:R-:W4:Y:S01]  /*0160*/  S2R R129, SR_TID.X ;  /* 0x0000000000817919 */ /* 0x000f220000002100 */
[----:B------:R-:W-:-:S02]  /*0170*/  ULDC UR22, c[0x0][0x2ac] ;  /* 0x0000ab0000167ab9 */ /* 0x000fc40000000800 */
[----:B------:R-:W-:Y:S02]  /*0180*/  ULDC UR12, c[0x0][0x168] ;  /* 0x00005a00000c7ab9 */ /* 0x000fe40000000800 */
[----:B------:R-:W-:Y:S02]  /*0190*/  UP2UR UR13, UPR, URZ, 0x2 ;  /* 0x000000023f0d7883 */ /* 0x000fe40008000000 */
[----:B-1----:R-:W-:-:S04]  /*01a0*/  USHF.L.U32 UR27, UR27, 0x7, URZ ;  /* 0x000000071b1b7899 */ /* 0x002fc8000800063f */
[----:B------:R-:W-:Y:S02]  /*01b0*/  @UP1 UIADD3 UR14, UR27, 0x7f, URZ ;  /* 0x0000007f1b0e1890 */ /* 0x000fe4000fffe03f */
[----:B------:R-:W-:Y:S02]  /*01c0*/  UIADD3 UR7, UR27, 0x7f, URZ ;  /* 0x0000007f1b077890 */ /* 0x000fe4000fffe03f */
[----:B------:R-:W-:Y:S02]  /*01d0*/  UIMAD.WIDE.U32 UR14, UR14, UR4, URZ ;  /* 0x000000040e0e72a5 */ /* 0x000fe4000f8e003f */
[----:B---3--:R-:W-:-:S05]  /*01e0*/  USHF.R.S32.HI UR18, URZ, 0x1f, UR10 ;  /* 0x0000001f3f127899 */ /* 0x008fca000801140a */
[----:B------:R-:W-:Y:S02]  /*01f0*/  @UP1 UMOV UR9, UR15 ;  /* 0x0000000f00091c82 */ /* 0x000fe40008000000 */
[----:B------:R-:W-:Y:S02]  /*0200*/  @UP1 USHF.R.U32.HI UR7, URZ, UR5, UR9 ;  /* 0x000000053f071299 */ /* 0x000fe40008011609 */
[----:B------:R-:W-:Y:S02]  /*0210*/  UMOV UR14, 0x1 ;  /* 0x00000001000e7882 */ /* 0x000fe40000000000 */
[----:B------:R-:W-:Y:S02]  /*0220*/  ULDC.64 UR4, c[0x0][0x328] ;  /* 0x0000ca0000047ab9 */ /* 0x000fe40000000a00 */
[----:B------:R-:W-:Y:S02]  /*0230*/  UISETP.LE.AND UP0, UPT, UR14, UR5, UPT ;  /* 0x000000050e00728c */ /* 0x000fe4000bf03270 */
[----:B------:R-:W-:-:S02]  /*0240*/  ULDC UR9, c[0x0][0x1d0] ;  /* 0x0000740000097ab9 */ /* 0x000fc40000000800 */
[----:B------:R-:W-:-:S04]  /*0250*/  UIMAD UR9, UR22, UR9, URZ ;  /* 0x00000009160972a4 */ /* 0x000fc8000f8e023f */
[----:B------:R-:W-:-:S04]  /*0260*/  UIADD3 UR12, UR9, -UR12, UR14 ;  /* 0x8000000c090c7290 */ /* 0x000fc8000fffe00e */
[----:B------:R-:W-:Y:S02]  /*0270*/  UIADD3 UR5, UR12, UR7, URZ ;  /* 0x000000070c057290 */ /* 0x000fe4000fffe03f */
[----:B------:R-:W-:Y:S02]  /*0280*/  UP2UR UR12, UPR, URZ, 0x1 ;  /* 0x000000013f0c7883 */ /* 0x000fe40008000000 */
[----:B------:R-:W-:Y:S01]  /*0290*/  UIADD3 UR7, UR5, UR4, URZ ;  /* 0x0000000405077290 */ /* 0x000fe2000fffe03f */
[----:B--2---:R1:W2:Y:S01]  /*02a0*/  @P0 R2UR UR11, R2 ;  /* 0x00000000020b03c2 */ /* 0x0042a200000e0000 */
[----:B------:R-:W-:-:S13]  /*02b0*/  PLOP3.LUT P0, PT, PT, PT, UP0, 0x40, 0x0 ;  /* 0x000000000000781c */ /* 0x000fda0003f0e808 */
[----:B------:R-:W-:Y:S05]  /*02c0*/  @P0 BRA `(.L_x_943) ;  /* 0x0000014000000947 */ /* 0x000fea0003800000 */
[----:B----4-:R-:W-:Y:S01]  /*02d0*/  ISETP.LT.AND P0, PT, RZ, UR5, PT ;  /* 0x00000005ff007c0c */ /* 0x010fe2000bf01270 */
[----:B------:R-:W-:-:S12]  /*02e0*/  UIADD3 UR15, UR5, -0x1, URZ ;  /* 0xffffffff050f7890 */ /* 0x000fd8000fffe03f */
[----:B------:R-:W-:Y:S05]  /*02f0*/  @P0 BRA `(.L_x_944) ;  /* 0x0000008000000947 */ /* 0x000fea0003800000 */
[----:B------:R-:W-:Y:S02]  /*0300*/  ULDC UR4, c[0x0][0x32c] ;  /* 0x0000cb0000047ab9 */ /* 0x000fe40000000800 */
[----:B------:R-:W-:Y:S02]  /*0310*/  UISETP.NE.AND UP0, UPT, UR14, UR4, UPT ;  /* 0x000000040e00728c */ /* 0x000fe4000bf05270 */
[----:B------:R-:W-:-:S03]  /*0320*/  UIADD3 UR15, -UR5, URZ, URZ ;  /* 0x0000003f050f7290 */ /* 0x000fc6000fffe13f */
[----:B------:R-:W-:Y:S02]  /*0330*/  ULDC.64 UR4, c[0x0][0x330] ;  /* 0x0000cc0000047ab9 */ /* 0x000fe40000000a00 */
[----:B------:R-:W-:-:S04]  /*0340*/  UIMAD.WIDE.U32 UR16, UR15, UR4, URZ ;  /* 0x000000040f1072a5 */ /* 0x000fc8000f8e003f */
[----:B------:R-:W-:-:S04]  /*0350*/  @UP0 USHF.R.U32.HI UR15, URZ, UR5, UR17 ;  /* 0x000000053f0f0299 */ /* 0x000fc80008011611 */
[----:B------:R-:W-:Y:S01]  /*0360*/  ULOP3.LUT UR15, URZ, UR15, URZ, 0x33, !UPT ;  /* 0x0000000f3f0f7292 */ /* 0x000fe2000f8e333f */
[----:B------:R-:W-:Y:S05]  /*0370*/  BRA `(.L_x_945) ;  /* 0x0000005000007947 */ /* 0x000fea0003800000 */
.L_x_944:
[----:B------:R-:W-:Y:S02]  /*0380*/  ULDC UR4, c[0x0][0x32c] ;  /* 0x0000cb0000047ab9 */ /* 0x000fe40000000800 */
[----:B------:R-:W-:-:S03]  /*0390*/  UISETP.NE.AND UP0, UPT, UR14, UR4, UPT ;  /* 0x000000040e00728c */ /* 0x000fc6000bf05270 */
[----:B------:R-:W-:Y:S02]  /*03a0*/  ULDC.64 UR4, c[0x0][0x330] ;  /* 0x0000cc0000047ab9 */ /* 0x000fe40000000a00 */
[----:B------:R-:W-:-:S06]  /*03b0*/  UIMAD.WIDE.U32 UR16, UR15, UR4, URZ ;  /* 0x000000040f1072a5 */ /* 0x000fcc000f8e003f */
[----:B------:R-:W-:Y:S02]  /*03c0*/  @UP0 USHF.R.U32.HI UR15, URZ, UR5, UR17 ;  /* 0x000000053f0f0299 */ /* 0x000fe40008011611 */
.L_x_945:
[----:B------:R-:W-:Y:S02]  /*03d0*/  ULDC UR4, c[0x0][0x32c] ;  /* 0x0000cb0000047ab9 */ /* 0x000fe40000000800 */
[----:B------:R-:W-:-:S04]  /*03e0*/  UIMAD UR4, UR15, UR4, UR4 ;  /* 0x000000040f0472a4 */ /* 0x000fc8000f8e0204 */
[----:B------:R-:W-:-:S04]  /*03f0*/  UISETP.LT.AND UP0, UPT, UR7, UR4, UPT ;  /* 0x000000040700728c */ /* 0x000fc8000bf01270 */
[----:B------:R-:W-:Y:S02]  /*0400*/  USEL UR7, UR7, UR4, UP0 ;  /* 0x0000000407077287 */ /* 0x000fe40008000000 */
.L_x_943:
[----:B----4-:R-:W-:Y:S02]  /*0410*/  UISETP.NE.AND UP0, UPT, UR8, 0x1, UPT ;  /* 0x000000010800788c */ /* 0x010fe4000bf05270 */
[----:B------:R-:W-:Y:S02]  /*0420*/  UIADD3 UR14, UR9, 0x2f, URZ ;  /* 0x0000002f090e7890 */ /* 0x000fe4000fffe03f */
[----:B------:R-:W-:Y:S02]  /*0430*/  UIADD3 UR24, UR7, 0x2f, URZ ;  /* 0x0000002f07187890 */ /* 0x000fe4000fffe03f */
[----:B------:R-:W-:Y:S02]  /*0440*/  ULDC.64 UR4, c[0x0][0x2c8] ;  /* 0x0000b20000047ab9 */ /* 0x000fe40000000a00 */
[----:B------:R-:W-:Y:S02]  /*0450*/  UIMAD.WIDE.U32 UR16, UR27, UR4, URZ ;  /* 0x000000041b1072a5 */ /* 0x000fe4000f8e003f */
[----:B------:R-:W-:-:S02]  /*0460*/  UIMAD.WIDE UR14, UR14, 0x2aaaaaab, URZ ;  /* 0x2aaaaaab0e0e78a5 */ /* 0x000fc4000f8e023f */
[----:B------:R-:W-:Y:S02]  /*0470*/  UIMAD.WIDE UR24, UR24, 0x2aaaaaab, URZ ;  /* 0x2aaaaaab181878a5 */ /* 0x000fe4000f8e023f */
[----:B------:R-:W-:Y:S02]  /*0480*/  UISETP.NE.AND UP1, UPT, UR12, URZ, UPT ;  /* 0x0000003f0c00728c */ /* 0x000fe4000bf25270 */
[----:B------:R-:W-:Y:S02]  /*0490*/  UMOV UR4, UR27 ;  /* 0x0000001b00047c82 */ /* 0x000fe40008000000 */
[----:B------:R-:W-:Y:S02]  /*04a0*/  @UP0 USHF.R.U32.HI UR4, URZ, UR5, UR17 ;  /* 0x000000053f040299 */ /* 0x000fe40008011611 */
[----:B------:R-:W-:Y:S01]  /*04b0*/  PLOP3.LUT P0, PT, PT, PT, UP1, 0x40, 0x0 ;  /* 0x000000000000781c */ /* 0x000fe20003f0e818 */
[----:B------:R-:W-:Y:S02]  /*04c0*/  UMOV UR17, UR15 ;  /* 0x0000000f00117c82 */ /* 0x000fe40008000000 */
[----:B------:R-:W-:-:S02]  /*04d0*/  UMOV UR15, UR25 ;  /* 0x00000019000f7c82 */ /* 0x000fc40008000000 */
[----:B------:R-:W-:Y:S02]  /*04e0*/  USHF.R.U32.HI UR14, URZ, 0x1f, UR17 ;  /* 0x0000001f3f0e7899 */ /* 0x000fe40008011611 */
[----:B------:R-:W-:Y:S02]  /*04f0*/  USHF.R.U32.HI UR7, URZ, 0x1f, UR15 ;  /* 0x0000001f3f077899 */ /* 0x000fe4000801160f */
[----:B------:R-:W-:Y:S02]  /*0500*/  ULDC UR26, c[0x0][0x168] ;  /* 0x00005a00001a7ab9 */ /* 0x000fe40000000800 */
[----:B------:R-:W-:Y:S02]  /*0510*/  UIADD3 UR26, UR9, -UR26, URZ ;  /* 0x8000001a091a7290 */ /* 0x000fe4000fffe03f */
[----:B------:R-:W-:Y:S02]  /*0520*/  ULEA.HI.SX32 UR14, UR17, UR14, 0x1d ;  /* 0x0000000e110e7291 */ /* 0x000fe4000f8fea3f */
[----:B------:R-:W-:-:S02]  /*0530*/  ULEA.HI.SX32 UR15, UR15, UR7, 0x1d ;  /* 0x000000070f0f7291 */ /* 0x000fc4000f8fea3f */
[----:B------:R-:W-:Y:S02]  /*0540*/  UIADD3 UR4, UR26, UR4, URZ ;  /* 0x000000041a047290 */ /* 0x000fe4000fffe03f */
[----:B------:R-:W-:Y:S02]  /*0550*/  UISETP.LT.AND UP0, UPT, UR14, UR15, UPT ;  /* 0x0000000f0e00728c */ /* 0x000fe4000bf01270 */
[----:B------:R-:W-:Y:S02]  /*0560*/  ULDC UR5, c[0x0][0x324] ;  /* 0x0000c90000057ab9 */ /* 0x000fe40000000800 */
        /* <DEDUP_REMOVED lines=11> */
[----:B------:R-:W-:-:S07]  /*0620*/  UIMAD.WIDE.U32 UR16, UR14, UR4, URZ ;  /* 0x000000040e1072a5 */ /* 0x000fce000f8e003f */
[----:B------:R-:W-:Y:S02]  /*0630*/  @UP0 UMOV UR15, UR17 ;  /* 0x00000011000f0c82 */ /* 0x000fe40008000000 */
[----:B------:R-:W-:-:S04]  /*0640*/  @UP0 USHF.R.U32.HI UR14, URZ, UR5, UR15 ;  /* 0x000000053f0e0299 */ /* 0x000fc8000801160f */
[----:B------:R-:W-:Y:S01]  /*0650*/  ULOP3.LUT UR14, URZ, UR14, URZ, 0x33, !UPT ;  /* 0x0000000e3f0e7292 */ /* 0x000fe2000f8e333f */
[----:B------:R-:W-:Y:S05]  /*0660*/  BRA `(.L_x_948) ;  /* 0x0000006000007947 */ /* 0x000fea0003800000 */
.L_x_947:
[----:B------:R-:W-:Y:S02]  /*0670*/  ULDC UR4, c[0x0][0x32c] ;  /* 0x0000cb0000047ab9 */ /* 0x000fe40000000800 */
[----:B------:R-:W-:-:S03]  /*0680*/  UISETP.NE.AND UP0, UPT, UR4, 0x1, UPT ;  /* 0x000000010400788c */ /* 0x000fc6000bf05270 */
[----:B------:R-:W-:Y:S02]  /*0690*/  ULDC.64 UR4, c[0x0][0x330] ;  /* 0x0000cc0000047ab9 */ /* 0x000fe40000000a00 */
[----:B------:R-:W-:-:S07]  /*06a0*/  UIMAD.WIDE.U32 UR16, UR14, UR4, URZ ;  /* 0x000000040e1072a5 */ /* 0x000fce000f8e003f */
[----:B------:R-:W-:Y:S02]  /*06b0*/  @UP0 UMOV UR15, UR17 ;  /* 0x00000011000f0c82 */ /* 0x000fe40008000000 */
[----:B------:R-:W-:Y:S02]  /*06c0*/  @UP0 USHF.R.U32.HI UR14, URZ, UR5, UR15 ;  /* 0x000000053f0e0299 */ /* 0x000fe4000801160f */
.L_x_948:
[----:B------:R-:W-:Y:S02]  /*06d0*/  ULDC UR4, c[0x0][0x32c] ;  /* 0x0000cb0000047ab9 */ /* 0x000fe40000000800 */
[----:B------:R-:W-:-:S04]  /*06e0*/  UIMAD UR4, UR14, UR4, URZ ;  /* 0x000000040e0472a4 */ /* 0x000fc8000f8e023f */
[----:B------:R-:W-:-:S04]  /*06f0*/  UISETP.LT.AND UP0, UPT, UR7, UR4, UPT ;  /* 0x000000040700728c */ /* 0x000fc8000bf01270 */
[----:B------:R-:W-:-:S04]  /*0700*/  USEL UR7, UR7, UR4, !UP0 ;  /* 0x0000000407077287 */ /* 0x000fc8000c000000 */
.L_x_946:
[----:B------:R-:W-:Y:S01]  /*0710*/  UIMAD.WIDE UR4, UR7, 0x2aaaaaab, URZ ;  /* 0x2aaaaaab070478a5 */ /* 0x000fe2000f8e023f */
[----:B------:R-:W-:Y:S01]  /*0720*/  PLOP3.LUT P4, PT, PT, PT, PT, 0x80, 0x0 ;  /* 0x000000000000781c */ /* 0x000fe20003f8f070 */
[----:B------:R-:W-:Y:S01]  /*0730*/  CS2R R126, SRZ ;  /* 0x00000000007e7805 */ /* 0x000fe2000001ff00 */
[----:B------:R-:W-:Y:S01]  /*0740*/  CS2R R124, SRZ ;  /* 0x00000000007c7805 */ /* 0x000fe2000001ff00 */
[----:B------:R-:W-:Y:S01]  /*0750*/  USHF.R.U32.HI UR4, URZ, 0x1f, UR5 ;  /* 0x0000001f3f047899 */ /* 0x000fe20008011605 */
[----:B------:R-:W-:Y:S01]  /*0760*/  CS2R R22, SRZ ;  /* 0x0000000000167805 */ /* 0x000fe2000001ff00 */
[----:B------:R-:W-:Y:S01]  /*0770*/  IMAD.MOV.U32 R130, RZ, RZ, RZ ;  /* 0x000000ffff827224 */ /* 0x000fe200078e00ff */
[----:B------:R-:W-:Y:S01]  /*0780*/  CS2R R122, SRZ ;  /* 0x00000000007a7805 */ /* 0x000fe2000001ff00 */
[----:B------:R-:W-:Y:S01]  /*0790*/  ULEA.HI.SX32 UR4, UR5, UR4, 0x1d ;  /* 0x0000000405047291 */ /* 0x000fe2000f8fea3f */
[----:B------:R-:W-:Y:S01]  /*07a0*/  IMAD.MOV.U32 R128, RZ, RZ, RZ ;  /* 0x000000ffff807224 */ /* 0x000fe200078e00ff */
[----:B------:R-:W-:Y:S01]  /*07b0*/  CS2R R120, SRZ ;  /* 0x0000000000787805 */ /* 0x000fe2000001ff00 */
[----:B------:R-:W-:Y:S01]  /*07c0*/  CS2R R24, SRZ ;  /* 0x0000000000187805 */ /* 0x000fe2000001ff00 */
[----:B------:R-:W-:Y:S01]  /*07d0*/  UISETP.LT.AND UP0, UPT, URZ, UR4, UPT ;  /* 0x000000043f00728c */ /* 0x000fe2000bf01270 */
[----:B------:R-:W-:Y:S01]  /*07e0*/  MOV R118, RZ ;  /* 0x000000ff00767202 */ /* 0x000fe20000000f00 */
[----:B------:R-:W-:Y:S01]  /*07f0*/  IMAD.MOV.U32 R116, RZ, RZ, RZ ;  /* 0x000000ffff747224 */ /* 0x000fe200078e00ff */
[----:B------:R-:W-:Y:S01]  /*0800*/  CS2R R110, SRZ ;  /* 0x00000000006e7805 */ /* 0x000fe2000001ff00 */
[----:B------:R-:W-:Y:S01]  /*0810*/  USEL UR7, URZ, UR4, !UP0 ;  /* 0x000000043f077287 */ /* 0x000fe2000c000000 */
[----:B------:R-:W-:Y:S01]  /*0820*/  CS2R R108, SRZ ;  /* 0x00000000006c7805 */ /* 0x000fe2000001ff00 */
[----:B------:R-:W-:Y:S01]  /*0830*/  CS2R R26, SRZ ;  /* 0x00000000001a7805 */ /* 0x000fe2000001ff00 */
[----:B------:R-:W-:Y:S01]  /*0840*/  MOV R114, RZ ;  /* 0x000000ff00727202 */ /* 0x000fe20000000f00 */
[----:B------:R-:W-:Y:S01]  /*0850*/  UISETP.GT.AND UP0, UPT, UR23, UR7, UPT ;  /* 0x000000071700728c */ /* 0x000fe2000bf04270 */
[----:B------:R-:W-:Y:S01]  /*0860*/  IMAD.MOV.U32 R112, RZ, RZ, RZ ;  /* 0x000000ffff707224 */ /* 0x000fe200078e00ff */
[----:B------:R-:W-:Y:S01]  /*0870*/  CS2R R106, SRZ ;  /* 0x00000000006a7805 */ /* 0x000fe2000001ff00 */
[----:B------:R-:W-:Y:S01]  /*0880*/  CS2R R104, SRZ ;  /* 0x0000000000687805 */ /* 0x000fe2000001ff00 */
[----:B------:R-:W-:Y:S01]  /*0890*/  CS2R R30, SRZ ;  /* 0x00000000001e7805 */ /* 0x000fe2000001ff00 */
[----:B------:R-:W-:Y:S01]  /*08a0*/  MOV R102, RZ ;  /* 0x000000ff00667202 */ /* 0x000fe20000000f00 */
[----:B------:R-:W-:Y:S01]  /*08b0*/  CS2R R28, SRZ ;  /* 0x00000000001c7805 */ /* 0x000fe2000001ff00 */
[----:B------:R-:W-:Y:S01]  /*08c0*/  PLOP3.LUT P0, PT, PT, PT, UP0, 0x80, 0x0 ;  /* 0x000000000000781c */ /* 0x000fe20003f0f008 */
[----:B------:R-:W-:Y:S01]  /*08d0*/  IMAD.MOV.U32 R100, RZ, RZ, RZ ;  /* 0x000000ffff647224 */ /* 0x000fe200078e00ff */
[----:B------:R-:W-:Y:S01]  /*08e0*/  CS2R R94, SRZ ;  /* 0x00000000005e7805 */ /* 0x000fe2000001ff00 */
[----:B------:R-:W-:Y:S01]  /*08f0*/  CS2R R92, SRZ ;  /* 0x00000000005c7805 */ /* 0x000fe2000001ff00 */
[----:B------:R-:W-:Y:S01]  /*0900*/  MOV R98, RZ ;  /* 0x000000ff00627202 */ /* 0x000fe20000000f00 */
[----:B------:R-:W-:Y:S01]  /*0910*/  IMAD.MOV.U32 R96, RZ, RZ, RZ ;  /* 0x000000ffff607224 */ /* 0x000fe200078e00ff */
[----:B------:R-:W-:Y:S01]  /*0920*/  CS2R R90, SRZ ;  /* 0x00000000005a7805 */ /* 0x000fe2000001ff00 */
        /* <DEDUP_REMOVED lines=52> */
[----:B------:R-:W-:Y:S05]  /*0c70*/  @!P0 BRA `(.L_x_949) ;  /* 0x0001378000008947 */ /* 0x000fea0003800000 */
[----:B------:R-:W-:Y:S02]  /*0c80*/  ULDC.64 UR4, c[0x0][0x340] ;  /* 0x0000d00000047ab9 */ /* 0x000fe40000000a00 */
[----:B------:R-:W-:-:S02]  /*0c90*/  UISETP.NE.U32.AND UP0, UPT, URZ, UR4, UPT ;  /* 0x000000043f00728c */ /* 0x000fc4000bf05070 */
[----:B------:R-:W-:Y:S02]  /*0ca0*/  ULDC.64 UR14, c[0x0][0x340] ;  /* 0x0000d000000e7ab9 */ /* 0x000fe40000000a00 */
[----:B------:R-:W-:Y:S02]  /*0cb0*/  UISETP.NE.AND.EX UP0, UPT, URZ, UR5, UPT, UP0 ;  /* 0x000000053f00728c */ /* 0x000fe4000bf05300 */
[----:B------:R-:W-:-:S04]  /*0cc0*/  UISETP.NE.AND UP1, UPT, UR13, URZ, UPT ;  /* 0x0000003f0d00728c */ /* 0x000fc8000bf25270 */
[----:B------:R-:W-:-:S05]  /*0cd0*/  PLOP3.LUT P1, PT, PT, PT, UP0, 0x80, 0x0 ;  /* 0x000000000000781c */ /* 0x000fca0003f2f008 */
[----:B------:R-:W-:Y:S02]  /*0ce0*/  @UP0 UMOV UR4, 0x4 ;  /* 0x0000000400040882 */ /* 0x000fe40000000000 */
[----:B------:R-:W-:-:S06]  /*0cf0*/  @UP0 UIMAD.WIDE UR4, UR6, UR4, UR14 ;  /* 0x00000004060402a5 */ /* 0x000fcc000f8e020e */
[----:B-1----:R-:W-:Y:S02]  /*0d00*/  IMAD.U32 R2, RZ, RZ, UR4 ;  /* 0x00000004ff027e24 */ /* 0x002fe4000f8e00ff */
[----:B------:R-:W-:Y:S01]  /*0d10*/  IMAD.U32 R3, RZ, RZ, UR5 ;  /* 0x00000005ff037e24 */ /* 0x000fe2000f8e00ff */
[----:B------:R-:W-:Y:S01]  /*0d20*/  SHF.R.S32.HI R124, RZ, 0x1f, R129 ;  /* 0x0000001fff7c7819 */ /* 0x000fe20000011481 */
[----:B------:R-:W-:Y:S02]  /*0d30*/  ULDC.64 UR4, c[0x0][0x1b8] ;  /* 0x00006e0000047ab9 */ /* 0x000fe40000000a00 */
[----:B------:R-:W-:Y:S01]  /*0d40*/  UIMAD UR14, UR18, UR4, URZ ;  /* 0x00000004120e72a4 */ /* 0x000fe2000f8e023f */
[----:B------:R1:W3:Y:S01]  /*0d50*/  @P1 LDG.E R9, [R2.64] ;  /* 0x0000001402091981 */ /* 0x0002e2000c1e1900 */
[----:B------:R-:W-:Y:S01]  /*0d60*/  PLOP3.LUT P2, PT, PT, PT, UP1, 0x80, 0x0 ;  /* 0x000000000000781c */ /* 0x000fe20003f4f018 */
[----:B------:R-:W-:Y:S01]  /*0d70*/  UIMAD.WIDE.U32 UR16, UR10, UR4, URZ ;  /* 0x000000040a1072a5 */ /* 0x000fe2000f8e003f */
[----:B------:R-:W-:Y:S01]  /*0d80*/  PLOP3.LUT P0, PT, PT, PT, UP1, 0x80, 0x0 ;  /* 0x000000000000781c */ /* 0x000fe20003f0f018 */
[----:B------:R-:W-:Y:S01]  /*0d90*/  UIMAD UR14, UR10, UR5, UR14 ;  /* 0x000000050a0e72a4 */ /* 0x000fe2000f8e020e */
[----:B------:R-:W-:Y:S01]  /*0da0*/  IMAD.MOV.U32 R242, RZ, RZ, RZ ;  /* 0x000000fffff27224 */ /* 0x000fe200078e00ff */
[----:B------:R-:W-:-:S02]  /*0db0*/  USHF.R.S32.HI UR15, URZ, 0x1f, UR6 ;  /* 0x0000001f3f0f7899 */ /* 0x000fc40008011406 */
[----:B------:R-:W-:Y:S02]  /*0dc0*/  ULDC.64 UR4, c[0x0][0x1c0] ;  /* 0x0000700000047ab9 */ /* 0x000fe40000000a00 */
[----:B------:R-:W-:Y:S02]  /*0dd0*/  UIADD3 UR17, UR17, UR14, URZ ;  /* 0x0000000e11117290 */ /* 0x000fe4000fffe03f */
[----:B------:R-:W-:Y:S02]  /*0de0*/  UIMAD UR15, UR15, UR4, URZ ;  /* 0x000000040f0f72a4 */ /* 0x000fe4000f8e023f */
[----:B------:R-:W-:Y:S02]  /*0df0*/  UIMAD.WIDE.U32 UR16, UR6, UR4, UR16 ;  /* 0x00000004061072a5 */ /* 0x000fe4000f8e0010 */
[----:B------:R-:W-:Y:S02]  /*0e00*/  UIMAD UR5, UR6, UR5, UR15 ;  /* 0x00000005060572a4 */ /* 0x000fe4000f8e020f */
[----:B------:R-:W-:-:S02]  /*0e10*/  ULDC UR4, c[0x0][0x168] ;  /* 0x00005a0000047ab9 */ /* 0x000fc40000000800 */
[----:B------:R-:W-:Y:S02]  /*0e20*/  UIADD3 UR5, UR17, UR5, URZ ;  /* 0x0000000511057290 */ /* 0x000fe4000fffe03f */
[----:B------:R-:W-:Y:S02]  /*0e30*/  UIMAD UR8, UR8, UR4, URZ ;  /* 0x00000004080872a4 */ /* 0x000fe4000f8e023f */
[----:B------:R-:W-:Y:S01]  /*0e40*/  UMOV UR31, 0x30 ;  /* 0x00000030001f7882 */ /* 0x000fe20000000000 */
[----:B-1----:R-:W-:Y:S01]  /*0e50*/  LEA.HI R2, R124, R129, RZ, 0x3 ;  /* 0x000000817c027211 */ /* 0x002fe200078f18ff */
[----:B------:R-:W-:Y:S01]  /*0e60*/  IMAD.U32 R3, RZ, RZ, UR17 ;  /* 0x00000011ff037e24 */ /* 0x000fe2000f8e00ff */
[----:B------:R-:W-:Y:S01]  /*0e70*/  UIMAD UR19, UR23, UR31, -0x30 ;  /* 0xffffffd0171374a4 */ /* 0x000fe2000f8e021f */
[----:B------:R-:W-:Y:S01]  /*0e80*/  IMAD.U32 R3, RZ, RZ, UR5 ;  /* 0x00000005ff037e24 */ /* 0x000fe2000f8e00ff */
[----:B------:R-:W-:Y:S01]  /*0e90*/  LOP3.LUT R0, R2, 0xfffffff8, RZ, 0xc0, !PT ;  /* 0xfffffff802007812 */ /* 0x000fe200078ec0ff */
[----:B------:R-:W-:Y:S01]  /*0ea0*/  ULDC.64 UR4, c[0x0][0x2b0] ;  /* 0x0000ac0000047ab9 */ /* 0x000fe20000000a00 */
[----:B------:R-:W-:Y:S01]  /*0eb0*/  SHF.R.S32.HI R21, RZ, 0x3, R2 ;  /* 0x00000003ff157819 */ /* 0x000fe20000011402 */
[----:B------:R-:W-:-:S02]  /*0ec0*/  IMAD.U32 R2, RZ, RZ, UR16 ;  /* 0x00000010ff027e24 */ /* 0x000fc4000f8e00ff */
[----:B------:R-:W-:Y:S01]  /*0ed0*/  IMAD.IADD R40, R129, 0x1, -R0 ;  /* 0x0000000181287824 */ /* 0x000fe200078e0a00 */
[----:B------:R-:W-:-:S03]  /*0ee0*/  IADD3 R18, R21, UR27, RZ ;  /* 0x0000001b15127c10 */ /* 0x000fc6000fffe0ff */
[----:B------:R-:W-:Y:S01]  /*0ef0*/  IMAD R131, R40, 0x10, R21 ;  /* 0x0000001028837824 */ /* 0x000fe200078e0215 */
[----:B------:R-:W-:Y:S01]  /*0f00*/  IADD3 R20, R18, 0x30, RZ ;  /* 0x0000003012147810 */ /* 0x000fe20007ffe0ff */
[----:B------:R-:W-:Y:S01]  /*0f10*/  IMAD.SHL.U32 R128, R40, 0x8, RZ ;  /* 0x0000000828807824 */ /* 0x000fe200078e00ff */
[----:B------:R-:W-:Y:S02]  /*0f20*/  IADD3 R19, R18, 0x40, RZ ;  /* 0x0000004012137810 */ /* 0x000fe40007ffe0ff */
[----:B------:R-:W-:Y:S01]  /*0f30*/  IADD3 R5, R131, UR27, RZ ;  /* 0x0000001b83057c10 */ /* 0x000fe2000fffe0ff */
[----:B------:R-:W-:Y:S01]  /*0f40*/  UIMAD UR31, UR23, -0x30, UR31 ;  /* 0xffffffd0171f78a4 */ /* 0x000fe2000f8e021f */
[C---:B------:R-:W-:Y:S01]  /*0f50*/  IADD3 R42, R128.reuse, 0x40, RZ ;  /* 0x00000040802a7810 */ /* 0x040fe20007ffe0ff */
[----:B------:R-:W-:Y:S01]  /*0f60*/  STL [R1+0x4], R131 ;  /* 0x0000048301007387 */ /* 0x000fe20000100800 */
[----:B------:R-:W-:Y:S01]  /*0f70*/  ISETP.GE.AND P5, PT, R128, c[0x0][0x198], PT ;  /* 0x0000660080007a0c */ /* 0x000fe20003fa6270 */
[----:B------:R-:W-:Y:S01]  /*0f80*/  @P2 IMAD.HI.U32 R0, R5, c[0x0][0x2c8], RZ ;  /* 0x0000b20005002a27 */ /* 0x000fe200078e00ff */
[----:B------:R-:W-:-:S02]  /*0f90*/  ISETP.GE.AND P4, PT, R42, c[0x0][0x198], PT ;  /* 0x000066002a007a0c */ /* 0x000fc40003f86270 */
[----:B------:R-:W-:Y:S01]  /*0fa0*/  ISETP.GE.AND P6, PT, R20, UR8, PT ;  /* 0x0000000814007c0c */ /* 0x000fe2000bfc6270 */
[----:B------:R-:W-:Y:S01]  /*0fb0*/  IMAD.MOV.U32 R4, RZ, RZ, R5 ;  /* 0x000000ffff047224 */ /* 0x000fe200078e0005 */
[----:B------:R-:W-:Y:S01]  /*0fc0*/  @P0 SHF.R.U32.HI R4, RZ, c[0x0][0x2cc], R0 ;  /* 0x0000b300ff040a19 */ /* 0x000fe20000011600 */
[----:B---3--:R1:W3:Y:S03]  /*0fd0*/  @P1 R2UR UR16, R9 ;  /* 0x00000000091013c2 */ /* 0x0082e600000e0000 */
[--C-:B------:R-:W-:Y:S01]  /*0fe0*/  SHF.R.S32.HI R6, RZ, 0x1f, R4.reuse ;  /* 0x0000001fff067819 */ /* 0x100fe20000011404 */
[----:B------:R-:W-:Y:S01]  /*0ff0*/  IMAD.MOV R0, RZ, RZ, -R4 ;  /* 0x000000ffff007224 */ /* 0x000fe200078e0a04 */
[----:B------:R-:W-:Y:S01]  /*1000*/  ISETP.GE.AND P1, PT, R18, UR8, PT ;  /* 0x0000000812007c0c */ /* 0x000fe2000bf26270 */
[----:B------:R-:W-:Y:S01]  /*1010*/  IMAD.WIDE.U32 R2, R4, c[0x0][0x1b0], R2 ;  /* 0x00006c0004027a25 */ /* 0x000fe200078e0002 */
[----:B---3--:R-:W-:Y:S01]  /*1020*/  @!UP0 UMOV UR16, UR6 ;  /* 0x0000000600108c82 */ /* 0x008fe20008000000 */
[----:B------:R-:W-:Y:S01]  /*1030*/  LEA.HI R123, R124, R129, RZ, 0x5 ;  /* 0x000000817c7b7211 */ /* 0x000fe200078f28ff */
[----:B------:R-:W-:Y:S01]  /*1040*/  USHF.R.S32.HI UR6, URZ, 0x1f, UR16 ;  /* 0x0000001f3f067899 */ /* 0x000fe20008011410 */
[----:B------:R-:W-:Y:S01]  /*1050*/  IMAD R5, R0, c[0x0][0x2c4], R5 ;  /* 0x0000b10000057a24 */ /* 0x000fe200078e0205 */
[----:B------:R-:W-:Y:S01]  /*1060*/  UIMAD.WIDE.U32 UR14, UR16, UR4, URZ ;  /* 0x00000004100e72a5 */ /* 0x000fe2000f8e003f */
[----:B------:R-:W-:Y:S01]  /*1070*/  IMAD R6, R6, c[0x0][0x1b0], RZ ;  /* 0x00006c0006067a24 */ /* 0x000fe200078e02ff */
[----:B------:R-:W-:Y:S01]  /*1080*/  UIMAD UR6, UR6, UR4, URZ ;  /* 0x00000004060672a4 */ /* 0x000fe2000f8e023f */
[----:B------:R-:W-:Y:S01]  /*1090*/  SHF.R.S32.HI R130, RZ, 0x1f, R128 ;  /* 0x0000001fff827819 */ /* 0x000fe20000011480 */
[----:B------:R-:W-:Y:S01]  /*10a0*/  UIADD3 UR28, UR31, UR9, URZ ;  /* 0x000000091f1c7290 */ /* 0x000fe2000fffe03f */
[----:B------:R-:W-:Y:S01]  /*10b0*/  IMAD R4, R4, c[0x0][0x1b4], R6 ;  /* 0x00006d0004047a24 */ /* 0x000fe200078e0206 */
[----:B------:R-:W-:Y:S01]  /*10c0*/  SHF.R.S32.HI R0, RZ, 0x1f, R5 ;  /* 0x0000001fff007819 */ /* 0x000fe20000011405 */
[----:B------:R-:W-:Y:S01]  /*10d0*/  IMAD.SHL.U32 R6, R21, 0x40, RZ ;  /* 0x0000004015067824 */ /* 0x000fe200078e00ff */
[----:B------:R-:W-:Y:S01]  /*10e0*/  UIMAD UR6, UR16, UR5, UR6 ;  /* 0x00000005100672a4 */ /* 0x000fe2000f8e0206 */
[----:B------:R-:W-:Y:S01]  /*10f0*/  IMAD.IADD R3, R3, 0x1, R4 ;  /* 0x0000000103037824 */ /* 0x000fe200078e0204 */
[----:B------:R-:W-:Y:S01]  /*1100*/  STL [R1], R128 ;  /* 0x0000008001007387 */ /* 0x000fe20000100800 */
[----:B------:R-:W-:Y:S01]  /*1110*/  IMAD R4, R0, c[0x0][0x1a8], RZ ;  /* 0x00006a0000047a24 */ /* 0x000fe200078e02ff */
[----:B------:R-:W-:Y:S01]  /*1120*/  LOP3.LUT R0, R6, 0x1c0, RZ, 0xc0, !PT ;  /* 0x000001c006007812 */ /* 0x000fe200078ec0ff */
[----:B------:R-:W-:Y:S01]  /*1130*/  IMAD.WIDE.U32 R2, R5, c[0x0][0x1a8], R2 ;  /* 0x00006a0005027a25 */ /* 0x000fe200078e0002 */
[----:B------:R-:W-:-:S02]  /*1140*/  UIADD3 UR6, UR15, UR6, URZ ;  /* 0x000000060f067290 */ /* 0x000fc4000fffe03f */
[----:B------:R-:W-:Y:S01]  /*1150*/  ULDC.64 UR4, c[0x0][0x1e8] ;  /* 0x00007a0000047ab9 */ /* 0x000fe20000000a00 */
[----:B------:R-:W-:Y:S01]  /*1160*/  IMAD R6, R5, c[0x0][0x1ac], R4 ;  /* 0x00006b0005067a24 */ /* 0x000fe200078e0204 */
[----:B------:R-:W-:Y:S01]  /*1170*/  SHF.R.U32.HI R4, RZ, 0x3, R0 ;  /* 0x00000003ff047819 */ /* 0x000fe20000011600 */
[----:B------:R-:W-:Y:S01]  /*1180*/  IMAD.MOV.U32 R5, RZ, RZ, c[0x0][0x2b8] ;  /* 0x0000ae00ff057624 */ /* 0x000fe200078e00ff */
[----:B------:R-:W-:Y:S02]  /*1190*/  LOP3.LUT R0, R0, 0x38, R128, 0xf8, !PT ;  /* 0x0000003800007812 */ /* 0x000fe400078ef880 */
[----:B------:R-:W-:Y:S02]  /*11a0*/  LEA R15, P0, R2, c[0x0][0x160], 0x1 ;  /* 0x00005800020f7a11 */ /* 0x000fe400078008ff */
[----:B------:R-:W-:Y:S01]  /*11b0*/  LOP3.LUT R8, R0, R4, RZ, 0x3c, !PT ;  /* 0x0000000400087212 */ /* 0x000fe200078e3cff */
[----:B------:R-:W-:Y:S01]  /*11c0*/  IMAD.IADD R0, R3, 0x1, R6 ;  /* 0x0000000103007824 */ /* 0x000fe200078e0206 */
[----:B------:R-:W-:Y:S01]  /*11d0*/  LEA.HI R3, R124, R129, RZ, 0x6 ;  /* 0x000000817c037211 */ /* 0x000fe200078f30ff */
[----:B------:R-:W-:Y:S01]  /*11e0*/  SHFL.IDX PT, R6, R15, RZ, 0x181f ;  /* 0x00181fff0f067589 */ /* 0x000fe200000e0000 */
[----:B------:R-:W-:-:S02]  /*11f0*/  ISETP.NE.AND P3, PT, R5, 0x1, PT ;  /* 0x000000010500780c */ /* 0x000fc40003f65270 */
[----:B------:R-:W-:Y:S01]  /*1200*/  LEA.HI.X R14, R2, c[0x0][0x164], R0, 0x1, P0 ;  /* 0x00005900020e7a11 */ /* 0x000fe200000f0c00 */
[----:B------:R-:W-:Y:S01]  /*1210*/  IMAD.SHL.U32 R0, R3, 0x8, RZ ;  /* 0x0000000803007824 */ /* 0x000fe200078e00ff */
[----:B------:R-:W-:Y:S01]  /*1220*/  SHFL.IDX PT, R2, R15, 0x1, 0x181f ;  /* 0x00381f000f027f89 */ /* 0x000fe200000e0000 */
[C---:B------:R-:W-:Y:S02]  /*1230*/  IADD3 R5, R18.reuse, 0x10, RZ ;  /* 0x0000001012057810 */ /* 0x040fe40007ffe0ff */
[----:B------:R-:W-:Y:S01]  /*1240*/  IADD3 R4, R18, 0x20, RZ ;  /* 0x0000002012047810 */ /* 0x000fe20007ffe0ff */
[----:B------:R-:W3:Y:S01]  /*1250*/  SHFL.IDX PT, R7, R14, RZ, 0x181f ;  /* 0x00181fff0e077589 */ /* 0x000ee200000e0000 */
[----:B------:R-:W-:Y:S02]  /*1260*/  LOP3.LUT R8, R8, 0xfffffe00, R0, 0xf8, !PT ;  /* 0xfffffe0008087812 */ /* 0x000fe400078ef800 */
[----:B------:R-:W-:Y:S01]  /*1270*/  ISETP.GE.AND P0, PT, R5, UR8, PT ;  /* 0x0000000805007c0c */ /* 0x000fe2000bf06270 */
[----:B------:R-:W4:Y:S01]  /*1280*/  SHFL.IDX PT, R3, R14, 0x1, 0x181f ;  /* 0x00381f000e037f89 */ /* 0x000f2200000e0000 */
[----:B------:R-:W-:Y:S01]  /*1290*/  ISETP.GE.AND P2, PT, R4, UR8, PT ;  /* 0x0000000804007c0c */ /* 0x000fe2000bf46270 */
[----:B------:R-:W-:Y:S01]  /*12a0*/  IMAD.SHL.U32 R245, R8, 0x2, RZ ;  /* 0x0000000208f57824 */ /* 0x000fe200078e00ff */
[----:B------:R-:W-:Y:S01]  /*12b0*/  SHF.R.S32.HI R0, RZ, 0x1f, R42 ;  /* 0x0000001fff007819 */ /* 0x000fe2000001142a */
[----:B------:R-:W-:Y:S03]  /*12c0*/  SHFL.IDX PT, R4, R15, 0x2, 0x181f ;  /* 0x00581f000f047f89 */ /* 0x000fe600000e0000 */
[----:B------:R-:W-:Y:S01]  /*12d0*/  LEA.HI R0, R0, R42, RZ, 0x3 ;  /* 0x0000002a00007211 */ /* 0x000fe200078f18ff */
[----:B------:R-:W-:Y:S03]  /*12e0*/  SHFL.IDX PT, R5, R14, 0x2, 0x181f ;  /* 0x00581f000e057f89 */ /* 0x000fe600000e0000 */
[----:B------:R-:W-:Y:S01]  /*12f0*/  LOP3.LUT R126, R0, 0xfffffff8, RZ, 0xc0, !PT ;  /* 0xfffffff8007e7812 */ /* 0x000fe200078ec0ff */
[----:B------:R-:W-:Y:S01]  /*1300*/  SHFL.IDX PT, R8, R15, 0x3, 0x181f ;  /* 0x00781f000f087f89 */ /* 0x000fe200000e0000 */
[----:B------:R-:W-:-:S03]  /*1310*/  IADD3 R0, R18, 0x50, RZ ;  /* 0x0000005012007810 */ /* 0x000fc60007ffe0ff */
[----:B-1----:R-:W1:Y:S04]  /*1320*/  SHFL.IDX PT, R9, R14, 0x3, 0x181f ;  /* 0x00781f000e097f89 */ /* 0x002e6800000e0000 */
[----:B------:R-:W-:Y:S01]  /*1330*/  SHFL.IDX PT, R12, R15, 0x4, 0x181f ;  /* 0x00981f000f0c7f89 */ /* 0x000fe200000e0000 */
[----:B---3--:R-:W-:-:S03]  /*1340*/  @!P1 IMAD.WIDE R16, R128, 0x2, R6 ;  /* 0x0000000280109825 */ /* 0x008fc600078e0206 */
[----:B------:R-:W3:Y:S01]  /*1350*/  SHFL.IDX PT, R13, R14, 0x4, 0x181f ;  /* 0x00981f000e0d7f89 */ /* 0x000ee200000e0000 */
[----:B------:R-:W-:-:S03]  /*1360*/  @!P1 IMAD.WIDE R10, R126, 0x2, R6 ;  /* 0x000000027e0a9825 */ /* 0x000fc600078e0206 */
[----:B------:R2:W-:Y:S01]  /*1370*/  @!P1 LDGSTS.E.BYPASS.LTC128B.128 [R245+0x8080], [R16.64], !P5 ;  /* 0x0808000010f59fae */ /* 0x0005e2000e901d54 */
[----:B----4-:R-:W-:-:S03]  /*1380*/  @!P0 IMAD.WIDE R6, R128, 0x2, R2 ;  /* 0x0000000280068825 */ /* 0x010fc600078e0202 */
[----:B------:R1:W-:Y:S01]  /*1390*/  @!P1 LDGSTS.E.BYPASS.LTC128B.128 [R245+0xc080], [R10.64], !P4 ;  /* 0x0c0800000af59fae */ /* 0x0003e2000e101d54 */
[----:B------:R-:W-:-:S03]  /*13a0*/  ISETP.GE.AND P1, PT, R19, UR8, PT ;  /* 0x0000000813007c0c */ /* 0x000fc6000bf26270 */
[----:B------:R4:W-:Y:S01]  /*13b0*/  @!P0 LDGSTS.E.BYPASS.LTC128B.128 [R245+0x8880], [R6.64], !P5 ;  /* 0x0888000006f58fae */ /* 0x0009e2000e901d54 */
[----:B------:R-:W-:Y:S01]  /*13c0*/  UIMAD.WIDE.U32 UR16, UR10, UR4, URZ ;  /* 0x000000040a1072a5 */ /* 0x000fe2000f8e003f */
[----:B------:R-:W-:Y:S02]  /*13d0*/  IADD3 R41, -R21, UR28, RZ ;  /* 0x0000001c15297c10 */ /* 0x000fe4000fffe1ff */
[----:B------:R-:W-:Y:S01]  /*13e0*/  SHF.R.S32.HI R122, RZ, 0x5, R123 ;  /* 0x00000005ff7a7819 */ /* 0x000fe2000001147b */
[----:B------:R-:W-:Y:S01]  /*13f0*/  STL [R1+0x20], R126 ;  /* 0x0000207e01007387 */ /* 0x000fe20000100800 */
[----:B-1----:R-:W-:-:S04]  /*1400*/  @!P6 IMAD.WIDE R10, R128, 0x2, R8 ;  /* 0x00000002800ae825 */ /* 0x002fc800078e0208 */
[----:B----4-:R-:W-:-:S04]  /*1410*/  @!P0 IMAD.WIDE R6, R126, 0x2, R2 ;  /* 0x000000027e068825 */ /* 0x010fc800078e0202 */
[--C-:B------:R-:W-:Y:S01]  /*1420*/  @!P2 IMAD.WIDE R2, R128, 0x2, R4.reuse ;  /* 0x000000028002a825 */ /* 0x100fe200078e0204 */
[----:B------:R1:W-:Y:S01]  /*1430*/  @!P0 LDGSTS.E.BYPASS.LTC128B.128 [R245+0xc880], [R6.64], !P4 ;  /* 0x0c88000006f58fae */ /* 0x0003e2000e101d54 */
[----:B------:R-:W-:Y:S02]  /*1440*/  ISETP.GE.AND P0, PT, R0, UR8, PT ;  /* 0x0000000800007c0c */ /* 0x000fe4000bf06270 */
[----:B------:R-:W-:Y:S01]  /*1450*/  @!P2 IMAD.WIDE R4, R126, 0x2, R4 ;  /* 0x000000027e04a825 */ /* 0x000fe200078e0204 */
[----:B------:R4:W-:Y:S01]  /*1460*/  @!P2 LDGSTS.E.BYPASS.LTC128B.128 [R245+0x9080], [R2.64], !P5 ;  /* 0x0908000002f5afae */ /* 0x0009e2000e901d54 */
[----:B------:R-:W-:-:S03]  /*1470*/  IADD3 R0, R18, 0x60, RZ ;  /* 0x0000006012007810 */ /* 0x000fc60007ffe0ff */
[----:B------:R2:W-:Y:S01]  /*1480*/  @!P2 LDGSTS.E.BYPASS.LTC128B.128 [R245+0xd080], [R4.64], !P4 ;  /* 0x0d08000004f5afae */ /* 0x0005e2000e101d54 */
[----:B------:R-:W-:Y:S02]  /*1490*/  ISETP.GE.AND P2, PT, R0, UR8, PT ;  /* 0x0000000800007c0c */ /* 0x000fe4000bf46270 */
[----:B------:R-:W-:Y:S01]  /*14a0*/  IADD3 R0, R131, UR19, RZ ;  /* 0x0000001383007c10 */ /* 0x000fe2000fffe0ff */
[----:B------:R2:W-:Y:S04]  /*14b0*/  @!P6 LDGSTS.E.BYPASS.LTC128B.128 [R245+0x9880], [R10.64], !P5 ;  /* 0x098800000af5efae */ /* 0x0005e8000e901d54 */
[----:B-1----:R-:W-:Y:S01]  /*14c0*/  SHFL.IDX PT, R6, R15, 0x5, 0x181f ;  /* 0x00b81f000f067f89 */ /* 0x002fe200000e0000 */
[----:B----4-:R-:W-:-:S03]  /*14d0*/  @!P6 IMAD.WIDE R2, R126, 0x2, R8 ;  /* 0x000000027e02e825 */ /* 0x010fc600078e0208 */
[----:B------:R-:W1:Y:S01]  /*14e0*/  SHFL.IDX PT, R7, R14, 0x5, 0x181f ;  /* 0x00b81f000e077f89 */ /* 0x000e6200000e0000 */
[----:B---3--:R-:W-:-:S03]  /*14f0*/  @!P1 IMAD.WIDE R8, R128, 0x2, R12 ;  /* 0x0000000280089825 */ /* 0x008fc600078e020c */
[----:B------:R3:W-:Y:S01]  /*1500*/  @!P6 LDGSTS.E.BYPASS.LTC128B.128 [R245+0xd880], [R2.64], !P4 ;  /* 0x0d88000002f5efae */ /* 0x0007e2000e101d54 */
[----:B------:R-:W-:Y:S01]  /*1510*/  ISETP.GE.AND P6, PT, R0, UR9, PT ;  /* 0x0000000900007c0c */ /* 0x000fe2000bfc6270 */
[----:B--2---:R-:W-:Y:S02]  /*1520*/  @!P1 IMAD.WIDE R4, R126, 0x2, R12 ;  /* 0x000000027e049825 */ /* 0x004fe400078e020c */
[----:B------:R1:W-:Y:S01]  /*1530*/  @!P1 LDGSTS.E.BYPASS.LTC128B.128 [R245+0xa080], [R8.64], !P5 ;  /* 0x0a08000008f59fae */ /* 0x0003e2000e901d54 */
[----:B------:R-:W-:Y:S02]  /*1540*/  IADD3 R11, R18, 0x70, RZ ;  /* 0x00000070120b7810 */ /* 0x000fe40007ffe0ff */
[----:B------:R-:W-:Y:S01]  /*1550*/  IADD3 R12, R0, UR11, RZ ;  /* 0x0000000b000c7c10 */ /* 0x000fe2000fffe0ff */
[----:B------:R2:W-:Y:S01]  /*1560*/  @!P1 LDGSTS.E.BYPASS.LTC128B.128 [R245+0xe080], [R4.64], !P4 ;  /* 0x0e08000004f59fae */ /* 0x0005e2000e101d54 */
[----:B------:R-:W-:Y:S02]  /*1570*/  ISETP.GE.AND P1, PT, R11, UR8, PT ;  /* 0x000000080b007c0c */ /* 0x000fe4000bf26270 */
[----:B------:R-:W-:Y:S01]  /*1580*/  ISETP.GT.OR P6, PT, R131, 0x2f, P6 ;  /* 0x0000002f8300780c */ /* 0x000fe200037c4670 */
[----:B------:R-:W-:-:S04]  /*1590*/  @P3 IMAD.HI.U32 R10, R12, c[0x0][0x2bc], RZ ;  /* 0x0000af000c0a3a27 */ /* 0x000fc800078e00ff */
[----:B------:R-:W-:Y:S01]  /*15a0*/  IMAD.MOV.U32 R0, RZ, RZ, R12 ;  /* 0x000000ffff007224 */ /* 0x000fe200078e000c */
[----:B------:R-:W-:Y:S01]  /*15b0*/  @P3 SHF.R.U32.HI R0, RZ, c[0x0][0x2c0], R10 ;  /* 0x0000b000ff003a19 */ /* 0x000fe2000001160a */
[----:B---3--:R-:W-:Y:S04]  /*15c0*/  SHFL.IDX PT, R2, R15, 0x7, 0x181f ;  /* 0x00f81f000f027f89 */ /* 0x008fe800000e0000 */
[----:B------:R-:W-:Y:S01]  /*15d0*/  SHFL.IDX PT, R3, R14, 0x7, 0x181f ;  /* 0x00f81f000e037f89 */ /* 0x000fe200000e0000 */
[----:B-1----:R-:W-:-:S03]  /*15e0*/  @!P0 IMAD.WIDE R8, R128, 0x2, R6 ;  /* 0x0000000280088825 */ /* 0x002fc600078e0206 */
[----:B--2---:R-:W-:Y:S01]  /*15f0*/  SHFL.IDX PT, R4, R15, 0x6, 0x181f ;  /* 0x00d81f000f047f89 */ /* 0x004fe200000e0000 */
[----:B------:R-:W-:-:S03]  /*1600*/  @!P0 IMAD.WIDE R6, R126, 0x2, R6 ;  /* 0x000000027e068825 */ /* 0x000fc600078e0206 */
[----:B------:R-:W1:Y:S04]  /*1610*/  SHFL.IDX PT, R5, R14, 0x6, 0x181f ;  /* 0x00d81f000e057f89 */ /* 0x000e6800000e0000 */
[----:B------:R2:W-:Y:S04]  /*1620*/  @!P0 LDGSTS.E.BYPASS.LTC128B.128 [R245+0xa880], [R8.64], !P5 ;  /* 0x0a88000008f58fae */ /* 0x0005e8000e901d54 */
[----:B------:R3:W-:Y:S01]  /*1630*/  @!P0 LDGSTS.E.BYPASS.LTC128B.128 [R245+0xe880], [R6.64], !P4 ;  /* 0x0e88000006f58fae */ /* 0x0007e2000e101d54 */
[----:B-1----:R-:W-:-:S05]  /*1640*/  @!P2 IMAD.WIDE R10, R128, 0x2, R4 ;  /* 0x00000002800aa825 */ /* 0x002fca00078e0204 */
[----:B------:R1:W-:Y:S01]  /*1650*/  @!P2 LDGSTS.E.BYPASS.LTC128B.128 [R245+0xb080], [R10.64], !P5 ;  /* 0x0b0800000af5afae */ /* 0x0003e2000e901d54 */
[----:B--2---:R-:W-:-:S04]  /*1660*/  @!P2 IMAD.WIDE R8, R126, 0x2, R4 ;  /* 0x000000027e08a825 */ /* 0x004fc800078e0204 */
[--C-:B------:R-:W-:Y:S01]  /*1670*/  @!P1 IMAD.WIDE R4, R128, 0x2, R2.reuse ;  /* 0x0000000280049825 */ /* 0x100fe200078e0202 */
[----:B------:R2:W-:Y:S01]  /*1680*/  @!P2 LDGSTS.E.BYPASS.LTC128B.128 [R245+0xf080], [R8.64], !P4 ;  /* 0x0f08000008f5afae */ /* 0x0005e2000e101d54 */
[----:B---3--:R-:W-:Y:S02]  /*1690*/  @!P6 IADD3 R7, P0, R0, UR14, RZ ;  /* 0x0000000e0007ec10 */ /* 0x008fe4000ff1e0ff */
[----:B------:R-:W-:Y:S01]  /*16a0*/  @!P1 IMAD.WIDE R2, R126, 0x2, R2 ;  /* 0x000000027e029825 */ /* 0x000fe200078e0202 */
[----:B------:R3:W-:Y:S01]  /*16b0*/  @!P1 LDGSTS.E.BYPASS.LTC128B.128 [R245+0xb880], [R4.64], !P5 ;  /* 0x0b88000004f59fae */ /* 0x0007e2000e901d54 */
[----:B------:R-:W-:Y:S02]  /*16c0*/  @!P6 LEA.HI.X.SX32 R13, R0, UR6, 0x1, P0 ;  /* 0x00000006000dec11 */ /* 0x000fe400080f0eff */
[C---:B------:R-:W-:Y:S01]  /*16d0*/  @!P6 LEA R6, P0, R7.reuse, c[0x0][0x2a0], 0x2 ;  /* 0x0000a8000706ea11 */ /* 0x040fe200078010ff */
[----:B------:R4:W-:Y:S03]  /*16e0*/  @!P1 LDGSTS.E.BYPASS.LTC128B.128 [R245+0xf880], [R2.64], !P4 ;  /* 0x0f88000002f59fae */ /* 0x0009e6000e101d54 */
[----:B------:R-:W-:Y:S01]  /*16f0*/  @!P6 LEA.HI.X R7, R7, c[0x0][0x2a4], R13, 0x2, P0 ;  /* 0x0000a9000707ea11 */ /* 0x000fe200000f140d */
[----:B------:R-:W0:Y:S04]  /*1700*/  LDGDEPBAR ;  /* 0x00000000000079af */ /* 0x000e280000000000 */
[----:B------:R-:W-:Y:S06]  /*1710*/  BAR.SYNC.DEFER_BLOCKING 0x0 ;  /* 0x0000000000007b1d */ /* 0x000fec0000010000 */
[----:B------:R1:W5:Y:S01]  /*1720*/  @!P6 LDG.E R242, [R6.64] ;  /* 0x0000001406f2e981 */ /* 0x000362000c1e1900 */
[----:B------:R-:W-:Y:S01]  /*1730*/  IMAD.MOV R0, RZ, RZ, -R0 ;  /* 0x000000ffff007224 */ /* 0x000fe200078e0a00 */
[----:B------:R-:W-:Y:S01]  /*1740*/  UIMAD UR8, UR18, UR4, URZ ;  /* 0x00000004120872a4 */ /* 0x000fe2000f8e023f */
[----:B--2---:R-:W-:Y:S01]  /*1750*/  LEA.HI R8, R124, R129, RZ, 0x4 ;  /* 0x000000817c087211 */ /* 0x004fe200078f20ff */
[C---:B------:R-:W-:Y:S01]  /*1760*/  IMAD.WIDE R18, R128.reuse, 0x2, RZ ;  /* 0x0000000280127825 */ /* 0x040fe200078e02ff */
[C---:B------:R-:W-:Y:S01]  /*1770*/  ISETP.GE.AND P2, PT, R41.reuse, 0x1, PT ;  /* 0x000000012900780c */ /* 0x040fe20003f46270 */
[----:B------:R-:W-:Y:S01]  /*1780*/  UIMAD UR8, UR10, UR5, UR8 ;  /* 0x000000050a0872a4 */ /* 0x000fe2000f8e0208 */
[----:B------:R-:W-:Y:S01]  /*1790*/  ISETP.GE.AND P5, PT, R128, c[0x0][0x1d4], PT ;  /* 0x0000750080007a0c */ /* 0x000fe20003fa6270 */
[----:B------:R-:W-:Y:S01]  /*17a0*/  IMAD R243, R0, c[0x0][0x2b8], R12 ;  /* 0x0000ae0000f37a24 */ /* 0x000fe200078e020c */
[----:B------:R-:W-:Y:S01]  /*17b0*/  LOP3.LUT R12, R8, 0xfffffff0, RZ, 0xc0, !PT ;  /* 0xfffffff0080c7812 */ /* 0x000fe200078ec0ff */
[----:B------:R-:W-:Y:S01]  /*17c0*/  UIADD3 UR8, UR17, UR8, URZ ;  /* 0x0000000811087290 */ /* 0x000fe2000fffe03f */
[----:B------:R-:W-:Y:S01]  /*17d0*/  ISETP.GE.AND P1, PT, R41, 0x11, PT ;  /* 0x000000112900780c */ /* 0x000fe20003f26270 */
[C---:B----4-:R-:W-:Y:S01]  /*17e0*/  IMAD.WIDE.U32 R2, R243.reuse, c[0x0][0x1e0], RZ ;  /* 0x00007800f3027a25 */ /* 0x050fe200078e00ff */
[----:B------:R-:W-:Y:S01]  /*17f0*/  SHF.R.S32.HI R13, RZ, 0x1f, R243 ;  /* 0x0000001fff0d7819 */ /* 0x000fe200000114f3 */
[----:B------:R-:W-:Y:S01]  /*1800*/  ULDC.64 UR4, c[0x0][0x210] ;  /* 0x0000840000047ab9 */ /* 0x000fe20000000a00 */
[----:B------:R-:W-:Y:S01]  /*1810*/  SHF.R.S32.HI R14, RZ, 0x4, R8 ;  /* 0x00000004ff0e7819 */ /* 0x000fe20000011408 */
[----:B---3--:R-:W-:Y:S01]  /*1820*/  IMAD R5, R243, c[0x0][0x1e0], RZ ;  /* 0x00007800f3057a24 */ /* 0x008fe200078e02ff */
[----:B------:R-:W-:Y:S01]  /*1830*/  ISETP.GE.AND P4, PT, R42, c[0x0][0x1d4], PT ;  /* 0x000075002a007a0c */ /* 0x000fe20003f86270 */
[----:B------:R-:W-:Y:S01]  /*1840*/  IMAD R0, R13, c[0x0][0x1e0], RZ ;  /* 0x000078000d007a24 */ /* 0x000fe200078e02ff */
[----:B------:R-:W-:Y:S01]  /*1850*/  UIMAD UR18, UR18, UR4, URZ ;  /* 0x00000004121272a4 */ /* 0x000fe2000f8e023f */
[----:B------:R-:W-:Y:S01]  /*1860*/  IMAD.IADD R12, R129, 0x1, -R12 ;  /* 0x00000001810c7824 */ /* 0x000fe200078e0a0c */
[----:B------:R-:W-:Y:S01]  /*1870*/  UIMAD.WIDE.U32 UR24, UR10, UR4, URZ ;  /* 0x000000040a1872a5 */ /* 0x000fe2000f8e003f */
[----:B------:R-:W-:Y:S01]  /*1880*/  IMAD R0, R243, c[0x0][0x1e4], R0 ;  /* 0x00007900f3007a24 */ /* 0x000fe200078e0200 */
[----:B------:R-:W-:Y:S01]  /*1890*/  UIMAD UR18, UR10, UR5, UR18 ;  /* 0x000000050a1272a4 */ /* 0x000fe2000f8e0212 */
[----:B------:R-:W-:Y:S01]  /*18a0*/  IMAD R13, R13, c[0x0][0x208], RZ ;  /* 0x000082000d0d7a24 */ /* 0x000fe200078e02ff */
[----:B------:R-:W-:Y:S01]  /*18b0*/  SHF.R.S32.HI R16, RZ, 0x1f, R12 ;  /* 0x0000001fff107819 */ /* 0x000fe2000001140c */
[----:B------:R-:W-:Y:S01]  /*18c0*/  IMAD.IADD R3, R3, 0x1, R0 ;  /* 0x0000000103037824 */ /* 0x000fe200078e0200 */
[----:B------:R-:W-:Y:S01]  /*18d0*/  UIADD3 UR18, UR25, UR18, URZ ;  /* 0x0000001219127290 */ /* 0x000fe2000fffe03f */
[----:B-1----:R-:W-:Y:S01]  /*18e0*/  IMAD.U32 R7, RZ, RZ, UR10 ;  /* 0x0000000aff077e24 */ /* 0x002fe2000f8e00ff */
[----:B------:R-:W-:Y:S01]  /*18f0*/  LEA.HI R16, R16, R12, RZ, 0x3 ;  /* 0x0000000c10107211 */ /* 0x000fe200078f18ff */
[----:B------:R-:W-:Y:S01]  /*1900*/  IMAD R13, R243, c[0x0][0x20c], R13 ;  /* 0x00008300f30d7a24 */ /* 0x000fe200078e020d */
[----:B------:R-:W-:Y:S01]  /*1910*/  LOP3.LUT P6, RZ, R40, 0x2, RZ, 0xc0, !PT ;  /* 0x0000000228ff7812 */ /* 0x000fe200078cc0ff */
[----:B------:R-:W-:Y:S01]  /*1920*/  UIADD3 UR4, UR23, -0x1, URZ ;  /* 0xffffffff17047890 */ /* 0x000fe2000fffe03f */
[----:B------:R-:W-:Y:S01]  /*1930*/  LOP3.LUT R15, R16, 0xfffffff8, RZ, 0xc0, !PT ;  /* 0xfffffff8100f7812 */ /* 0x000fe200078ec0ff */
[----:B------:R-:W-:Y:S01]  /*1940*/  STL [R1+0x2c], R130 ;  /* 0x00002c8201007387 */ /* 0x000fe20000100800 */
[----:B------:R-:W-:Y:S01]  /*1950*/  SHF.R.S32.HI R127, RZ, 0x1f, R126 ;  /* 0x0000001fff7f7819 */ /* 0x000fe2000001147e */
[----:B------:R-:W-:Y:S01]  /*1960*/  UISETP.GT.AND UP0, UPT, UR4, UR7, UPT ;  /* 0x000000070400728c */ /* 0x000fe2000bf04270 */
[----:B------:R-:W-:Y:S01]  /*1970*/  SEL R125, RZ, 0x10, P4 ;  /* 0x00000010ff7d7807 */ /* 0x000fe20002000000 */
[----:B------:R-:W-:Y:S01]  /*1980*/  IMAD.IADD R22, R12, 0x1, -R15 ;  /* 0x000000010c167824 */ /* 0x000fe200078e0a0f */
[----:B------:R-:W-:Y:S01]  /*1990*/  IADD3 R244, R245, 0x2080, RZ ;  /* 0x00002080f5f47810 */ /* 0x000fe20007ffe0ff */
[----:B------:R-:W-:Y:S01]  /*19a0*/  STL [R1+0x28], R127 ;  /* 0x0000287f01007387 */ /* 0x000fe20000100800 */
[----:B-----5:R-:W-:Y:S01]  /*19b0*/  SHF.R.S32.HI R17, RZ, 0x1f, R242 ;  /* 0x0000001fff117819 */ /* 0x020fe200000114f2 */
[----:B------:R-:W-:-:S04]  /*19c0*/  IMAD.WIDE.U32 R2, R242, c[0x0][0x1f0], R2 ;  /* 0x00007c00f2027a25 */ /* 0x000fc800078e0002 */
[----:B------:R-:W-:Y:S01]  /*19d0*/  IMAD R0, R17, c[0x0][0x1f0], RZ ;  /* 0x00007c0011007a24 */ /* 0x000fe200078e02ff */
[----:B------:R-:W-:-:S03]  /*19e0*/  IADD3 R4, P0, R2, UR16, RZ ;  /* 0x0000001002047c10 */ /* 0x000fc6000ff1e0ff */
[----:B------:R-:W-:-:S05]  /*19f0*/  IMAD R0, R242, c[0x0][0x1f4], R0 ;  /* 0x00007d00f2007a24 */ /* 0x000fca00078e0200 */
[----:B------:R-:W-:Y:S01]  /*1a00*/  IADD3.X R2, R3, UR8, R0, P0, !PT ;  /* 0x0000000803027c10 */ /* 0x000fe200087fe400 */
[----:B------:R-:W-:Y:S01]  /*1a10*/  IMAD R3, R242, c[0x0][0x1f0], R5 ;  /* 0x00007c00f2037a24 */ /* 0x000fe200078e0205 */
[----:B------:R-:W-:-:S04]  /*1a20*/  LEA R6, P0, R4, c[0x0][0x1c8], 0x1 ;  /* 0x0000720004067a11 */ /* 0x000fc800078008ff */
[----:B------:R-:W-:Y:S01]  /*1a30*/  LEA.HI.X R0, R4, c[0x0][0x1cc], R2, 0x1, P0 ;  /* 0x0000730004007a11 */ /* 0x000fe200000f0c02 */
[----:B------:R-:W-:Y:S01]  /*1a40*/  IMAD R4, R7, c[0x0][0x1e8], R3 ;  /* 0x00007a0007047a24 */ /* 0x000fe200078e0203 */
[----:B------:R-:W-:Y:S01]  /*1a50*/  SHFL.IDX PT, R2, R6, RZ, 0x181f ;  /* 0x00181fff06027589 */ /* 0x000fe200000e0000 */
[----:B------:R-:W-:-:S03]  /*1a60*/  ISETP.GT.AND P0, PT, R41, 0x20, PT ;  /* 0x000000202900780c */ /* 0x000fc60003f04270 */
[----:B------:R-:W1:Y:S01]  /*1a70*/  SHFL.IDX PT, R3, R0, RZ, 0x181f ;  /* 0x00181fff00037589 */ /* 0x000e6200000e0000 */
[----:B------:R-:W-:-:S03]  /*1a80*/  LEA R4, R4, c[0x0][0x1c8], 0x1 ;  /* 0x0000720004047a11 */ /* 0x000fc600078e08ff */
[----:B------:R-:W-:Y:S04]  /*1a90*/  SHFL.IDX PT, R6, R6, 0x1, 0x181f ;  /* 0x00381f0006067f89 */ /* 0x000fe800000e0000 */
[----:B------:R-:W-:Y:S04]  /*1aa0*/  SHFL.IDX PT, R7, R0, 0x1, 0x181f ;  /* 0x00381f0000077f89 */ /* 0x000fe800000e0000 */
[----:B------:R-:W-:Y:S04]  /*1ab0*/  SHFL.IDX PT, R4, R4, 0x2, 0x181f ;  /* 0x00581f0004047f89 */ /* 0x000fe800000e0000 */
[----:B------:R2:W3:Y:S01]  /*1ac0*/  SHFL.IDX PT, R5, R0, 0x2, 0x181f ;  /* 0x00581f0000057f89 */ /* 0x0004e200000e0000 */
[----:B-1----:R-:W-:-:S05]  /*1ad0*/  @P2 IMAD.WIDE R10, R128, 0x2, R2 ;  /* 0x00000002800a2825 */ /* 0x002fca00078e0202 */
[----:B------:R1:W-:Y:S01]  /*1ae0*/  @P2 LDGSTS.E.BYPASS.LTC128B.128 [R245+0x5080], [R10.64], !P5 ;  /* 0x050800000af52fae */ /* 0x0003e2000e901d54 */
[----:B--2---:R-:W-:Y:S01]  /*1af0*/  LEA.HI R0, R8, R14, RZ, 0x1 ;  /* 0x0000000e08007211 */ /* 0x004fe200078f08ff */
[----:B------:R-:W-:-:S03]  /*1b00*/  IMAD.WIDE.U32 R8, R243, c[0x0][0x208], RZ ;  /* 0x00008200f3087a25 */ /* 0x000fc600078e00ff */
[----:B------:R-:W-:Y:S01]  /*1b10*/  LOP3.LUT R0, R0, 0xfffffffe, RZ, 0xc0, !PT ;  /* 0xfffffffe00007812 */ /* 0x000fe200078ec0ff */
[----:B------:R-:W-:Y:S02]  /*1b20*/  IMAD.IADD R13, R9, 0x1, R13 ;  /* 0x00000001090d7824 */ /* 0x000fe400078e020d */
[----:B------:R-:W-:Y:S02]  /*1b30*/  IMAD.MOV.U32 R12, RZ, RZ, R8 ;  /* 0x000000ffff0c7224 */ /* 0x000fe400078e0008 */
[----:B------:R-:W-:-:S04]  /*1b40*/  @P2 IMAD.WIDE R8, R126, 0x2, R2 ;  /* 0x000000027e082825 */ /* 0x000fc800078e0202 */
[C---:B---3--:R-:W-:Y:S01]  /*1b50*/  @P0 IMAD.WIDE R2, R128.reuse, 0x2, R4 ;  /* 0x0000000280020825 */ /* 0x048fe200078e0204 */
[----:B------:R2:W-:Y:S03]  /*1b60*/  @P2 LDGSTS.E.BYPASS.LTC128B.128 [R245+0x6880], [R8.64], !P4 ;  /* 0x0688000008f52fae */ /* 0x0005e6000e101d54 */
[----:B-1----:R-:W-:-:S04]  /*1b70*/  @P1 IMAD.WIDE R10, R128, 0x2, R6 ;  /* 0x00000002800a1825 */ /* 0x002fc800078e0206 */
[----:B------:R-:W-:Y:S01]  /*1b80*/  @P1 IMAD.WIDE R6, R126, 0x2, R6 ;  /* 0x000000027e061825 */ /* 0x000fe200078e0206 */
[----:B------:R1:W-:Y:S03]  /*1b90*/  @P1 LDGSTS.E.BYPASS.LTC128B.128 [R245+0x5880], [R10.64], !P5 ;  /* 0x058800000af51fae */ /* 0x0003e6000e901d54 */
[----:B------:R-:W-:Y:S01]  /*1ba0*/  IMAD.IADD R14, R14, 0x1, -R0 ;  /* 0x000000010e0e7824 */ /* 0x000fe200078e0a00 */
[----:B------:R3:W-:Y:S01]  /*1bb0*/  @P1 LDGSTS.E.BYPASS.LTC128B.128 [R245+0x7080], [R6.64], !P4 ;  /* 0x0708000006f51fae */ /* 0x0007e2000e101d54 */
[----:B------:R-:W-:Y:S02]  /*1bc0*/  IMAD.SHL.U32 R0, R40, 0x40, RZ ;  /* 0x0000004028007824 */ /* 0x000fe400078e00ff */
[----:B------:R-:W-:Y:S01]  /*1bd0*/  @P0 IMAD.WIDE R4, R126, 0x2, R4 ;  /* 0x000000027e040825 */ /* 0x000fe200078e0204 */
[----:B------:R4:W-:Y:S02]  /*1be0*/  @P0 LDGSTS.E.BYPASS.LTC128B.128 [R245+0x6080], [R2.64], !P5 ;  /* 0x0608000002f50fae */ /* 0x0009e4000e901d54 */
[----:B------:R-:W-:-:S02]  /*1bf0*/  LOP3.LUT R0, R0, 0x1c0, RZ, 0xc0, !PT ;  /* 0x000001c000007812 */ /* 0x000fc400078ec0ff */
[----:B------:R5:W-:Y:S04]  /*1c00*/  @P0 LDGSTS.E.BYPASS.LTC128B.128 [R245+0x7880], [R4.64], !P4 ;  /* 0x0788000004f50fae */ /* 0x000be8000e101d54 */
[----:B------:R-:W0:Y:S01]  /*1c10*/  LDGDEPBAR ;  /* 0x00000000000079af */ /* 0x000e220000000000 */
[----:B--2---:R-:W-:Y:S01]  /*1c20*/  SHF.R.U32.HI R8, RZ, 0x3, R0 ;  /* 0x00000003ff087819 */ /* 0x004fe20000011600 */
[----:B---3--:R-:W-:Y:S02]  /*1c30*/  IMAD.SHL.U32 R6, R16, 0x40, RZ ;  /* 0x0000004010067824 */ /* 0x008fe400078e00ff */
[----:B----4-:R-:W-:-:S03]  /*1c40*/  IMAD.SHL.U32 R3, R21, 0x8, RZ ;  /* 0x0000000815037824 */ /* 0x010fc600078e00ff */
[----:B------:R-:W-:Y:S01]  /*1c50*/  LOP3.LUT R121, R6, 0xfffffe00, RZ, 0xc0, !PT ;  /* 0xfffffe0006797812 */ /* 0x000fe200078ec0ff */
[----:B------:R-:W-:Y:S02]  /*1c60*/  IMAD.SHL.U32 R2, R22, 0x40, RZ ;  /* 0x0000004016027824 */ /* 0x000fe400078e00ff */
[----:B-----5:R-:W-:Y:S01]  /*1c70*/  IMAD.SHL.U32 R5, R14, 0x8, RZ ;  /* 0x000000080e057824 */ /* 0x020fe200078e00ff */
[----:B------:R-:W-:Y:S01]  /*1c80*/  LOP3.LUT R9, R0, 0x8, R3, 0xf8, !PT ;  /* 0x0000000800097812 */ /* 0x000fe200078ef803 */
[----:B------:R-:W-:Y:S01]  /*1c90*/  IMAD R4, R17, c[0x0][0x218], RZ ;  /* 0x0000860011047a24 */ /* 0x000fe200078e02ff */
[----:B------:R-:W-:Y:S01]  /*1ca0*/  LOP3.LUT R0, R2, 0x1c0, RZ, 0xc0, !PT ;  /* 0x000001c002007812 */ /* 0x000fe200078ec0ff */
[----:B------:R-:W-:Y:S01]  /*1cb0*/  IMAD.WIDE.U32 R2, R242, c[0x0][0x218], R12 ;  /* 0x00008600f2027a25 */ /* 0x000fe200078e000c */
[----:B------:R-:W-:Y:S01]  /*1cc0*/  LOP3.LUT R8, R9, R8, RZ, 0x3c, !PT ;  /* 0x0000000809087212 */ /* 0x000fe200078e3cff */
[----:B------:R-:W-:-:S04]  /*1cd0*/  DEPBAR.LE SB0, 0x1 ;  /* 0x000080400000791a */ /* 0x000fc80000000000 */
[----:B------:R-:W-:Y:S01]  /*1ce0*/  LOP3.LUT R7, R0, 0x8, R5, 0xf8, !PT ;  /* 0x0000000800077812 */ /* 0x000fe200078ef805 */
[----:B------:R-:W-:-:S04]  /*1cf0*/  DEPBAR.LE SB0, 0x0 ;  /* 0x000080000000791a */ /* 0x000fc80000000000 */
[----:B------:R-:W-:Y:S01]  /*1d00*/  SHF.R.U32.HI R6, RZ, 0x3, R0 ;  /* 0x00000003ff067819 */ /* 0x000fe20000011600 */
[----:B------:R-:W-:Y:S01]  /*1d10*/  IMAD R0, R242, c[0x0][0x21c], R4 ;  /* 0x00008700f2007a24 */ /* 0x000fe200078e0204 */
[----:B------:R-:W-:Y:S01]  /*1d20*/  BAR.SYNC.DEFER_BLOCKING 0x0 ;  /* 0x0000000000007b1d */ /* 0x000fe20000010000 */
[----:B------:R-:W-:Y:S01]  /*1d30*/  IADD3 R5, P0, R2, UR24, RZ ;  /* 0x0000001802057c10 */ /* 0x000fe2000ff1e0ff */
[----:B------:R-:W-:Y:S01]  /*1d40*/  IMAD R2, R122, 0x400, R121 ;  /* 0x000004007a027824 */ /* 0x000fe200078e0279 */
[----:B------:R-:W-:Y:S02]  /*1d50*/  LOP3.LUT R120, R7, R6, RZ, 0x3c, !PT ;  /* 0x0000000607787212 */ /* 0x000fe400078e3cff */
[----:B------:R-:W-:Y:S01]  /*1d60*/  IADD3.X R3, R3, UR18, R0, P0, !PT ;  /* 0x0000001203037c10 */ /* 0x000fe200087fe400 */
[----:B------:R-:W-:Y:S01]  /*1d70*/  IMAD R0, R14, 0x200, R8 ;  /* 0x000002000e007824 */ /* 0x000fe200078e0208 */
[----:B------:R-:W-:Y:S01]  /*1d80*/  LEA R4, P0, R5, c[0x0][0x1f8], 0x1 ;  /* 0x00007e0005047a11 */ /* 0x000fe200078008ff */
[----:B------:R-:W-:-:S02]  /*1d90*/  IMAD.IADD R2, R120, 0x1, R2 ;  /* 0x0000000178027824 */ /* 0x000fc400078e0202 */
[----:B------:R-:W-:Y:S01]  /*1da0*/  IMAD.SHL.U32 R224, R0, 0x2, RZ ;  /* 0x0000000200e07824 */ /* 0x000fe200078e00ff */
[----:B------:R-:W-:Y:S01]  /*1db0*/  LEA.HI.X R3, R5, c[0x0][0x1fc], R3, 0x1, P0 ;  /* 0x00007f0005037a11 */ /* 0x000fe200000f0c03 */
[----:B------:R-:W2:Y:S01]  /*1dc0*/  SHFL.IDX PT, R8, R4, 0x2, 0x181f ;  /* 0x00581f0004087f89 */ /* 0x000ea200000e0000 */
[----:B------:R-:W-:Y:S02]  /*1dd0*/  IMAD.SHL.U32 R231, R2, 0x2, RZ ;  /* 0x0000000202e77824 */ /* 0x000fe400078e00ff */
[C---:B------:R-:W-:Y:S01]  /*1de0*/  IADD3 R17, R224.reuse, 0x5080, RZ ;  /* 0x00005080e0117810 */ /* 0x040fe20007ffe0ff */
[----:B------:R-:W3:Y:S01]  /*1df0*/  SHFL.IDX PT, R16, R4, RZ, 0x181f ;  /* 0x00181fff04107589 */ /* 0x000ee200000e0000 */
[----:B------:R-:W-:Y:S02]  /*1e00*/  IADD3 R235, R224, 0x50a0, RZ ;  /* 0x000050a0e0eb7810 */ /* 0x000fe40007ffe0ff */
[----:B------:R-:W-:Y:S01]  /*1e10*/  @P6 IADD3 R235, R17, -0x20, RZ ;  /* 0xffffffe011eb6810 */ /* 0x000fe20007ffe0ff */
[----:B-1----:R-:W1:Y:S03]  /*1e20*/  SHFL.IDX PT, R11, R4, 0x1, 0x181f ;  /* 0x00381f00040b7f89 */ /* 0x002e6600000e0000 */
[C---:B------:R-:W-:Y:S01]  /*1e30*/  IADD3 R241, R235.reuse, 0x800, RZ ;  /* 0x00000800ebf17810 */ /* 0x040fe20007ffe0ff */
[----:B------:R-:W4:Y:S01]  /*1e40*/  SHFL.IDX PT, R0, R3, 0x2, 0x181f ;  /* 0x00581f0003007f89 */ /* 0x000f2200000e0000 */
[----:B------:R-:W-:-:S02]  /*1e50*/  IADD3 R240, R235, 0x1000, RZ ;  /* 0x00001000ebf07810 */ /* 0x000fc40007ffe0ff */
[C---:B------:R-:W-:Y:S01]  /*1e60*/  IADD3 R239, R235.reuse, 0x1800, RZ ;  /* 0x00001800ebef7810 */ /* 0x040fe20007ffe0ff */
[----:B------:R-:W5:Y:S01]  /*1e70*/  SHFL.IDX PT, R10, R3, RZ, 0x181f ;  /* 0x00181fff030a7589 */ /* 0x000f6200000e0000 */
[C---:B------:R-:W-:Y:S02]  /*1e80*/  IADD3 R238, R235.reuse, 0x2000, RZ ;  /* 0x00002000ebee7810 */ /* 0x040fe40007ffe0ff */
[----:B------:R-:W-:Y:S01]  /*1e90*/  IADD3 R237, R235, 0x2800, RZ ;  /* 0x00002800ebed7810 */ /* 0x000fe20007ffe0ff */
[----:B------:R5:W5:Y:S01]  /*1ea0*/  SHFL.IDX PT, R9, R3, 0x1, 0x181f ;  /* 0x00381f0003097f89 */ /* 0x000b6200000e0000 */
[----:B--2---:R-:W-:-:S03]  /*1eb0*/  IADD3 R30, P0, R18, R8, RZ ;  /* 0x00000008121e7210 */ /* 0x004fc60007f1e0ff */
[----:B------:R-:W-:Y:S01]  /*1ec0*/  LDSM.16.M88.4 R36, [R224+0x5080] ;  /* 0x00508000e024783b */ /* 0x000fe20000000200 */
[----:B---3--:R-:W-:-:S03]  /*1ed0*/  IADD3 R28, P2, R16, R18, RZ ;  /* 0x00000012101c7210 */ /* 0x008fc60007f5e0ff */
[----:B------:R-:W2:Y:S01]  /*1ee0*/  LDSM.16.M88.4 R12, [R231+0x8080] ;  /* 0x00808000e70c783b */ /* 0x000ea20000000200 */
[----:B-1----:R-:W-:-:S03]  /*1ef0*/  IADD3 R26, P1, R18, R11, RZ ;  /* 0x0000000b121a7210 */ /* 0x002fc60007f3e0ff */
[----:B------:R-:W1:Y:S01]  /*1f00*/  LDSM.16.M88.4 R4, [R231+0xa080] ;  /* 0x00a08000e704783b */ /* 0x000e620000000200 */
[----:B----4-:R-:W-:-:S03]  /*1f10*/  IMAD.X R31, R19, 0x1, R0, P0 ;  /* 0x00000001131f7824 */ /* 0x010fc600000e0600 */
[----:B------:R-:W3:Y:S01]  /*1f20*/  LDSM.16.M88.4 R32, [R224+0x6080] ;  /* 0x00608000e020783b */ /* 0x000ee20000000200 */
[----:B-----5:R-:W-:-:S03]  /*1f30*/  IMAD.X R29, R10, 0x1, R19, P2 ;  /* 0x000000010a1d7824 */ /* 0x020fc600010e0613 */
[----:B------:R-:W4:Y:S01]  /*1f40*/  LDSM.16.M88.4 R44, [R224+0x5880] ;  /* 0x00588000e02c783b */ /* 0x000f220000000200 */
[----:B------:R-:W-:-:S03]  /*1f50*/  IMAD.WIDE R2, R126, 0x2, RZ ;  /* 0x000000027e027825 */ /* 0x000fc600078e02ff */
[----:B------:R-:W-:Y:S01]  /*1f60*/  LDSM.16.M88.4 R52, [R235] ;  /* 0x00000000eb34783b */ /* 0x000fe20000000200 */
[----:B------:R-:W-:Y:S01]  /*1f70*/  IMAD.X R27, R19, 0x1, R9, P1 ;  /* 0x00000001131b7824 */ /* 0x000fe200008e0609 */
[----:B------:R-:W-:Y:S02]  /*1f80*/  IADD3 R24, P0, R16, R2, RZ ;  /* 0x0000000210187210 */ /* 0x000fe40007f1e0ff */
[----:B------:R-:W-:Y:S01]  /*1f90*/  LDSM.16.M88.4 R56, [R235+0x800] ;  /* 0x00080000eb38783b */ /* 0x000fe20000000200 */
[----:B------:R-:W-:Y:S02]  /*1fa0*/  IADD3 R20, P6, R2, R11, RZ ;  /* 0x0000000b02147210 */ /* 0x000fe40007fde0ff */
[----:B------:R-:W-:Y:S02]  /*1fb0*/  IMAD.X R25, R10, 0x1, R3, P0 ;  /* 0x000000010a197824 */ /* 0x000fe400000e0603 */
[----:B------:R-:W-:Y:S01]  /*1fc0*/  R2P PR, R22, 0x6 ;  /* 0x0000000616007804 */ /* 0x000fe20000000000 */
[C---:B------:R-:W-:Y:S01]  /*1fd0*/  IMAD.X R21, R3.reuse, 0x1, R9, P6 ;  /* 0x0000000103157824 */ /* 0x040fe200030e0609 */
[----:B------:R-:W-:Y:S01]  /*1fe0*/  IADD3 R22, P0, R2, R8, RZ ;  /* 0x0000000802167210 */ /* 0x000fe20007f1e0ff */
[----:B------:R-:W-:Y:S01]  /*1ff0*/  IMAD.MOV.U32 R2, RZ, RZ, 0x10 ;  /* 0x00000010ff027424 */ /* 0x000fe200078e00ff */
[----:B------:R-:W-:Y:S01]  /*2000*/  ISETP.GE.AND P6, PT, R128, c[0x0][0x1d4], PT ;  /* 0x0000750080007a0c */ /* 0x000fe20003fc6270 */
[----:B------:R-:W-:Y:S02]  /*2010*/  LDSM.16.M88.4 R64, [R235+0x1000] ;  /* 0x00100000eb40783b */ /* 0x000fe40000000200 */
[----:B------:R-:W-:Y:S01]  /*2020*/  IMAD.X R23, R3, 0x1, R0, P0 ;  /* 0x0000000103177824 */ /* 0x000fe200000e0600 */
[----:B------:R-:W-:Y:S01]  /*2030*/  ISETP.LT.OR P0, PT, R41, 0x1, P6 ;  /* 0x000000012900780c */ /* 0x000fe20003701670 */
[----:B------:R-:W-:Y:S01]  /*2040*/  IMAD.MOV.U32 R0, RZ, RZ, 0x40 ;  /* 0x00000040ff007424 */ /* 0x000fe200078e00ff */
[----:B------:R-:W-:Y:S01]  /*2050*/  SEL R3, R2, 0xfffffff0, !P1 ;  /* 0xfffffff002037807 */ /* 0x000fe20004800000 */
[----:B------:R-:W-:Y:S01]  /*2060*/  IMAD.MOV.U32 R2, RZ, RZ, 0x20 ;  /* 0x00000020ff027424 */ /* 0x000fe200078e00ff */
[----:B------:R-:W-:-:S03]  /*2070*/  ISETP.GE.AND P1, PT, R42, c[0x0][0x1d4], PT ;  /* 0x000075002a007a0c */ /* 0x000fc60003f26270 */
[----:B------:R-:W-:Y:S01]  /*2080*/  IMAD R233, R3, 0x2, R231 ;  /* 0x0000000203e97824 */ /* 0x000fe200078e02e7 */
[----:B--2---:R-:W-:Y:S01]  /*2090*/  HMMA.16816.F32.BF16 R88, R12, R36, RZ ;  /* 0x000000240c58723c */ /* 0x004fe200000418ff */
[----:B------:R-:W-:-:S03]  /*20a0*/  SEL R2, R2, 0xffffffe0, !P2 ;  /* 0xffffffe002027807 */ /* 0x000fc60005000000 */
[----:B------:R-:W2:Y:S02]  /*20b0*/  LDSM.16.M88.4 R8, [R233+0xa080] ;  /* 0x00a08000e908783b */ /* 0x000ea40000000200 */
[C---:B------:R-:W-:Y:S02]  /*20c0*/  IMAD R232, R2.reuse, 0x2, R231 ;  /* 0x0000000202e87824 */ /* 0x040fe400078e02e7 */
[----:B------:R-:W5:Y:S01]  /*20d0*/  LDSM.16.M88.4 R16, [R233+0x8080] ;  /* 0x00808000e910783b */ /* 0x000f620000000200 */
[----:B-1----:R-:W-:Y:S01]  /*20e0*/  HMMA.16816.F32.BF16 R72, R4, R36, RZ ;  /* 0x000000240448723c */ /* 0x002fe200000418ff */
[----:B------:R-:W-:Y:S02]  /*20f0*/  IMAD R234, R2, 0x2, R233 ;  /* 0x0000000202ea7824 */ /* 0x000fe400078e02e9 */
[----:B------:R-:W-:Y:S01]  /*2100*/  @!PT LDS RZ, [RZ] ;  /* 0x00000000fffff984 */ /* 0x000fe20000000800 */
[----:B------:R-:W-:Y:S01]  /*2110*/  @!PT LDS RZ, [RZ] ;  /* 0x00000000fffff984 */ /* 0x000fe20000000800 */
[----:B------:R-:W-:Y:S01]  /*2120*/  @!PT LDS RZ, [RZ] ;  /* 0x00000000fffff984 */ /* 0x000fe20000000800 */
[----:B------:R1:W-:Y:S01]  /*2130*/  LDGSTS.E.BYPASS.LTC128B.128 [R245+0x2080], [R28.64], !P0 ;  /* 0x020800001cf57fae */ /* 0x0003e2000c101d54 */
[----:B------:R-:W-:Y:S01]  /*2140*/  ISETP.LT.OR P0, PT, R41, 0x1, P1 ;  /* 0x000000012900780c */ /* 0x000fe20000f01670 */
[----:B------:R-:W-:-:S03]  /*2150*/  IMAD R236, R3, 0x2, R232 ;  /* 0x0000000203ec7824 */ /* 0x000fc600078e02e8 */
[-C--:B------:R-:W-:Y:S08]  /*2160*/  HMMA.16816.F32.BF16 R68, R4, R38.reuse, RZ ;  /* 0x000000260444723c */ /* 0x080ff000000418ff */
[----:B------:R-:W-:Y:S01]  /*2170*/  HMMA.16816.F32.BF16 R92, R12, R38, RZ ;  /* 0x000000260c5c723c */ /* 0x000fe200000418ff */
[----:B------:R1:W-:Y:S01]  /*2180*/  LDGSTS.E.BYPASS.LTC128B.128 [R245+0x3880], [R24.64], !P0 ;  /* 0x0388000018f57fae */ /* 0x0003e2000c101d54 */
[----:B------:R-:W-:-:S02]  /*2190*/  ISETP.LT.OR P0, PT, R41, 0x11, P6 ;  /* 0x000000112900780c */ /* 0x000fc40003701670 */
[----:B------:R-:W-:-:S04]  /*21a0*/  ISETP.LT.OR P6, PT, R41, 0x21, P6 ;  /* 0x000000212900780c */ /* 0x000fc800037c1670 */
[C---:B---3--:R-:W-:Y:S07]  /*21b0*/  HMMA.16816.F32.BF16 R36, R4.reuse, R32, RZ ;  /* 0x000000200424723c */ /* 0x048fee00000418ff */
[----:B------:R1:W-:Y:S01]  /*21c0*/  LDGSTS.E.BYPASS.LTC128B.128 [R245+0x2880], [R26.64], !P0 ;  /* 0x028800001af57fae */ /* 0x0003e2000c101d54 */
[C---:B------:R-:W-:Y:S01]  /*21d0*/  ISETP.LT.OR P0, PT, R41.reuse, 0x11, P1 ;  /* 0x000000112900780c */ /* 0x040fe20000f01670 */
[----:B----4-:R-:W-:Y:S01]  /*21e0*/  HMMA.16816.F32.BF16 R48, R4, R44, RZ ;  /* 0x0000002c0430723c */ /* 0x010fe200000418ff */
[----:B------:R-:W-:-:S07]  /*21f0*/  ISETP.LT.OR P1, PT, R41, 0x21, P1 ;  /* 0x000000212900780c */ /* 0x000fce0000f21670 */
[----:B------:R-:W-:Y:S04]  /*2200*/  HMMA.16816.F32.BF16 R60, R4, R46, RZ ;  /* 0x0000002e043c723c */ /* 0x000fe800000418ff */
[----:B------:R3:W-:Y:S01]  /*2210*/  LDGSTS.E.BYPASS.LTC128B.128 [R245+0x4080], [R20.64], !P0 ;  /* 0x0408000014f57fae */ /* 0x0007e2000c101d54 */
[----:B------:R-:W-:-:S03]  /*2220*/  LOP3.LUT P0, RZ, R40, 0x4, RZ, 0xc0, !PT ;  /* 0x0000000428ff7812 */ /* 0x000fc6000780c0ff */
[----:B------:R-:W-:Y:S01]  /*2230*/  HMMA.16816.F32.BF16 R4, R4, R34, RZ ;  /* 0x000000220404723c */ /* 0x000fe200000418ff */
[----:B------:R-:W-:Y:S01]  /*2240*/  SEL R0, R0, 0xffffffc0, !P0 ;  /* 0xffffffc000007807 */ /* 0x000fe20004000000 */
[----:B------:R4:W-:Y:S01]  /*2250*/  LDGSTS.E.BYPASS.LTC128B.128 [R245+0x3080], [R30.64], !P6 ;  /* 0x030800001ef57fae */ /* 0x0009e2000f101d54 */
[----:B------:R-:W-:Y:S02]  /*2260*/  PLOP3.LUT P0, PT, PT, PT, UP0, 0x80, 0x0 ;  /* 0x000000000000781c */ /* 0x000fe40003f0f008 */
[----:B------:R-:W-:Y:S01]  /*2270*/  ISETP.GT.AND P6, PT, R131, 0x2f, PT ;  /* 0x0000002f8300780c */ /* 0x000fe20003fc4270 */
[----:B------:R-:W-:Y:S01]  /*2280*/  IMAD.IADD R230, R224, 0x1, R0 ;  /* 0x00000001e0e67824 */ /* 0x000fe200078e0200 */
[----:B------:R3:W-:Y:S01]  /*2290*/  LDGSTS.E.BYPASS.LTC128B.128 [R245+0x4880], [R22.64], !P1 ;  /* 0x0488000016f57fae */ /* 0x0007e2000c901d54 */
[C---:B------:R-:W-:Y:S01]  /*22a0*/  HMMA.16816.F32.BF16 R80, R12.reuse, R44, RZ ;  /* 0x0000002c0c50723c */ /* 0x040fe200000418ff */
[----:B------:R-:W-:Y:S02]  /*22b0*/  IMAD.IADD R229, R0, 0x1, R235 ;  /* 0x0000000100e57824 */ /* 0x000fe400078e02eb */
[----:B-1----:R-:W-:Y:S04]  /*22c0*/  LDSM.16.M88.4 R24, [R230+0x5080] ;  /* 0x00508000e618783b */ /* 0x002fe80000000200 */
[----:B------:R-:W-:Y:S01]  /*22d0*/  LDSM.16.M88.4 R40, [R229] ;  /* 0x00000000e528783b */ /* 0x000fe20000000200 */
[C---:B------:R-:W-:Y:S03]  /*22e0*/  HMMA.16816.F32.BF16 R100, R12.reuse, R46, RZ ;  /* 0x0000002e0c64723c */ /* 0x040fe600000418ff */
[----:B------:R-:W0:Y:S05]  /*22f0*/  LDGDEPBAR ;  /* 0x00000000000079af */ /* 0x000e2a0000000000 */
[C---:B------:R-:W-:Y:S08]  /*2300*/  HMMA.16816.F32.BF16 R76, R12.reuse, R32, RZ ;  /* 0x000000200c4c723c */ /* 0x040ff000000418ff */
[----:B------:R-:W-:Y:S01]  /*2310*/  HMMA.16816.F32.BF16 R104, R12, R34, RZ ;  /* 0x000000220c68723c */ /* 0x000fe200000418ff */
[----:B------:R-:W1:Y:S04]  /*2320*/  LDSM.16.M88.4 R12, [R232+0xa080] ;  /* 0x00a08000e80c783b */ /* 0x000e680000000200 */
[----:B---3--:R-:W3:Y:S03]  /*2330*/  LDSM.16.M88.4 R20, [R230+0x5880] ;  /* 0x00588000e614783b */ /* 0x008ee60000000200 */
[C---:B--2---:R-:W-:Y:S01]  /*2340*/  HMMA.16816.F32.BF16 R108, R8.reuse, R64, R36 ;  /* 0x00000040086c723c */ /* 0x044fe20000041824 */
[----:B------:R-:W2:Y:S07]  /*2350*/  LDSM.16.M88.4 R36, [R230+0x6080] ;  /* 0x00608000e624783b */ /* 0x000eae0000000200 */
[C---:B------:R-:W-:Y:S08]  /*2360*/  HMMA.16816.F32.BF16 R116, R8.reuse, R52, R72 ;  /* 0x000000340874723c */ /* 0x040ff00000041848 */
[C---:B------:R-:W-:Y:S08]  /*2370*/  HMMA.16816.F32.BF16 R112, R8.reuse, R56, R48 ;  /* 0x000000380870723c */ /* 0x040ff00000041830 */
[C---:B------:R-:W-:Y:S01]  /*2380*/  HMMA.16816.F32.BF16 R96, R8.reuse, R54, R68 ;  /* 0x000000360860723c */ /* 0x040fe20000041844 */
[----:B------:R-:W-:Y:S07]  /*2390*/  LDSM.16.M88.4 R68, [R229+0x1000] ;  /* 0x00100000e544783b */ /* 0x000fee0000000200 */
[C---:B------:R-:W-:Y:S01]  /*23a0*/  HMMA.16816.F32.BF16 R84, R8.reuse, R58, R60 ;  /* 0x0000003a0854723c */ /* 0x040fe2000004183c */
[----:B------:R-:W-:Y:S07]  /*23b0*/  LDSM.16.M88.4 R60, [R229+0x800] ;  /* 0x00080000e53c783b */ /* 0x000fee0000000200 */
[----:B------:R-:W-:Y:S01]  /*23c0*/  HMMA.16816.F32.BF16 R72, R8, R66, R4 ;  /* 0x000000420848723c */ /* 0x000fe20000041804 */
[----:B------:R-:W1:Y:S04]  /*23d0*/  LDSM.16.M88.4 R8, [R232+0x8080] ;  /* 0x00808000e808783b */ /* 0x000e680000000200 */
[----:B------:R-:W1:Y:S03]  /*23e0*/  LDSM.16.M88.4 R4, [R234+0xa080] ;  /* 0x00a08000ea04783b */ /* 0x000e660000000200 */
[C---:B-----5:R-:W-:Y:S08]  /*23f0*/  HMMA.16816.F32.BF16 R48, R16.reuse, R52, R88 ;  /* 0x000000341030723c */ /* 0x060ff00000041858 */
[C---:B------:R-:W-:Y:S08]  /*2400*/  HMMA.16816.F32.BF16 R32, R16.reuse, R64, R76 ;  /* 0x000000401020723c */ /* 0x040ff0000004184c */
[C---:B------:R-:W-:Y:S08]  /*2410*/  HMMA.16816.F32.BF16 R52, R16.reuse, R54, R92 ;  /* 0x000000361034723c */ /* 0x040ff0000004185c */
[C---:B----4-:R-:W-:Y:S08]  /*2420*/  HMMA.16816.F32.BF16 R28, R16.reuse, R58, R100 ;  /* 0x0000003a101c723c */ /* 0x050ff00000041864 */
[C---:B------:R-:W-:Y:S08]  /*2430*/  HMMA.16816.F32.BF16 R44, R16.reuse, R56, R80 ;  /* 0x00000038102c723c */ /* 0x040ff00000041850 */
[----:B------:R-:W-:Y:S01]  /*2440*/  HMMA.16816.F32.BF16 R64, R16, R66, R104 ;  /* 0x000000421040723c */ /* 0x000fe20000041868 */
[----:B------:R-:W4:Y:S07]  /*2450*/  LDSM.16.M88.4 R16, [R234+0x8080] ;  /* 0x00808000ea10783b */ /* 0x000f2e0000000200 */
[C---:B-1----:R-:W-:Y:S08]  /*2460*/  HMMA.16816.F32.BF16 R56, R12.reuse, R24, R116 ;  /* 0x000000180c38723c */ /* 0x042ff00000041874 */
[C---:B------:R-:W-:Y:S08]  /*2470*/  HMMA.16816.F32.BF16 R76, R12.reuse, R26, R96 ;  /* 0x0000001a0c4c723c */ /* 0x040ff00000041860 */
[C---:B---3--:R-:W-:Y:S08]  /*2480*/  HMMA.16816.F32.BF16 R80, R12.reuse, R20, R112 ;  /* 0x000000140c50723c */ /* 0x048ff00000041870 */
[C---:B--2---:R-:W-:Y:S08]  /*2490*/  HMMA.16816.F32.BF16 R88, R12.reuse, R36, R108 ;  /* 0x000000240c58723c */ /* 0x044ff0000004186c */
[C---:B------:R-:W-:Y:S08]  /*24a0*/  HMMA.16816.F32.BF16 R84, R12.reuse, R22, R84 ;  /* 0x000000160c54723c */ /* 0x040ff00000041854 */
[----:B------:R-:W-:Y:S01]  /*24b0*/  HMMA.16816.F32.BF16 R92, R12, R38, R72 ;  /* 0x000000260c5c723c */ /* 0x000fe20000041848 */
[----:B------:R-:W-:Y:S07]  /*24c0*/  LDSM.16.M88.4 R12, [R231+0xe080] ;  /* 0x00e08000e70c783b */ /* 0x000fee0000000200 */
[C---:B------:R-:W-:Y:S01]  /*24d0*/  HMMA.16816.F32.BF16 R104, R8.reuse, R36, R32 ;  /* 0x000000240868723c */ /* 0x040fe20000041820 */
[----:B------:R-:W1:Y:S07]  /*24e0*/  LDSM.16.M88.4 R32, [R224+0x6880] ;  /* 0x00688000e020783b */ /* 0x000e6e0000000200 */
[C---:B------:R-:W-:Y:S08]  /*24f0*/  HMMA.16816.F32.BF16 R48, R8.reuse, R24, R48 ;  /* 0x000000180830723c */ /* 0x040ff00000041830 */
[C---:B------:R-:W-:Y:S01]  /*2500*/  HMMA.16816.F32.BF16 R96, R8.reuse, R26, R52 ;  /* 0x0000001a0860723c */ /* 0x040fe20000041834 */
[----:B------:R-:W-:Y:S07]  /*2510*/  LDSM.16.M88.4 R24, [R224+0x7880] ;  /* 0x00788000e018783b */ /* 0x000fee0000000200 */
[C---:B------:R-:W-:Y:S01]  /*2520*/  HMMA.16816.F32.BF16 R108, R8.reuse, R22, R28 ;  /* 0x00000016086c723c */ /* 0x040fe2000004181c */
[----:B------:R-:W2:Y:S07]  /*2530*/  LDSM.16.M88.4 R28, [R224+0x7080] ;  /* 0x00708000e01c783b */ /* 0x000eae0000000200 */
[C---:B------:R-:W-:Y:S01]  /*2540*/  HMMA.16816.F32.BF16 R100, R8.reuse, R20, R44 ;  /* 0x000000140864723c */ /* 0x040fe2000004182c */
[----:B------:R-:W-:Y:S07]  /*2550*/  LDSM.16.M88.4 R44, [R235+0x2000] ;  /* 0x00200000eb2c783b */ /* 0x000fee0000000200 */
[----:B------:R-:W-:Y:S01]  /*2560*/  HMMA.16816.F32.BF16 R52, R8, R38, R64 ;  /* 0x000000260834723c */ /* 0x000fe20000041840 */
[----:B------:R-:W3:Y:S07]  /*2570*/  LDSM.16.M88.4 R8, [R231+0xc080] ;  /* 0x00c08000e708783b */ /* 0x000eee0000000200 */
[C---:B------:R-:W-:Y:S01]  /*2580*/  HMMA.16816.F32.BF16 R36, R4.reuse, R40, R56 ;  /* 0x000000280424723c */ /* 0x040fe20000041838 */
[----:B------:R-:W-:Y:S07]  /*2590*/  LDSM.16.M88.4 R56, [R235+0x2800] ;  /* 0x00280000eb38783b */ /* 0x000fee0000000200 */
[C---:B------:R-:W-:Y:S08]  /*25a0*/  HMMA.16816.F32.BF16 R20, R4.reuse, R42, R76 ;  /* 0x0000002a0414723c */ /* 0x040ff0000004184c */
[C---:B------:R-:W-:Y:S08]  /*25b0*/  HMMA.16816.F32.BF16 R64, R4.reuse, R60, R80 ;  /* 0x0000003c0440723c */ /* 0x040ff00000041850 */
[C---:B------:R-:W-:Y:S08]  /*25c0*/  HMMA.16816.F32.BF16 R72, R4.reuse, R62, R84 ;  /* 0x0000003e0448723c */ /* 0x040ff00000041854 */
[C---:B------:R-:W-:Y:S08]  /*25d0*/  HMMA.16816.F32.BF16 R76, R4.reuse, R68, R88 ;  /* 0x00000044044c723c */ /* 0x040ff00000041858 */
[----:B------:R-:W-:Y:S01]  /*25e0*/  HMMA.16816.F32.BF16 R92, R4, R70, R92 ;  /* 0x00000046045c723c */ /* 0x000fe2000004185c */
[----:B------:R-:W-:Y:S07]  /*25f0*/  LDSM.16.M88.4 R4, [R233+0xe080] ;  /* 0x00e08000e904783b */ /* 0x000fee0000000200 */
[C---:B----4-:R-:W-:Y:S01]  /*2600*/  HMMA.16816.F32.BF16 R84, R16.reuse, R40, R48 ;  /* 0x000000281054723c */ /* 0x050fe20000041830 */
[----:B------:R-:W4:Y:S07]  /*2610*/  LDSM.16.M88.4 R48, [R235+0x1800] ;  /* 0x00180000eb30783b */ /* 0x000f2e0000000200 */
[C---:B------:R-:W-:Y:S08]  /*2620*/  HMMA.16816.F32.BF16 R96, R16.reuse, R42, R96 ;  /* 0x0000002a1060723c */ /* 0x040ff00000041860 */
[C---:B------:R-:W-:Y:S08]  /*2630*/  HMMA.16816.F32.BF16 R100, R16.reuse, R60, R100 ;  /* 0x0000003c1064723c */ /* 0x040ff00000041864 */
[C---:B------:R-:W-:Y:S08]  /*2640*/  HMMA.16816.F32.BF16 R60, R16.reuse, R62, R108 ;  /* 0x0000003e103c723c */ /* 0x040ff0000004186c */
[C---:B------:R-:W-:Y:S08]  /*2650*/  HMMA.16816.F32.BF16 R104, R16.reuse, R68, R104 ;  /* 0x000000441068723c */ /* 0x040ff00000041868 */
[----:B------:R-:W-:Y:S08]  /*2660*/  HMMA.16816.F32.BF16 R88, R16, R70, R52 ;  /* 0x000000461058723c */ /* 0x000ff00000041834 */
[C---:B-1----:R-:W-:Y:S08]  /*2670*/  HMMA.16816.F32.BF16 R80, R12.reuse, R32, R36 ;  /* 0x000000200c50723c */ /* 0x042ff00000041824 */
[C---:B------:R-:W-:Y:S01]  /*2680*/  HMMA.16816.F32.BF16 R52, R12.reuse, R34, R20 ;  /* 0x000000220c34723c */ /* 0x040fe20000041814 */
[----:B------:R-:W1:Y:S07]  /*2690*/  LDSM.16.M88.4 R20, [R233+0xc080] ;  /* 0x00c08000e914783b */ /* 0x000e6e0000000200 */
[C---:B--2---:R-:W-:Y:S08]  /*26a0*/  HMMA.16816.F32.BF16 R40, R12.reuse, R28, R64 ;  /* 0x0000001c0c28723c */ /* 0x044ff00000041840 */
[C---:B------:R-:W-:Y:S08]  /*26b0*/  HMMA.16816.F32.BF16 R36, R12.reuse, R30, R72 ;  /* 0x0000001e0c24723c */ /* 0x040ff00000041848 */
[C---:B------:R-:W-:Y:S08]  /*26c0*/  HMMA.16816.F32.BF16 R16, R12.reuse, R24, R76 ;  /* 0x000000180c10723c */ /* 0x040ff0000004184c */
[----:B------:R-:W-:Y:S08]  /*26d0*/  HMMA.16816.F32.BF16 R12, R12, R26, R92 ;  /* 0x0000001a0c0c723c */ /* 0x000ff0000004185c */
[C---:B---3--:R-:W-:Y:S08]  /*26e0*/  HMMA.16816.F32.BF16 R72, R8.reuse, R32, R84 ;  /* 0x000000200848723c */ /* 0x048ff00000041854 */
[C---:B------:R-:W-:Y:S01]  /*26f0*/  HMMA.16816.F32.BF16 R68, R8.reuse, R34, R96 ;  /* 0x000000220844723c */ /* 0x040fe20000041860 */
[----:B------:R-:W-:Y:S07]  /*2700*/  LDSM.16.M88.4 R32, [R230+0x7880] ;  /* 0x00788000e620783b */ /* 0x000fee0000000200 */
        /* <DEDUP_REMOVED lines=8> */
[C---:B------:R-:W-:Y:S01]  /*2790*/  HMMA.16816.F32.BF16 R100, R4.reuse, R56, R16 ;  /* 0x000000380464723c */ /* 0x040fe20000041810 */
[----:B------:R-:W2:Y:S07]  /*27a0*/  LDSM.16.M88.4 R16, [R232+0xe080] ;  /* 0x00e08000e810783b */ /* 0x000eae0000000200 */
[C---:B------:R-:W-:Y:S01]  /*27b0*/  HMMA.16816.F32.BF16 R52, R4.reuse, R58, R12 ;  /* 0x0000003a0434723c */ /* 0x040fe2000004180c */
[----:B------:R-:W3:Y:S07]  /*27c0*/  LDSM.16.M88.4 R12, [R232+0xc080] ;  /* 0x00c08000e80c783b */ /* 0x000eee0000000200 */
[C---:B------:R-:W-:Y:S01]  /*27d0*/  HMMA.16816.F32.BF16 R104, R4.reuse, R46, R36 ;  /* 0x0000002e0468723c */ /* 0x040fe20000041824 */
[----:B------:R-:W4:Y:S07]  /*27e0*/  LDSM.16.M88.4 R36, [R230+0x7080] ;  /* 0x00708000e624783b */ /* 0x000f2e0000000200 */
[-C--:B------:R-:W-:Y:S01]  /*27f0*/  HMMA.16816.F32.BF16 R80, R4, R48.reuse, R80 ;  /* 0x000000300450723c */ /* 0x080fe20000041850 */
[----:B------:R-:W5:Y:S07]  /*2800*/  LDSM.16.M88.4 R4, [R236+0xe080] ;  /* 0x00e08000ec04783b */ /* 0x000f6e0000000200 */
[C---:B-1----:R-:W-:Y:S08]  /*2810*/  HMMA.16816.F32.BF16 R96, R20.reuse, R48, R72 ;  /* 0x000000301460723c */ /* 0x042ff00000041848 */
[C---:B------:R-:W-:Y:S08]  /*2820*/  HMMA.16816.F32.BF16 R92, R20.reuse, R50, R68 ;  /* 0x00000032145c723c */ /* 0x040ff00000041844 */
[C---:B------:R-:W-:Y:S08]  /*2830*/  HMMA.16816.F32.BF16 R88, R20.reuse, R44, R64 ;  /* 0x0000002c1458723c */ /* 0x040ff00000041840 */
[C---:B------:R-:W-:Y:S08]  /*2840*/  HMMA.16816.F32.BF16 R84, R20.reuse, R46, R60 ;  /* 0x0000002e1454723c */ /* 0x040ff0000004183c */
[C---:B------:R-:W-:Y:S01]  /*2850*/  HMMA.16816.F32.BF16 R60, R20.reuse, R56, R28 ;  /* 0x00000038143c723c */ /* 0x040fe2000004181c */
[----:B------:R-:W-:Y:S07]  /*2860*/  LDSM.16.M88.4 R28, [R229+0x1800] ;  /* 0x00180000e51c783b */ /* 0x000fee0000000200 */
[----:B------:R-:W-:Y:S01]  /*2870*/  HMMA.16816.F32.BF16 R56, R20, R58, R8 ;  /* 0x0000003a1438723c */ /* 0x000fe20000041808 */
[----:B------:R-:W1:Y:S04]  /*2880*/  LDSM.16.M88.4 R8, [R234+0xc080] ;  /* 0x00c08000ea08783b */ /* 0x000e680000000200 */
[----:B------:R-:W1:Y:S01]  /*2890*/  LDSM.16.M88.4 R20, [R229+0x2800] ;  /* 0x00280000e514783b */ /* 0x000e620000000200 */
[----:B------:R-:W-:-:S04]  /*28a0*/  DEPBAR.LE SB0, 0x0 ;  /* 0x000080000000791a */ /* 0x000fc80000000000 */
[C---:B--2---:R-:W-:Y:S08]  /*28b0*/  HMMA.16816.F32.BF16 R80, R16.reuse, R40, R80 ;  /* 0x000000281050723c */ /* 0x044ff00000041850 */
[----:B------:R-:W-:Y:S08]  /*28c0*/  HMMA.16816.F32.BF16 R76, R16, R42, R76 ;  /* 0x0000002a104c723c */ /* 0x000ff0000004184c */
[C---:B---3--:R-:W-:Y:S08]  /*28d0*/  HMMA.16816.F32.BF16 R48, R12.reuse, R40, R96 ;  /* 0x000000280c30723c */ /* 0x048ff00000041860 */
[----:B------:R-:W-:Y:S08]  /*28e0*/  HMMA.16816.F32.BF16 R44, R12, R42, R92 ;  /* 0x0000002a0c2c723c */ /* 0x000ff0000004185c */
[C---:B----4-:R-:W-:Y:S08]  /*28f0*/  HMMA.16816.F32.BF16 R72, R16.reuse, R36, R108 ;  /* 0x000000241048723c */ /* 0x050ff0000004186c */
[----:B------:R-:W-:Y:S08]  /*2900*/  HMMA.16816.F32.BF16 R68, R16, R38, R104 ;  /* 0x000000261044723c */ /* 0x000ff00000041868 */
[----:B------:R-:W-:Y:S08]  /*2910*/  HMMA.16816.F32.BF16 R40, R12, R36, R88 ;  /* 0x000000240c28723c */ /* 0x000ff00000041858 */
[C---:B------:R-:W-:Y:S08]  /*2920*/  HMMA.16816.F32.BF16 R64, R16.reuse, R32, R100 ;  /* 0x000000201040723c */ /* 0x040ff00000041864 */
[----:B------:R-:W-:Y:S08]  /*2930*/  HMMA.16816.F32.BF16 R52, R16, R34, R52 ;  /* 0x000000221034723c */ /* 0x000ff00000041834 */
[C---:B------:R-:W-:Y:S08]  /*2940*/  HMMA.16816.F32.BF16 R36, R12.reuse, R38, R84 ;  /* 0x000000260c24723c */ /* 0x040ff00000041854 */
[C---:B------:R-:W-:Y:S08]  /*2950*/  HMMA.16816.F32.BF16 R16, R12.reuse, R32, R60 ;  /* 0x000000200c10723c */ /* 0x040ff0000004183c */
[----:B------:R-:W-:Y:S08]  /*2960*/  HMMA.16816.F32.BF16 R12, R12, R34, R56 ;  /* 0x000000220c0c723c */ /* 0x000ff00000041838 */
[C---:B-----5:R-:W-:Y:S08]  /*2970*/  HMMA.16816.F32.BF16 R32, R4.reuse, R24, R72 ;  /* 0x000000180420723c */ /* 0x060ff00000041848 */
[----:B------:R-:W-:Y:S08]  /*2980*/  HMMA.16816.F32.BF16 R84, R4, R26, R68 ;  /* 0x0000001a0454723c */ /* 0x000ff00000041844 */
[C---:B-1----:R-:W-:Y:S08]  /*2990*/  HMMA.16816.F32.BF16 R40, R8.reuse, R24, R40 ;  /* 0x000000180828723c */ /* 0x042ff00000041828 */
[----:B------:R-:W-:Y:S08]  /*29a0*/  HMMA.16816.F32.BF16 R36, R8, R26, R36 ;  /* 0x0000001a0824723c */ /* 0x000ff00000041824 */
[C---:B------:R-:W-:Y:S08]  /*29b0*/  HMMA.16816.F32.BF16 R92, R4.reuse, R20, R64 ;  /* 0x00000014045c723c */ /* 0x040ff00000041840 */
[----:B------:R-:W-:Y:S08]  /*29c0*/  HMMA.16816.F32.BF16 R96, R4, R22, R52 ;  /* 0x000000160460723c */ /* 0x000ff00000041834 */
[----:B------:R-:W-:Y:S08]  /*29d0*/  HMMA.16816.F32.BF16 R24, R8, R20, R16 ;  /* 0x000000140818723c */ /* 0x000ff00000041810 */
[C---:B------:R-:W-:Y:S08]  /*29e0*/  HMMA.16816.F32.BF16 R80, R4.reuse, R28, R80 ;  /* 0x0000001c0450723c */ /* 0x040ff00000041850 */
[----:B------:R-:W-:Y:S08]  /*29f0*/  HMMA.16816.F32.BF16 R76, R4, R30, R76 ;  /* 0x0000001e044c723c */ /* 0x000ff0000004184c */
[C---:B------:R-:W-:Y:S08]  /*2a00*/  HMMA.16816.F32.BF16 R48, R8.reuse, R28, R48 ;  /* 0x0000001c0830723c */ /* 0x040ff00000041830 */
[C---:B------:R-:W-:Y:S08]  /*2a10*/  HMMA.16816.F32.BF16 R44, R8.reuse, R30, R44 ;  /* 0x0000001e082c723c */ /* 0x040ff0000004182c */
[----:B------:R-:W-:Y:S01]  /*2a20*/  HMMA.16816.F32.BF16 R20, R8, R22, R12 ;  /* 0x000000160814723c */ /* 0x000fe2000004180c */
[----:B------:R-:W-:Y:S06]  /*2a30*/  BAR.SYNC.DEFER_BLOCKING 0x0 ;  /* 0x0000000000007b1d */ /* 0x000fec0000010000 */
[----:B------:R-:W-:Y:S05]  /*2a40*/  @!P0 BRA `(.L_x_950) ;  /* 0x000003e000008947 */ /* 0x000fea0003800000 */
[----:B------:R-:W-:Y:S02]  /*2a50*/  IMAD.U32 R0, RZ, RZ, UR19 ;  /* 0x00000013ff007e24 */ /* 0x000fe4000f8e00ff */
        /* <DEDUP_REMOVED lines=12> */
[----:B------:R-:W-:Y:S01]  /*2b20*/  SEL R19, RZ, 0x10, P5 ;  /* 0x00000010ff137807 */ /* 0x000fe20002800000 */
[----:B------:R-:W-:Y:S01]  /*2b30*/  IMAD.SHL.U32 R15, R128, 0x2, RZ ;  /* 0x00000002800f7824 */ /* 0x000fe200078e00ff */
[----:B------:R-:W-:Y:S01]  /*2b40*/  IADD3 R8, -R125, 0x10, RZ ;  /* 0x000000107d087810 */ /* 0x000fe20007ffe1ff */
[----:B------:R-:W-:-:S04]  /*2b50*/  IMAD R243, R0, c[0x0][0x2b8], R4 ;  /* 0x0000ae0000f37a24 */ /* 0x000fc800078e0204 */
[----:B------:R-:W-:Y:S01]  /*2b60*/  IMAD.WIDE.U32 R4, R243, c[0x0][0x1e0], RZ ;  /* 0x00007800f3047a25 */ /* 0x000fe200078e00ff */
[----:B------:R-:W-:-:S05]  /*2b70*/  SHF.R.S32.HI R0, RZ, 0x1f, R243 ;  /* 0x0000001fff007819 */ /* 0x000fca00000114f3 */
[----:B------:R-:W-:-:S04]  /*2b80*/  IMAD R0, R0, c[0x0][0x1e0], RZ ;  /* 0x0000780000007a24 */ /* 0x000fc800078e02ff */
[----:B------:R-:W-:-:S04]  /*2b90*/  IMAD R0, R243, c[0x0][0x1e4], R0 ;  /* 0x00007900f3007a24 */ /* 0x000fc800078e0200 */
[----:B------:R-:W-:Y:S01]  /*2ba0*/  IMAD.IADD R5, R5, 0x1, R0 ;  /* 0x0000000105057824 */ /* 0x000fe200078e0200 */
[----:B--2---:R-:W-:-:S03]  /*2bb0*/  SHF.R.S32.HI R0, RZ, 0x1f, R242 ;  /* 0x0000001fff007819 */ /* 0x004fc600000114f2 */
[----:B------:R-:W-:-:S04]  /*2bc0*/  IMAD.WIDE.U32 R4, R242, c[0x0][0x1f0], R4 ;  /* 0x00007c00f2047a25 */ /* 0x000fc800078e0004 */
[----:B------:R-:W-:-:S04]  /*2bd0*/  IMAD R0, R0, c[0x0][0x1f0], RZ ;  /* 0x00007c0000007a24 */ /* 0x000fc800078e02ff */
[----:B------:R-:W-:Y:S01]  /*2be0*/  IMAD R6, R242, c[0x0][0x1f4], R0 ;  /* 0x00007d00f2067a24 */ /* 0x000fe200078e0200 */
[----:B------:R-:W-:-:S04]  /*2bf0*/  IADD3 R0, P0, R4, UR16, RZ ;  /* 0x0000001004007c10 */ /* 0x000fc8000ff1e0ff */
[----:B------:R-:W-:Y:S02]  /*2c00*/  IADD3.X R5, R5, UR8, R6, P0, !PT ;  /* 0x0000000805057c10 */ /* 0x000fe400087fe406 */
[----:B------:R-:W-:-:S04]  /*2c10*/  LEA R4, P0, R0, c[0x0][0x1c8], 0x1 ;  /* 0x0000720000047a11 */ /* 0x000fc800078008ff */
[----:B------:R-:W-:Y:S01]  /*2c20*/  LEA.HI.X R0, R0, c[0x0][0x1cc], R5, 0x1, P0 ;  /* 0x0000730000007a11 */ /* 0x000fe200000f0c05 */
[----:B------:R-:W-:Y:S01]  /*2c30*/  SHFL.IDX PT, R6, R4, 0x2, 0x181f ;  /* 0x00581f0004067f89 */ /* 0x000fe200000e0000 */
[----:B------:R-:W-:-:S03]  /*2c40*/  IMAD.SHL.U32 R5, R126, 0x2, RZ ;  /* 0x000000027e057824 */ /* 0x000fc600078e00ff */
[----:B------:R-:W-:Y:S04]  /*2c50*/  SHFL.IDX PT, R7, R0, 0x2, 0x181f ;  /* 0x00581f0000077f89 */ /* 0x000fe800000e0000 */
[----:B------:R-:W1:Y:S04]  /*2c60*/  SHFL.IDX PT, R10, R4, RZ, 0x181f ;  /* 0x00181fff040a7589 */ /* 0x000e6800000e0000 */
[----:B------:R2:W3:Y:S04]  /*2c70*/  SHFL.IDX PT, R11, R4, 0x1, 0x181f ;  /* 0x00381f00040b7f89 */ /* 0x0004e800000e0000 */
[----:B------:R-:W4:Y:S04]  /*2c80*/  SHFL.IDX PT, R13, R0, RZ, 0x181f ;  /* 0x00181fff000d7589 */ /* 0x000f2800000e0000 */
[----:B------:R5:W3:Y:S01]  /*2c90*/  SHFL.IDX PT, R18, R0, 0x1, 0x181f ;  /* 0x00381f0000127f89 */ /* 0x000ae200000e0000 */
[----:B-1----:R-:W-:-:S02]  /*2ca0*/  IADD3 R14, P2, R10, R15, RZ ;  /* 0x0000000f0a0e7210 */ /* 0x002fc40007f5e0ff */
[----:B--2---:R-:W-:-:S04]  /*2cb0*/  IADD3 R4, -R19, 0x10, RZ ;  /* 0x0000001013047810 */ /* 0x004fc80007ffe1ff */
[----:B------:R-:W-:Y:S02]  /*2cc0*/  LOP3.LUT R4, R4, 0xf, RZ, 0xc0, !PT ;  /* 0x0000000f04047812 */ /* 0x000fe400078ec0ff */
[----:B-----5:R-:W-:Y:S02]  /*2cd0*/  SHF.L.U64.HI R0, R128, 0x1, R130 ;  /* 0x0000000180007819 */ /* 0x020fe40000010282 */
[-C--:B------:R-:W-:Y:S02]  /*2ce0*/  IADD3 R16, P1, P0, R4, R6.reuse, R15 ;  /* 0x0000000604107210 */ /* 0x080fe4000783e00f */
[----:B------:R-:W-:Y:S02]  /*2cf0*/  LOP3.LUT R4, R8, 0xf, RZ, 0xc0, !PT ;  /* 0x0000000f08047812 */ /* 0x000fe400078ec0ff */
[----:B------:R-:W-:Y:S02]  /*2d00*/  IADD3.X R17, RZ, R7, R0, P1, P0 ;  /* 0x00000007ff117210 */ /* 0x000fe40000fe0400 */
[----:B------:R-:W-:-:S02]  /*2d10*/  IADD3 R8, P1, P0, R4, R6, R5 ;  /* 0x0000000604087210 */ /* 0x000fc4000783e005 */
[----:B------:R-:W-:-:S04]  /*2d20*/  SHF.L.U64.HI R4, R126, 0x1, R127 ;  /* 0x000000017e047819 */ /* 0x000fc8000001027f */
[----:B------:R-:W-:Y:S02]  /*2d30*/  IADD3.X R9, RZ, R7, R4, P1, P0 ;  /* 0x00000007ff097210 */ /* 0x000fe40000fe0404 */
[----:B------:R-:W-:Y:S02]  /*2d40*/  IADD3 R12, P1, R10, R5, RZ ;  /* 0x000000050a0c7210 */ /* 0x000fe40007f3e0ff */
[----:B---3--:R-:W-:Y:S01]  /*2d50*/  IADD3 R10, P0, R11, R15, RZ ;  /* 0x0000000f0b0a7210 */ /* 0x008fe20007f1e0ff */
[----:B----4-:R-:W-:Y:S01]  /*2d60*/  IMAD.X R15, R13, 0x1, R0, P2 ;  /* 0x000000010d0f7824 */ /* 0x010fe200010e0600 */
[----:B------:R-:W-:Y:S01]  /*2d70*/  IADD3 R6, P2, R11, R5, RZ ;  /* 0x000000050b067210 */ /* 0x000fe20007f5e0ff */
[----:B------:R-:W-:Y:S01]  /*2d80*/  IMAD.X R13, R13, 0x1, R4, P1 ;  /* 0x000000010d0d7824 */ /* 0x000fe200008e0604 */
        /* <DEDUP_REMOVED lines=10> */
.L_x_950:
[----:B------:R-:W-:Y:S01]  /*2e30*/  LOP3.LUT R0, R123, 0xffffffe0, RZ, 0xc0, !PT ;  /* 0xffffffe07b007812 */ /* 0x000fe200078ec0ff */
[----:B------:R-:W-:Y:S01]  /*2e40*/  UISETP.NE.AND UP1, UPT, UR13, URZ, UPT ;  /* 0x0000003f0d00728c */ /* 0x000fe2000bf25270 */
[----:B------:R-:W-:Y:S01]  /*2e50*/  LEA.HI R5, R124, R129, RZ, 0x2 ;  /* 0x000000817c057211 */ /* 0x000fe200078f10ff */
[----:B------:R-:W-:Y:S01]  /*2e60*/  UISETP.NE.AND UP0, UPT, UR12, URZ, UPT ;  /* 0x0000003f0c00728c */ /* 0x000fe2000bf05270 */
[----:B------:R-:W-:Y:S01]  /*2e70*/  SHF.R.S32.HI R4, RZ, 0x1f, R122 ;  /* 0x0000001fff047819 */ /* 0x000fe2000001147a */
[----:B------:R-:W-:Y:S01]  /*2e80*/  IMAD.IADD R0, R129, 0x1, -R0 ;  /* 0x0000000181007824 */ /* 0x000fe200078e0a00 */
[----:B------:R-:W-:Y:S01]  /*2e90*/  LOP3.LUT R5, R5, 0xfffffffc, RZ, 0xc0, !PT ;  /* 0xfffffffc05057812 */ /* 0x000fe200078ec0ff */
[----:B------:R-:W-:Y:S01]  /*2ea0*/  ULDC UR19, c[0x0][0x324] ;  /* 0x0000c90000137ab9 */ /* 0x000fe20000000800 */
[----:B------:R-:W-:Y:S01]  /*2eb0*/  LEA.HI R4, R4, R122, RZ, 0x2 ;  /* 0x0000007a04047211 */ /* 0x000fe200078f10ff */
[----:B------:R-:W-:Y:S01]  /*2ec0*/  ULDC UR4, c[0x0][0x1d0] ;  /* 0x0000740000047ab9 */ /* 0x000fe20000000800 */
[----:B-1----:R-:W-:Y:S01]  /*2ed0*/  SHF.R.S32.HI R6, RZ, 0x1f, R0 ;  /* 0x0000001fff067819 */ /* 0x002fe20000011400 */
[----:B------:R-:W-:Y:S01]  /*2ee0*/  IMAD.IADD R5, R129, 0x1, -R5 ;  /* 0x0000000181057824 */ /* 0x000fe200078e0a05 */
[----:B------:R-:W-:Y:S01]  /*2ef0*/  LOP3.LUT R7, R4, 0xffffffc, RZ, 0xc0, !PT ;  /* 0x0ffffffc04077812 */ /* 0x000fe200078ec0ff */
[----:B------:R-:W-:Y:S01]  /*2f00*/  ULOP3.LUT UR19, URZ, UR19, URZ, 0x33, !UPT ;  /* 0x000000133f137292 */ /* 0x000fe2000f8e333f */
[----:B------:R-:W-:Y:S01]  /*2f10*/  LEA.HI R6, R6, R0, RZ, 0x2 ;  /* 0x0000000006067211 */ /* 0x000fe200078f10ff */
[----:B------:R-:W-:Y:S01]  /*2f20*/  UIMAD UR4, UR22, UR4, UR31 ;  /* 0x00000004160472a4 */ /* 0x000fe2000f8e021f */
[----:B------:R-:W-:Y:S01]  /*2f30*/  LEA.HI R4, R5, R5, RZ, 0x1 ;  /* 0x0000000505047211 */ /* 0x000fe200078f08ff */
[----:B------:R-:W-:Y:S01]  /*2f40*/  IMAD.IADD R8, R122, 0x1, -R7 ;  /* 0x000000017a087824 */ /* 0x000fe200078e0a07 */
[----:B------:R-:W-:Y:S01]  /*2f50*/  LEA.HI.SX32 R7, R6, UR27, 0x1e ;  /* 0x0000001b06077c11 */ /* 0x000fe2000f8ff2ff */
[----:B------:R-:W0:Y:S01]  /*2f60*/  LDGDEPBAR ;  /* 0x00000000000079af */ /* 0x000e220000000000 */
[----:B------:R-:W-:Y:S01]  /*2f70*/  PLOP3.LUT P1, PT, PT, PT, UP1, 0x80, 0x0 ;  /* 0x000000000000781c */ /* 0x000fe20003f2f018 */
[C---:B------:R-:W-:Y:S01]  /*2f80*/  IMAD.SHL.U32 R9, R4.reuse, 0x20, RZ ;  /* 0x0000002004097824 */ /* 0x040fe200078e00ff */
[----:B------:R-:W-:Y:S01]  /*2f90*/  LOP3.LUT R4, R4, 0x1ffffffe, RZ, 0xc0, !PT ;  /* 0x1ffffffe04047812 */ /* 0x000fe200078ec0ff */
[----:B------:R-:W-:Y:S01]  /*2fa0*/  IMAD R8, R8, 0x10, R7 ;  /* 0x0000001008087824 */ /* 0x000fe200078e0207 */
[----:B------:R-:W-:-:S02]  /*2fb0*/  PLOP3.LUT P0, PT, PT, PT, UP1, 0x80, 0x0 ;  /* 0x000000000000781c */ /* 0x000fc40003f0f018 */
[----:B------:R-:W-:Y:S01]  /*2fc0*/  LOP3.LUT R7, R9, 0xffffffc0, RZ, 0xc0, !PT ;  /* 0xffffffc009077812 */ /* 0x000fe200078ec0ff */
[----:B------:R-:W-:-:S04]  /*2fd0*/  IMAD.IADD R5, R5, 0x1, -R4 ;  /* 0x0000000105057824 */ /* 0x000fc800078e0a04 */
[----:B------:R-:W-:-:S04]  /*2fe0*/  IMAD.IADD R4, R7, 0x1, R8 ;  /* 0x0000000107047824 */ /* 0x000fc800078e0208 */
[----:B------:R-:W-:-:S04]  /*2ff0*/  IMAD R10, R5, 0x8, R4 ;  /* 0x00000008050a7824 */ /* 0x000fc800078e0204 */
[----:B------:R-:W-:Y:S01]  /*3000*/  @P1 IMAD.HI.U32 R4, R10, c[0x0][0x2c8], RZ ;  /* 0x0000b2000a041a27 */ /* 0x000fe200078e00ff */
[----:B------:R1:W-:Y:S03]  /*3010*/  STL [R1+0x1c], R10 ;  /* 0x00001c0a01007387 */ /* 0x0003e60000100800 */
[----:B------:R-:W-:Y:S01]  /*3020*/  IMAD.MOV.U32 R9, RZ, RZ, R10 ;  /* 0x000000ffff097224 */ /* 0x000fe200078e000a */
[----:B------:R-:W-:Y:S02]  /*3030*/  @P0 SHF.R.U32.HI R9, RZ, c[0x0][0x2cc], R4 ;  /* 0x0000b300ff090a19 */ /* 0x000fe40000011604 */
[----:B------:R-:W-:Y:S02]  /*3040*/  LOP3.LUT R4, R6, 0x7ffffffc, RZ, 0xc0, !PT ;  /* 0x7ffffffc06047812 */ /* 0x000fe400078ec0ff */
[----:B------:R-:W-:Y:S01]  /*3050*/  PLOP3.LUT P0, PT, PT, PT, UP0, 0x40, 0x0 ;  /* 0x000000000000781c */ /* 0x000fe20003f0e808 */
[----:B------:R-:W2:Y:S02]  /*3060*/  SHFL.IDX PT, R6, R9, RZ, 0x1c1f ;  /* 0x001c1fff09067589 */ /* 0x000ea400000e0000 */
[----:B------:R-:W-:-:S02]  /*3070*/  IMAD.IADD R4, R0, 0x1, -R4 ;  /* 0x0000000100047824 */ /* 0x000fc400078e0a04 */
[----:B------:R-:W-:Y:S02]  /*3080*/  IMAD.U32 R0, RZ, RZ, UR28 ;  /* 0x0000001cff007e24 */ /* 0x000fe4000f8e00ff */
[----:B------:R-:W-:-:S05]  /*3090*/  IMAD.SHL.U32 R7, R4, 0x2, RZ ;  /* 0x0000000204077824 */ /* 0x000fca00078e00ff */
[----:B------:R3:W-:Y:S01]  /*30a0*/  STL [R1+0x8], R7 ;  /* 0x0000080701007387 */ /* 0x0007e20000100800 */
[C---:B------:R-:W-:Y:S02]  /*30b0*/  IADD3 R0, -R7.reuse, 0x1, R0 ;  /* 0x0000000107007810 */ /* 0x040fe40007ffe100 */
[C---:B------:R-:W-:Y:S02]  /*30c0*/  IADD3 R11, -R7.reuse, UR4, RZ ;  /* 0x00000004070b7c10 */ /* 0x040fe4000fffe1ff */
[----:B------:R-:W-:Y:S02]  /*30d0*/  IADD3 R0, R0, -c[0x0][0x168], RZ ;  /* 0x80005a0000007a10 */ /* 0x000fe40007ffe0ff */
[----:B------:R-:W-:Y:S02]  /*30e0*/  IADD3 R13, -R7, UR31, RZ ;  /* 0x0000001f070d7c10 */ /* 0x000fe4000fffe1ff */
[C---:B-1----:R-:W-:Y:S02]  /*30f0*/  IADD3 R10, R0.reuse, c[0x0][0x328], RZ ;  /* 0x0000ca00000a7a10 */ /* 0x042fe40007ffe0ff */
[----:B------:R-:W-:Y:S01]  /*3100*/  IADD3 R12, R0, UR19, RZ ;  /* 0x00000013000c7c10 */ /* 0x000fe2000fffe0ff */
[----:B------:R-:W-:-:S02]  /*3110*/  IMAD.IADD R0, R121, 0x1, R120 ;  /* 0x0000000179007824 */ /* 0x000fc400078e0278 */
[--C-:B--2---:R-:W-:Y:S02]  /*3120*/  IMAD.IADD R5, R10, 0x1, R6.reuse ;  /* 0x000000010a057824 */ /* 0x104fe400078e0206 */
[----:B------:R-:W-:-:S03]  /*3130*/  IMAD.IADD R4, R12, 0x1, R6 ;  /* 0x000000010c047824 */ /* 0x000fc600078e0206 */
[----:B------:R-:W-:Y:S01]  /*3140*/  IMNMX R5, R5, R11, PT ;  /* 0x0000000b05057217 */ /* 0x000fe20003800200 */
[----:B------:R-:W-:Y:S05]  /*3150*/  @P0 BRA `(.L_x_951) ;  /* 0x0000015000000947 */ /* 0x000fea0003800000 */
[----:B---3--:R-:W-:Y:S01]  /*3160*/  IMAD.U32 R7, RZ, RZ, UR9 ;  /* 0x00000009ff077e24 */ /* 0x008fe2000f8e00ff */
        /* <DEDUP_REMOVED lines=11> */
.L_x_953:
[----:B------:R-:W-:-:S04]  /*3220*/  MOV R7, c[0x0][0x32c] ;  /* 0x0000cb0000077a02 */ /* 0x000fc80000000f00 */
[----:B------:R-:W-:-:S13]  /*3230*/  ISETP.NE.AND P0, PT, R7, 0x1, PT ;  /* 0x000000010700780c */ /* 0x000fda0003f05270 */
[----:B------:R-:W-:-:S05]  /*3240*/  @P0 IMAD.HI.U32 R7, R6, c[0x0][0x330], RZ ;  /* 0x0000cc0006070a27 */ /* 0x000fca00078e00ff */
[----:B------:R-:W-:Y:S02]  /*3250*/  @P0 SHF.R.U32.HI R6, RZ, c[0x0][0x334], R7 ;  /* 0x0000cd00ff060a19 */ /* 0x000fe40000011607 */
.L_x_954:
[----:B------:R-:W-:Y:S05]  /*3260*/  BSYNC B0 ;  /* 0x0000000000007941 */ /* 0x000fea0003800000 */
.L_x_952:
[----:B------:R-:W-:-:S05]  /*3270*/  IMAD R6, R6, c[0x0][0x32c], R13 ;  /* 0x0000cb0006067a24 */ /* 0x000fca00078e020d */
[----:B------:R-:W-:Y:S02]  /*3280*/  IADD3 R7, R6, c[0x0][0x32c], RZ ;  /* 0x0000cb0006077a10 */ /* 0x000fe40007ffe0ff */
[----:B------:R-:W-:Y:S02]  /*3290*/  IMNMX R4, R4, R6, !PT ;  /* 0x0000000604047217 */ /* 0x000fe40007800200 */
[----:B------:R-:W-:Y:S02]  /*32a0*/  IMNMX R5, R5, R7, PT ;  /* 0x0000000705057217 */ /* 0x000fe40003800200 */
.L_x_951:
[----:B------:R-:W1:Y:S01]  /*32b0*/  SHFL.IDX PT, R8, R9, 0x1, 0x1c1f ;  /* 0x003c1f0009087f89 */ /* 0x000e6200000e0000 */
[----:B------:R-:W-:-:S06]  /*32c0*/  UISETP.NE.AND UP0, UPT, UR12, URZ, UPT ;  /* 0x0000003f0c00728c */ /* 0x000fcc000bf05270 */
[----:B------:R-:W-:Y:S01]  /*32d0*/  PLOP3.LUT P0, PT, PT, PT, UP0, 0x40, 0x0 ;  /* 0x000000000000781c */ /* 0x000fe20003f0e808 */
[--C-:B-1-3--:R-:W-:Y:S02]  /*32e0*/  IMAD.IADD R7, R10, 0x1, R8.reuse ;  /* 0x000000010a077824 */ /* 0x10afe400078e0208 */
[----:B------:R-:W-:-:S03]  /*32f0*/  IMAD.IADD R6, R12, 0x1, R8 ;  /* 0x000000010c067824 */ /* 0x000fc600078e0208 */
[----:B------:R-:W-:-:S07]  /*3300*/  IMNMX R7, R7, R11, PT ;  /* 0x0000000b07077217 */ /* 0x000fce0003800200 */
        /* <DEDUP_REMOVED lines=13> */
.L_x_957:
[----:B------:R-:W-:-:S04]  /*33e0*/  MOV R14, c[0x0][0x32c] ;  /* 0x0000cb00000e7a02 */ /* 0x000fc80000000f00 */
[----:B------:R-:W-:-:S13]  /*33f0*/  ISETP.NE.AND P0, PT, R14, 0x1, PT ;  /* 0x000000010e00780c */ /* 0x000fda0003f05270 */
[----:B------:R-:W-:-:S05]  /*3400*/  @P0 IMAD.HI.U32 R14, R8, c[0x0][0x330], RZ ;  /* 0x0000cc00080e0a27 */ /* 0x000fca00078e00ff */
[----:B------:R-:W-:Y:S02]  /*3410*/  @P0 SHF.R.U32.HI R8, RZ, c[0x0][0x334], R14 ;  /* 0x0000cd00ff080a19 */ /* 0x000fe4000001160e */
.L_x_958:
[----:B------:R-:W-:Y:S05]  /*3420*/  BSYNC B0 ;  /* 0x0000000000007941 */ /* 0x000fea0003800000 */
.L_x_956:
[----:B------:R-:W-:-:S05]  /*3430*/  IMAD R8, R8, c[0x0][0x32c], R13 ;  /* 0x0000cb0008087a24 */ /* 0x000fca00078e020d */
[----:B------:R-:W-:Y:S02]  /*3440*/  IADD3 R14, R8, c[0x0][0x32c], RZ ;  /* 0x0000cb00080e7a10 */ /* 0x000fe40007ffe0ff */
[----:B------:R-:W-:Y:S02]  /*3450*/  IMNMX R6, R6, R8, !PT ;  /* 0x0000000806067217 */ /* 0x000fe40007800200 */
[----:B------:R-:W-:Y:S02]  /*3460*/  IMNMX R7, R7, R14, PT ;  /* 0x0000000e07077217 */ /* 0x000fe40003800200 */
.L_x_955:
[----:B------:R-:W-:Y:S01]  /*3470*/  UISETP.GE.AND UP2, UPT, UR31, 0x1, UPT ;  /* 0x000000011f00788c */ /* 0x000fe2000bf46270 */
[----:B------:R-:W1:Y:S01]  /*3480*/  SHFL.IDX PT, R8, R9, 0x2, 0x1c1f ;  /* 0x005c1f0009087f89 */ /* 0x000e6200000e0000 */
[----:B------:R-:W-:Y:S02]  /*3490*/  UISETP.GE.AND UP1, UPT, UR31, 0x2, UPT ;  /* 0x000000021f00788c */ /* 0x000fe4000bf26270 */
[----:B------:R-:W-:Y:S02]  /*34a0*/  UISETP.GE.AND UP0, UPT, UR31, 0x9, UPT ;  /* 0x000000091f00788c */ /* 0x000fe4000bf06270 */
[----:B------:R-:W-:Y:S01]  /*34b0*/  PLOP3.LUT P0, PT, PT, PT, UP2, 0x40, 0x0 ;  /* 0x000000000000781c */ /* 0x000fe20003f0e828 */
[----:B------:R-:W-:Y:S01]  /*34c0*/  UP2UR UR29, UPR, URZ, 0x2 ;  /* 0x000000023f1d7883 */ /* 0x000fe20008000000 */
[----:B------:R-:W-:Y:S01]  /*34d0*/  PLOP3.LUT P2, PT, PT, PT, UP1, 0x40, 0x0 ;  /* 0x000000000000781c */ /* 0x000fe20003f4e818 */
[----:B------:R-:W-:Y:S01]  /*34e0*/  UISETP.GE.AND UP1, UPT, UR31, 0xa, UPT ;  /* 0x0000000a1f00788c */ /* 0x000fe2000bf26270 */
[C---:B------:R-:W-:Y:S01]  /*34f0*/  ISETP.GT.AND P0, PT, R4.reuse, RZ, P0 ;  /* 0x000000ff0400720c */ /* 0x040fe20000704270 */
[----:B------:R-:W-:Y:S01]  /*3500*/  UP2UR UR28, UPR, URZ, 0x1 ;  /* 0x000000013f1c7883 */ /* 0x000fe20008000000 */
[----:B------:R-:W-:Y:S01]  /*3510*/  PLOP3.LUT P1, PT, PT, PT, UP0, 0x40, 0x0 ;  /* 0x000000000000781c */ /* 0x000fe20003f2e808 */
[----:B------:R-:W-:Y:S01]  /*3520*/  UISETP.GE.AND UP5, UPT, UR31, 0x19, UPT ;  /* 0x000000191f00788c */ /* 0x000fe2000bfa6270 */
[C---:B------:R-:W-:Y:S01]  /*3530*/  ISETP.LT.OR P0, PT, R5.reuse, 0x1, P0 ;  /* 0x000000010500780c */ /* 0x040fe20000701670 */
[----:B------:R-:W-:Y:S01]  /*3540*/  UISETP.GE.AND UP0, UPT, UR31, 0x11, UPT ;  /* 0x000000111f00788c */ /* 0x000fe2000bf06270 */
[----:B------:R-:W-:Y:S01]  /*3550*/  ISETP.GT.AND P2, PT, R4, 0x1, P2 ;  /* 0x000000010400780c */ /* 0x000fe20001744270 */
[----:B------:R-:W-:Y:S01]  /*3560*/  UISETP.GE.AND UP6, UPT, UR31, 0x12, UPT ;  /* 0x000000121f00788c */ /* 0x000fe2000bfc6270 */
[----:B------:R-:W-:Y:S01]  /*3570*/  FSEL R15, R48, -INF , !P0 ;  /* 0xff800000300f7808 */ /* 0x000fe20004000000 */
[----:B------:R-:W-:Y:S01]  /*3580*/  UP2UR UR30, UPR, URZ, 0x4 ;  /* 0x000000043f1e7883 */ /* 0x000fe20008000000 */
[----:B------:R-:W-:Y:S01]  /*3590*/  PLOP3.LUT P0, PT, PT, PT, UP1, 0x40, 0x0 ;  /* 0x000000000000781c */ /* 0x000fe20003f0e818 */
[----:B------:R-:W-:Y:S01]  /*35a0*/  UISETP.GE.AND UP2, UPT, UR31, 0x22, UPT ;  /* 0x000000221f00788c */ /* 0x000fe2000bf46270 */
[C---:B------:R-:W-:Y:S01]  /*35b0*/  ISETP.GT.AND P1, PT, R4.reuse, 0x8, P1 ;  /* 0x000000080400780c */ /* 0x040fe20000f24270 */
[----:B------:R-:W-:Y:S01]  /*35c0*/  UISETP.GE.AND UP4, UPT, UR31, 0x1a, UPT ;  /* 0x0000001a1f00788c */ /* 0x000fe2000bf86270 */
[----:B------:R-:W-:Y:S01]  /*35d0*/  ISETP.GT.AND P0, PT, R4, 0x9, P0 ;  /* 0x000000090400780c */ /* 0x000fe20000704270 */
[----:B------:R-:W-:Y:S01]  /*35e0*/  UISETP.GE.AND UP3, UPT, UR31, 0x21, UPT ;  /* 0x000000211f00788c */ /* 0x000fe2000bf66270 */
[C---:B------:R-:W-:Y:S01]  /*35f0*/  ISETP.LT.OR P2, PT, R5.reuse, 0x2, P2 ;  /* 0x000000020500780c */ /* 0x040fe20001741670 */
[----:B------:R-:W-:Y:S01]  /*3600*/  UP2UR UR32, UPR, URZ, 0x40 ;  /* 0x000000403f207883 */ /* 0x000fe20008000000 */
[C---:B------:R-:W-:Y:S01]  /*3610*/  ISETP.LT.OR P0, PT, R5.reuse, 0xa, P0 ;  /* 0x0000000a0500780c */ /* 0x040fe20000701670 */
[----:B------:R-:W-:Y:S01]  /*3620*/  UP2UR UR5, UPR, URZ, 0x2 ;  /* 0x000000023f057883 */ /* 0x000fe20008000000 */
[----:B------:R-:W-:Y:S01]  /*3630*/  ISETP.LT.OR P1, PT, R5, 0x9, P1 ;  /* 0x000000090500780c */ /* 0x000fe20000f21670 */
[----:B------:R-:W-:Y:S01]  /*3640*/  UP2UR UR4, UPR, URZ, 0x1 ;  /* 0x000000013f047883 */ /* 0x000fe20008000000 */
[----:B------:R-:W-:Y:S01]  /*3650*/  FSEL R19, R45, -INF , !P0 ;  /* 0xff8000002d137808 */ /* 0x000fe20004000000 */
[----:B------:R-:W-:Y:S01]  /*3660*/  UISETP.GE.AND UP1, UPT, UR31, 0x29, UPT ;  /* 0x000000291f00788c */ /* 0x000fe2000bf26270 */
[----:B------:R-:W-:-:S02]  /*3670*/  FSEL R16, R49, -INF , !P2 ;  /* 0xff80000031107808 */ /* 0x000fc40005000000 */
[----:B------:R-:W-:Y:S02]  /*3680*/  FSEL R18, R44, -INF , !P1 ;  /* 0xff8000002c127808 */ /* 0x000fe40004800000 */
[----:B------:R-:W-:Y:S02]  /*3690*/  PLOP3.LUT P0, PT, PT, PT, UP5, 0x40, 0x0 ;  /* 0x000000000000781c */ /* 0x000fe40003f0e858 */
[----:B------:R-:W-:Y:S01]  /*36a0*/  PLOP3.LUT P2, PT, PT, PT, UP0, 0x40, 0x0 ;  /* 0x000000000000781c */ /* 0x000fe20003f4e808 */
[----:B------:R-:W-:Y:S01]  /*36b0*/  UISETP.GE.AND UP0, UPT, UR31, 0x2a, UPT ;  /* 0x0000002a1f00788c */ /* 0x000fe2000bf06270 */
[----:B------:R-:W-:Y:S01]  /*36c0*/  PLOP3.LUT P1, PT, PT, PT, UP6, 0x40, 0x0 ;  /* 0x000000000000781c */ /* 0x000fe20003f2e868 */
[----:B------:R-:W-:Y:S01]  /*36d0*/  UISETP.NE.AND UP6, UPT, UR12, URZ, UPT ;  /* 0x0000003f0c00728c */ /* 0x000fe2000bfc5270 */
[C---:B------:R-:W-:Y:S02]  /*36e0*/  ISETP.GT.AND P0, PT, R4.reuse, 0x18, P0 ;  /* 0x000000180400780c */ /* 0x040fe40000704270 */
[----:B------:R-:W-:-:S02]  /*36f0*/  ISETP.GT.AND P2, PT, R4, 0x10, P2 ;  /* 0x000000100400780c */ /* 0x000fc40001744270 */
[----:B------:R-:W-:Y:S02]  /*3700*/  ISETP.GT.AND P1, PT, R4, 0x11, P1 ;  /* 0x000000110400780c */ /* 0x000fe40000f24270 */
[C---:B------:R-:W-:Y:S02]  /*3710*/  ISETP.LT.OR P0, PT, R5.reuse, 0x19, P0 ;  /* 0x000000190500780c */ /* 0x040fe40000701670 */
[C---:B------:R-:W-:Y:S02]  /*3720*/  ISETP.LT.OR P2, PT, R5.reuse, 0x11, P2 ;  /* 0x000000110500780c */ /* 0x040fe40001741670 */
[----:B------:R-:W-:Y:S02]  /*3730*/  ISETP.LT.OR P1, PT, R5, 0x12, P1 ;  /* 0x000000120500780c */ /* 0x000fe40000f21670 */
[----:B------:R-:W-:Y:S02]  /*3740*/  FSEL R70, R36, -INF , !P0 ;  /* 0xff80000024467808 */ /* 0x000fe40004000000 */
[----:B------:R-:W-:-:S02]  /*3750*/  FSEL R64, R40, -INF , !P2 ;  /* 0xff80000028407808 */ /* 0x000fc40005000000 */
[----:B------:R-:W-:Y:S02]  /*3760*/  FSEL R69, R41, -INF , !P1 ;  /* 0xff80000029457808 */ /* 0x000fe40004800000 */
[----:B------:R-:W-:Y:S02]  /*3770*/  PLOP3.LUT P0, PT, PT, PT, UP2, 0x40, 0x0 ;  /* 0x000000000000781c */ /* 0x000fe40003f0e828 */
        /* <DEDUP_REMOVED lines=11> */
[----:B------:R-:W-:Y:S01]  /*3830*/  PLOP3.LUT P0, PT, PT, PT, UP6, 0x40, 0x0 ;  /* 0x000000000000781c */ /* 0x000fe20003f0e868 */
[----:B------:R-:W-:Y:S01]  /*3840*/  UISETP.NE.AND UP6, UPT, UR32, URZ, UPT ;  /* 0x0000003f2000728c */ /* 0x000fe2000bfc5270 */
[----:B------:R-:W-:Y:S02]  /*3850*/  PLOP3.LUT P2, PT, PT, PT, UP1, 0x40, 0x0 ;  /* 0x000000000000781c */ /* 0x000fe40003f4e818 */
[----:B------:R-:W-:Y:S02]  /*3860*/  PLOP3.LUT P1, PT, PT, PT, UP0, 0x40, 0x0 ;  /* 0x000000000000781c */ /* 0x000fe40003f2e808 */
[C---:B------:R-:W-:Y:S02]  /*3870*/  ISETP.GT.AND P2, PT, R4.reuse, 0x28, P2 ;  /* 0x000000280400780c */ /* 0x040fe40001744270 */
[----:B------:R-:W-:Y:S01]  /*3880*/  ISETP.GT.AND P1, PT, R4, 0x29, P1 ;  /* 0x000000290400780c */ /* 0x000fe20000f24270 */
[----:B-1----:R-:W-:Y:S01]  /*3890*/  IMAD.IADD R4, R12, 0x1, R8 ;  /* 0x000000010c047824 */ /* 0x002fe200078e0208 */
[----:B------:R-:W-:-:S02]  /*38a0*/  ISETP.LT.OR P2, PT, R5, 0x29, P2 ;  /* 0x000000290500780c */ /* 0x000fc40001741670 */
[----:B------:R-:W-:Y:S01]  /*38b0*/  ISETP.LT.OR P1, PT, R5, 0x2a, P1 ;  /* 0x0000002a0500780c */ /* 0x000fe20000f21670 */
[----:B------:R-:W-:Y:S01]  /*38c0*/  IMAD.IADD R5, R10, 0x1, R8 ;  /* 0x000000010a057824 */ /* 0x000fe200078e0208 */
[----:B------:R-:W-:Y:S02]  /*38d0*/  FSEL R147, R20, -INF , !P2 ;  /* 0xff80000014937808 */ /* 0x000fe40005000000 */
[----:B------:R-:W-:Y:S02]  /*38e0*/  FSEL R146, R21, -INF , !P1 ;  /* 0xff80000015927808 */ /* 0x000fe40004800000 */
        /* <DEDUP_REMOVED lines=14> */
.L_x_961:
[----:B------:R-:W-:-:S04]  /*39d0*/  MOV R14, c[0x0][0x32c] ;  /* 0x0000cb00000e7a02 */ /* 0x000fc80000000f00 */
[----:B------:R-:W-:-:S13]  /*39e0*/  ISETP.NE.AND P0, PT, R14, 0x1, PT ;  /* 0x000000010e00780c */ /* 0x000fda0003f05270 */
[----:B------:R-:W-:-:S05]  /*39f0*/  @P0 IMAD.HI.U32 R14, R8, c[0x0][0x330], RZ ;  /* 0x0000cc00080e0a27 */ /* 0x000fca00078e00ff */
[----:B------:R-:W-:Y:S02]  /*3a00*/  @P0 SHF.R.U32.HI R8, RZ, c[0x0][0x334], R14 ;  /* 0x0000cd00ff080a19 */ /* 0x000fe4000001160e */
.L_x_962:
[----:B------:R-:W-:Y:S05]  /*3a10*/  BSYNC B0 ;  /* 0x0000000000007941 */ /* 0x000fea0003800000 */
.L_x_960:
[----:B------:R-:W-:-:S05]  /*3a20*/  IMAD R8, R8, c[0x0][0x32c], R13 ;  /* 0x0000cb0008087a24 */ /* 0x000fca00078e020d */
[----:B------:R-:W-:Y:S02]  /*3a30*/  IADD3 R14, R8, c[0x0][0x32c], RZ ;  /* 0x0000cb00080e7a10 */ /* 0x000fe40007ffe0ff */
[----:B------:R-:W-:Y:S02]  /*3a40*/  IMNMX R4, R4, R8, !PT ;  /* 0x0000000804047217 */ /* 0x000fe40007800200 */
[----:B------:R-:W-:Y:S02]  /*3a50*/  IMNMX R5, R5, R14, PT ;  /* 0x0000000e05057217 */ /* 0x000fe40003800200 */
.L_x_959:
[----:B------:R-:W-:Y:S01]  /*3a60*/  UP2UR UR34, UPR, URZ, 0x8 ;  /* 0x000000083f227883 */ /* 0x000fe20008000000 */
[----:B------:R-:W1:Y:S01]  /*3a70*/  SHFL.IDX PT, R8, R9, 0x3, 0x1c1f ;  /* 0x007c1f0009087f89 */ /* 0x000e6200000e0000 */
[----:B------:R-:W-:Y:S02]  /*3a80*/  UISETP.NE.AND UP3, UPT, UR29, URZ, UPT ;  /* 0x0000003f1d00728c */ /* 0x000fe4000bf65270 */
[----:B------:R-:W-:Y:S02]  /*3a90*/  UP2UR UR31, UPR, URZ, 0x1 ;  /* 0x000000013f1f7883 */ /* 0x000fe40008000000 */
[----:B------:R-:W-:-:S02]  /*3aa0*/  UP2UR UR33, UPR, URZ, 0x4 ;  /* 0x000000043f217883 */ /* 0x000fc40008000000 */
[----:B------:R-:W-:Y:S01]  /*3ab0*/  PLOP3.LUT P0, PT, PT, PT, UP3, 0x40, 0x0 ;  /* 0x000000000000781c */ /* 0x000fe20003f0e838 */
[----:B------:R-:W-:Y:S02]  /*3ac0*/  UISETP.NE.AND UP0, UPT, UR4, URZ, UPT ;  /* 0x0000003f0400728c */ /* 0x000fe4000bf05270 */
[----:B------:R-:W-:Y:S01]  /*3ad0*/  UISETP.NE.AND UP2, UPT, UR28, URZ, UPT ;  /* 0x0000003f1c00728c */ /* 0x000fe2000bf45270 */
[----:B------:R-:W-:Y:S01]  /*3ae0*/  ISETP.GT.AND P0, PT, R4, 0x1, P0 ;  /* 0x000000010400780c */ /* 0x000fe20000704270 */
[----:B------:R-:W-:Y:S02]  /*3af0*/  UP2UR UR35, UPR, URZ, 0x10 ;  /* 0x000000103f237883 */ /* 0x000fe40008000000 */
[----:B------:R-:W-:Y:S01]  /*3b00*/  UISETP.NE.AND UP4, UPT, UR30, URZ, UPT ;  /* 0x0000003f1e00728c */ /* 0x000fe2000bf85270 */
[----:B------:R-:W-:Y:S01]  /*3b10*/  ISETP.LT.OR P0, PT, R5, 0x2, P0 ;  /* 0x000000020500780c */ /* 0x000fe20000701670 */
[----:B------:R-:W-:Y:S01]  /*3b20*/  UP2UR UR32, UPR, URZ, 0x2 ;  /* 0x000000023f207883 */ /* 0x000fe20008000000 */
[----:B------:R-:W-:Y:S01]  /*3b30*/  PLOP3.LUT P1, PT, PT, PT, UP2, 0x40, 0x0 ;  /* 0x000000000000781c */ /* 0x000fe20003f2e828 */
[----:B------:R-:W-:Y:S01]  /*3b40*/  UISETP.NE.AND UP1, UPT, UR5, URZ, UPT ;  /* 0x0000003f0500728c */ /* 0x000fe2000bf25270 */
[----:B------:R-:W-:-:S02]  /*3b50*/  FSEL R55, R81, -INF , !P0 ;  /* 0xff80000051377808 */ /* 0x000fc40004000000 */
[----:B------:R-:W-:Y:S02]  /*3b60*/  PLOP3.LUT P0, PT, PT, PT, UP0, 0x40, 0x0 ;  /* 0x000000000000781c */ /* 0x000fe40003f0e808 */
[----:B------:R-:W-:Y:S01]  /*3b70*/  PLOP3.LUT P2, PT, PT, PT, UP4, 0x40, 0x0 ;  /* 0x000000000000781c */ /* 0x000fe20003f4e848 */
[----:B------:R-:W-:Y:S01]  /*3b80*/  UISETP.NE.AND UP4, UPT, UR35, URZ, UPT ;  /* 0x0000003f2300728c */ /* 0x000fe2000bf85270 */
[C---:B------:R-:W-:Y:S01]  /*3b90*/  ISETP.GT.AND P0, PT, R4.reuse, 0x10, P0 ;  /* 0x000000100400780c */ /* 0x040fe20000704270 */
[----:B------:R-:W-:Y:S01]  /*3ba0*/  UP2UR UR35, UPR, URZ, 0x8 ;  /* 0x000000083f237883 */ /* 0x000fe20008000000 */
[C---:B------:R-:W-:Y:S01]  /*3bb0*/  ISETP.GT.AND P1, PT, R4.reuse, 0x8, P1 ;  /* 0x000000080400780c */ /* 0x040fe20000f24270 */
[----:B------:R-:W-:Y:S01]  /*3bc0*/  UISETP.NE.AND UP3, UPT, UR30, URZ, UPT ;  /* 0x0000003f1e00728c */ /* 0x000fe2000bf65270 */
[----:B------:R-:W-:Y:S02]  /*3bd0*/  ISETP.GT.AND P2, PT, R4, RZ, P2 ;  /* 0x000000ff0400720c */ /* 0x000fe40001744270 */
[----:B------:R-:W-:-:S02]  /*3be0*/  ISETP.LT.OR P0, PT, R5, 0x11, P0 ;  /* 0x000000110500780c */ /* 0x000fc40000701670 */
[C---:B------:R-:W-:Y:S02]  /*3bf0*/  ISETP.LT.OR P1, PT, R5.reuse, 0x9, P1 ;  /* 0x000000090500780c */ /* 0x040fe40000f21670 */
[----:B------:R-:W-:Y:S02]  /*3c00*/  ISETP.LT.OR P2, PT, R5, 0x1, P2 ;  /* 0x000000010500780c */ /* 0x000fe40001741670 */
[----:B------:R-:W-:Y:S02]  /*3c10*/  FSEL R68, R32, -INF , !P0 ;  /* 0xff80000020447808 */ /* 0x000fe40004000000 */
[----:B------:R-:W-:Y:S02]  /*3c20*/  FSEL R58, R76, -INF , !P1 ;  /* 0xff8000004c3a7808 */ /* 0x000fe40004800000 */
[----:B------:R-:W-:Y:S02]  /*3c30*/  PLOP3.LUT P0, PT, PT, PT, UP4, 0x40, 0x0 ;  /* 0x000000000000781c */ /* 0x000fe40003f0e848 */
[----:B------:R-:W-:-:S02]  /*3c40*/  PLOP3.LUT P1, PT, PT, PT, UP6, 0x40, 0x0 ;  /* 0x000000000000781c */ /* 0x000fc40003f2e868 */
[----:B------:R-:W-:Y:S02]  /*3c50*/  FSEL R54, R80, -INF , !P2 ;  /* 0xff80000050367808 */ /* 0x000fe40005000000 */
[----:B------:R-:W-:Y:S02]  /*3c60*/  PLOP3.LUT P2, PT, PT, PT, UP1, 0x40, 0x0 ;  /* 0x000000000000781c */ /* 0x000fe40003f4e818 */
[C---:B------:R-:W-:Y:S02]  /*3c70*/  ISETP.GT.AND P0, PT, R4.reuse, 0x19, P0 ;  /* 0x000000190400780c */ /* 0x040fe40000704270 */
[C---:B------:R-:W-:Y:S02]  /*3c80*/  ISETP.GT.AND P1, PT, R4.reuse, 0x11, P1 ;  /* 0x000000110400780c */ /* 0x040fe40000f24270 */
[----:B------:R-:W-:Y:S02]  /*3c90*/  ISETP.GT.AND P2, PT, R4, 0x9, P2 ;  /* 0x000000090400780c */ /* 0x000fe40001744270 */
[----:B------:R-:W-:-:S02]  /*3ca0*/  ISETP.LT.OR P0, PT, R5, 0x1a, P0 ;  /* 0x0000001a0500780c */ /* 0x000fc40000701670 */
[C---:B------:R-:W-:Y:S02]  /*3cb0*/  ISETP.LT.OR P1, PT, R5.reuse, 0x12, P1 ;  /* 0x000000120500780c */ /* 0x040fe40000f21670 */
[----:B------:R-:W-:Y:S02]  /*3cc0*/  ISETP.LT.OR P2, PT, R5, 0xa, P2 ;  /* 0x0000000a0500780c */ /* 0x000fe40001741670 */
[----:B------:R-:W-:Y:S02]  /*3cd0*/  FSEL R74, R85, -INF , !P0 ;  /* 0xff800000554a7808 */ /* 0x000fe40004000000 */
[----:B------:R-:W-:Y:S02]  /*3ce0*/  FSEL R72, R33, -INF , !P1 ;  /* 0xff80000021487808 */ /* 0x000fe40004800000 */
[----:B------:R-:W-:Y:S01]  /*3cf0*/  PLOP3.LUT P0, PT, PT, PT, UP2, 0x40, 0x0 ;  /* 0x000000000000781c */ /* 0x000fe20003f0e828 */
[----:B------:R-:W-:Y:S01]  /*3d00*/  UISETP.NE.AND UP2, UPT, UR33, URZ, UPT ;  /* 0x0000003f2100728c */ /* 0x000fe2000bf45270 */
[----:B------:R-:W-:Y:S01]  /*3d10*/  PLOP3.LUT P1, PT, PT, PT, UP3, 0x40, 0x0 ;  /* 0x000000000000781c */ /* 0x000fe20003f2e838 */
[----:B------:R-:W-:Y:S01]  /*3d20*/  UISETP.NE.AND UP3, UPT, UR35, URZ, UPT ;  /* 0x0000003f2300728c */ /* 0x000fe2000bf65270 */
[----:B------:R-:W-:-:S02]  /*3d30*/  FSEL R59, R77, -INF , !P2 ;  /* 0xff8000004d3b7808 */ /* 0x000fc40005000000 */
[----:B------:R-:W-:Y:S02]  /*3d40*/  PLOP3.LUT P2, PT, PT, PT, UP5, 0x40, 0x0 ;  /* 0x000000000000781c */ /* 0x000fe40003f4e858 */
[C---:B------:R-:W-:Y:S02]  /*3d50*/  ISETP.GT.AND P0, PT, R6.reuse, 0x8, P0 ;  /* 0x000000080600780c */ /* 0x040fe40000704270 */
[----:B------:R-:W-:Y:S02]  /*3d60*/  ISETP.GT.AND P1, PT, R6, RZ, P1 ;  /* 0x000000ff0600720c */ /* 0x000fe40000f24270 */
[----:B------:R-:W-:Y:S02]  /*3d70*/  ISETP.GT.AND P2, PT, R4, 0x18, P2 ;  /* 0x000000180400780c */ /* 0x000fe40001744270 */
[C---:B------:R-:W-:Y:S02]  /*3d80*/  ISETP.LT.OR P0, PT, R7.reuse, 0x9, P0 ;  /* 0x000000090700780c */ /* 0x040fe40000701670 */
[----:B------:R-:W-:-:S02]  /*3d90*/  ISETP.LT.OR P1, PT, R7, 0x1, P1 ;  /* 0x000000010700780c */ /* 0x000fc40000f21670 */
[----:B------:R-:W-:Y:S02]  /*3da0*/  ISETP.LT.OR P2, PT, R5, 0x19, P2 ;  /* 0x000000190500780c */ /* 0x000fe40001741670 */
[----:B------:R-:W-:Y:S02]  /*3db0*/  FSEL R20, R46, -INF , !P0 ;  /* 0xff8000002e147808 */ /* 0x000fe40004000000 */
[----:B------:R-:W-:Y:S02]  /*3dc0*/  FSEL R14, R50, -INF , !P1 ;  /* 0xff800000320e7808 */ /* 0x000fe40004800000 */
[----:B------:R-:W-:Y:S02]  /*3dd0*/  PLOP3.LUT P0, PT, PT, PT, UP6, 0x40, 0x0 ;  /* 0x000000000000781c */ /* 0x000fe40003f0e868 */
[----:B------:R-:W-:Y:S01]  /*3de0*/  PLOP3.LUT P1, PT, PT, PT, UP1, 0x40, 0x0 ;  /* 0x000000000000781c */ /* 0x000fe20003f2e818 */
[----:B------:R-:W-:Y:S01]  /*3df0*/  UISETP.NE.AND UP1, UPT, UR32, URZ, UPT ;  /* 0x0000003f2000728c */ /* 0x000fe2000bf25270 */
[----:B------:R-:W-:-:S02]  /*3e00*/  FSEL R73, R84, -INF , !P2 ;  /* 0xff80000054497808 */ /* 0x000fc40005000000 */
[----:B------:R-:W-:Y:S01]  /*3e10*/  PLOP3.LUT P2, PT, PT, PT, UP3, 0x40, 0x0 ;  /* 0x000000000000781c */ /* 0x000fe20003f4e838 */
[----:B------:R-:W-:Y:S01]  /*3e20*/  UISETP.NE.AND UP3, UPT, UR34, URZ, UPT ;  /* 0x0000003f2200728c */ /* 0x000fe2000bf65270 */
[C---:B------:R-:W-:Y:S02]  /*3e30*/  ISETP.GT.AND P0, PT, R6.reuse, 0x11, P0 ;  /* 0x000000110600780c */ /* 0x040fe40000704270 */
[C---:B------:R-:W-:Y:S02]  /*3e40*/  ISETP.GT.AND P1, PT, R6.reuse, 0x9, P1 ;  /* 0x000000090600780c */ /* 0x040fe40000f24270 */
[----:B------:R-:W-:Y:S02]  /*3e50*/  ISETP.GT.AND P2, PT, R6, 0x1, P2 ;  /* 0x000000010600780c */ /* 0x000fe40001744270 */
[C---:B------:R-:W-:Y:S02]  /*3e60*/  ISETP.LT.OR P0, PT, R7.reuse, 0x12, P0 ;  /* 0x000000120700780c */ /* 0x040fe40000701670 */
[----:B------:R-:W-:-:S02]  /*3e70*/  ISETP.LT.OR P1, PT, R7, 0xa, P1 ;  /* 0x0000000a0700780c */ /* 0x000fc40000f21670 */
[----:B------:R-:W-:Y:S02]  /*3e80*/  ISETP.LT.OR P2, PT, R7, 0x2, P2 ;  /* 0x000000020700780c */ /* 0x000fe40001741670 */
[----:B------:R-:W-:Y:S02]  /*3e90*/  FSEL R61, R43, -INF , !P0 ;  /* 0xff8000002b3d7808 */ /* 0x000fe40004000000 */
[----:B------:R-:W-:Y:S02]  /*3ea0*/  FSEL R21, R47, -INF , !P1 ;  /* 0xff8000002f157808 */ /* 0x000fe40004800000 */
[----:B------:R-:W-:Y:S02]  /*3eb0*/  PLOP3.LUT P0, PT, PT, PT, UP3, 0x40, 0x0 ;  /* 0x000000000000781c */ /* 0x000fe40003f0e838 */
[----:B------:R-:W-:Y:S02]  /*3ec0*/  PLOP3.LUT P1, PT, PT, PT, UP5, 0x40, 0x0 ;  /* 0x000000000000781c */ /* 0x000fe40003f2e858 */
[----:B------:R-:W-:-:S02]  /*3ed0*/  FSEL R17, R51, -INF , !P2 ;  /* 0xff80000033117808 */ /* 0x000fc40005000000 */
[----:B------:R-:W-:Y:S01]  /*3ee0*/  PLOP3.LUT P2, PT, PT, PT, UP0, 0x40, 0x0 ;  /* 0x000000000000781c */ /* 0x000fe20003f4e808 */
[----:B------:R-:W-:Y:S01]  /*3ef0*/  UISETP.NE.AND UP0, UPT, UR31, URZ, UPT ;  /* 0x0000003f1f00728c */ /* 0x000fe2000bf05270 */
[----:B------:R-:W-:Y:S01]  /*3f00*/  ISETP.GT.AND P0, PT, R4, 0x20, P0 ;  /* 0x000000200400780c */ /* 0x000fe20000704270 */
[----:B------:R-:W-:Y:S01]  /*3f10*/  UP2UR UR31, UPR, URZ, 0x40 ;  /* 0x000000403f1f7883 */ /* 0x000fe20008000000 */
[C---:B------:R-:W-:Y:S01]  /*3f20*/  ISETP.GT.AND P1, PT, R6.reuse, 0x18, P1 ;  /* 0x000000180600780c */ /* 0x040fe20000f24270 */
[----:B------:R-:W-:Y:S01]  /*3f30*/  UISETP.NE.AND UP6, UPT, UR12, URZ, UPT ;  /* 0x0000003f0c00728c */ /* 0x000fe2000bfc5270 */
[----:B------:R-:W-:Y:S02]  /*3f40*/  ISETP.GT.AND P2, PT, R6, 0x10, P2 ;  /* 0x000000100600780c */ /* 0x000fe40001744270 */
[----:B------:R-:W-:Y:S02]  /*3f50*/  ISETP.LT.OR P0, PT, R5, 0x21, P0 ;  /* 0x000000210500780c */ /* 0x000fe40000701670 */
[----:B------:R-:W-:-:S02]  /*3f60*/  ISETP.LT.OR P1, PT, R7, 0x19, P1 ;  /* 0x000000190700780c */ /* 0x000fc40000f21670 */
[----:B------:R-:W-:Y:S02]  /*3f70*/  ISETP.LT.OR P2, PT, R7, 0x11, P2 ;  /* 0x000000110700780c */ /* 0x000fe40001741670 */
[----:B------:R-:W-:Y:S02]  /*3f80*/  FSEL R126, R92, -INF , !P0 ;  /* 0xff8000005c7e7808 */ /* 0x000fe40004000000 */
[----:B------:R-:W-:Y:S02]  /*3f90*/  FSEL R62, R38, -INF , !P1 ;  /* 0xff800000263e7808 */ /* 0x000fe40004800000 */
[----:B------:R-:W-:Y:S02]  /*3fa0*/  PLOP3.LUT P0, PT, PT, PT, UP2, 0x40, 0x0 ;  /* 0x000000000000781c */ /* 0x000fe40003f0e828 */
[----:B------:R-:W-:Y:S02]  /*3fb0*/  PLOP3.LUT P1, PT, PT, PT, UP3, 0x40, 0x0 ;  /* 0x000000000000781c */ /* 0x000fe40003f2e838 */
[----:B------:R-:W-:-:S02]  /*3fc0*/  FSEL R60, R42, -INF , !P2 ;  /* 0xff8000002a3c7808 */ /* 0x000fc40005000000 */
[----:B------:R-:W-:Y:S02]  /*3fd0*/  PLOP3.LUT P2, PT, PT, PT, UP4, 0x40, 0x0 ;  /* 0x000000000000781c */ /* 0x000fe40003f4e848 */
[----:B------:R-:W-:Y:S02]  /*3fe0*/  ISETP.GT.AND P0, PT, R4, 0x21, P0 ;  /* 0x000000210400780c */ /* 0x000fe40000704270 */
[C---:B------:R-:W-:Y:S02]  /*3ff0*/  ISETP.GT.AND P1, PT, R6.reuse, 0x20, P1 ;  /* 0x000000200600780c */ /* 0x040fe40000f24270 */
        /* <DEDUP_REMOVED lines=11> */
[----:B------:R-:W-:Y:S02]  /*40b0*/  ISETP.GT.AND P1, PT, R4, 0x28, P1 ;  /* 0x000000280400780c */ /* 0x000fe40000f24270 */
[----:B------:R-:W-:Y:S02]  /*40c0*/  ISETP.GT.AND P2, PT, R6, 0x21, P2 ;  /* 0x000000210600780c */ /* 0x000fe40001744270 */
[----:B------:R-:W-:Y:S02]  /*40d0*/  ISETP.LT.OR P0, PT, R7, 0x29, P0 ;  /* 0x000000290700780c */ /* 0x000fe40000701670 */
[----:B------:R-:W-:-:S02]  /*40e0*/  ISETP.LT.OR P1, PT, R5, 0x29, P1 ;  /* 0x000000290500780c */ /* 0x000fc40000f21670 */
[----:B------:R-:W-:Y:S02]  /*40f0*/  ISETP.LT.OR P2, PT, R7, 0x22, P2 ;  /* 0x000000220700780c */ /* 0x000fe40001741670 */
[----:B------:R-:W-:Y:S02]  /*4100*/  FSEL R91, R22, -INF , !P0 ;  /* 0xff800000165b7808 */ /* 0x000fe40004000000 */
[----:B------:R-:W-:Y:S02]  /*4110*/  FSEL R145, R96, -INF , !P1 ;  /* 0xff80000060917808 */ /* 0x000fe40004800000 */
[----:B------:R-:W-:Y:S01]  /*4120*/  PLOP3.LUT P0, PT, PT, PT, UP6, 0x40, 0x0 ;  /* 0x000000000000781c */ /* 0x000fe20003f0e868 */
[----:B------:R-:W-:Y:S01]  /*4130*/  UISETP.NE.AND UP6, UPT, UR31, URZ, UPT ;  /* 0x0000003f1f00728c */ /* 0x000fe2000bfc5270 */
[----:B------:R-:W-:Y:S02]  /*4140*/  PLOP3.LUT P1, PT, PT, PT, UP0, 0x40, 0x0 ;  /* 0x000000000000781c */ /* 0x000fe40003f2e808 */
[----:B------:R-:W-:-:S02]  /*4150*/  FSEL R124, R27, -INF , !P2 ;  /* 0xff8000001b7c7808 */ /* 0x000fc40005000000 */
[----:B------:R-:W-:Y:S02]  /*4160*/  PLOP3.LUT P2, PT, PT, PT, UP0, 0x40, 0x0 ;  /* 0x000000000000781c */ /* 0x000fe40003f4e808 */
[----:B------:R-:W-:Y:S01]  /*4170*/  ISETP.GT.AND P1, PT, R4, 0x29, P1 ;  /* 0x000000290400780c */ /* 0x000fe20000f24270 */
[--C-:B-1----:R-:W-:Y:S01]  /*4180*/  IMAD.IADD R4, R12, 0x1, R8.reuse ;  /* 0x000000010c047824 */ /* 0x102fe200078e0208 */
[----:B------:R-:W-:Y:S02]  /*4190*/  ISETP.GT.AND P2, PT, R6, 0x29, P2 ;  /* 0x000000290600780c */ /* 0x000fe40001744270 */
[----:B------:R-:W-:Y:S01]  /*41a0*/  ISETP.LT.OR P1, PT, R5, 0x2a, P1 ;  /* 0x0000002a0500780c */ /* 0x000fe20000f21670 */
[----:B------:R-:W-:Y:S01]  /*41b0*/  IMAD.IADD R5, R10, 0x1, R8 ;  /* 0x000000010a057824 */ /* 0x000fe200078e0208 */
[----:B------:R-:W-:Y:S02]  /*41c0*/  ISETP.LT.OR P2, PT, R7, 0x2a, P2 ;  /* 0x0000002a0700780c */ /* 0x000fe40001741670 */
[----:B------:R-:W-:-:S02]  /*41d0*/  FSEL R127, R97, -INF , !P1 ;  /* 0xff800000617f7808 */ /* 0x000fc40004800000 */
[----:B------:R-:W-:Y:S02]  /*41e0*/  IMNMX R5, R5, R11, PT ;  /* 0x0000000b05057217 */ /* 0x000fe40003800200 */
        /* <DEDUP_REMOVED lines=14> */
.L_x_965:
[----:B------:R-:W-:-:S04]  /*42d0*/  MOV R7, c[0x0][0x32c] ;  /* 0x0000cb0000077a02 */ /* 0x000fc80000000f00 */
[----:B------:R-:W-:-:S13]  /*42e0*/  ISETP.NE.AND P0, PT, R7, 0x1, PT ;  /* 0x000000010700780c */ /* 0x000fda0003f05270 */
[----:B------:R-:W-:-:S05]  /*42f0*/  @P0 IMAD.HI.U32 R7, R6, c[0x0][0x330], RZ ;  /* 0x0000cc0006070a27 */ /* 0x000fca00078e00ff */
[----:B------:R-:W-:Y:S02]  /*4300*/  @P0 SHF.R.U32.HI R6, RZ, c[0x0][0x334], R7 ;  /* 0x0000cd00ff060a19 */ /* 0x000fe40000011607 */
.L_x_966:
[----:B------:R-:W-:Y:S05]  /*4310*/  BSYNC B0 ;  /* 0x0000000000007941 */ /* 0x000fea0003800000 */
.L_x_964:
[----:B------:R-:W-:-:S05]  /*4320*/  IMAD R6, R6, c[0x0][0x32c], R13 ;  /* 0x0000cb0006067a24 */ /* 0x000fca00078e020d */
[----:B------:R-:W-:Y:S02]  /*4330*/  IADD3 R7, R6, c[0x0][0x32c], RZ ;  /* 0x0000cb0006077a10 */ /* 0x000fe40007ffe0ff */
[----:B------:R-:W-:Y:S02]  /*4340*/  IMNMX R4, R4, R6, !PT ;  /* 0x0000000604047217 */ /* 0x000fe40007800200 */
[----:B------:R-:W-:Y:S02]  /*4350*/  IMNMX R5, R5, R7, PT ;  /* 0x0000000705057217 */ /* 0x000fe40003800200 */
.L_x_963:
[----:B------:R-:W-:Y:S01]  /*4360*/  FMNMX.FTZ R7, R15, R16, !PT ;  /* 0x000000100f077209 */ /* 0x000fe20007810000 */
[----:B------:R-:W-:Y:S01]  /*4370*/  UP2UR UR31, UPR, URZ, 0x10 ;  /* 0x000000103f1f7883 */ /* 0x000fe20008000000 */
[----:B------:R-:W-:Y:S01]  /*4380*/  FMNMX.FTZ R6, R14, R17, !PT ;  /* 0x000000110e067209 */ /* 0x000fe20007810000 */
[----:B------:R-:W-:Y:S01]  /*4390*/  UISETP.NE.AND UP4, UPT, UR30, URZ, UPT ;  /* 0x0000003f1e00728c */ /* 0x000fe2000bf85270 */
        /* <DEDUP_REMOVED lines=17> */
[----:B------:R-:W-:Y:S01]  /*44b0*/  STL [R1+0x68], R242 ;  /* 0x000068f201007387 */ /* 0x000fe20000100800 */
[----:B------:R-:W-:Y:S01]  /*44c0*/  FMNMX.FTZ R6, R62, R6, !PT ;  /* 0x000000063e067209 */ /* 0x000fe20007810000 */
[----:B------:R-:W-:Y:S01]  /*44d0*/  IMAD.SHL.U32 R225, R0, 0x2, RZ ;  /* 0x0000000200e17824 */ /* 0x000fe200078e00ff */
[----:B------:R-:W-:Y:S01]  /*44e0*/  FMNMX.FTZ R169, R71, R169, !PT ;  /* 0x000000a947a97209 */ /* 0x000fe20007810000 */
[----:B------:R-:W-:Y:S01]  /*44f0*/  STL [R1+0x64], R241 ;  /* 0x000064f101007387 */ /* 0x000fe20000100800 */
[----:B------:R-:W-:Y:S01]  /*4500*/  FMNMX.FTZ R6, R63, R6, !PT ;  /* 0x000000063f067209 */ /* 0x000fe20007810000 */
[----:B------:R-:W-:Y:S01]  /*4510*/  IMAD R226, R3, 0x2, R225 ;  /* 0x0000000203e27824 */ /* 0x000fe200078e02e1 */
[----:B------:R-:W-:Y:S01]  /*4520*/  FMNMX.FTZ R169, R161, R169, !PT ;  /* 0x000000a9a1a97209 */ /* 0x000fe20007810000 */
[----:B------:R-:W-:Y:S01]  /*4530*/  STL [R1+0x60], R240 ;  /* 0x000060f001007387 */ /* 0x000fe20000100800 */
[----:B------:R-:W-:Y:S01]  /*4540*/  FMNMX.FTZ R6, R125, R6, !PT ;  /* 0x000000067d067209 */ /* 0x000fe20007810000 */
[----:B------:R-:W-:Y:S01]  /*4550*/  IMAD R227, R2, 0x2, R226 ;  /* 0x0000000202e37824 */ /* 0x000fe200078e02e2 */
[----:B------:R-:W-:Y:S01]  /*4560*/  FMNMX.FTZ R169, R160, R169, !PT ;  /* 0x000000a9a0a97209 */ /* 0x000fe20007810000 */
[----:B------:R-:W-:Y:S01]  /*4570*/  STL [R1+0x5c], R239 ;  /* 0x00005cef01007387 */ /* 0x000fe20000100800 */
[----:B------:R-:W-:-:S02]  /*4580*/  FMNMX.FTZ R6, R124, R6, !PT ;  /* 0x000000067c067209 */ /* 0x000fc40007810000 */
[----:B------:R-:W-:Y:S01]  /*4590*/  FMNMX.FTZ R169, R147, R169, !PT ;  /* 0x000000a993a97209 */ /* 0x000fe20007810000 */
[----:B------:R-:W-:Y:S01]  /*45a0*/  STL [R1+0x58], R238 ;  /* 0x000058ee01007387 */ /* 0x000fe20000100800 */
[----:B------:R-:W-:Y:S02]  /*45b0*/  FMNMX.FTZ R6, R91, R6, !PT ;  /* 0x000000065b067209 */ /* 0x000fe40007810000 */
[----:B------:R-:W-:Y:S01]  /*45c0*/  FMNMX.FTZ R169, R146, R169, !PT ;  /* 0x000000a992a97209 */ /* 0x000fe20007810000 */
[----:B------:R-:W-:Y:S01]  /*45d0*/  STL [R1+0x54], R237 ;  /* 0x000054ed01007387 */ /* 0x000fe20000100800 */
[----:B------:R-:W-:Y:S02]  /*45e0*/  FMNMX.FTZ R168, R90, R6, !PT ;  /* 0x000000065aa87209 */ /* 0x000fe40007810000 */
[----:B------:R-:W-:Y:S01]  /*45f0*/  PLOP3.LUT P0, PT, PT, PT, UP3, 0x40, 0x0 ;  /* 0x000000000000781c */ /* 0x000fe20003f0e838 */
[----:B------:R-:W1:Y:S01]  /*4600*/  SHFL.BFLY PT, R6, R169, 0x2, 0x1f ;  /* 0x0c401f00a9067f89 */ /* 0x000e6200000e0000 */
[----:B------:R-:W-:Y:S01]  /*4610*/  PLOP3.LUT P1, PT, PT, PT, UP4, 0x40, 0x0 ;  /* 0x000000000000781c */ /* 0x000fe20003f2e848 */
[----:B------:R-:W-:Y:S01]  /*4620*/  UISETP.NE.AND UP4, UPT, UR31, URZ, UPT ;  /* 0x0000003f1f00728c */ /* 0x000fe2000bf85270 */
[C---:B------:R-:W-:Y:S01]  /*4630*/  ISETP.GT.AND P0, PT, R4.reuse, 0x1, P0 ;  /* 0x000000010400780c */ /* 0x040fe20000704270 */
[----:B------:R-:W2:Y:S01]  /*4640*/  SHFL.BFLY PT, R7, R168, 0x2, 0x1f ;  /* 0x0c401f00a8077f89 */ /* 0x000ea200000e0000 */
[----:B------:R-:W-:Y:S01]  /*4650*/  ISETP.GT.AND P1, PT, R4, RZ, P1 ;  /* 0x000000ff0400720c */ /* 0x000fe20000f24270 */
[----:B------:R-:W-:Y:S01]  /*4660*/  UISETP.NE.AND UP3, UPT, UR30, URZ, UPT ;  /* 0x0000003f1e00728c */ /* 0x000fe2000bf65270 */
[C---:B------:R-:W-:Y:S01]  /*4670*/  ISETP.LT.OR P0, PT, R5.reuse, 0x2, P0 ;  /* 0x000000020500780c */ /* 0x040fe20000701670 */
[----:B------:R-:W-:Y:S01]  /*4680*/  STL [R1+0x50], R236 ;  /* 0x000050ec01007387 */ /* 0x000fe20000100800 */
[----:B------:R-:W-:-:S02]  /*4690*/  ISETP.LT.OR P1, PT, R5, 0x1, P1 ;  /* 0x000000010500780c */ /* 0x000fc40000f21670 */
[----:B------:R-:W-:Y:S01]  /*46a0*/  FSEL R51, R83, -INF , !P0 ;  /* 0xff80000053337808 */ /* 0x000fe20004000000 */
[----:B------:R-:W-:Y:S01]  /*46b0*/  STL [R1+0x4c], R235 ;  /* 0x00004ceb01007387 */ /* 0x000fe20000100800 */
[----:B------:R-:W-:Y:S01]  /*46c0*/  PLOP3.LUT P0, PT, PT, PT, UP0, 0x40, 0x0 ;  /* 0x000000000000781c */ /* 0x000fe20003f0e808 */
[----:B------:R-:W-:Y:S01]  /*46d0*/  UISETP.NE.AND UP0, UPT, UR5, URZ, UPT ;  /* 0x0000003f0500728c */ /* 0x000fe2000bf05270 */
[----:B------:R-:W-:Y:S01]  /*46e0*/  FSEL R50, R82, -INF , !P1 ;  /* 0xff80000052327808 */ /* 0x000fe20004800000 */
[----:B------:R-:W-:Y:S01]  /*46f0*/  STL [R1+0x48], R234 ;  /* 0x000048ea01007387 */ /* 0x000fe20000100800 */
[----:B------:R-:W-:Y:S01]  /*4700*/  ISETP.GT.AND P0, PT, R4, 0x10, P0 ;  /* 0x000000100400780c */ /* 0x000fe20000704270 */
[----:B------:R-:W-:Y:S01]  /*4710*/  ULDC.64 UR4, c[0x0][0x2c8] ;  /* 0x0000b20000047ab9 */ /* 0x000fe20000000a00 */
[----:B------:R-:W-:Y:S01]  /*4720*/  PLOP3.LUT P1, PT, PT, PT, UP1, 0x40, 0x0 ;  /* 0x000000000000781c */ /* 0x000fe20003f2e818 */
[----:B------:R-:W-:Y:S01]  /*4730*/  UISETP.NE.AND UP1, UPT, UR28, URZ, UPT ;  /* 0x0000003f1c00728c */ /* 0x000fe2000bf25270 */
[----:B------:R-:W-:Y:S01]  /*4740*/  ISETP.LT.OR P0, PT, R5, 0x11, P0 ;  /* 0x000000110500780c */ /* 0x000fe20000701670 */
[----:B------:R-:W-:Y:S01]  /*4750*/  LDSM.16.MT88.4 R28, [R226+0x2080] ;  /* 0x00208000e21c783b */ /* 0x000fe20000004200 */
[----:B------:R-:W-:Y:S01]  /*4760*/  PLOP3.LUT P2, PT, PT, PT, UP2, 0x40, 0x0 ;  /* 0x000000000000781c */ /* 0x000fe20003f4e828 */
[----:B------:R-:W-:Y:S01]  /*4770*/  UISETP.NE.AND UP2, UPT, UR29, URZ, UPT ;  /* 0x0000003f1d00728c */ /* 0x000fe2000bf45270 */
[----:B-1----:R-:W-:Y:S01]  /*4780*/  FMNMX.FTZ R169, R169, R6, !PT ;  /* 0x00000006a9a97209 */ /* 0x002fe20007810000 */
[----:B------:R-:W-:Y:S01]  /*4790*/  LDSM.16.MT88.4 R36, [R226+0x3880] ;  /* 0x00388000e224783b */ /* 0x000fe20000004200 */
[----:B------:R-:W-:-:S02]  /*47a0*/  FSEL R49, R34, -INF , !P0 ;  /* 0xff80000022317808 */ /* 0x000fc40004000000 */
[----:B--2---:R-:W-:Y:S01]  /*47b0*/  FMNMX.FTZ R168, R168, R7, !PT ;  /* 0x00000007a8a87209 */ /* 0x004fe20007810000 */
[----:B------:R-:W1:Y:S01]  /*47c0*/  SHFL.BFLY PT, R6, R169, 0x1, 0x1f ;  /* 0x0c201f00a9067f89 */ /* 0x000e6200000e0000 */
[----:B------:R-:W-:Y:S02]  /*47d0*/  FMNMX.FTZ R7, R54, R55, !PT ;  /* 0x0000003736077209 */ /* 0x000fe40007810000 */
[----:B------:R-:W-:Y:S01]  /*47e0*/  PLOP3.LUT P0, PT, PT, PT, UP4, 0x40, 0x0 ;  /* 0x000000000000781c */ /* 0x000fe20003f0e848 */
[----:B------:R-:W2:Y:S01]  /*47f0*/  SHFL.BFLY PT, R8, R168, 0x1, 0x1f ;  /* 0x0c201f00a8087f89 */ /* 0x000ea200000e0000 */
[C---:B------:R-:W-:Y:S02]  /*4800*/  ISETP.GT.AND P1, PT, R4.reuse, 0x9, P1 ;  /* 0x000000090400780c */ /* 0x040fe40000f24270 */
[C---:B------:R-:W-:Y:S01]  /*4810*/  ISETP.GT.AND P0, PT, R4.reuse, 0x19, P0 ;  /* 0x000000190400780c */ /* 0x040fe20000704270 */
[----:B------:R-:W-:Y:S01]  /*4820*/  LDSM.16.MT88.4 R44, [R227+0x3880] ;  /* 0x00388000e32c783b */ /* 0x000fe20000004200 */
[----:B------:R-:W-:-:S02]  /*4830*/  ISETP.GT.AND P2, PT, R4, 0x8, P2 ;  /* 0x000000080400780c */ /* 0x000fc40001744270 */
[C---:B------:R-:W-:Y:S01]  /*4840*/  ISETP.LT.OR P1, PT, R5.reuse, 0xa, P1 ;  /* 0x0000000a0500780c */ /* 0x040fe20000f21670 */
[----:B------:R3:W-:Y:S01]  /*4850*/  STL [R1+0x44], R233 ;  /* 0x000044e901007387 */ /* 0x0007e20000100800 */
[C---:B------:R-:W-:Y:S02]  /*4860*/  ISETP.LT.OR P0, PT, R5.reuse, 0x1a, P0 ;  /* 0x0000001a0500780c */ /* 0x040fe40000701670 */
[----:B------:R-:W-:Y:S01]  /*4870*/  ISETP.LT.OR P2, PT, R5, 0x9, P2 ;  /* 0x000000090500780c */ /* 0x000fe20001741670 */
[----:B------:R-:W-:Y:S01]  /*4880*/  STL [R1+0x40], R232 ;  /* 0x000040e801007387 */ /* 0x000fe20000100800 */
[----:B------:R-:W-:Y:S02]  /*4890*/  FSEL R53, R79, -INF , !P1 ;  /* 0xff8000004f357808 */ /* 0x000fe40004800000 */
[----:B------:R-:W-:Y:S01]  /*48a0*/  FSEL R56, R87, -INF , !P0 ;  /* 0xff80000057387808 */ /* 0x000fe20004000000 */
[----:B------:R-:W-:Y:S01]  /*48b0*/  STL [R1+0x3c], R231 ;  /* 0x00003ce701007387 */ /* 0x000fe20000100800 */
[----:B------:R-:W-:Y:S01]  /*48c0*/  PLOP3.LUT P1, PT, PT, PT, UP5, 0x40, 0x0 ;  /* 0x000000000000781c */ /* 0x000fe20003f2e858 */
[----:B------:R-:W-:Y:S01]  /*48d0*/  UISETP.NE.AND UP5, UPT, UR13, URZ, UPT ;  /* 0x0000003f0d00728c */ /* 0x000fe2000bfa5270 */
[----:B------:R-:W-:Y:S01]  /*48e0*/  FSEL R52, R78, -INF , !P2 ;  /* 0xff8000004e347808 */ /* 0x000fe20005000000 */
[----:B------:R-:W-:Y:S01]  /*48f0*/  STL [R1+0x38], R230 ;  /* 0x000038e601007387 */ /* 0x000fe20000100800 */
[----:B-1----:R-:W-:-:S02]  /*4900*/  FMNMX.FTZ R169, R169, R6, !PT ;  /* 0x00000006a9a97209 */ /* 0x002fc40007810000 */
[----:B------:R-:W-:Y:S01]  /*4910*/  FMNMX.FTZ R6, R58, R7, !PT ;  /* 0x000000073a067209 */ /* 0x000fe20007810000 */
[----:B------:R-:W-:Y:S01]  /*4920*/  STL [R1+0x34], R229 ;  /* 0x000034e501007387 */ /* 0x000fe20000100800 */
[C---:B------:R-:W-:Y:S01]  /*4930*/  FSETP.NEU.FTZ.AND P0, PT, R169.reuse, -INF , PT ;  /* 0xff800000a900780b */ /* 0x040fe20003f1d000 */
[----:B------:R-:W-:Y:S01]  /*4940*/  FMUL.FTZ R13, R169, c[0x0][0x2d0] ;  /* 0x0000b400a90d7a20 */ /* 0x000fe20000410000 */
[----:B------:R-:W-:Y:S01]  /*4950*/  FMNMX.FTZ R6, R59, R6, !PT ;  /* 0x000000063b067209 */ /* 0x000fe20007810000 */
[----:B------:R-:W-:Y:S01]  /*4960*/  STL [R1+0x30], R224 ;  /* 0x000030e001007387 */ /* 0x000fe20000100800 */
[----:B--2---:R-:W-:Y:S02]  /*4970*/  FMNMX.FTZ R168, R168, R8, !PT ;  /* 0x00000008a8a87209 */ /* 0x004fe40007810000 */
[----:B------:R-:W-:Y:S02]  /*4980*/  FMNMX.FTZ R6, R68, R6, !PT ;  /* 0x0000000644067209 */ /* 0x000fe40007810000 */
[----:B------:R-:W-:Y:S01]  /*4990*/  PLOP3.LUT P2, PT, PT, PT, UP6, 0x40, 0x0 ;  /* 0x000000000000781c */ /* 0x000fe20003f4e868 */
[----:B------:R-:W-:Y:S01]  /*49a0*/  FMUL.FTZ R12, R168, c[0x0][0x2d0] ;  /* 0x0000b400a80c7a20 */ /* 0x000fe20000410000 */
[----:B------:R-:W-:Y:S01]  /*49b0*/  FMNMX.FTZ R6, R72, R6, !PT ;  /* 0x0000000648067209 */ /* 0x000fe20007810000 */
[----:B------:R-:W-:Y:S01]  /*49c0*/  UISETP.NE.AND UP6, UPT, UR12, URZ, UPT ;  /* 0x0000003f0c00728c */ /* 0x000fe2000bfc5270 */
[----:B------:R-:W-:-:S02]  /*49d0*/  FMNMX.FTZ R8, R50, R51, !PT ;  /* 0x0000003332087209 */ /* 0x000fc40007810000 */
[----:B------:R-:W-:Y:S02]  /*49e0*/  FMNMX.FTZ R6, R73, R6, !PT ;  /* 0x0000000649067209 */ /* 0x000fe40007810000 */
[----:B------:R-:W-:Y:S02]  /*49f0*/  ISETP.GT.AND P1, PT, R4, 0x18, P1 ;  /* 0x000000180400780c */ /* 0x000fe40000f24270 */
[----:B------:R-:W-:Y:S02]  /*4a00*/  FMNMX.FTZ R6, R74, R6, !PT ;  /* 0x000000064a067209 */ /* 0x000fe40007810000 */
[----:B------:R-:W-:Y:S02]  /*4a10*/  FSEL R13, R13, RZ, P0 ;  /* 0x000000ff0d0d7208 */ /* 0x000fe40000000000 */
[----:B------:R-:W-:Y:S02]  /*4a20*/  PLOP3.LUT P0, PT, PT, PT, UP3, 0x40, 0x0 ;  /* 0x000000000000781c */ /* 0x000fe40003f0e838 */
[----:B------:R-:W-:Y:S01]  /*4a30*/  ISETP.GT.AND P2, PT, R4, 0x11, P2 ;  /* 0x000000110400780c */ /* 0x000fe20001744270 */
[----:B------:R-:W-:Y:S01]  /*4a40*/  FFMA.FTZ R7, R15, c[0x0][0x2d0], -R13 ;  /* 0x0000b4000f077a23 */ /* 0x000fe2000001080d */
[----:B------:R-:W-:-:S02]  /*4a50*/  FMNMX.FTZ R8, R52, R8, !PT ;  /* 0x0000000834087209 */ /* 0x000fc40007810000 */
[----:B------:R-:W-:Y:S01]  /*4a60*/  FMNMX.FTZ R6, R126, R6, !PT ;  /* 0x000000067e067209 */ /* 0x000fe20007810000 */
[----:B------:R1:W-:Y:S01]  /*4a70*/  MUFU.EX2 R239, R7 ;  /* 0x0000000700ef7308 */ /* 0x0003e20000000800 */
[C---:B------:R-:W-:Y:S02]  /*4a80*/  ISETP.LT.OR P1, PT, R5.reuse, 0x19, P1 ;  /* 0x000000190500780c */ /* 0x040fe40000f21670 */
[----:B------:R-:W-:Y:S02]  /*4a90*/  ISETP.GT.AND P0, PT, R4, 0x20, P0 ;  /* 0x000000200400780c */ /* 0x000fe40000704270 */
[----:B------:R-:W-:Y:S02]  /*4aa0*/  ISETP.LT.OR P2, PT, R5, 0x12, P2 ;  /* 0x000000120500780c */ /* 0x000fe40001741670 */
[----:B------:R-:W-:Y:S02]  /*4ab0*/  FMNMX.FTZ R8, R53, R8, !PT ;  /* 0x0000000835087209 */ /* 0x000fe40007810000 */
[----:B------:R-:W-:-:S02]  /*4ac0*/  FMNMX.FTZ R6, R144, R6, !PT ;  /* 0x0000000690067209 */ /* 0x000fc40007810000 */
[----:B------:R-:W-:Y:S02]  /*4ad0*/  FSEL R48, R86, -INF , !P1 ;  /* 0xff80000056307808 */ /* 0x000fe40004800000 */
[----:B------:R-:W-:Y:S02]  /*4ae0*/  FSETP.NEU.FTZ.AND P1, PT, R168, -INF , PT ;  /* 0xff800000a800780b */ /* 0x000fe40003f3d000 */
[----:B------:R-:W-:Y:S01]  /*4af0*/  ISETP.LT.OR P0, PT, R5, 0x21, P0 ;  /* 0x000000210500780c */ /* 0x000fe20000701670 */
[----:B-1----:R-:W-:Y:S01]  /*4b00*/  FFMA.FTZ R7, R16, c[0x0][0x2d0], -R13 ;  /* 0x0000b40010077a23 */ /* 0x002fe2000001080d */
[----:B------:R-:W-:Y:S02]  /*4b10*/  FSEL R57, R35, -INF , !P2 ;  /* 0xff80000023397808 */ /* 0x000fe40005000000 */
[----:B------:R-:W-:Y:S01]  /*4b20*/  FMNMX.FTZ R8, R49, R8, !PT ;  /* 0x0000000831087209 */ /* 0x000fe20007810000 */
[----:B------:R1:W2:Y:S01]  /*4b30*/  MUFU.EX2 R238, R7 ;  /* 0x0000000700ee7308 */ /* 0x0002a20000000800 */
[----:B------:R-:W-:Y:S01]  /*4b40*/  FMNMX.FTZ R6, R145, R6, !PT ;  /* 0x0000000691067209 */ /* 0x000fe20007810000 */
[----:B------:R-:W-:Y:S01]  /*4b50*/  LDSM.16.MT88.4 R32, [R225+0x2080] ;  /* 0x00208000e120783b */ /* 0x000fe20000004200 */
[----:B------:R-:W-:-:S02]  /*4b60*/  FSEL R12, R12, RZ, P1 ;  /* 0x000000ff0c0c7208 */ /* 0x000fc40000800000 */
[----:B------:R-:W-:Y:S02]  /*4b70*/  FSEL R89, R94, -INF , !P0 ;  /* 0xff8000005e597808 */ /* 0x000fe40004000000 */
[----:B------:R-:W-:Y:S02]  /*4b80*/  PLOP3.LUT P2, PT, PT, PT, UP2, 0x40, 0x0 ;  /* 0x000000000000781c */ /* 0x000fe40003f4e828 */
[----:B------:R-:W-:Y:S02]  /*4b90*/  PLOP3.LUT P1, PT, PT, PT, UP1, 0x40, 0x0 ;  /* 0x000000000000781c */ /* 0x000fe40003f2e818 */
[----:B------:R-:W-:Y:S02]  /*4ba0*/  PLOP3.LUT P0, PT, PT, PT, UP0, 0x40, 0x0 ;  /* 0x000000000000781c */ /* 0x000fe40003f0e808 */
[----:B------:R-:W-:Y:S02]  /*4bb0*/  FMNMX.FTZ R8, R57, R8, !PT ;  /* 0x0000000839087209 */ /* 0x000fe40007810000 */
[----:B------:R-:W-:Y:S01]  /*4bc0*/  FMNMX.FTZ R6, R127, R6, !PT ;  /* 0x000000067f067209 */ /* 0x000fe20007810000 */
[----:B-1----:R-:W-:Y:S01]  /*4bd0*/  FFMA.FTZ R7, R18, c[0x0][0x2d0], -R13 ;  /* 0x0000b40012077a23 */ /* 0x002fe2000001080d */
[----:B------:R-:W-:-:S02]  /*4be0*/  ISETP.GT.AND P2, PT, R4, 0x21, P2 ;  /* 0x000000210400780c */ /* 0x000fc40001744270 */
[C---:B------:R-:W-:Y:S01]  /*4bf0*/  ISETP.GT.AND P1, PT, R4.reuse, 0x28, P1 ;  /* 0x000000280400780c */ /* 0x040fe20000f24270 */
[----:B------:R1:W-:Y:S01]  /*4c00*/  MUFU.EX2 R240, R7 ;  /* 0x0000000700f07308 */ /* 0x0003e20000000800 */
[----:B------:R-:W-:Y:S02]  /*4c10*/  ISETP.GT.AND P0, PT, R4, 0x29, P0 ;  /* 0x000000290400780c */ /* 0x000fe40000704270 */
[----:B------:R-:W-:Y:S02]  /*4c20*/  FMNMX.FTZ R4, R48, R8, !PT ;  /* 0x0000000830047209 */ /* 0x000fe40007810000 */
[----:B------:R-:W4:Y:S01]  /*4c30*/  SHFL.BFLY PT, R8, R6, 0x2, 0x1f ;  /* 0x0c401f0006087f89 */ /* 0x000f2200000e0000 */
[----:B------:R-:W-:Y:S02]  /*4c40*/  ISETP.LT.OR P2, PT, R5, 0x22, P2 ;  /* 0x000000220500780c */ /* 0x000fe40001741670 */
[----:B------:R-:W-:Y:S02]  /*4c50*/  FMNMX.FTZ R4, R56, R4, !PT ;  /* 0x0000000438047209 */ /* 0x000fe40007810000 */
[----:B------:R-:W-:-:S02]  /*4c60*/  FSEL R88, R95, -INF , !P2 ;  /* 0xff8000005f587808 */ /* 0x000fc40005000000 */
[C---:B------:R-:W-:Y:S02]  /*4c70*/  ISETP.LT.OR P1, PT, R5.reuse, 0x29, P1 ;  /* 0x000000290500780c */ /* 0x040fe40000f21670 */
[----:B------:R-:W-:Y:S01]  /*4c80*/  ISETP.LT.OR P0, PT, R5, 0x2a, P0 ;  /* 0x0000002a0500780c */ /* 0x000fe20000701670 */
[----:B-1----:R-:W-:Y:S01]  /*4c90*/  FFMA.FTZ R7, R19, c[0x0][0x2d0], -R13 ;  /* 0x0000b40013077a23 */ /* 0x002fe2000001080d */
[----:B------:R-:W-:Y:S01]  /*4ca0*/  LEA R228, R2, R225, 0x1 ;  /* 0x000000e102e47211 */ /* 0x000fe200078e08ff */
[----:B------:R-:W-:Y:S01]  /*4cb0*/  FFMA.FTZ R2, R21, c[0x0][0x2d0], -R12 ;  /* 0x0000b40015027a23 */ /* 0x000fe2000001080c */
[----:B------:R-:W-:Y:S01]  /*4cc0*/  FSEL R15, R99, -INF , !P0 ;  /* 0xff800000630f7808 */ /* 0x000fe20004000000 */
[----:B------:R1:W1:Y:S02]  /*4cd0*/  MUFU.EX2 R234, R7 ;  /* 0x0000000700ea7308 */ /* 0x0002640000000800 */
[----:B------:R-:W-:Y:S04]  /*4ce0*/  LDSM.16.MT88.4 R24, [R228+0x2080] ;  /* 0x00208000e418783b */ /* 0x000fe80000004200 */
[----:B------:R-:W-:Y:S02]  /*4cf0*/  LDSM.16.MT88.4 R40, [R228+0x3880] ;  /* 0x00388000e428783b */ /* 0x000fe40000004200 */
[----:B---3--:R-:W-:Y:S01]  /*4d00*/  MUFU.EX2 R233, R2 ;  /* 0x0000000200e97308 */ /* 0x008fe20000000800 */
[----:B----4-:R-:W-:-:S02]  /*4d10*/  FMNMX.FTZ R3, R6, R8, !PT ;  /* 0x0000000806037209 */ /* 0x010fc40007810000 */
[----:B--2---:R-:W-:-:S03]  /*4d20*/  F2FP.BF16.PACK_AB R8, R238, R239 ;  /* 0x000000efee08723e */ /* 0x004fc600000010ff */
[----:B------:R-:W2:Y:S01]  /*4d30*/  SHFL.BFLY PT, R167, R3, 0x1, 0x1f ;  /* 0x0c201f0003a77f89 */ /* 0x000ea200000e0000 */
[----:B-1----:R-:W-:Y:S01]  /*4d40*/  FMNMX.FTZ R7, R89, R4, !PT ;  /* 0x0000000459077209 */ /* 0x002fe20007810000 */
[----:B------:R-:W-:Y:S01]  /*4d50*/  FFMA.FTZ R4, R14, c[0x0][0x2d0], -R12 ;  /* 0x0000b4000e047a23 */ /* 0x000fe2000001080c */
[----:B------:R-:W-:Y:S02]  /*4d60*/  FSEL R14, R98, -INF , !P1 ;  /* 0xff800000620e7808 */ /* 0x000fe40004800000 */
[----:B------:R-:W-:Y:S01]  /*4d70*/  FMNMX.FTZ R5, R88, R7, !PT ;  /* 0x0000000758057209 */ /* 0x000fe20007810000 */
[----:B------:R1:W-:Y:S01]  /*4d80*/  MUFU.EX2 R212, R4 ;  /* 0x0000000400d47308 */ /* 0x0003e20000000800 */
[----:B------:R-:W-:Y:S02]  /*4d90*/  F2FP.BF16.PACK_AB R10, R234, R240 ;  /* 0x000000f0ea0a723e */ /* 0x000fe400000010ff */
[----:B------:R-:W-:-:S04]  /*4da0*/  FMNMX.FTZ R0, R14, R5, !PT ;  /* 0x000000050e007209 */ /* 0x000fc80007810000 */
[----:B------:R-:W-:-:S05]  /*4db0*/  FMNMX.FTZ R0, R15, R0, !PT ;  /* 0x000000000f007209 */ /* 0x000fca0007810000 */
[----:B------:R-:W3:Y:S01]  /*4dc0*/  SHFL.BFLY PT, R5, R0, 0x2, 0x1f ;  /* 0x0c401f0000057f89 */ /* 0x000ee200000e0000 */
[----:B-1----:R-:W-:Y:S01]  /*4dd0*/  FFMA.FTZ R4, R17, c[0x0][0x2d0], -R12 ;  /* 0x0000b40011047a23 */ /* 0x002fe2000001080c */
[----:B--2---:R-:W-:Y:S02]  /*4de0*/  FMNMX.FTZ R167, R3, R167, !PT ;  /* 0x000000a703a77209 */ /* 0x004fe40007810000 */
[----:B------:R-:W-:Y:S01]  /*4df0*/  LDSM.16.MT88.4 R16, [R225+0x3880] ;  /* 0x00388000e110783b */ /* 0x000fe20000004200 */
[----:B------:R1:W2:Y:S01]  /*4e00*/  MUFU.EX2 R237, R4 ;  /* 0x0000000400ed7308 */ /* 0x0002a20000000800 */
[C---:B------:R-:W-:Y:S01]  /*4e10*/  FSETP.NEU.FTZ.AND P0, PT, R167.reuse, -INF , PT ;  /* 0xff800000a700780b */ /* 0x040fe20003f1d000 */
[----:B------:R-:W-:-:S05]  /*4e20*/  FMUL.FTZ R2, R167, c[0x0][0x2d0] ;  /* 0x0000b400a7027a20 */ /* 0x000fca0000410000 */
[----:B------:R-:W-:-:S05]  /*4e30*/  FSEL R2, R2, RZ, P0 ;  /* 0x000000ff02027208 */ /* 0x000fca0000000000 */
[----:B------:R-:W-:Y:S02]  /*4e40*/  FFMA.FTZ R3, R54, c[0x0][0x2d0], -R2 ;  /* 0x0000b40036037a23 */ /* 0x000fe40000010802 */
[----:B-1----:R-:W-:Y:S01]  /*4e50*/  FFMA.FTZ R4, R20, c[0x0][0x2d0], -R12 ;  /* 0x0000b40014047a23 */ /* 0x002fe2000001080c */
[----:B---3--:R-:W-:Y:S01]  /*4e60*/  FMNMX.FTZ R0, R0, R5, !PT ;  /* 0x0000000500007209 */ /* 0x008fe20007810000 */
[----:B------:R-:W-:Y:S01]  /*4e70*/  LDSM.16.MT88.4 R20, [R227+0x2080] ;  /* 0x00208000e314783b */ /* 0x000fe20000004200 */
[----:B------:R1:W-:Y:S01]  /*4e80*/  MUFU.EX2 R207, R3 ;  /* 0x0000000300cf7308 */ /* 0x0003e20000000800 */
[----:B--2---:R-:W-:-:S07]  /*4e90*/  F2FP.BF16.PACK_AB R9, R237, R212 ;  /* 0x000000d4ed09723e */ /* 0x004fce00000010ff */
[----:B------:R2:W3:Y:S01]  /*4ea0*/  MUFU.EX2 R162, R4 ;  /* 0x0000000400a27308 */ /* 0x0004e20000000800 */
[----:B-1----:R-:W-:-:S07]  /*4eb0*/  FFMA.FTZ R3, R55, c[0x0][0x2d0], -R2 ;  /* 0x0000b40037037a23 */ /* 0x002fce0000010802 */
[----:B------:R1:W-:Y:S01]  /*4ec0*/  MUFU.EX2 R214, R3 ;  /* 0x0000000300d67308 */ /* 0x0003e20000000800 */
[----:B--2---:R-:W1:Y:S01]  /*4ed0*/  SHFL.BFLY PT, R4, R0, 0x1, 0x1f ;  /* 0x0c201f0000047f89 */ /* 0x004e6200000e0000 */
[----:B---3--:R-:W-:-:S07]  /*4ee0*/  F2FP.BF16.PACK_AB R11, R233, R162 ;  /* 0x000000a2e90b723e */ /* 0x008fce00000010ff */
[C---:B------:R-:W-:Y:S08]  /*4ef0*/  HMMA.16816.F32.BF16 R176, R8.reuse, R32, RZ ;  /* 0x0000002008b0723c */ /* 0x040ff000000418ff */
[----:B------:R-:W-:Y:S01]  /*4f00*/  HMMA.16816.F32.BF16 R196, R8, R28, RZ ;  /* 0x0000001c08c4723c */ /* 0x000fe200000418ff */
[----:B-1----:R-:W-:Y:S01]  /*4f10*/  FMNMX.FTZ R3, R0, R4, !PT ;  /* 0x0000000400037209 */ /* 0x002fe20007810000 */
[----:B------:R-:W-:-:S06]  /*4f20*/  FFMA.FTZ R0, R58, c[0x0][0x2d0], -R2 ;  /* 0x0000b4003a007a23 */ /* 0x000fcc0000010802 */
[C---:B------:R-:W-:Y:S01]  /*4f30*/  HMMA.16816.F32.BF16 R192, R8.reuse, R24, RZ ;  /* 0x0000001808c0723c */ /* 0x040fe200000418ff */
[----:B------:R-:W-:Y:S01]  /*4f40*/  FFMA.FTZ R4, R59, c[0x0][0x2d0], -R2 ;  /* 0x0000b4003b047a23 */ /* 0x000fe20000010802 */
[C---:B------:R-:W-:Y:S01]  /*4f50*/  FSETP.NEU.FTZ.AND P0, PT, R3.reuse, -INF , PT ;  /* 0xff8000000300780b */ /* 0x040fe20003f1d000 */
[----:B------:R1:W-:Y:S05]  /*4f60*/  MUFU.EX2 R235, R0 ;  /* 0x0000000000eb7308 */ /* 0x0003ea0000000800 */
[C---:B------:R-:W-:Y:S03]  /*4f70*/  HMMA.16816.F32.BF16 R188, R8.reuse, R20, RZ ;  /* 0x0000001408bc723c */ /* 0x040fe600000418ff */
[----:B------:R-:W2:Y:S05]  /*4f80*/  MUFU.EX2 R229, R4 ;  /* 0x0000000400e57308 */ /* 0x000eaa0000000800 */
[----:B------:R-:W-:Y:S01]  /*4f90*/  HMMA.16816.F32.BF16 R184, R8, R16, RZ ;  /* 0x0000001008b8723c */ /* 0x000fe200000418ff */
[----:B-1----:R-:W-:-:S07]  /*4fa0*/  FMUL.FTZ R0, R3, c[0x0][0x2d0] ;  /* 0x0000b40003007a20 */ /* 0x002fce0000410000 */
[----:B------:R-:W-:Y:S01]  /*4fb0*/  HMMA.16816.F32.BF16 R180, R8, R36, RZ ;  /* 0x0000002408b4723c */ /* 0x000fe200000418ff */
[----:B------:R-:W-:Y:S02]  /*4fc0*/  FSEL R0, R0, RZ, P0 ;  /* 0x000000ff00007208 */ /* 0x000fe40000000000 */
[----:B--2---:R-:W-:-:S03]  /*4fd0*/  F2FP.BF16.PACK_AB R6, R229, R235 ;  /* 0x000000ebe506723e */ /* 0x004fc600000010ff */
[--C-:B------:R-:W-:Y:S02]  /*4fe0*/  FFMA.FTZ R4, R50, c[0x0][0x2d0], -R0.reuse ;  /* 0x0000b40032047a23 */ /* 0x100fe40000010800 */
[C---:B------:R-:W-:Y:S02]  /*4ff0*/  HMMA.16816.F32.BF16 R172, R8.reuse, R40, RZ ;  /* 0x0000002808ac723c */ /* 0x040fe400000418ff */
[----:B------:R1:W-:Y:S06]  /*5000*/  MUFU.EX2 R247, R4 ;  /* 0x0000000400f77308 */ /* 0x0003ec0000000800 */
[C---:B------:R-:W-:Y:S08]  /*5010*/  HMMA.16816.F32.BF16 R156, R8.reuse, R44, RZ ;  /* 0x0000002c089c723c */ /* 0x040ff000000418ff */
[----:B------:R-:W-:Y:S01]  /*5020*/  HMMA.16816.F32.BF16 R152, R8, R34, RZ ;  /* 0x000000220898723c */ /* 0x000fe200000418ff */
[----:B-1----:R-:W-:-:S04]  /*5030*/  FFMA.FTZ R4, R51, c[0x0][0x2d0], -R0 ;  /* 0x0000b40033047a23 */ /* 0x002fc80000010800 */
[----:B------:R1:W2:Y:S03]  /*5040*/  MUFU.EX2 R171, R4 ;  /* 0x0000000400ab7308 */ /* 0x0002a60000000800 */
[C---:B------:R-:W-:Y:S08]  /*5050*/  HMMA.16816.F32.BF16 R148, R8.reuse, R30, RZ ;  /* 0x0000001e0894723c */ /* 0x040ff000000418ff */
[----:B------:R-:W-:Y:S01]  /*5060*/  HMMA.16816.F32.BF16 R140, R8, R26, RZ ;  /* 0x0000001a088c723c */ /* 0x000fe200000418ff */
[----:B-1----:R-:W-:Y:S01]  /*5070*/  FFMA.FTZ R4, R52, c[0x0][0x2d0], -R0 ;  /* 0x0000b40034047a23 */ /* 0x002fe20000010800 */
[----:B--2---:R-:W-:-:S06]  /*5080*/  F2FP.BF16.PACK_AB R5, R171, R247 ;  /* 0x000000f7ab05723e */ /* 0x004fcc00000010ff */
[C---:B------:R-:W-:Y:S01]  /*5090*/  HMMA.16816.F32.BF16 R136, R8.reuse, R22, RZ ;  /* 0x000000160888723c */ /* 0x040fe200000418ff */
[----:B------:R1:W-:Y:S07]  /*50a0*/  MUFU.EX2 R246, R4 ;  /* 0x0000000400f67308 */ /* 0x0003ee0000000800 */
[C---:B------:R-:W-:Y:S08]  /*50b0*/  HMMA.16816.F32.BF16 R132, R8.reuse, R18, RZ ;  /* 0x000000120884723c */ /* 0x040ff000000418ff */
[----:B------:R-:W-:Y:S01]  /*50c0*/  HMMA.16816.F32.BF16 R128, R8, R38, RZ ;  /* 0x000000260880723c */ /* 0x000fe200000418ff */
[----:B-1----:R-:W-:-:S04]  /*50d0*/  FFMA.FTZ R4, R53, c[0x0][0x2d0], -R0 ;  /* 0x0000b40035047a23 */ /* 0x002fc80000010800 */
[----:B------:R1:W2:Y:S03]  /*50e0*/  MUFU.EX2 R252, R4 ;  /* 0x0000000400fc7308 */ /* 0x0002a60000000800 */
[C---:B------:R-:W-:Y:S08]  /*50f0*/  HMMA.16816.F32.BF16 R120, R8.reuse, R42, RZ ;  /* 0x0000002a0878723c */ /* 0x040ff000000418ff */
[----:B------:R-:W-:Y:S01]  /*5100*/  HMMA.16816.F32.BF16 R112, R8, R46, RZ ;  /* 0x0000002e0870723c */ /* 0x000fe200000418ff */
[----:B-1----:R-:W-:-:S06]  /*5110*/  F2FP.BF16.PACK_AB R4, R214, R207 ;  /* 0x000000cfd604723e */ /* 0x002fcc00000010ff */
[----:B------:R-:W-:Y:S01]  /*5120*/  FFMA.FTZ R8, R64, c[0x0][0x2d0], -R13 ;  /* 0x0000b40040087a23 */ /* 0x000fe2000001080d */
[----:B--2---:R-:W-:-:S03]  /*5130*/  F2FP.BF16.PACK_AB R7, R252, R246 ;  /* 0x000000f6fc07723e */ /* 0x004fc600000010ff */
[----:B------:R1:W-:Y:S04]  /*5140*/  MUFU.EX2 R224, R8 ;  /* 0x0000000800e07308 */ /* 0x0003e80000000800 */
[C---:B------:R-:W-:Y:S08]  /*5150*/  HMMA.16816.F32.BF16 R92, R4.reuse, R24, RZ ;  /* 0x00000018045c723c */ /* 0x040ff000000418ff */
[----:B------:R-:W-:Y:S01]  /*5160*/  HMMA.16816.F32.BF16 R100, R4, R26, RZ ;  /* 0x0000001a0464723c */ /* 0x000fe200000418ff */
[----:B------:R-:W2:Y:S01]  /*5170*/  LDSM.16.MT88.4 R24, [R226+0x2880] ;  /* 0x00288000e218783b */ /* 0x000ea20000004200 */
[----:B-1----:R-:W-:-:S04]  /*5180*/  FFMA.FTZ R8, R69, c[0x0][0x2d0], -R13 ;  /* 0x0000b40045087a23 */ /* 0x002fc8000001080d */
[----:B------:R1:W-:Y:S02]  /*5190*/  MUFU.EX2 R241, R8 ;  /* 0x0000000800f17308 */ /* 0x0003e40000000800 */
[C---:B------:R-:W-:Y:S08]  /*51a0*/  HMMA.16816.F32.BF16 R64, R4.reuse, R32, RZ ;  /* 0x000000200440723c */ /* 0x040ff000000418ff */
[----:B------:R-:W-:Y:S01]  /*51b0*/  HMMA.16816.F32.BF16 R116, R4, R34, RZ ;  /* 0x000000220474723c */ /* 0x000fe200000418ff */
[----:B------:R-:W3:Y:S01]  /*51c0*/  LDSM.16.MT88.4 R32, [R225+0x2880] ;  /* 0x00288000e120783b */ /* 0x000ee20000004200 */
[----:B-1----:R-:W-:-:S06]  /*51d0*/  FFMA.FTZ R8, R70, c[0x0][0x2d0], -R13 ;  /* 0x0000b40046087a23 */ /* 0x002fcc000001080d */
[C---:B------:R-:W-:Y:S01]  /*51e0*/  HMMA.16816.F32.BF16 R80, R4.reuse, R20, RZ ;  /* 0x000000140450723c */ /* 0x040fe200000418ff */
[----:B------:R1:W-:Y:S07]  /*51f0*/  MUFU.EX2 R163, R8 ;  /* 0x0000000800a37308 */ /* 0x0003ee0000000800 */
[C---:B------:R-:W-:Y:S01]  /*5200*/  HMMA.16816.F32.BF16 R96, R4.reuse, R22, RZ ;  /* 0x000000160460723c */ /* 0x040fe200000418ff */
[----:B------:R-:W4:Y:S07]  /*5210*/  LDSM.16.MT88.4 R20, [R228+0x2880] ;  /* 0x00288000e414783b */ /* 0x000f2e0000004200 */
[----:B------:R-:W-:Y:S01]  /*5220*/  HMMA.16816.F32.BF16 R76, R4, R38, RZ ;  /* 0x00000026044c723c */ /* 0x000fe200000418ff */
[----:B-1----:R-:W-:-:S04]  /*5230*/  FFMA.FTZ R8, R71, c[0x0][0x2d0], -R13 ;  /* 0x0000b40047087a23 */ /* 0x002fc8000001080d */
[----:B------:R1:W1:Y:S03]  /*5240*/  MUFU.EX2 R213, R8 ;  /* 0x0000000800d57308 */ /* 0x0002660000000800 */
[C---:B------:R-:W-:Y:S08]  /*5250*/  HMMA.16816.F32.BF16 R104, R4.reuse, R28, RZ ;  /* 0x0000001c0468723c */ /* 0x040ff000000418ff */
[----:B------:R-:W-:Y:S01]  /*5260*/  HMMA.16816.F32.BF16 R108, R4, R30, RZ ;  /* 0x0000001e046c723c */ /* 0x000fe200000418ff */
[----:B------:R-:W-:Y:S01]  /*5270*/  LDSM.16.MT88.4 R28, [R225+0x4080] ;  /* 0x00408000e11c783b */ /* 0x000fe20000004200 */
[----:B-1----:R-:W-:-:S06]  /*5280*/  FFMA.FTZ R8, R60, c[0x0][0x2d0], -R12 ;  /* 0x0000b4003c087a23 */ /* 0x002fcc000001080c */
[C---:B------:R-:W-:Y:S01]  /*5290*/  HMMA.16816.F32.BF16 R84, R4.reuse, R18, RZ ;  /* 0x000000120454723c */ /* 0x040fe200000418ff */
[----:B------:R-:W-:Y:S01]  /*52a0*/  F2FP.BF16.PACK_AB R10, R213, R163 ;  /* 0x000000a3d50a723e */ /* 0x000fe200000010ff */
[----:B------:R1:W-:Y:S06]  /*52b0*/  MUFU.EX2 R205, R8 ;  /* 0x0000000800cd7308 */ /* 0x0003ec0000000800 */
[----:B------:R-:W-:Y:S01]  /*52c0*/  HMMA.16816.F32.BF16 R52, R4, R40, RZ ;  /* 0x000000280434723c */ /* 0x000fe200000418ff */
[----:B-1----:R-:W-:-:S04]  /*52d0*/  FFMA.FTZ R8, R61, c[0x0][0x2d0], -R12 ;  /* 0x0000b4003d087a23 */ /* 0x002fc8000001080c */
[----:B------:R1:W1:Y:S02]  /*52e0*/  MUFU.EX2 R231, R8 ;  /* 0x0000000800e77308 */ /* 0x0002640000000800 */
[----:B-1----:R-:W-:Y:S01]  /*52f0*/  FFMA.FTZ R8, R62, c[0x0][0x2d0], -R12 ;  /* 0x0000b4003e087a23 */ /* 0x002fe2000001080c */
[----:B------:R-:W-:-:S05]  /*5300*/  F2FP.BF16.PACK_AB R9, R231, R205 ;  /* 0x000000cde709723e */ /* 0x000fca00000010ff */
[----:B------:R1:W-:Y:S02]  /*5310*/  MUFU.EX2 R236, R8 ;  /* 0x0000000800ec7308 */ /* 0x0003e40000000800 */
[----:B-1----:R-:W-:Y:S02]  /*5320*/  FFMA.FTZ R8, R63, c[0x0][0x2d0], -R12 ;  /* 0x0000b4003f087a23 */ /* 0x002fe4000001080c */
[C---:B------:R-:W-:Y:S01]  /*5330*/  HMMA.16816.F32.BF16 R60, R4.reuse, R36, RZ ;  /* 0x00000024043c723c */ /* 0x040fe200000418ff */
[----:B------:R-:W1:Y:S03]  /*5340*/  LDSM.16.MT88.4 R36, [R226+0x4080] ;  /* 0x00408000e224783b */ /* 0x000e660000004200 */
[----:B------:R2:W2:Y:S02]  /*5350*/  MUFU.EX2 R204, R8 ;  /* 0x0000000800cc7308 */ /* 0x0004a40000000800 */
[--C-:B--2---:R-:W-:Y:S01]  /*5360*/  FFMA.FTZ R8, R68, c[0x0][0x2d0], -R2.reuse ;  /* 0x0000b40044087a23 */ /* 0x104fe20000010802 */
[----:B------:R-:W-:Y:S01]  /*5370*/  F2FP.BF16.PACK_AB R11, R204, R236 ;  /* 0x000000eccc0b723e */ /* 0x000fe200000010ff */
[----:B------:R-:W-:Y:S01]  /*5380*/  HMMA.16816.F32.BF16 R68, R4, R16, RZ ;  /* 0x000000100444723c */ /* 0x000fe200000418ff */
[----:B------:R-:W2:Y:S03]  /*5390*/  LDSM.16.MT88.4 R16, [R227+0x2880] ;  /* 0x00288000e310783b */ /* 0x000ea60000004200 */
[----:B------:R3:W-:Y:S02]  /*53a0*/  MUFU.EX2 R242, R8 ;  /* 0x0000000800f27308 */ /* 0x0007e40000000800 */
[----:B---3--:R-:W-:-:S06]  /*53b0*/  FFMA.FTZ R8, R72, c[0x0][0x2d0], -R2 ;  /* 0x0000b40048087a23 */ /* 0x008fcc0000010802 */
[----:B------:R3:W1:Y:S02]  /*53c0*/  MUFU.EX2 R232, R8 ;  /* 0x0000000800e87308 */ /* 0x0006640000000800 */
[----:B---3--:R-:W-:-:S06]  /*53d0*/  FFMA.FTZ R8, R73, c[0x0][0x2d0], -R2 ;  /* 0x0000b40049087a23 */ /* 0x008fcc0000010802 */
[----:B------:R3:W-:Y:S02]  /*53e0*/  MUFU.EX2 R230, R8 ;  /* 0x0000000800e67308 */ /* 0x0007e40000000800 */
[----:B---3--:R-:W-:Y:S02]  /*53f0*/  FFMA.FTZ R8, R74, c[0x0][0x2d0], -R2 ;  /* 0x0000b4004a087a23 */ /* 0x008fe40000010802 */
[----:B------:R-:W-:Y:S01]  /*5400*/  HMMA.16816.F32.BF16 R72, R4, R42, RZ ;  /* 0x0000002a0448723c */ /* 0x000fe200000418ff */
[----:B------:R-:W3:Y:S03]  /*5410*/  LDSM.16.MT88.4 R40, [R228+0x4080] ;  /* 0x00408000e428783b */ /* 0x000ee60000004200 */
[----:B------:R1:W1:Y:S02]  /*5420*/  MUFU.EX2 R206, R8 ;  /* 0x0000000800ce7308 */ /* 0x0002640000000800 */
[----:B-1----:R-:W-:-:S06]  /*5430*/  FFMA.FTZ R8, R49, c[0x0][0x2d0], -R0 ;  /* 0x0000b40031087a23 */ /* 0x002fcc0000010800 */
[----:B------:R1:W-:Y:S02]  /*5440*/  MUFU.EX2 R164, R8 ;  /* 0x0000000800a47308 */ /* 0x0003e40000000800 */
[----:B-1----:R-:W-:-:S06]  /*5450*/  FFMA.FTZ R8, R57, c[0x0][0x2d0], -R0 ;  /* 0x0000b40039087a23 */ /* 0x002fcc0000010800 */
[----:B------:R1:W1:Y:S02]  /*5460*/  MUFU.EX2 R170, R8 ;  /* 0x0000000800aa7308 */ /* 0x0002640000000800 */
[--C-:B-1----:R-:W-:Y:S02]  /*5470*/  FFMA.FTZ R8, R48, c[0x0][0x2d0], -R0.reuse ;  /* 0x0000b40030087a23 */ /* 0x102fe40000010800 */
[----:B------:R-:W-:Y:S04]  /*5480*/  HMMA.16816.F32.BF16 R48, R4, R44, RZ ;  /* 0x0000002c0430723c */ /* 0x000fe800000418ff */
[----:B------:R1:W-:Y:S02]  /*5490*/  MUFU.EX2 R166, R8 ;  /* 0x0000000800a67308 */ /* 0x0003e40000000800 */
[----:B-1----:R-:W-:-:S02]  /*54a0*/  FFMA.FTZ R8, R56, c[0x0][0x2d0], -R0 ;  /* 0x0000b40038087a23 */ /* 0x002fc40000010800 */
[----:B------:R-:W-:Y:S01]  /*54b0*/  HMMA.16816.F32.BF16 R56, R4, R46, RZ ;  /* 0x0000002e0438723c */ /* 0x000fe200000418ff */
[----:B------:R-:W1:Y:S03]  /*54c0*/  LDSM.16.MT88.4 R44, [R227+0x4080] ;  /* 0x00408000e32c783b */ /* 0x000e660000004200 */
[----:B------:R2:W2:Y:S03]  /*54d0*/  MUFU.EX2 R165, R8 ;  /* 0x0000000800a57308 */ /* 0x0004a60000000800 */
[----:B------:R-:W-:Y:S02]  /*54e0*/  F2FP.BF16.PACK_AB R4, R232, R242 ;  /* 0x000000f2e804723e */ /* 0x000fe400000010ff */
[----:B------:R-:W-:Y:S02]  /*54f0*/  F2FP.BF16.PACK_AB R6, R206, R230 ;  /* 0x000000e6ce06723e */ /* 0x000fe400000010ff */
[----:B------:R-:W-:-:S02]  /*5500*/  F2FP.BF16.PACK_AB R5, R170, R164 ;  /* 0x000000a4aa05723e */ /* 0x000fc400000010ff */
[----:B--2---:R-:W-:Y:S02]  /*5510*/  F2FP.BF16.PACK_AB R8, R241, R224 ;  /* 0x000000e0f108723e */ /* 0x004fe400000010ff */
[----:B------:R-:W-:-:S05]  /*5520*/  F2FP.BF16.PACK_AB R7, R165, R166 ;  /* 0x000000a6a507723e */ /* 0x000fca00000010ff */
[C---:B------:R-:W-:Y:S08]  /*5530*/  HMMA.16816.F32.BF16 R200, R8.reuse, R24, R196 ;  /* 0x0000001808c8723c */ /* 0x040ff000000418c4 */
[C---:B------:R-:W-:Y:S08]  /*5540*/  HMMA.16816.F32.BF16 R152, R8.reuse, R34, R152 ;  /* 0x000000220898723c */ /* 0x040ff00000041898 */
[-C--:B------:R-:W-:Y:S08]  /*5550*/  HMMA.16816.F32.BF16 R176, R8, R32.reuse, R176 ;  /* 0x0000002008b0723c */ /* 0x080ff000000418b0 */
[----:B------:R-:W-:Y:S01]  /*5560*/  HMMA.16816.F32.BF16 R64, R4, R32, R64 ;  /* 0x000000200440723c */ /* 0x000fe20000041840 */
[----:B------:R-:W-:Y:S01]  /*5570*/  MOV R196, R200 ;  /* 0x000000c800c47202 */ /* 0x000fe20000000f00 */
[----:B------:R-:W-:-:S05]  /*5580*/  IMAD.MOV.U32 R197, RZ, RZ, R203 ;  /* 0x000000ffffc57224 */ /* 0x000fca00078e00cb */
[----:B------:R-:W-:Y:S01]  /*5590*/  IMAD.MOV.U32 R32, RZ, RZ, R201 ;  /* 0x000000ffff207224 */ /* 0x000fe200078e00c9 */
[----:B----4-:R-:W-:Y:S01]  /*55a0*/  HMMA.16816.F32.BF16 R220, R8, R20, R192 ;  /* 0x0000001408dc723c */ /* 0x010fe200000418c0 */
[----:B------:R-:W-:-:S07]  /*55b0*/  IMAD.MOV.U32 R33, RZ, RZ, R202 ;  /* 0x000000ffff217224 */ /* 0x000fce00078e00ca */
[C---:B------:R-:W-:Y:S07]  /*55c0*/  HMMA.16816.F32.BF16 R192, R8.reuse, R36, R180 ;  /* 0x0000002408c0723c */ /* 0x040fee00000418b4 */
[----:B------:R-:W-:Y:S01]  /*55d0*/  IMAD.MOV.U32 R182, RZ, RZ, R32 ;  /* 0x000000ffffb67224 */ /* 0x000fe200078e0020 */
[----:B------:R-:W-:Y:S01]  /*55e0*/  HMMA.16816.F32.BF16 R208, R8, R16, R188 ;  /* 0x0000001008d0723c */ /* 0x000fe200000418bc */
[----:B------:R-:W-:Y:S01]  /*55f0*/  IMAD.MOV.U32 R32, RZ, RZ, R207 ;  /* 0x000000ffff207224 */ /* 0x000fe200078e00cf */
[----:B------:R-:W-:Y:S01]  /*5600*/  MOV R180, R205 ;  /* 0x000000cd00b47202 */ /* 0x000fe20000000f00 */
[----:B------:R-:W-:Y:S01]  /*5610*/  IMAD.MOV.U32 R181, RZ, RZ, R213 ;  /* 0x000000ffffb57224 */ /* 0x000fe200078e00d5 */
[----:B------:R-:W-:-:S02]  /*5620*/  MOV R183, R33 ;  /* 0x0000002100b77202 */ /* 0x000fc40000000f00 */
[----:B------:R-:W-:Y:S02]  /*5630*/  MOV R33, R212 ;  /* 0x000000d400217202 */ /* 0x000fe40000000f00 */
[C---:B------:R-:W-:Y:S07]  /*5640*/  HMMA.16816.F32.BF16 R200, R8.reuse, R28, R184 ;  /* 0x0000001c08c8723c */ /* 0x040fee00000418b8 */
[----:B------:R-:W-:Y:S01]  /*5650*/  IMAD.MOV.U32 R187, RZ, RZ, R206 ;  /* 0x000000ffffbb7224 */ /* 0x000fe200078e00ce */
[----:B------:R-:W-:Y:S01]  /*5660*/  HMMA.16816.F32.BF16 R248, R8, R26, R148 ;  /* 0x0000001a08f8723c */ /* 0x000fe20000041894 */
[----:B------:R-:W-:Y:S01]  /*5670*/  MOV R186, R214 ;  /* 0x000000d600ba7202 */ /* 0x000fe20000000f00 */
[----:B------:R-:W-:-:S02]  /*5680*/  IMAD.MOV.U32 R184, RZ, RZ, R197 ;  /* 0x000000ffffb87224 */ /* 0x000fc400078e00c5 */
[----:B------:R-:W-:-:S03]  /*5690*/  IMAD.MOV.U32 R185, RZ, RZ, R196 ;  /* 0x000000ffffb97224 */ /* 0x000fc600078e00c4 */
[----:B------:R-:W-:Y:S01]  /*56a0*/  IMAD.MOV.U32 R151, RZ, RZ, R204 ;  /* 0x000000ffff977224 */ /* 0x000fe200078e00cc */
[C---:B---3--:R-:W-:Y:S01]  /*56b0*/  HMMA.16816.F32.BF16 R188, R8.reuse, R40, R172 ;  /* 0x0000002808bc723c */ /* 0x048fe200000418ac */
[----:B------:R-:W-:Y:S02]  /*56c0*/  IMAD.MOV.U32 R149, RZ, RZ, R181 ;  /* 0x000000ffff957224 */ /* 0x000fe400078e00b5 */
[----:B------:R-:W-:Y:S02]  /*56d0*/  IMAD.MOV.U32 R181, RZ, RZ, R230 ;  /* 0x000000ffffb57224 */ /* 0x000fe400078e00e6 */
[----:B------:R-:W-:Y:S01]  /*56e0*/  IMAD.MOV.U32 R150, RZ, RZ, R151 ;  /* 0x000000ffff967224 */ /* 0x000fe200078e0097 */
[----:B------:R-:W-:Y:S01]  /*56f0*/  MOV R151, R180 ;  /* 0x000000b400977202 */ /* 0x000fe20000000f00 */
[----:B------:R-:W-:Y:S01]  /*5700*/  IMAD.MOV.U32 R148, RZ, RZ, R184 ;  /* 0x000000ffff947224 */ /* 0x000fe200078e00b8 */
[----:B-1----:R-:W-:Y:S01]  /*5710*/  HMMA.16816.F32.BF16 R172, R8, R44, R156 ;  /* 0x0000002c08ac723c */ /* 0x002fe2000004189c */
[----:B------:R-:W-:Y:S01]  /*5720*/  MOV R180, R186 ;  /* 0x000000ba00b47202 */ /* 0x000fe20000000f00 */
[----:B------:R-:W-:Y:S01]  /*5730*/  IMAD.MOV.U32 R184, RZ, RZ, R238 ;  /* 0x000000ffffb87224 */ /* 0x000fe200078e00ee */
[----:B------:R-:W-:-:S04]  /*5740*/  MOV R186, R240 ;  /* 0x000000f000ba7202 */ /* 0x000fc80000000f00 */
[----:B------:R-:W-:Y:S01]  /*5750*/  IMAD.MOV.U32 R159, RZ, RZ, R152 ;  /* 0x000000ffff9f7224 */ /* 0x000fe200078e0098 */
[----:B------:R-:W-:Y:S01]  /*5760*/  HMMA.16816.F32.BF16 R204, R8, R18, R136 ;  /* 0x0000001208cc723c */ /* 0x000fe20000041888 */
[----:B------:R-:W-:Y:S01]  /*5770*/  IMAD.MOV.U32 R158, RZ, RZ, R153 ;  /* 0x000000ffff9e7224 */ /* 0x000fe200078e0099 */
[----:B------:R-:W-:Y:S01]  /*5780*/  MOV R157, R154 ;  /* 0x0000009a009d7202 */ /* 0x000fe20000000f00 */
[----:B------:R-:W-:-:S05]  /*5790*/  IMAD.MOV.U32 R156, RZ, RZ, R155 ;  /* 0x000000ffff9c7224 */ /* 0x000fca00078e009b */
[C---:B------:R-:W-:Y:S08]  /*57a0*/  HMMA.16816.F32.BF16 R136, R8.reuse, R42, R120 ;  /* 0x0000002a0888723c */ /* 0x040ff00000041878 */
[C---:B------:R-:W-:Y:S07]  /*57b0*/  HMMA.16816.F32.BF16 R212, R8.reuse, R22, R140 ;  /* 0x0000001608d4723c */ /* 0x040fee000004188c */
[----:B------:R-:W-:Y:S01]  /*57c0*/  IMAD.MOV.U32 R142, RZ, RZ, R182 ;  /* 0x000000ffff8e7224 */ /* 0x000fe200078e00b6 */
[C---:B------:R-:W-:Y:S01]  /*57d0*/  HMMA.16816.F32.BF16 R196, R8.reuse, R30, R132 ;  /* 0x0000001e08c4723c */ /* 0x040fe20000041884 */
[----:B------:R-:W-:Y:S01]  /*57e0*/  IMAD.MOV.U32 R182, RZ, RZ, R236 ;  /* 0x000000ffffb67224 */ /* 0x000fe200078e00ec */
[----:B------:R-:W-:Y:S01]  /*57f0*/  MOV R143, R183 ;  /* 0x000000b7008f7202 */ /* 0x000fe20000000f00 */
[----:B------:R-:W-:Y:S01]  /*5800*/  IMAD.MOV.U32 R141, RZ, RZ, R185 ;  /* 0x000000ffff8d7224 */ /* 0x000fe200078e00b9 */
[----:B------:R-:W-:Y:S01]  /*5810*/  MOV R183, R237 ;  /* 0x000000ed00b77202 */ /* 0x000fe20000000f00 */
[----:B------:R-:W-:Y:S01]  /*5820*/  IMAD.MOV.U32 R185, RZ, RZ, R239 ;  /* 0x000000ffffb97224 */ /* 0x000fe200078e00ef */
[----:B------:R-:W-:Y:S01]  /*5830*/  MOV R140, R180 ;  /* 0x000000b4008c7202 */ /* 0x000fe20000000f00 */
[----:B------:R-:W-:Y:S01]  /*5840*/  IMAD.MOV.U32 R134, RZ, RZ, R182 ;  /* 0x000000ffff867224 */ /* 0x000fe200078e00b6 */
[----:B------:R-:W-:Y:S01]  /*5850*/  HMMA.16816.F32.BF16 R152, R8, R38, R128 ;  /* 0x000000260898723c */ /* 0x000fe20000041880 */
[----:B------:R-:W-:Y:S01]  /*5860*/  MOV R133, R183 ;  /* 0x000000b700857202 */ /* 0x000fe20000000f00 */
[----:B------:R-:W-:Y:S01]  /*5870*/  IMAD.MOV.U32 R132, RZ, RZ, R184 ;  /* 0x000000ffff847224 */ /* 0x000fe200078e00b8 */
[----:B------:R-:W-:Y:S01]  /*5880*/  MOV R183, R186 ;  /* 0x000000ba00b77202 */ /* 0x000fe20000000f00 */
[----:B------:R-:W-:Y:S01]  /*5890*/  IMAD.MOV.U32 R182, RZ, RZ, R187 ;  /* 0x000000ffffb67224 */ /* 0x000fe200078e00bb */
[----:B------:R-:W-:Y:S01]  /*58a0*/  MOV R180, R33 ;  /* 0x0000002100b47202 */ /* 0x000fe20000000f00 */
[----:B------:R-:W-:-:S02]  /*58b0*/  IMAD.MOV.U32 R135, RZ, RZ, R181 ;  /* 0x000000ffff877224 */ /* 0x000fc400078e00b5 */
[----:B------:R-:W-:Y:S01]  /*58c0*/  HMMA.16816.F32.BF16 R120, R8, R46, R112 ;  /* 0x0000002e0878723c */ /* 0x000fe20000041870 */
[----:B------:R-:W-:Y:S02]  /*58d0*/  IMAD.MOV.U32 R130, RZ, RZ, R232 ;  /* 0x000000ffff827224 */ /* 0x000fe400078e00e8 */
[----:B------:R-:W-:Y:S02]  /*58e0*/  IMAD.MOV.U32 R129, RZ, RZ, R231 ;  /* 0x000000ffff817224 */ /* 0x000fe400078e00e7 */
[----:B------:R-:W-:Y:S02]  /*58f0*/  IMAD.MOV.U32 R131, RZ, RZ, R185 ;  /* 0x000000ffff837224 */ /* 0x000fe400078e00b9 */
[----:B------:R-:W-:Y:S01]  /*5900*/  LDSM.16.MT88.4 R184, [R225+0x3080] ;  /* 0x00308000e1b8783b */ /* 0x000fe20000004200 */
[----:B------:R-:W-:Y:S01]  /*5910*/  HMMA.16816.F32.BF16 R8, R4, R28, R68 ;  /* 0x0000001c0408723c */ /* 0x000fe20000041844 */
[----:B------:R-:W-:-:S07]  /*5920*/  IMAD.MOV.U32 R181, RZ, RZ, R32 ;  /* 0x000000ffffb57224 */ /* 0x000fce00078e0020 */
[C---:B------:R-:W-:Y:S08]  /*5930*/  HMMA.16816.F32.BF16 R80, R4.reuse, R16, R80 ;  /* 0x000000100450723c */ /* 0x040ff00000041850 */
[C---:B------:R-:W-:Y:S08]  /*5940*/  HMMA.16816.F32.BF16 R216, R4.reuse, R20, R92 ;  /* 0x0000001404d8723c */ /* 0x040ff0000004185c */
[----:B------:R-:W-:Y:S01]  /*5950*/  IMAD.MOV.U32 R71, RZ, RZ, R8 ;  /* 0x000000ffff477224 */ /* 0x000fe200078e0008 */
[----:B------:R-:W-:Y:S01]  /*5960*/  MOV R69, R10 ;  /* 0x0000000a00457202 */ /* 0x000fe20000000f00 */
[----:B------:R-:W-:Y:S01]  /*5970*/  IMAD.MOV.U32 R70, RZ, RZ, R9 ;  /* 0x000000ffff467224 */ /* 0x000fe200078e0009 */
[----:B------:R-:W-:Y:S01]  /*5980*/  HMMA.16816.F32.BF16 R52, R4, R40, R52 ;  /* 0x000000280434723c */ /* 0x000fe20000041834 */
[----:B------:R-:W-:-:S04]  /*5990*/  IMAD.MOV.U32 R68, RZ, RZ, R11 ;  /* 0x000000ffff447224 */ /* 0x000fc800078e000b */
[----:B------:R-:W-:Y:S01]  /*59a0*/  IMAD.MOV.U32 R93, RZ, RZ, R83 ;  /* 0x000000ffff5d7224 */ /* 0x000fe200078e0053 */
[----:B------:R-:W-:Y:S01]  /*59b0*/  MOV R95, R81 ;  /* 0x00000051005f7202 */ /* 0x000fe20000000f00 */
[----:B------:R-:W-:Y:S01]  /*59c0*/  IMAD.MOV.U32 R94, RZ, RZ, R82 ;  /* 0x000000ffff5e7224 */ /* 0x000fe200078e0052 */
[C---:B------:R-:W-:Y:S01]  /*59d0*/  HMMA.16816.F32.BF16 R8, R4.reuse, R36, R60 ;  /* 0x000000240408723c */ /* 0x040fe2000004183c */
[----:B------:R-:W-:Y:S01]  /*59e0*/  MOV R92, R80 ;  /* 0x00000050005c7202 */ /* 0x000fe20000000f00 */
[----:B------:R-:W1:Y:S06]  /*59f0*/  LDSM.16.MT88.4 R60, [R227+0x3080] ;  /* 0x00308000e33c783b */ /* 0x000e6c0000004200 */
[C---:B------:R-:W-:Y:S08]  /*5a00*/  HMMA.16816.F32.BF16 R48, R4.reuse, R44, R48 ;  /* 0x0000002c0430723c */ /* 0x040ff00000041830 */
[----:B------:R-:W-:Y:S01]  /*5a10*/  IMAD.MOV.U32 R240, RZ, RZ, R52 ;  /* 0x000000fffff07224 */ /* 0x000fe200078e0034 */
[----:B------:R-:W-:Y:S01]  /*5a20*/  HMMA.16816.F32.BF16 R44, R4, R46, R56 ;  /* 0x0000002e042c723c */ /* 0x000fe20000041838 */
[----:B------:R-:W-:Y:S01]  /*5a30*/  MOV R239, R53 ;  /* 0x0000003500ef7202 */ /* 0x000fe20000000f00 */
[----:B------:R-:W-:-:S02]  /*5a40*/  IMAD.MOV.U32 R238, RZ, RZ, R54 ;  /* 0x000000ffffee7224 */ /* 0x000fc400078e0036 */
[----:B------:R-:W-:-:S03]  /*5a50*/  IMAD.MOV.U32 R237, RZ, RZ, R55 ;  /* 0x000000ffffed7224 */ /* 0x000fc600078e0037 */
[----:B------:R-:W-:Y:S01]  /*5a60*/  IMAD.MOV.U32 R83, RZ, RZ, R8 ;  /* 0x000000ffff537224 */ /* 0x000fe200078e0008 */
[----:B------:R-:W-:Y:S01]  /*5a70*/  MOV R81, R10 ;  /* 0x0000000a00517202 */ /* 0x000fe20000000f00 */
[----:B------:R-:W-:Y:S01]  /*5a80*/  FFMA.FTZ R8, R161, c[0x0][0x2d0], -R13 ;  /* 0x0000b400a1087a23 */ /* 0x000fe2000001080d */
[----:B------:R-:W-:Y:S01]  /*5a90*/  MOV R59, R150 ;  /* 0x00000096003b7202 */ /* 0x000fe20000000f00 */
[----:B------:R-:W-:Y:S01]  /*5aa0*/  IMAD.MOV.U32 R82, RZ, RZ, R9 ;  /* 0x000000ffff527224 */ /* 0x000fe200078e0009 */
[----:B------:R-:W-:Y:S01]  /*5ab0*/  HMMA.16816.F32.BF16 R36, R4, R38, R76 ;  /* 0x000000260424723c */ /* 0x000fe2000004184c */
[----:B------:R2:W-:Y:S01]  /*5ac0*/  MUFU.EX2 R112, R8 ;  /* 0x0000000800707308 */ /* 0x0005e20000000800 */
[----:B------:R-:W-:Y:S01]  /*5ad0*/  IMAD.MOV.U32 R80, RZ, RZ, R11 ;  /* 0x000000ffff507224 */ /* 0x000fe200078e000b */
[----:B------:R-:W3:Y:S01]  /*5ae0*/  LDSM.16.MT88.4 R76, [R225+0x4880] ;  /* 0x00488000e14c783b */ /* 0x000ee20000004200 */
[----:B------:R-:W-:Y:S02]  /*5af0*/  IMAD.MOV.U32 R150, RZ, RZ, R180 ;  /* 0x000000ffff967224 */ /* 0x000fe400078e00b4 */
[----:B------:R-:W-:-:S02]  /*5b00*/  IMAD.MOV.U32 R58, RZ, RZ, R182 ;  /* 0x000000ffff3a7224 */ /* 0x000fc400078e00b6 */
[----:B------:R-:W-:Y:S01]  /*5b10*/  IMAD.MOV.U32 R57, RZ, RZ, R183 ;  /* 0x000000ffff397224 */ /* 0x000fe200078e00b7 */
[----:B------:R-:W-:Y:S01]  /*5b20*/  HMMA.16816.F32.BF16 R104, R4, R24, R104 ;  /* 0x000000180468723c */ /* 0x000fe20000041868 */
[----:B------:R-:W-:Y:S01]  /*5b30*/  MOV R115, R150 ;  /* 0x0000009600737202 */ /* 0x000fe20000000f00 */
[----:B--2---:R-:W-:-:S06]  /*5b40*/  FFMA.FTZ R8, R160, c[0x0][0x2d0], -R13 ;  /* 0x0000b400a0087a23 */ /* 0x004fcc000001080d */
[C---:B------:R-:W-:Y:S01]  /*5b50*/  HMMA.16816.F32.BF16 R32, R4.reuse, R34, R116 ;  /* 0x000000220420723c */ /* 0x040fe20000041874 */
[----:B------:R-:W-:Y:S01]  /*5b60*/  IMAD.MOV.U32 R160, RZ, RZ, R68 ;  /* 0x000000ffffa07224 */ /* 0x000fe200078e0044 */
[----:B------:R2:W4:Y:S06]  /*5b70*/  MUFU.EX2 R236, R8 ;  /* 0x0000000800ec7308 */ /* 0x00052c0000000800 */
[C---:B------:R-:W-:Y:S01]  /*5b80*/  HMMA.16816.F32.BF16 R24, R4.reuse, R26, R108 ;  /* 0x0000001a0418723c */ /* 0x040fe2000004186c */
[----:B------:R-:W-:Y:S07]  /*5b90*/  LDSM.16.MT88.4 R108, [R228+0x4880] ;  /* 0x00488000e46c783b */ /* 0x000fee0000004200 */
[----:B------:R-:W-:Y:S01]  /*5ba0*/  HMMA.16816.F32.BF16 R20, R4, R22, R100 ;  /* 0x000000160414723c */ /* 0x000fe20000041864 */
[----:B--2---:R-:W-:Y:S01]  /*5bb0*/  FFMA.FTZ R8, R147, c[0x0][0x2d0], -R13 ;  /* 0x0000b40093087a23 */ /* 0x004fe2000001080d */
[----:B----4-:R-:W-:-:S02]  /*5bc0*/  F2FP.BF16.PACK_AB R128, R236, R112 ;  /* 0x00000070ec80723e */ /* 0x010fc400000010ff */
[----:B------:R-:W-:Y:S01]  /*5bd0*/  MOV R147, R69 ;  /* 0x0000004500937202 */ /* 0x000fe20000000f00 */
[----:B------:R2:W-:Y:S03]  /*5be0*/  MUFU.EX2 R230, R8 ;  /* 0x0000000800e67308 */ /* 0x0005e60000000800 */
[----:B------:R-:W-:Y:S01]  /*5bf0*/  HMMA.16816.F32.BF16 R28, R4, R30, R84 ;  /* 0x0000001e041c723c */ /* 0x000fe20000041854 */
[----:B--2---:R-:W-:Y:S02]  /*5c00*/  FFMA.FTZ R8, R146, c[0x0][0x2d0], -R13 ;  /* 0x0000b40092087a23 */ /* 0x004fe4000001080d */
[----:B------:R-:W-:Y:S02]  /*5c10*/  IMAD.MOV.U32 R146, RZ, RZ, R70 ;  /* 0x000000ffff927224 */ /* 0x000fe400078e0046 */
[----:B------:R2:W-:Y:S02]  /*5c20*/  MUFU.EX2 R16, R8 ;  /* 0x0000000800107308 */ /* 0x0005e40000000800 */
[----:B--2---:R-:W-:-:S06]  /*5c30*/  FFMA.FTZ R8, R125, c[0x0][0x2d0], -R12 ;  /* 0x0000b4007d087a23 */ /* 0x004fcc000001080c */
[----:B------:R2:W-:Y:S02]  /*5c40*/  MUFU.EX2 R113, R8 ;  /* 0x0000000800717308 */ /* 0x0005e40000000800 */
[----:B--2---:R-:W-:-:S06]  /*5c50*/  FFMA.FTZ R8, R124, c[0x0][0x2d0], -R12 ;  /* 0x0000b4007c087a23 */ /* 0x004fcc000001080c */
[----:B------:R2:W-:Y:S02]  /*5c60*/  MUFU.EX2 R232, R8 ;  /* 0x0000000800e87308 */ /* 0x0005e40000000800 */
[----:B--2---:R-:W-:Y:S02]  /*5c70*/  FFMA.FTZ R8, R91, c[0x0][0x2d0], -R12 ;  /* 0x0000b4005b087a23 */ /* 0x004fe4000001080c */
[----:B------:R-:W-:-:S04]  /*5c80*/  IMAD.MOV.U32 R91, RZ, RZ, R71 ;  /* 0x000000ffff5b7224 */ /* 0x000fc800078e0047 */
[----:B------:R2:W-:Y:S02]  /*5c90*/  MUFU.EX2 R52, R8 ;  /* 0x0000000800347308 */ /* 0x0005e40000000800 */
[----:B--2---:R-:W-:Y:S01]  /*5ca0*/  FFMA.FTZ R8, R90, c[0x0][0x2d0], -R12 ;  /* 0x0000b4005a087a23 */ /* 0x004fe2000001080c */
[----:B------:R-:W-:-:S05]  /*5cb0*/  MOV R90, R93 ;  /* 0x0000005d005a7202 */ /* 0x000fca0000000f00 */
[----:B------:R2:W-:Y:S02]  /*5cc0*/  MUFU.EX2 R13, R8 ;  /* 0x00000008000d7308 */ /* 0x0005e40000000800 */
[----:B--2---:R-:W-:-:S06]  /*5cd0*/  FFMA.FTZ R8, R126, c[0x0][0x2d0], -R2 ;  /* 0x0000b4007e087a23 */ /* 0x004fcc0000010802 */
[----:B------:R2:W-:Y:S02]  /*5ce0*/  MUFU.EX2 R12, R8 ;  /* 0x00000008000c7308 */ /* 0x0005e40000000800 */
[----:B--2---:R-:W-:Y:S02]  /*5cf0*/  FFMA.FTZ R8, R144, c[0x0][0x2d0], -R2 ;  /* 0x0000b40090087a23 */ /* 0x004fe40000010802 */
[----:B------:R-:W-:-:S04]  /*5d00*/  IMAD.MOV.U32 R144, RZ, RZ, R94 ;  /* 0x000000ffff907224 */ /* 0x000fc800078e005e */
[----:B------:R2:W4:Y:S02]  /*5d10*/  MUFU.EX2 R231, R8 ;  /* 0x0000000800e77308 */ /* 0x0005240000000800 */
[--C-:B--2---:R-:W-:Y:S01]  /*5d20*/  FFMA.FTZ R8, R145, c[0x0][0x2d0], -R2.reuse ;  /* 0x0000b40091087a23 */ /* 0x104fe20000010802 */
[----:B----4-:R-:W-:Y:S01]  /*5d30*/  F2FP.BF16.PACK_AB R124, R231, R12 ;  /* 0x0000000ce77c723e */ /* 0x010fe200000010ff */
[----:B------:R-:W-:-:S04]  /*5d40*/  FFMA.FTZ R2, R127, c[0x0][0x2d0], -R2 ;  /* 0x0000b4007f027a23 */ /* 0x000fc80000010802 */
[----:B------:R2:W-:Y:S01]  /*5d50*/  MUFU.EX2 R40, R8 ;  /* 0x0000000800287308 */ /* 0x0005e20000000800 */
[----:B------:R-:W-:-:S07]  /*5d60*/  IMAD.MOV.U32 R145, RZ, RZ, R95 ;  /* 0x000000ffff917224 */ /* 0x000fce00078e005f */
[----:B------:R4:W-:Y:S01]  /*5d70*/  MUFU.EX2 R17, R2 ;  /* 0x0000000200117308 */ /* 0x0009e20000000800 */
[----:B--2---:R-:W-:Y:S07]  /*5d80*/  HMMA.16816.F32.BF16 R8, R4, R18, R96 ;  /* 0x000000120408723c */ /* 0x004fee0000041860 */
[----:B------:R-:W-:Y:S01]  /*5d90*/  MOV R18, R16 ;  /* 0x0000001000127202 */ /* 0x000fe20000000f00 */
[----:B----4-:R-:W-:Y:S01]  /*5da0*/  FFMA.FTZ R2, R89, c[0x0][0x2d0], -R0 ;  /* 0x0000b40059027a23 */ /* 0x010fe20000010800 */
[----:B------:R-:W-:Y:S01]  /*5db0*/  MOV R97, R130 ;  /* 0x0000008200617202 */ /* 0x000fe20000000f00 */
[----:B------:R-:W-:Y:S01]  /*5dc0*/  IMAD.MOV.U32 R19, RZ, RZ, R13 ;  /* 0x000000ffff137224 */ /* 0x000fe200078e000d */
[----:B------:R-:W-:Y:S01]  /*5dd0*/  F2FP.BF16.PACK_AB R130, R18, R230 ;  /* 0x000000e61282723e */ /* 0x000fe200000010ff */
[----:B------:R2:W-:Y:S01]  /*5de0*/  MUFU.EX2 R16, R2 ;  /* 0x0000000200107308 */ /* 0x0005e20000000800 */
[----:B------:R-:W-:-:S02]  /*5df0*/  IMAD.MOV.U32 R89, RZ, RZ, R132 ;  /* 0x000000ffff597224 */ /* 0x000fc400078e0084 */
[----:B------:R-:W-:Y:S02]  /*5e00*/  IMAD.MOV.U32 R132, RZ, RZ, R141 ;  /* 0x000000ffff847224 */ /* 0x000fe400078e008d */
[----:B------:R-:W-:Y:S02]  /*5e10*/  IMAD.MOV.U32 R99, RZ, RZ, R92 ;  /* 0x000000ffff637224 */ /* 0x000fe400078e005c */
[----:B------:R-:W-:Y:S01]  /*5e20*/  LDSM.16.MT88.4 R92, [R226+0x4880] ;  /* 0x00488000e25c783b */ /* 0x000fe20000004200 */
[----:B------:R-:W-:Y:S01]  /*5e30*/  IMAD.MOV.U32 R98, RZ, RZ, R129 ;  /* 0x000000ffff627224 */ /* 0x000fe200078e0081 */
[----:B------:R-:W-:Y:S01]  /*5e40*/  F2FP.BF16.PACK_AB R129, R232, R113 ;  /* 0x00000071e881723e */ /* 0x000fe200000010ff */
[----:B------:R-:W-:Y:S02]  /*5e50*/  IMAD.MOV.U32 R96, RZ, RZ, R131 ;  /* 0x000000ffff607224 */ /* 0x000fe400078e0083 */
[----:B------:R-:W-:Y:S02]  /*5e60*/  IMAD.MOV.U32 R56, RZ, RZ, R99 ;  /* 0x000000ffff387224 */ /* 0x000fe400078e0063 */
[----:B--2---:R-:W-:Y:S01]  /*5e70*/  FFMA.FTZ R2, R88, c[0x0][0x2d0], -R0 ;  /* 0x0000b40058027a23 */ /* 0x004fe20000010800 */
[----:B------:R-:W-:Y:S01]  /*5e80*/  MOV R88, R133 ;  /* 0x0000008500587202 */ /* 0x000fe20000000f00 */
[----:B------:R-:W-:-:S02]  /*5e90*/  IMAD.MOV.U32 R133, RZ, RZ, R142 ;  /* 0x000000ffff857224 */ /* 0x000fc400078e008e */
[----:B------:R2:W4:Y:S02]  /*5ea0*/  MUFU.EX2 R13, R2 ;  /* 0x00000002000d7308 */ /* 0x0005240000000800 */
[--C-:B--2---:R-:W-:Y:S01]  /*5eb0*/  FFMA.FTZ R2, R14, c[0x0][0x2d0], -R0.reuse ;  /* 0x0000b4000e027a23 */ /* 0x104fe20000010800 */
[----:B----4-:R-:W-:Y:S01]  /*5ec0*/  F2FP.BF16.PACK_AB R125, R13, R16 ;  /* 0x000000100d7d723e */ /* 0x010fe200000010ff */
[----:B------:R-:W-:Y:S01]  /*5ed0*/  FFMA.FTZ R0, R15, c[0x0][0x2d0], -R0 ;  /* 0x0000b4000f007a23 */ /* 0x000fe20000010800 */
[----:B------:R-:W-:Y:S01]  /*5ee0*/  MOV R15, R52 ;  /* 0x00000034000f7202 */ /* 0x000fe20000000f00 */
[----:B------:R-:W-:Y:S02]  /*5ef0*/  IMAD.MOV.U32 R14, RZ, RZ, R40 ;  /* 0x000000ffff0e7224 */ /* 0x000fe400078e0028 */
[----:B------:R-:W-:Y:S01]  /*5f00*/  MUFU.EX2 R2, R2 ;  /* 0x0000000200027308 */ /* 0x000fe20000000800 */
[----:B------:R-:W-:Y:S01]  /*5f10*/  HMMA.16816.F32.BF16 R40, R4, R42, R72 ;  /* 0x0000002a0428723c */ /* 0x000fe20000041848 */
[----:B------:R-:W2:Y:S01]  /*5f20*/  LDSM.16.MT88.4 R4, [R227+0x4880] ;  /* 0x00488000e304783b */ /* 0x000ea20000004200 */
[----:B------:R-:W-:-:S02]  /*5f30*/  F2FP.BF16.PACK_AB R126, R17, R14 ;  /* 0x0000000e117e723e */ /* 0x000fc400000010ff */
[----:B------:R-:W-:-:S03]  /*5f40*/  F2FP.BF16.PACK_AB R131, R19, R15 ;  /* 0x0000000f1383723e */ /* 0x000fc600000010ff */
[----:B------:R-:W4:Y:S01]  /*5f50*/  MUFU.EX2 R0, R0 ;  /* 0x0000000000007308 */ /* 0x000f220000000800 */
[----:B------:R-:W-:Y:S01]  /*5f60*/  IMAD.MOV.U32 R72, RZ, RZ, R149 ;  /* 0x000000ffff487224 */ /* 0x000fe200078e0095 */
[----:B------:R-:W-:Y:S01]  /*5f70*/  MOV R73, R140 ;  /* 0x0000008c00497202 */ /* 0x000fe20000000f00 */
[----:B------:R-:W-:Y:S01]  /*5f80*/  IMAD.MOV.U32 R149, RZ, RZ, R151 ;  /* 0x000000ffff957224 */ /* 0x000fe200078e0097 */
[----:B------:R-:W-:Y:S01]  /*5f90*/  MOV R151, R181 ;  /* 0x000000b500977202 */ /* 0x000fe20000000f00 */
[----:B------:R-:W-:Y:S01]  /*5fa0*/  IMAD.MOV.U32 R75, RZ, RZ, R134 ;  /* 0x000000ffff4b7224 */ /* 0x000fe200078e0086 */
[----:B------:R-:W-:Y:S01]  /*5fb0*/  MOV R134, R143 ;  /* 0x0000008f00867202 */ /* 0x000fe20000000f00 */
[----:B------:R-:W-:Y:S01]  /*5fc0*/  IMAD.MOV.U32 R74, RZ, RZ, R135 ;  /* 0x000000ffff4a7224 */ /* 0x000fe200078e0087 */
[----:B------:R-:W-:Y:S01]  /*5fd0*/  LDSM.16.MT88.4 R140, [R226+0x3080] ;  /* 0x00308000e28c783b */ /* 0x000fe20000004200 */
[----:B------:R-:W-:Y:S01]  /*5fe0*/  IMAD.MOV.U32 R135, RZ, RZ, R148 ;  /* 0x000000ffff877224 */ /* 0x000fe200078e0094 */
[----:B-1----:R-:W-:Y:S01]  /*5ff0*/  HMMA.16816.F32.BF16 R52, R128, R60, R208 ;  /* 0x0000003c8034723c */ /* 0x002fe200000418d0 */
[----:B------:R-:W-:-:S02]  /*6000*/  IMAD.MOV.U32 R161, RZ, RZ, R149 ;  /* 0x000000ffffa17224 */ /* 0x000fc400078e0095 */
[----:B------:R-:W-:Y:S01]  /*6010*/  IMAD.MOV.U32 R114, RZ, RZ, R151 ;  /* 0x000000ffff727224 */ /* 0x000fe200078e0097 */
[----:B----4-:R-:W-:-:S03]  /*6020*/  F2FP.BF16.PACK_AB R127, R0, R2 ;  /* 0x00000002007f723e */ /* 0x010fc600000010ff */
[----:B------:R-:W-:Y:S01]  /*6030*/  IMAD.MOV.U32 R208, RZ, RZ, R73 ;  /* 0x000000ffffd07224 */ /* 0x000fe200078e0049 */
[----:B---3--:R-:W-:Y:S01]  /*6040*/  HMMA.16816.F32.BF16 R68, R128, R76, R200 ;  /* 0x0000004c8044723c */ /* 0x008fe200000418c8 */
[----:B------:R-:W-:Y:S01]  /*6050*/  IMAD.MOV.U32 R73, RZ, RZ, R146 ;  /* 0x000000ffff497224 */ /* 0x000fe200078e0092 */
[----:B------:R-:W-:Y:S01]  /*6060*/  MOV R211, R72 ;  /* 0x0000004800d37202 */ /* 0x000fe20000000f00 */
[----:B------:R-:W-:Y:S01]  /*6070*/  IMAD.MOV.U32 R210, RZ, RZ, R113 ;  /* 0x000000ffffd27224 */ /* 0x000fe200078e0071 */
[----:B------:R-:W-:Y:S02]  /*6080*/  MOV R72, R91 ;  /* 0x0000005b00487202 */ /* 0x000fe40000000f00 */
        /* <DEDUP_REMOVED lines=14> */
[----:B------:R-:W1:Y:S01]  /*6170*/  LDSM.16.MT88.4 R156, [R228+0x3080] ;  /* 0x00308000e49c783b */ /* 0x000e620000004200 */
[----:B------:R-:W-:-:S02]  /*6180*/  MOV R89, R82 ;  /* 0x0000005200597202 */ /* 0x000fc40000000f00 */
[----:B------:R-:W-:-:S03]  /*6190*/  MOV R209, R112 ;  /* 0x0000007000d17202 */ /* 0x000fc60000000f00 */
[----:B------:R-:W-:Y:S01]  /*61a0*/  MOV R174, R96 ;  /* 0x0000006000ae7202 */ /* 0x000fe20000000f00 */
[----:B------:R-:W-:Y:S01]  /*61b0*/  IMAD.MOV.U32 R172, RZ, RZ, R114 ;  /* 0x000000ffffac7224 */ /* 0x000fe200078e0072 */
[----:B------:R-:W-:Y:S01]  /*61c0*/  MOV R173, R115 ;  /* 0x0000007300ad7202 */ /* 0x000fe20000000f00 */
[----:B------:R-:W-:Y:S01]  /*61d0*/  HMMA.16816.F32.BF16 R100, R128, R108, R188 ;  /* 0x0000006c8064723c */ /* 0x000fe200000418bc */
[----:B------:R-:W-:-:S07]  /*61e0*/  MOV R175, R161 ;  /* 0x000000a100af7202 */ /* 0x000fce0000000f00 */
[C---:B------:R-:W-:Y:S08]  /*61f0*/  HMMA.16816.F32.BF16 R188, R128.reuse, R186, R64 ;  /* 0x000000ba80bc723c */ /* 0x040ff00000041840 */
[C---:B------:R-:W-:Y:S08]  /*6200*/  HMMA.16816.F32.BF16 R64, R128.reuse, R62, R204 ;  /* 0x0000003e8040723c */ /* 0x040ff000000418cc */
[C---:B------:R-:W-:Y:S08]  /*6210*/  HMMA.16816.F32.BF16 R84, R128.reuse, R92, R192 ;  /* 0x0000005c8054723c */ /* 0x040ff000000418c0 */
[C---:B-1----:R-:W-:Y:S01]  /*6220*/  HMMA.16816.F32.BF16 R148, R128.reuse, R156, R220 ;  /* 0x0000009c8094723c */ /* 0x042fe200000418dc */
[----:B------:R-:W-:Y:S01]  /*6230*/  MOV R193, R241 ;  /* 0x000000f100c17202 */ /* 0x000fe20000000f00 */
[----:B------:R-:W-:Y:S01]  /*6240*/  IMAD.MOV.U32 R192, RZ, RZ, R242 ;  /* 0x000000ffffc07224 */ /* 0x000fe200078e00f2 */
[----:B------:R-:W-:Y:S01]  /*6250*/  MOV R194, R98 ;  /* 0x0000006200c27202 */ /* 0x000fe20000000f00 */
[----:B------:R-:W-:Y:S01]  /*6260*/  IMAD.MOV.U32 R195, RZ, RZ, R97 ;  /* 0x000000ffffc37224 */ /* 0x000fe200078e0061 */
[----:B------:R1:W5:Y:S02]  /*6270*/  LDL.LU R242, [R1+0x68] ;  /* 0x0000680001f27983 */ /* 0x0003640000300800 */
[----:B------:R-:W-:Y:S01]  /*6280*/  IMAD.MOV.U32 R222, RZ, RZ, R57 ;  /* 0x000000ffffde7224 */ /* 0x000fe200078e0039 */
[----:B------:R-:W-:Y:S01]  /*6290*/  MOV R221, R58 ;  /* 0x0000003a00dd7202 */ /* 0x000fe20000000f00 */
[----:B------:R-:W-:Y:S01]  /*62a0*/  IMAD.MOV.U32 R58, RZ, RZ, R144 ;  /* 0x000000ffff3a7224 */ /* 0x000fe200078e0090 */
[----:B------:R-:W-:Y:S01]  /*62b0*/  MOV R57, R145 ;  /* 0x0000009100397202 */ /* 0x000fe20000000f00 */
[----:B------:R-:W-:Y:S01]  /*62c0*/  IMAD.MOV.U32 R220, RZ, RZ, R59 ;  /* 0x000000ffffdc7224 */ /* 0x000fe200078e003b */
[C---:B------:R-:W-:Y:S01]  /*62d0*/  HMMA.16816.F32.BF16 R144, R128.reuse, R142, R248 ;  /* 0x0000008e8090723c */ /* 0x040fe200000418f8 */
[----:B------:R-:W-:Y:S01]  /*62e0*/  MOV R59, R90 ;  /* 0x0000005a003b7202 */ /* 0x000fe20000000f00 */
[----:B------:R-:W-:Y:S01]  /*62f0*/  IMAD.MOV.U32 R223, RZ, RZ, R12 ;  /* 0x000000ffffdf7224 */ /* 0x000fe200078e000c */
[----:B------:R1:W5:Y:S04]  /*6300*/  LDL.LU R241, [R1+0x64] ;  /* 0x0000640001f17983 */ /* 0x0003680000300800 */
[----:B------:R-:W-:Y:S01]  /*6310*/  MOV R251, R162 ;  /* 0x000000a200fb7202 */ /* 0x000fe20000000f00 */
[----:B------:R-:W-:Y:S01]  /*6320*/  IMAD.MOV.U32 R12, RZ, RZ, R163 ;  /* 0x000000ffff0c7224 */ /* 0x000fe200078e00a3 */
[----:B------:R-:W-:Y:S01]  /*6330*/  MOV R250, R174 ;  /* 0x000000ae00fa7202 */ /* 0x000fe20000000f00 */
[----:B------:R-:W-:Y:S01]  /*6340*/  IMAD.MOV.U32 R90, RZ, RZ, R81 ;  /* 0x000000ffff5a7224 */ /* 0x000fe200078e0051 */
[----:B------:R-:W-:Y:S01]  /*6350*/  HMMA.16816.F32.BF16 R176, R128, R184, R176 ;  /* 0x000000b880b0723c */ /* 0x000fe200000418b0 */
[----:B------:R-:W-:-:S02]  /*6360*/  IMAD.MOV.U32 R249, RZ, RZ, R251 ;  /* 0x000000fffff97224 */ /* 0x000fc400078e00fb */
[----:B------:R-:W-:Y:S02]  /*6370*/  IMAD.MOV.U32 R251, RZ, RZ, R200 ;  /* 0x000000fffffb7224 */ /* 0x000fe400078e00c8 */
[----:B------:R-:W-:Y:S02]  /*6380*/  IMAD.MOV.U32 R248, RZ, RZ, R173 ;  /* 0x000000fffff87224 */ /* 0x000fe400078e00ad */
[----:B------:R-:W-:Y:S01]  /*6390*/  IMAD.MOV.U32 R174, RZ, RZ, R222 ;  /* 0x000000ffffae7224 */ /* 0x000fe200078e00de */
[----:B------:R-:W-:Y:S01]  /*63a0*/  HMMA.16816.F32.BF16 R160, R128, R158, R212 ;  /* 0x0000009e80a0723c */ /* 0x000fe200000418d4 */
[----:B------:R-:W-:-:S06]  /*63b0*/  IMAD.MOV.U32 R205, RZ, RZ, R248 ;  /* 0x000000ffffcd7224 */ /* 0x000fcc00078e00f8 */
[----:B------:R-:W-:Y:S01]  /*63c0*/  MOV R215, R172 ;  /* 0x000000ac00d77202 */ /* 0x000fe20000000f00 */
[----:B------:R-:W-:Y:S01]  /*63d0*/  HMMA.16816.F32.BF16 R80, R128, R78, R196 ;  /* 0x0000004e8050723c */ /* 0x000fe200000418c4 */
[----:B------:R-:W-:Y:S01]  /*63e0*/  MOV R172, R201 ;  /* 0x000000c900ac7202 */ /* 0x000fe20000000f00 */
[----:B------:R-:W-:Y:S01]  /*63f0*/  IMAD.MOV.U32 R173, RZ, RZ, R208 ;  /* 0x000000ffffad7224 */ /* 0x000fe200078e00d0 */
[----:B------:R-:W-:-:S04]  /*6400*/  MOV R248, R174 ;  /* 0x000000ae00f87202 */ /* 0x000fc80000000f00 */
[----:B------:R-:W-:Y:S01]  /*6410*/  MOV R199, R250 ;  /* 0x000000fa00c77202 */ /* 0x000fe20000000f00 */
[----:B------:R-:W-:Y:S01]  /*6420*/  IMAD.MOV.U32 R198, RZ, RZ, R251 ;  /* 0x000000ffffc67224 */ /* 0x000fe200078e00fb */
[----:B------:R-:W-:Y:S01]  /*6430*/  HMMA.16816.F32.BF16 R56, R124, R60, R56 ;  /* 0x0000003c7c38723c */ /* 0x000fe20000041838 */
[----:B------:R-:W-:Y:S01]  /*6440*/  MOV R204, R172 ;  /* 0x000000ac00cc7202 */ /* 0x000fe20000000f00 */
[----:B------:R-:W-:Y:S01]  /*6450*/  IMAD.MOV.U32 R206, RZ, RZ, R173 ;  /* 0x000000ffffce7224 */ /* 0x000fe200078e00ad */
[----:B------:R-:W-:-:S05]  /*6460*/  MOV R207, R215 ;  /* 0x000000d700cf7202 */ /* 0x000fca0000000f00 */
[----:B------:R-:W-:Y:S01]  /*6470*/  HMMA.16816.F32.BF16 R60, R124, R62, R8 ;  /* 0x0000003e7c3c723c */ /* 0x000fe20000041808 */
[----:B------:R-:W-:-:S06]  /*6480*/  MOV R251, R234 ;  /* 0x000000ea00fb7202 */ /* 0x000fcc0000000f00 */
[----:B------:R-:W-:Y:S01]  /*6490*/  FADD.FTZ R8, R199, R198 ;  /* 0x000000c6c7087221 */ /* 0x000fe20000010000 */
[----:B------:R-:W-:Y:S01]  /*64a0*/  HMMA.16816.F32.BF16 R132, R128, R140, R132 ;  /* 0x0000008c8084723c */ /* 0x000fe20000041884 */
[----:B------:R-:W-:Y:S02]  /*64b0*/  FADD.FTZ R10, R205, R204 ;  /* 0x000000cccd0a7221 */ /* 0x000fe40000010000 */
[----:B------:R-:W-:Y:S01]  /*64c0*/  FADD.FTZ R8, R248, R8 ;  /* 0x00000008f8087221 */ /* 0x000fe20000010000 */
[----:B------:R-:W-:Y:S01]  /*64d0*/  MOV R174, R224 ;  /* 0x000000e000ae7202 */ /* 0x000fe20000000f00 */
[----:B------:R-:W-:Y:S02]  /*64e0*/  IMAD.MOV.U32 R250, RZ, RZ, R235 ;  /* 0x000000fffffa7224 */ /* 0x000fe400078e00eb */
[----:B------:R-:W-:Y:S02]  /*64f0*/  FADD.FTZ R11, R207, R206 ;  /* 0x000000cecf0b7221 */ /* 0x000fe40000010000 */
[----:B------:R-:W-:-:S02]  /*6500*/  IMAD.MOV.U32 R172, RZ, RZ, R233 ;  /* 0x000000ffffac7224 */ /* 0x000fc400078e00e9 */
[----:B------:R-:W-:Y:S02]  /*6510*/  FADD.FTZ R10, R249, R10 ;  /* 0x0000000af90a7221 */ /* 0x000fe40000010000 */
[----:B------:R-:W-:Y:S02]  /*6520*/  FADD.FTZ R8, R251, R8 ;  /* 0x00000008fb087221 */ /* 0x000fe40000010000 */
[----:B------:R-:W-:Y:S02]  /*6530*/  IMAD.MOV.U32 R173, RZ, RZ, R229 ;  /* 0x000000ffffad7224 */ /* 0x000fe400078e00e5 */
[----:B------:R-:W-:Y:S02]  /*6540*/  FADD.FTZ R11, R250, R11 ;  /* 0x0000000bfa0b7221 */ /* 0x000fe40000010000 */
[----:B------:R-:W-:Y:S02]  /*6550*/  FADD.FTZ R10, R172, R10 ;  /* 0x0000000aac0a7221 */ /* 0x000fe40000010000 */
[----:B------:R-:W-:-:S02]  /*6560*/  FADD.FTZ R8, R174, R8 ;  /* 0x00000008ae087221 */ /* 0x000fc40000010000 */
[----:B------:R-:W-:Y:S02]  /*6570*/  FADD.FTZ R11, R173, R11 ;  /* 0x0000000bad0b7221 */ /* 0x000fe40000010000 */
[----:B------:R-:W-:Y:S02]  /*6580*/  FADD.FTZ R10, R175, R10 ;  /* 0x0000000aaf0a7221 */ /* 0x000fe40000010000 */
[----:B------:R-:W-:Y:S02]  /*6590*/  FADD.FTZ R8, R193, R8 ;  /* 0x00000008c1087221 */ /* 0x000fe40000010000 */
[----:B------:R-:W-:Y:S01]  /*65a0*/  FADD.FTZ R9, R247, R171 ;  /* 0x000000abf7097221 */ /* 0x000fe20000010000 */
[----:B------:R-:W-:Y:S01]  /*65b0*/  MOV R201, R203 ;  /* 0x000000cb00c97202 */ /* 0x000fe20000000f00 */
[----:B------:R-:W-:Y:S01]  /*65c0*/  IMAD.MOV.U32 R200, RZ, RZ, R202 ;  /* 0x000000ffffc87224 */ /* 0x000fe200078e00ca */
[----:B------:R-:W-:Y:S01]  /*65d0*/  MOV R202, R211 ;  /* 0x000000d300ca7202 */ /* 0x000fe20000000f00 */
[----:B------:R-:W-:Y:S01]  /*65e0*/  FADD.FTZ R11, R192, R11 ;  /* 0x0000000bc00b7221 */ /* 0x000fe20000010000 */
[----:B------:R-:W-:Y:S01]  /*65f0*/  MOV R208, R221 ;  /* 0x000000dd00d07202 */ /* 0x000fe20000000f00 */
[----:B------:R-:W-:Y:S01]  /*6600*/  IMAD.MOV.U32 R203, RZ, RZ, R220 ;  /* 0x000000ffffcb7224 */ /* 0x000fe200078e00dc */
[C---:B------:R-:W-:Y:S01]  /*6610*/  HMMA.16816.F32.BF16 R96, R128.reuse, R94, R152 ;  /* 0x0000005e8060723c */ /* 0x040fe20000041898 */
[----:B------:R-:W-:Y:S01]  /*6620*/  FADD.FTZ R10, R194, R10 ;  /* 0x0000000ac20a7221 */ /* 0x000fe20000010000 */
[----:B------:R-:W-:Y:S01]  /*6630*/  MOV R211, R240 ;  /* 0x000000f000d37202 */ /* 0x000fe20000000f00 */
[----:B------:R-:W-:Y:S01]  /*6640*/  FADD.FTZ R12, R12, R8 ;  /* 0x000000080c0c7221 */ /* 0x000fe20000010000 */
[----:B------:R-:W-:Y:S01]  /*6650*/  MOV R221, R238 ;  /* 0x000000ee00dd7202 */ /* 0x000fe20000000f00 */
[----:B------:R-:W-:Y:S01]  /*6660*/  IMAD.MOV.U32 R220, RZ, RZ, R239 ;  /* 0x000000ffffdc7224 */ /* 0x000fe200078e00ef */
[----:B------:R1:W5:Y:S01]  /*6670*/  LDL.LU R240, [R1+0x60] ;  /* 0x0000600001f07983 */ /* 0x0003620000300800 */
[----:B------:R-:W-:Y:S01]  /*6680*/  IMAD.MOV.U32 R222, RZ, RZ, R237 ;  /* 0x000000ffffde7224 */ /* 0x000fe200078e00ed */
[----:B------:R-:W-:Y:S01]  /*6690*/  HMMA.16816.F32.BF16 R112, R128, R110, R136 ;  /* 0x0000006e8070723c */ /* 0x000fe20000041888 */
[----:B------:R-:W-:-:S02]  /*66a0*/  FADD.FTZ R8, R246, R9 ;  /* 0x00000009f6087221 */ /* 0x000fc40000010000 */
[----:B------:R-:W-:Y:S01]  /*66b0*/  FADD.FTZ R11, R195, R11 ;  /* 0x0000000bc30b7221 */ /* 0x000fe20000010000 */
[----:B------:R-:W-:Y:S01]  /*66c0*/  MOV R213, R220 ;  /* 0x000000dc00d57202 */ /* 0x000fe20000000f00 */
[----:B------:R-:W-:Y:S01]  /*66d0*/  FADD.FTZ R8, R252, R8 ;  /* 0x00000008fc087221 */ /* 0x000fe20000010000 */
[----:B------:R1:W5:Y:S02]  /*66e0*/  LDL.LU R239, [R1+0x5c] ;  /* 0x00005c0001ef7983 */ /* 0x0003640000300800 */
[----:B------:R-:W-:Y:S01]  /*66f0*/  HMMA.16816.F32.BF16 R128, R128, R6, R120 ;  /* 0x000000068080723c */ /* 0x000fe20000041878 */
[----:B------:R-:W-:Y:S01]  /*6700*/  IMAD.MOV.U32 R212, RZ, RZ, R211 ;  /* 0x000000ffffd47224 */ /* 0x000fe200078e00d3 */
[----:B------:R-:W-:Y:S01]  /*6710*/  MOV R215, R222 ;  /* 0x000000de00d77202 */ /* 0x000fe20000000f00 */
[----:B------:R-:W-:Y:S01]  /*6720*/  IMAD.MOV.U32 R214, RZ, RZ, R221 ;  /* 0x000000ffffd67224 */ /* 0x000fe200078e00dd */
[----:B------:R-:W-:Y:S01]  /*6730*/  MOV R220, R236 ;  /* 0x000000ec00dc7202 */ /* 0x000fe20000000f00 */
[----:B------:R1:W5:Y:S03]  /*6740*/  LDL.LU R238, [R1+0x58] ;  /* 0x0000580001ee7983 */ /* 0x0003660000300800 */
[C---:B------:R-:W-:Y:S08]  /*6750*/  HMMA.16816.F32.BF16 R120, R124.reuse, R4, R48 ;  /* 0x000000047c78723c */ /* 0x040ff00000041830 */
[----:B------:R-:W-:Y:S01]  /*6760*/  HMMA.16816.F32.BF16 R136, R124, R140, R104 ;  /* 0x0000008c7c88723c */ /* 0x000fe20000041868 */
[----:B------:R-:W-:-:S07]  /*6770*/  FADD.FTZ R5, R200, R10 ;  /* 0x0000000ac8057221 */ /* 0x000fce0000010000 */
[----:B------:R-:W-:Y:S01]  /*6780*/  HMMA.16816.F32.BF16 R152, R124, R156, R216 ;  /* 0x0000009c7c98723c */ /* 0x000fe200000418d8 */
[----:B------:R-:W-:-:S07]  /*6790*/  FADD.FTZ R4, R201, R11 ;  /* 0x0000000bc9047221 */ /* 0x000fce0000010000 */
[----:B------:R-:W-:Y:S01]  /*67a0*/  HMMA.16816.F32.BF16 R72, R124, R76, R72 ;  /* 0x0000004c7c48723c */ /* 0x000fe20000041848 */
[----:B------:R-:W-:-:S07]  /*67b0*/  FADD.FTZ R10, R202, R12 ;  /* 0x0000000cca0a7221 */ /* 0x000fce0000010000 */
[----:B------:R-:W-:Y:S01]  /*67c0*/  HMMA.16816.F32.BF16 R88, R124, R92, R88 ;  /* 0x0000005c7c58723c */ /* 0x000fe20000041858 */
[----:B------:R-:W-:-:S07]  /*67d0*/  FADD.FTZ R9, R203, R5 ;  /* 0x00000005cb097221 */ /* 0x000fce0000010000 */
[C---:B------:R-:W-:Y:S01]  /*67e0*/  HMMA.16816.F32.BF16 R184, R124.reuse, R186, R32 ;  /* 0x000000ba7cb8723c */ /* 0x040fe20000041820 */
[----:B------:R-:W-:Y:S01]  /*67f0*/  FADD.FTZ R5, R164, R8 ;  /* 0x00000008a4057221 */ /* 0x000fe20000010000 */
[----:B------:R-:W-:Y:S01]  /*6800*/  MOV R221, R232 ;  /* 0x000000e800dd7202 */ /* 0x000fe20000000f00 */
[----:B------:R-:W-:Y:S01]  /*6810*/  FADD.FTZ R11, R208, R4 ;  /* 0x00000004d00b7221 */ /* 0x000fe20000010000 */
[----:B------:R1:W5:Y:S01]  /*6820*/  LDL.LU R237, [R1+0x54] ;  /* 0x0000540001ed7983 */ /* 0x0003620000300800 */
[----:B------:R-:W-:Y:S02]  /*6830*/  FADD.FTZ R4, R209, R10 ;  /* 0x0000000ad1047221 */ /* 0x000fe40000010000 */
[----:B------:R-:W-:Y:S01]  /*6840*/  FADD.FTZ R5, R170, R5 ;  /* 0x00000005aa057221 */ /* 0x000fe20000010000 */
[C---:B------:R-:W-:Y:S01]  /*6850*/  HMMA.16816.F32.BF16 R104, R124.reuse, R108, R212 ;  /* 0x0000006c7c68723c */ /* 0x040fe200000418d4 */
[----:B------:R-:W-:Y:S01]  /*6860*/  IMAD.MOV.U32 R211, RZ, RZ, R223 ;  /* 0x000000ffffd37224 */ /* 0x000fe200078e00df */
[----:B------:R1:W5:Y:S06]  /*6870*/  LDL.LU R236, [R1+0x50] ;  /* 0x0000500001ec7983 */ /* 0x00036c0000300800 */
[C---:B------:R-:W-:Y:S08]  /*6880*/  HMMA.16816.F32.BF16 R140, R124.reuse, R142, R24 ;  /* 0x0000008e7c8c723c */ /* 0x040ff00000041818 */
[C---:B------:R-:W-:Y:S08]  /*6890*/  HMMA.16816.F32.BF16 R156, R124.reuse, R158, R20 ;  /* 0x0000009e7c9c723c */ /* 0x040ff00000041814 */
[C---:B------:R-:W-:Y:S08]  /*68a0*/  HMMA.16816.F32.BF16 R76, R124.reuse, R78, R28 ;  /* 0x0000004e7c4c723c */ /* 0x040ff0000004181c */
[C---:B------:R-:W-:Y:S08]  /*68b0*/  HMMA.16816.F32.BF16 R92, R124.reuse, R94, R36 ;  /* 0x0000005e7c5c723c */ /* 0x040ff00000041824 */
[C---:B------:R-:W-:Y:S01]  /*68c0*/  HMMA.16816.F32.BF16 R108, R124.reuse, R110, R40 ;  /* 0x0000006e7c6c723c */ /* 0x040fe20000041828 */
[----:B------:R-:W-:Y:S01]  /*68d0*/  IMAD.MOV.U32 R222, RZ, RZ, R231 ;  /* 0x000000ffffde7224 */ /* 0x000fe200078e00e7 */
[----:B------:R-:W-:Y:S01]  /*68e0*/  MOV R223, R230 ;  /* 0x000000e600df7202 */ /* 0x000fe20000000f00 */
[----:B------:R-:W-:Y:S01]  /*68f0*/  FADD.FTZ R8, R211, R11 ;  /* 0x0000000bd3087221 */ /* 0x000fe20000010000 */
[----:B------:R1:W5:Y:S04]  /*6900*/  LDL.LU R235, [R1+0x4c] ;  /* 0x00004c0001eb7983 */ /* 0x0003680000300800 */
[----:B------:R-:W-:Y:S01]  /*6910*/  HMMA.16816.F32.BF16 R124, R124, R6, R44 ;  /* 0x000000067c7c723c */ /* 0x000fe2000004182c */
[----:B------:R1:W5:Y:S04]  /*6920*/  LDL.LU R234, [R1+0x48] ;  /* 0x0000480001ea7983 */ /* 0x0003680000300800 */
[----:B------:R1:W5:Y:S02]  /*6930*/  LDL.LU R233, [R1+0x44] ;  /* 0x0000440001e97983 */ /* 0x0003640000300800 */
[----:B------:R-:W-:-:S02]  /*6940*/  FADD.FTZ R7, R220, R4 ;  /* 0x00000004dc077221 */ /* 0x000fc40000010000 */
[----:B------:R-:W-:Y:S01]  /*6950*/  FADD.FTZ R4, R166, R5 ;  /* 0x00000005a6047221 */ /* 0x000fe20000010000 */
[----:B------:R1:W5:Y:S03]  /*6960*/  LDL.LU R232, [R1+0x40] ;  /* 0x0000400001e87983 */ /* 0x0003660000300800 */
[----:B------:R-:W-:Y:S01]  /*6970*/  FADD.FTZ R4, R165, R4 ;  /* 0x00000004a5047221 */ /* 0x000fe20000010000 */
[----:B------:R1:W5:Y:S01]  /*6980*/  LDL.LU R231, [R1+0x3c] ;  /* 0x00003c0001e77983 */ /* 0x0003620000300800 */
[----:B------:R-:W-:Y:S02]  /*6990*/  FADD.FTZ R6, R210, R9 ;  /* 0x00000009d2067221 */ /* 0x000fe40000010000 */
[----:B------:R-:W-:Y:S01]  /*69a0*/  FADD.FTZ R4, R16, R4 ;  /* 0x0000000410047221 */ /* 0x000fe20000010000 */
[----:B------:R1:W5:Y:S01]  /*69b0*/  LDL.LU R230, [R1+0x38] ;  /* 0x0000380001e67983 */ /* 0x0003620000300800 */
[----:B------:R-:W-:-:S02]  /*69c0*/  FADD.FTZ R5, R221, R6 ;  /* 0x00000006dd057221 */ /* 0x000fc40000010000 */
[----:B------:R-:W-:Y:S01]  /*69d0*/  FADD.FTZ R4, R13, R4 ;  /* 0x000000040d047221 */ /* 0x000fe20000010000 */
[----:B------:R1:W5:Y:S01]  /*69e0*/  LDL.LU R229, [R1+0x34] ;  /* 0x0000340001e57983 */ /* 0x0003620000300800 */
[----:B------:R-:W-:Y:S02]  /*69f0*/  FADD.FTZ R6, R222, R8 ;  /* 0x00000008de067221 */ /* 0x000fe40000010000 */
[----:B------:R-:W-:Y:S01]  /*6a00*/  FADD.FTZ R7, R223, R7 ;  /* 0x00000007df077221 */ /* 0x000fe20000010000 */
[----:B------:R1:W5:Y:S01]  /*6a10*/  LDL.LU R224, [R1+0x30] ;  /* 0x0000300001e07983 */ /* 0x0003620000300800 */
[----:B------:R-:W-:Y:S02]  /*6a20*/  FADD.FTZ R5, R15, R5 ;  /* 0x000000050f057221 */ /* 0x000fe40000010000 */
[----:B------:R-:W-:Y:S02]  /*6a30*/  FADD.FTZ R4, R2, R4 ;  /* 0x0000000402047221 */ /* 0x000fe40000010000 */
[----:B------:R-:W-:-:S02]  /*6a40*/  FADD.FTZ R6, R14, R6 ;  /* 0x000000060e067221 */ /* 0x000fc40000010000 */
[----:B------:R-:W-:Y:S02]  /*6a50*/  FADD.FTZ R7, R18, R7 ;  /* 0x0000000712077221 */ /* 0x000fe40000010000 */
[----:B------:R-:W-:Y:S02]  /*6a60*/  FADD.FTZ R5, R19, R5 ;  /* 0x0000000513057221 */ /* 0x000fe40000010000 */
[----:B------:R-:W-:Y:S02]  /*6a70*/  FADD.FTZ R0, R0, R4 ;  /* 0x0000000400007221 */ /* 0x000fe40000010000 */
[----:B------:R-:W-:Y:S01]  /*6a80*/  FADD.FTZ R2, R17, R6 ;  /* 0x0000000611027221 */ /* 0x000fe20000010000 */
[----:B------:R1:W-:Y:S04]  /*6a90*/  STL [R1+0x10], R7 ;  /* 0x0000100701007387 */ /* 0x0003e80000100800 */
[----:B------:R1:W-:Y:S04]  /*6aa0*/  STL [R1+0xc], R5 ;  /* 0x00000c0501007387 */ /* 0x0003e80000100800 */
[----:B------:R1:W-:Y:S04]  /*6ab0*/  STL [R1+0x18], R0 ;  /* 0x0000180001007387 */ /* 0x0003e80000100800 */
[----:B------:R1:W-:Y:S01]  /*6ac0*/  STL [R1+0x14], R2 ;  /* 0x0000140201007387 */ /* 0x0003e20000100800 */
[----:B------:R-:W-:Y:S01]  /*6ad0*/  UIMAD.WIDE.U32 UR28, UR27, UR4, URZ ;  /* 0x000000041b1c72a5 */ /* 0x000fe2000f8e003f */
[----:B------:R-:W-:-:S03]  /*6ae0*/  PLOP3.LUT P0, PT, PT, PT, UP6, 0x40, 0x0 ;  /* 0x000000000000781c */ /* 0x000fc60003f0e868 */
[----:B------:R-:W-:-:S04]  /*6af0*/  @UP5 USHF.R.U32.HI UR27, URZ, UR5, UR29 ;  /* 0x000000053f1b5299 */ /* 0x000fc8000801161d */
[----:B------:R-:W-:-:S03]  /*6b00*/  UIADD3 UR4, UR26, UR27, URZ ;  /* 0x0000001b1a047290 */ /* 0x000fc6000fffe03f */
[----:B------:R-:W-:Y:S02]  /*6b10*/  ULDC UR27, c[0x0][0x328] ;  /* 0x0000ca00001b7ab9 */ /* 0x000fe40000000800 */
[----:B------:R-:W-:Y:S02]  /*6b20*/  UIADD3 UR23, UR23, -0x2, URZ ;  /* 0xfffffffe17177890 */ /* 0x000fe4000fffe03f */
[----:B------:R-:W-:Y:S01]  /*6b30*/  UIADD3 UR27, UR4, UR27, URZ ;  /* 0x0000001b041b7290 */ /* 0x000fe2000fffe03f */
[----:B------:R-:W-:Y:S05]  /*6b40*/  @P0 BRA `(.L_x_967) ;  /* 0x0000015000000947 */ /* 0x000fea0003800000 */
[----:B------:R-:W-:Y:S01]  /*6b50*/  ISETP.LT.AND P0, PT, RZ, UR4, PT ;  /* 0x00000004ff007c0c */ /* 0x000fe2000bf01270 */
[----:B------:R-:W-:Y:S02]  /*6b60*/  UIADD3 UR28, UR4, -0x1, URZ ;  /* 0xffffffff041c7890 */ /* 0x000fe4000fffe03f */
        /* <DEDUP_REMOVED lines=10> */
.L_x_968:
[----:B------:R-:W-:Y:S02]  /*6c10*/  UISETP.NE.AND UP0, UPT, UR26, 0x1, UPT ;  /* 0x000000011a00788c */ /* 0x000fe4000bf05270 */
[----:B------:R-:W-:Y:S02]  /*6c20*/  ULDC.64 UR4, c[0x0][0x330] ;  /* 0x0000cc0000047ab9 */ /* 0x000fe40000000a00 */
[----:B------:R-:W-:-:S07]  /*6c30*/  UIMAD.WIDE.U32 UR30, UR28, UR4, URZ ;  /* 0x000000041c1e72a5 */ /* 0x000fce000f8e003f */
[----:B------:R-:W-:Y:S02]  /*6c40*/  @UP0 UMOV UR29, UR31 ;  /* 0x0000001f001d0c82 */ /* 0x000fe40008000000 */
[----:B------:R-:W-:Y:S02]  /*6c50*/  @UP0 USHF.R.U32.HI UR28, URZ, UR5, UR29 ;  /* 0x000000053f1c0299 */ /* 0x000fe4000801161d */
.L_x_969:
[----:B------:R-:W-:Y:S02]  /*6c60*/  ULDC UR4, c[0x0][0x32c] ;  /* 0x0000cb0000047ab9 */ /* 0x000fe40000000800 */
[----:B------:R-:W-:-:S04]  /*6c70*/  UIMAD UR4, UR28, UR26, UR4 ;  /* 0x0000001a1c0472a4 */ /* 0x000fc8000f8e0204 */
[----:B------:R-:W-:-:S04]  /*6c80*/  UISETP.LT.AND UP0, UPT, UR27, UR4, UPT ;  /* 0x000000041b00728c */ /* 0x000fc8000bf01270 */
[----:B------:R-:W-:-:S04]  /*6c90*/  USEL UR27, UR27, UR4, UP0 ;  /* 0x000000041b1b7287 */ /* 0x000fc80008000000 */
.L_x_967:
[----:B------:R-:W-:-:S04]  /*6ca0*/  UIMAD.WIDE UR4, UR27, 0x2aaaaaab, URZ ;  /* 0x2aaaaaab1b0478a5 */ /* 0x000fc8000f8e023f */
[----:B------:R-:W-:-:S04]  /*6cb0*/  USHF.R.U32.HI UR4, URZ, 0x1f, UR5 ;  /* 0x0000001f3f047899 */ /* 0x000fc80008011605 */
[----:B------:R-:W-:-:S04]  /*6cc0*/  ULEA.HI.SX32 UR4, UR5, UR4, 0x1d ;  /* 0x0000000405047291 */ /* 0x000fc8000f8fea3f */
[----:B------:R-:W-:-:S04]  /*6cd0*/  UISETP.LT.AND UP0, UPT, UR7, UR4, UPT ;  /* 0x000000040700728c */ /* 0x000fc8000bf01270 */
[----:B------:R-:W-:-:S04]  /*6ce0*/  USEL UR5, UR7, UR4, !UP0 ;  /* 0x0000000407057287 */ /* 0x000fc8000c000000 */
[----:B------:R-:W-:-:S06]  /*6cf0*/  UISETP.GE.AND UP0, UPT, UR23, UR5, UPT ;  /* 0x000000051700728c */ /* 0x000fcc000bf06270 */
[----:B------:R-:W-:-:S13]  /*6d00*/  PLOP3.LUT P0, PT, PT, PT, UP0, 0x80, 0x0 ;  /* 0x000000000000781c */ /* 0x000fda0003f0f008 */
[----:B------:R-:W-:Y:S05]  /*6d10*/  @!P0 BRA `(.L_x_970) ;  /* 0x00004d4000008947 */ /* 0x000fea0003800000 */
[----:B------:R-:W2:Y:S04]  /*6d20*/  LDL R4, [R1] ;  /* 0x0000000001047983 */ /* 0x000ea80000100800 */
[----:B-1----:R-:W3:Y:S04]  /*6d30*/  LDL R2, [R1+0x28] ;  /* 0x0000280001027983 */ /* 0x002ee80000100800 */
[----:B------:R-:W3:Y:S04]  /*6d40*/  LDL R0, [R1+0x20] ;  /* 0x0000200001007983 */ /* 0x000ee80000100800 */
[----:B------:R-:W4:Y:S01]  /*6d50*/  LDL.LU R5, [R1+0x2c] ;  /* 0x00002c0001057983 */ /* 0x000f220000300800 */
[----:B------:R-:W-:Y:S01]  /*6d60*/  MOV R171, R3 ;  /* 0x0000000300ab7202 */ /* 0x000fe20000000f00 */
[----:B------:R-:W-:-:S02]  /*6d70*/  IMAD.MOV.U32 R166, RZ, RZ, R168 ;  /* 0x000000ffffa67224 */ /* 0x000fc400078e00a8 */
[----:B------:R-:W-:Y:S02]  /*6d80*/  IMAD.MOV.U32 R164, RZ, RZ, R169 ;  /* 0x000000ffffa47224 */ /* 0x000fe400078e00a9 */
[----:B------:R-:W-:Y:S01]  /*6d90*/  IMAD.MOV.U32 R170, RZ, RZ, R167 ;  /* 0x000000ffffaa7224 */ /* 0x000fe200078e00a7 */
[----:B--2---:R-:W-:-:S05]  /*6da0*/  SHF.L.U32 R3, R4, 0x1, RZ ;  /* 0x0000000104037819 */ /* 0x004fca00000006ff */
[----:B------:R1:W-:Y:S01]  /*6db0*/  STL [R1+0x24], R3 ;  /* 0x0000240301007387 */ /* 0x0003e20000100800 */
[C---:B---3--:R-:W-:Y:S01]  /*6dc0*/  SHF.L.U64.HI R249, R0.reuse, 0x1, R2 ;  /* 0x0000000100f97819 */ /* 0x048fe20000010202 */
[----:B------:R-:W-:Y:S01]  /*6dd0*/  IMAD.SHL.U32 R248, R0, 0x2, RZ ;  /* 0x0000000200f87824 */ /* 0x000fe200078e00ff */
[----:B----4-:R-:W-:Y:S02]  /*6de0*/  SHF.L.U64.HI R250, R4, 0x1, R5 ;  /* 0x0000000104fa7819 */ /* 0x010fe40000010205 */
.L_x_989:
[----:B-----5:R2:W5:Y:S01]  /*6df0*/  LDL R221, [R1+0x24] ;  /* 0x0000240001dd7983 */ /* 0x0205620000100800 */
[----:B------:R-:W-:Y:S04]  /*6e00*/  DEPBAR.LE SB0, 0x0 ;  /* 0x000080000000791a */ /* 0x000fe80000000000 */
[----:B------:R-:W-:Y:S01]  /*6e10*/  BAR.SYNC.DEFER_BLOCKING 0x0 ;  /* 0x0000000000007b1d */ /* 0x000fe20000010000 */
[----:B------:R-:W-:Y:S01]  /*6e20*/  UISETP.GT.AND UP0, UPT, UR7, UR23, UPT ;  /* 0x000000170700728c */ /* 0x000fe2000bf04270 */
[----:B------:R-:W-:Y:S05]  /*6e30*/  SEL R220, RZ, 0x10, P4 ;  /* 0x00000010ffdc7807 */ /* 0x000fea0002000000 */
[----:B------:R-:W-:Y:S01]  /*6e40*/  PLOP3.LUT P0, PT, PT, PT, UP0, 0x80, 0x0 ;  /* 0x000000000000781c */ /* 0x000fe20003f0f008 */
[----:B------:R2:W3:Y:S04]  /*6e50*/  LDSM.16.M88.4 R48, [R231+0x8080] ;  /* 0x00808000e730783b */ /* 0x0004e80000000200 */
[----:B------:R2:W4:Y:S04]  /*6e60*/  LDSM.16.M88.4 R44, [R231+0xa080] ;  /* 0x00a08000e72c783b */ /* 0x0005280000000200 */
[----:B-1----:R2:W1:Y:S04]  /*6e70*/  LDSM.16.M88.4 R16, [R224+0x5080] ;  /* 0x00508000e010783b */ /* 0x0024680000000200 */
[----:B------:R2:W1:Y:S04]  /*6e80*/  LDSM.16.M88.4 R32, [R224+0x5880] ;  /* 0x00588000e020783b */ /* 0x0004680000000200 */
[----:B------:R2:W1:Y:S04]  /*6e90*/  LDSM.16.M88.4 R172, [R224+0x6080] ;  /* 0x00608000e0ac783b */ /* 0x0004680000000200 */
[----:B------:R2:W1:Y:S04]  /*6ea0*/  LDSM.16.M88.4 R192, [R233+0x8080] ;  /* 0x00808000e9c0783b */ /* 0x0004680000000200 */
[----:B------:R2:W1:Y:S04]  /*6eb0*/  LDSM.16.M88.4 R200, [R233+0xa080] ;  /* 0x00a08000e9c8783b */ /* 0x0004680000000200 */
[----:B------:R2:W1:Y:S04]  /*6ec0*/  LDSM.16.M88.4 R196, [R235] ;  /* 0x00000000ebc4783b */ /* 0x0004680000000200 */
[----:B------:R2:W1:Y:S04]  /*6ed0*/  LDSM.16.M88.4 R204, [R241] ;  /* 0x00000000f1cc783b */ /* 0x0004680000000200 */
[----:B------:R2:W1:Y:S01]  /*6ee0*/  LDSM.16.M88.4 R208, [R240] ;  /* 0x00000000f0d0783b */ /* 0x0004620000000200 */
[----:B------:R-:W-:-:S05]  /*6ef0*/  @P0 BRA `(.L_x_971) ;  /* 0x0000028000000947 */ /* 0x000fca0003800000 */
[----:B------:R-:W-:Y:S01]  /*6f00*/  SHF.R.S32.HI R0, RZ, 0x1f, R243 ;  /* 0x0000001fff007819 */ /* 0x000fe200000114f3 */
[C---:B-1----:R-:W-:Y:S01]  /*6f10*/  IMAD.WIDE.U32 R2, R243.reuse, c[0x0][0x208], RZ ;  /* 0x00008200f3027a25 */ /* 0x042fe200078e00ff */
[----:B------:R-:W-:Y:S02]  /*6f20*/  SHF.R.S32.HI R4, RZ, 0x1f, R242 ;  /* 0x0000001fff047819 */ /* 0x000fe400000114f2 */
[----:B------:R-:W-:Y:S01]  /*6f30*/  IADD3 R14, -R220, 0x10, RZ ;  /* 0x00000010dc0e7810 */ /* 0x000fe20007ffe1ff */
[----:B------:R-:W-:Y:S02]  /*6f40*/  IMAD R0, R0, c[0x0][0x208], RZ ;  /* 0x0000820000007a24 */ /* 0x000fe400078e02ff */
[----:B------:R-:W-:Y:S01]  /*6f50*/  IMAD R4, R4, c[0x0][0x218], RZ ;  /* 0x0000860004047a24 */ /* 0x000fe200078e02ff */
[----:B------:R-:W-:Y:S01]  /*6f60*/  LOP3.LUT R14, R14, 0xf, RZ, 0xc0, !PT ;  /* 0x0000000f0e0e7812 */ /* 0x000fe200078ec0ff */
[----:B------:R-:W-:Y:S02]  /*6f70*/  IMAD R0, R243, c[0x0][0x20c], R0 ;  /* 0x00008300f3007a24 */ /* 0x000fe400078e0200 */
[C---:B------:R-:W-:Y:S02]  /*6f80*/  IMAD R4, R242.reuse, c[0x0][0x21c], R4 ;  /* 0x00008700f2047a24 */ /* 0x040fe400078e0204 */
[----:B------:R-:W-:Y:S04]  /*6f90*/  IMAD.IADD R3, R3, 0x1, R0 ;  /* 0x0000000103037824 */ /* 0x000fe800078e0200 */
[----:B------:R-:W-:Y:S05]  /*6fa0*/  IMAD.WIDE.U32 R2, R242, c[0x0][0x218], R2 ;  /* 0x00008600f2027a25 */ /* 0x000fea00078e0002 */
[----:B------:R-:W-:Y:S04]  /*6fb0*/  IADD3 R0, P0, R2, UR24, RZ ;  /* 0x0000001802007c10 */ /* 0x000fe8000ff1e0ff */
[----:B------:R-:W-:Y:S02]  /*6fc0*/  IADD3.X R3, R3, UR18, R4, P0, !PT ;  /* 0x0000001203037c10 */ /* 0x000fe400087fe404 */
[C---:B------:R-:W-:Y:S04]  /*6fd0*/  LEA R2, P0, R0.reuse, c[0x0][0x1f8], 0x1 ;  /* 0x00007e0000027a11 */ /* 0x040fe800078008ff */
[----:B------:R-:W-:Y:S01]  /*6fe0*/  LEA.HI.X R0, R0, c[0x0][0x1fc], R3, 0x1, P0 ;  /* 0x00007f0000007a11 */ /* 0x000fe200000f0c03 */
[----:B------:R-:W1:Y:S04]  /*6ff0*/  SHFL.IDX PT, R6, R2, 0x1, 0x181f ;  /* 0x00381f0002067f89 */ /* 0x000e6800000e0000 */
[----:B------:R-:W2:Y:S04]  /*7000*/  SHFL.IDX PT, R3, R2, RZ, 0x181f ;  /* 0x00181fff02037589 */ /* 0x000ea800000e0000 */
[----:B------:R-:W4:Y:S04]  /*7010*/  SHFL.IDX PT, R4, R0, RZ, 0x181f ;  /* 0x00181fff00047589 */ /* 0x000f2800000e0000 */
[----:B------:R-:W3:Y:S04]  /*7020*/  SHFL.IDX PT, R2, R2, 0x2, 0x181f ;  /* 0x00581f0002027f89 */ /* 0x000ee800000e0000 */
[----:B------:R-:W3:Y:S04]  /*7030*/  SHFL.IDX PT, R5, R0, 0x1, 0x181f ;  /* 0x00381f0000057f89 */ /* 0x000ee800000e0000 */
[----:B------:R-:W3:Y:S01]  /*7040*/  SHFL.IDX PT, R0, R0, 0x2, 0x181f ;  /* 0x00581f0000007f89 */ /* 0x000ee200000e0000 */
[-C--:B-1---5:R-:W-:Y:S02]  /*7050*/  IADD3 R8, P2, R6, R221.reuse, RZ ;  /* 0x000000dd06087210 */ /* 0x0a2fe40007f5e0ff */
[CC--:B--2---:R-:W-:Y:S02]  /*7060*/  IADD3 R12, P1, R3.reuse, R221.reuse, RZ ;  /* 0x000000dd030c7210 */ /* 0x0c4fe40007f3e0ff */
[-C--:B------:R-:W-:Y:S03]  /*7070*/  IADD3 R10, P0, R3, R248.reuse, RZ ;  /* 0x000000f8030a7210 */ /* 0x080fe60007f1e0ff */
[--C-:B----4-:R-:W-:Y:S01]  /*7080*/  IMAD.X R13, R4, 0x1, R250.reuse, P1 ;  /* 0x00000001040d7824 */ /* 0x110fe200008e06fa */
[----:B------:R-:W-:Y:S01]  /*7090*/  IADD3 R6, P1, R6, R248, RZ ;  /* 0x000000f806067210 */ /* 0x000fe20007f3e0ff */
[--C-:B------:R-:W-:Y:S01]  /*70a0*/  IMAD.X R11, R4, 0x1, R249.reuse, P0 ;  /* 0x00000001040b7824 */ /* 0x100fe200000e06f9 */
[----:B---3--:R-:W-:Y:S02]  /*70b0*/  IADD3 R4, P0, R2, R221, RZ ;  /* 0x000000dd02047210 */ /* 0x008fe40007f1e0ff */
[----:B------:R1:W-:Y:S01]  /*70c0*/  LDGSTS.E.BYPASS.LTC128B.128 [R244], [R12.64], !P5 ;  /* 0x000000000cf47fae */ /* 0x0003e2000e901d54 */
[C---:B------:R-:W-:Y:S03]  /*70d0*/  IMAD.X R9, R5.reuse, 0x1, R250, P2 ;  /* 0x0000000105097824 */ /* 0x040fe600010e06fa */
[----:B------:R1:W-:Y:S01]  /*70e0*/  LDGSTS.E.BYPASS.LTC128B.128 [R244+0x1800], [R10.64], !P4 ;  /* 0x018000000af47fae */ /* 0x0003e2000e101d54 */
[--C-:B------:R-:W-:Y:S01]  /*70f0*/  IMAD.X R7, R5, 0x1, R249.reuse, P1 ;  /* 0x0000000105077824 */ /* 0x100fe200008e06f9 */
        /* <DEDUP_REMOVED lines=8> */
.L_x_971:
[-C--:B-1-3--:R-:W-:Y:S01]  /*7180*/  HMMA.16816.F32.BF16 R4, R48, R16.reuse, RZ ;  /* 0x000000103004723c */ /* 0x08afe200000418ff */
[----:B------:R-:W-:Y:S01]  /*7190*/  LDSM.16.M88.4 R212, [R232+0x8080] ;  /* 0x00808000e8d4783b */ /* 0x000fe20000000200 */
[----:B------:R-:W-:Y:S06]  /*71a0*/  UISETP.GT.AND UP0, UPT, UR23, UR7, UPT ;  /* 0x000000071700728c */ /* 0x000fec000bf04270 */
[C---:B----4-:R-:W-:Y:S01]  /*71b0*/  HMMA.16816.F32.BF16 R8, R44.reuse, R16, RZ ;  /* 0x000000102c08723c */ /* 0x050fe200000418ff */
[----:B------:R-:W0:Y:S01]  /*71c0*/  LDGDEPBAR ;  /* 0x00000000000079af */ /* 0x000e220000000000 */
[----:B------:R-:W-:Y:S06]  /*71d0*/  PLOP3.LUT P0, PT, PT, PT, UP0, 0x80, 0x0 ;  /* 0x000000000000781c */ /* 0x000fec0003f0f008 */
[-C--:B------:R-:W-:Y:S01]  /*71e0*/  HMMA.16816.F32.BF16 R12, R44, R18.reuse, RZ ;  /* 0x000000122c0c723c */ /* 0x080fe200000418ff */
[----:B------:R-:W1:Y:S07]  /*71f0*/  LDSM.16.M88.4 R216, [R230+0x5080] ;  /* 0x00508000e6d8783b */ /* 0x000e6e0000000200 */
[C---:B------:R-:W-:Y:S08]  /*7200*/  HMMA.16816.F32.BF16 R16, R48.reuse, R18, RZ ;  /* 0x000000123010723c */ /* 0x040ff000000418ff */
[-C--:B------:R-:W-:Y:S08]  /*7210*/  HMMA.16816.F32.BF16 R20, R48, R32.reuse, RZ ;  /* 0x000000203014723c */ /* 0x080ff000000418ff */
[C---:B------:R-:W-:Y:S08]  /*7220*/  HMMA.16816.F32.BF16 R24, R44.reuse, R32, RZ ;  /* 0x000000202c18723c */ /* 0x040ff000000418ff */
[-C--:B------:R-:W-:Y:S08]  /*7230*/  HMMA.16816.F32.BF16 R28, R44, R34.reuse, RZ ;  /* 0x000000222c1c723c */ /* 0x080ff000000418ff */
[C---:B------:R-:W-:Y:S08]  /*7240*/  HMMA.16816.F32.BF16 R32, R48.reuse, R34, RZ ;  /* 0x000000223020723c */ /* 0x040ff000000418ff */
[-C--:B------:R-:W-:Y:S08]  /*7250*/  HMMA.16816.F32.BF16 R36, R48, R172.reuse, RZ ;  /* 0x000000ac3024723c */ /* 0x080ff000000418ff */
[C---:B------:R-:W-:Y:S08]  /*7260*/  HMMA.16816.F32.BF16 R40, R44.reuse, R172, RZ ;  /* 0x000000ac2c28723c */ /* 0x040ff000000418ff */
[-C--:B------:R-:W-:Y:S08]  /*7270*/  HMMA.16816.F32.BF16 R44, R44, R174.reuse, RZ ;  /* 0x000000ae2c2c723c */ /* 0x080ff000000418ff */
[----:B------:R-:W-:Y:S01]  /*7280*/  HMMA.16816.F32.BF16 R48, R48, R174, RZ ;  /* 0x000000ae3030723c */ /* 0x000fe200000418ff */
[----:B------:R-:W3:Y:S07]  /*7290*/  LDSM.16.M88.4 R172, [R232+0xa080] ;  /* 0x00a08000e8ac783b */ /* 0x000eee0000000200 */
[-C--:B------:R-:W-:Y:S08]  /*72a0*/  HMMA.16816.F32.BF16 R4, R192, R196.reuse, R4 ;  /* 0x000000c4c004723c */ /* 0x080ff00000041804 */
[C---:B------:R-:W-:Y:S08]  /*72b0*/  HMMA.16816.F32.BF16 R8, R200.reuse, R196, R8 ;  /* 0x000000c4c808723c */ /* 0x040ff00000041808 */
[-C--:B------:R-:W-:Y:S08]  /*72c0*/  HMMA.16816.F32.BF16 R12, R200, R198.reuse, R12 ;  /* 0x000000c6c80c723c */ /* 0x080ff0000004180c */
[C---:B------:R-:W-:Y:S01]  /*72d0*/  HMMA.16816.F32.BF16 R16, R192.reuse, R198, R16 ;  /* 0x000000c6c010723c */ /* 0x040fe20000041810 */
[----:B------:R-:W4:Y:S07]  /*72e0*/  LDSM.16.M88.4 R196, [R230+0x5880] ;  /* 0x00588000e6c4783b */ /* 0x000f2e0000000200 */
[-C--:B------:R-:W-:Y:S08]  /*72f0*/  HMMA.16816.F32.BF16 R20, R192, R204.reuse, R20 ;  /* 0x000000ccc014723c */ /* 0x080ff00000041814 */
[C---:B------:R-:W-:Y:S08]  /*7300*/  HMMA.16816.F32.BF16 R24, R200.reuse, R204, R24 ;  /* 0x000000ccc818723c */ /* 0x040ff00000041818 */
[-C--:B------:R-:W-:Y:S08]  /*7310*/  HMMA.16816.F32.BF16 R28, R200, R206.reuse, R28 ;  /* 0x000000cec81c723c */ /* 0x080ff0000004181c */
[C---:B------:R-:W-:Y:S01]  /*7320*/  HMMA.16816.F32.BF16 R32, R192.reuse, R206, R32 ;  /* 0x000000cec020723c */ /* 0x040fe20000041820 */
[----:B------:R-:W-:Y:S07]  /*7330*/  LDSM.16.M88.4 R204, [R229] ;  /* 0x00000000e5cc783b */ /* 0x000fee0000000200 */
[-C--:B------:R-:W-:Y:S08]  /*7340*/  HMMA.16816.F32.BF16 R36, R192, R208.reuse, R36 ;  /* 0x000000d0c024723c */ /* 0x080ff00000041824 */
[C---:B------:R-:W-:Y:S08]  /*7350*/  HMMA.16816.F32.BF16 R40, R200.reuse, R208, R40 ;  /* 0x000000d0c828723c */ /* 0x040ff00000041828 */
[-C--:B------:R-:W-:Y:S01]  /*7360*/  HMMA.16816.F32.BF16 R44, R200, R210.reuse, R44 ;  /* 0x000000d2c82c723c */ /* 0x080fe2000004182c */
[----:B------:R-:W-:Y:S07]  /*7370*/  LDSM.16.M88.4 R200, [R234+0x8080] ;  /* 0x00808000eac8783b */ /* 0x000fee0000000200 */
[----:B------:R-:W-:Y:S01]  /*7380*/  HMMA.16816.F32.BF16 R48, R192, R210, R48 ;  /* 0x000000d2c030723c */ /* 0x000fe20000041830 */
[----:B------:R-:W2:Y:S07]  /*7390*/  LDSM.16.M88.4 R192, [R230+0x6080] ;  /* 0x00608000e6c0783b */ /* 0x000eae0000000200 */
[-C--:B-1----:R-:W-:Y:S01]  /*73a0*/  HMMA.16816.F32.BF16 R4, R212, R216.reuse, R4 ;  /* 0x000000d8d404723c */ /* 0x082fe20000041804 */
[----:B------:R-:W1:Y:S07]  /*73b0*/  LDSM.16.M88.4 R208, [R234+0xa080] ;  /* 0x00a08000ead0783b */ /* 0x000e6e0000000200 */
[C---:B---3--:R-:W-:Y:S08]  /*73c0*/  HMMA.16816.F32.BF16 R8, R172.reuse, R216, R8 ;  /* 0x000000d8ac08723c */ /* 0x048ff00000041808 */
[-C--:B------:R-:W-:Y:S08]  /*73d0*/  HMMA.16816.F32.BF16 R12, R172, R218.reuse, R12 ;  /* 0x000000daac0c723c */ /* 0x080ff0000004180c */
[C---:B------:R-:W-:Y:S01]  /*73e0*/  HMMA.16816.F32.BF16 R16, R212.reuse, R218, R16 ;  /* 0x000000dad410723c */ /* 0x040fe20000041810 */
[----:B------:R-:W3:Y:S07]  /*73f0*/  LDSM.16.M88.4 R216, [R229+0x800] ;  /* 0x00080000e5d8783b */ /* 0x000eee0000000200 */
[-C--:B----4-:R-:W-:Y:S08]  /*7400*/  HMMA.16816.F32.BF16 R20, R212, R196.reuse, R20 ;  /* 0x000000c4d414723c */ /* 0x090ff00000041814 */
[C---:B------:R-:W-:Y:S08]  /*7410*/  HMMA.16816.F32.BF16 R24, R172.reuse, R196, R24 ;  /* 0x000000c4ac18723c */ /* 0x040ff00000041818 */
[-C--:B------:R-:W-:Y:S08]  /*7420*/  HMMA.16816.F32.BF16 R28, R172, R198.reuse, R28 ;  /* 0x000000c6ac1c723c */ /* 0x080ff0000004181c */
[C---:B------:R-:W-:Y:S01]  /*7430*/  HMMA.16816.F32.BF16 R32, R212.reuse, R198, R32 ;  /* 0x000000c6d420723c */ /* 0x040fe20000041820 */
[----:B------:R-:W4:Y:S07]  /*7440*/  LDSM.16.M88.4 R196, [R229+0x1000] ;  /* 0x00100000e5c4783b */ /* 0x000f2e0000000200 */
[-C--:B--2---:R-:W-:Y:S08]  /*7450*/  HMMA.16816.F32.BF16 R36, R212, R192.reuse, R36 ;  /* 0x000000c0d424723c */ /* 0x084ff00000041824 */
[C---:B------:R-:W-:Y:S08]  /*7460*/  HMMA.16816.F32.BF16 R40, R172.reuse, R192, R40 ;  /* 0x000000c0ac28723c */ /* 0x040ff00000041828 */
[-C--:B------:R-:W-:Y:S01]  /*7470*/  HMMA.16816.F32.BF16 R44, R172, R194.reuse, R44 ;  /* 0x000000c2ac2c723c */ /* 0x080fe2000004182c */
[----:B------:R-:W-:Y:S07]  /*7480*/  LDSM.16.M88.4 R172, [R231+0xc080] ;  /* 0x00c08000e7ac783b */ /* 0x000fee0000000200 */
[----:B------:R-:W-:Y:S01]  /*7490*/  HMMA.16816.F32.BF16 R48, R212, R194, R48 ;  /* 0x000000c2d430723c */ /* 0x000fe20000041830 */
[----:B------:R-:W2:Y:S07]  /*74a0*/  LDSM.16.M88.4 R192, [R224+0x6880] ;  /* 0x00688000e0c0783b */ /* 0x000eae0000000200 */
[-C--:B------:R-:W-:Y:S01]  /*74b0*/  HMMA.16816.F32.BF16 R4, R200, R204.reuse, R4 ;  /* 0x000000ccc804723c */ /* 0x080fe20000041804 */
[----:B------:R-:W-:Y:S07]  /*74c0*/  LDSM.16.M88.4 R212, [R224+0x7080] ;  /* 0x00708000e0d4783b */ /* 0x000fee0000000200 */
[C---:B-1----:R-:W-:Y:S08]  /*74d0*/  HMMA.16816.F32.BF16 R8, R208.reuse, R204, R8 ;  /* 0x000000ccd008723c */ /* 0x042ff00000041808 */
[-C--:B------:R-:W-:Y:S08]  /*74e0*/  HMMA.16816.F32.BF16 R12, R208, R206.reuse, R12 ;  /* 0x000000ced00c723c */ /* 0x080ff0000004180c */
[C---:B------:R-:W-:Y:S01]  /*74f0*/  HMMA.16816.F32.BF16 R16, R200.reuse, R206, R16 ;  /* 0x000000cec810723c */ /* 0x040fe20000041810 */
[----:B------:R-:W1:Y:S07]  /*7500*/  LDSM.16.M88.4 R204, [R231+0xe080] ;  /* 0x00e08000e7cc783b */ /* 0x000e6e0000000200 */
[-C--:B---3--:R-:W-:Y:S08]  /*7510*/  HMMA.16816.F32.BF16 R20, R200, R216.reuse, R20 ;  /* 0x000000d8c814723c */ /* 0x088ff00000041814 */
[C---:B------:R-:W-:Y:S08]  /*7520*/  HMMA.16816.F32.BF16 R24, R208.reuse, R216, R24 ;  /* 0x000000d8d018723c */ /* 0x040ff00000041818 */
[-C--:B------:R-:W-:Y:S08]  /*7530*/  HMMA.16816.F32.BF16 R28, R208, R218.reuse, R28 ;  /* 0x000000dad01c723c */ /* 0x080ff0000004181c */
[C---:B------:R-:W-:Y:S01]  /*7540*/  HMMA.16816.F32.BF16 R32, R200.reuse, R218, R32 ;  /* 0x000000dac820723c */ /* 0x040fe20000041820 */
[----:B------:R-:W3:Y:S07]  /*7550*/  LDSM.16.M88.4 R216, [R224+0x7880] ;  /* 0x00788000e0d8783b */ /* 0x000eee0000000200 */
[-C--:B----4-:R-:W-:Y:S08]  /*7560*/  HMMA.16816.F32.BF16 R36, R200, R196.reuse, R36 ;  /* 0x000000c4c824723c */ /* 0x090ff00000041824 */
[C---:B------:R-:W-:Y:S08]  /*7570*/  HMMA.16816.F32.BF16 R40, R208.reuse, R196, R40 ;  /* 0x000000c4d028723c */ /* 0x040ff00000041828 */
[-C--:B------:R-:W-:Y:S01]  /*7580*/  HMMA.16816.F32.BF16 R44, R208, R198.reuse, R44 ;  /* 0x000000c6d02c723c */ /* 0x080fe2000004182c */
[----:B------:R-:W-:Y:S07]  /*7590*/  LDSM.16.M88.4 R208, [R233+0xe080] ;  /* 0x00e08000e9d0783b */ /* 0x000fee0000000200 */
[----:B------:R-:W-:Y:S01]  /*75a0*/  HMMA.16816.F32.BF16 R48, R200, R198, R48 ;  /* 0x000000c6c830723c */ /* 0x000fe20000041830 */
[----:B------:R-:W-:Y:S07]  /*75b0*/  LDSM.16.M88.4 R196, [R233+0xc080] ;  /* 0x00c08000e9c4783b */ /* 0x000fee0000000200 */
[-C--:B--2---:R-:W-:Y:S01]  /*75c0*/  HMMA.16816.F32.BF16 R4, R172, R192.reuse, R4 ;  /* 0x000000c0ac04723c */ /* 0x084fe20000041804 */
[----:B------:R-:W2:Y:S07]  /*75d0*/  LDSM.16.M88.4 R200, [R239] ;  /* 0x00000000efc8783b */ /* 0x000eae0000000200 */
[C---:B-1----:R-:W-:Y:S08]  /*75e0*/  HMMA.16816.F32.BF16 R8, R204.reuse, R192, R8 ;  /* 0x000000c0cc08723c */ /* 0x042ff00000041808 */
[-C--:B------:R-:W-:Y:S08]  /*75f0*/  HMMA.16816.F32.BF16 R12, R204, R194.reuse, R12 ;  /* 0x000000c2cc0c723c */ /* 0x080ff0000004180c */
[C---:B------:R-:W-:Y:S01]  /*7600*/  HMMA.16816.F32.BF16 R16, R172.reuse, R194, R16 ;  /* 0x000000c2ac10723c */ /* 0x040fe20000041810 */
[----:B------:R-:W1:Y:S07]  /*7610*/  LDSM.16.M88.4 R192, [R238] ;  /* 0x00000000eec0783b */ /* 0x000e6e0000000200 */
[-C--:B------:R-:W-:Y:S08]  /*7620*/  HMMA.16816.F32.BF16 R20, R172, R212.reuse, R20 ;  /* 0x000000d4ac14723c */ /* 0x080ff00000041814 */
[C---:B------:R-:W-:Y:S08]  /*7630*/  HMMA.16816.F32.BF16 R24, R204.reuse, R212, R24 ;  /* 0x000000d4cc18723c */ /* 0x040ff00000041818 */
[-C--:B------:R-:W-:Y:S08]  /*7640*/  HMMA.16816.F32.BF16 R28, R204, R214.reuse, R28 ;  /* 0x000000d6cc1c723c */ /* 0x080ff0000004181c */
[C---:B------:R-:W-:Y:S01]  /*7650*/  HMMA.16816.F32.BF16 R32, R172.reuse, R214, R32 ;  /* 0x000000d6ac20723c */ /* 0x040fe20000041820 */
[----:B------:R-:W-:Y:S07]  /*7660*/  LDSM.16.M88.4 R212, [R230+0x6880] ;  /* 0x00688000e6d4783b */ /* 0x000fee0000000200 */
[-C--:B---3--:R-:W-:Y:S08]  /*7670*/  HMMA.16816.F32.BF16 R36, R172, R216.reuse, R36 ;  /* 0x000000d8ac24723c */ /* 0x088ff00000041824 */
[C---:B------:R-:W-:Y:S08]  /*7680*/  HMMA.16816.F32.BF16 R40, R204.reuse, R216, R40 ;  /* 0x000000d8cc28723c */ /* 0x040ff00000041828 */
[-C--:B------:R-:W-:Y:S01]  /*7690*/  HMMA.16816.F32.BF16 R44, R204, R218.reuse, R44 ;  /* 0x000000dacc2c723c */ /* 0x080fe2000004182c */
[----:B------:R-:W-:Y:S07]  /*76a0*/  LDSM.16.M88.4 R204, [R232+0xc080] ;  /* 0x00c08000e8cc783b */ /* 0x000fee0000000200 */
[----:B------:R-:W-:Y:S01]  /*76b0*/  HMMA.16816.F32.BF16 R48, R172, R218, R48 ;  /* 0x000000daac30723c */ /* 0x000fe20000041830 */
[----:B------:R-:W3:Y:S07]  /*76c0*/  LDSM.16.M88.4 R172, [R237] ;  /* 0x00000000edac783b */ /* 0x000eee0000000200 */
[-C--:B--2---:R-:W-:Y:S01]  /*76d0*/  HMMA.16816.F32.BF16 R4, R196, R200.reuse, R4 ;  /* 0x000000c8c404723c */ /* 0x084fe20000041804 */
[----:B------:R-:W2:Y:S07]  /*76e0*/  LDSM.16.M88.4 R216, [R232+0xe080] ;  /* 0x00e08000e8d8783b */ /* 0x000eae0000000200 */
[C---:B------:R-:W-:Y:S08]  /*76f0*/  HMMA.16816.F32.BF16 R8, R208.reuse, R200, R8 ;  /* 0x000000c8d008723c */ /* 0x040ff00000041808 */
[-C--:B------:R-:W-:Y:S08]  /*7700*/  HMMA.16816.F32.BF16 R12, R208, R202.reuse, R12 ;  /* 0x000000cad00c723c */ /* 0x080ff0000004180c */
[C---:B------:R-:W-:Y:S01]  /*7710*/  HMMA.16816.F32.BF16 R16, R196.reuse, R202, R16 ;  /* 0x000000cac410723c */ /* 0x040fe20000041810 */
[----:B------:R-:W4:Y:S07]  /*7720*/  LDSM.16.M88.4 R200, [R230+0x7080] ;  /* 0x00708000e6c8783b */ /* 0x000f2e0000000200 */
[-C--:B-1----:R-:W-:Y:S08]  /*7730*/  HMMA.16816.F32.BF16 R20, R196, R192.reuse, R20 ;  /* 0x000000c0c414723c */ /* 0x082ff00000041814 */
        /* <DEDUP_REMOVED lines=9> */
[----:B------:R-:W1:Y:S07]  /*77d0*/  LDSM.16.M88.4 R172, [R230+0x7880] ;  /* 0x00788000e6ac783b */ /* 0x000e6e0000000200 */
[-C--:B------:R-:W-:Y:S01]  /*77e0*/  HMMA.16816.F32.BF16 R4, R204, R212.reuse, R4 ;  /* 0x000000d4cc04723c */ /* 0x080fe20000041804 */
[----:B------:R-:W3:Y:S07]  /*77f0*/  LDSM.16.M88.4 R196, [R229+0x1800] ;  /* 0x00180000e5c4783b */ /* 0x000eee0000000200 */
[C---:B--2---:R-:W-:Y:S08]  /*7800*/  HMMA.16816.F32.BF16 R8, R216.reuse, R212, R8 ;  /* 0x000000d4d808723c */ /* 0x044ff00000041808 */
[-C--:B------:R-:W-:Y:S08]  /*7810*/  HMMA.16816.F32.BF16 R12, R216, R214.reuse, R12 ;  /* 0x000000d6d80c723c */ /* 0x080ff0000004180c */
[C---:B------:R-:W-:Y:S01]  /*7820*/  HMMA.16816.F32.BF16 R16, R204.reuse, R214, R16 ;  /* 0x000000d6cc10723c */ /* 0x040fe20000041810 */
[----:B------:R-:W2:Y:S07]  /*7830*/  LDSM.16.M88.4 R212, [R229+0x2000] ;  /* 0x00200000e5d4783b */ /* 0x000eae0000000200 */
[-C--:B----4-:R-:W-:Y:S08]  /*7840*/  HMMA.16816.F32.BF16 R20, R204, R200.reuse, R20 ;  /* 0x000000c8cc14723c */ /* 0x090ff00000041814 */
[C---:B------:R-:W-:Y:S08]  /*7850*/  HMMA.16816.F32.BF16 R24, R216.reuse, R200, R24 ;  /* 0x000000c8d818723c */ /* 0x040ff00000041818 */
[-C--:B------:R-:W-:Y:S08]  /*7860*/  HMMA.16816.F32.BF16 R28, R216, R202.reuse, R28 ;  /* 0x000000cad81c723c */ /* 0x080ff0000004181c */
[C---:B------:R-:W-:Y:S01]  /*7870*/  HMMA.16816.F32.BF16 R32, R204.reuse, R202, R32 ;  /* 0x000000cacc20723c */ /* 0x040fe20000041820 */
[----:B------:R-:W4:Y:S01]  /*7880*/  LDSM.16.M88.4 R200, [R229+0x2800] ;  /* 0x00280000e5c8783b */ /* 0x000f220000000200 */
[----:B------:R-:W-:Y:S06]  /*7890*/  DEPBAR.LE SB0, 0x0 ;  /* 0x000080000000791a */ /* 0x000fec0000000000 */
[-C--:B-1----:R-:W-:Y:S01]  /*78a0*/  HMMA.16816.F32.BF16 R36, R204, R172.reuse, R36 ;  /* 0x000000accc24723c */ /* 0x082fe20000041824 */
[----:B------:R-:W-:Y:S07]  /*78b0*/  BAR.SYNC.DEFER_BLOCKING 0x0 ;  /* 0x0000000000007b1d */ /* 0x000fee0000010000 */
[C---:B------:R-:W-:Y:S08]  /*78c0*/  HMMA.16816.F32.BF16 R40, R216.reuse, R172, R40 ;  /* 0x000000acd828723c */ /* 0x040ff00000041828 */
[-C--:B------:R-:W-:Y:S08]  /*78d0*/  HMMA.16816.F32.BF16 R44, R216, R174.reuse, R44 ;  /* 0x000000aed82c723c */ /* 0x080ff0000004182c */
[----:B------:R-:W-:Y:S08]  /*78e0*/  HMMA.16816.F32.BF16 R48, R204, R174, R48 ;  /* 0x000000aecc30723c */ /* 0x000ff00000041830 */
[-C--:B---3--:R-:W-:Y:S08]  /*78f0*/  HMMA.16816.F32.BF16 R4, R192, R196.reuse, R4 ;  /* 0x000000c4c004723c */ /* 0x088ff00000041804 */
[C---:B------:R-:W-:Y:S08]  /*7900*/  HMMA.16816.F32.BF16 R8, R208.reuse, R196, R8 ;  /* 0x000000c4d008723c */ /* 0x040ff00000041808 */
[-C--:B------:R-:W-:Y:S08]  /*7910*/  HMMA.16816.F32.BF16 R12, R208, R198.reuse, R12 ;  /* 0x000000c6d00c723c */ /* 0x080ff0000004180c */
[C---:B------:R-:W-:Y:S08]  /*7920*/  HMMA.16816.F32.BF16 R16, R192.reuse, R198, R16 ;  /* 0x000000c6c010723c */ /* 0x040ff00000041810 */
[-C--:B--2---:R-:W-:Y:S08]  /*7930*/  HMMA.16816.F32.BF16 R20, R192, R212.reuse, R20 ;  /* 0x000000d4c014723c */ /* 0x084ff00000041814 */
[C---:B------:R-:W-:Y:S08]  /*7940*/  HMMA.16816.F32.BF16 R24, R208.reuse, R212, R24 ;  /* 0x000000d4d018723c */ /* 0x040ff00000041818 */
[-C--:B------:R-:W-:Y:S08]  /*7950*/  HMMA.16816.F32.BF16 R28, R208, R214.reuse, R28 ;  /* 0x000000d6d01c723c */ /* 0x080ff0000004181c */
[C---:B------:R-:W-:Y:S08]  /*7960*/  HMMA.16816.F32.BF16 R32, R192.reuse, R214, R32 ;  /* 0x000000d6c020723c */ /* 0x040ff00000041820 */
[-C--:B----4-:R-:W-:Y:S08]  /*7970*/  HMMA.16816.F32.BF16 R36, R192, R200.reuse, R36 ;  /* 0x000000c8c024723c */ /* 0x090ff00000041824 */
[C---:B------:R-:W-:Y:S08]  /*7980*/  HMMA.16816.F32.BF16 R40, R208.reuse, R200, R40 ;  /* 0x000000c8d028723c */ /* 0x040ff00000041828 */
[-C--:B------:R-:W-:Y:S08]  /*7990*/  HMMA.16816.F32.BF16 R44, R208, R202.reuse, R44 ;  /* 0x000000cad02c723c */ /* 0x080ff0000004182c */
[----:B------:R-:W-:Y:S01]  /*79a0*/  HMMA.16816.F32.BF16 R48, R192, R202, R48 ;  /* 0x000000cac030723c */ /* 0x000fe20000041830 */
[----:B------:R-:W-:-:S07]  /*79b0*/  @!P0 BRA `(.L_x_972) ;  /* 0x0000037000008947 */ /* 0x000fce0003800000 */
[----:B------:R-:W2:Y:S01]  /*79c0*/  LDL R0, [R1+0x4] ;  /* 0x0000040001007983 */ /* 0x000ea20000100800 */
[----:B------:R-:W-:Y:S01]  /*79d0*/  UIMAD UR4, UR23, 0x30, UR11 ;  /* 0x00000030170478a4 */ /* 0x000fe2000f8e020b */
[----:B------:R-:W-:Y:S05]  /*79e0*/  IMAD.MOV.U32 R242, RZ, RZ, RZ ;  /* 0x000000fffff27224 */ /* 0x000fea00078e00ff */
[----:B------:R-:W-:Y:S05]  /*79f0*/  IMAD.U32 R2, RZ, RZ, UR4 ;  /* 0x00000004ff027e24 */ /* 0x000fea000f8e00ff */
[----:B--2---:R-:W-:Y:S05]  /*7a00*/  IADD3 R2, R2, -0x30, R0 ;  /* 0xffffffd002027810 */ /* 0x004fea0007ffe000 */
        /* <DEDUP_REMOVED lines=11> */
[----:B------:R1:W2:Y:S04]  /*7ac0*/  @!P6 LDG.E R242, [R168.64] ;  /* 0x00000014a8f2e981 */ /* 0x0002a8000c1e1900 */
        /* <DEDUP_REMOVED lines=8> */
[----:B------:R-:W-:Y:S03]  /*7b50*/  IADD3 R0, P0, R2, UR16, RZ ;  /* 0x0000001002007c10 */ /* 0x000fe6000ff1e0ff */
[----:B------:R-:W-:Y:S05]  /*7b60*/  IMAD R165, R242, c[0x0][0x1f4], R165 ;  /* 0x00007d00f2a57a24 */ /* 0x000fea00078e02a5 */
[----:B------:R-:W-:Y:S02]  /*7b70*/  IADD3.X R3, R3, UR8, R165, P0, !PT ;  /* 0x0000000803037c10 */ /* 0x000fe400087fe4a5 */
[C---:B------:R-:W-:Y:S04]  /*7b80*/  LEA R2, P0, R0.reuse, c[0x0][0x1c8], 0x1 ;  /* 0x0000720000027a11 */ /* 0x040fe800078008ff */
[----:B------:R-:W-:Y:S01]  /*7b90*/  LEA.HI.X R0, R0, c[0x0][0x1cc], R3, 0x1, P0 ;  /* 0x0000730000007a11 */ /* 0x000fe200000f0c03 */
[----:B------:R-:W1:Y:S04]  /*7ba0*/  SHFL.IDX PT, R172, R2, 0x1, 0x181f ;  /* 0x00381f0002ac7f89 */ /* 0x000e6800000e0000 */
[----:B------:R-:W2:Y:S04]  /*7bb0*/  SHFL.IDX PT, R3, R2, RZ, 0x181f ;  /* 0x00181fff02037589 */ /* 0x000ea800000e0000 */
[----:B------:R-:W3:Y:S04]  /*7bc0*/  SHFL.IDX PT, R165, R0, RZ, 0x181f ;  /* 0x00181fff00a57589 */ /* 0x000ee800000e0000 */
[----:B------:R-:W4:Y:S04]  /*7bd0*/  SHFL.IDX PT, R2, R2, 0x2, 0x181f ;  /* 0x00581f0002027f89 */ /* 0x000f2800000e0000 */
[----:B------:R-:W4:Y:S04]  /*7be0*/  SHFL.IDX PT, R167, R0, 0x1, 0x181f ;  /* 0x00381f0000a77f89 */ /* 0x000f2800000e0000 */
[----:B------:R-:W4:Y:S01]  /*7bf0*/  SHFL.IDX PT, R0, R0, 0x2, 0x181f ;  /* 0x00581f0000007f89 */ /* 0x000f2200000e0000 */
[CC--:B-1---5:R-:W-:Y:S02]  /*7c00*/  IADD3 R174, P2, R172.reuse, R221.reuse, RZ ;  /* 0x000000ddacae7210 */ /* 0x0e2fe40007f5e0ff */
[CC--:B--2---:R-:W-:Y:S02]  /*7c10*/  IADD3 R194, P1, R3.reuse, R221.reuse, RZ ;  /* 0x000000dd03c27210 */ /* 0x0c4fe40007f3e0ff */
[-C--:B------:R-:W-:Y:S03]  /*7c20*/  IADD3 R192, P0, R3, R248.reuse, RZ ;  /* 0x000000f803c07210 */ /* 0x080fe60007f1e0ff */
[C-C-:B---3--:R-:W-:Y:S01]  /*7c30*/  IMAD.X R195, R165.reuse, 0x1, R250.reuse, P1 ;  /* 0x00000001a5c37824 */ /* 0x148fe200008e06fa */
[----:B------:R-:W-:Y:S01]  /*7c40*/  IADD3 R172, P1, R172, R248, RZ ;  /* 0x000000f8acac7210 */ /* 0x000fe20007f3e0ff */
[--C-:B------:R-:W-:Y:S01]  /*7c50*/  IMAD.X R193, R165, 0x1, R249.reuse, P0 ;  /* 0x00000001a5c17824 */ /* 0x100fe200000e06f9 */
[----:B----4-:R-:W-:Y:S02]  /*7c60*/  IADD3 R168, P0, R2, R221, RZ ;  /* 0x000000dd02a87210 */ /* 0x010fe40007f1e0ff */
[----:B------:R1:W-:Y:S01]  /*7c70*/  LDGSTS.E.BYPASS.LTC128B.128 [R245+0x5080], [R194.64], !P5 ;  /* 0x05080000c2f57fae */ /* 0x0003e2000e901d54 */
        /* <DEDUP_REMOVED lines=11> */
.L_x_972:
[----:B-1----:R-:W-:Y:S01]  /*7d30*/  IMAD.U32 R3, RZ, RZ, UR22 ;  /* 0x00000016ff037e24 */ /* 0x002fe2000f8e00ff */
[----:B------:R-:W2:Y:S01]  /*7d40*/  LDL R2, [R1+0x1c] ;  /* 0x00001c0001027983 */ /* 0x000ea20000100800 */
[----:B------:R-:W-:Y:S02]  /*7d50*/  UISETP.NE.AND UP1, UPT, UR13, URZ, UPT ;  /* 0x0000003f0d00728c */ /* 0x000fe4000bf25270 */
[----:B------:R-:W-:Y:S01]  /*7d60*/  UIMAD UR4, UR23, -0x30, URZ ;  /* 0xffffffd0170478a4 */ /* 0x000fe2000f8e023f */
[----:B------:R-:W3:Y:S01]  /*7d70*/  LDL R194, [R1+0x8] ;  /* 0x0000080001c27983 */ /* 0x000ee20000100800 */
[----:B------:R-:W-:Y:S02]  /*7d80*/  UISETP.NE.AND UP0, UPT, UR12, URZ, UPT ;  /* 0x0000003f0c00728c */ /* 0x000fe4000bf05270 */
[----:B------:R-:W-:Y:S01]  /*7d90*/  PLOP3.LUT P1, PT, PT, PT, UP1, 0x80, 0x0 ;  /* 0x000000000000781c */ /* 0x000fe20003f2f018 */
[----:B------:R-:W0:Y:S01]  /*7da0*/  LDGDEPBAR ;  /* 0x00000000000079af */ /* 0x000e220000000000 */
[----:B------:R-:W-:Y:S11]  /*7db0*/  PLOP3.LUT P0, PT, PT, PT, UP1, 0x80, 0x0 ;  /* 0x000000000000781c */ /* 0x000ff60003f0f018 */
[----:B--2---:R-:W-:Y:S04]  /*7dc0*/  @P1 IMAD.HI.U32 R0, R2, c[0x0][0x2c8], RZ ;  /* 0x0000b20002001a27 */ /* 0x004fe800078e00ff */
[----:B------:R-:W-:Y:S01]  /*7dd0*/  IMAD.MOV.U32 R172, RZ, RZ, R2 ;  /* 0x000000ffffac7224 */ /* 0x000fe200078e0002 */
[----:B------:R-:W-:Y:S01]  /*7de0*/  @P0 SHF.R.U32.HI R172, RZ, c[0x0][0x2cc], R0 ;  /* 0x0000b300ffac0a19 */ /* 0x000fe20000011600 */
[----:B------:R-:W-:Y:S01]  /*7df0*/  IMAD.U32 R2, RZ, RZ, UR4 ;  /* 0x00000004ff027e24 */ /* 0x000fe2000f8e00ff */
[----:B------:R-:W-:Y:S03]  /*7e00*/  PLOP3.LUT P0, PT, PT, PT, UP0, 0x40, 0x0 ;  /* 0x000000000000781c */ /* 0x000fe60003f0e808 */
[----:B------:R-:W1:Y:S01]  /*7e10*/  SHFL.IDX PT, R0, R172, RZ, 0x1c1f ;  /* 0x001c1fffac007589 */ /* 0x000e6200000e0000 */
[----:B---3--:R-:W-:Y:S05]  /*7e20*/  IADD3 R174, -R194, 0x1, R2 ;  /* 0x00000001c2ae7810 */ /* 0x008fea0007ffe102 */
        /* <DEDUP_REMOVED lines=22> */
.L_x_975:
[----:B------:R-:W-:Y:S04]  /*7f90*/  MOV R2, c[0x0][0x32c] ;  /* 0x0000cb0000027a02 */ /* 0x000fe80000000f00 */
[----:B------:R-:W-:Y:S11]  /*7fa0*/  ISETP.NE.AND P0, PT, R2, 0x1, PT ;  /* 0x000000010200780c */ /* 0x000ff60003f05270 */
[----:B------:R-:W-:Y:S02]  /*7fb0*/  @!UPT UIADD3 URZ, URZ, URZ, URZ ;  /* 0x0000003f3f3ff290 */ /* 0x000fe4000fffe03f */
[----:B------:R-:W-:Y:S05]  /*7fc0*/  @P0 IMAD.HI.U32 R2, R0, c[0x0][0x330], RZ ;  /* 0x0000cc0000020a27 */ /* 0x000fea00078e00ff */
[----:B------:R-:W-:Y:S02]  /*7fd0*/  @P0 SHF.R.U32.HI R0, RZ, c[0x0][0x334], R2 ;  /* 0x0000cd00ff000a19 */ /* 0x000fe40000011602 */
.L_x_976:
[----:B------:R-:W-:Y:S05]  /*7fe0*/  BSYNC B0 ;  /* 0x0000000000007941 */ /* 0x000fea0003800000 */
.L_x_974:
[----:B------:R-:W-:Y:S05]  /*7ff0*/  IADD3 R2, -R194, UR4, RZ ;  /* 0x00000004c2027c10 */ /* 0x000fea000fffe1ff */
[----:B------:R-:W-:Y:S05]  /*8000*/  IMAD R0, R0, c[0x0][0x32c], R2 ;  /* 0x0000cb0000007a24 */ /* 0x000fea00078e0202 */
[----:B------:R-:W-:Y:S02]  /*8010*/  IADD3 R2, R0, c[0x0][0x32c], RZ ;  /* 0x0000cb0000027a10 */ /* 0x000fe40007ffe0ff */
[----:B------:R-:W-:Y:S02]  /*8020*/  IMNMX R167, R167, R0, !PT ;  /* 0x00000000a7a77217 */ /* 0x000fe40007800200 */
[----:B------:R-:W-:Y:S02]  /*8030*/  IMNMX R168, R168, R2, PT ;  /* 0x00000002a8a87217 */ /* 0x000fe40003800200 */
.L_x_973:
[----:B------:R-:W1:Y:S01]  /*8040*/  SHFL.IDX PT, R0, R172, 0x1, 0x1c1f ;  /* 0x003c1f00ac007f89 */ /* 0x000e6200000e0000 */
[----:B------:R-:W-:Y:S06]  /*8050*/  UISETP.NE.AND UP0, UPT, UR12, URZ, UPT ;  /* 0x0000003f0c00728c */ /* 0x000fec000bf05270 */
[----:B------:R-:W-:Y:S02]  /*8060*/  PLOP3.LUT P0, PT, PT, PT, UP0, 0x40, 0x0 ;  /* 0x000000000000781c */ /* 0x000fe40003f0e808 */
[----:B-1----:R-:W-:Y:S01]  /*8070*/  IADD3 R3, R174, R0, RZ ;  /* 0x00000000ae037210 */ /* 0x002fe20007ffe0ff */
[----:B------:R-:W-:Y:S10]  /*8080*/  IMAD.IADD R165, R173, 0x1, R0 ;  /* 0x00000001ada57824 */ /* 0x000ff400078e0200 */
        /* <DEDUP_REMOVED lines=16> */
.L_x_979:
[----:B------:R-:W-:Y:S04]  /*8190*/  MOV R2, c[0x0][0x32c] ;  /* 0x0000cb0000027a02 */ /* 0x000fe80000000f00 */
[----:B------:R-:W-:Y:S11]  /*81a0*/  ISETP.NE.AND P0, PT, R2, 0x1, PT ;  /* 0x000000010200780c */ /* 0x000ff60003f05270 */
[----:B------:R-:W-:Y:S02]  /*81b0*/  @!UPT UIADD3 URZ, URZ, URZ, URZ ;  /* 0x0000003f3f3ff290 */ /* 0x000fe4000fffe03f */
[----:B------:R-:W-:Y:S05]  /*81c0*/  @P0 IMAD.HI.U32 R2, R0, c[0x0][0x330], RZ ;  /* 0x0000cc0000020a27 */ /* 0x000fea00078e00ff */
[----:B------:R-:W-:Y:S02]  /*81d0*/  @P0 SHF.R.U32.HI R0, RZ, c[0x0][0x334], R2 ;  /* 0x0000cd00ff000a19 */ /* 0x000fe40000011602 */
.L_x_980:
[----:B------:R-:W-:Y:S05]  /*81e0*/  BSYNC B0 ;  /* 0x0000000000007941 */ /* 0x000fea0003800000 */
.L_x_978:
[----:B------:R-:W-:Y:S05]  /*81f0*/  IADD3 R2, -R194, UR4, RZ ;  /* 0x00000004c2027c10 */ /* 0x000fea000fffe1ff */
[----:B------:R-:W-:Y:S05]  /*8200*/  IMAD R0, R0, c[0x0][0x32c], R2 ;  /* 0x0000cb0000007a24 */ /* 0x000fea00078e0202 */
[----:B------:R-:W-:Y:S02]  /*8210*/  IADD3 R2, R0, c[0x0][0x32c], RZ ;  /* 0x0000cb0000027a10 */ /* 0x000fe40007ffe0ff */
[----:B------:R-:W-:Y:S02]  /*8220*/  IMNMX R3, R3, R0, !PT ;  /* 0x0000000003037217 */ /* 0x000fe40007800200 */
[----:B------:R-:W-:Y:S02]  /*8230*/  IMNMX R165, R165, R2, PT ;  /* 0x00000002a5a57217 */ /* 0x000fe40003800200 */
.L_x_977:
        /* <DEDUP_REMOVED lines=21> */
.L_x_983:
[----:B------:R-:W-:Y:S04]  /*8390*/  MOV R175, c[0x0][0x32c] ;  /* 0x0000cb0000af7a02 */ /* 0x000fe80000000f00 */
[----:B------:R-:W-:Y:S11]  /*83a0*/  ISETP.NE.AND P0, PT, R175, 0x1, PT ;  /* 0x00000001af00780c */ /* 0x000ff60003f05270 */
[----:B------:R-:W-:Y:S02]  /*83b0*/  @!UPT UIADD3 URZ, URZ, URZ, URZ ;  /* 0x0000003f3f3ff290 */ /* 0x000fe4000fffe03f */
[----:B------:R-:W-:Y:S05]  /*83c0*/  @P0 IMAD.HI.U32 R175, R169, c[0x0][0x330], RZ ;  /* 0x0000cc00a9af0a27 */ /* 0x000fea00078e00ff */
[----:B------:R-:W-:Y:S02]  /*83d0*/  @P0 SHF.R.U32.HI R169, RZ, c[0x0][0x334], R175 ;  /* 0x0000cd00ffa90a19 */ /* 0x000fe400000116af */
.L_x_984:
[----:B------:R-:W-:Y:S05]  /*83e0*/  BSYNC B0 ;  /* 0x0000000000007941 */ /* 0x000fea0003800000 */
.L_x_982:
[----:B------:R-:W-:Y:S05]  /*83f0*/  IADD3 R175, -R194, UR4, RZ ;  /* 0x00000004c2af7c10 */ /* 0x000fea000fffe1ff */
[----:B------:R-:W-:Y:S05]  /*8400*/  IMAD R169, R169, c[0x0][0x32c], R175 ;  /* 0x0000cb00a9a97a24 */ /* 0x000fea00078e02af */
[----:B------:R-:W-:Y:S02]  /*8410*/  IADD3 R175, R169, c[0x0][0x32c], RZ ;  /* 0x0000cb00a9af7a10 */ /* 0x000fe40007ffe0ff */
[----:B------:R-:W-:Y:S02]  /*8420*/  IMNMX R0, R0, R169, !PT ;  /* 0x000000a900007217 */ /* 0x000fe40007800200 */
[----:B------:R-:W-:Y:S02]  /*8430*/  IMNMX R2, R2, R175, PT ;  /* 0x000000af02027217 */ /* 0x000fe40003800200 */
.L_x_981:
[----:B------:R-:W-:Y:S02]  /*8440*/  UISETP.GE.AND UP1, UPT, UR4, 0x1, UPT ;  /* 0x000000010400788c */ /* 0x000fe4000bf26270 */
[----:B------:R-:W-:Y:S02]  /*8450*/  UISETP.GE.AND UP0, UPT, UR4, 0x2, UPT ;  /* 0x000000020400788c */ /* 0x000fe4000bf06270 */
[----:B------:R-:W-:Y:S02]  /*8460*/  UISETP.GE.AND UP2, UPT, UR4, 0x9, UPT ;  /* 0x000000090400788c */ /* 0x000fe4000bf46270 */
[----:B------:R-:W-:Y:S01]  /*8470*/  PLOP3.LUT P0, PT, PT, PT, UP1, 0x40, 0x0 ;  /* 0x000000000000781c */ /* 0x000fe20003f0e818 */
[----:B------:R-:W-:Y:S01]  /*8480*/  UP2UR UR30, UPR, URZ, 0x2 ;  /* 0x000000023f1e7883 */ /* 0x000fe20008000000 */
[----:B------:R-:W-:Y:S01]  /*8490*/  PLOP3.LUT P1, PT, PT, PT, UP0, 0x40, 0x0 ;  /* 0x000000000000781c */ /* 0x000fe20003f2e808 */
[----:B------:R-:W-:Y:S01]  /*84a0*/  UP2UR UR29, UPR, URZ, 0x1 ;  /* 0x000000013f1d7883 */ /* 0x000fe20008000000 */
[C---:B------:R-:W-:Y:S01]  /*84b0*/  ISETP.GT.AND P0, PT, R3.reuse, RZ, P0 ;  /* 0x000000ff0300720c */ /* 0x040fe20000704270 */
[----:B------:R-:W-:Y:S01]  /*84c0*/  UISETP.GE.AND UP6, UPT, UR4, 0x12, UPT ;  /* 0x000000120400788c */ /* 0x000fe2000bfc6270 */
[----:B------:R-:W-:Y:S01]  /*84d0*/  ISETP.GT.AND P1, PT, R3, 0x1, P1 ;  /* 0x000000010300780c */ /* 0x000fe20000f24270 */
[----:B------:R-:W-:Y:S01]  /*84e0*/  UISETP.GE.AND UP4, UPT, UR4, 0x1a, UPT ;  /* 0x0000001a0400788c */ /* 0x000fe2000bf86270 */
[C---:B------:R-:W-:Y:S01]  /*84f0*/  ISETP.LT.OR P0, PT, R165.reuse, 0x1, P0 ;  /* 0x00000001a500780c */ /* 0x040fe20000701670 */
[----:B------:R-:W-:Y:S01]  /*8500*/  UISETP.GE.AND UP5, UPT, UR4, 0x19, UPT ;  /* 0x000000190400788c */ /* 0x000fe2000bfa6270 */
[----:B------:R-:W-:Y:S01]  /*8510*/  ISETP.LT.OR P1, PT, R165, 0x2, P1 ;  /* 0x00000002a500780c */ /* 0x000fe20000f21670 */
[----:B------:R-:W-:Y:S01]  /*8520*/  UISETP.GE.AND UP3, UPT, UR4, 0x21, UPT ;  /* 0x000000210400788c */ /* 0x000fe2000bf66270 */
[----:B------:R-:W-:Y:S01]  /*8530*/  FSEL R175, R6, -INF , !P0 ;  /* 0xff80000006af7808 */ /* 0x000fe20004000000 */
[----:B------:R-:W-:Y:S01]  /*8540*/  UP2UR UR28, UPR, URZ, 0x4 ;  /* 0x000000043f1c7883 */ /* 0x000fe20008000000 */
[----:B------:R-:W-:Y:S01]  /*8550*/  PLOP3.LUT P0, PT, PT, PT, UP0, 0x40, 0x0 ;  /* 0x000000000000781c */ /* 0x000fe20003f0e808 */
[----:B------:R-:W-:Y:S01]  /*8560*/  UISETP.GE.AND UP0, UPT, UR4, 0x11, UPT ;  /* 0x000000110400788c */ /* 0x000fe2000bf06270 */
[----:B------:R-:W-:Y:S01]  /*8570*/  PLOP3.LUT P2, PT, PT, PT, UP1, 0x40, 0x0 ;  /* 0x000000000000781c */ /* 0x000fe20003f4e818 */
[----:B------:R-:W-:Y:S01]  /*8580*/  UISETP.GE.AND UP1, UPT, UR4, 0xa, UPT ;  /* 0x0000000a0400788c */ /* 0x000fe2000bf26270 */
[----:B------:R-:W-:Y:S01]  /*8590*/  ISETP.GT.AND P0, PT, R167, 0x1, P0 ;  /* 0x00000001a700780c */ /* 0x000fe20000704270 */
[----:B------:R-:W-:Y:S01]  /*85a0*/  UP2UR UR26, UPR, URZ, 0x1 ;  /* 0x000000013f1a7883 */ /* 0x000fe20008000000 */
[----:B------:R-:W-:Y:S01]  /*85b0*/  FSEL R192, R7, -INF , !P1 ;  /* 0xff80000007c07808 */ /* 0x000fe20004800000 */
[----:B------:R-:W-:Y:S01]  /*85c0*/  UP2UR UR27, UPR, URZ, 0x2 ;  /* 0x000000023f1b7883 */ /* 0x000fe20008000000 */
[----:B------:R-:W-:Y:S01]  /*85d0*/  PLOP3.LUT P1, PT, PT, PT, UP2, 0x40, 0x0 ;  /* 0x000000000000781c */ /* 0x000fe20003f2e828 */
[----:B------:R-:W-:Y:S01]  /*85e0*/  UP2UR UR31, UPR, URZ, 0x40 ;  /* 0x000000403f1f7883 */ /* 0x000fe20008000000 */
[----:B------:R-:W-:Y:S02]  /*85f0*/  ISETP.LT.OR P0, PT, R168, 0x2, P0 ;  /* 0x00000002a800780c */ /* 0x000fe40000701670 */
[----:B------:R-:W-:Y:S02]  /*8600*/  ISETP.GT.AND P1, PT, R3, 0x8, P1 ;  /* 0x000000080300780c */ /* 0x000fe40000f24270 */
[----:B------:R-:W-:Y:S02]  /*8610*/  FSEL R7, R5, -INF , !P0 ;  /* 0xff80000005077808 */ /* 0x000fe40004000000 */
[----:B------:R-:W-:Y:S02]  /*8620*/  PLOP3.LUT P0, PT, PT, PT, UP1, 0x40, 0x0 ;  /* 0x000000000000781c */ /* 0x000fe40003f0e818 */
[----:B------:R-:W-:Y:S02]  /*8630*/  ISETP.LT.OR P1, PT, R165, 0x9, P1 ;  /* 0x00000009a500780c */ /* 0x000fe40000f21670 */
[----:B------:R-:W-:Y:S02]  /*8640*/  ISETP.GT.AND P0, PT, R3, 0x9, P0 ;  /* 0x000000090300780c */ /* 0x000fe40000704270 */
[----:B------:R-:W-:Y:S02]  /*8650*/  ISETP.GT.AND P2, PT, R167, RZ, P2 ;  /* 0x000000ffa700720c */ /* 0x000fe40001744270 */
[----:B------:R-:W-:Y:S02]  /*8660*/  FSEL R193, R18, -INF , !P1 ;  /* 0xff80000012c17808 */ /* 0x000fe40004800000 */
[----:B------:R-:W-:Y:S01]  /*8670*/  PLOP3.LUT P1, PT, PT, PT, UP1, 0x40, 0x0 ;  /* 0x000000000000781c */ /* 0x000fe20003f2e818 */
[----:B------:R-:W-:Y:S01]  /*8680*/  UISETP.GE.AND UP1, UPT, UR4, 0x29, UPT ;  /* 0x000000290400788c */ /* 0x000fe2000bf26270 */
[----:B------:R-:W-:Y:S02]  /*8690*/  ISETP.LT.OR P0, PT, R165, 0xa, P0 ;  /* 0x0000000aa500780c */ /* 0x000fe40000701670 */
[----:B------:R-:W-:Y:S02]  /*86a0*/  ISETP.LT.OR P2, PT, R168, 0x1, P2 ;  /* 0x00000001a800780c */ /* 0x000fe40001741670 */
[----:B------:R-:W-:Y:S02]  /*86b0*/  ISETP.GT.AND P1, PT, R167, 0x9, P1 ;  /* 0x00000009a700780c */ /* 0x000fe40000f24270 */
[----:B------:R-:W-:Y:S02]  /*86c0*/  FSEL R19, R19, -INF , !P0 ;  /* 0xff80000013137808 */ /* 0x000fe40004000000 */
[----:B------:R-:W-:Y:S02]  /*86d0*/  PLOP3.LUT P0, PT, PT, PT, UP0, 0x40, 0x0 ;  /* 0x000000000000781c */ /* 0x000fe40003f0e808 */
[----:B------:R-:W-:Y:S02]  /*86e0*/  FSEL R6, R4, -INF , !P2 ;  /* 0xff80000004067808 */ /* 0x000fe40005000000 */
[----:B------:R-:W-:Y:S01]  /*86f0*/  PLOP3.LUT P2, PT, PT, PT, UP2, 0x40, 0x0 ;  /* 0x000000000000781c */ /* 0x000fe20003f4e828 */
[----:B------:R-:W-:Y:S01]  /*8700*/  UISETP.GE.AND UP2, UPT, UR4, 0x22, UPT ;  /* 0x000000220400788c */ /* 0x000fe2000bf46270 */
[C---:B------:R-:W-:Y:S02]  /*8710*/  ISETP.LT.OR P1, PT, R168.reuse, 0xa, P1 ;  /* 0x0000000aa800780c */ /* 0x040fe40000f21670 */
[----:B------:R-:W-:Y:S02]  /*8720*/  ISETP.GT.AND P0, PT, R3, 0x10, P0 ;  /* 0x000000100300780c */ /* 0x000fe40000704270 */
[----:B------:R-:W-:Y:S02]  /*8730*/  ISETP.GT.AND P2, PT, R167, 0x8, P2 ;  /* 0x00000008a700780c */ /* 0x000fe40001744270 */
[----:B------:R-:W-:Y:S02]  /*8740*/  FSEL R18, R17, -INF , !P1 ;  /* 0xff80000011127808 */ /* 0x000fe40004800000 */
[----:B------:R-:W-:Y:S01]  /*8750*/  PLOP3.LUT P1, PT, PT, PT, UP0, 0x40, 0x0 ;  /* 0x000000000000781c */ /* 0x000fe20003f2e808 */
[----:B------:R-:W-:Y:S01]  /*8760*/  UISETP.GE.AND UP0, UPT, UR4, 0x2a, UPT ;  /* 0x0000002a0400788c */ /* 0x000fe2000bf06270 */
[----:B------:R-:W-:Y:S02]  /*8770*/  ISETP.LT.OR P0, PT, R165, 0x11, P0 ;  /* 0x00000011a500780c */ /* 0x000fe40000701670 */
[----:B------:R-:W-:Y:S02]  /*8780*/  ISETP.LT.OR P2, PT, R168, 0x9, P2 ;  /* 0x00000009a800780c */ /* 0x000fe40001741670 */
[C---:B------:R-:W-:Y:S02]  /*8790*/  ISETP.GT.AND P1, PT, R167.reuse, 0x10, P1 ;  /* 0x00000010a700780c */ /* 0x040fe40000f24270 */
[----:B------:R-:W-:Y:S02]  /*87a0*/  FSEL R198, R22, -INF , !P0 ;  /* 0xff80000016c67808 */ /* 0x000fe40004000000 */
[----:B------:R-:W-:Y:S02]  /*87b0*/  PLOP3.LUT P0, PT, PT, PT, UP6, 0x40, 0x0 ;  /* 0x000000000000781c */ /* 0x000fe40003f0e868 */
[----:B------:R-:W-:Y:S02]  /*87c0*/  FSEL R16, R16, -INF , !P2 ;  /* 0xff80000010107808 */ /* 0x000fe40005000000 */
[----:B------:R-:W-:Y:S01]  /*87d0*/  PLOP3.LUT P2, PT, PT, PT, UP6, 0x40, 0x0 ;  /* 0x000000000000781c */ /* 0x000fe20003f4e868 */
[----:B------:R-:W-:Y:S01]  /*87e0*/  UISETP.NE.AND UP6, UPT, UR26, URZ, UPT ;  /* 0x0000003f1a00728c */ /* 0x000fe2000bfc5270 */
[----:B------:R-:W-:Y:S02]  /*87f0*/  ISETP.LT.OR P1, PT, R168, 0x11, P1 ;  /* 0x00000011a800780c */ /* 0x000fe40000f21670 */
[----:B------:R-:W-:Y:S01]  /*8800*/  ISETP.GT.AND P0, PT, R167, 0x11, P0 ;  /* 0x00000011a700780c */ /* 0x000fe20000704270 */
[----:B------:R-:W-:Y:S01]  /*8810*/  UP2UR UR32, UPR, URZ, 0x40 ;  /* 0x000000403f207883 */ /* 0x000fe20008000000 */
[----:B------:R-:W-:Y:S01]  /*8820*/  ISETP.GT.AND P2, PT, R3, 0x11, P2 ;  /* 0x000000110300780c */ /* 0x000fe20001744270 */
[----:B------:R-:W-:Y:S01]  /*8830*/  UISETP.NE.AND UP6, UPT, UR27, URZ, UPT ;  /* 0x0000003f1b00728c */ /* 0x000fe2000bfc5270 */
[----:B------:R-:W-:Y:S02]  /*8840*/  FSEL R196, R20, -INF , !P1 ;  /* 0xff80000014c47808 */ /* 0x000fe40004800000 */
[----:B------:R-:W-:Y:S01]  /*8850*/  PLOP3.LUT P1, PT, PT, PT, UP4, 0x40, 0x0 ;  /* 0x000000000000781c */ /* 0x000fe20003f2e848 */
[----:B------:R-:W-:Y:S01]  /*8860*/  UP2UR UR33, UPR, URZ, 0x40 ;  /* 0x000000403f217883 */ /* 0x000fe20008000000 */
[C---:B------:R-:W-:Y:S01]  /*8870*/  ISETP.LT.OR P0, PT, R168.reuse, 0x12, P0 ;  /* 0x00000012a800780c */ /* 0x040fe20000701670 */
[----:B------:R-:W-:Y:S01]  /*8880*/  UISETP.NE.AND UP6, UPT, UR28, URZ, UPT ;  /* 0x0000003f1c00728c */ /* 0x000fe2000bfc5270 */
[----:B------:R-:W-:Y:S02]  /*8890*/  ISETP.LT.OR P2, PT, R165, 0x12, P2 ;  /* 0x00000012a500780c */ /* 0x000fe40001741670 */
[----:B------:R-:W-:Y:S01]  /*88a0*/  ISETP.GT.AND P1, PT, R3, 0x19, P1 ;  /* 0x000000190300780c */ /* 0x000fe20000f24270 */
[----:B------:R-:W-:Y:S01]  /*88b0*/  UP2UR UR34, UPR, URZ, 0x40 ;  /* 0x000000403f227883 */ /* 0x000fe20008000000 */
[----:B------:R-:W-:Y:S01]  /*88c0*/  FSEL R197, R21, -INF , !P0 ;  /* 0xff80000015c57808 */ /* 0x000fe20004000000 */
[----:B------:R-:W-:Y:S01]  /*88d0*/  UISETP.NE.AND UP6, UPT, UR29, URZ, UPT ;  /* 0x0000003f1d00728c */ /* 0x000fe2000bfc5270 */
[----:B------:R-:W-:Y:S02]  /*88e0*/  PLOP3.LUT P0, PT, PT, PT, UP5, 0x40, 0x0 ;  /* 0x000000000000781c */ /* 0x000fe40003f0e858 */
[----:B------:R-:W-:Y:S01]  /*88f0*/  FSEL R199, R23, -INF , !P2 ;  /* 0xff80000017c77808 */ /* 0x000fe20005000000 */
[----:B------:R-:W-:Y:S01]  /*8900*/  UP2UR UR35, UPR, URZ, 0x40 ;  /* 0x000000403f237883 */ /* 0x000fe20008000000 */
[----:B------:R-:W-:Y:S01]  /*8910*/  PLOP3.LUT P2, PT, PT, PT, UP5, 0x40, 0x0 ;  /* 0x000000000000781c */ /* 0x000fe20003f4e858 */
[----:B------:R-:W-:Y:S01]  /*8920*/  UISETP.NE.AND UP6, UPT, UR30, URZ, UPT ;  /* 0x0000003f1e00728c */ /* 0x000fe2000bfc5270 */
[----:B------:R-:W-:Y:S02]  /*8930*/  ISETP.LT.OR P1, PT, R165, 0x1a, P1 ;  /* 0x0000001aa500780c */ /* 0x000fe40000f21670 */
[----:B------:R-:W-:Y:S02]  /*8940*/  ISETP.GT.AND P0, PT, R167, 0x18, P0 ;  /* 0x00000018a700780c */ /* 0x000fe40000704270 */
[----:B------:R-:W-:Y:S02]  /*8950*/  ISETP.GT.AND P2, PT, R3, 0x18, P2 ;  /* 0x000000180300780c */ /* 0x000fe40001744270 */
[----:B------:R-:W-:Y:S02]  /*8960*/  FSEL R209, R35, -INF , !P1 ;  /* 0xff80000023d17808 */ /* 0x000fe40004800000 */
[----:B------:R-:W-:Y:S02]  /*8970*/  PLOP3.LUT P1, PT, PT, PT, UP3, 0x40, 0x0 ;  /* 0x000000000000781c */ /* 0x000fe40003f2e838 */
[----:B------:R-:W-:Y:S02]  /*8980*/  ISETP.LT.OR P0, PT, R168, 0x19, P0 ;  /* 0x00000019a800780c */ /* 0x000fe40000701670 */
[----:B------:R-:W-:Y:S02]  /*8990*/  ISETP.LT.OR P2, PT, R165, 0x19, P2 ;  /* 0x00000019a500780c */ /* 0x000fe40001741670 */
[----:B------:R-:W-:Y:S02]  /*89a0*/  ISETP.GT.AND P1, PT, R3, 0x20, P1 ;  /* 0x000000200300780c */ /* 0x000fe40000f24270 */
[----:B------:R-:W-:Y:S02]  /*89b0*/  FSEL R200, R32, -INF , !P0 ;  /* 0xff80000020c87808 */ /* 0x000fe40004000000 */
[----:B------:R-:W-:Y:S02]  /*89c0*/  PLOP3.LUT P0, PT, PT, PT, UP2, 0x40, 0x0 ;  /* 0x000000000000781c */ /* 0x000fe40003f0e828 */
[----:B------:R-:W-:Y:S02]  /*89d0*/  FSEL R206, R34, -INF , !P2 ;  /* 0xff80000022ce7808 */ /* 0x000fe40005000000 */
[----:B------:R-:W-:Y:S02]  /*89e0*/  PLOP3.LUT P2, PT, PT, PT, UP4, 0x40, 0x0 ;  /* 0x000000000000781c */ /* 0x000fe40003f4e848 */
[----:B------:R-:W-:Y:S02]  /*89f0*/  ISETP.LT.OR P1, PT, R165, 0x21, P1 ;  /* 0x00000021a500780c */ /* 0x000fe40000f21670 */
[----:B------:R-:W-:Y:S02]  /*8a00*/  ISETP.GT.AND P0, PT, R3, 0x21, P0 ;  /* 0x000000210300780c */ /* 0x000fe40000704270 */
[----:B------:R-:W-:Y:S02]  /*8a10*/  ISETP.GT.AND P2, PT, R167, 0x19, P2 ;  /* 0x00000019a700780c */ /* 0x000fe40001744270 */
[----:B------:R-:W-:Y:S02]  /*8a20*/  FSEL R219, R38, -INF , !P1 ;  /* 0xff80000026db7808 */ /* 0x000fe40004800000 */
[----:B------:R-:W-:Y:S02]  /*8a30*/  PLOP3.LUT P1, PT, PT, PT, UP2, 0x40, 0x0 ;  /* 0x000000000000781c */ /* 0x000fe40003f2e828 */
[----:B------:R-:W-:Y:S02]  /*8a40*/  ISETP.LT.OR P0, PT, R165, 0x22, P0 ;  /* 0x00000022a500780c */ /* 0x000fe40000701670 */
[C---:B------:R-:W-:Y:S02]  /*8a50*/  ISETP.LT.OR P2, PT, R168.reuse, 0x1a, P2 ;  /* 0x0000001aa800780c */ /* 0x040fe40001741670 */
[----:B------:R-:W-:Y:S02]  /*8a60*/  ISETP.GT.AND P1, PT, R167, 0x21, P1 ;  /* 0x00000021a700780c */ /* 0x000fe40000f24270 */
[----:B------:R-:W-:Y:S02]  /*8a70*/  FSEL R223, R39, -INF , !P0 ;  /* 0xff80000027df7808 */ /* 0x000fe40004000000 */
[----:B------:R-:W-:Y:S02]  /*8a80*/  PLOP3.LUT P0, PT, PT, PT, UP1, 0x40, 0x0 ;  /* 0x000000000000781c */ /* 0x000fe40003f0e818 */
[----:B------:R-:W-:Y:S02]  /*8a90*/  FSEL R202, R33, -INF , !P2 ;  /* 0xff80000021ca7808 */ /* 0x000fe40005000000 */
[----:B------:R-:W-:Y:S02]  /*8aa0*/  PLOP3.LUT P2, PT, PT, PT, UP3, 0x40, 0x0 ;  /* 0x000000000000781c */ /* 0x000fe40003f4e838 */
[C---:B------:R-:W-:Y:S02]  /*8ab0*/  ISETP.LT.OR P1, PT, R168.reuse, 0x22, P1 ;  /* 0x00000022a800780c */ /* 0x040fe40000f21670 */
[----:B------:R-:W-:Y:S02]  /*8ac0*/  ISETP.GT.AND P0, PT, R3, 0x28, P0 ;  /* 0x000000280300780c */ /* 0x000fe40000704270 */
[----:B------:R-:W-:Y:S02]  /*8ad0*/  ISETP.GT.AND P2, PT, R167, 0x20, P2 ;  /* 0x00000020a700780c */ /* 0x000fe40001744270 */
[----:B------:R-:W-:Y:S02]  /*8ae0*/  FSEL R216, R37, -INF , !P1 ;  /* 0xff80000025d87808 */ /* 0x000fe40004800000 */
[----:B------:R-:W-:Y:S02]  /*8af0*/  ISETP.LT.OR P1, PT, R165, 0x29, P0 ;  /* 0x00000029a500780c */ /* 0x000fe40000721670 */
[----:B------:R-:W-:Y:S02]  /*8b00*/  PLOP3.LUT P0, PT, PT, PT, UP0, 0x40, 0x0 ;  /* 0x000000000000781c */ /* 0x000fe40003f0e808 */
[----:B------:R-:W-:Y:S02]  /*8b10*/  ISETP.LT.OR P2, PT, R168, 0x21, P2 ;  /* 0x00000021a800780c */ /* 0x000fe40001741670 */
[----:B------:R-:W-:Y:S02]  /*8b20*/  ISETP.GT.AND P0, PT, R3, 0x29, P0 ;  /* 0x000000290300780c */ /* 0x000fe40000704270 */
[----:B------:R-:W-:Y:S01]  /*8b30*/  FSEL R215, R36, -INF , !P2 ;  /* 0xff80000024d77808 */ /* 0x000fe20005000000 */
[----:B------:R-:W1:Y:S01]  /*8b40*/  SHFL.IDX PT, R3, R172, 0x3, 0x1c1f ;  /* 0x007c1f00ac037f89 */ /* 0x000e6200000e0000 */
[----:B------:R-:W-:Y:S02]  /*8b50*/  PLOP3.LUT P2, PT, PT, PT, UP1, 0x40, 0x0 ;  /* 0x000000000000781c */ /* 0x000fe40003f4e818 */
[----:B------:R-:W-:Y:S02]  /*8b60*/  ISETP.LT.OR P0, PT, R165, 0x2a, P0 ;  /* 0x0000002aa500780c */ /* 0x000fe40000701670 */
[----:B------:R-:W-:Y:S02]  /*8b70*/  ISETP.GT.AND P2, PT, R167, 0x28, P2 ;  /* 0x00000028a700780c */ /* 0x000fe40001744270 */
[----:B------:R-:W-:Y:S02]  /*8b80*/  FSEL R252, R50, -INF , !P1 ;  /* 0xff80000032fc7808 */ /* 0x000fe40004800000 */
[----:B------:R-:W-:Y:S02]  /*8b90*/  PLOP3.LUT P1, PT, PT, PT, UP0, 0x40, 0x0 ;  /* 0x000000000000781c */ /* 0x000fe40003f2e808 */
[----:B------:R-:W-:Y:S02]  /*8ba0*/  FSEL R51, R51, -INF , !P0 ;  /* 0xff80000033337808 */ /* 0x000fe40004000000 */
[----:B------:R-:W-:Y:S01]  /*8bb0*/  PLOP3.LUT P0, PT, PT, PT, UP6, 0x40, 0x0 ;  /* 0x000000000000781c */ /* 0x000fe20003f0e868 */
[----:B------:R-:W-:Y:S01]  /*8bc0*/  UISETP.NE.AND UP6, UPT, UR35, URZ, UPT ;  /* 0x0000003f2300728c */ /* 0x000fe2000bfc5270 */
[----:B------:R-:W-:Y:S02]  /*8bd0*/  ISETP.LT.OR P2, PT, R168, 0x29, P2 ;  /* 0x00000029a800780c */ /* 0x000fe40001741670 */
[----:B------:R-:W-:Y:S02]  /*8be0*/  ISETP.GT.AND P1, PT, R167, 0x29, P1 ;  /* 0x00000029a700780c */ /* 0x000fe40000f24270 */
[----:B------:R-:W-:Y:S02]  /*8bf0*/  FSEL R222, R48, -INF , !P2 ;  /* 0xff80000030de7808 */ /* 0x000fe40005000000 */
[----:B------:R-:W-:Y:S01]  /*8c00*/  PLOP3.LUT P2, PT, PT, PT, UP6, 0x40, 0x0 ;  /* 0x000000000000781c */ /* 0x000fe20003f4e868 */
[----:B------:R-:W-:Y:S01]  /*8c10*/  UISETP.NE.AND UP6, UPT, UR34, URZ, UPT ;  /* 0x0000003f2200728c */ /* 0x000fe2000bfc5270 */
[----:B------:R-:W-:Y:S02]  /*8c20*/  ISETP.LT.OR P1, PT, R168, 0x2a, P1 ;  /* 0x0000002aa800780c */ /* 0x000fe40000f21670 */
[----:B------:R-:W-:Y:S02]  /*8c30*/  ISETP.GT.AND P0, PT, R0, RZ, P0 ;  /* 0x000000ff0000720c */ /* 0x000fe40000704270 */
        /* <DEDUP_REMOVED lines=9> */
[C---:B------:R-:W-:Y:S02]  /*8cd0*/  ISETP.GT.AND P0, PT, R0.reuse, 0x9, P0 ;  /* 0x000000090000780c */ /* 0x040fe40000704270 */
[----:B------:R-:W-:Y:S02]  /*8ce0*/  ISETP.GT.AND P1, PT, R0, 0x8, P1 ;  /* 0x000000080000780c */ /* 0x000fe40000f24270 */
[C---:B------:R-:W-:Y:S02]  /*8cf0*/  ISETP.LT.OR P0, PT, R2.reuse, 0xa, P0 ;  /* 0x0000000a0200780c */ /* 0x040fe40000701670 */
[----:B------:R-:W-:Y:S02]  /*8d00*/  FSEL R17, R9, -INF , !P2 ;  /* 0xff80000009117808 */ /* 0x000fe40005000000 */
[----:B------:R-:W-:Y:S01]  /*8d10*/  PLOP3.LUT P2, PT, PT, PT, UP6, 0x40, 0x0 ;  /* 0x000000000000781c */ /* 0x000fe20003f4e868 */
[----:B------:R-:W-:Y:S01]  /*8d20*/  UISETP.NE.AND UP6, UPT, UR31, URZ, UPT ;  /* 0x0000003f1f00728c */ /* 0x000fe2000bfc5270 */
[----:B------:R-:W-:Y:S02]  /*8d30*/  ISETP.LT.OR P1, PT, R2, 0x9, P1 ;  /* 0x000000090200780c */ /* 0x000fe40000f21670 */
[----:B------:R-:W-:Y:S01]  /*8d40*/  FSEL R13, R13, -INF , !P0 ;  /* 0xff8000000d0d7808 */ /* 0x000fe20004000000 */
[----:B------:R-:W-:Y:S01]  /*8d50*/  UP2UR UR31, UPR, URZ, 0x40 ;  /* 0x000000403f1f7883 */ /* 0x000fe20008000000 */
[----:B------:R-:W-:Y:S02]  /*8d60*/  PLOP3.LUT P0, PT, PT, PT, UP5, 0x40, 0x0 ;  /* 0x000000000000781c */ /* 0x000fe40003f0e858 */
[----:B------:R-:W-:Y:S02]  /*8d70*/  FSEL R12, R12, -INF , !P1 ;  /* 0xff8000000c0c7808 */ /* 0x000fe40004800000 */
[----:B------:R-:W-:Y:S01]  /*8d80*/  PLOP3.LUT P1, PT, PT, PT, UP6, 0x40, 0x0 ;  /* 0x000000000000781c */ /* 0x000fe20003f2e868 */
[----:B------:R-:W-:Y:S01]  /*8d90*/  UISETP.NE.AND UP6, UPT, UR12, URZ, UPT ;  /* 0x0000003f0c00728c */ /* 0x000fe2000bfc5270 */
[C---:B------:R-:W-:Y:S02]  /*8da0*/  ISETP.GT.AND P0, PT, R0.reuse, 0x18, P0 ;  /* 0x000000180000780c */ /* 0x040fe40000704270 */
[C---:B------:R-:W-:Y:S02]  /*8db0*/  ISETP.GT.AND P2, PT, R0.reuse, 0x10, P2 ;  /* 0x000000100000780c */ /* 0x040fe40001744270 */
[----:B------:R-:W-:Y:S02]  /*8dc0*/  ISETP.GT.AND P1, PT, R0, 0x11, P1 ;  /* 0x000000110000780c */ /* 0x000fe40000f24270 */
[C---:B------:R-:W-:Y:S02]  /*8dd0*/  ISETP.LT.OR P0, PT, R2.reuse, 0x19, P0 ;  /* 0x000000190200780c */ /* 0x040fe40000701670 */
[C---:B------:R-:W-:Y:S02]  /*8de0*/  ISETP.LT.OR P2, PT, R2.reuse, 0x11, P2 ;  /* 0x000000110200780c */ /* 0x040fe40001741670 */
[----:B------:R-:W-:Y:S02]  /*8df0*/  ISETP.LT.OR P1, PT, R2, 0x12, P1 ;  /* 0x000000120200780c */ /* 0x000fe40000f21670 */
[----:B------:R-:W-:Y:S02]  /*8e00*/  FSEL R210, R28, -INF , !P0 ;  /* 0xff8000001cd27808 */ /* 0x000fe40004000000 */
[----:B------:R-:W-:Y:S02]  /*8e10*/  PLOP3.LUT P0, PT, PT, PT, UP2, 0x40, 0x0 ;  /* 0x000000000000781c */ /* 0x000fe40003f0e828 */
[----:B------:R-:W-:Y:S02]  /*8e20*/  FSEL R205, R24, -INF , !P2 ;  /* 0xff80000018cd7808 */ /* 0x000fe40005000000 */
[----:B------:R-:W-:Y:S02]  /*8e30*/  PLOP3.LUT P2, PT, PT, PT, UP4, 0x40, 0x0 ;  /* 0x000000000000781c */ /* 0x000fe40003f4e848 */
[----:B------:R-:W-:Y:S02]  /*8e40*/  FSEL R208, R25, -INF , !P1 ;  /* 0xff80000019d07808 */ /* 0x000fe40004800000 */
[----:B------:R-:W-:Y:S02]  /*8e50*/  PLOP3.LUT P1, PT, PT, PT, UP3, 0x40, 0x0 ;  /* 0x000000000000781c */ /* 0x000fe40003f2e838 */
[C---:B------:R-:W-:Y:S02]  /*8e60*/  ISETP.GT.AND P0, PT, R0.reuse, 0x21, P0 ;  /* 0x000000210000780c */ /* 0x040fe40000704270 */
[C---:B------:R-:W-:Y:S02]  /*8e70*/  ISETP.GT.AND P2, PT, R0.reuse, 0x19, P2 ;  /* 0x000000190000780c */ /* 0x040fe40001744270 */
[----:B------:R-:W-:Y:S02]  /*8e80*/  ISETP.GT.AND P1, PT, R0, 0x20, P1 ;  /* 0x000000200000780c */ /* 0x000fe40000f24270 */
[C---:B------:R-:W-:Y:S02]  /*8e90*/  ISETP.LT.OR P0, PT, R2.reuse, 0x22, P0 ;  /* 0x000000220200780c */ /* 0x040fe40000701670 */
[C---:B------:R-:W-:Y:S02]  /*8ea0*/  ISETP.LT.OR P2, PT, R2.reuse, 0x1a, P2 ;  /* 0x0000001a0200780c */ /* 0x040fe40001741670 */
[----:B------:R-:W-:Y:S02]  /*8eb0*/  ISETP.LT.OR P1, PT, R2, 0x21, P1 ;  /* 0x000000210200780c */ /* 0x000fe40000f21670 */
[----:B------:R-:W-:Y:S02]  /*8ec0*/  FSEL R251, R41, -INF , !P0 ;  /* 0xff80000029fb7808 */ /* 0x000fe40004000000 */
[----:B------:R-:W-:Y:S01]  /*8ed0*/  PLOP3.LUT P0, PT, PT, PT, UP6, 0x40, 0x0 ;  /* 0x000000000000781c */ /* 0x000fe20003f0e868 */
[----:B------:R-:W-:Y:S01]  /*8ee0*/  UISETP.NE.AND UP6, UPT, UR31, URZ, UPT ;  /* 0x0000003f1f00728c */ /* 0x000fe2000bfc5270 */
[----:B------:R-:W-:Y:S02]  /*8ef0*/  FSEL R211, R29, -INF , !P2 ;  /* 0xff8000001dd37808 */ /* 0x000fe40005000000 */
[----:B------:R-:W-:Y:S02]  /*8f00*/  PLOP3.LUT P2, PT, PT, PT, UP1, 0x40, 0x0 ;  /* 0x000000000000781c */ /* 0x000fe40003f4e818 */
[----:B------:R-:W-:Y:S02]  /*8f10*/  FSEL R247, R40, -INF , !P1 ;  /* 0xff80000028f77808 */ /* 0x000fe40004800000 */
[----:B------:R-:W-:Y:S02]  /*8f20*/  PLOP3.LUT P1, PT, PT, PT, UP0, 0x40, 0x0 ;  /* 0x000000000000781c */ /* 0x000fe40003f2e808 */
[C---:B------:R-:W-:Y:S02]  /*8f30*/  ISETP.GT.AND P2, PT, R0.reuse, 0x28, P2 ;  /* 0x000000280000780c */ /* 0x040fe40001744270 */
[----:B------:R-:W-:Y:S01]  /*8f40*/  ISETP.GT.AND P1, PT, R0, 0x29, P1 ;  /* 0x000000290000780c */ /* 0x000fe20000f24270 */
[--C-:B-1----:R-:W-:Y:S01]  /*8f50*/  IMAD.IADD R0, R174, 0x1, R3.reuse ;  /* 0x00000001ae007824 */ /* 0x102fe200078e0203 */
[C---:B------:R-:W-:Y:S02]  /*8f60*/  ISETP.LT.OR P2, PT, R2.reuse, 0x29, P2 ;  /* 0x000000290200780c */ /* 0x040fe40001741670 */
[----:B------:R-:W-:Y:S01]  /*8f70*/  ISETP.LT.OR P1, PT, R2, 0x2a, P1 ;  /* 0x0000002a0200780c */ /* 0x000fe20000f21670 */
[----:B------:R-:W-:Y:S01]  /*8f80*/  IMAD.IADD R2, R173, 0x1, R3 ;  /* 0x00000001ad027824 */ /* 0x000fe200078e0203 */
[----:B------:R-:W-:Y:S02]  /*8f90*/  FSEL R34, R44, -INF , !P2 ;  /* 0xff8000002c227808 */ /* 0x000fe40005000000 */
[----:B------:R-:W-:Y:S01]  /*8fa0*/  FSEL R35, R45, -INF , !P1 ;  /* 0xff8000002d237808 */ /* 0x000fe20004800000 */
        /* <DEDUP_REMOVED lines=16> */
.L_x_987:
[----:B------:R-:W-:Y:S04]  /*90b0*/  MOV R4, c[0x0][0x32c] ;  /* 0x0000cb0000047a02 */ /* 0x000fe80000000f00 */
[----:B------:R-:W-:Y:S11]  /*90c0*/  ISETP.NE.AND P0, PT, R4, 0x1, PT ;  /* 0x000000010400780c */ /* 0x000ff60003f05270 */
[----:B------:R-:W-:Y:S02]  /*90d0*/  @!UPT UIADD3 URZ, URZ, URZ, URZ ;  /* 0x0000003f3f3ff290 */ /* 0x000fe4000fffe03f */
[----:B------:R-:W-:Y:S05]  /*90e0*/  @P0 IMAD.HI.U32 R4, R3, c[0x0][0x330], RZ ;  /* 0x0000cc0003040a27 */ /* 0x000fea00078e00ff */
[----:B------:R-:W-:Y:S02]  /*90f0*/  @P0 SHF.R.U32.HI R3, RZ, c[0x0][0x334], R4 ;  /* 0x0000cd00ff030a19 */ /* 0x000fe40000011604 */
.L_x_988:
[----:B------:R-:W-:Y:S05]  /*9100*/  BSYNC B0 ;  /* 0x0000000000007941 */ /* 0x000fea0003800000 */
.L_x_986:
[----:B------:R-:W-:Y:S05]  /*9110*/  IADD3 R4, -R194, UR4, RZ ;  /* 0x00000004c2047c10 */ /* 0x000fea000fffe1ff */
[----:B------:R-:W-:Y:S05]  /*9120*/  IMAD R3, R3, c[0x0][0x32c], R4 ;  /* 0x0000cb0003037a24 */ /* 0x000fea00078e0204 */
[----:B------:R-:W-:Y:S02]  /*9130*/  IADD3 R4, R3, c[0x0][0x32c], RZ ;  /* 0x0000cb0003047a10 */ /* 0x000fe40007ffe0ff */
[----:B------:R-:W-:Y:S02]  /*9140*/  IMNMX R0, R0, R3, !PT ;  /* 0x0000000300007217 */ /* 0x000fe40007800200 */
[----:B------:R-:W-:Y:S02]  /*9150*/  IMNMX R2, R2, R4, PT ;  /* 0x0000000402027217 */ /* 0x000fe40003800200 */
.L_x_985:
        /* <DEDUP_REMOVED lines=21> */
[----:B------:R-:W-:Y:S01]  /*92b0*/  LDSM.16.MT88.4 R36, [R226+0x2080] ;  /* 0x00208000e224783b */ /* 0x000fe20000004200 */
        /* <DEDUP_REMOVED lines=12> */
[----:B------:R-:W-:Y:S02]  /*9380*/  MOV R41, R51 ;  /* 0x0000003300297202 */ /* 0x000fe40000000f00 */
[----:B------:R-:W-:Y:S01]  /*9390*/  FMNMX.FTZ R3, R252, R3, !PT ;  /* 0x00000003fc037209 */ /* 0x000fe20007810000 */
[----:B------:R-:W1:Y:S01]  /*93a0*/  SHFL.BFLY PT, R5, R169, 0x2, 0x1f ;  /* 0x0c401f00a9057f89 */ /* 0x000e6200000e0000 */
[----:B------:R-:W-:Y:S02]  /*93b0*/  FMNMX.FTZ R4, R17, R4, !PT ;  /* 0x0000000411047209 */ /* 0x000fe40007810000 */
[----:B------:R-:W-:Y:S02]  /*93c0*/  FMNMX.FTZ R3, R41, R3, !PT ;  /* 0x0000000329037209 */ /* 0x000fe40007810000 */
[----:B------:R-:W-:Y:S02]  /*93d0*/  FMNMX.FTZ R4, R12, R4, !PT ;  /* 0x000000040c047209 */ /* 0x000fe40007810000 */
[----:B------:R-:W-:Y:S01]  /*93e0*/  PLOP3.LUT P2, PT, PT, PT, UP3, 0x40, 0x0 ;  /* 0x000000000000781c */ /* 0x000fe20003f4e838 */
[----:B------:R-:W-:Y:S01]  /*93f0*/  UISETP.NE.AND UP3, UPT, UR30, URZ, UPT ;  /* 0x0000003f1e00728c */ /* 0x000fe2000bf65270 */
[----:B------:R-:W-:Y:S02]  /*9400*/  FMNMX.FTZ R4, R13, R4, !PT ;  /* 0x000000040d047209 */ /* 0x000fe40007810000 */
[----:B------:R-:W-:Y:S02]  /*9410*/  ISETP.GT.AND P2, PT, R0, 0x1, P2 ;  /* 0x000000010000780c */ /* 0x000fe40001744270 */
[----:B------:R-:W-:Y:S02]  /*9420*/  FMNMX.FTZ R4, R205, R4, !PT ;  /* 0x00000004cd047209 */ /* 0x000fe40007810000 */
[----:B------:R-:W-:Y:S02]  /*9430*/  ISETP.LT.OR P2, PT, R2, 0x2, P2 ;  /* 0x000000020200780c */ /* 0x000fe40001741670 */
[----:B------:R-:W-:Y:S02]  /*9440*/  FMNMX.FTZ R4, R208, R4, !PT ;  /* 0x00000004d0047209 */ /* 0x000fe40007810000 */
[----:B------:R-:W-:Y:S02]  /*9450*/  FSEL R11, R11, -INF , !P2 ;  /* 0xff8000000b0b7808 */ /* 0x000fe40005000000 */
[----:B------:R-:W-:Y:S01]  /*9460*/  PLOP3.LUT P2, PT, PT, PT, UP0, 0x40, 0x0 ;  /* 0x000000000000781c */ /* 0x000fe20003f4e808 */
[----:B------:R-:W-:Y:S01]  /*9470*/  UISETP.NE.AND UP0, UPT, UR27, URZ, UPT ;  /* 0x0000003f1b00728c */ /* 0x000fe2000bf05270 */
[----:B------:R-:W-:Y:S02]  /*9480*/  FMNMX.FTZ R4, R210, R4, !PT ;  /* 0x00000004d2047209 */ /* 0x000fe40007810000 */
[----:B-1----:R-:W-:Y:S02]  /*9490*/  FMNMX.FTZ R169, R169, R5, !PT ;  /* 0x00000005a9a97209 */ /* 0x002fe40007810000 */
[----:B------:R-:W1:Y:S01]  /*94a0*/  SHFL.BFLY PT, R5, R3, 0x2, 0x1f ;  /* 0x0c401f0003057f89 */ /* 0x000e6200000e0000 */
[----:B------:R-:W-:Y:S02]  /*94b0*/  ISETP.GT.AND P2, PT, R0, 0x10, P2 ;  /* 0x000000100000780c */ /* 0x000fe40001744270 */
[----:B------:R-:W-:Y:S02]  /*94c0*/  FMNMX.FTZ R4, R211, R4, !PT ;  /* 0x00000004d3047209 */ /* 0x000fe40007810000 */
[----:B------:R-:W-:Y:S02]  /*94d0*/  ISETP.LT.OR P2, PT, R2, 0x11, P2 ;  /* 0x000000110200780c */ /* 0x000fe40001741670 */
[----:B------:R-:W-:Y:S01]  /*94e0*/  FMNMX.FTZ R4, R247, R4, !PT ;  /* 0x00000004f7047209 */ /* 0x000fe20007810000 */
[----:B------:R-:W2:Y:S01]  /*94f0*/  SHFL.BFLY PT, R9, R169, 0x1, 0x1f ;  /* 0x0c201f00a9097f89 */ /* 0x000ea200000e0000 */
[----:B------:R-:W-:Y:S02]  /*9500*/  FSEL R201, R26, -INF , !P2 ;  /* 0xff8000001ac97808 */ /* 0x000fe40005000000 */
[----:B------:R-:W-:Y:S02]  /*9510*/  FMNMX.FTZ R4, R251, R4, !PT ;  /* 0x00000004fb047209 */ /* 0x000fe40007810000 */
[----:B------:R-:W-:Y:S01]  /*9520*/  PLOP3.LUT P0, PT, PT, PT, UP2, 0x40, 0x0 ;  /* 0x000000000000781c */ /* 0x000fe20003f0e828 */
[----:B------:R-:W-:Y:S01]  /*9530*/  UISETP.NE.AND UP2, UPT, UR29, URZ, UPT ;  /* 0x0000003f1d00728c */ /* 0x000fe2000bf45270 */
[----:B------:R-:W-:Y:S02]  /*9540*/  FMNMX.FTZ R4, R34, R4, !PT ;  /* 0x0000000422047209 */ /* 0x000fe40007810000 */
[----:B------:R-:W-:Y:S02]  /*9550*/  ISETP.GT.AND P0, PT, R0, 0x8, P0 ;  /* 0x000000080000780c */ /* 0x000fe40000704270 */
[----:B------:R-:W-:Y:S02]  /*9560*/  FMNMX.FTZ R167, R35, R4, !PT ;  /* 0x0000000423a77209 */ /* 0x000fe40007810000 */
[----:B------:R-:W-:Y:S01]  /*9570*/  PLOP3.LUT P1, PT, PT, PT, UP4, 0x40, 0x0 ;  /* 0x000000000000781c */ /* 0x000fe20003f2e848 */
[----:B------:R-:W-:Y:S01]  /*9580*/  UISETP.NE.AND UP4, UPT, UR4, URZ, UPT ;  /* 0x0000003f0400728c */ /* 0x000fe2000bf85270 */
[----:B------:R-:W-:Y:S02]  /*9590*/  ISETP.LT.OR P0, PT, R2, 0x9, P0 ;  /* 0x000000090200780c */ /* 0x000fe40000701670 */
[----:B-1----:R-:W-:Y:S02]  /*95a0*/  FMNMX.FTZ R3, R3, R5, !PT ;  /* 0x0000000503037209 */ /* 0x002fe40007810000 */
[----:B------:R-:W-:Y:S02]  /*95b0*/  ISETP.GT.AND P1, PT, R0, RZ, P1 ;  /* 0x000000ff0000720c */ /* 0x000fe40000f24270 */
[----:B------:R-:W-:Y:S01]  /*95c0*/  FSEL R14, R14, -INF , !P0 ;  /* 0xff8000000e0e7808 */ /* 0x000fe20004000000 */
[----:B------:R-:W1:Y:S01]  /*95d0*/  SHFL.BFLY PT, R168, R3, 0x1, 0x1f ;  /* 0x0c201f0003a87f89 */ /* 0x000e6200000e0000 */
[----:B------:R-:W-:Y:S02]  /*95e0*/  PLOP3.LUT P0, PT, PT, PT, UP6, 0x40, 0x0 ;  /* 0x000000000000781c */ /* 0x000fe40003f0e868 */
[----:B--2---:R-:W-:Y:S02]  /*95f0*/  FMNMX.FTZ R169, R169, R9, !PT ;  /* 0x00000009a9a97209 */ /* 0x004fe40007810000 */
[----:B------:R-:W-:Y:S02]  /*9600*/  ISETP.LT.OR P1, PT, R2, 0x1, P1 ;  /* 0x000000010200780c */ /* 0x000fe40000f21670 */
[C---:B------:R-:W-:Y:S01]  /*9610*/  FSETP.NEU.FTZ.AND P2, PT, R169.reuse, -INF , PT ;  /* 0xff800000a900780b */ /* 0x040fe20003f5d000 */
[----:B------:R-:W-:Y:S01]  /*9620*/  FMUL.FTZ R173, R169, c[0x0][0x2d0] ;  /* 0x0000b400a9ad7a20 */ /* 0x000fe20000410000 */
[----:B------:R-:W-:Y:S02]  /*9630*/  ISETP.GT.AND P0, PT, R0, 0x11, P0 ;  /* 0x000000110000780c */ /* 0x000fe40000704270 */
[----:B------:R-:W-:Y:S02]  /*9640*/  FSEL R10, R10, -INF , !P1 ;  /* 0xff8000000a0a7808 */ /* 0x000fe40004800000 */
[----:B------:R-:W-:Y:S02]  /*9650*/  FSEL R173, R173, RZ, P2 ;  /* 0x000000ffadad7208 */ /* 0x000fe40001000000 */
[----:B------:R-:W-:Y:S01]  /*9660*/  PLOP3.LUT P1, PT, PT, PT, UP1, 0x40, 0x0 ;  /* 0x000000000000781c */ /* 0x000fe20003f2e818 */
[----:B------:R-:W-:Y:S01]  /*9670*/  UISETP.NE.AND UP1, UPT, UR28, URZ, UPT ;  /* 0x0000003f1c00728c */ /* 0x000fe2000bf25270 */
[----:B------:R-:W-:Y:S01]  /*9680*/  ISETP.LT.OR P0, PT, R2, 0x12, P0 ;  /* 0x000000120200780c */ /* 0x000fe20000701670 */
[--C-:B------:R-:W-:Y:S01]  /*9690*/  FFMA.FTZ R4, R6, c[0x0][0x2d0], -R173.reuse ;  /* 0x0000b40006047a23 */ /* 0x100fe200000108ad */
[----:B------:R-:W-:Y:S01]  /*96a0*/  ISETP.GT.AND P1, PT, R0, 0x9, P1 ;  /* 0x000000090000780c */ /* 0x000fe20000f24270 */
[----:B------:R-:W2:Y:S01]  /*96b0*/  SHFL.BFLY PT, R6, R167, 0x2, 0x1f ;  /* 0x0c401f00a7067f89 */ /* 0x000ea200000e0000 */
[----:B------:R-:W-:Y:S01]  /*96c0*/  FSEL R203, R27, -INF , !P0 ;  /* 0xff8000001bcb7808 */ /* 0x000fe20004000000 */
[----:B------:R3:W-:Y:S01]  /*96d0*/  MUFU.EX2 R20, R4 ;  /* 0x0000000400147308 */ /* 0x0007e20000000800 */
[----:B------:R-:W-:Y:S02]  /*96e0*/  PLOP3.LUT P0, PT, PT, PT, UP4, 0x40, 0x0 ;  /* 0x000000000000781c */ /* 0x000fe40003f0e848 */
[----:B-1----:R-:W-:Y:S01]  /*96f0*/  FMNMX.FTZ R168, R3, R168, !PT ;  /* 0x000000a803a87209 */ /* 0x002fe20007810000 */
[--C-:B------:R-:W-:Y:S01]  /*9700*/  FFMA.FTZ R3, R16, c[0x0][0x2d0], -R173.reuse ;  /* 0x0000b40010037a23 */ /* 0x100fe200000108ad */
[----:B------:R-:W-:Y:S02]  /*9710*/  ISETP.LT.OR P1, PT, R2, 0xa, P1 ;  /* 0x0000000a0200780c */ /* 0x000fe40000f21670 */
[----:B------:R-:W-:Y:S01]  /*9720*/  ISETP.GT.AND P0, PT, R0, 0x19, P0 ;  /* 0x000000190000780c */ /* 0x000fe20000704270 */
[----:B------:R-:W-:Y:S01]  /*9730*/  FMUL.FTZ R174, R168, c[0x0][0x2d0] ;  /* 0x0000b400a8ae7a20 */ /* 0x000fe20000410000 */
[----:B------:R-:W-:Y:S01]  /*9740*/  FSEL R15, R15, -INF , !P1 ;  /* 0xff8000000f0f7808 */ /* 0x000fe20004800000 */
[----:B------:R1:W4:Y:S01]  /*9750*/  MUFU.EX2 R21, R3 ;  /* 0x0000000300157308 */ /* 0x0003220000000800 */
[----:B------:R-:W-:Y:S02]  /*9760*/  PLOP3.LUT P1, PT, PT, PT, UP5, 0x40, 0x0 ;  /* 0x000000000000781c */ /* 0x000fe40003f2e858 */
[----:B------:R-:W-:Y:S02]  /*9770*/  ISETP.LT.OR P0, PT, R2, 0x1a, P0 ;  /* 0x0000001a0200780c */ /* 0x000fe40000701670 */
[----:B------:R-:W-:Y:S02]  /*9780*/  FMNMX.FTZ R5, R10, R171, !PT ;  /* 0x000000ab0a057209 */ /* 0x000fe40007810000 */
[----:B------:R-:W-:Y:S02]  /*9790*/  ISETP.GT.AND P1, PT, R0, 0x18, P1 ;  /* 0x000000180000780c */ /* 0x000fe40000f24270 */
[----:B------:R-:W-:Y:S02]  /*97a0*/  FSEL R207, R31, -INF , !P0 ;  /* 0xff8000001fcf7808 */ /* 0x000fe40004000000 */
[----:B------:R-:W-:Y:S02]  /*97b0*/  PLOP3.LUT P0, PT, PT, PT, UP3, 0x40, 0x0 ;  /* 0x000000000000781c */ /* 0x000fe40003f0e838 */
[----:B------:R-:W-:Y:S01]  /*97c0*/  ISETP.LT.OR P1, PT, R2, 0x19, P1 ;  /* 0x000000190200780c */ /* 0x000fe20000f21670 */
[--C-:B---3--:R-:W-:Y:S01]  /*97d0*/  FFMA.FTZ R4, R7, c[0x0][0x2d0], -R173.reuse ;  /* 0x0000b40007047a23 */ /* 0x108fe200000108ad */
[----:B------:R-:W-:Y:S02]  /*97e0*/  ISETP.GT.AND P0, PT, R0, 0x20, P0 ;  /* 0x000000200000780c */ /* 0x000fe40000704270 */
[----:B------:R-:W-:Y:S01]  /*97f0*/  FSEL R204, R30, -INF , !P1 ;  /* 0xff8000001ecc7808 */ /* 0x000fe20004800000 */
[----:B------:R3:W3:Y:S01]  /*9800*/  MUFU.EX2 R24, R4 ;  /* 0x0000000400187308 */ /* 0x0006e20000000800 */
[----:B------:R-:W-:Y:S02]  /*9810*/  PLOP3.LUT P1, PT, PT, PT, UP2, 0x40, 0x0 ;  /* 0x000000000000781c */ /* 0x000fe40003f2e828 */
[----:B------:R-:W-:Y:S02]  /*9820*/  ISETP.LT.OR P0, PT, R2, 0x21, P0 ;  /* 0x000000210200780c */ /* 0x000fe40000701670 */
[----:B------:R-:W-:Y:S01]  /*9830*/  ISETP.GT.AND P1, PT, R0, 0x21, P1 ;  /* 0x000000210000780c */ /* 0x000fe20000f24270 */
[----:B-1----:R-:W-:Y:S01]  /*9840*/  FFMA.FTZ R3, R18, c[0x0][0x2d0], -R173 ;  /* 0x0000b40012037a23 */ /* 0x002fe200000108ad */
[----:B------:R-:W-:Y:S02]  /*9850*/  FSEL R212, R42, -INF , !P0 ;  /* 0xff8000002ad47808 */ /* 0x000fe40004000000 */
[----:B------:R-:W-:Y:S01]  /*9860*/  PLOP3.LUT P0, PT, PT, PT, UP1, 0x40, 0x0 ;  /* 0x000000000000781c */ /* 0x000fe20003f0e818 */
[----:B------:R1:W1:Y:S01]  /*9870*/  MUFU.EX2 R51, R3 ;  /* 0x0000000300337308 */ /* 0x0002620000000800 */
[----:B--2---:R-:W-:Y:S02]  /*9880*/  FMNMX.FTZ R167, R167, R6, !PT ;  /* 0x00000006a7a77209 */ /* 0x004fe40007810000 */
[----:B------:R-:W-:Y:S02]  /*9890*/  ISETP.LT.OR P1, PT, R2, 0x22, P1 ;  /* 0x000000220200780c */ /* 0x000fe40000f21670 */
[----:B------:R-:W-:Y:S02]  /*98a0*/  ISETP.GT.AND P0, PT, R0, 0x28, P0 ;  /* 0x000000280000780c */ /* 0x000fe40000704270 */
[----:B------:R-:W-:Y:S02]  /*98b0*/  FSEL R214, R43, -INF , !P1 ;  /* 0xff8000002bd67808 */ /* 0x000fe40004800000 */
[----:B------:R-:W-:Y:S02]  /*98c0*/  FSETP.NEU.FTZ.AND P1, PT, R168, -INF , PT ;  /* 0xff800000a800780b */ /* 0x000fe40003f3d000 */
[----:B------:R-:W-:Y:S02]  /*98d0*/  ISETP.LT.OR P0, PT, R2, 0x29, P0 ;  /* 0x000000290200780c */ /* 0x000fe40000701670 */
[----:B------:R-:W-:Y:S02]  /*98e0*/  FSEL R174, R174, RZ, P1 ;  /* 0x000000ffaeae7208 */ /* 0x000fe40000800000 */
[----:B---3--:R-:W-:Y:S02]  /*98f0*/  FMNMX.FTZ R4, R11, R5, !PT ;  /* 0x000000050b047209 */ /* 0x008fe40007810000 */
[----:B------:R-:W2:Y:S01]  /*9900*/  SHFL.BFLY PT, R5, R167, 0x1, 0x1f ;  /* 0x0c201f00a7057f89 */ /* 0x000ea200000e0000 */
[----:B------:R-:W-:Y:S02]  /*9910*/  FSEL R213, R46, -INF , !P0 ;  /* 0xff8000002ed57808 */ /* 0x000fe40004000000 */
[----:B------:R-:W-:Y:S02]  /*9920*/  FMNMX.FTZ R4, R14, R4, !PT ;  /* 0x000000040e047209 */ /* 0x000fe40007810000 */
[----:B------:R-:W-:Y:S01]  /*9930*/  PLOP3.LUT P0, PT, PT, PT, UP0, 0x40, 0x0 ;  /* 0x000000000000781c */ /* 0x000fe20003f0e808 */
[----:B------:R-:W-:Y:S01]  /*9940*/  UISETP.GT.AND UP0, UPT, UR23, UR5, UPT ;  /* 0x000000051700728c */ /* 0x000fe2000bf04270 */
[----:B------:R-:W-:Y:S01]  /*9950*/  FMNMX.FTZ R4, R15, R4, !PT ;  /* 0x000000040f047209 */ /* 0x000fe20007810000 */
[----:B------:R-:W-:Y:S01]  /*9960*/  UIADD3 UR23, UR23, -0x1, URZ ;  /* 0xffffffff17177890 */ /* 0x000fe2000fffe03f */
[----:B------:R-:W-:Y:S02]  /*9970*/  ISETP.GT.AND P0, PT, R0, 0x29, P0 ;  /* 0x000000290000780c */ /* 0x000fe40000704270 */
[----:B------:R-:W-:Y:S02]  /*9980*/  FMNMX.FTZ R4, R201, R4, !PT ;  /* 0x00000004c9047209 */ /* 0x000fe40007810000 */
[----:B------:R-:W-:Y:S01]  /*9990*/  ISETP.LT.OR P0, PT, R2, 0x2a, P0 ;  /* 0x0000002a0200780c */ /* 0x000fe20000701670 */
[--C-:B------:R-:W-:Y:S01]  /*99a0*/  FFMA.FTZ R2, R192, c[0x0][0x2d0], -R174.reuse ;  /* 0x0000b400c0027a23 */ /* 0x100fe200000108ae */
[----:B------:R-:W-:Y:S02]  /*99b0*/  FMNMX.FTZ R4, R203, R4, !PT ;  /* 0x00000004cb047209 */ /* 0x000fe40007810000 */
[----:B------:R-:W-:Y:S01]  /*99c0*/  FSEL R172, R47, -INF , !P0 ;  /* 0xff8000002fac7808 */ /* 0x000fe20004000000 */
[----:B------:R3:W-:Y:S01]  /*99d0*/  MUFU.EX2 R6, R2 ;  /* 0x0000000200067308 */ /* 0x0007e20000000800 */
[----:B-1----:R-:W-:Y:S01]  /*99e0*/  FMNMX.FTZ R3, R204, R4, !PT ;  /* 0x00000004cc037209 */ /* 0x002fe20007810000 */
[--C-:B------:R-:W-:Y:S01]  /*99f0*/  FFMA.FTZ R4, R175, c[0x0][0x2d0], -R174.reuse ;  /* 0x0000b400af047a23 */ /* 0x100fe200000108ae */
[----:B----4-:R-:W-:Y:S02]  /*9a00*/  MOV R46, R21 ;  /* 0x00000015002e7202 */ /* 0x010fe40000000f00 */
[----:B------:R-:W-:Y:S02]  /*9a10*/  FMNMX.FTZ R3, R207, R3, !PT ;  /* 0x00000003cf037209 */ /* 0x000fe40007810000 */
[----:B--2---:R-:W-:Y:S02]  /*9a20*/  FMNMX.FTZ R167, R167, R5, !PT ;  /* 0x00000005a7a77209 */ /* 0x004fe40007810000 */
[----:B------:R-:W-:Y:S01]  /*9a30*/  FMNMX.FTZ R0, R212, R3, !PT ;  /* 0x00000003d4007209 */ /* 0x000fe20007810000 */
[--C-:B------:R-:W-:Y:S01]  /*9a40*/  FFMA.FTZ R3, R19, c[0x0][0x2d0], -R174.reuse ;  /* 0x0000b40013037a23 */ /* 0x100fe200000108ae */
[C---:B------:R-:W-:Y:S01]  /*9a50*/  FSETP.NEU.FTZ.AND P0, PT, R167.reuse, -INF , PT ;  /* 0xff800000a700780b */ /* 0x040fe20003f1d000 */
[----:B------:R-:W-:Y:S01]  /*9a60*/  FMUL.FTZ R175, R167, c[0x0][0x2d0] ;  /* 0x0000b400a7af7a20 */ /* 0x000fe20000410000 */
[----:B------:R-:W-:Y:S01]  /*9a70*/  FMNMX.FTZ R0, R214, R0, !PT ;  /* 0x00000000d6007209 */ /* 0x000fe20007810000 */
[----:B------:R1:W-:Y:S01]  /*9a80*/  MUFU.EX2 R49, R3 ;  /* 0x0000000300317308 */ /* 0x0003e20000000800 */
[----:B------:R-:W-:Y:S02]  /*9a90*/  MOV R43, R20 ;  /* 0x00000014002b7202 */ /* 0x000fe40000000f00 */
[----:B------:R-:W-:Y:S01]  /*9aa0*/  FSEL R175, R175, RZ, P0 ;  /* 0x000000ffafaf7208 */ /* 0x000fe20000000000 */
[----:B------:R-:W-:Y:S01]  /*9ab0*/  LDSM.16.MT88.4 R20, [R225+0x2080] ;  /* 0x00208000e114783b */ /* 0x000fe20000004200 */
[----:B------:R-:W-:Y:S02]  /*9ac0*/  FMNMX.FTZ R0, R213, R0, !PT ;  /* 0x00000000d5007209 */ /* 0x000fe40007810000 */
[----:B------:R-:W-:Y:S02]  /*9ad0*/  F2FP.BF16.PACK_AB R192, R24, R43 ;  /* 0x0000002b18c0723e */ /* 0x000fe400000010ff */
[----:B------:R-:W-:Y:S01]  /*9ae0*/  FMNMX.FTZ R0, R172, R0, !PT ;  /* 0x00000000ac007209 */ /* 0x000fe20007810000 */
[----:B---3--:R-:W-:Y:S01]  /*9af0*/  FFMA.FTZ R2, R193, c[0x0][0x2d0], -R174 ;  /* 0x0000b400c1027a23 */ /* 0x008fe200000108ae */
[----:B------:R2:W-:Y:S01]  /*9b00*/  MUFU.EX2 R45, R4 ;  /* 0x00000004002d7308 */ /* 0x0005e20000000800 */
[----:B------:R-:W-:Y:S02]  /*9b10*/  F2FP.BF16.PACK_AB R194, R51, R46 ;  /* 0x0000002e33c2723e */ /* 0x000fe400000010ff */
[----:B------:R-:W-:Y:S07]  /*9b20*/  MOV R42, R34 ;  /* 0x00000022002a7202 */ /* 0x000fee0000000f00 */
[----:B------:R3:W4:Y:S01]  /*9b30*/  MUFU.EX2 R50, R2 ;  /* 0x0000000200327308 */ /* 0x0007220000000800 */
[--C-:B-1----:R-:W-:Y:S09]  /*9b40*/  FFMA.FTZ R3, R8, c[0x0][0x2d0], -R175.reuse ;  /* 0x0000b40008037a23 */ /* 0x102ff200000108af */
[----:B------:R1:W-:Y:S01]  /*9b50*/  MUFU.EX2 R44, R3 ;  /* 0x00000003002c7308 */ /* 0x0003e20000000800 */
[--C-:B--2---:R-:W-:Y:S09]  /*9b60*/  FFMA.FTZ R4, R12, c[0x0][0x2d0], -R175.reuse ;  /* 0x0000b4000c047a23 */ /* 0x104ff200000108af */
[----:B------:R-:W-:Y:S01]  /*9b70*/  MUFU.EX2 R7, R4 ;  /* 0x0000000400077308 */ /* 0x000fe20000000800 */
[----:B---3--:R-:W2:Y:S01]  /*9b80*/  SHFL.BFLY PT, R2, R0, 0x2, 0x1f ;  /* 0x0c401f0000027f89 */ /* 0x008ea200000e0000 */
[----:B----4-:R-:W-:Y:S01]  /*9b90*/  F2FP.BF16.PACK_AB R195, R49, R50 ;  /* 0x0000003231c3723e */ /* 0x010fe200000010ff */
[--C-:B-1----:R-:W-:Y:S07]  /*9ba0*/  FFMA.FTZ R3, R17, c[0x0][0x2d0], -R175.reuse ;  /* 0x0000b40011037a23 */ /* 0x102fee00000108af */
[----:B------:R2:W-:Y:S02]  /*9bb0*/  MUFU.EX2 R47, R3 ;  /* 0x00000003002f7308 */ /* 0x0005e40000000800 */
[----:B--2---:R-:W-:Y:S01]  /*9bc0*/  FMNMX.FTZ R3, R0, R2, !PT ;  /* 0x0000000200037209 */ /* 0x004fe20007810000 */
[----:B------:R-:W-:Y:S01]  /*9bd0*/  FFMA.FTZ R2, R13, c[0x0][0x2d0], -R175 ;  /* 0x0000b4000d027a23 */ /* 0x000fe200000108af */
[----:B------:R-:W-:Y:S06]  /*9be0*/  FSEL R0, R169, RZ, P2 ;  /* 0x000000ffa9007208 */ /* 0x000fec0001000000 */
[----:B------:R1:W-:Y:S01]  /*9bf0*/  MUFU.EX2 R48, R2 ;  /* 0x0000000200307308 */ /* 0x0003e20000000800 */
[----:B------:R-:W2:Y:S01]  /*9c00*/  SHFL.BFLY PT, R4, R3, 0x1, 0x1f ;  /* 0x0c201f0003047f89 */ /* 0x000ea200000e0000 */
[----:B------:R-:W-:Y:S04]  /*9c10*/  FADD.FTZ R0, -R0, R164 ;  /* 0x000000a400007221 */ /* 0x000fe80000010100 */
[----:B------:R-:W-:Y:S04]  /*9c20*/  FMUL.FTZ R0, R0, c[0x0][0x2d0] ;  /* 0x0000b40000007a20 */ /* 0x000fe80000410000 */
[----:B------:R3:W4:Y:S01]  /*9c30*/  MUFU.EX2 R165, R0 ;  /* 0x0000000000a57308 */ /* 0x0007220000000800 */
[----:B-1----:R-:W-:Y:S02]  /*9c40*/  FSEL R2, R168, RZ, P1 ;  /* 0x000000ffa8027208 */ /* 0x002fe40000800000 */
[----:B--2---:R-:W-:Y:S03]  /*9c50*/  FMNMX.FTZ R3, R3, R4, !PT ;  /* 0x0000000403037209 */ /* 0x004fe60007810000 */
[----:B------:R-:W-:Y:S02]  /*9c60*/  FADD.FTZ R2, -R2, R166 ;  /* 0x000000a602027221 */ /* 0x000fe40000010100 */
[----:B------:R-:W-:Y:S02]  /*9c70*/  FMUL.FTZ R166, R3, c[0x0][0x2d0] ;  /* 0x0000b40003a67a20 */ /* 0x000fe40000410000 */
[----:B------:R-:W-:Y:S01]  /*9c80*/  FMUL.FTZ R2, R2, c[0x0][0x2d0] ;  /* 0x0000b40002027a20 */ /* 0x000fe20000410000 */
[----:B---3--:R-:W-:Y:S01]  /*9c90*/  FSEL R0, R167, RZ, P0 ;  /* 0x000000ffa7007208 */ /* 0x008fe20000000000 */
[----:B----4-:R-:W-:Y:S01]  /*9ca0*/  FMUL.FTZ R5, R165, R177 ;  /* 0x000000b1a5057220 */ /* 0x010fe20000410000 */
[----:B------:R-:W-:Y:S01]  /*9cb0*/  FSETP.NEU.FTZ.AND P0, PT, R3, -INF , PT ;  /* 0xff8000000300780b */ /* 0x000fe20003f1d000 */
[----:B------:R-:W1:Y:S01]  /*9cc0*/  MUFU.EX2 R164, R2 ;  /* 0x0000000200a47308 */ /* 0x000e620000000800 */
[C---:B------:R-:W-:Y:S02]  /*9cd0*/  FMUL.FTZ R16, R165.reuse, R188 ;  /* 0x000000bca5107220 */ /* 0x040fe40000410000 */
[----:B------:R-:W-:Y:S01]  /*9ce0*/  FADD.FTZ R0, -R0, R170 ;  /* 0x000000aa00007221 */ /* 0x000fe20000010100 */
[----:B------:R-:W-:Y:S01]  /*9cf0*/  FSEL R166, R166, RZ, P0 ;  /* 0x000000ffa6a67208 */ /* 0x000fe20000000000 */
[C---:B------:R-:W-:Y:S01]  /*9d00*/  FMUL.FTZ R17, R165.reuse, R189 ;  /* 0x000000bda5117220 */ /* 0x040fe20000410000 */
[----:B------:R-:W-:Y:S01]  /*9d10*/  MOV R170, R7 ;  /* 0x0000000700aa7202 */ /* 0x000fe20000000f00 */
[----:B------:R-:W-:Y:S02]  /*9d20*/  FMUL.FTZ R0, R0, c[0x0][0x2d0] ;  /* 0x0000b40000007a20 */ /* 0x000fe40000410000 */
[--C-:B------:R-:W-:Y:S02]  /*9d30*/  FFMA.FTZ R4, R14, c[0x0][0x2d0], -R166.reuse ;  /* 0x0000b4000e047a23 */ /* 0x100fe400000108a6 */
[----:B------:R2:W3:Y:S01]  /*9d40*/  MUFU.EX2 R2, R0 ;  /* 0x0000000000027308 */ /* 0x0004e20000000800 */
[C---:B------:R-:W-:Y:S02]  /*9d50*/  FMUL.FTZ R32, R165.reuse, R144 ;  /* 0x00000090a5207220 */ /* 0x040fe40000410000 */
[C---:B------:R-:W-:Y:S02]  /*9d60*/  FMUL.FTZ R33, R165.reuse, R145 ;  /* 0x00000091a5217220 */ /* 0x040fe40000410000 */
[C---:B------:R-:W-:Y:S02]  /*9d70*/  FMUL.FTZ R52, R165.reuse, R52 ;  /* 0x00000034a5347220 */ /* 0x040fe40000410000 */
[C---:B------:R-:W-:Y:S02]  /*9d80*/  FMUL.FTZ R53, R165.reuse, R53 ;  /* 0x00000035a5357220 */ /* 0x040fe40000410000 */
[C---:B------:R-:W-:Y:S01]  /*9d90*/  FMUL.FTZ R64, R165.reuse, R64 ;  /* 0x00000040a5407220 */ /* 0x040fe20000410000 */
[----:B------:R4:W-:Y:S01]  /*9da0*/  MUFU.EX2 R220, R4 ;  /* 0x0000000400dc7308 */ /* 0x0009e20000000800 */
[----:B------:R-:W-:Y:S02]  /*9db0*/  FMUL.FTZ R65, R165, R65 ;  /* 0x00000041a5417220 */ /* 0x000fe40000410000 */
[C---:B-1----:R-:W-:Y:S02]  /*9dc0*/  FMUL.FTZ R7, R164.reuse, R179 ;  /* 0x000000b3a4077220 */ /* 0x042fe40000410000 */
[C---:B------:R-:W-:Y:S02]  /*9dd0*/  FMUL.FTZ R18, R164.reuse, R190 ;  /* 0x000000bea4127220 */ /* 0x040fe40000410000 */
[C---:B------:R-:W-:Y:S02]  /*9de0*/  FMUL.FTZ R19, R164.reuse, R191 ;  /* 0x000000bfa4137220 */ /* 0x040fe40000410000 */
[C---:B------:R-:W-:Y:S02]  /*9df0*/  FMUL.FTZ R34, R164.reuse, R146 ;  /* 0x00000092a4227220 */ /* 0x040fe40000410000 */
[C---:B------:R-:W-:Y:S02]  /*9e00*/  FMUL.FTZ R54, R164.reuse, R54 ;  /* 0x00000036a4367220 */ /* 0x040fe40000410000 */
[----:B------:R-:W-:Y:S02]  /*9e10*/  FMUL.FTZ R55, R164, R55 ;  /* 0x00000037a4377220 */ /* 0x000fe40000410000 */
[--C-:B--2---:R-:W-:Y:S02]  /*9e20*/  FFMA.FTZ R0, R10, c[0x0][0x2d0], -R166.reuse ;  /* 0x0000b4000a007a23 */ /* 0x104fe400000108a6 */
[C---:B---3--:R-:W-:Y:S01]  /*9e30*/  FMUL.FTZ R8, R2.reuse, R180 ;  /* 0x000000b402087220 */ /* 0x048fe20000410000 */
[----:B------:R-:W-:Y:S01]  /*9e40*/  MOV R180, R24 ;  /* 0x0000001800b47202 */ /* 0x000fe20000000f00 */
[----:B------:R1:W-:Y:S01]  /*9e50*/  MUFU.EX2 R217, R0 ;  /* 0x0000000000d97308 */ /* 0x0003e20000000800 */
[C---:B------:R-:W-:Y:S01]  /*9e60*/  FMUL.FTZ R9, R2.reuse, R181 ;  /* 0x000000b502097220 */ /* 0x040fe20000410000 */
[----:B------:R-:W-:Y:S01]  /*9e70*/  MOV R181, R35 ;  /* 0x0000002300b57202 */ /* 0x000fe20000000f00 */
[C---:B------:R-:W-:Y:S01]  /*9e80*/  FMUL.FTZ R12, R2.reuse, R184 ;  /* 0x000000b8020c7220 */ /* 0x040fe20000410000 */
[----:B------:R-:W-:Y:S01]  /*9e90*/  MOV R184, R51 ;  /* 0x0000003300b87202 */ /* 0x000fe20000000f00 */
[--C-:B----4-:R-:W-:Y:S01]  /*9ea0*/  FFMA.FTZ R4, R15, c[0x0][0x2d0], -R166.reuse ;  /* 0x0000b4000f047a23 */ /* 0x110fe200000108a6 */
[----:B------:R-:W-:Y:S01]  /*9eb0*/  MOV R191, R180 ;  /* 0x000000b400bf7202 */ /* 0x000fe20000000f00 */
[C---:B------:R-:W-:Y:S01]  /*9ec0*/  FMUL.FTZ R13, R2.reuse, R185 ;  /* 0x000000b9020d7220 */ /* 0x040fe20000410000 */
[----:B------:R-:W-:Y:S01]  /*9ed0*/  MOV R185, R46 ;  /* 0x0000002e00b97202 */ /* 0x000fe20000000f00 */
[C---:B------:R-:W-:Y:S01]  /*9ee0*/  FMUL.FTZ R24, R2.reuse, R136 ;  /* 0x0000008802187220 */ /* 0x040fe20000410000 */
[----:B-----5:R2:W3:Y:S01]  /*9ef0*/  MUFU.EX2 R221, R4 ;  /* 0x0000000400dd7308 */ /* 0x0204e20000000800 */
[C---:B------:R-:W-:Y:S02]  /*9f00*/  FMUL.FTZ R25, R2.reuse, R137 ;  /* 0x0000008902197220 */ /* 0x040fe40000410000 */
[C---:B------:R-:W-:Y:S02]  /*9f10*/  FMUL.FTZ R29, R2.reuse, R141 ;  /* 0x0000008d021d7220 */ /* 0x040fe40000410000 */
[----:B------:R-:W-:Y:S02]  /*9f20*/  FMUL.FTZ R28, R2, R140 ;  /* 0x0000008c021c7220 */ /* 0x000fe40000410000 */
[----:B------:R-:W-:Y:S02]  /*9f30*/  FMUL.FTZ R35, R164, R147 ;  /* 0x00000093a4237220 */ /* 0x000fe40000410000 */
[C---:B------:R-:W-:Y:S01]  /*9f40*/  FMUL.FTZ R40, R2.reuse, R152 ;  /* 0x0000009802287220 */ /* 0x040fe20000410000 */
[----:B------:R-:W-:Y:S01]  /*9f50*/  MOV R152, R41 ;  /* 0x0000002900987202 */ /* 0x000fe20000000f00 */
[----:B------:R-:W-:Y:S01]  /*9f60*/  FMUL.FTZ R41, R2, R153 ;  /* 0x0000009902297220 */ /* 0x000fe20000410000 */
[----:B------:R-:W-:Y:S01]  /*9f70*/  MOV R153, R42 ;  /* 0x0000002a00997202 */ /* 0x000fe20000000f00 */
[----:B------:R-:W-:Y:S01]  /*9f80*/  FMUL.FTZ R51, R164, R163 ;  /* 0x000000a3a4337220 */ /* 0x000fe20000410000 */
[----:B------:R-:W-:Y:S01]  /*9f90*/  LDSM.16.MT88.4 R144, [R226+0x2880] ;  /* 0x00288000e290783b */ /* 0x000fe20000004200 */
[----:B-1----:R-:W-:Y:S02]  /*9fa0*/  FFMA.FTZ R0, R11, c[0x0][0x2d0], -R166 ;  /* 0x0000b4000b007a23 */ /* 0x002fe400000108a6 */
[C---:B------:R-:W-:Y:S02]  /*9fb0*/  FMUL.FTZ R56, R2.reuse, R56 ;  /* 0x0000003802387220 */ /* 0x040fe40000410000 */
[----:B------:R1:W4:Y:S01]  /*9fc0*/  MUFU.EX2 R218, R0 ;  /* 0x0000000000da7308 */ /* 0x0003220000000800 */
[C---:B------:R-:W-:Y:S02]  /*9fd0*/  FMUL.FTZ R57, R2.reuse, R57 ;  /* 0x0000003902397220 */ /* 0x040fe40000410000 */
[C---:B------:R-:W-:Y:S02]  /*9fe0*/  FMUL.FTZ R60, R2.reuse, R60 ;  /* 0x0000003c023c7220 */ /* 0x040fe40000410000 */
[----:B--2---:R-:W-:Y:S01]  /*9ff0*/  FMUL.FTZ R4, R165, R176 ;  /* 0x000000b0a5047220 */ /* 0x004fe20000410000 */
[----:B------:R-:W-:Y:S01]  /*a000*/  F2FP.BF16.PACK_AB R176, R47, R44 ;  /* 0x0000002c2fb0723e */ /* 0x000fe200000010ff */
[----:B------:R-:W-:Y:S01]  /*a010*/  FMUL.FTZ R61, R2, R61 ;  /* 0x0000003d023d7220 */ /* 0x000fe20000410000 */
[----:B---3--:R-:W-:Y:S01]  /*a020*/  F2FP.BF16.PACK_AB R179, R221, R220 ;  /* 0x000000dcddb3723e */ /* 0x008fe200000010ff */
[C---:B------:R-:W-:Y:S02]  /*a030*/  FMUL.FTZ R66, R164.reuse, R66 ;  /* 0x00000042a4427220 */ /* 0x040fe40000410000 */
[C---:B------:R-:W-:Y:S02]  /*a040*/  FMUL.FTZ R67, R164.reuse, R67 ;  /* 0x00000043a4437220 */ /* 0x040fe40000410000 */
[C---:B------:R-:W-:Y:S02]  /*a050*/  FMUL.FTZ R68, R165.reuse, R68 ;  /* 0x00000044a5447220 */ /* 0x040fe40000410000 */
[----:B------:R-:W-:Y:S02]  /*a060*/  FMUL.FTZ R69, R165, R69 ;  /* 0x00000045a5457220 */ /* 0x000fe40000410000 */
[C---:B------:R-:W-:Y:S02]  /*a070*/  FMUL.FTZ R70, R164.reuse, R70 ;  /* 0x00000046a4467220 */ /* 0x040fe40000410000 */
[----:B------:R-:W-:Y:S02]  /*a080*/  FMUL.FTZ R71, R164, R71 ;  /* 0x00000047a4477220 */ /* 0x000fe40000410000 */
[C---:B------:R-:W-:Y:S02]  /*a090*/  FMUL.FTZ R72, R2.reuse, R72 ;  /* 0x0000004802487220 */ /* 0x040fe40000410000 */
[C---:B------:R-:W-:Y:S01]  /*a0a0*/  FMUL.FTZ R73, R2.reuse, R73 ;  /* 0x0000004902497220 */ /* 0x040fe20000410000 */
[----:B-1----:R-:W-:Y:S01]  /*a0b0*/  FSEL R0, R3, RZ, P0 ;  /* 0x000000ff03007208 */ /* 0x002fe20000000000 */
[----:B------:R-:W-:Y:S01]  /*a0c0*/  FMUL.FTZ R76, R2, R76 ;  /* 0x0000004c024c7220 */ /* 0x000fe20000410000 */
[----:B----4-:R-:W-:Y:S01]  /*a0d0*/  F2FP.BF16.PACK_AB R177, R218, R217 ;  /* 0x000000d9dab1723e */ /* 0x010fe200000010ff */
[----:B------:R-:W-:Y:S01]  /*a0e0*/  FMUL.FTZ R77, R2, R77 ;  /* 0x0000004d024d7220 */ /* 0x000fe20000410000 */
[----:B------:R-:W-:Y:S01]  /*a0f0*/  PLOP3.LUT P0, PT, PT, PT, UP0, 0x80, 0x0 ;  /* 0x000000000000781c */ /* 0x000fe20003f0f008 */
[----:B------:R-:W-:Y:S01]  /*a100*/  FADD.FTZ R0, -R0, R171 ;  /* 0x000000ab00007221 */ /* 0x000fe20000010100 */
[----:B------:R-:W-:Y:S01]  /*a110*/  MOV R171, R6 ;  /* 0x0000000600ab7202 */ /* 0x000fe20000000f00 */
[----:B------:R-:W-:Y:S01]  /*a120*/  FMUL.FTZ R6, R164, R178 ;  /* 0x000000b2a4067220 */ /* 0x000fe20000410000 */
[----:B------:R-:W-:Y:S01]  /*a130*/  F2FP.BF16.PACK_AB R178, R48, R170 ;  /* 0x000000aa30b2723e */ /* 0x000fe200000010ff */
[----:B------:R-:W-:Y:S01]  /*a140*/  FMUL.FTZ R0, R0, c[0x0][0x2d0] ;  /* 0x0000b40000007a20 */ /* 0x000fe20000410000 */
[----:B------:R-:W-:Y:S01]  /*a150*/  F2FP.BF16.PACK_AB R193, R171, R45 ;  /* 0x0000002dabc1723e */ /* 0x000fe200000010ff */
[C---:B------:R-:W-:Y:S02]  /*a160*/  FMUL.FTZ R80, R165.reuse, R80 ;  /* 0x00000050a5507220 */ /* 0x040fe40000410000 */
[----:B------:R-:W-:Y:S02]  /*a170*/  FMUL.FTZ R81, R165, R81 ;  /* 0x00000051a5517220 */ /* 0x000fe40000410000 */
[----:B------:R-:W1:Y:S01]  /*a180*/  MUFU.EX2 R0, R0 ;  /* 0x0000000000007308 */ /* 0x000e620000000800 */
[C---:B------:R-:W-:Y:S01]  /*a190*/  FMUL.FTZ R82, R164.reuse, R82 ;  /* 0x00000052a4527220 */ /* 0x040fe20000410000 */
[-C--:B------:R-:W-:Y:S01]  /*a1a0*/  HMMA.16816.F32.BF16 R4, R192, R20.reuse, R4 ;  /* 0x00000014c004723c */ /* 0x080fe20000041804 */
[C---:B------:R-:W-:Y:S02]  /*a1b0*/  FMUL.FTZ R83, R164.reuse, R83 ;  /* 0x00000053a4537220 */ /* 0x040fe40000410000 */
[--C-:B------:R-:W-:Y:S02]  /*a1c0*/  FFMA.FTZ R140, R197, c[0x0][0x2d0], -R173.reuse ;  /* 0x0000b400c58c7a23 */ /* 0x100fe400000108ad */
[C---:B------:R-:W-:Y:S02]  /*a1d0*/  FMUL.FTZ R84, R165.reuse, R84 ;  /* 0x00000054a5547220 */ /* 0x040fe40000410000 */
[C---:B------:R-:W-:Y:S02]  /*a1e0*/  FMUL.FTZ R85, R165.reuse, R85 ;  /* 0x00000055a5557220 */ /* 0x040fe40000410000 */
[C---:B------:R-:W-:Y:S03]  /*a1f0*/  FMUL.FTZ R86, R164.reuse, R86 ;  /* 0x00000056a4567220 */ /* 0x040fe60000410000 */
[----:B------:R-:W-:Y:S02]  /*a200*/  FMUL.FTZ R87, R164, R87 ;  /* 0x00000057a4577220 */ /* 0x000fe40000410000 */
[C---:B------:R-:W-:Y:S02]  /*a210*/  FMUL.FTZ R88, R2.reuse, R88 ;  /* 0x0000005802587220 */ /* 0x040fe40000410000 */
[C---:B------:R-:W-:Y:S02]  /*a220*/  FMUL.FTZ R89, R2.reuse, R89 ;  /* 0x0000005902597220 */ /* 0x040fe40000410000 */
[C---:B------:R-:W-:Y:S02]  /*a230*/  FMUL.FTZ R92, R2.reuse, R92 ;  /* 0x0000005c025c7220 */ /* 0x040fe40000410000 */
[----:B------:R-:W-:Y:S02]  /*a240*/  FMUL.FTZ R93, R2, R93 ;  /* 0x0000005d025d7220 */ /* 0x000fe40000410000 */
[C---:B-1----:R-:W-:Y:S01]  /*a250*/  FMUL.FTZ R10, R0.reuse, R182 ;  /* 0x000000b6000a7220 */ /* 0x042fe20000410000 */
[----:B------:R-:W-:Y:S01]  /*a260*/  MOV R182, R48 ;  /* 0x0000003000b67202 */ /* 0x000fe20000000f00 */
[C---:B------:R-:W-:Y:S01]  /*a270*/  FMUL.FTZ R11, R0.reuse, R183 ;  /* 0x000000b7000b7220 */ /* 0x040fe20000410000 */
[----:B------:R-:W-:Y:S01]  /*a280*/  MOV R183, R50 ;  /* 0x0000003200b77202 */ /* 0x000fe20000000f00 */
[C---:B------:R-:W-:Y:S02]  /*a290*/  FMUL.FTZ R26, R0.reuse, R138 ;  /* 0x0000008a001a7220 */ /* 0x040fe40000410000 */
[C---:B------:R-:W-:Y:S02]  /*a2a0*/  FMUL.FTZ R27, R0.reuse, R139 ;  /* 0x0000008b001b7220 */ /* 0x040fe40000410000 */
[----:B------:R-:W-:Y:S01]  /*a2b0*/  LDSM.16.MT88.4 R136, [R227+0x2080] ;  /* 0x00208000e388783b */ /* 0x000fe20000004200 */
[C---:B------:R-:W-:Y:S01]  /*a2c0*/  HMMA.16816.F32.BF16 R8, R176.reuse, R20, R8 ;  /* 0x00000014b008723c */ /* 0x040fe20000041808 */
[C---:B------:R-:W-:Y:S01]  /*a2d0*/  FMUL.FTZ R14, R0.reuse, R186 ;  /* 0x000000ba000e7220 */ /* 0x040fe20000410000 */
[----:B------:R-:W-:Y:S01]  /*a2e0*/  MOV R186, R47 ;  /* 0x0000002f00ba7202 */ /* 0x000fe20000000f00 */
[C---:B------:R-:W-:Y:S01]  /*a2f0*/  FMUL.FTZ R15, R0.reuse, R187 ;  /* 0x000000bb000f7220 */ /* 0x040fe20000410000 */
[----:B------:R-:W-:Y:S01]  /*a300*/  MOV R187, R171 ;  /* 0x000000ab00bb7202 */ /* 0x000fe20000000f00 */
[C---:B------:R-:W-:Y:S01]  /*a310*/  FMUL.FTZ R30, R0.reuse, R142 ;  /* 0x0000008e001e7220 */ /* 0x040fe20000410000 */
[----:B------:R1:W-:Y:S01]  /*a320*/  MUFU.EX2 R171, R140 ;  /* 0x0000008c00ab7308 */ /* 0x0003e20000000800 */
[C---:B------:R-:W-:Y:S02]  /*a330*/  FMUL.FTZ R20, R165.reuse, R132 ;  /* 0x00000084a5147220 */ /* 0x040fe40000410000 */
[C---:B------:R-:W-:Y:S01]  /*a340*/  FMUL.FTZ R21, R165.reuse, R133 ;  /* 0x00000085a5157220 */ /* 0x040fe20000410000 */
[-C--:B------:R-:W-:Y:S02]  /*a350*/  HMMA.16816.F32.BF16 R12, R176, R22.reuse, R12 ;  /* 0x00000016b00c723c */ /* 0x080fe4000004180c */
[C---:B------:R-:W-:Y:S02]  /*a360*/  FMUL.FTZ R31, R0.reuse, R143 ;  /* 0x0000008f001f7220 */ /* 0x040fe40000410000 */
[C---:B------:R-:W-:Y:S01]  /*a370*/  FMUL.FTZ R42, R0.reuse, R154 ;  /* 0x0000009a002a7220 */ /* 0x040fe20000410000 */
[----:B------:R-:W-:Y:S01]  /*a380*/  MOV R154, R43 ;  /* 0x0000002b009a7202 */ /* 0x000fe20000000f00 */
[----:B------:R-:W-:Y:S01]  /*a390*/  FMUL.FTZ R43, R0, R155 ;  /* 0x0000009b002b7220 */ /* 0x000fe20000410000 */
[----:B------:R-:W-:Y:S01]  /*a3a0*/  MOV R155, R44 ;  /* 0x0000002c009b7202 */ /* 0x000fe20000000f00 */
[C---:B------:R-:W-:Y:S01]  /*a3b0*/  HMMA.16816.F32.BF16 R16, R192.reuse, R22, R16 ;  /* 0x00000016c010723c */ /* 0x040fe20000041810 */
[C---:B------:R-:W-:Y:S03]  /*a3c0*/  FMUL.FTZ R44, R2.reuse, R156 ;  /* 0x0000009c022c7220 */ /* 0x040fe60000410000 */
[----:B------:R-:W-:Y:S01]  /*a3d0*/  MOV R156, R45 ;  /* 0x0000002d009c7202 */ /* 0x000fe20000000f00 */
[----:B------:R-:W-:Y:S01]  /*a3e0*/  FMUL.FTZ R45, R2, R157 ;  /* 0x0000009d022d7220 */ /* 0x000fe20000410000 */
[----:B------:R-:W-:Y:S01]  /*a3f0*/  MOV R157, R181 ;  /* 0x000000b5009d7202 */ /* 0x000fe20000000f00 */
[C---:B------:R-:W-:Y:S01]  /*a400*/  FMUL.FTZ R22, R164.reuse, R134 ;  /* 0x00000086a4167220 */ /* 0x040fe20000410000 */
[----:B------:R-:W-:Y:S01]  /*a410*/  MOV R181, R49 ;  /* 0x0000003100b57202 */ /* 0x000fe20000000f00 */
[----:B------:R-:W-:Y:S02]  /*a420*/  FMUL.FTZ R23, R164, R135 ;  /* 0x00000087a4177220 */ /* 0x000fe40000410000 */
[----:B------:R-:W2:Y:S01]  /*a430*/  LDSM.16.MT88.4 R132, [R228+0x2080] ;  /* 0x00208000e484783b */ /* 0x000ea20000004200 */
[C---:B------:R-:W-:Y:S02]  /*a440*/  FMUL.FTZ R46, R0.reuse, R158 ;  /* 0x0000009e002e7220 */ /* 0x040fe40000410000 */
[----:B------:R-:W-:Y:S02]  /*a450*/  FMUL.FTZ R47, R0, R159 ;  /* 0x0000009f002f7220 */ /* 0x000fe40000410000 */
[-C--:B------:R-:W-:Y:S01]  /*a460*/  HMMA.16816.F32.BF16 R20, R192, R36.reuse, R20 ;  /* 0x00000024c014723c */ /* 0x080fe20000041814 */
[C---:B------:R-:W-:Y:S02]  /*a470*/  FMUL.FTZ R48, R165.reuse, R160 ;  /* 0x000000a0a5307220 */ /* 0x040fe40000410000 */
[C---:B------:R-:W-:Y:S02]  /*a480*/  FMUL.FTZ R49, R165.reuse, R161 ;  /* 0x000000a1a5317220 */ /* 0x040fe40000410000 */
[----:B------:R-:W-:Y:S02]  /*a490*/  FMUL.FTZ R50, R164, R162 ;  /* 0x000000a2a4327220 */ /* 0x000fe40000410000 */
[C---:B------:R-:W-:Y:S01]  /*a4a0*/  FMUL.FTZ R58, R0.reuse, R58 ;  /* 0x0000003a003a7220 */ /* 0x040fe20000410000 */
[C---:B------:R-:W-:Y:S01]  /*a4b0*/  HMMA.16816.F32.BF16 R24, R176.reuse, R36, R24 ;  /* 0x00000024b018723c */ /* 0x040fe20000041818 */
[C---:B------:R-:W-:Y:S03]  /*a4c0*/  FMUL.FTZ R59, R0.reuse, R59 ;  /* 0x0000003b003b7220 */ /* 0x040fe60000410000 */
[C---:B------:R-:W-:Y:S02]  /*a4d0*/  FMUL.FTZ R62, R0.reuse, R62 ;  /* 0x0000003e003e7220 */ /* 0x040fe40000410000 */
[C---:B------:R-:W-:Y:S02]  /*a4e0*/  FMUL.FTZ R63, R0.reuse, R63 ;  /* 0x0000003f003f7220 */ /* 0x040fe40000410000 */
[-C--:B------:R-:W-:Y:S01]  /*a4f0*/  HMMA.16816.F32.BF16 R28, R176, R38.reuse, R28 ;  /* 0x00000026b01c723c */ /* 0x080fe2000004181c */
[C---:B------:R-:W-:Y:S03]  /*a500*/  FMUL.FTZ R36, R165.reuse, R148 ;  /* 0x00000094a5247220 */ /* 0x040fe60000410000 */
[C---:B------:R-:W-:Y:S02]  /*a510*/  FMUL.FTZ R37, R165.reuse, R149 ;  /* 0x00000095a5257220 */ /* 0x040fe40000410000 */
[C---:B------:R-:W-:Y:S02]  /*a520*/  FMUL.FTZ R74, R0.reuse, R74 ;  /* 0x0000004a004a7220 */ /* 0x040fe40000410000 */
[C---:B------:R-:W-:Y:S01]  /*a530*/  HMMA.16816.F32.BF16 R32, R192.reuse, R38, R32 ;  /* 0x00000026c020723c */ /* 0x040fe20000041820 */
[C---:B------:R-:W-:Y:S03]  /*a540*/  FMUL.FTZ R75, R0.reuse, R75 ;  /* 0x0000004b004b7220 */ /* 0x040fe60000410000 */
[C---:B------:R-:W-:Y:S02]  /*a550*/  FMUL.FTZ R78, R0.reuse, R78 ;  /* 0x0000004e004e7220 */ /* 0x040fe40000410000 */
[----:B------:R-:W-:Y:S02]  /*a560*/  FMUL.FTZ R79, R0, R79 ;  /* 0x0000004f004f7220 */ /* 0x000fe40000410000 */
[C---:B------:R-:W-:Y:S04]  /*a570*/  FMUL.FTZ R38, R164.reuse, R150 ;  /* 0x00000096a4267220 */ /* 0x040fe80000410000 */
[----:B------:R-:W-:Y:S02]  /*a580*/  FMUL.FTZ R39, R164, R151 ;  /* 0x00000097a4277220 */ /* 0x000fe40000410000 */
[----:B------:R-:W-:Y:S01]  /*a590*/  LDSM.16.MT88.4 R148, [R228+0x2880] ;  /* 0x00288000e494783b */ /* 0x000fe20000004200 */
[C---:B------:R-:W-:Y:S02]  /*a5a0*/  FMUL.FTZ R90, R0.reuse, R90 ;  /* 0x0000005a005a7220 */ /* 0x040fe40000410000 */
[C---:B------:R-:W-:Y:S02]  /*a5b0*/  FMUL.FTZ R91, R0.reuse, R91 ;  /* 0x0000005b005b7220 */ /* 0x040fe40000410000 */
[-C--:B--2---:R-:W-:Y:S01]  /*a5c0*/  HMMA.16816.F32.BF16 R36, R192, R132.reuse, R36 ;  /* 0x00000084c024723c */ /* 0x084fe20000041824 */
[C---:B------:R-:W-:Y:S02]  /*a5d0*/  FMUL.FTZ R94, R0.reuse, R94 ;  /* 0x0000005e005e7220 */ /* 0x040fe40000410000 */
[----:B------:R-:W-:Y:S02]  /*a5e0*/  FMUL.FTZ R95, R0, R95 ;  /* 0x0000005f005f7220 */ /* 0x000fe40000410000 */
[C---:B------:R-:W-:Y:S02]  /*a5f0*/  FMUL.FTZ R96, R165.reuse, R96 ;  /* 0x00000060a5607220 */ /* 0x040fe40000410000 */
[C---:B------:R-:W-:Y:S01]  /*a600*/  FMUL.FTZ R97, R165.reuse, R97 ;  /* 0x00000061a5617220 */ /* 0x040fe20000410000 */
[C---:B------:R-:W-:Y:S01]  /*a610*/  HMMA.16816.F32.BF16 R40, R176.reuse, R132, R40 ;  /* 0x00000084b028723c */ /* 0x040fe20000041828 */
[C---:B------:R-:W-:Y:S03]  /*a620*/  FMUL.FTZ R98, R164.reuse, R98 ;  /* 0x00000062a4627220 */ /* 0x040fe60000410000 */
[----:B------:R-:W-:Y:S02]  /*a630*/  FMUL.FTZ R99, R164, R99 ;  /* 0x00000063a4637220 */ /* 0x000fe40000410000 */
[--C-:B-1----:R-:W-:Y:S02]  /*a640*/  FFMA.FTZ R140, R198, c[0x0][0x2d0], -R174.reuse ;  /* 0x0000b400c68c7a23 */ /* 0x102fe400000108ae */
[-C--:B------:R-:W-:Y:S01]  /*a650*/  HMMA.16816.F32.BF16 R44, R176, R134.reuse, R44 ;  /* 0x00000086b02c723c */ /* 0x080fe2000004182c */
[C---:B------:R-:W-:Y:S01]  /*a660*/  FMUL.FTZ R100, R165.reuse, R100 ;  /* 0x00000064a5647220 */ /* 0x040fe20000410000 */
[----:B------:R1:W-:Y:S02]  /*a670*/  MUFU.EX2 R160, R140 ;  /* 0x0000008c00a07308 */ /* 0x0003e40000000800 */
[C---:B------:R-:W-:Y:S02]  /*a680*/  FMUL.FTZ R101, R165.reuse, R101 ;  /* 0x00000065a5657220 */ /* 0x040fe40000410000 */
[C---:B------:R-:W-:Y:S02]  /*a690*/  FMUL.FTZ R102, R164.reuse, R102 ;  /* 0x00000066a4667220 */ /* 0x040fe40000410000 */
[C---:B------:R-:W-:Y:S01]  /*a6a0*/  HMMA.16816.F32.BF16 R48, R192.reuse, R134, R48 ;  /* 0x00000086c030723c */ /* 0x040fe20000041830 */
[----:B------:R-:W2:Y:S03]  /*a6b0*/  LDSM.16.MT88.4 R132, [R225+0x3880] ;  /* 0x00388000e184783b */ /* 0x000ea60000004200 */
[----:B------:R-:W-:Y:S02]  /*a6c0*/  FMUL.FTZ R103, R164, R103 ;  /* 0x00000067a4677220 */ /* 0x000fe40000410000 */
[C---:B------:R-:W-:Y:S02]  /*a6d0*/  FMUL.FTZ R104, R2.reuse, R104 ;  /* 0x0000006802687220 */ /* 0x040fe40000410000 */
[-C--:B------:R-:W-:Y:S01]  /*a6e0*/  HMMA.16816.F32.BF16 R52, R192, R136.reuse, R52 ;  /* 0x00000088c034723c */ /* 0x080fe20000041834 */
[----:B------:R-:W-:Y:S03]  /*a6f0*/  FMUL.FTZ R105, R2, R105 ;  /* 0x0000006902697220 */ /* 0x000fe60000410000 */
[C---:B------:R-:W-:Y:S02]  /*a700*/  FMUL.FTZ R106, R0.reuse, R106 ;  /* 0x0000006a006a7220 */ /* 0x040fe40000410000 */
[----:B------:R-:W-:Y:S02]  /*a710*/  FMUL.FTZ R107, R0, R107 ;  /* 0x0000006b006b7220 */ /* 0x000fe40000410000 */
[C---:B------:R-:W-:Y:S01]  /*a720*/  HMMA.16816.F32.BF16 R56, R176.reuse, R136, R56 ;  /* 0x00000088b038723c */ /* 0x040fe20000041838 */
[----:B------:R-:W-:Y:S03]  /*a730*/  FMUL.FTZ R108, R2, R108 ;  /* 0x0000006c026c7220 */ /* 0x000fe60000410000 */
[--C-:B-1----:R-:W-:Y:S01]  /*a740*/  FFMA.FTZ R140, R202, c[0x0][0x2d0], -R173.reuse ;  /* 0x0000b400ca8c7a23 */ /* 0x102fe200000108ad */
[----:B------:R-:W-:Y:S01]  /*a750*/  MOV R202, R153 ;  /* 0x0000009900ca7202 */ /* 0x000fe20000000f00 */
[----:B------:R-:W-:Y:S02]  /*a760*/  FMUL.FTZ R109, R2, R109 ;  /* 0x0000006d026d7220 */ /* 0x000fe40000410000 */
[-C--:B------:R-:W-:Y:S01]  /*a770*/  HMMA.16816.F32.BF16 R60, R176, R138.reuse, R60 ;  /* 0x0000008ab03c723c */ /* 0x080fe2000004183c */
[----:B------:R-:W-:Y:S01]  /*a780*/  FFMA.FTZ R136, R196, c[0x0][0x2d0], -R173 ;  /* 0x0000b400c4887a23 */ /* 0x000fe200000108ad */
[----:B------:R1:W-:Y:S02]  /*a790*/  MUFU.EX2 R161, R140 ;  /* 0x0000008c00a17308 */ /* 0x0003e40000000800 */
[C---:B------:R-:W-:Y:S02]  /*a7a0*/  FMUL.FTZ R110, R0.reuse, R110 ;  /* 0x0000006e006e7220 */ /* 0x040fe40000410000 */
[----:B------:R-:W-:Y:S02]  /*a7b0*/  FMUL.FTZ R111, R0, R111 ;  /* 0x0000006f006f7220 */ /* 0x000fe40000410000 */
[C---:B------:R-:W-:Y:S01]  /*a7c0*/  HMMA.16816.F32.BF16 R64, R192.reuse, R138, R64 ;  /* 0x0000008ac040723c */ /* 0x040fe20000041840 */
[C---:B------:R-:W-:Y:S03]  /*a7d0*/  FMUL.FTZ R112, R165.reuse, R112 ;  /* 0x00000070a5707220 */ /* 0x040fe60000410000 */
[----:B------:R3:W-:Y:S01]  /*a7e0*/  MUFU.EX2 R180, R136 ;  /* 0x0000008800b47308 */ /* 0x0007e20000000800 */
[C---:B------:R-:W-:Y:S02]  /*a7f0*/  FMUL.FTZ R113, R165.reuse, R113 ;  /* 0x00000071a5717220 */ /* 0x040fe40000410000 */
[C---:B------:R-:W-:Y:S01]  /*a800*/  FMUL.FTZ R114, R164.reuse, R114 ;  /* 0x00000072a4727220 */ /* 0x040fe20000410000 */
[-C--:B--2---:R-:W-:Y:S01]  /*a810*/  HMMA.16816.F32.BF16 R68, R192, R132.reuse, R68 ;  /* 0x00000084c044723c */ /* 0x084fe20000041844 */
[----:B------:R-:W-:Y:S03]  /*a820*/  FMUL.FTZ R115, R164, R115 ;  /* 0x00000073a4737220 */ /* 0x000fe60000410000 */
[C---:B------:R-:W-:Y:S02]  /*a830*/  FMUL.FTZ R116, R165.reuse, R116 ;  /* 0x00000074a5747220 */ /* 0x040fe40000410000 */
[----:B------:R-:W-:Y:S02]  /*a840*/  FMUL.FTZ R117, R165, R117 ;  /* 0x00000075a5757220 */ /* 0x000fe40000410000 */
[C---:B------:R-:W-:Y:S01]  /*a850*/  HMMA.16816.F32.BF16 R72, R176.reuse, R132, R72 ;  /* 0x00000084b048723c */ /* 0x040fe20000041848 */
[--C-:B-1----:R-:W-:Y:S03]  /*a860*/  FFMA.FTZ R140, R206, c[0x0][0x2d0], -R174.reuse ;  /* 0x0000b400ce8c7a23 */ /* 0x102fe600000108ae */
[C---:B------:R-:W-:Y:S01]  /*a870*/  FMUL.FTZ R118, R164.reuse, R118 ;  /* 0x00000076a4767220 */ /* 0x040fe20000410000 */
[----:B------:R1:W-:Y:S01]  /*a880*/  MUFU.EX2 R163, R140 ;  /* 0x0000008c00a37308 */ /* 0x0003e20000000800 */
[----:B------:R-:W-:Y:S02]  /*a890*/  FMUL.FTZ R119, R164, R119 ;  /* 0x00000077a4777220 */ /* 0x000fe40000410000 */
[-C--:B------:R-:W-:Y:S01]  /*a8a0*/  HMMA.16816.F32.BF16 R76, R176, R134.reuse, R76 ;  /* 0x00000086b04c723c */ /* 0x080fe2000004184c */
[--C-:B------:R-:W-:Y:S01]  /*a8b0*/  FFMA.FTZ R132, R199, c[0x0][0x2d0], -R174.reuse ;  /* 0x0000b400c7847a23 */ /* 0x100fe200000108ae */
[----:B---3--:R-:W2:Y:S02]  /*a8c0*/  LDSM.16.MT88.4 R136, [R226+0x3880] ;  /* 0x00388000e288783b */ /* 0x008ea40000004200 */
[C---:B------:R-:W-:Y:S02]  /*a8d0*/  FMUL.FTZ R120, R2.reuse, R120 ;  /* 0x0000007802787220 */ /* 0x040fe40000410000 */
[----:B------:R-:W-:Y:S01]  /*a8e0*/  FMUL.FTZ R121, R2, R121 ;  /* 0x0000007902797220 */ /* 0x000fe20000410000 */
[----:B------:R3:W-:Y:S01]  /*a8f0*/  MUFU.EX2 R188, R132 ;  /* 0x0000008400bc7308 */ /* 0x0007e20000000800 */
[C---:B------:R-:W-:Y:S01]  /*a900*/  HMMA.16816.F32.BF16 R80, R192.reuse, R134, R80 ;  /* 0x00000086c050723c */ /* 0x040fe20000041850 */
[C---:B------:R-:W-:Y:S03]  /*a910*/  FMUL.FTZ R122, R0.reuse, R122 ;  /* 0x0000007a007a7220 */ /* 0x040fe60000410000 */
[----:B------:R-:W-:Y:S02]  /*a920*/  FMUL.FTZ R123, R0, R123 ;  /* 0x0000007b007b7220 */ /* 0x000fe40000410000 */
[C---:B------:R-:W-:Y:S02]  /*a930*/  FMUL.FTZ R124, R2.reuse, R124 ;  /* 0x0000007c027c7220 */ /* 0x040fe40000410000 */
[----:B------:R-:W-:Y:S04]  /*a940*/  FMUL.FTZ R125, R2, R125 ;  /* 0x0000007d027d7220 */ /* 0x000fe80000410000 */
[----:B------:R-:W-:Y:S02]  /*a950*/  FMUL.FTZ R126, R0, R126 ;  /* 0x0000007e007e7220 */ /* 0x000fe40000410000 */
[----:B-1----:R-:W-:Y:S02]  /*a960*/  FFMA.FTZ R140, R208, c[0x0][0x2d0], -R175 ;  /* 0x0000b400d08c7a23 */ /* 0x002fe400000108af */
[----:B------:R-:W-:Y:S02]  /*a970*/  FMUL.FTZ R127, R0, R127 ;  /* 0x0000007f007f7220 */ /* 0x000fe40000410000 */
[----:B------:R1:W-:Y:S01]  /*a980*/  MUFU.EX2 R189, R140 ;  /* 0x0000008c00bd7308 */ /* 0x0003e20000000800 */
[C---:B------:R-:W-:Y:S02]  /*a990*/  FMUL.FTZ R128, R165.reuse, R128 ;  /* 0x00000080a5807220 */ /* 0x040fe40000410000 */
[----:B------:R-:W-:Y:S02]  /*a9a0*/  FMUL.FTZ R129, R165, R129 ;  /* 0x00000081a5817220 */ /* 0x000fe40000410000 */
[----:B---3--:R-:W-:Y:S02]  /*a9b0*/  FFMA.FTZ R132, R200, c[0x0][0x2d0], -R173 ;  /* 0x0000b400c8847a23 */ /* 0x008fe400000108ad */
[C---:B------:R-:W-:Y:S02]  /*a9c0*/  FMUL.FTZ R130, R164.reuse, R130 ;  /* 0x00000082a4827220 */ /* 0x040fe40000410000 */
[----:B------:R-:W-:Y:S01]  /*a9d0*/  FMUL.FTZ R131, R164, R131 ;  /* 0x00000083a4837220 */ /* 0x000fe20000410000 */
[----:B------:R3:W4:Y:S01]  /*a9e0*/  MUFU.EX2 R190, R132 ;  /* 0x0000008400be7308 */ /* 0x0007220000000800 */
[-C--:B--2---:R-:W-:Y:S01]  /*a9f0*/  HMMA.16816.F32.BF16 R84, R192, R136.reuse, R84 ;  /* 0x00000088c054723c */ /* 0x084fe20000041854 */
[--C-:B-1----:R-:W-:Y:S07]  /*aa00*/  FFMA.FTZ R140, R210, c[0x0][0x2d0], -R175.reuse ;  /* 0x0000b400d28c7a23 */ /* 0x102fee00000108af */
[C---:B------:R-:W-:Y:S01]  /*aa10*/  HMMA.16816.F32.BF16 R88, R176.reuse, R136, R88 ;  /* 0x00000088b058723c */ /* 0x040fe20000041858 */
[----:B------:R1:W-:Y:S06]  /*aa20*/  MUFU.EX2 R162, R140 ;  /* 0x0000008c00a27308 */ /* 0x0003ec0000000800 */
[----:B------:R-:W-:Y:S01]  /*aa30*/  FFMA.FTZ R136, R209, c[0x0][0x2d0], -R174 ;  /* 0x0000b400d1887a23 */ /* 0x000fe200000108ae */
[-C--:B------:R-:W-:Y:S01]  /*aa40*/  HMMA.16816.F32.BF16 R92, R176, R138.reuse, R92 ;  /* 0x0000008ab05c723c */ /* 0x080fe2000004185c */
[----:B---3--:R-:W2:Y:S02]  /*aa50*/  LDSM.16.MT88.4 R132, [R228+0x3880] ;  /* 0x00388000e484783b */ /* 0x008ea40000004200 */
[----:B------:R3:W-:Y:S05]  /*aa60*/  MUFU.EX2 R158, R136 ;  /* 0x00000088009e7308 */ /* 0x0007ea0000000800 */
[C---:B------:R-:W-:Y:S01]  /*aa70*/  HMMA.16816.F32.BF16 R96, R192.reuse, R138, R96 ;  /* 0x0000008ac060723c */ /* 0x040fe20000041860 */
[----:B-1----:R-:W-:Y:S03]  /*aa80*/  LDSM.16.MT88.4 R140, [R225+0x2880] ;  /* 0x00288000e18c783b */ /* 0x002fe60000004200 */
[--C-:B---3--:R-:W-:Y:S01]  /*aa90*/  FFMA.FTZ R136, R205, c[0x0][0x2d0], -R175.reuse ;  /* 0x0000b400cd887a23 */ /* 0x108fe200000108af */
[----:B------:R-:W-:Y:S03]  /*aaa0*/  MOV R205, R152 ;  /* 0x0000009800cd7202 */ /* 0x000fe60000000f00 */
[----:B------:R1:W3:Y:S01]  /*aab0*/  MUFU.EX2 R196, R136 ;  /* 0x0000008800c47308 */ /* 0x0002e20000000800 */
[-C--:B--2---:R-:W-:Y:S08]  /*aac0*/  HMMA.16816.F32.BF16 R100, R192, R132.reuse, R100 ;  /* 0x00000084c064723c */ /* 0x084ff00000041864 */
[C---:B------:R-:W-:Y:S07]  /*aad0*/  HMMA.16816.F32.BF16 R104, R176.reuse, R132, R104 ;  /* 0x00000084b068723c */ /* 0x040fee0000041868 */
[----:B------:R-:W-:Y:S01]  /*aae0*/  FFMA.FTZ R132, R211, c[0x0][0x2d0], -R175 ;  /* 0x0000b400d3847a23 */ /* 0x000fe200000108af */
[-C--:B------:R-:W-:Y:S01]  /*aaf0*/  HMMA.16816.F32.BF16 R108, R176, R134.reuse, R108 ;  /* 0x00000086b06c723c */ /* 0x080fe2000004186c */
[----:B-1----:R-:W1:Y:S02]  /*ab00*/  LDSM.16.MT88.4 R136, [R227+0x3880] ;  /* 0x00388000e388783b */ /* 0x002e640000004200 */
[----:B------:R2:W1:Y:S05]  /*ab10*/  MUFU.EX2 R159, R132 ;  /* 0x00000084009f7308 */ /* 0x00046a0000000800 */
[C---:B------:R-:W-:Y:S07]  /*ab20*/  HMMA.16816.F32.BF16 R112, R192.reuse, R134, R112 ;  /* 0x00000086c070723c */ /* 0x040fee0000041870 */
[----:B----4-:R-:W-:Y:S01]  /*ab30*/  F2FP.BF16.PACK_AB R134, R161, R190 ;  /* 0x000000bea186723e */ /* 0x010fe200000010ff */
[--C-:B--2---:R-:W-:Y:S04]  /*ab40*/  FFMA.FTZ R132, R201, c[0x0][0x2d0], -R166.reuse ;  /* 0x0000b400c9847a23 */ /* 0x104fe800000108a6 */
[----:B------:R2:W-:Y:S01]  /*ab50*/  MUFU.EX2 R200, R132 ;  /* 0x0000008400c87308 */ /* 0x0005e20000000800 */
[-C--:B-1----:R-:W-:Y:S08]  /*ab60*/  HMMA.16816.F32.BF16 R116, R192, R136.reuse, R116 ;  /* 0x00000088c074723c */ /* 0x082ff00000041874 */
[C---:B------:R-:W-:Y:S01]  /*ab70*/  HMMA.16816.F32.BF16 R120, R176.reuse, R136, R120 ;  /* 0x00000088b078723c */ /* 0x040fe20000041878 */
[--C-:B--2---:R-:W-:Y:S06]  /*ab80*/  FFMA.FTZ R132, R203, c[0x0][0x2d0], -R166.reuse ;  /* 0x0000b400cb847a23 */ /* 0x104fec00000108a6 */
[----:B---3--:R-:W-:Y:S01]  /*ab90*/  F2FP.BF16.PACK_AB R136, R189, R196 ;  /* 0x000000c4bd88723e */ /* 0x008fe200000010ff */
[-C--:B------:R-:W-:Y:S01]  /*aba0*/  HMMA.16816.F32.BF16 R124, R176, R138.reuse, R124 ;  /* 0x0000008ab07c723c */ /* 0x080fe2000004187c */
[----:B------:R1:W2:Y:S06]  /*abb0*/  MUFU.EX2 R199, R132 ;  /* 0x0000008400c77308 */ /* 0x0002ac0000000800 */
[----:B------:R-:W-:Y:S01]  /*abc0*/  MOV R178, R160 ;  /* 0x000000a000b27202 */ /* 0x000fe20000000f00 */
[----:B------:R-:W-:Y:S01]  /*abd0*/  HMMA.16816.F32.BF16 R128, R192, R138, R128 ;  /* 0x0000008ac080723c */ /* 0x000fe20000041880 */
[----:B------:R-:W-:Y:S03]  /*abe0*/  MOV R179, R158 ;  /* 0x0000009e00b37202 */ /* 0x000fe60000000f00 */
[----:B------:R-:W-:Y:S02]  /*abf0*/  F2FP.BF16.PACK_AB R133, R188, R178 ;  /* 0x000000b2bc85723e */ /* 0x000fe400000010ff */
[----:B------:R-:W-:Y:S02]  /*ac00*/  F2FP.BF16.PACK_AB R135, R179, R163 ;  /* 0x000000a3b387723e */ /* 0x000fe400000010ff */
[----:B------:R-:W-:Y:S04]  /*ac10*/  F2FP.BF16.PACK_AB R138, R159, R162 ;  /* 0x000000a29f8a723e */ /* 0x000fe800000010ff */
[----:B------:R-:W-:Y:S02]  /*ac20*/  MOV R160, R157 ;  /* 0x0000009d00a07202 */ /* 0x000fe40000000f00 */
[----:B------:R-:W-:Y:S02]  /*ac30*/  MOV R157, R155 ;  /* 0x0000009b009d7202 */ /* 0x000fe40000000f00 */
[----:B------:R-:W-:Y:S01]  /*ac40*/  MOV R158, R156 ;  /* 0x0000009c009e7202 */ /* 0x000fe20000000f00 */
[--C-:B-1----:R-:W-:Y:S01]  /*ac50*/  FFMA.FTZ R132, R204, c[0x0][0x2d0], -R166.reuse ;  /* 0x0000b400cc847a23 */ /* 0x102fe200000108a6 */
[----:B--2---:R-:W-:Y:S02]  /*ac60*/  F2FP.BF16.PACK_AB R137, R199, R200 ;  /* 0x000000c8c789723e */ /* 0x004fe400000010ff */
[----:B------:R-:W-:Y:S01]  /*ac70*/  MOV R156, R154 ;  /* 0x0000009a009c7202 */ /* 0x000fe20000000f00 */
[----:B------:R1:W-:Y:S01]  /*ac80*/  MUFU.EX2 R198, R132 ;  /* 0x0000008400c67308 */ /* 0x0003e20000000800 */
[----:B------:R-:W2:Y:S01]  /*ac90*/  LDSM.16.MT88.4 R152, [R227+0x2880] ;  /* 0x00288000e398783b */ /* 0x000ea20000004200 */
[----:B-1----:R-:W-:Y:S08]  /*aca0*/  FFMA.FTZ R132, R207, c[0x0][0x2d0], -R166 ;  /* 0x0000b400cf847a23 */ /* 0x002ff000000108a6 */
[----:B------:R1:W3:Y:S02]  /*acb0*/  MUFU.EX2 R197, R132 ;  /* 0x0000008400c57308 */ /* 0x0002e40000000800 */
[----:B-1----:R-:W-:Y:S02]  /*acc0*/  F2FP.BF16.PACK_AB R132, R171, R180 ;  /* 0x000000b4ab84723e */ /* 0x002fe400000010ff */
[----:B---3--:R-:W-:Y:S05]  /*acd0*/  F2FP.BF16.PACK_AB R139, R197, R198 ;  /* 0x000000c6c58b723e */ /* 0x008fea00000010ff */
[-C--:B------:R-:W-:Y:S08]  /*ace0*/  HMMA.16816.F32.BF16 R4, R132, R140.reuse, R4 ;  /* 0x0000008c8404723c */ /* 0x080ff00000041804 */
[C---:B------:R-:W-:Y:S08]  /*acf0*/  HMMA.16816.F32.BF16 R8, R136.reuse, R140, R8 ;  /* 0x0000008c8808723c */ /* 0x040ff00000041808 */
[-C--:B------:R-:W-:Y:S08]  /*ad00*/  HMMA.16816.F32.BF16 R12, R136, R142.reuse, R12 ;  /* 0x0000008e880c723c */ /* 0x080ff0000004180c */
[C---:B------:R-:W-:Y:S01]  /*ad10*/  HMMA.16816.F32.BF16 R16, R132.reuse, R142, R16 ;  /* 0x0000008e8410723c */ /* 0x040fe20000041810 */
[----:B------:R-:W1:Y:S07]  /*ad20*/  LDSM.16.MT88.4 R140, [R225+0x4080] ;  /* 0x00408000e18c783b */ /* 0x000e6e0000004200 */
[-C--:B------:R-:W-:Y:S08]  /*ad30*/  HMMA.16816.F32.BF16 R20, R132, R144.reuse, R20 ;  /* 0x000000908414723c */ /* 0x080ff00000041814 */
[C---:B------:R-:W-:Y:S07]  /*ad40*/  HMMA.16816.F32.BF16 R24, R136.reuse, R144, R24 ;  /* 0x000000908818723c */ /* 0x040fee0000041818 */
[--C-:B------:R-:W-:Y:S01]  /*ad50*/  FFMA.FTZ R144, R215, c[0x0][0x2d0], -R173.reuse ;  /* 0x0000b400d7907a23 */ /* 0x100fe200000108ad */
[-C--:B------:R-:W-:Y:S03]  /*ad60*/  HMMA.16816.F32.BF16 R28, R136, R146.reuse, R28 ;  /* 0x00000092881c723c */ /* 0x080fe6000004181c */
[----:B------:R3:W-:Y:S05]  /*ad70*/  MUFU.EX2 R211, R144 ;  /* 0x0000009000d37308 */ /* 0x0007ea0000000800 */
[C---:B------:R-:W-:Y:S08]  /*ad80*/  HMMA.16816.F32.BF16 R32, R132.reuse, R146, R32 ;  /* 0x000000928420723c */ /* 0x040ff00000041820 */
[-C--:B------:R-:W-:Y:S08]  /*ad90*/  HMMA.16816.F32.BF16 R36, R132, R148.reuse, R36 ;  /* 0x000000948424723c */ /* 0x080ff00000041824 */
[C---:B------:R-:W-:Y:S01]  /*ada0*/  HMMA.16816.F32.BF16 R40, R136.reuse, R148, R40 ;  /* 0x000000948828723c */ /* 0x040fe20000041828 */
[--C-:B---3--:R-:W-:Y:S03]  /*adb0*/  FFMA.FTZ R144, R216, c[0x0][0x2d0], -R173.reuse ;  /* 0x0000b400d8907a23 */ /* 0x108fe600000108ad */
[----:B------:R-:W-:Y:S03]  /*adc0*/  MOV R216, R179 ;  /* 0x000000b300d87202 */ /* 0x000fe60000000f00 */
[--C-:B------:R-:W-:Y:S01]  /*add0*/  FFMA.FTZ R148, R223, c[0x0][0x2d0], -R174.reuse ;  /* 0x0000b400df947a23 */ /* 0x100fe200000108ae */
[-C--:B------:R-:W-:Y:S01]  /*ade0*/  HMMA.16816.F32.BF16 R44, R136, R150.reuse, R44 ;  /* 0x00000096882c723c */ /* 0x080fe2000004182c */
[----:B------:R3:W-:Y:S07]  /*adf0*/  MUFU.EX2 R215, R144 ;  /* 0x0000009000d77308 */ /* 0x0007ee0000000800 */
[C---:B------:R-:W-:Y:S03]  /*ae00*/  HMMA.16816.F32.BF16 R48, R132.reuse, R150, R48 ;  /* 0x000000968430723c */ /* 0x040fe60000041830 */
[----:B------:R4:W-:Y:S05]  /*ae10*/  MUFU.EX2 R209, R148 ;  /* 0x0000009400d17308 */ /* 0x0009ea0000000800 */
[-C--:B--2---:R-:W-:Y:S08]  /*ae20*/  HMMA.16816.F32.BF16 R52, R132, R152.reuse, R52 ;  /* 0x000000988434723c */ /* 0x084ff00000041834 */
[C---:B------:R-:W-:Y:S01]  /*ae30*/  HMMA.16816.F32.BF16 R56, R136.reuse, R152, R56 ;  /* 0x000000988838723c */ /* 0x040fe20000041838 */
[--C-:B---3--:R-:W-:Y:S03]  /*ae40*/  FFMA.FTZ R144, R219, c[0x0][0x2d0], -R174.reuse ;  /* 0x0000b400db907a23 */ /* 0x108fe600000108ae */
[----:B------:R-:W-:Y:S01]  /*ae50*/  MOV R219, R161 ;  /* 0x000000a100db7202 */ /* 0x000fe20000000f00 */
[----:B------:R2:W3:Y:S02]  /*ae60*/  MUFU.EX2 R210, R144 ;  /* 0x0000009000d27308 */ /* 0x0004e40000000800 */
[----:B------:R-:W-:Y:S01]  /*ae70*/  MOV R153, R163 ;  /* 0x000000a300997202 */ /* 0x000fe20000000f00 */
[-C--:B------:R-:W-:Y:S01]  /*ae80*/  HMMA.16816.F32.BF16 R60, R136, R154.reuse, R60 ;  /* 0x0000009a883c723c */ /* 0x080fe2000004183c */
[----:B------:R-:W-:Y:S03]  /*ae90*/  MOV R152, R162 ;  /* 0x000000a200987202 */ /* 0x000fe60000000f00 */
[--C-:B----4-:R-:W-:Y:S01]  /*aea0*/  FFMA.FTZ R148, R222, c[0x0][0x2d0], -R173.reuse ;  /* 0x0000b400de947a23 */ /* 0x110fe200000108ad */
[----:B------:R-:W-:Y:S01]  /*aeb0*/  MOV R222, R185 ;  /* 0x000000b900de7202 */ /* 0x000fe20000000f00 */
[----:B------:R-:W-:Y:S01]  /*aec0*/  FFMA.FTZ R173, R246, c[0x0][0x2d0], -R173 ;  /* 0x0000b400f6ad7a23 */ /* 0x000fe200000108ad */
[----:B------:R-:W-:Y:S01]  /*aed0*/  MOV R246, R183 ;  /* 0x000000b700f67202 */ /* 0x000fe20000000f00 */
[C---:B------:R-:W-:Y:S01]  /*aee0*/  HMMA.16816.F32.BF16 R64, R132.reuse, R154, R64 ;  /* 0x0000009a8440723c */ /* 0x040fe20000041840 */
[----:B------:R4:W-:Y:S06]  /*aef0*/  MUFU.EX2 R208, R148 ;  /* 0x0000009400d07308 */ /* 0x0009ec0000000800 */
[----:B------:R-:W-:Y:S01]  /*af00*/  MOV R155, R187 ;  /* 0x000000bb009b7202 */ /* 0x000fe20000000f00 */
[-C--:B-1----:R-:W-:Y:S01]  /*af10*/  HMMA.16816.F32.BF16 R68, R132, R140.reuse, R68 ;  /* 0x0000008c8444723c */ /* 0x082fe20000041844 */
[----:B------:R-:W-:Y:S02]  /*af20*/  MOV R154, R186 ;  /* 0x000000ba009a7202 */ /* 0x000fe40000000f00 */
[----:B------:R3:W1:Y:S01]  /*af30*/  MUFU.EX2 R207, R173 ;  /* 0x000000ad00cf7308 */ /* 0x0006620000000800 */
[----:B--2---:R-:W2:Y:S04]  /*af40*/  LDSM.16.MT88.4 R144, [R226+0x4080] ;  /* 0x00408000e290783b */ /* 0x004ea80000004200 */
[C---:B------:R-:W-:Y:S07]  /*af50*/  HMMA.16816.F32.BF16 R72, R136.reuse, R140, R72 ;  /* 0x0000008c8848723c */ /* 0x040fee0000041848 */
[--C-:B------:R-:W-:Y:S01]  /*af60*/  FFMA.FTZ R140, R252, c[0x0][0x2d0], -R174.reuse ;  /* 0x0000b400fc8c7a23 */ /* 0x100fe200000108ae */
[-C--:B------:R-:W-:Y:S01]  /*af70*/  HMMA.16816.F32.BF16 R76, R136, R142.reuse, R76 ;  /* 0x0000008e884c723c */ /* 0x080fe2000004184c */
[----:B----4-:R-:W4:Y:S02]  /*af80*/  LDSM.16.MT88.4 R148, [R228+0x4080] ;  /* 0x00408000e494783b */ /* 0x010f240000004200 */
[----:B------:R1:W-:Y:S01]  /*af90*/  MUFU.EX2 R206, R140 ;  /* 0x0000008c00ce7308 */ /* 0x0003e20000000800 */
[----:B------:R-:W-:Y:S01]  /*afa0*/  MOV R252, R190 ;  /* 0x000000be00fc7202 */ /* 0x000fe20000000f00 */
[----:B------:R-:W-:Y:S03]  /*afb0*/  FFMA.FTZ R174, R205, c[0x0][0x2d0], -R174 ;  /* 0x0000b400cdae7a23 */ /* 0x000fe600000108ae */
[C---:B------:R-:W-:Y:S01]  /*afc0*/  HMMA.16816.F32.BF16 R80, R132.reuse, R142, R80 ;  /* 0x0000008e8450723c */ /* 0x040fe20000041850 */
[----:B---3--:R-:W-:Y:S04]  /*afd0*/  F2FP.BF16.PACK_AB R173, R209, R210 ;  /* 0x000000d2d1ad723e */ /* 0x008fe800000010ff */
[----:B------:R3:W-:Y:S01]  /*afe0*/  MUFU.EX2 R205, R174 ;  /* 0x000000ae00cd7308 */ /* 0x0007e20000000800 */
[--C-:B-1----:R-:W-:Y:S01]  /*aff0*/  FFMA.FTZ R140, R247, c[0x0][0x2d0], -R175.reuse ;  /* 0x0000b400f78c7a23 */ /* 0x102fe200000108af */
[----:B------:R-:W-:Y:S01]  /*b000*/  MOV R247, R189 ;  /* 0x000000bd00f77202 */ /* 0x000fe20000000f00 */
[-C--:B--2---:R-:W-:Y:S07]  /*b010*/  HMMA.16816.F32.BF16 R84, R132, R144.reuse, R84 ;  /* 0x000000908454723c */ /* 0x084fee0000041854 */
[----:B------:R1:W-:Y:S01]  /*b020*/  MUFU.EX2 R204, R140 ;  /* 0x0000008c00cc7308 */ /* 0x0003e20000000800 */
[C---:B------:R-:W-:Y:S01]  /*b030*/  HMMA.16816.F32.BF16 R88, R136.reuse, R144, R88 ;  /* 0x000000908858723c */ /* 0x040fe20000041858 */
[----:B---3--:R-:W-:Y:S06]  /*b040*/  F2FP.BF16.PACK_AB R174, R207, R208 ;  /* 0x000000d0cfae723e */ /* 0x008fec00000010ff */
[--C-:B------:R-:W-:Y:S01]  /*b050*/  FFMA.FTZ R144, R212, c[0x0][0x2d0], -R166.reuse ;  /* 0x0000b400d4907a23 */ /* 0x100fe200000108a6 */
[-C--:B------:R-:W-:Y:S01]  /*b060*/  HMMA.16816.F32.BF16 R92, R136, R146.reuse, R92 ;  /* 0x00000092885c723c */ /* 0x080fe2000004185c */
[----:B------:R-:W-:Y:S02]  /*b070*/  MOV R212, R171 ;  /* 0x000000ab00d47202 */ /* 0x000fe40000000f00 */
[----:B------:R2:W-:Y:S05]  /*b080*/  MUFU.EX2 R171, R144 ;  /* 0x0000009000ab7308 */ /* 0x0005ea0000000800 */
[C---:B------:R-:W-:Y:S01]  /*b090*/  HMMA.16816.F32.BF16 R96, R132.reuse, R146, R96 ;  /* 0x000000928460723c */ /* 0x040fe20000041860 */
[--C-:B-1----:R-:W-:Y:S03]  /*b0a0*/  FFMA.FTZ R140, R251, c[0x0][0x2d0], -R175.reuse ;  /* 0x0000b400fb8c7a23 */ /* 0x102fe600000108af */
[----:B------:R-:W-:Y:S04]  /*b0b0*/  MOV R251, R188 ;  /* 0x000000bc00fb7202 */ /* 0x000fe80000000f00 */
[-C--:B----4-:R-:W-:Y:S01]  /*b0c0*/  HMMA.16816.F32.BF16 R100, R132, R148.reuse, R100 ;  /* 0x000000948464723c */ /* 0x090fe20000041864 */
[----:B------:R1:W3:Y:S07]  /*b0d0*/  MUFU.EX2 R203, R140 ;  /* 0x0000008c00cb7308 */ /* 0x0002ee0000000800 */
[C---:B------:R-:W-:Y:S01]  /*b0e0*/  HMMA.16816.F32.BF16 R104, R136.reuse, R148, R104 ;  /* 0x000000948868723c */ /* 0x040fe20000041868 */
[--C-:B--2---:R-:W-:Y:S03]  /*b0f0*/  FFMA.FTZ R144, R214, c[0x0][0x2d0], -R166.reuse ;  /* 0x0000b400d6907a23 */ /* 0x104fe600000108a6 */
[----:B------:R-:W-:Y:S03]  /*b100*/  MOV R214, R196 ;  /* 0x000000c400d67202 */ /* 0x000fe60000000f00 */
[----:B------:R-:W-:Y:S01]  /*b110*/  MOV R149, R170 ;  /* 0x000000aa00957202 */ /* 0x000fe20000000f00 */
[-C--:B------:R-:W-:Y:S01]  /*b120*/  HMMA.16816.F32.BF16 R108, R136, R150.reuse, R108 ;  /* 0x00000096886c723c */ /* 0x080fe2000004186c */
[----:B------:R2:W4:Y:S03]  /*b130*/  MUFU.EX2 R196, R144 ;  /* 0x0000009000c47308 */ /* 0x0005260000000800 */
[----:B------:R-:W-:Y:S04]  /*b140*/  MOV R148, R184 ;  /* 0x000000b800947202 */ /* 0x000fe80000000f00 */
[C---:B------:R-:W-:Y:S01]  /*b150*/  HMMA.16816.F32.BF16 R112, R132.reuse, R150, R112 ;  /* 0x000000968470723c */ /* 0x040fe20000041870 */
[--C-:B-1----:R-:W-:Y:S03]  /*b160*/  FFMA.FTZ R140, R202, c[0x0][0x2d0], -R175.reuse ;  /* 0x0000b400ca8c7a23 */ /* 0x102fe600000108af */
[----:B------:R-:W-:Y:S01]  /*b170*/  FFMA.FTZ R175, R160, c[0x0][0x2d0], -R175 ;  /* 0x0000b400a0af7a23 */ /* 0x000fe200000108af */
[----:B------:R1:W-:Y:S01]  /*b180*/  MUFU.EX2 R202, R140 ;  /* 0x0000008c00ca7308 */ /* 0x0003e20000000800 */
[----:B------:R-:W-:Y:S02]  /*b190*/  MOV R160, R191 ;  /* 0x000000bf00a07202 */ /* 0x000fe40000000f00 */
[----:B------:R-:W-:Y:S01]  /*b1a0*/  LDSM.16.MT88.4 R188, [R225+0x3080] ;  /* 0x00308000e1bc783b */ /* 0x000fe20000004200 */
[----:B---3--:R-:W-:Y:S03]  /*b1b0*/  F2FP.BF16.PACK_AB R192, R203, R204 ;  /* 0x000000cccbc0723e */ /* 0x008fe600000010ff */
[----:B------:R-:W-:Y:S02]  /*b1c0*/  MOV R150, R182 ;  /* 0x000000b600967202 */ /* 0x000fe40000000f00 */
[----:B------:R-:W-:Y:S01]  /*b1d0*/  MOV R151, R181 ;  /* 0x000000b500977202 */ /* 0x000fe20000000f00 */
[----:B------:R3:W3:Y:S01]  /*b1e0*/  MUFU.EX2 R201, R175 ;  /* 0x000000af00c97308 */ /* 0x0006e20000000800 */
[----:B------:R-:W-:Y:S01]  /*b1f0*/  MOV R223, R160 ;  /* 0x000000a000df7202 */ /* 0x000fe20000000f00 */
[--C-:B--2---:R-:W-:Y:S01]  /*b200*/  FFMA.FTZ R144, R213, c[0x0][0x2d0], -R166.reuse ;  /* 0x0000b400d5907a23 */ /* 0x104fe200000108a6 */
[----:B------:R-:W-:Y:S01]  /*b210*/  MOV R213, R178 ;  /* 0x000000b200d57202 */ /* 0x000fe20000000f00 */
[----:B------:R-:W-:Y:S01]  /*b220*/  FFMA.FTZ R166, R172, c[0x0][0x2d0], -R166 ;  /* 0x0000b400aca67a23 */ /* 0x000fe200000108a6 */
[----:B------:R-:W-:Y:S01]  /*b230*/  F2FP.BF16.PACK_AB R172, R215, R211 ;  /* 0x000000d3d7ac723e */ /* 0x000fe200000010ff */
[----:B------:R-:W-:Y:S01]  /*b240*/  LDSM.16.MT88.4 R160, [R228+0x3080] ;  /* 0x00308000e4a0783b */ /* 0x000fe20000004200 */
[----:B----4-:R-:W-:Y:S03]  /*b250*/  F2FP.BF16.PACK_AB R193, R196, R171 ;  /* 0x000000abc4c1723e */ /* 0x010fe600000010ff */
[----:B------:R2:W-:Y:S04]  /*b260*/  MUFU.EX2 R170, R144 ;  /* 0x0000009000aa7308 */ /* 0x0005e80000000800 */
[----:B-1----:R-:W1:Y:S06]  /*b270*/  LDSM.16.MT88.4 R140, [R227+0x4080] ;  /* 0x00408000e38c783b */ /* 0x002e6c0000004200 */
[----:B------:R-:W4:Y:S01]  /*b280*/  MUFU.EX2 R166, R166 ;  /* 0x000000a600a67308 */ /* 0x000f220000000800 */
[----:B---3--:R-:W-:Y:S02]  /*b290*/  F2FP.BF16.PACK_AB R175, R205, R206 ;  /* 0x000000cecdaf723e */ /* 0x008fe400000010ff */
[----:B------:R-:W-:Y:S01]  /*b2a0*/  F2FP.BF16.PACK_AB R194, R201, R202 ;  /* 0x000000cac9c2723e */ /* 0x000fe200000010ff */
[----:B--2---:R-:W2:Y:S01]  /*b2b0*/  LDSM.16.MT88.4 R144, [R226+0x3080] ;  /* 0x00308000e290783b */ /* 0x004ea20000004200 */
[----:B----4-:R-:W-:Y:S01]  /*b2c0*/  F2FP.BF16.PACK_AB R195, R166, R170 ;  /* 0x000000aaa6c3723e */ /* 0x010fe200000010ff */
[-C--:B-1----:R-:W-:Y:S08]  /*b2d0*/  HMMA.16816.F32.BF16 R116, R132, R140.reuse, R116 ;  /* 0x0000008c8474723c */ /* 0x082ff00000041874 */
[C---:B------:R-:W-:Y:S07]  /*b2e0*/  HMMA.16816.F32.BF16 R120, R136.reuse, R140, R120 ;  /* 0x0000008c8878723c */ /* 0x040fee0000041878 */
[----:B------:R-:W-:Y:S01]  /*b2f0*/  MOV R141, R180 ;  /* 0x000000b4008d7202 */ /* 0x000fe20000000f00 */
[-C--:B------:R-:W-:Y:S08]  /*b300*/  HMMA.16816.F32.BF16 R124, R136, R142.reuse, R124 ;  /* 0x0000008e887c723c */ /* 0x080ff0000004187c */
[----:B------:R-:W-:Y:S08]  /*b310*/  HMMA.16816.F32.BF16 R128, R132, R142, R128 ;  /* 0x0000008e8480723c */ /* 0x000ff00000041880 */
[-C--:B------:R-:W-:Y:S01]  /*b320*/  HMMA.16816.F32.BF16 R176, R172, R188.reuse, R4 ;  /* 0x000000bcacb0723c */ /* 0x080fe20000041804 */
[----:B------:R-:W1:Y:S07]  /*b330*/  LDSM.16.MT88.4 R4, [R227+0x3080] ;  /* 0x00308000e304783b */ /* 0x000e6e0000004200 */
[C---:B------:R-:W-:Y:S01]  /*b340*/  HMMA.16816.F32.BF16 R180, R192.reuse, R188, R8 ;  /* 0x000000bcc0b4723c */ /* 0x040fe20000041808 */
[----:B------:R-:W3:Y:S07]  /*b350*/  LDSM.16.MT88.4 R8, [R225+0x4880] ;  /* 0x00488000e108783b */ /* 0x000eee0000004200 */
[-C--:B------:R-:W-:Y:S01]  /*b360*/  HMMA.16816.F32.BF16 R184, R192, R190.reuse, R12 ;  /* 0x000000bec0b8723c */ /* 0x080fe2000004180c */
[----:B------:R-:W4:Y:S07]  /*b370*/  LDSM.16.MT88.4 R12, [R226+0x4880] ;  /* 0x00488000e20c783b */ /* 0x000f2e0000004200 */
[C---:B------:R-:W-:Y:S01]  /*b380*/  HMMA.16816.F32.BF16 R188, R172.reuse, R190, R16 ;  /* 0x000000beacbc723c */ /* 0x040fe20000041810 */
[----:B------:R-:W1:Y:S07]  /*b390*/  LDSM.16.MT88.4 R16, [R228+0x4880] ;  /* 0x00488000e410783b */ /* 0x000e6e0000004200 */
[-C--:B--2---:R-:W-:Y:S07]  /*b3a0*/  HMMA.16816.F32.BF16 R132, R172, R144.reuse, R20 ;  /* 0x00000090ac84723c */ /* 0x084fee0000041814 */
[----:B------:R-:W-:Y:S01]  /*b3b0*/  MOV R23, R141 ;  /* 0x0000008d00177202 */ /* 0x000fe20000000f00 */
[C---:B------:R-:W-:Y:S01]  /*b3c0*/  HMMA.16816.F32.BF16 R136, R192.reuse, R144, R24 ;  /* 0x00000090c088723c */ /* 0x040fe20000041818 */
[----:B------:R-:W2:Y:S03]  /*b3d0*/  LDL.LU R27, [R1+0x18] ;  /* 0x00001800011b7983 */ /* 0x000ea60000300800 */
[----:B------:R-:W-:Y:S02]  /*b3e0*/  MOV R22, R150 ;  /* 0x0000009600167202 */ /* 0x000fe40000000f00 */
[----:B------:R-:W-:Y:S02]  /*b3f0*/  MOV R21, R151 ;  /* 0x0000009700157202 */ /* 0x000fe40000000f00 */
[-C--:B------:R-:W-:Y:S01]  /*b400*/  HMMA.16816.F32.BF16 R140, R192, R146.reuse, R28 ;  /* 0x00000092c08c723c */ /* 0x080fe2000004181c */
[----:B------:R-:W2:Y:S03]  /*b410*/  LDL.LU R28, [R1+0x14] ;  /* 0x00001400011c7983 */ /* 0x000ea60000300800 */
[----:B------:R-:W-:Y:S02]  /*b420*/  MOV R20, R148 ;  /* 0x0000009400147202 */ /* 0x000fe40000000f00 */
[----:B------:R-:W-:Y:S02]  /*b430*/  MOV R26, R149 ;  /* 0x00000095001a7202 */ /* 0x000fe40000000f00 */
[C---:B------:R-:W-:Y:S01]  /*b440*/  HMMA.16816.F32.BF16 R144, R172.reuse, R146, R32 ;  /* 0x00000092ac90723c */ /* 0x040fe20000041820 */
[----:B------:R-:W2:Y:S03]  /*b450*/  LDL.LU R33, [R1+0x10] ;  /* 0x0000100001217983 */ /* 0x000ea60000300800 */
[----:B------:R-:W-:Y:S01]  /*b460*/  MOV R31, R154 ;  /* 0x0000009a001f7202 */ /* 0x000fe20000000f00 */
[----:B------:R-:W2:Y:S01]  /*b470*/  LDL.LU R32, [R1+0xc] ;  /* 0x00000c0001207983 */ /* 0x000ea20000300800 */
[----:B------:R-:W-:Y:S02]  /*b480*/  MOV R30, R155 ;  /* 0x0000009b001e7202 */ /* 0x000fe40000000f00 */
[-C--:B------:R-:W-:Y:S01]  /*b490*/  HMMA.16816.F32.BF16 R148, R172, R160.reuse, R36 ;  /* 0x000000a0ac94723c */ /* 0x080fe20000041824 */
[----:B------:R-:W-:Y:S03]  /*b4a0*/  MOV R25, R246 ;  /* 0x000000f600197202 */ /* 0x000fe60000000f00 */
[----:B------:R-:W-:Y:S02]  /*b4b0*/  MOV R246, R153 ;  /* 0x0000009900f67202 */ /* 0x000fe40000000f00 */
[----:B------:R-:W-:Y:S02]  /*b4c0*/  MOV R24, R222 ;  /* 0x000000de00187202 */ /* 0x000fe40000000f00 */
[----:B------:R-:W-:Y:S02]  /*b4d0*/  MOV R222, R152 ;  /* 0x0000009800de7202 */ /* 0x000fe40000000f00 */
[C---:B------:R-:W-:Y:S02]  /*b4e0*/  HMMA.16816.F32.BF16 R152, R192.reuse, R160, R40 ;  /* 0x000000a0c098723c */ /* 0x040fe40000041828 */
[----:B------:R-:W-:Y:S02]  /*b4f0*/  MOV R34, R158 ;  /* 0x0000009e00227202 */ /* 0x000fe40000000f00 */
[----:B------:R-:W-:Y:S02]  /*b500*/  MOV R35, R157 ;  /* 0x0000009d00237202 */ /* 0x000fe40000000f00 */
[----:B------:R-:W-:Y:S02]  /*b510*/  MOV R39, R156 ;  /* 0x0000009c00277202 */ /* 0x000fe40000000f00 */
[----:B------:R-:W-:Y:S04]  /*b520*/  MOV R29, R223 ;  /* 0x000000df001d7202 */ /* 0x000fe80000000f00 */
[----:B------:R-:W-:Y:S02]  /*b530*/  MOV R223, R219 ;  /* 0x000000db00df7202 */ /* 0x000fe40000000f00 */
[----:B------:R-:W-:Y:S02]  /*b540*/  MOV R219, R216 ;  /* 0x000000d800db7202 */ /* 0x000fe40000000f00 */
[----:B------:R-:W-:Y:S02]  /*b550*/  MOV R216, R159 ;  /* 0x0000009f00d87202 */ /* 0x000fe40000000f00 */
[-C--:B------:R-:W-:Y:S08]  /*b560*/  HMMA.16816.F32.BF16 R156, R192, R162.reuse, R44 ;  /* 0x000000a2c09c723c */ /* 0x080ff0000004182c */
[C---:B------:R-:W-:Y:S08]  /*b570*/  HMMA.16816.F32.BF16 R160, R172.reuse, R162, R48 ;  /* 0x000000a2aca0723c */ /* 0x040ff00000041830 */
[-C--:B-1----:R-:W-:Y:S08]  /*b580*/  HMMA.16816.F32.BF16 R52, R172, R4.reuse, R52 ;  /* 0x00000004ac34723c */ /* 0x082ff00000041834 */
[C---:B------:R-:W-:Y:S08]  /*b590*/  HMMA.16816.F32.BF16 R56, R192.reuse, R4, R56 ;  /* 0x00000004c038723c */ /* 0x040ff00000041838 */
[-C--:B------:R-:W-:Y:S08]  /*b5a0*/  HMMA.16816.F32.BF16 R60, R192, R6.reuse, R60 ;  /* 0x00000006c03c723c */ /* 0x080ff0000004183c */
[C---:B------:R-:W-:Y:S01]  /*b5b0*/  HMMA.16816.F32.BF16 R64, R172.reuse, R6, R64 ;  /* 0x00000006ac40723c */ /* 0x040fe20000041840 */
[----:B------:R-:W1:Y:S07]  /*b5c0*/  LDSM.16.MT88.4 R4, [R227+0x4880] ;  /* 0x00488000e304783b */ /* 0x000e6e0000004200 */
[-C--:B---3--:R-:W-:Y:S08]  /*b5d0*/  HMMA.16816.F32.BF16 R68, R172, R8.reuse, R68 ;  /* 0x00000008ac44723c */ /* 0x088ff00000041844 */
[C---:B------:R-:W-:Y:S08]  /*b5e0*/  HMMA.16816.F32.BF16 R72, R192.reuse, R8, R72 ;  /* 0x00000008c048723c */ /* 0x040ff00000041848 */
[-C--:B------:R-:W-:Y:S08]  /*b5f0*/  HMMA.16816.F32.BF16 R76, R192, R10.reuse, R76 ;  /* 0x0000000ac04c723c */ /* 0x080ff0000004184c */
[C---:B------:R-:W-:Y:S08]  /*b600*/  HMMA.16816.F32.BF16 R80, R172.reuse, R10, R80 ;  /* 0x0000000aac50723c */ /* 0x040ff00000041850 */
        /* <DEDUP_REMOVED lines=8> */
[-C--:B-1----:R-:W-:Y:S08]  /*b690*/  HMMA.16816.F32.BF16 R116, R172, R4.reuse, R116 ;  /* 0x00000004ac74723c */ /* 0x082ff00000041874 */
[C---:B------:R-:W-:Y:S08]  /*b6a0*/  HMMA.16816.F32.BF16 R120, R192.reuse, R4, R120 ;  /* 0x00000004c078723c */ /* 0x040ff00000041878 */
[-C--:B------:R-:W-:Y:S08]  /*b6b0*/  HMMA.16816.F32.BF16 R124, R192, R6.reuse, R124 ;  /* 0x00000006c07c723c */ /* 0x080ff0000004187c */
[----:B------:R-:W-:Y:S01]  /*b6c0*/  HMMA.16816.F32.BF16 R128, R172, R6, R128 ;  /* 0x00000006ac80723c */ /* 0x000fe20000041880 */
[----:B--2---:R-:W-:Y:S04]  /*b6d0*/  FFMA.FTZ R8, R2, R28, R35 ;  /* 0x0000001c02087223 */ /* 0x004fe80000010023 */
[----:B------:R-:W-:Y:S02]  /*b6e0*/  FADD.FTZ R8, R31, R8 ;  /* 0x000000081f087221 */ /* 0x000fe40000010000 */
[----:B------:R-:W-:Y:S02]  /*b6f0*/  FFMA.FTZ R165, R165, R33, R39 ;  /* 0x00000021a5a57223 */ /* 0x000fe40000010027 */
[----:B------:R-:W-:Y:S03]  /*b700*/  FADD.FTZ R9, R26, R8 ;  /* 0x000000081a097221 */ /* 0x000fe60000010000 */
[----:B------:R-:W-:Y:S02]  /*b710*/  FFMA.FTZ R164, R164, R32, R34 ;  /* 0x00000020a4a47223 */ /* 0x000fe40000010022 */
[----:B------:R-:W-:Y:S02]  /*b720*/  FADD.FTZ R2, R29, R165 ;  /* 0x000000a51d027221 */ /* 0x000fe40000010000 */
[----:B------:R-:W-:Y:S02]  /*b730*/  FADD.FTZ R164, R30, R164 ;  /* 0x000000a41ea47221 */ /* 0x000fe40000010000 */
[----:B------:R-:W-:Y:S02]  /*b740*/  FADD.FTZ R2, R24, R2 ;  /* 0x0000000218027221 */ /* 0x000fe40000010000 */
[----:B------:R-:W-:Y:S02]  /*b750*/  FFMA.FTZ R8, R0, R27, R217 ;  /* 0x0000001b00087223 */ /* 0x000fe400000100d9 */
[----:B------:R-:W-:Y:S02]  /*b760*/  FADD.FTZ R164, R25, R164 ;  /* 0x000000a419a47221 */ /* 0x000fe40000010000 */
[----:B------:R-:W-:Y:S02]  /*b770*/  FADD.FTZ R10, R20, R2 ;  /* 0x00000002140a7221 */ /* 0x000fe40000010000 */
[----:B------:R-:W-:Y:S02]  /*b780*/  FADD.FTZ R8, R218, R8 ;  /* 0x00000008da087221 */ /* 0x000fe40000010000 */
[----:B------:R-:W-:Y:S01]  /*b790*/  FADD.FTZ R2, R21, R164 ;  /* 0x000000a415027221 */ /* 0x000fe20000010000 */
[----:B------:R-:W-:Y:S01]  /*b7a0*/  MOV R164, R169 ;  /* 0x000000a900a47202 */ /* 0x000fe20000000f00 */
[----:B------:R-:W-:Y:S02]  /*b7b0*/  FADD.FTZ R10, R23, R10 ;  /* 0x0000000a170a7221 */ /* 0x000fe40000010000 */
        /* <DEDUP_REMOVED lines=29> */
[----:B------:R-:W-:Y:S01]  /*b990*/  FADD.FTZ R4, R206, R8 ;  /* 0x00000008ce047221 */ /* 0x000fe20000010000 */
[----:B------:R1:W-:Y:S01]  /*b9a0*/  STL [R1+0x10], R5 ;  /* 0x0000100501007387 */ /* 0x0003e20000100800 */
[----:B------:R-:W-:Y:S02]  /*b9b0*/  FADD.FTZ R2, R202, R2 ;  /* 0x00000002ca027221 */ /* 0x000fe40000010000 */
[----:B------:R-:W-:Y:S02]  /*b9c0*/  FADD.FTZ R4, R205, R4 ;  /* 0x00000004cd047221 */ /* 0x000fe40000010000 */
[----:B------:R-:W-:Y:S02]  /*b9d0*/  FADD.FTZ R2, R201, R2 ;  /* 0x00000002c9027221 */ /* 0x000fe40000010000 */
[----:B------:R-:W-:Y:S01]  /*b9e0*/  FADD.FTZ R0, R170, R0 ;  /* 0x00000000aa007221 */ /* 0x000fe20000010000 */
[----:B------:R1:W-:Y:S01]  /*b9f0*/  STL [R1+0xc], R4 ;  /* 0x00000c0401007387 */ /* 0x0003e20000100800 */
[----:B------:R-:W-:Y:S02]  /*ba00*/  MOV R170, R167 ;  /* 0x000000a700aa7202 */ /* 0x000fe40000000f00 */
[----:B------:R-:W-:Y:S01]  /*ba10*/  FADD.FTZ R0, R166, R0 ;  /* 0x00000000a6007221 */ /* 0x000fe20000010000 */
[----:B------:R1:W-:Y:S01]  /*ba20*/  STL [R1+0x14], R2 ;  /* 0x0000140201007387 */ /* 0x0003e20000100800 */
[----:B------:R-:W-:Y:S03]  /*ba30*/  MOV R166, R168 ;  /* 0x000000a800a67202 */ /* 0x000fe60000000f00 */
[----:B------:R1:W-:Y:S01]  /*ba40*/  STL [R1+0x18], R0 ;  /* 0x0000180001007387 */ /* 0x0003e20000100800 */
[----:B------:R-:W-:-:S05]  /*ba50*/  @P0 BRA `(.L_x_989) ;  /* 0xffffb39000000947 */ /* 0x000fca000383ffff */
.L_x_970:
[----:B------:R-:W2:Y:S01]  /*ba60*/  S2UR UR26, SR_CTAID.X ;  /* 0x00000000001a79c3 */ /* 0x000ea20000002500 */
[----:B------:R-:W-:-:S02]  /*ba70*/  UISETP.NE.AND UP1, UPT, UR13, URZ, UPT ;  /* 0x0000003f0d00728c */ /* 0x000fc4000bf25270 */
[----:B------:R-:W-:Y:S02]  /*ba80*/  UISETP.NE.AND UP0, UPT, UR12, URZ, UPT ;  /* 0x0000003f0c00728c */ /* 0x000fe4000bf05270 */
[----:B------:R-:W-:Y:S02]  /*ba90*/  ULDC UR27, c[0x0][0x168] ;  /* 0x00005a00001b7ab9 */ /* 0x000fe40000000800 */
[----:B------:R-:W-:Y:S02]  /*baa0*/  ULDC.64 UR4, c[0x0][0x2c8] ;  /* 0x0000b20000047ab9 */ /* 0x000fe40000000a00 */
[----:B------:R-:W-:Y:S01]  /*bab0*/  UIADD3 UR27, -UR27, 0x1, URZ ;  /* 0x000000011b1b7890 */ /* 0x000fe2000fffe13f */
[----:B------:R-:W-:Y:S01]  /*bac0*/  PLOP3.LUT P0, PT, PT, PT, UP0, 0x40, 0x0 ;  /* 0x000000000000781c */ /* 0x000fe20003f0e808 */
[----:B--2---:R-:W-:-:S04]  /*bad0*/  ULEA UR26, UR26, 0x7f, 0x7 ;  /* 0x0000007f1a1a7891 */ /* 0x004fc8000f8e383f */
[----:B------:R-:W-:-:S03]  /*bae0*/  UIMAD.WIDE.U32 UR28, UR26, UR4, URZ ;  /* 0x000000041a1c72a5 */ /* 0x000fc6000f8e003f */
[----:B------:R-:W-:Y:S02]  /*baf0*/  ULDC UR4, c[0x0][0x1d0] ;  /* 0x0000740000047ab9 */ /* 0x000fe40000000800 */
[----:B------:R-:W-:Y:S02]  /*bb00*/  UIMAD UR4, UR22, UR4, UR27 ;  /* 0x00000004160472a4 */ /* 0x000fe4000f8e021b */
[----:B------:R-:W-:Y:S02]  /*bb10*/  @UP1 USHF.R.U32.HI UR26, URZ, UR5, UR29 ;  /* 0x000000053f1a1299 */ /* 0x000fe4000801161d */
[----:B------:R-:W-:Y:S02]  /*bb20*/  ULDC UR22, c[0x0][0x324] ;  /* 0x0000c90000167ab9 */ /* 0x000fe40000000800 */
[----:B------:R-:W-:-:S04]  /*bb30*/  UIADD3 UR26, UR4, UR26, URZ ;  /* 0x0000001a041a7290 */ /* 0x000fc8000fffe03f */
        /* <DEDUP_REMOVED lines=14> */
.L_x_991:
[----:B------:R-:W-:Y:S02]  /*bc20*/  ULDC UR4, c[0x0][0x32c] ;  /* 0x0000cb0000047ab9 */ /* 0x000fe40000000800 */
[----:B------:R-:W-:-:S03]  /*bc30*/  UISETP.NE.AND UP0, UPT, UR4, 0x1, UPT ;  /* 0x000000010400788c */ /* 0x000fc6000bf05270 */
[----:B------:R-:W-:Y:S02]  /*bc40*/  ULDC.64 UR4, c[0x0][0x330] ;  /* 0x0000cc0000047ab9 */ /* 0x000fe40000000a00 */
[----:B------:R-:W-:-:S07]  /*bc50*/  UIMAD.WIDE.U32 UR28, UR26, UR4, URZ ;  /* 0x000000041a1c72a5 */ /* 0x000fce000f8e003f */
[----:B------:R-:W-:Y:S02]  /*bc60*/  @UP0 UMOV UR27, UR29 ;  /* 0x0000001d001b0c82 */ /* 0x000fe40008000000 */
[----:B------:R-:W-:Y:S02]  /*bc70*/  @UP0 USHF.R.U32.HI UR26, URZ, UR5, UR27 ;  /* 0x000000053f1a0299 */ /* 0x000fe4000801161b */
.L_x_992:
[----:B------:R-:W-:Y:S02]  /*bc80*/  ULDC UR4, c[0x0][0x32c] ;  /* 0x0000cb0000047ab9 */ /* 0x000fe40000000800 */
[----:B------:R-:W-:-:S04]  /*bc90*/  UIMAD UR4, UR26, UR4, URZ ;  /* 0x000000041a0472a4 */ /* 0x000fc8000f8e023f */
[----:B------:R-:W-:-:S04]  /*bca0*/  UISETP.LT.AND UP0, UPT, UR22, UR4, UPT ;  /* 0x000000041600728c */ /* 0x000fc8000bf01270 */
[----:B------:R-:W-:-:S04]  /*bcb0*/  USEL UR22, UR22, UR4, !UP0 ;  /* 0x0000000416167287 */ /* 0x000fc8000c000000 */
.L_x_990:
[----:B------:R-:W-:-:S04]  /*bcc0*/  UIADD3 UR22, UR22, 0x2f, URZ ;  /* 0x0000002f16167890 */ /* 0x000fc8000fffe03f */
        /* <DEDUP_REMOVED lines=8> */
[----:B-1----:R-:W2:Y:S04]  /*bd50*/  LDL R2, [R1] ;  /* 0x0000000001027983 */ /* 0x002ea80000100800 */
[----:B------:R-:W3:Y:S04]  /*bd60*/  LDL R5, [R1+0x28] ;  /* 0x0000280001057983 */ /* 0x000ee80000100800 */
[----:B------:R-:W3:Y:S01]  /*bd70*/  LDL R4, [R1+0x20] ;  /* 0x0000200001047983 */ /* 0x000ee20000100800 */
[----:B------:R-:W-:Y:S01]  /*bd80*/  IMAD.MOV.U32 R164, RZ, RZ, R168 ;  /* 0x000000ffffa47224 */ /* 0x000fe200078e00a8 */
[----:B------:R-:W-:Y:S01]  /*bd90*/  MOV R171, R3 ;  /* 0x0000000300ab7202 */ /* 0x000fe20000000f00 */
[----:B------:R-:W-:-:S02]  /*bda0*/  IMAD.MOV.U32 R0, RZ, RZ, R169 ;  /* 0x000000ffff007224 */ /* 0x000fc400078e00a9 */
[----:B------:R-:W-:Y:S01]  /*bdb0*/  IMAD.MOV.U32 R170, RZ, RZ, R167 ;  /* 0x000000ffffaa7224 */ /* 0x000fe200078e00a7 */
[----:B--2---:R-:W-:Y:S02]  /*bdc0*/  SHF.R.S32.HI R222, RZ, 0x1f, R2 ;  /* 0x0000001fffde7819 */ /* 0x004fe40000011402 */
[C---:B------:R-:W-:Y:S02]  /*bdd0*/  SHF.L.U32 R251, R2.reuse, 0x1, RZ ;  /* 0x0000000102fb7819 */ /* 0x040fe400000006ff */
[----:B------:R-:W-:Y:S02]  /*bde0*/  SHF.L.U64.HI R222, R2, 0x1, R222 ;  /* 0x0000000102de7819 */ /* 0x000fe400000102de */
[C---:B---3--:R-:W-:Y:S01]  /*bdf0*/  SHF.L.U64.HI R221, R4.reuse, 0x1, R5 ;  /* 0x0000000104dd7819 */ /* 0x048fe20000010205 */
[----:B------:R-:W-:Y:S02]  /*be00*/  IMAD.SHL.U32 R220, R4, 0x2, RZ ;  /* 0x0000000204dc7824 */ /* 0x000fe400078e00ff */
.L_x_996:
[----:B------:R-:W-:Y:S04]  /*be10*/  DEPBAR.LE SB0, 0x0 ;  /* 0x000080000000791a */ /* 0x000fe80000000000 */
[----:B------:R-:W-:Y:S01]  /*be20*/  BAR.SYNC.DEFER_BLOCKING 0x0 ;  /* 0x0000000000007b1d */ /* 0x000fe20000010000 */
[----:B------:R-:W-:Y:S01]  /*be30*/  UISETP.GT.AND UP0, UPT, UR7, UR23, UPT ;  /* 0x000000170700728c */ /* 0x000fe2000bf04270 */
[----:B------:R-:W-:Y:S05]  /*be40*/  SEL R223, RZ, 0x10, P4 ;  /* 0x00000010ffdf7807 */ /* 0x000fea0002000000 */
[----:B------:R-:W-:Y:S01]  /*be50*/  PLOP3.LUT P0, PT, PT, PT, UP0, 0x80, 0x0 ;  /* 0x000000000000781c */ /* 0x000fe20003f0f008 */
[----:B-----5:R1:W2:Y:S04]  /*be60*/  LDSM.16.M88.4 R48, [R231+0x8080] ;  /* 0x00808000e730783b */ /* 0x0202a80000000200 */
[----:B------:R1:W3:Y:S04]  /*be70*/  LDSM.16.M88.4 R44, [R231+0xa080] ;  /* 0x00a08000e72c783b */ /* 0x0002e80000000200 */
[----:B------:R1:W4:Y:S04]  /*be80*/  LDSM.16.M88.4 R16, [R224+0x5080] ;  /* 0x00508000e010783b */ /* 0x0003280000000200 */
        /* <DEDUP_REMOVED lines=8> */
[----:B------:R-:W-:Y:S02]  /*bf10*/  SHF.R.S32.HI R2, RZ, 0x1f, R243 ;  /* 0x0000001fff027819 */ /* 0x000fe400000114f3 */
[----:B------:R-:W-:Y:S03]  /*bf20*/  SHF.R.S32.HI R5, RZ, 0x1f, R242 ;  /* 0x0000001fff057819 */ /* 0x000fe600000114f2 */
[----:B------:R-:W-:Y:S02]  /*bf30*/  IMAD R4, R2, c[0x0][0x208], RZ ;  /* 0x0000820002047a24 */ /* 0x000fe400078e02ff */
[C---:B------:R-:W-:Y:S04]  /*bf40*/  IMAD.WIDE.U32 R2, R243.reuse, c[0x0][0x208], RZ ;  /* 0x00008200f3027a25 */ /* 0x040fe800078e00ff */
[----:B------:R-:W-:Y:S04]  /*bf50*/  IMAD R4, R243, c[0x0][0x20c], R4 ;  /* 0x00008300f3047a24 */ /* 0x000fe800078e0204 */
[----:B------:R-:W-:Y:S02]  /*bf60*/  IMAD.IADD R3, R3, 0x1, R4 ;  /* 0x0000000103037824 */ /* 0x000fe400078e0204 */
[----:B------:R-:W-:Y:S02]  /*bf70*/  IMAD R4, R5, c[0x0][0x218], RZ ;  /* 0x0000860005047a24 */ /* 0x000fe400078e02ff */
[C---:B------:R-:W-:Y:S04]  /*bf80*/  IMAD.WIDE.U32 R2, R242.reuse, c[0x0][0x218], R2 ;  /* 0x00008600f2027a25 */ /* 0x040fe800078e0002 */
[----:B------:R-:W-:Y:S01]  /*bf90*/  IMAD R4, R242, c[0x0][0x21c], R4 ;  /* 0x00008700f2047a24 */ /* 0x000fe200078e0204 */
[----:B------:R-:W-:Y:S04]  /*bfa0*/  IADD3 R2, P0, R2, UR24, RZ ;  /* 0x0000001802027c10 */ /* 0x000fe8000ff1e0ff */
[----:B------:R-:W-:Y:S02]  /*bfb0*/  IADD3.X R4, R3, UR18, R4, P0, !PT ;  /* 0x0000001203047c10 */ /* 0x000fe400087fe404 */
[C---:B------:R-:W-:Y:S04]  /*bfc0*/  LEA R3, P0, R2.reuse, c[0x0][0x1f8], 0x1 ;  /* 0x00007e0002037a11 */ /* 0x040fe800078008ff */
[----:B------:R-:W-:Y:S01]  /*bfd0*/  LEA.HI.X R2, R2, c[0x0][0x1fc], R4, 0x1, P0 ;  /* 0x00007f0002027a11 */ /* 0x000fe200000f0c04 */
[----:B------:R-:W-:Y:S04]  /*bfe0*/  SHFL.IDX PT, R6, R3, 0x1, 0x181f ;  /* 0x00381f0003067f89 */ /* 0x000fe800000e0000 */
[----:B------:R-:W5:Y:S04]  /*bff0*/  SHFL.IDX PT, R4, R3, RZ, 0x181f ;  /* 0x00181fff03047589 */ /* 0x000f6800000e0000 */
[----:B------:R-:W4:Y:S04]  /*c000*/  SHFL.IDX PT, R5, R2, RZ, 0x181f ;  /* 0x00181fff02057589 */ /* 0x000f2800000e0000 */
[----:B------:R-:W3:Y:S04]  /*c010*/  SHFL.IDX PT, R3, R3, 0x2, 0x181f ;  /* 0x00581f0003037f89 */ /* 0x000ee800000e0000 */
[----:B------:R-:W2:Y:S04]  /*c020*/  SHFL.IDX PT, R7, R2, 0x1, 0x181f ;  /* 0x00381f0002077f89 */ /* 0x000ea800000e0000 */
[----:B------:R1:W2:Y:S02]  /*c030*/  SHFL.IDX PT, R14, R2, 0x2, 0x181f ;  /* 0x00581f00020e7f89 */ /* 0x0002a400000e0000 */
[----:B-1----:R-:W-:Y:S02]  /*c040*/  IADD3 R2, -R223, 0x10, RZ ;  /* 0x00000010df027810 */ /* 0x002fe40007ffe1ff */
[CC--:B-----5:R-:W-:Y:S02]  /*c050*/  IADD3 R12, P1, R4.reuse, R251.reuse, RZ ;  /* 0x000000fb040c7210 */ /* 0x0e0fe40007f3e0ff */
[-C--:B------:R-:W-:Y:S02]  /*c060*/  IADD3 R10, P0, R4, R220.reuse, RZ ;  /* 0x000000dc040a7210 */ /* 0x080fe40007f1e0ff */
[CC--:B------:R-:W-:Y:S01]  /*c070*/  IADD3 R8, P2, R6.reuse, R251.reuse, RZ ;  /* 0x000000fb06087210 */ /* 0x0c0fe20007f5e0ff */
[C-C-:B----4-:R-:W-:Y:S01]  /*c080*/  IMAD.X R13, R5.reuse, 0x1, R222.reuse, P1 ;  /* 0x00000001050d7824 */ /* 0x150fe200008e06de */
[----:B------:R-:W-:Y:S01]  /*c090*/  IADD3 R6, P1, R6, R220, RZ ;  /* 0x000000dc06067210 */ /* 0x000fe20007f3e0ff */
[--C-:B------:R-:W-:Y:S01]  /*c0a0*/  IMAD.X R11, R5, 0x1, R221.reuse, P0 ;  /* 0x00000001050b7824 */ /* 0x100fe200000e06dd */
[----:B---3--:R-:W-:Y:S01]  /*c0b0*/  IADD3 R4, P0, R3, R251, RZ ;  /* 0x000000fb03047210 */ /* 0x008fe20007f1e0ff */
[C-C-:B--2---:R-:W-:Y:S01]  /*c0c0*/  IMAD.X R9, R7.reuse, 0x1, R222.reuse, P2 ;  /* 0x0000000107097824 */ /* 0x144fe200010e06de */
[----:B------:R1:W-:Y:S01]  /*c0d0*/  LDGSTS.E.BYPASS.LTC128B.128 [R244], [R12.64], !P5 ;  /* 0x000000000cf47fae */ /* 0x0003e2000e901d54 */
[--C-:B------:R-:W-:Y:S01]  /*c0e0*/  IMAD.X R7, R7, 0x1, R221.reuse, P1 ;  /* 0x0000000107077824 */ /* 0x100fe200008e06dd */
[----:B------:R-:W-:Y:S01]  /*c0f0*/  LOP3.LUT R2, R2, 0xf, RZ, 0xc0, !PT ;  /* 0x0000000f02027812 */ /* 0x000fe200078ec0ff */
[----:B------:R-:W-:Y:S01]  /*c100*/  IMAD.X R5, R14, 0x1, R222, P0 ;  /* 0x000000010e057824 */ /* 0x000fe200000e06de */
[----:B------:R1:W-:Y:S01]  /*c110*/  LDGSTS.E.BYPASS.LTC128B.128 [R244+0x1800], [R10.64], !P4 ;  /* 0x018000000af47fae */ /* 0x0003e2000e101d54 */
[----:B------:R-:W-:Y:S02]  /*c120*/  ISETP.NE.U32.AND P0, PT, R223, RZ, PT ;  /* 0x000000ffdf00720c */ /* 0x000fe40003f05070 */
[----:B------:R-:W-:Y:S01]  /*c130*/  IADD3 R2, P2, P1, R2, R3, R220 ;  /* 0x0000000302027210 */ /* 0x000fe2000795e0dc */
[----:B------:R1:W-:Y:S03]  /*c140*/  LDGSTS.E.BYPASS.LTC128B.128 [R244+0x800], [R8.64], !P5 ;  /* 0x0080000008f47fae */ /* 0x0003e6000e901d54 */
[----:B------:R-:W-:Y:S01]  /*c150*/  IADD3.X R3, RZ, R14, R221, P2, P1 ;  /* 0x0000000eff037210 */ /* 0x000fe200017e24dd */
[----:B------:R1:W-:Y:S04]  /*c160*/  LDGSTS.E.BYPASS.LTC128B.128 [R244+0x2000], [R6.64], !P4 ;  /* 0x0200000006f47fae */ /* 0x0003e8000e101d54 */
[----:B------:R1:W-:Y:S04]  /*c170*/  LDGSTS.E.BYPASS.LTC128B.128 [R244+0x1000], [R4.64], !P5 ;  /* 0x0100000004f47fae */ /* 0x0003e8000e901d54 */
[----:B------:R1:W-:Y:S02]  /*c180*/  LDGSTS.E.BYPASS.LTC128B.128.ZFILL [R244+0x2800], [R2.64], P0 ;  /* 0x0280000002f47fae */ /* 0x0003e40008141d54 */
.L_x_994:
[-C--:B-12-4-:R-:W-:Y:S01]  /*c190*/  HMMA.16816.F32.BF16 R4, R48, R16.reuse, RZ ;  /* 0x000000103004723c */ /* 0x096fe200000418ff */
[----:B------:R-:W-:Y:S01]  /*c1a0*/  LDSM.16.M88.4 R212, [R232+0x8080] ;  /* 0x00808000e8d4783b */ /* 0x000fe20000000200 */
[----:B------:R-:W-:Y:S06]  /*c1b0*/  UISETP.GT.AND UP0, UPT, UR23, UR7, UPT ;  /* 0x000000071700728c */ /* 0x000fec000bf04270 */
[C---:B---3--:R-:W-:Y:S01]  /*c1c0*/  HMMA.16816.F32.BF16 R8, R44.reuse, R16, RZ ;  /* 0x000000102c08723c */ /* 0x048fe200000418ff */
        /* <DEDUP_REMOVED lines=29> */
[----:B------:R-:W4:Y:S07]  /*c3a0*/  LDSM.16.M88.4 R192, [R230+0x6080] ;  /* 0x00608000e6c0783b */ /* 0x000f2e0000000200 */
[-C--:B-1----:R-:W-:Y:S01]  /*c3b0*/  HMMA.16816.F32.BF16 R4, R212, R216.reuse, R4 ;  /* 0x000000d8d404723c */ /* 0x082fe20000041804 */
[----:B------:R-:W1:Y:S07]  /*c3c0*/  LDSM.16.M88.4 R208, [R234+0xa080] ;  /* 0x00a08000ead0783b */ /* 0x000e6e0000000200 */
[C---:B--2---:R-:W-:Y:S08]  /*c3d0*/  HMMA.16816.F32.BF16 R8, R172.reuse, R216, R8 ;  /* 0x000000d8ac08723c */ /* 0x044ff00000041808 */
[-C--:B------:R-:W-:Y:S08]  /*c3e0*/  HMMA.16816.F32.BF16 R12, R172, R218.reuse, R12 ;  /* 0x000000daac0c723c */ /* 0x080ff0000004180c */
[C---:B------:R-:W-:Y:S01]  /*c3f0*/  HMMA.16816.F32.BF16 R16, R212.reuse, R218, R16 ;  /* 0x000000dad410723c */ /* 0x040fe20000041810 */
[----:B------:R-:W2:Y:S07]  /*c400*/  LDSM.16.M88.4 R216, [R229+0x800] ;  /* 0x00080000e5d8783b */ /* 0x000eae0000000200 */
        /* <DEDUP_REMOVED lines=10> */
[----:B------:R-:W4:Y:S07]  /*c4b0*/  LDSM.16.M88.4 R192, [R224+0x6880] ;  /* 0x00688000e0c0783b */ /* 0x000f2e0000000200 */
[-C--:B------:R-:W-:Y:S01]  /*c4c0*/  HMMA.16816.F32.BF16 R4, R200, R204.reuse, R4 ;  /* 0x000000ccc804723c */ /* 0x080fe20000041804 */
[----:B------:R-:W-:Y:S07]  /*c4d0*/  LDSM.16.M88.4 R212, [R224+0x7080] ;  /* 0x00708000e0d4783b */ /* 0x000fee0000000200 */
[C---:B-1----:R-:W-:Y:S08]  /*c4e0*/  HMMA.16816.F32.BF16 R8, R208.reuse, R204, R8 ;  /* 0x000000ccd008723c */ /* 0x042ff00000041808 */
[-C--:B------:R-:W-:Y:S08]  /*c4f0*/  HMMA.16816.F32.BF16 R12, R208, R206.reuse, R12 ;  /* 0x000000ced00c723c */ /* 0x080ff0000004180c */
[C---:B------:R-:W-:Y:S01]  /*c500*/  HMMA.16816.F32.BF16 R16, R200.reuse, R206, R16 ;  /* 0x000000cec810723c */ /* 0x040fe20000041810 */
[----:B------:R-:W1:Y:S07]  /*c510*/  LDSM.16.M88.4 R204, [R231+0xe080] ;  /* 0x00e08000e7cc783b */ /* 0x000e6e0000000200 */
[-C--:B--2---:R-:W-:Y:S08]  /*c520*/  HMMA.16816.F32.BF16 R20, R200, R216.reuse, R20 ;  /* 0x000000d8c814723c */ /* 0x084ff00000041814 */
[C---:B------:R-:W-:Y:S08]  /*c530*/  HMMA.16816.F32.BF16 R24, R208.reuse, R216, R24 ;  /* 0x000000d8d018723c */ /* 0x040ff00000041818 */
[-C--:B------:R-:W-:Y:S08]  /*c540*/  HMMA.16816.F32.BF16 R28, R208, R218.reuse, R28 ;  /* 0x000000dad01c723c */ /* 0x080ff0000004181c */
[C---:B------:R-:W-:Y:S01]  /*c550*/  HMMA.16816.F32.BF16 R32, R200.reuse, R218, R32 ;  /* 0x000000dac820723c */ /* 0x040fe20000041820 */
[----:B------:R-:W2:Y:S07]  /*c560*/  LDSM.16.M88.4 R216, [R224+0x7880] ;  /* 0x00788000e0d8783b */ /* 0x000eae0000000200 */
[-C--:B---3--:R-:W-:Y:S08]  /*c570*/  HMMA.16816.F32.BF16 R36, R200, R196.reuse, R36 ;  /* 0x000000c4c824723c */ /* 0x088ff00000041824 */
[C---:B------:R-:W-:Y:S08]  /*c580*/  HMMA.16816.F32.BF16 R40, R208.reuse, R196, R40 ;  /* 0x000000c4d028723c */ /* 0x040ff00000041828 */
[-C--:B------:R-:W-:Y:S01]  /*c590*/  HMMA.16816.F32.BF16 R44, R208, R198.reuse, R44 ;  /* 0x000000c6d02c723c */ /* 0x080fe2000004182c */
[----:B------:R-:W-:Y:S07]  /*c5a0*/  LDSM.16.M88.4 R208, [R233+0xe080] ;  /* 0x00e08000e9d0783b */ /* 0x000fee0000000200 */
[----:B------:R-:W-:Y:S01]  /*c5b0*/  HMMA.16816.F32.BF16 R48, R200, R198, R48 ;  /* 0x000000c6c830723c */ /* 0x000fe20000041830 */
[----:B------:R-:W-:Y:S07]  /*c5c0*/  LDSM.16.M88.4 R196, [R233+0xc080] ;  /* 0x00c08000e9c4783b */ /* 0x000fee0000000200 */
[-C--:B----4-:R-:W-:Y:S01]  /*c5d0*/  HMMA.16816.F32.BF16 R4, R172, R192.reuse, R4 ;  /* 0x000000c0ac04723c */ /* 0x090fe20000041804 */
[----:B------:R-:W3:Y:S07]  /*c5e0*/  LDSM.16.M88.4 R200, [R239] ;  /* 0x00000000efc8783b */ /* 0x000eee0000000200 */
        /* <DEDUP_REMOVED lines=9> */
[-C--:B--2---:R-:W-:Y:S08]  /*c680*/  HMMA.16816.F32.BF16 R36, R172, R216.reuse, R36 ;  /* 0x000000d8ac24723c */ /* 0x084ff00000041824 */
[C---:B------:R-:W-:Y:S08]  /*c690*/  HMMA.16816.F32.BF16 R40, R204.reuse, R216, R40 ;  /* 0x000000d8cc28723c */ /* 0x040ff00000041828 */
[-C--:B------:R-:W-:Y:S01]  /*c6a0*/  HMMA.16816.F32.BF16 R44, R204, R218.reuse, R44 ;  /* 0x000000dacc2c723c */ /* 0x080fe2000004182c */
[----:B------:R-:W-:Y:S07]  /*c6b0*/  LDSM.16.M88.4 R204, [R232+0xc080] ;  /* 0x00c08000e8cc783b */ /* 0x000fee0000000200 */
[----:B------:R-:W-:Y:S01]  /*c6c0*/  HMMA.16816.F32.BF16 R48, R172, R218, R48 ;  /* 0x000000daac30723c */ /* 0x000fe20000041830 */
[----:B------:R-:W2:Y:S07]  /*c6d0*/  LDSM.16.M88.4 R172, [R237] ;  /* 0x00000000edac783b */ /* 0x000eae0000000200 */
[-C--:B---3--:R-:W-:Y:S01]  /*c6e0*/  HMMA.16816.F32.BF16 R4, R196, R200.reuse, R4 ;  /* 0x000000c8c404723c */ /* 0x088fe20000041804 */
[----:B------:R-:W3:Y:S07]  /*c6f0*/  LDSM.16.M88.4 R216, [R232+0xe080] ;  /* 0x00e08000e8d8783b */ /* 0x000eee0000000200 */
        /* <DEDUP_REMOVED lines=14> */
[----:B------:R-:W1:Y:S07]  /*c7e0*/  LDSM.16.M88.4 R172, [R230+0x7880] ;  /* 0x00788000e6ac783b */ /* 0x000e6e0000000200 */
[-C--:B------:R-:W-:Y:S01]  /*c7f0*/  HMMA.16816.F32.BF16 R4, R204, R212.reuse, R4 ;  /* 0x000000d4cc04723c */ /* 0x080fe20000041804 */
[----:B------:R-:W2:Y:S07]  /*c800*/  LDSM.16.M88.4 R196, [R229+0x1800] ;  /* 0x00180000e5c4783b */ /* 0x000eae0000000200 */
        /* <DEDUP_REMOVED lines=15> */
[-C--:B--2---:R-:W-:Y:S08]  /*c900*/  HMMA.16816.F32.BF16 R4, R192, R196.reuse, R4 ;  /* 0x000000c4c004723c */ /* 0x084ff00000041804 */
[C---:B------:R-:W-:Y:S08]  /*c910*/  HMMA.16816.F32.BF16 R8, R208.reuse, R196, R8 ;  /* 0x000000c4d008723c */ /* 0x040ff00000041808 */
[-C--:B------:R-:W-:Y:S08]  /*c920*/  HMMA.16816.F32.BF16 R12, R208, R198.reuse, R12 ;  /* 0x000000c6d00c723c */ /* 0x080ff0000004180c */
[C---:B------:R-:W-:Y:S08]  /*c930*/  HMMA.16816.F32.BF16 R16, R192.reuse, R198, R16 ;  /* 0x000000c6c010723c */ /* 0x040ff00000041810 */
[-C--:B---3--:R-:W-:Y:S08]  /*c940*/  HMMA.16816.F32.BF16 R20, R192, R212.reuse, R20 ;  /* 0x000000d4c014723c */ /* 0x088ff00000041814 */
        /* <DEDUP_REMOVED lines=21> */
[----:B------:R-:W-:Y:S04]  /*caa0*/  @!P6 LEA.HI.X R167, R165, c[0x0][0x2a4], R167, 0x2, P0 ;  /* 0x0000a900a5a7ea11 */ /* 0x000fe800000f14a7 */
[----:B------:R-:W-:Y:S01]  /*cab0*/  SHF.R.S32.HI R2, RZ, 0x1f, R243 ;  /* 0x0000001fff027819 */ /* 0x000fe200000114f3 */
[----:B------:R-:W2:Y:S04]  /*cac0*/  @!P6 LDG.E R242, [R166.64] ;  /* 0x00000014a6f2e981 */ /* 0x000ea8000c1e1900 */
[----:B------:R-:W-:Y:S02]  /*cad0*/  IMAD R165, R2, c[0x0][0x1e0], RZ ;  /* 0x0000780002a57a24 */ /* 0x000fe400078e02ff */
[C---:B------:R-:W-:Y:S04]  /*cae0*/  IMAD.WIDE.U32 R2, R243.reuse, c[0x0][0x1e0], RZ ;  /* 0x00007800f3027a25 */ /* 0x040fe800078e00ff */
        /* <DEDUP_REMOVED lines=14> */
[----:B------:R-:W5:Y:S04]  /*cbd0*/  SHFL.IDX PT, R167, R2, 0x1, 0x181f ;  /* 0x00381f0002a77f89 */ /* 0x000f6800000e0000 */
[----:B------:R5:W5:Y:S01]  /*cbe0*/  SHFL.IDX PT, R194, R2, 0x2, 0x181f ;  /* 0x00581f0002c27f89 */ /* 0x000b6200000e0000 */
[-C--:B-1----:R-:W-:Y:S02]  /*cbf0*/  IADD3 R172, P2, R168, R251.reuse, RZ ;  /* 0x000000fba8ac7210 */ /* 0x082fe40007f5e0ff */
[CC--:B--2---:R-:W-:Y:S02]  /*cc00*/  IADD3 R192, P1, R165.reuse, R251.reuse, RZ ;  /* 0x000000fba5c07210 */ /* 0x0c4fe40007f3e0ff */
[-C--:B------:R-:W-:Y:S03]  /*cc10*/  IADD3 R174, P0, R165, R220.reuse, RZ ;  /* 0x000000dca5ae7210 */ /* 0x080fe60007f1e0ff */
[--C-:B---3--:R-:W-:Y:S01]  /*cc20*/  IMAD.X R193, R166, 0x1, R222.reuse, P1 ;  /* 0x00000001a6c17824 */ /* 0x108fe200008e06de */
[----:B------:R-:W-:Y:S01]  /*cc30*/  IADD3 R168, P1, R168, R220, RZ ;  /* 0x000000dca8a87210 */ /* 0x000fe20007f3e0ff */
[--C-:B------:R-:W-:Y:S01]  /*cc40*/  IMAD.X R175, R166, 0x1, R221.reuse, P0 ;  /* 0x00000001a6af7824 */ /* 0x100fe200000e06dd */
[----:B----4-:R-:W-:Y:S02]  /*cc50*/  IADD3 R166, P0, R3, R251, RZ ;  /* 0x000000fb03a67210 */ /* 0x010fe40007f1e0ff */
[----:B------:R1:W-:Y:S01]  /*cc60*/  LDGSTS.E.BYPASS.LTC128B.128 [R245+0x5080], [R192.64], !P5 ;  /* 0x05080000c0f57fae */ /* 0x0003e2000e901d54 */
[--C-:B-----5:R-:W-:Y:S03]  /*cc70*/  IMAD.X R173, R167, 0x1, R222.reuse, P2 ;  /* 0x00000001a7ad7824 */ /* 0x120fe600010e06de */
[----:B------:R1:W-:Y:S01]  /*cc80*/  LDGSTS.E.BYPASS.LTC128B.128 [R245+0x6880], [R174.64], !P4 ;  /* 0x06880000aef57fae */ /* 0x0003e2000e101d54 */
[----:B------:R-:W-:Y:S01]  /*cc90*/  IADD3 R2, -R223, 0x10, RZ ;  /* 0x00000010df027810 */ /* 0x000fe20007ffe1ff */
[--C-:B------:R-:W-:Y:S02]  /*cca0*/  IMAD.X R169, R167, 0x1, R221.reuse, P1 ;  /* 0x00000001a7a97824 */ /* 0x100fe400008e06dd */
[----:B------:R1:W-:Y:S01]  /*ccb0*/  LDGSTS.E.BYPASS.LTC128B.128 [R245+0x5880], [R172.64], !P5 ;  /* 0x05880000acf57fae */ /* 0x0003e2000e901d54 */
[----:B------:R-:W-:Y:S01]  /*ccc0*/  IMAD.X R167, R194, 0x1, R222, P0 ;  /* 0x00000001c2a77824 */ /* 0x000fe200000e06de */
[----:B------:R-:W-:Y:S02]  /*ccd0*/  ISETP.NE.U32.AND P0, PT, R223, RZ, PT ;  /* 0x000000ffdf00720c */ /* 0x000fe40003f05070 */
[----:B------:R1:W-:Y:S01]  /*cce0*/  LDGSTS.E.BYPASS.LTC128B.128 [R245+0x7080], [R168.64], !P4 ;  /* 0x07080000a8f57fae */ /* 0x0003e2000e101d54 */
[----:B------:R-:W-:Y:S03]  /*ccf0*/  LOP3.LUT R2, R2, 0xf, RZ, 0xc0, !PT ;  /* 0x0000000f02027812 */ /* 0x000fe600078ec0ff */
[----:B------:R1:W-:Y:S01]  /*cd00*/  LDGSTS.E.BYPASS.LTC128B.128 [R245+0x6080], [R166.64], !P5 ;  /* 0x06080000a6f57fae */ /* 0x0003e2000e901d54 */
[----:B------:R-:W-:Y:S04]  /*cd10*/  IADD3 R2, P2, P1, R2, R3, R220 ;  /* 0x0000000302027210 */ /* 0x000fe8000795e0dc */
[----:B------:R-:W-:Y:S05]  /*cd20*/  IADD3.X R3, RZ, R194, R221, P2, P1 ;  /* 0x000000c2ff037210 */ /* 0x000fea00017e24dd */
[----:B------:R1:W-:Y:S04]  /*cd30*/  LDGSTS.E.BYPASS.LTC128B.128.ZFILL [R245+0x7880], [R2.64], P0 ;  /* 0x0788000002f57fae */ /* 0x0003e80008141d54 */
.L_x_995:
[----:B-1----:R-:W-:Y:S01]  /*cd40*/  FMNMX.FTZ R169, R4, R0, !PT ;  /* 0x0000000004a97209 */ /* 0x002fe20007810000 */
[----:B------:R-:W-:Y:S01]  /*cd50*/  LDSM.16.MT88.4 R192, [R225+0x2080] ;  /* 0x00208000e1c0783b */ /* 0x000fe20000004200 */
[----:B------:R-:W-:Y:S01]  /*cd60*/  FMNMX.FTZ R2, R6, R164, !PT ;  /* 0x000000a406027209 */ /* 0x000fe20007810000 */
[----:B------:R-:W-:Y:S01]  /*cd70*/  UISETP.GT.AND UP0, UPT, UR23, UR4, UPT ;  /* 0x000000041700728c */ /* 0x000fe2000bf04270 */
[----:B------:R-:W-:Y:S01]  /*cd80*/  FMNMX.FTZ R169, R5, R169, !PT ;  /* 0x000000a905a97209 */ /* 0x000fe20007810000 */
[----:B------:R-:W-:Y:S01]  /*cd90*/  UIADD3 UR23, UR23, -0x1, URZ ;  /* 0xffffffff17177890 */ /* 0x000fe2000fffe03f */
[----:B------:R-:W-:Y:S02]  /*cda0*/  FMNMX.FTZ R2, R7, R2, !PT ;  /* 0x0000000207027209 */ /* 0x000fe40007810000 */
[----:B------:R-:W-:Y:S01]  /*cdb0*/  FMNMX.FTZ R169, R16, R169, !PT ;  /* 0x000000a910a97209 */ /* 0x000fe20007810000 */
[----:B------:R-:W-:Y:S01]  /*cdc0*/  LDSM.16.MT88.4 R196, [R226+0x2080] ;  /* 0x00208000e2c4783b */ /* 0x000fe20000004200 */
[----:B------:R-:W-:Y:S02]  /*cdd0*/  FMNMX.FTZ R2, R18, R2, !PT ;  /* 0x0000000212027209 */ /* 0x000fe40007810000 */
[----:B------:R-:W-:Y:S02]  /*cde0*/  FMNMX.FTZ R169, R17, R169, !PT ;  /* 0x000000a911a97209 */ /* 0x000fe40007810000 */
[----:B------:R-:W-:Y:S02]  /*cdf0*/  FMNMX.FTZ R2, R19, R2, !PT ;  /* 0x0000000213027209 */ /* 0x000fe40007810000 */
[----:B------:R-:W-:Y:S01]  /*ce00*/  FMNMX.FTZ R169, R20, R169, !PT ;  /* 0x000000a914a97209 */ /* 0x000fe20007810000 */
[----:B------:R-:W2:Y:S01]  /*ce10*/  LDL.LU R252, [R1+0x18] ;  /* 0x0000180001fc7983 */ /* 0x000ea20000300800 */
        /* <DEDUP_REMOVED lines=18> */
[----:B------:R-:W-:Y:S02]  /*cf40*/  PLOP3.LUT P0, PT, PT, PT, UP0, 0x80, 0x0 ;  /* 0x000000000000781c */ /* 0x000fe40003f0f008 */
[----:B------:R-:W-:Y:S04]  /*cf50*/  FMNMX.FTZ R3, R9, R3, !PT ;  /* 0x0000000309037209 */ /* 0x000fe80007810000 */
[----:B------:R-:W-:Y:S01]  /*cf60*/  FMNMX.FTZ R3, R12, R3, !PT ;  /* 0x000000030c037209 */ /* 0x000fe20007810000 */
[----:B------:R-:W3:Y:S03]  /*cf70*/  SHFL.BFLY PT, R166, R2, 0x2, 0x1f ;  /* 0x0c401f0002a67f89 */ /* 0x000ee600000e0000 */
[----:B------:R-:W-:Y:S04]  /*cf80*/  FMNMX.FTZ R3, R13, R3, !PT ;  /* 0x000000030d037209 */ /* 0x000fe80007810000 */
[----:B------:R-:W-:Y:S04]  /*cf90*/  FMNMX.FTZ R3, R24, R3, !PT ;  /* 0x0000000318037209 */ /* 0x000fe80007810000 */
[----:B------:R-:W-:Y:S04]  /*cfa0*/  FMNMX.FTZ R3, R25, R3, !PT ;  /* 0x0000000319037209 */ /* 0x000fe80007810000 */
[----:B------:R-:W-:Y:S04]  /*cfb0*/  FMNMX.FTZ R3, R28, R3, !PT ;  /* 0x000000031c037209 */ /* 0x000fe80007810000 */
[----:B------:R-:W-:Y:S04]  /*cfc0*/  FMNMX.FTZ R3, R29, R3, !PT ;  /* 0x000000031d037209 */ /* 0x000fe80007810000 */
[----:B------:R-:W-:Y:S04]  /*cfd0*/  FMNMX.FTZ R3, R40, R3, !PT ;  /* 0x0000000328037209 */ /* 0x000fe80007810000 */
[----:B------:R-:W-:Y:S04]  /*cfe0*/  FMNMX.FTZ R3, R41, R3, !PT ;  /* 0x0000000329037209 */ /* 0x000fe80007810000 */
[----:B------:R-:W-:Y:S04]  /*cff0*/  FMNMX.FTZ R3, R44, R3, !PT ;  /* 0x000000032c037209 */ /* 0x000fe80007810000 */
[----:B------:R-:W-:Y:S05]  /*d000*/  FMNMX.FTZ R3, R45, R3, !PT ;  /* 0x000000032d037209 */ /* 0x000fea0007810000 */
[----:B------:R-:W4:Y:S01]  /*d010*/  SHFL.BFLY PT, R167, R3, 0x2, 0x1f ;  /* 0x0c401f0003a77f89 */ /* 0x000f2200000e0000 */
[----:B-1----:R-:W-:Y:S02]  /*d020*/  FMNMX.FTZ R169, R169, R165, !PT ;  /* 0x000000a5a9a97209 */ /* 0x002fe40007810000 */
[----:B---3--:R-:W-:Y:S02]  /*d030*/  FMNMX.FTZ R2, R2, R166, !PT ;  /* 0x000000a602027209 */ /* 0x008fe40007810000 */
[----:B------:R-:W-:Y:S03]  /*d040*/  FMNMX.FTZ R165, R10, R171, !PT ;  /* 0x000000ab0aa57209 */ /* 0x000fe60007810000 */
[----:B------:R-:W1:Y:S01]  /*d050*/  SHFL.BFLY PT, R172, R169, 0x1, 0x1f ;  /* 0x0c201f00a9ac7f89 */ /* 0x000e6200000e0000 */
[----:B------:R-:W-:Y:S04]  /*d060*/  FMNMX.FTZ R165, R11, R165, !PT ;  /* 0x000000a50ba57209 */ /* 0x000fe80007810000 */
[----:B------:R-:W-:Y:S03]  /*d070*/  FMNMX.FTZ R165, R14, R165, !PT ;  /* 0x000000a50ea57209 */ /* 0x000fe60007810000 */
[----:B------:R-:W3:Y:S01]  /*d080*/  SHFL.BFLY PT, R168, R2, 0x1, 0x1f ;  /* 0x0c201f0002a87f89 */ /* 0x000ee200000e0000 */
[----:B------:R-:W-:Y:S04]  /*d090*/  FMNMX.FTZ R165, R15, R165, !PT ;  /* 0x000000a50fa57209 */ /* 0x000fe80007810000 */
[----:B------:R-:W-:Y:S02]  /*d0a0*/  FMNMX.FTZ R165, R26, R165, !PT ;  /* 0x000000a51aa57209 */ /* 0x000fe40007810000 */
[----:B----4-:R-:W-:Y:S02]  /*d0b0*/  FMNMX.FTZ R3, R3, R167, !PT ;  /* 0x000000a703037209 */ /* 0x010fe40007810000 */
[----:B------:R-:W-:Y:S03]  /*d0c0*/  FMNMX.FTZ R165, R27, R165, !PT ;  /* 0x000000a51ba57209 */ /* 0x000fe60007810000 */
[----:B------:R-:W4:Y:S01]  /*d0d0*/  SHFL.BFLY PT, R167, R3, 0x1, 0x1f ;  /* 0x0c201f0003a77f89 */ /* 0x000f2200000e0000 */
[----:B------:R-:W-:Y:S02]  /*d0e0*/  FMNMX.FTZ R165, R30, R165, !PT ;  /* 0x000000a51ea57209 */ /* 0x000fe40007810000 */
[----:B-1----:R-:W-:Y:S02]  /*d0f0*/  FMNMX.FTZ R169, R169, R172, !PT ;  /* 0x000000aca9a97209 */ /* 0x002fe40007810000 */
[----:B------:R-:W-:Y:S03]  /*d100*/  FMNMX.FTZ R165, R31, R165, !PT ;  /* 0x000000a51fa57209 */ /* 0x000fe60007810000 */
[----:B------:R-:W-:Y:S01]  /*d110*/  FADD.FTZ R0, -R169, R0 ;  /* 0x00000000a9007221 */ /* 0x000fe20000010100 */
[----:B------:R-:W-:Y:S02]  /*d120*/  FMNMX.FTZ R165, R42, R165, !PT ;  /* 0x000000a52aa57209 */ /* 0x000fe40007810000 */
[----:B---3--:R-:W-:Y:S01]  /*d130*/  FMNMX.FTZ R168, R2, R168, !PT ;  /* 0x000000a802a87209 */ /* 0x008fe20007810000 */
[----:B------:R-:W-:Y:S01]  /*d140*/  FMUL.FTZ R2, R0, c[0x0][0x2d0] ;  /* 0x0000b40000027a20 */ /* 0x000fe20000410000 */
[----:B------:R-:W-:Y:S03]  /*d150*/  FMNMX.FTZ R0, R43, R165, !PT ;  /* 0x000000a52b007209 */ /* 0x000fe60007810000 */
[----:B------:R1:W3:Y:S01]  /*d160*/  MUFU.EX2 R166, R2 ;  /* 0x0000000200a67308 */ /* 0x0002e20000000800 */
[----:B------:R-:W-:Y:S01]  /*d170*/  FMNMX.FTZ R0, R46, R0, !PT ;  /* 0x000000002e007209 */ /* 0x000fe20007810000 */
[----:B------:R-:W-:Y:S03]  /*d180*/  FMUL.FTZ R200, R168, c[0x0][0x2d0] ;  /* 0x0000b400a8c87a20 */ /* 0x000fe60000410000 */
[----:B------:R-:W-:Y:S01]  /*d190*/  FMNMX.FTZ R0, R47, R0, !PT ;  /* 0x000000002f007209 */ /* 0x000fe20007810000 */
[--C-:B------:R-:W-:Y:S01]  /*d1a0*/  FFMA.FTZ R6, R6, c[0x0][0x2d0], -R200.reuse ;  /* 0x0000b40006067a23 */ /* 0x100fe200000108c8 */
[----:B----4-:R-:W-:Y:S01]  /*d1b0*/  FMNMX.FTZ R167, R3, R167, !PT ;  /* 0x000000a703a77209 */ /* 0x010fe20007810000 */
[--C-:B------:R-:W-:Y:S02]  /*d1c0*/  FFMA.FTZ R7, R7, c[0x0][0x2d0], -R200.reuse ;  /* 0x0000b40007077a23 */ /* 0x100fe400000108c8 */
[----:B------:R-:W4:Y:S01]  /*d1d0*/  SHFL.BFLY PT, R3, R0, 0x2, 0x1f ;  /* 0x0c401f0000037f89 */ /* 0x000f2200000e0000 */
[--C-:B------:R-:W-:Y:S01]  /*d1e0*/  FFMA.FTZ R18, R18, c[0x0][0x2d0], -R200.reuse ;  /* 0x0000b40012127a23 */ /* 0x100fe200000108c8 */
[----:B------:R-:W-:Y:S01]  /*d1f0*/  MUFU.EX2 R218, R6 ;  /* 0x0000000600da7308 */ /* 0x000fe20000000800 */
[--C-:B------:R-:W-:Y:S02]  /*d200*/  FFMA.FTZ R19, R19, c[0x0][0x2d0], -R200.reuse ;  /* 0x0000b40013137a23 */ /* 0x100fe400000108c8 */
[--C-:B------:R-:W-:Y:S02]  /*d210*/  FFMA.FTZ R22, R22, c[0x0][0x2d0], -R200.reuse ;  /* 0x0000b40016167a23 */ /* 0x100fe400000108c8 */
[--C-:B------:R-:W-:Y:S02]  /*d220*/  FFMA.FTZ R23, R23, c[0x0][0x2d0], -R200.reuse ;  /* 0x0000b40017177a23 */ /* 0x100fe400000108c8 */
[--C-:B------:R-:W-:Y:S02]  /*d230*/  FFMA.FTZ R34, R34, c[0x0][0x2d0], -R200.reuse ;  /* 0x0000b40022227a23 */ /* 0x100fe400000108c8 */
[--C-:B------:R-:W-:Y:S01]  /*d240*/  FFMA.FTZ R35, R35, c[0x0][0x2d0], -R200.reuse ;  /* 0x0000b40023237a23 */ /* 0x100fe200000108c8 */
[----:B------:R-:W5:Y:S01]  /*d250*/  MUFU.EX2 R219, R7 ;  /* 0x0000000700db7308 */ /* 0x000f620000000800 */
[----:B------:R-:W-:Y:S02]  /*d260*/  FFMA.FTZ R38, R38, c[0x0][0x2d0], -R200 ;  /* 0x0000b40026267a23 */ /* 0x000fe400000108c8 */
[----:B-1----:R-:W-:Y:S02]  /*d270*/  FADD.FTZ R2, -R168, R164 ;  /* 0x000000a4a8027221 */ /* 0x002fe40000010100 */
[----:B---3--:R-:W-:Y:S02]  /*d280*/  FMUL.FTZ R132, R166, R132 ;  /* 0x00000084a6847220 */ /* 0x008fe40000410000 */
[----:B------:R-:W-:Y:S02]  /*d290*/  FMUL.FTZ R2, R2, c[0x0][0x2d0] ;  /* 0x0000b40002027a20 */ /* 0x000fe40000410000 */
[C---:B------:R-:W-:Y:S01]  /*d2a0*/  FMUL.FTZ R133, R166.reuse, R133 ;  /* 0x00000085a6857220 */ /* 0x040fe20000410000 */
[----:B------:R-:W-:Y:S01]  /*d2b0*/  MUFU.EX2 R246, R18 ;  /* 0x0000001200f67308 */ /* 0x000fe20000000800 */
[----:B------:R-:W-:Y:S01]  /*d2c0*/  FMUL.FTZ R144, R166, R144 ;  /* 0x00000090a6907220 */ /* 0x000fe20000410000 */
[----:B----4-:R-:W-:Y:S01]  /*d2d0*/  FMNMX.FTZ R0, R0, R3, !PT ;  /* 0x0000000300007209 */ /* 0x010fe20007810000 */
[----:B------:R-:W-:Y:S02]  /*d2e0*/  FMUL.FTZ R145, R166, R145 ;  /* 0x00000091a6917220 */ /* 0x000fe40000410000 */
[--C-:B------:R-:W-:Y:S02]  /*d2f0*/  FFMA.FTZ R39, R39, c[0x0][0x2d0], -R200.reuse ;  /* 0x0000b40027277a23 */ /* 0x100fe400000108c8 */
[--C-:B------:R-:W-:Y:S02]  /*d300*/  FFMA.FTZ R50, R50, c[0x0][0x2d0], -R200.reuse ;  /* 0x0000b40032327a23 */ /* 0x100fe400000108c8 */
[----:B------:R-:W-:Y:S01]  /*d310*/  FFMA.FTZ R51, R51, c[0x0][0x2d0], -R200 ;  /* 0x0000b40033337a23 */ /* 0x000fe200000108c8 */
[----:B------:R1:W-:Y:S01]  /*d320*/  MUFU.EX2 R165, R2 ;  /* 0x0000000200a57308 */ /* 0x0003e20000000800 */
[C---:B------:R-:W-:Y:S02]  /*d330*/  FMUL.FTZ R148, R166.reuse, R148 ;  /* 0x00000094a6947220 */ /* 0x040fe40000410000 */
[C---:B------:R-:W-:Y:S01]  /*d340*/  FMUL.FTZ R149, R166.reuse, R149 ;  /* 0x00000095a6957220 */ /* 0x040fe20000410000 */
[----:B-----5:R-:W-:Y:S01]  /*d350*/  F2FP.BF16.PACK_AB R173, R219, R218 ;  /* 0x000000dadbad723e */ /* 0x020fe200000010ff */
        /* <DEDUP_REMOVED lines=11> */
[----:B------:R-:W-:Y:S02]  /*d410*/  FMUL.FTZ R81, R166, R81 ;  /* 0x00000051a6517220 */ /* 0x000fe40000410000 */
[----:B-1----:R-:W-:Y:S02]  /*d420*/  FADD.FTZ R2, -R167, R170 ;  /* 0x000000aaa7027221 */ /* 0x002fe40000010100 */
[----:B------:R-:W-:Y:S02]  /*d430*/  FMUL.FTZ R170, R169, c[0x0][0x2d0] ;  /* 0x0000b400a9aa7a20 */ /* 0x000fe40000410000 */
[----:B------:R-:W-:Y:S01]  /*d440*/  FMUL.FTZ R2, R2, c[0x0][0x2d0] ;  /* 0x0000b40002027a20 */ /* 0x000fe20000410000 */
[----:B------:R-:W-:Y:S01]  /*d450*/  MUFU.EX2 R206, R23 ;  /* 0x0000001700ce7308 */ /* 0x000fe20000000800 */
[--C-:B------:R-:W-:Y:S02]  /*d460*/  FFMA.FTZ R4, R4, c[0x0][0x2d0], -R170.reuse ;  /* 0x0000b40004047a23 */ /* 0x100fe400000108aa */
[--C-:B------:R-:W-:Y:S01]  /*d470*/  FFMA.FTZ R5, R5, c[0x0][0x2d0], -R170.reuse ;  /* 0x0000b40005057a23 */ /* 0x100fe200000108aa */
[----:B---3--:R-:W-:Y:S01]  /*d480*/  F2FP.BF16.PACK_AB R175, R223, R246 ;  /* 0x000000f6dfaf723e */ /* 0x008fe200000010ff */
[--C-:B------:R-:W-:Y:S02]  /*d490*/  FFMA.FTZ R16, R16, c[0x0][0x2d0], -R170.reuse ;  /* 0x0000b40010107a23 */ /* 0x100fe400000108aa */
[--C-:B------:R-:W-:Y:S02]  /*d4a0*/  FFMA.FTZ R17, R17, c[0x0][0x2d0], -R170.reuse ;  /* 0x0000b40011117a23 */ /* 0x100fe400000108aa */
[C---:B------:R-:W-:Y:S01]  /*d4b0*/  FMUL.FTZ R6, R165.reuse, R178 ;  /* 0x000000b2a5067220 */ /* 0x040fe20000410000 */
[----:B------:R1:W3:Y:S01]  /*d4c0*/  MUFU.EX2 R164, R2 ;  /* 0x0000000200a47308 */ /* 0x0002e20000000800 */
        /* <DEDUP_REMOVED lines=8> */
[--C-:B------:R-:W-:Y:S02]  /*d550*/  FFMA.FTZ R20, R20, c[0x0][0x2d0], -R170.reuse ;  /* 0x0000b40014147a23 */ /* 0x100fe400000108aa */
[--C-:B------:R-:W-:Y:S02]  /*d560*/  FFMA.FTZ R21, R21, c[0x0][0x2d0], -R170.reuse ;  /* 0x0000b40015157a23 */ /* 0x100fe400000108aa */
[--C-:B------:R-:W-:Y:S01]  /*d570*/  FFMA.FTZ R32, R32, c[0x0][0x2d0], -R170.reuse ;  /* 0x0000b40020207a23 */ /* 0x100fe200000108aa */
[----:B------:R-:W5:Y:S01]  /*d580*/  MUFU.EX2 R249, R5 ;  /* 0x0000000500f97308 */ /* 0x000f620000000800 */
[--C-:B------:R-:W-:Y:S02]  /*d590*/  FFMA.FTZ R33, R33, c[0x0][0x2d0], -R170.reuse ;  /* 0x0000b40021217a23 */ /* 0x100fe400000108aa */
[--C-:B------:R-:W-:Y:S01]  /*d5a0*/  FFMA.FTZ R36, R36, c[0x0][0x2d0], -R170.reuse ;  /* 0x0000b40024247a23 */ /* 0x100fe200000108aa */
[----:B-1----:R-:W1:Y:S01]  /*d5b0*/  SHFL.BFLY PT, R2, R0, 0x1, 0x1f ;  /* 0x0c201f0000027f89 */ /* 0x002e6200000e0000 */
[C---:B---3--:R-:W-:Y:S02]  /*d5c0*/  FMUL.FTZ R136, R164.reuse, R136 ;  /* 0x00000088a4887220 */ /* 0x048fe40000410000 */
[C---:B------:R-:W-:Y:S02]  /*d5d0*/  FMUL.FTZ R137, R164.reuse, R137 ;  /* 0x00000089a4897220 */ /* 0x040fe40000410000 */
[C---:B------:R-:W-:Y:S01]  /*d5e0*/  FMUL.FTZ R140, R164.reuse, R140 ;  /* 0x0000008ca48c7220 */ /* 0x040fe20000410000 */
[----:B------:R-:W-:Y:S01]  /*d5f0*/  MUFU.EX2 R248, R16 ;  /* 0x0000001000f87308 */ /* 0x000fe20000000800 */
[----:B------:R-:W-:Y:S02]  /*d600*/  FMUL.FTZ R141, R164, R141 ;  /* 0x0000008da48d7220 */ /* 0x000fe40000410000 */
[--C-:B------:R-:W-:Y:S02]  /*d610*/  FFMA.FTZ R37, R37, c[0x0][0x2d0], -R170.reuse ;  /* 0x0000b40025257a23 */ /* 0x100fe400000108aa */
[----:B----4-:R-:W-:Y:S02]  /*d620*/  FMUL.FTZ R4, R166, R176 ;  /* 0x000000b0a6047220 */ /* 0x010fe40000410000 */
[--C-:B------:R-:W-:Y:S02]  /*d630*/  FFMA.FTZ R48, R48, c[0x0][0x2d0], -R170.reuse ;  /* 0x0000b40030307a23 */ /* 0x100fe400000108aa */
[----:B------:R-:W-:Y:S01]  /*d640*/  FFMA.FTZ R49, R49, c[0x0][0x2d0], -R170 ;  /* 0x0000b40031317a23 */ /* 0x000fe200000108aa */
[----:B------:R-:W3:Y:S01]  /*d650*/  MUFU.EX2 R250, R17 ;  /* 0x0000001100fa7308 */ /* 0x000ee20000000800 */
[----:B------:R-:W4:Y:S01]  /*d660*/  LDL.LU R170, [R1+0x14] ;  /* 0x0000140001aa7983 */ /* 0x000f220000300800 */
[----:B------:R-:W-:Y:S01]  /*d670*/  FMUL.FTZ R150, R165, R150 ;  /* 0x00000096a5967220 */ /* 0x000fe20000410000 */
[----:B-----5:R-:W-:Y:S01]  /*d680*/  F2FP.BF16.PACK_AB R172, R249, R247 ;  /* 0x000000f7f9ac723e */ /* 0x020fe200000010ff */
[----:B------:R-:W-:Y:S01]  /*d690*/  FMUL.FTZ R5, R166, R177 ;  /* 0x000000b1a6057220 */ /* 0x000fe20000410000 */
[----:B------:R-:W5:Y:S01]  /*d6a0*/  LDL.LU R200, [R1+0xc] ;  /* 0x00000c0001c87983 */ /* 0x000f620000300800 */
[----:B------:R-:W-:Y:S01]  /*d6b0*/  FMUL.FTZ R151, R165, R151 ;  /* 0x00000097a5977220 */ /* 0x000fe20000410000 */
[----:B-1----:R-:W-:Y:S01]  /*d6c0*/  FMNMX.FTZ R3, R0, R2, !PT ;  /* 0x0000000200037209 */ /* 0x002fe20007810000 */
[C---:B------:R-:W-:Y:S02]  /*d6d0*/  FMUL.FTZ R152, R164.reuse, R152 ;  /* 0x00000098a4987220 */ /* 0x040fe40000410000 */
[----:B------:R-:W-:Y:S01]  /*d6e0*/  MUFU.EX2 R209, R20 ;  /* 0x0000001400d17308 */ /* 0x000fe20000000800 */
[----:B------:R-:W-:Y:S02]  /*d6f0*/  FMUL.FTZ R153, R164, R153 ;  /* 0x00000099a4997220 */ /* 0x000fe40000410000 */
[----:B------:R-:W-:Y:S02]  /*d700*/  FADD.FTZ R0, -R3, R171 ;  /* 0x000000ab03007221 */ /* 0x000fe40000010100 */
[----:B------:R-:W-:Y:S02]  /*d710*/  FMUL.FTZ R171, R167, c[0x0][0x2d0] ;  /* 0x0000b400a7ab7a20 */ /* 0x000fe40000410000 */
[----:B------:R-:W-:Y:S02]  /*d720*/  FMUL.FTZ R2, R3, c[0x0][0x2d0] ;  /* 0x0000b40003027a20 */ /* 0x000fe40000410000 */
[----:B------:R-:W-:Y:S01]  /*d730*/  FMUL.FTZ R0, R0, c[0x0][0x2d0] ;  /* 0x0000b40000007a20 */ /* 0x000fe20000410000 */
[----:B------:R1:W-:Y:S01]  /*d740*/  MUFU.EX2 R208, R21 ;  /* 0x0000001500d07308 */ /* 0x0003e20000000800 */
[--C-:B------:R-:W-:Y:S02]  /*d750*/  FFMA.FTZ R8, R8, c[0x0][0x2d0], -R171.reuse ;  /* 0x0000b40008087a23 */ /* 0x100fe400000108ab */
[--C-:B------:R-:W-:Y:S01]  /*d760*/  FFMA.FTZ R9, R9, c[0x0][0x2d0], -R171.reuse ;  /* 0x0000b40009097a23 */ /* 0x100fe200000108ab */
[----:B---3--:R-:W-:Y:S01]  /*d770*/  F2FP.BF16.PACK_AB R174, R250, R248 ;  /* 0x000000f8faae723e */ /* 0x008fe200000010ff */
[--C-:B------:R-:W-:Y:S02]  /*d780*/  FFMA.FTZ R12, R12, c[0x0][0x2d0], -R171.reuse ;  /* 0x0000b4000c0c7a23 */ /* 0x100fe400000108ab */
[--C-:B------:R-:W-:Y:S02]  /*d790*/  FFMA.FTZ R13, R13, c[0x0][0x2d0], -R171.reuse ;  /* 0x0000b4000d0d7a23 */ /* 0x100fe400000108ab */
[--C-:B------:R-:W-:Y:S01]  /*d7a0*/  FFMA.FTZ R10, R10, c[0x0][0x2d0], -R2.reuse ;  /* 0x0000b4000a0a7a23 */ /* 0x100fe20000010802 */
[----:B------:R-:W3:Y:S01]  /*d7b0*/  MUFU.EX2 R0, R0 ;  /* 0x0000000000007308 */ /* 0x000ee20000000800 */
[-C--:B------:R-:W-:Y:S05]  /*d7c0*/  HMMA.16816.F32.BF16 R4, R172, R192.reuse, R4 ;  /* 0x000000c0ac04723c */ /* 0x080fea0000041804 */
[--C-:B------:R-:W-:Y:S02]  /*d7d0*/  FFMA.FTZ R11, R11, c[0x0][0x2d0], -R2.reuse ;  /* 0x0000b4000b0b7a23 */ /* 0x100fe40000010802 */
[--C-:B------:R-:W-:Y:S02]  /*d7e0*/  FFMA.FTZ R14, R14, c[0x0][0x2d0], -R2.reuse ;  /* 0x0000b4000e0e7a23 */ /* 0x100fe40000010802 */
[--C-:B------:R-:W-:Y:S01]  /*d7f0*/  FFMA.FTZ R15, R15, c[0x0][0x2d0], -R2.reuse ;  /* 0x0000b4000f0f7a23 */ /* 0x100fe20000010802 */
[----:B------:R2:W-:Y:S02]  /*d800*/  MUFU.EX2 R214, R8 ;  /* 0x0000000800d67308 */ /* 0x0005e40000000800 */
[C---:B------:R-:W-:Y:S01]  /*d810*/  FMUL.FTZ R16, R166.reuse, R188 ;  /* 0x000000bca6107220 */ /* 0x040fe20000410000 */
[----:B-1----:R-:W-:Y:S01]  /*d820*/  LDSM.16.MT88.4 R20, [R228+0x3880] ;  /* 0x00388000e414783b */ /* 0x002fe20000004200 */
[----:B------:R-:W-:Y:S02]  /*d830*/  FMUL.FTZ R17, R166, R189 ;  /* 0x000000bda6117220 */ /* 0x000fe40000410000 */
[--C-:B------:R-:W-:Y:S02]  /*d840*/  FFMA.FTZ R24, R24, c[0x0][0x2d0], -R171.reuse ;  /* 0x0000b40018187a23 */ /* 0x100fe400000108ab */
[--C-:B------:R-:W-:Y:S02]  /*d850*/  FFMA.FTZ R25, R25, c[0x0][0x2d0], -R171.reuse ;  /* 0x0000b40019197a23 */ /* 0x100fe400000108ab */
[----:B------:R-:W1:Y:S01]  /*d860*/  MUFU.EX2 R215, R9 ;  /* 0x0000000900d77308 */ /* 0x000e620000000800 */
[----:B------:R-:W-:Y:S01]  /*d870*/  LDSM.16.MT88.4 R188, [R225+0x3080] ;  /* 0x00308000e1bc783b */ /* 0x000fe20000004200 */
[--C-:B------:R-:W-:Y:S02]  /*d880*/  FFMA.FTZ R26, R26, c[0x0][0x2d0], -R2.reuse ;  /* 0x0000b4001a1a7a23 */ /* 0x100fe40000010802 */
[C---:B---3--:R-:W-:Y:S02]  /*d890*/  FMUL.FTZ R138, R0.reuse, R138 ;  /* 0x0000008a008a7220 */ /* 0x048fe40000410000 */
[C---:B------:R-:W-:Y:S02]  /*d8a0*/  FMUL.FTZ R139, R0.reuse, R139 ;  /* 0x0000008b008b7220 */ /* 0x040fe40000410000 */
[C---:B------:R-:W-:Y:S02]  /*d8b0*/  FMUL.FTZ R142, R0.reuse, R142 ;  /* 0x0000008e008e7220 */ /* 0x040fe40000410000 */
[----:B------:R3:W-:Y:S01]  /*d8c0*/  MUFU.EX2 R216, R12 ;  /* 0x0000000c00d87308 */ /* 0x0007e20000000800 */
[----:B------:R-:W-:Y:S02]  /*d8d0*/  FMUL.FTZ R143, R0, R143 ;  /* 0x0000008f008f7220 */ /* 0x000fe40000410000 */
[--C-:B------:R-:W-:Y:S02]  /*d8e0*/  FFMA.FTZ R27, R27, c[0x0][0x2d0], -R2.reuse ;  /* 0x0000b4001b1b7a23 */ /* 0x100fe40000010802 */
[----:B--2---:R-:W-:Y:S02]  /*d8f0*/  FMUL.FTZ R8, R164, R180 ;  /* 0x000000b4a4087220 */ /* 0x004fe40000410000 */
[C---:B------:R-:W-:Y:S02]  /*d900*/  FMUL.FTZ R154, R0.reuse, R154 ;  /* 0x0000009a009a7220 */ /* 0x040fe40000410000 */
[----:B------:R-:W-:Y:S01]  /*d910*/  FMUL.FTZ R155, R0, R155 ;  /* 0x0000009b009b7220 */ /* 0x000fe20000410000 */
[----:B------:R-:W2:Y:S01]  /*d920*/  MUFU.EX2 R217, R13 ;  /* 0x0000000d00d97308 */ /* 0x000ea20000000800 */
[C---:B------:R-:W-:Y:S02]  /*d930*/  FMUL.FTZ R156, R164.reuse, R156 ;  /* 0x0000009ca49c7220 */ /* 0x040fe40000410000 */
[C---:B------:R-:W-:Y:S01]  /*d940*/  FMUL.FTZ R157, R164.reuse, R157 ;  /* 0x0000009da49d7220 */ /* 0x040fe20000410000 */
[----:B-1----:R-:W-:Y:S01]  /*d950*/  F2FP.BF16.PACK_AB R176, R215, R214 ;  /* 0x000000d6d7b0723e */ /* 0x002fe200000010ff */
[----:B------:R-:W-:Y:S02]  /*d960*/  FMUL.FTZ R9, R164, R181 ;  /* 0x000000b5a4097220 */ /* 0x000fe40000410000 */
[C---:B------:R-:W-:Y:S02]  /*d970*/  FMUL.FTZ R158, R0.reuse, R158 ;  /* 0x0000009e009e7220 */ /* 0x040fe40000410000 */
[----:B------:R-:W-:Y:S01]  /*d980*/  FMUL.FTZ R159, R0, R159 ;  /* 0x0000009f009f7220 */ /* 0x000fe20000410000 */
[----:B------:R1:W-:Y:S01]  /*d990*/  MUFU.EX2 R210, R10 ;  /* 0x0000000a00d27308 */ /* 0x0003e20000000800 */
[C---:B------:R-:W-:Y:S02]  /*d9a0*/  FMUL.FTZ R162, R165.reuse, R162 ;  /* 0x000000a2a5a27220 */ /* 0x040fe40000410000 */
[C---:B------:R-:W-:Y:S02]  /*d9b0*/  FMUL.FTZ R163, R165.reuse, R163 ;  /* 0x000000a3a5a37220 */ /* 0x040fe40000410000 */
[C---:B---3--:R-:W-:Y:S02]  /*d9c0*/  FMUL.FTZ R12, R164.reuse, R184 ;  /* 0x000000b8a40c7220 */ /* 0x048fe40000410000 */
[C---:B------:R-:W-:Y:S02]  /*d9d0*/  FMUL.FTZ R54, R165.reuse, R54 ;  /* 0x00000036a5367220 */ /* 0x040fe40000410000 */
[----:B------:R-:W-:Y:S01]  /*d9e0*/  FMUL.FTZ R55, R165, R55 ;  /* 0x00000037a5377220 */ /* 0x000fe20000410000 */
[----:B------:R-:W3:Y:S01]  /*d9f0*/  MUFU.EX2 R211, R11 ;  /* 0x0000000b00d37308 */ /* 0x000ee20000000800 */
[C---:B------:R-:W-:Y:S02]  /*da00*/  FMUL.FTZ R56, R164.reuse, R56 ;  /* 0x00000038a4387220 */ /* 0x040fe40000410000 */
[C---:B------:R-:W-:Y:S01]  /*da10*/  FMUL.FTZ R57, R164.reuse, R57 ;  /* 0x00000039a4397220 */ /* 0x040fe20000410000 */
[----:B--2---:R-:W-:Y:S01]  /*da20*/  F2FP.BF16.PACK_AB R178, R217, R216 ;  /* 0x000000d8d9b2723e */ /* 0x004fe200000010ff */
[----:B------:R-:W-:Y:S02]  /*da30*/  FMUL.FTZ R13, R164, R185 ;  /* 0x000000b9a40d7220 */ /* 0x000fe40000410000 */
[C---:B------:R-:W-:Y:S02]  /*da40*/  FMUL.FTZ R58, R0.reuse, R58 ;  /* 0x0000003a003a7220 */ /* 0x040fe40000410000 */
[----:B------:R-:W-:Y:S01]  /*da50*/  FMUL.FTZ R59, R0, R59 ;  /* 0x0000003b003b7220 */ /* 0x000fe20000410000 */
[----:B------:R2:W-:Y:S01]  /*da60*/  MUFU.EX2 R212, R14 ;  /* 0x0000000e00d47308 */ /* 0x0005e20000000800 */
[C---:B------:R-:W-:Y:S02]  /*da70*/  FMUL.FTZ R60, R164.reuse, R60 ;  /* 0x0000003ca43c7220 */ /* 0x040fe40000410000 */
[----:B------:R-:W-:Y:S02]  /*da80*/  FMUL.FTZ R61, R164, R61 ;  /* 0x0000003da43d7220 */ /* 0x000fe40000410000 */
[C---:B-1----:R-:W-:Y:S02]  /*da90*/  FMUL.FTZ R10, R0.reuse, R182 ;  /* 0x000000b6000a7220 */ /* 0x042fe40000410000 */
[C---:B------:R-:W-:Y:S02]  /*daa0*/  FMUL.FTZ R62, R0.reuse, R62 ;  /* 0x0000003e003e7220 */ /* 0x040fe40000410000 */
[C---:B------:R-:W-:Y:S01]  /*dab0*/  FMUL.FTZ R63, R0.reuse, R63 ;  /* 0x0000003f003f7220 */ /* 0x040fe20000410000 */
[----:B------:R-:W1:Y:S01]  /*dac0*/  MUFU.EX2 R213, R15 ;  /* 0x0000000f00d57308 */ /* 0x000e620000000800 */
[C---:B------:R-:W-:Y:S02]  /*dad0*/  FMUL.FTZ R66, R165.reuse, R66 ;  /* 0x00000042a5427220 */ /* 0x040fe40000410000 */
[----:B------:R-:W-:Y:S01]  /*dae0*/  FMUL.FTZ R67, R165, R67 ;  /* 0x00000043a5437220 */ /* 0x000fe20000410000 */
[----:B---3--:R-:W-:Y:S01]  /*daf0*/  F2FP.BF16.PACK_AB R177, R211, R210 ;  /* 0x000000d2d3b1723e */ /* 0x008fe200000010ff */
[----:B------:R-:W-:Y:S02]  /*db00*/  FMUL.FTZ R11, R0, R183 ;  /* 0x000000b7000b7220 */ /* 0x000fe40000410000 */
[----:B------:R-:W3:Y:S01]  /*db10*/  LDSM.16.MT88.4 R180, [R228+0x2080] ;  /* 0x00208000e4b4783b */ /* 0x000ee20000004200 */
[C---:B------:R-:W-:Y:S02]  /*db20*/  FMUL.FTZ R70, R165.reuse, R70 ;  /* 0x00000046a5467220 */ /* 0x040fe40000410000 */
[----:B------:R-:W-:Y:S01]  /*db30*/  MUFU.EX2 R205, R32 ;  /* 0x0000002000cd7308 */ /* 0x000fe20000000800 */
[----:B------:R-:W-:Y:S02]  /*db40*/  FMUL.FTZ R71, R165, R71 ;  /* 0x00000047a5477220 */ /* 0x000fe40000410000 */
[----:B------:R-:W-:Y:S02]  /*db50*/  FMUL.FTZ R72, R164, R72 ;  /* 0x00000048a4487220 */ /* 0x000fe40000410000 */
[----:B--2---:R-:W-:Y:S02]  /*db60*/  FMUL.FTZ R14, R0, R186 ;  /* 0x000000ba000e7220 */ /* 0x004fe40000410000 */
[----:B------:R-:W-:Y:S02]  /*db70*/  FMUL.FTZ R73, R164, R73 ;  /* 0x00000049a4497220 */ /* 0x000fe40000410000 */
[C---:B------:R-:W-:Y:S01]  /*db80*/  FMUL.FTZ R74, R0.reuse, R74 ;  /* 0x0000004a004a7220 */ /* 0x040fe20000410000 */
[----:B------:R-:W-:Y:S01]  /*db90*/  MUFU.EX2 R204, R33 ;  /* 0x0000002100cc7308 */ /* 0x000fe20000000800 */
[----:B------:R-:W-:Y:S02]  /*dba0*/  FMUL.FTZ R75, R0, R75 ;  /* 0x0000004b004b7220 */ /* 0x000fe40000410000 */
[----:B------:R-:W-:Y:S01]  /*dbb0*/  FMUL.FTZ R76, R164, R76 ;  /* 0x0000004ca44c7220 */ /* 0x000fe20000410000 */
[----:B-1----:R-:W-:Y:S01]  /*dbc0*/  F2FP.BF16.PACK_AB R179, R213, R212 ;  /* 0x000000d4d5b3723e */ /* 0x002fe200000010ff */
[----:B------:R-:W-:Y:S02]  /*dbd0*/  FMUL.FTZ R15, R0, R187 ;  /* 0x000000bb000f7220 */ /* 0x000fe40000410000 */
[----:B------:R-:W1:Y:S01]  /*dbe0*/  LDSM.16.MT88.4 R184, [R227+0x2080] ;  /* 0x00208000e3b8783b */ /* 0x000e620000004200 */
[----:B------:R-:W-:Y:S02]  /*dbf0*/  FMUL.FTZ R77, R164, R77 ;  /* 0x0000004da44d7220 */ /* 0x000fe40000410000 */
[----:B------:R-:W-:Y:S01]  /*dc00*/  MUFU.EX2 R203, R34 ;  /* 0x0000002200cb7308 */ /* 0x000fe20000000800 */
[C---:B------:R-:W-:Y:S04]  /*dc10*/  HMMA.16816.F32.BF16 R8, R176.reuse, R192, R8 ;  /* 0x000000c0b008723c */ /* 0x040fe80000041808 */
[C---:B------:R-:W-:Y:S02]  /*dc20*/  FMUL.FTZ R78, R0.reuse, R78 ;  /* 0x0000004e004e7220 */ /* 0x040fe40000410000 */
[----:B------:R-:W-:Y:S02]  /*dc30*/  FMUL.FTZ R79, R0, R79 ;  /* 0x0000004f004f7220 */ /* 0x000fe40000410000 */
[-C--:B------:R-:W-:Y:S01]  /*dc40*/  HMMA.16816.F32.BF16 R12, R176, R194.reuse, R12 ;  /* 0x000000c2b00c723c */ /* 0x080fe2000004180c */
[----:B------:R2:W-:Y:S03]  /*dc50*/  MUFU.EX2 R202, R35 ;  /* 0x0000002300ca7308 */ /* 0x0005e60000000800 */
[C---:B------:R-:W-:Y:S02]  /*dc60*/  FMUL.FTZ R82, R165.reuse, R82 ;  /* 0x00000052a5527220 */ /* 0x040fe40000410000 */
[C---:B------:R-:W-:Y:S02]  /*dc70*/  FMUL.FTZ R83, R165.reuse, R83 ;  /* 0x00000053a5537220 */ /* 0x040fe40000410000 */
[C---:B------:R-:W-:Y:S03]  /*dc80*/  HMMA.16816.F32.BF16 R16, R172.reuse, R194, R16 ;  /* 0x000000c2ac10723c */ /* 0x040fe60000041810 */
[----:B------:R-:W-:Y:S01]  /*dc90*/  MUFU.EX2 R201, R24 ;  /* 0x0000001800c97308 */ /* 0x000fe20000000800 */
[C---:B------:R-:W-:Y:S02]  /*dca0*/  FMUL.FTZ R84, R166.reuse, R84 ;  /* 0x00000054a6547220 */ /* 0x040fe40000410000 */
[----:B------:R-:W-:Y:S02]  /*dcb0*/  FMUL.FTZ R85, R166, R85 ;  /* 0x00000055a6557220 */ /* 0x000fe40000410000 */
[-C--:B------:R-:W-:Y:S04]  /*dcc0*/  HMMA.16816.F32.BF16 R132, R172, R196.reuse, R132 ;  /* 0x000000c4ac84723c */ /* 0x080fe80000041884 */
[C---:B------:R-:W-:Y:S01]  /*dcd0*/  FMUL.FTZ R86, R165.reuse, R86 ;  /* 0x00000056a5567220 */ /* 0x040fe20000410000 */
[----:B------:R-:W-:Y:S01]  /*dce0*/  MUFU.EX2 R49, R49 ;  /* 0x0000003100317308 */ /* 0x000fe20000000800 */
[C---:B------:R-:W-:Y:S02]  /*dcf0*/  FMUL.FTZ R87, R165.reuse, R87 ;  /* 0x00000057a5577220 */ /* 0x040fe40000410000 */
[C---:B------:R-:W-:Y:S01]  /*dd00*/  HMMA.16816.F32.BF16 R136, R176.reuse, R196, R136 ;  /* 0x000000c4b088723c */ /* 0x040fe20000041888 */
[----:B--2---:R-:W-:Y:S03]  /*dd10*/  LDSM.16.MT88.4 R32, [R227+0x3880] ;  /* 0x00388000e320783b */ /* 0x004fe60000004200 */
[C---:B------:R-:W-:Y:S02]  /*dd20*/  FMUL.FTZ R88, R164.reuse, R88 ;  /* 0x00000058a4587220 */ /* 0x040fe40000410000 */
[----:B------:R-:W-:Y:S01]  /*dd30*/  FMUL.FTZ R89, R164, R89 ;  /* 0x00000059a4597220 */ /* 0x000fe20000410000 */
[----:B------:R-:W-:Y:S01]  /*dd40*/  MUFU.EX2 R197, R27 ;  /* 0x0000001b00c57308 */ /* 0x000fe20000000800 */
[-C--:B------:R-:W-:Y:S04]  /*dd50*/  HMMA.16816.F32.BF16 R140, R176, R198.reuse, R140 ;  /* 0x000000c6b08c723c */ /* 0x080fe8000004188c */
[C---:B------:R-:W-:Y:S02]  /*dd60*/  FMUL.FTZ R90, R0.reuse, R90 ;  /* 0x0000005a005a7220 */ /* 0x040fe40000410000 */
[----:B------:R-:W-:Y:S02]  /*dd70*/  FMUL.FTZ R91, R0, R91 ;  /* 0x0000005b005b7220 */ /* 0x000fe40000410000 */
[C---:B------:R-:W-:Y:S01]  /*dd80*/  HMMA.16816.F32.BF16 R144, R172.reuse, R198, R144 ;  /* 0x000000c6ac90723c */ /* 0x040fe20000041890 */
[----:B------:R-:W2:Y:S03]  /*dd90*/  MUFU.EX2 R199, R25 ;  /* 0x0000001900c77308 */ /* 0x000ea60000000800 */
[C---:B------:R-:W-:Y:S02]  /*dda0*/  FMUL.FTZ R92, R164.reuse, R92 ;  /* 0x0000005ca45c7220 */ /* 0x040fe40000410000 */
[----:B------:R-:W-:Y:S02]  /*ddb0*/  FMUL.FTZ R93, R164, R93 ;  /* 0x0000005da45d7220 */ /* 0x000fe40000410000 */
[-C--:B---3--:R-:W-:Y:S03]  /*ddc0*/  HMMA.16816.F32.BF16 R148, R172, R180.reuse, R148 ;  /* 0x000000b4ac94723c */ /* 0x088fe60000041894 */
[----:B------:R3:W1:Y:S01]  /*ddd0*/  MUFU.EX2 R198, R26 ;  /* 0x0000001a00c67308 */ /* 0x0006620000000800 */
[C---:B------:R-:W-:Y:S02]  /*dde0*/  FMUL.FTZ R94, R0.reuse, R94 ;  /* 0x0000005e005e7220 */ /* 0x040fe40000410000 */
[----:B------:R-:W-:Y:S02]  /*ddf0*/  FMUL.FTZ R95, R0, R95 ;  /* 0x0000005f005f7220 */ /* 0x000fe40000410000 */
[C---:B------:R-:W-:Y:S04]  /*de00*/  HMMA.16816.F32.BF16 R152, R176.reuse, R180, R152 ;  /* 0x000000b4b098723c */ /* 0x040fe80000041898 */
[C---:B------:R-:W-:Y:S01]  /*de10*/  FMUL.FTZ R96, R166.reuse, R96 ;  /* 0x00000060a6607220 */ /* 0x040fe20000410000 */
[----:B------:R-:W-:Y:S01]  /*de20*/  MUFU.EX2 R51, R51 ;  /* 0x0000003300337308 */ /* 0x000fe20000000800 */
[C---:B------:R-:W-:Y:S02]  /*de30*/  FMUL.FTZ R97, R166.reuse, R97 ;  /* 0x00000061a6617220 */ /* 0x040fe40000410000 */
[-C--:B------:R-:W-:Y:S04]  /*de40*/  HMMA.16816.F32.BF16 R156, R176, R182.reuse, R156 ;  /* 0x000000b6b09c723c */ /* 0x080fe8000004189c */
[C---:B------:R-:W-:Y:S02]  /*de50*/  FMUL.FTZ R98, R165.reuse, R98 ;  /* 0x00000062a5627220 */ /* 0x040fe40000410000 */
[C---:B------:R-:W-:Y:S01]  /*de60*/  FMUL.FTZ R99, R165.reuse, R99 ;  /* 0x00000063a5637220 */ /* 0x040fe20000410000 */
[----:B------:R-:W-:Y:S01]  /*de70*/  MUFU.EX2 R192, R36 ;  /* 0x0000002400c07308 */ /* 0x000fe20000000800 */
[C---:B------:R-:W-:Y:S01]  /*de80*/  HMMA.16816.F32.BF16 R160, R172.reuse, R182, R160 ;  /* 0x000000b6aca0723c */ /* 0x040fe200000418a0 */
[----:B------:R-:W2:Y:S03]  /*de90*/  LDSM.16.MT88.4 R180, [R225+0x3880] ;  /* 0x00388000e1b4783b */ /* 0x000ea60000004200 */
[C---:B------:R-:W-:Y:S02]  /*dea0*/  FMUL.FTZ R100, R166.reuse, R100 ;  /* 0x00000064a6647220 */ /* 0x040fe40000410000 */
[C---:B------:R-:W-:Y:S02]  /*deb0*/  FMUL.FTZ R101, R166.reuse, R101 ;  /* 0x00000065a6657220 */ /* 0x040fe40000410000 */
[-C--:B-1----:R-:W-:Y:S01]  /*dec0*/  HMMA.16816.F32.BF16 R52, R172, R184.reuse, R52 ;  /* 0x000000b8ac34723c */ /* 0x082fe20000041834 */
[----:B---3--:R-:W-:Y:S01]  /*ded0*/  LDSM.16.MT88.4 R24, [R225+0x2880] ;  /* 0x00288000e118783b */ /* 0x008fe20000004200 */
[----:B------:R-:W-:Y:S02]  /*dee0*/  MUFU.EX2 R37, R37 ;  /* 0x0000002500257308 */ /* 0x000fe40000000800 */
[C---:B------:R-:W-:Y:S02]  /*def0*/  FMUL.FTZ R102, R165.reuse, R102 ;  /* 0x00000066a5667220 */ /* 0x040fe40000410000 */
[C---:B------:R-:W-:Y:S02]  /*df00*/  FMUL.FTZ R103, R165.reuse, R103 ;  /* 0x00000067a5677220 */ /* 0x040fe40000410000 */
        /* <DEDUP_REMOVED lines=9> */
[----:B------:R-:W1:Y:S03]  /*dfa0*/  LDSM.16.MT88.4 R184, [R226+0x3880] ;  /* 0x00388000e2b8783b */ /* 0x000e660000004200 */
[C---:B------:R-:W-:Y:S02]  /*dfb0*/  FMUL.FTZ R116, R166.reuse, R116 ;  /* 0x00000074a6747220 */ /* 0x040fe40000410000 */
[----:B------:R-:W-:Y:S02]  /*dfc0*/  FMUL.FTZ R117, R166, R117 ;  /* 0x00000075a6757220 */ /* 0x000fe40000410000 */
[C---:B------:R-:W-:Y:S01]  /*dfd0*/  FMUL.FTZ R118, R165.reuse, R118 ;  /* 0x00000076a5767220 */ /* 0x040fe20000410000 */
[-C--:B--2---:R-:W-:Y:S01]  /*dfe0*/  HMMA.16816.F32.BF16 R68, R172, R180.reuse, R68 ;  /* 0x000000b4ac44723c */ /* 0x084fe20000041844 */
[----:B------:R-:W-:Y:S02]  /*dff0*/  MUFU.EX2 R48, R48 ;  /* 0x0000003000307308 */ /* 0x000fe40000000800 */
[----:B------:R-:W-:Y:S02]  /*e000*/  FMUL.FTZ R119, R165, R119 ;  /* 0x00000077a5777220 */ /* 0x000fe40000410000 */
[C---:B------:R-:W-:Y:S02]  /*e010*/  FMUL.FTZ R120, R164.reuse, R120 ;  /* 0x00000078a4787220 */ /* 0x040fe40000410000 */
[----:B------:R-:W-:Y:S01]  /*e020*/  FMUL.FTZ R121, R164, R121 ;  /* 0x00000079a4797220 */ /* 0x000fe20000410000 */
[C---:B------:R-:W-:Y:S03]  /*e030*/  HMMA.16816.F32.BF16 R72, R176.reuse, R180, R72 ;  /* 0x000000b4b048723c */ /* 0x040fe60000041848 */
[----:B------:R-:W-:Y:S01]  /*e040*/  MUFU.EX2 R50, R50 ;  /* 0x0000003200327308 */ /* 0x000fe20000000800 */
[C---:B------:R-:W-:Y:S02]  /*e050*/  FMUL.FTZ R122, R0.reuse, R122 ;  /* 0x0000007a007a7220 */ /* 0x040fe40000410000 */
[----:B------:R-:W-:Y:S02]  /*e060*/  FMUL.FTZ R123, R0, R123 ;  /* 0x0000007b007b7220 */ /* 0x000fe40000410000 */
[-C--:B------:R-:W-:Y:S04]  /*e070*/  HMMA.16816.F32.BF16 R76, R176, R182.reuse, R76 ;  /* 0x000000b6b04c723c */ /* 0x080fe8000004184c */
[--C-:B------:R-:W-:Y:S02]  /*e080*/  FFMA.FTZ R28, R28, c[0x0][0x2d0], -R171.reuse ;  /* 0x0000b4001c1c7a23 */ /* 0x100fe400000108ab */
[--C-:B------:R-:W-:Y:S02]  /*e090*/  FFMA.FTZ R29, R29, c[0x0][0x2d0], -R171.reuse ;  /* 0x0000b4001d1d7a23 */ /* 0x100fe400000108ab */
[C---:B------:R-:W-:Y:S01]  /*e0a0*/  HMMA.16816.F32.BF16 R80, R172.reuse, R182, R80 ;  /* 0x000000b6ac50723c */ /* 0x040fe20000041850 */
[----:B------:R-:W2:Y:S01]  /*e0b0*/  LDSM.16.MT88.4 R180, [R226+0x2880] ;  /* 0x00288000e2b4783b */ /* 0x000ea20000004200 */
[----:B------:R3:W-:Y:S02]  /*e0c0*/  MUFU.EX2 R196, R28 ;  /* 0x0000001c00c47308 */ /* 0x0007e40000000800 */
[--C-:B------:R-:W-:Y:S02]  /*e0d0*/  FFMA.FTZ R30, R30, c[0x0][0x2d0], -R2.reuse ;  /* 0x0000b4001e1e7a23 */ /* 0x100fe40000010802 */
[--C-:B------:R-:W-:Y:S02]  /*e0e0*/  FFMA.FTZ R31, R31, c[0x0][0x2d0], -R2.reuse ;  /* 0x0000b4001f1f7a23 */ /* 0x100fe40000010802 */
[-C--:B-1----:R-:W-:Y:S04]  /*e0f0*/  HMMA.16816.F32.BF16 R84, R172, R184.reuse, R84 ;  /* 0x000000b8ac54723c */ /* 0x082fe80000041854 */
[----:B------:R1:W1:Y:S01]  /*e100*/  MUFU.EX2 R195, R29 ;  /* 0x0000001d00c37308 */ /* 0x0002620000000800 */
[C---:B------:R-:W-:Y:S02]  /*e110*/  FMUL.FTZ R124, R164.reuse, R124 ;  /* 0x0000007ca47c7220 */ /* 0x040fe40000410000 */
[----:B------:R-:W-:Y:S01]  /*e120*/  FMUL.FTZ R125, R164, R125 ;  /* 0x0000007da47d7220 */ /* 0x000fe20000410000 */
[C---:B------:R-:W-:Y:S04]  /*e130*/  HMMA.16816.F32.BF16 R88, R176.reuse, R184, R88 ;  /* 0x000000b8b058723c */ /* 0x040fe80000041858 */
[C---:B------:R-:W-:Y:S02]  /*e140*/  FMUL.FTZ R126, R0.reuse, R126 ;  /* 0x0000007e007e7220 */ /* 0x040fe40000410000 */
[----:B------:R2:W-:Y:S01]  /*e150*/  MUFU.EX2 R194, R30 ;  /* 0x0000001e00c27308 */ /* 0x0005e20000000800 */
[----:B------:R-:W-:Y:S01]  /*e160*/  FMUL.FTZ R127, R0, R127 ;  /* 0x0000007f007f7220 */ /* 0x000fe20000410000 */
[-C--:B------:R-:W-:Y:S04]  /*e170*/  HMMA.16816.F32.BF16 R92, R176, R186.reuse, R92 ;  /* 0x000000bab05c723c */ /* 0x080fe8000004185c */
[----:B---3--:R-:W-:Y:S01]  /*e180*/  F2FP.BF16.PACK_AB R28, R199, R201 ;  /* 0x000000c9c71c723e */ /* 0x008fe200000010ff */
[C---:B------:R-:W-:Y:S02]  /*e190*/  FMUL.FTZ R128, R166.reuse, R128 ;  /* 0x00000080a6807220 */ /* 0x040fe40000410000 */
[----:B------:R-:W-:Y:S01]  /*e1a0*/  FMUL.FTZ R129, R166, R129 ;  /* 0x00000081a6817220 */ /* 0x000fe20000410000 */
[C---:B------:R-:W-:Y:S01]  /*e1b0*/  HMMA.16816.F32.BF16 R96, R172.reuse, R186, R96 ;  /* 0x000000baac60723c */ /* 0x040fe20000041860 */
[----:B------:R-:W3:Y:S01]  /*e1c0*/  LDSM.16.MT88.4 R184, [R228+0x2880] ;  /* 0x00288000e4b8783b */ /* 0x000ee20000004200 */
[----:B------:R-:W4:Y:S02]  /*e1d0*/  MUFU.EX2 R193, R31 ;  /* 0x0000001f00c17308 */ /* 0x000f240000000800 */
[----:B-1----:R-:W-:Y:S01]  /*e1e0*/  F2FP.BF16.PACK_AB R29, R197, R198 ;  /* 0x000000c6c51d723e */ /* 0x002fe200000010ff */
[C---:B------:R-:W-:Y:S02]  /*e1f0*/  FMUL.FTZ R130, R165.reuse, R130 ;  /* 0x00000082a5827220 */ /* 0x040fe40000410000 */
[----:B------:R-:W-:Y:S01]  /*e200*/  FMUL.FTZ R131, R165, R131 ;  /* 0x00000083a5837220 */ /* 0x000fe20000410000 */
[-C--:B------:R-:W-:Y:S04]  /*e210*/  HMMA.16816.F32.BF16 R100, R172, R20.reuse, R100 ;  /* 0x00000014ac64723c */ /* 0x080fe80000041864 */
[C---:B------:R-:W-:Y:S02]  /*e220*/  FMUL.FTZ R104, R164.reuse, R104 ;  /* 0x00000068a4687220 */ /* 0x040fe40000410000 */
[----:B------:R-:W-:Y:S01]  /*e230*/  FMUL.FTZ R105, R164, R105 ;  /* 0x00000069a4697220 */ /* 0x000fe20000410000 */
[----:B--2---:R-:W-:Y:S01]  /*e240*/  F2FP.BF16.PACK_AB R30, R195, R196 ;  /* 0x000000c4c31e723e */ /* 0x004fe200000010ff */
[C---:B------:R-:W-:Y:S04]  /*e250*/  FMUL.FTZ R106, R0.reuse, R106 ;  /* 0x0000006a006a7220 */ /* 0x040fe80000410000 */
[----:B------:R-:W-:Y:S02]  /*e260*/  FMUL.FTZ R107, R0, R107 ;  /* 0x0000006b006b7220 */ /* 0x000fe40000410000 */
[C---:B------:R-:W-:Y:S02]  /*e270*/  FMUL.FTZ R108, R164.reuse, R108 ;  /* 0x0000006ca46c7220 */ /* 0x040fe40000410000 */
[----:B------:R-:W-:Y:S01]  /*e280*/  FMUL.FTZ R109, R164, R109 ;  /* 0x0000006da46d7220 */ /* 0x000fe20000410000 */
[----:B----4-:R-:W-:Y:S02]  /*e290*/  F2FP.BF16.PACK_AB R31, R193, R194 ;  /* 0x000000c2c11f723e */ /* 0x010fe400000010ff */
[C---:B------:R-:W-:Y:S04]  /*e2a0*/  HMMA.16816.F32.BF16 R104, R176.reuse, R20, R104 ;  /* 0x00000014b068723c */ /* 0x040fe80000041868 */
[C---:B------:R-:W-:Y:S02]  /*e2b0*/  FMUL.FTZ R110, R0.reuse, R110 ;  /* 0x0000006e006e7220 */ /* 0x040fe40000410000 */
[----:B------:R-:W-:Y:S01]  /*e2c0*/  FMUL.FTZ R111, R0, R111 ;  /* 0x0000006f006f7220 */ /* 0x000fe20000410000 */
[----:B------:R-:W-:Y:S01]  /*e2d0*/  F2FP.BF16.PACK_AB R20, R208, R209 ;  /* 0x000000d1d014723e */ /* 0x000fe200000010ff */
[--C-:B------:R-:W-:Y:S01]  /*e2e0*/  FFMA.FTZ R45, R45, c[0x0][0x2d0], -R171.reuse ;  /* 0x0000b4002d2d7a23 */ /* 0x100fe200000108ab */
[----:B------:R-:W-:Y:S03]  /*e2f0*/  F2FP.BF16.PACK_AB R21, R206, R207 ;  /* 0x000000cfce15723e */ /* 0x000fe600000010ff */
[--C-:B------:R-:W-:Y:S01]  /*e300*/  FFMA.FTZ R40, R40, c[0x0][0x2d0], -R171.reuse ;  /* 0x0000b40028287a23 */ /* 0x100fe200000108ab */
[-C--:B------:R-:W-:Y:S01]  /*e310*/  HMMA.16816.F32.BF16 R108, R176, R22.reuse, R108 ;  /* 0x00000016b06c723c */ /* 0x080fe2000004186c */
[----:B------:R-:W-:Y:S02]  /*e320*/  MUFU.EX2 R45, R45 ;  /* 0x0000002d002d7308 */ /* 0x000fe40000000800 */
[--C-:B------:R-:W-:Y:S02]  /*e330*/  FFMA.FTZ R41, R41, c[0x0][0x2d0], -R171.reuse ;  /* 0x0000b40029297a23 */ /* 0x100fe400000108ab */
[--C-:B------:R-:W-:Y:S02]  /*e340*/  FFMA.FTZ R42, R42, c[0x0][0x2d0], -R2.reuse ;  /* 0x0000b4002a2a7a23 */ /* 0x100fe40000010802 */
[--C-:B------:R-:W-:Y:S01]  /*e350*/  FFMA.FTZ R43, R43, c[0x0][0x2d0], -R2.reuse ;  /* 0x0000b4002b2b7a23 */ /* 0x100fe20000010802 */
[C---:B------:R-:W-:Y:S03]  /*e360*/  HMMA.16816.F32.BF16 R112, R172.reuse, R22, R112 ;  /* 0x00000016ac70723c */ /* 0x040fe60000041870 */
[----:B------:R-:W-:Y:S01]  /*e370*/  MUFU.EX2 R40, R40 ;  /* 0x0000002800287308 */ /* 0x000fe20000000800 */
[----:B------:R-:W-:Y:S01]  /*e380*/  FFMA.FTZ R44, R44, c[0x0][0x2d0], -R171 ;  /* 0x0000b4002c2c7a23 */ /* 0x000fe200000108ab */
[----:B------:R-:W-:Y:S01]  /*e390*/  MOV R171, R3 ;  /* 0x0000000300ab7202 */ /* 0x000fe20000000f00 */
[--C-:B------:R-:W-:Y:S01]  /*e3a0*/  FFMA.FTZ R46, R46, c[0x0][0x2d0], -R2.reuse ;  /* 0x0000b4002e2e7a23 */ /* 0x100fe20000010802 */
[----:B------:R-:W-:Y:S01]  /*e3b0*/  F2FP.BF16.PACK_AB R22, R204, R205 ;  /* 0x000000cdcc16723e */ /* 0x000fe200000010ff */
[-C--:B------:R-:W-:Y:S04]  /*e3c0*/  HMMA.16816.F32.BF16 R116, R172, R32.reuse, R116 ;  /* 0x00000020ac74723c */ /* 0x080fe80000041874 */
[----:B------:R-:W-:Y:S01]  /*e3d0*/  F2FP.BF16.PACK_AB R23, R202, R203 ;  /* 0x000000cbca17723e */ /* 0x000fe200000010ff */
[----:B------:R-:W-:Y:S01]  /*e3e0*/  FFMA.FTZ R2, R47, c[0x0][0x2d0], -R2 ;  /* 0x0000b4002f027a23 */ /* 0x000fe20000010802 */
[----:B------:R-:W1:Y:S01]  /*e3f0*/  MUFU.EX2 R41, R41 ;  /* 0x0000002900297308 */ /* 0x000e620000000800 */
[----:B------:R-:W-:Y:S01]  /*e400*/  FFMA.FTZ R0, R0, R252, R210 ;  /* 0x000000fc00007223 */ /* 0x000fe200000100d2 */
[C---:B------:R-:W-:Y:S04]  /*e410*/  HMMA.16816.F32.BF16 R120, R176.reuse, R32, R120 ;  /* 0x00000020b078723c */ /* 0x040fe80000041878 */
[----:B------:R-:W-:Y:S02]  /*e420*/  FADD.FTZ R0, R211, R0 ;  /* 0x00000000d3007221 */ /* 0x000fe40000010000 */
[----:B-----5:R-:W-:Y:S02]  /*e430*/  FFMA.FTZ R165, R165, R200, R218 ;  /* 0x000000c8a5a57223 */ /* 0x020fe400000100da */
[-C--:B------:R-:W-:Y:S01]  /*e440*/  HMMA.16816.F32.BF16 R124, R176, R34.reuse, R124 ;  /* 0x00000022b07c723c */ /* 0x080fe2000004187c */
[----:B------:R2:W-:Y:S03]  /*e450*/  MUFU.EX2 R36, R2 ;  /* 0x0000000200247308 */ /* 0x0005e60000000800 */
[----:B------:R-:W-:Y:S02]  /*e460*/  FADD.FTZ R0, R212, R0 ;  /* 0x00000000d4007221 */ /* 0x000fe40000010000 */
[----:B------:R-:W-:Y:S01]  /*e470*/  FFMA.FTZ R164, R164, R170, R214 ;  /* 0x000000aaa4a47223 */ /* 0x000fe200000100d6 */
[----:B------:R-:W-:Y:S01]  /*e480*/  MOV R170, R167 ;  /* 0x000000a700aa7202 */ /* 0x000fe20000000f00 */
[----:B------:R-:W-:Y:S01]  /*e490*/  HMMA.16816.F32.BF16 R128, R172, R34, R128 ;  /* 0x00000022ac80723c */ /* 0x000fe20000041880 */
[----:B------:R-:W4:Y:S02]  /*e4a0*/  LDSM.16.MT88.4 R32, [R227+0x2880] ;  /* 0x00288000e320783b */ /* 0x000f240000004200 */
[----:B------:R-:W-:Y:S01]  /*e4b0*/  MUFU.EX2 R42, R42 ;  /* 0x0000002a002a7308 */ /* 0x000fe20000000800 */
[----:B------:R-:W-:Y:S04]  /*e4c0*/  FADD.FTZ R0, R213, R0 ;  /* 0x00000000d5007221 */ /* 0x000fe80000010000 */
[-C--:B------:R-:W-:Y:S01]  /*e4d0*/  HMMA.16816.F32.BF16 R4, R20, R24.reuse, R4 ;  /* 0x000000181404723c */ /* 0x080fe20000041804 */
[----:B------:R-:W-:Y:S04]  /*e4e0*/  LDSM.16.MT88.4 R172, [R226+0x4080] ;  /* 0x00408000e2ac783b */ /* 0x000fe80000004200 */
[----:B------:R-:W5:Y:S03]  /*e4f0*/  MUFU.EX2 R43, R43 ;  /* 0x0000002b002b7308 */ /* 0x000f660000000800 */
[C---:B------:R-:W-:Y:S04]  /*e500*/  HMMA.16816.F32.BF16 R8, R28.reuse, R24, R8 ;  /* 0x000000181c08723c */ /* 0x040fe80000041808 */
[----:B--2---:R-:W-:Y:S03]  /*e510*/  FADD.FTZ R2, R198, R0 ;  /* 0x00000000c6027221 */ /* 0x004fe60000010000 */
[----:B------:R-:W2:Y:S01]  /*e520*/  MUFU.EX2 R44, R44 ;  /* 0x0000002c002c7308 */ /* 0x000ea20000000800 */
[-C--:B------:R-:W-:Y:S08]  /*e530*/  HMMA.16816.F32.BF16 R12, R28, R26.reuse, R12 ;  /* 0x0000001a1c0c723c */ /* 0x080ff0000004180c */
[C---:B------:R-:W-:Y:S01]  /*e540*/  HMMA.16816.F32.BF16 R16, R20.reuse, R26, R16 ;  /* 0x0000001a1410723c */ /* 0x040fe20000041810 */
[----:B------:R-:W1:Y:S01]  /*e550*/  LDSM.16.MT88.4 R24, [R225+0x4080] ;  /* 0x00408000e118783b */ /* 0x000e620000004200 */
[----:B------:R-:W1:Y:S06]  /*e560*/  MUFU.EX2 R46, R46 ;  /* 0x0000002e002e7308 */ /* 0x000e6c0000000800 */
[-C--:B------:R-:W-:Y:S08]  /*e570*/  HMMA.16816.F32.BF16 R132, R20, R180.reuse, R132 ;  /* 0x000000b41484723c */ /* 0x080ff00000041884 */
        /* <DEDUP_REMOVED lines=10> */
[C---:B------:R-:W-:Y:S01]  /*e620*/  HMMA.16816.F32.BF16 R64, R20.reuse, R34, R64 ;  /* 0x000000221440723c */ /* 0x040fe20000041840 */
[----:B------:R-:W3:Y:S07]  /*e630*/  LDSM.16.MT88.4 R32, [R228+0x4080] ;  /* 0x00408000e420783b */ /* 0x000eee0000004200 */
[-C--:B-1----:R-:W-:Y:S08]  /*e640*/  HMMA.16816.F32.BF16 R68, R20, R24.reuse, R68 ;  /* 0x000000181444723c */ /* 0x082ff00000041844 */
[C---:B------:R-:W-:Y:S08]  /*e650*/  HMMA.16816.F32.BF16 R72, R28.reuse, R24, R72 ;  /* 0x000000181c48723c */ /* 0x040ff00000041848 */
[-C--:B------:R-:W-:Y:S08]  /*e660*/  HMMA.16816.F32.BF16 R76, R28, R26.reuse, R76 ;  /* 0x0000001a1c4c723c */ /* 0x080ff0000004184c */
[C---:B------:R-:W-:Y:S01]  /*e670*/  HMMA.16816.F32.BF16 R80, R20.reuse, R26, R80 ;  /* 0x0000001a1450723c */ /* 0x040fe20000041850 */
[----:B------:R-:W1:Y:S07]  /*e680*/  LDSM.16.MT88.4 R24, [R227+0x4080] ;  /* 0x00408000e318783b */ /* 0x000e6e0000004200 */
[-C--:B------:R-:W-:Y:S08]  /*e690*/  HMMA.16816.F32.BF16 R84, R20, R172.reuse, R84 ;  /* 0x000000ac1454723c */ /* 0x080ff00000041854 */
[C---:B------:R-:W-:Y:S01]  /*e6a0*/  HMMA.16816.F32.BF16 R88, R28.reuse, R172, R88 ;  /* 0x000000ac1c58723c */ /* 0x040fe20000041858 */
[----:B------:R-:W4:Y:S07]  /*e6b0*/  LDL.LU R173, [R1+0x10] ;  /* 0x0000100001ad7983 */ /* 0x000f2e0000300800 */
[-C--:B------:R-:W-:Y:S08]  /*e6c0*/  HMMA.16816.F32.BF16 R92, R28, R174.reuse, R92 ;  /* 0x000000ae1c5c723c */ /* 0x080ff0000004185c */
[C---:B------:R-:W-:Y:S08]  /*e6d0*/  HMMA.16816.F32.BF16 R96, R20.reuse, R174, R96 ;  /* 0x000000ae1460723c */ /* 0x040ff00000041860 */
[-C--:B---3--:R-:W-:Y:S08]  /*e6e0*/  HMMA.16816.F32.BF16 R100, R20, R32.reuse, R100 ;  /* 0x000000201464723c */ /* 0x088ff00000041864 */
[C---:B------:R-:W-:Y:S08]  /*e6f0*/  HMMA.16816.F32.BF16 R104, R28.reuse, R32, R104 ;  /* 0x000000201c68723c */ /* 0x040ff00000041868 */
[-C--:B------:R-:W-:Y:S08]  /*e700*/  HMMA.16816.F32.BF16 R108, R28, R34.reuse, R108 ;  /* 0x000000221c6c723c */ /* 0x080ff0000004186c */
[C---:B------:R-:W-:Y:S01]  /*e710*/  HMMA.16816.F32.BF16 R112, R20.reuse, R34, R112 ;  /* 0x000000221470723c */ /* 0x040fe20000041870 */
[----:B------:R-:W3:Y:S07]  /*e720*/  LDSM.16.MT88.4 R32, [R226+0x3080] ;  /* 0x00308000e220783b */ /* 0x000eee0000004200 */
[-C--:B-1----:R-:W-:Y:S08]  /*e730*/  HMMA.16816.F32.BF16 R116, R20, R24.reuse, R116 ;  /* 0x000000181474723c */ /* 0x082ff00000041874 */
[C---:B------:R-:W-:Y:S07]  /*e740*/  HMMA.16816.F32.BF16 R120, R28.reuse, R24, R120 ;  /* 0x000000181c78723c */ /* 0x040fee0000041878 */
[----:B------:R-:W-:Y:S01]  /*e750*/  F2FP.BF16.PACK_AB R24, R41, R40 ;  /* 0x000000282918723e */ /* 0x000fe200000010ff */
[-C--:B------:R-:W-:Y:S01]  /*e760*/  HMMA.16816.F32.BF16 R124, R28, R26.reuse, R124 ;  /* 0x0000001a1c7c723c */ /* 0x080fe2000004187c */
[----:B------:R-:W-:Y:S03]  /*e770*/  LDSM.16.MT88.4 R28, [R228+0x4880] ;  /* 0x00488000e41c783b */ /* 0x000fe60000004200 */
[----:B-----5:R-:W-:Y:S04]  /*e780*/  F2FP.BF16.PACK_AB R25, R43, R42 ;  /* 0x0000002a2b19723e */ /* 0x020fe800000010ff */
[----:B------:R-:W-:Y:S07]  /*e790*/  HMMA.16816.F32.BF16 R128, R20, R26, R128 ;  /* 0x0000001a1480723c */ /* 0x000fee0000041880 */
[----:B------:R-:W-:Y:S02]  /*e7a0*/  F2FP.BF16.PACK_AB R20, R37, R192 ;  /* 0x000000c02514723e */ /* 0x000fe400000010ff */
[----:B------:R-:W-:Y:S03]  /*e7b0*/  F2FP.BF16.PACK_AB R21, R39, R38 ;  /* 0x000000262715723e */ /* 0x000fe600000010ff */
[----:B------:R-:W-:Y:S02]  /*e7c0*/  F2FP.BF16.PACK_AB R22, R49, R48 ;  /* 0x000000303116723e */ /* 0x000fe400000010ff */
[----:B------:R-:W-:Y:S02]  /*e7d0*/  F2FP.BF16.PACK_AB R23, R51, R50 ;  /* 0x000000323317723e */ /* 0x000fe400000010ff */
[----:B--2---:R-:W-:Y:S02]  /*e7e0*/  F2FP.BF16.PACK_AB R26, R45, R44 ;  /* 0x0000002c2d1a723e */ /* 0x004fe400000010ff */
[----:B------:R-:W-:Y:S03]  /*e7f0*/  F2FP.BF16.PACK_AB R27, R36, R46 ;  /* 0x0000002e241b723e */ /* 0x000fe600000010ff */
[-C--:B------:R-:W-:Y:S01]  /*e800*/  HMMA.16816.F32.BF16 R176, R20, R188.reuse, R4 ;  /* 0x000000bc14b0723c */ /* 0x080fe20000041804 */
[----:B------:R-:W1:Y:S07]  /*e810*/  LDSM.16.MT88.4 R4, [R228+0x3080] ;  /* 0x00308000e404783b */ /* 0x000e6e0000004200 */
[C---:B------:R-:W-:Y:S01]  /*e820*/  HMMA.16816.F32.BF16 R180, R24.reuse, R188, R8 ;  /* 0x000000bc18b4723c */ /* 0x040fe20000041808 */
[----:B------:R-:W2:Y:S07]  /*e830*/  LDSM.16.MT88.4 R8, [R227+0x3080] ;  /* 0x00308000e308783b */ /* 0x000eae0000004200 */
[-C--:B------:R-:W-:Y:S01]  /*e840*/  HMMA.16816.F32.BF16 R184, R24, R190.reuse, R12 ;  /* 0x000000be18b8723c */ /* 0x080fe2000004180c */
[----:B------:R-:W5:Y:S07]  /*e850*/  LDSM.16.MT88.4 R12, [R225+0x4880] ;  /* 0x00488000e10c783b */ /* 0x000f6e0000004200 */
[C---:B------:R-:W-:Y:S01]  /*e860*/  HMMA.16816.F32.BF16 R188, R20.reuse, R190, R16 ;  /* 0x000000be14bc723c */ /* 0x040fe20000041810 */
[----:B------:R-:W2:Y:S07]  /*e870*/  LDSM.16.MT88.4 R16, [R226+0x4880] ;  /* 0x00488000e210783b */ /* 0x000eae0000004200 */
[-C--:B---3--:R-:W-:Y:S08]  /*e880*/  HMMA.16816.F32.BF16 R132, R20, R32.reuse, R132 ;  /* 0x000000201484723c */ /* 0x088ff00000041884 */
[C---:B------:R-:W-:Y:S08]  /*e890*/  HMMA.16816.F32.BF16 R136, R24.reuse, R32, R136 ;  /* 0x000000201888723c */ /* 0x040ff00000041888 */
[-C--:B------:R-:W-:Y:S08]  /*e8a0*/  HMMA.16816.F32.BF16 R140, R24, R34.reuse, R140 ;  /* 0x00000022188c723c */ /* 0x080ff0000004188c */
[C---:B------:R-:W-:Y:S08]  /*e8b0*/  HMMA.16816.F32.BF16 R144, R20.reuse, R34, R144 ;  /* 0x000000221490723c */ /* 0x040ff00000041890 */
[-C--:B-1----:R-:W-:Y:S08]  /*e8c0*/  HMMA.16816.F32.BF16 R148, R20, R4.reuse, R148 ;  /* 0x000000041494723c */ /* 0x082ff00000041894 */
[C---:B------:R-:W-:Y:S08]  /*e8d0*/  HMMA.16816.F32.BF16 R152, R24.reuse, R4, R152 ;  /* 0x000000041898723c */ /* 0x040ff00000041898 */
[-C--:B------:R-:W-:Y:S08]  /*e8e0*/  HMMA.16816.F32.BF16 R156, R24, R6.reuse, R156 ;  /* 0x00000006189c723c */ /* 0x080ff0000004189c */
[C---:B------:R-:W-:Y:S01]  /*e8f0*/  HMMA.16816.F32.BF16 R160, R20.reuse, R6, R160 ;  /* 0x0000000614a0723c */ /* 0x040fe200000418a0 */
[----:B------:R-:W1:Y:S07]  /*e900*/  LDSM.16.MT88.4 R4, [R227+0x4880] ;  /* 0x00488000e304783b */ /* 0x000e6e0000004200 */
[-C--:B--2---:R-:W-:Y:S08]  /*e910*/  HMMA.16816.F32.BF16 R52, R20, R8.reuse, R52 ;  /* 0x000000081434723c */ /* 0x084ff00000041834 */
[C---:B------:R-:W-:Y:S07]  /*e920*/  HMMA.16816.F32.BF16 R56, R24.reuse, R8, R56 ;  /* 0x000000081838723c */ /* 0x040fee0000041838 */
[----:B------:R-:W-:Y:S01]  /*e930*/  FADD.FTZ R8, R215, R164 ;  /* 0x000000a4d7087221 */ /* 0x000fe20000010000 */
[-C--:B------:R-:W-:Y:S04]  /*e940*/  HMMA.16816.F32.BF16 R60, R24, R10.reuse, R60 ;  /* 0x0000000a183c723c */ /* 0x080fe8000004183c */
[----:B------:R-:W-:Y:S01]  /*e950*/  FADD.FTZ R8, R216, R8 ;  /* 0x00000008d8087221 */ /* 0x000fe20000010000 */
[----:B------:R-:W-:Y:S03]  /*e960*/  MOV R164, R168 ;  /* 0x000000a800a47202 */ /* 0x000fe60000000f00 */
[C---:B------:R-:W-:Y:S04]  /*e970*/  HMMA.16816.F32.BF16 R64, R20.reuse, R10, R64 ;  /* 0x0000000a1440723c */ /* 0x040fe80000041840 */
[----:B------:R-:W-:Y:S03]  /*e980*/  FADD.FTZ R8, R217, R8 ;  /* 0x00000008d9087221 */ /* 0x000fe60000010000 */
[----:B------:R-:W-:Y:S01]  /*e990*/  FADD.FTZ R10, R219, R165 ;  /* 0x000000a5db0a7221 */ /* 0x000fe20000010000 */
[-C--:B-----5:R-:W-:Y:S04]  /*e9a0*/  HMMA.16816.F32.BF16 R68, R20, R12.reuse, R68 ;  /* 0x0000000c1444723c */ /* 0x0a0fe80000041844 */
[----:B------:R-:W-:Y:S02]  /*e9b0*/  FADD.FTZ R8, R201, R8 ;  /* 0x00000008c9087221 */ /* 0x000fe40000010000 */
[----:B------:R-:W-:Y:S02]  /*e9c0*/  FADD.FTZ R10, R246, R10 ;  /* 0x0000000af60a7221 */ /* 0x000fe40000010000 */
[C---:B------:R-:W-:Y:S04]  /*e9d0*/  HMMA.16816.F32.BF16 R72, R24.reuse, R12, R72 ;  /* 0x0000000c1848723c */ /* 0x040fe80000041848 */
[----:B------:R-:W-:Y:S04]  /*e9e0*/  FADD.FTZ R10, R223, R10 ;  /* 0x0000000adf0a7221 */ /* 0x000fe80000010000 */
[-C--:B------:R-:W-:Y:S04]  /*e9f0*/  HMMA.16816.F32.BF16 R76, R24, R14.reuse, R76 ;  /* 0x0000000e184c723c */ /* 0x080fe8000004184c */
[----:B------:R-:W-:Y:S04]  /*ea00*/  FADD.FTZ R10, R207, R10 ;  /* 0x0000000acf0a7221 */ /* 0x000fe80000010000 */
[C---:B------:R-:W-:Y:S04]  /*ea10*/  HMMA.16816.F32.BF16 R80, R20.reuse, R14, R80 ;  /* 0x0000000e1450723c */ /* 0x040fe80000041850 */
[----:B------:R-:W-:Y:S02]  /*ea20*/  FADD.FTZ R11, R206, R10 ;  /* 0x0000000ace0b7221 */ /* 0x000fe40000010000 */
[----:B------:R-:W-:Y:S02]  /*ea30*/  FADD.FTZ R10, R199, R8 ;  /* 0x00000008c70a7221 */ /* 0x000fe40000010000 */
[-C--:B------:R-:W-:Y:S08]  /*ea40*/  HMMA.16816.F32.BF16 R84, R20, R16.reuse, R84 ;  /* 0x000000101454723c */ /* 0x080ff00000041854 */
[C---:B------:R-:W-:Y:S08]  /*ea50*/  HMMA.16816.F32.BF16 R88, R24.reuse, R16, R88 ;  /* 0x000000101858723c */ /* 0x040ff00000041858 */
[-C--:B------:R-:W-:Y:S08]  /*ea60*/  HMMA.16816.F32.BF16 R92, R24, R18.reuse, R92 ;  /* 0x00000012185c723c */ /* 0x080ff0000004185c */
[C---:B------:R-:W-:Y:S08]  /*ea70*/  HMMA.16816.F32.BF16 R96, R20.reuse, R18, R96 ;  /* 0x000000121460723c */ /* 0x040ff00000041860 */
[-C--:B------:R-:W-:Y:S04]  /*ea80*/  HMMA.16816.F32.BF16 R100, R20, R28.reuse, R100 ;  /* 0x0000001c1464723c */ /* 0x080fe80000041864 */
[----:B----4-:R-:W-:Y:S04]  /*ea90*/  FFMA.FTZ R166, R166, R173, R247 ;  /* 0x000000ada6a67223 */ /* 0x010fe800000100f7 */
[C---:B------:R-:W-:Y:S04]  /*eaa0*/  HMMA.16816.F32.BF16 R104, R24.reuse, R28, R104 ;  /* 0x0000001c1868723c */ /* 0x040fe80000041868 */
[----:B------:R-:W-:Y:S04]  /*eab0*/  FADD.FTZ R9, R249, R166 ;  /* 0x000000a6f9097221 */ /* 0x000fe80000010000 */
[----:B------:R-:W-:Y:S01]  /*eac0*/  FADD.FTZ R9, R248, R9 ;  /* 0x00000009f8097221 */ /* 0x000fe20000010000 */
[-C--:B------:R-:W-:Y:S03]  /*ead0*/  HMMA.16816.F32.BF16 R108, R24, R30.reuse, R108 ;  /* 0x0000001e186c723c */ /* 0x080fe6000004186c */
[----:B------:R-:W-:Y:S04]  /*eae0*/  FADD.FTZ R9, R250, R9 ;  /* 0x00000009fa097221 */ /* 0x000fe80000010000 */
[----:B------:R-:W-:Y:S01]  /*eaf0*/  FADD.FTZ R9, R209, R9 ;  /* 0x00000009d1097221 */ /* 0x000fe20000010000 */
[C---:B------:R-:W-:Y:S04]  /*eb00*/  HMMA.16816.F32.BF16 R112, R20.reuse, R30, R112 ;  /* 0x0000001e1470723c */ /* 0x040fe80000041870 */
[----:B------:R-:W-:Y:S02]  /*eb10*/  FADD.FTZ R0, R208, R9 ;  /* 0x00000009d0007221 */ /* 0x000fe40000010000 */
[----:B------:R-:W-:Y:S02]  /*eb20*/  FADD.FTZ R9, R197, R2 ;  /* 0x00000002c5097221 */ /* 0x000fe40000010000 */
[----:B------:R-:W-:Y:S01]  /*eb30*/  FADD.FTZ R8, R205, R0 ;  /* 0x00000000cd087221 */ /* 0x000fe20000010000 */
[-C--:B-1----:R-:W-:Y:S03]  /*eb40*/  HMMA.16816.F32.BF16 R116, R20, R4.reuse, R116 ;  /* 0x000000041474723c */ /* 0x082fe60000041874 */
[----:B------:R-:W-:Y:S02]  /*eb50*/  FADD.FTZ R2, R196, R10 ;  /* 0x0000000ac4027221 */ /* 0x000fe40000010000 */
[----:B------:R-:W-:Y:S02]  /*eb60*/  FADD.FTZ R10, R204, R8 ;  /* 0x00000008cc0a7221 */ /* 0x000fe40000010000 */
[----:B------:R-:W-:Y:S01]  /*eb70*/  FADD.FTZ R0, R194, R9 ;  /* 0x00000009c2007221 */ /* 0x000fe20000010000 */
[C---:B------:R-:W-:Y:S04]  /*eb80*/  HMMA.16816.F32.BF16 R120, R24.reuse, R4, R120 ;  /* 0x000000041878723c */ /* 0x040fe80000041878 */
[----:B------:R-:W-:Y:S03]  /*eb90*/  FADD.FTZ R8, R193, R0 ;  /* 0x00000000c1087221 */ /* 0x000fe60000010000 */
        /* <DEDUP_REMOVED lines=19> */
[----:B------:R-:W-:Y:S01]  /*ecd0*/  FADD.FTZ R2, R45, R2 ;  /* 0x000000022d027221 */ /* 0x000fe20000010000 */
[----:B------:R-:W-:Y:S01]  /*ece0*/  STL [R1+0xc], R4 ;  /* 0x00000c0401007387 */ /* 0x000fe20000100800 */
[----:B------:R-:W-:Y:S03]  /*ecf0*/  FADD.FTZ R0, R46, R0 ;  /* 0x000000002e007221 */ /* 0x000fe60000010000 */
[----:B------:R-:W-:Y:S01]  /*ed00*/  STL [R1+0x14], R2 ;  /* 0x0000140201007387 */ /* 0x000fe20000100800 */
[----:B------:R-:W-:Y:S05]  /*ed10*/  FADD.FTZ R0, R36, R0 ;  /* 0x0000000024007221 */ /* 0x000fea0000010000 */
[----:B------:R1:W-:Y:S02]  /*ed20*/  STL [R1+0x18], R0 ;  /* 0x0000180001007387 */ /* 0x0003e40000100800 */
[----:B-1----:R-:W-:Y:S01]  /*ed30*/  MOV R0, R169 ;  /* 0x000000a900007202 */ /* 0x002fe20000000f00 */
[----:B------:R-:W-:-:S05]  /*ed40*/  @P0 BRA `(.L_x_996) ;  /* 0xffffd0c000000947 */ /* 0x000fca000383ffff */
.L_x_993:
[----:B------:R-:W-:-:S06]  /*ed50*/  UISETP.GE.AND UP0, UPT, UR23, UR7, UPT ;  /* 0x000000071700728c */ /* 0x000fcc000bf06270 */
[----:B------:R-:W-:-:S13]  /*ed60*/  PLOP3.LUT P0, PT, PT, PT, UP0, 0x80, 0x0 ;  /* 0x000000000000781c */ /* 0x000fda0003f0f008 */
[----:B------:R-:W-:Y:S05]  /*ed70*/  @!P0 BRA `(.L_x_997) ;  /* 0x00004af000008947 */ /* 0x000fea0003800000 */
[----:B-1----:R-:W2:Y:S01]  /*ed80*/  LDL.LU R2, [R1] ;  /* 0x0000000001027983 */ /* 0x002ea20000300800 */
[----:B------:R-:W-:Y:S01]  /*ed90*/  IMAD.MOV.U32 R165, RZ, RZ, R168 ;  /* 0x000000ffffa57224 */ /* 0x000fe200078e00a8 */
[----:B------:R-:W-:Y:S01]  /*eda0*/  MOV R170, R3 ;  /* 0x0000000300aa7202 */ /* 0x000fe20000000f00 */
[----:B------:R-:W-:Y:S01]  /*edb0*/  IMAD.MOV.U32 R164, RZ, RZ, R169 ;  /* 0x000000ffffa47224 */ /* 0x000fe200078e00a9 */
[----:B------:R-:W3:Y:S01]  /*edc0*/  LDL.LU R4, [R1+0x28] ;  /* 0x0000280001047983 */ /* 0x000ee20000300800 */
[----:B------:R-:W-:Y:S01]  /*edd0*/  IMAD.MOV.U32 R166, RZ, RZ, R167 ;  /* 0x000000ffffa67224 */ /* 0x000fe200078e00a7 */
[----:B--2---:R-:W-:Y:S02]  /*ede0*/  SHF.R.S32.HI R249, RZ, 0x1f, R2 ;  /* 0x0000001ffff97819 */ /* 0x004fe40000011402 */
[C---:B------:R-:W-:Y:S02]  /*edf0*/  SHF.L.U32 R248, R2.reuse, 0x1, RZ ;  /* 0x0000000102f87819 */ /* 0x040fe400000006ff */
[----:B------:R-:W-:-:S02]  /*ee00*/  SHF.L.U64.HI R249, R2, 0x1, R249 ;  /* 0x0000000102f97819 */ /* 0x000fc400000102f9 */
[----:B------:R-:W3:Y:S02]  /*ee10*/  LDL.LU R2, [R1+0x20] ;  /* 0x0000200001027983 */ /* 0x000ee40000300800 */
[C---:B---3--:R-:W-:Y:S01]  /*ee20*/  SHF.L.U64.HI R247, R2.reuse, 0x1, R4 ;  /* 0x0000000102f77819 */ /* 0x048fe20000010204 */
[----:B------:R-:W-:Y:S02]  /*ee30*/  IMAD.SHL.U32 R246, R2, 0x2, RZ ;  /* 0x0000000202f67824 */ /* 0x000fe400078e00ff */
.L_x_1015:
[----:B------:R-:W-:Y:S04]  /*ee40*/  DEPBAR.LE SB0, 0x0 ;  /* 0x000080000000791a */ /* 0x000fe80000000000 */
[----:B------:R-:W-:Y:S01]  /*ee50*/  BAR.SYNC.DEFER_BLOCKING 0x0 ;  /* 0x0000000000007b1d */ /* 0x000fe20000010000 */
[----:B-1----:R-:W-:Y:S01]  /*ee60*/  SHF.R.S32.HI R0, RZ, 0x1f, R243 ;  /* 0x0000001fff007819 */ /* 0x002fe200000114f3 */
[C---:B------:R-:W-:Y:S01]  /*ee70*/  IMAD.WIDE.U32 R2, R243.reuse, c[0x0][0x208], RZ ;  /* 0x00008200f3027a25 */ /* 0x040fe200078e00ff */
[----:B------:R-:W-:Y:S03]  /*ee80*/  UISETP.GT.AND UP0, UPT, UR23, UR7, UPT ;  /* 0x000000071700728c */ /* 0x000fe6000bf04270 */
[----:B------:R-:W-:Y:S04]  /*ee90*/  IMAD R0, R0, c[0x0][0x208], RZ ;  /* 0x0000820000007a24 */ /* 0x000fe800078e02ff */
[----:B------:R-:W-:Y:S04]  /*eea0*/  IMAD R0, R243, c[0x0][0x20c], R0 ;  /* 0x00008300f3007a24 */ /* 0x000fe800078e0200 */
[----:B------:R-:W-:Y:S01]  /*eeb0*/  IMAD.IADD R3, R3, 0x1, R0 ;  /* 0x0000000103037824 */ /* 0x000fe200078e0200 */
[----:B-----5:R-:W-:Y:S03]  /*eec0*/  SHF.R.S32.HI R0, RZ, 0x1f, R242 ;  /* 0x0000001fff007819 */ /* 0x020fe600000114f2 */
[----:B------:R-:W-:Y:S04]  /*eed0*/  IMAD.WIDE.U32 R2, R242, c[0x0][0x218], R2 ;  /* 0x00008600f2027a25 */ /* 0x000fe800078e0002 */
[----:B------:R-:W-:Y:S01]  /*eee0*/  IMAD R0, R0, c[0x0][0x218], RZ ;  /* 0x0000860000007a24 */ /* 0x000fe200078e02ff */
[----:B------:R-:W-:Y:S01]  /*eef0*/  IADD3 R2, P0, R2, UR24, RZ ;  /* 0x0000001802027c10 */ /* 0x000fe2000ff1e0ff */
[----:B------:R-:W-:Y:S02]  /*ef00*/  LDSM.16.M88.4 R48, [R231+0x8080] ;  /* 0x00808000e730783b */ /* 0x000fe40000000200 */
[----:B------:R-:W-:Y:S04]  /*ef10*/  IMAD R0, R242, c[0x0][0x21c], R0 ;  /* 0x00008700f2007a24 */ /* 0x000fe800078e0200 */
[----:B------:R-:W1:Y:S01]  /*ef20*/  LDSM.16.M88.4 R16, [R224+0x5080] ;  /* 0x00508000e010783b */ /* 0x000e620000000200 */
[----:B------:R-:W-:Y:S02]  /*ef30*/  IADD3.X R3, R3, UR18, R0, P0, !PT ;  /* 0x0000001203037c10 */ /* 0x000fe400087fe400 */
[C---:B------:R-:W-:Y:S03]  /*ef40*/  LEA R0, P0, R2.reuse, c[0x0][0x1f8], 0x1 ;  /* 0x00007e0002007a11 */ /* 0x040fe600078008ff */
[----:B------:R-:W-:Y:S01]  /*ef50*/  LDSM.16.M88.4 R44, [R231+0xa080] ;  /* 0x00a08000e72c783b */ /* 0x000fe20000000200 */
[----:B------:R-:W-:Y:S05]  /*ef60*/  LEA.HI.X R2, R2, c[0x0][0x1fc], R3, 0x1, P0 ;  /* 0x00007f0002027a11 */ /* 0x000fea00000f0c03 */
[----:B------:R-:W-:Y:S06]  /*ef70*/  LDSM.16.M88.4 R32, [R224+0x5880] ;  /* 0x00588000e020783b */ /* 0x000fec0000000200 */
[----:B------:R-:W2:Y:S06]  /*ef80*/  SHFL.IDX PT, R3, R0, RZ, 0x181f ;  /* 0x00181fff00037589 */ /* 0x000eac00000e0000 */
[----:B------:R-:W3:Y:S06]  /*ef90*/  SHFL.IDX PT, R37, R2, RZ, 0x181f ;  /* 0x00181fff02257589 */ /* 0x000eec00000e0000 */
[----:B------:R-:W-:Y:S06]  /*efa0*/  SHFL.IDX PT, R39, R2, 0x1, 0x181f ;  /* 0x00381f0002277f89 */ /* 0x000fec00000e0000 */
[----:B------:R4:W-:Y:S01]  /*efb0*/  SHFL.IDX PT, R42, R2, 0x2, 0x181f ;  /* 0x00581f00022a7f89 */ /* 0x0009e200000e0000 */
[-C--:B-1----:R-:W-:Y:S05]  /*efc0*/  HMMA.16816.F32.BF16 R4, R48, R16.reuse, RZ ;  /* 0x000000103004723c */ /* 0x082fea00000418ff */
[----:B------:R-:W-:Y:S01]  /*efd0*/  LDSM.16.M88.4 R172, [R224+0x6080] ;  /* 0x00608000e0ac783b */ /* 0x000fe20000000200 */
[C---:B--2---:R-:W-:Y:S02]  /*efe0*/  IADD3 R36, P0, R3.reuse, R246, RZ ;  /* 0x000000f603247210 */ /* 0x044fe40007f1e0ff */
[C---:B------:R-:W-:Y:S03]  /*eff0*/  HMMA.16816.F32.BF16 R8, R44.reuse, R16, RZ ;  /* 0x000000102c08723c */ /* 0x040fe600000418ff */
[----:B------:R-:W1:Y:S06]  /*f000*/  SHFL.IDX PT, R38, R0, 0x1, 0x181f ;  /* 0x00381f0000267f89 */ /* 0x000e6c00000e0000 */
[----:B------:R-:W-:Y:S01]  /*f010*/  LDSM.16.M88.4 R192, [R233+0x8080] ;  /* 0x00808000e9c0783b */ /* 0x000fe20000000200 */
[-C--:B------:R-:W-:Y:S02]  /*f020*/  HMMA.16816.F32.BF16 R12, R44, R18.reuse, RZ ;  /* 0x000000122c0c723c */ /* 0x080fe400000418ff */
[-C--:B----4-:R-:W-:Y:S03]  /*f030*/  IADD3 R2, P1, R3, R248.reuse, RZ ;  /* 0x000000f803027210 */ /* 0x090fe60007f3e0ff */
[----:B------:R-:W-:Y:S03]  /*f040*/  LDSM.16.M88.4 R196, [R235] ;  /* 0x00000000ebc4783b */ /* 0x000fe60000000200 */
[C---:B------:R-:W-:Y:S03]  /*f050*/  HMMA.16816.F32.BF16 R16, R48.reuse, R18, RZ ;  /* 0x000000123010723c */ /* 0x040fe600000418ff */
[----:B------:R-:W-:Y:S01]  /*f060*/  LDSM.16.M88.4 R200, [R233+0xa080] ;  /* 0x00a08000e9c8783b */ /* 0x000fe20000000200 */
[C---:B---3--:R-:W-:Y:S02]  /*f070*/  IMAD.X R3, R37.reuse, 0x1, R249, P1 ;  /* 0x0000000125037824 */ /* 0x048fe400008e06f9 */
[----:B------:R-:W-:Y:S02]  /*f080*/  IMAD.X R37, R37, 0x1, R247, P0 ;  /* 0x0000000125257824 */ /* 0x000fe400000e06f7 */
[-C--:B------:R-:W-:Y:S01]  /*f090*/  HMMA.16816.F32.BF16 R20, R48, R32.reuse, RZ ;  /* 0x000000203014723c */ /* 0x080fe200000418ff */
[----:B------:R-:W-:Y:S03]  /*f0a0*/  LDSM.16.M88.4 R204, [R241] ;  /* 0x00000000f1cc783b */ /* 0x000fe60000000200 */
[C---:B-1----:R-:W-:Y:S03]  /*f0b0*/  IADD3 R40, P0, R38.reuse, R248, RZ ;  /* 0x000000f826287210 */ /* 0x042fe60007f1e0ff */
[----:B------:R-:W-:Y:S01]  /*f0c0*/  LDSM.16.M88.4 R208, [R240] ;  /* 0x00000000f0d0783b */ /* 0x000fe20000000200 */
[C---:B------:R-:W-:Y:S04]  /*f0d0*/  HMMA.16816.F32.BF16 R24, R44.reuse, R32, RZ ;  /* 0x000000202c18723c */ /* 0x040fe800000418ff */
[C---:B------:R-:W-:Y:S01]  /*f0e0*/  IMAD.X R41, R39.reuse, 0x1, R249, P0 ;  /* 0x0000000127297824 */ /* 0x040fe200000e06f9 */
[----:B------:R-:W-:Y:S01]  /*f0f0*/  @!PT LDS RZ, [RZ] ;  /* 0x00000000fffff984 */ /* 0x000fe20000000800 */
[----:B------:R-:W-:Y:S01]  /*f100*/  @!PT LDS RZ, [RZ] ;  /* 0x00000000fffff984 */ /* 0x000fe20000000800 */
[----:B------:R-:W-:Y:S01]  /*f110*/  @!PT LDS RZ, [RZ] ;  /* 0x00000000fffff984 */ /* 0x000fe20000000800 */
[----:B------:R1:W-:Y:S03]  /*f120*/  LDGSTS.E.BYPASS.LTC128B.128 [R244], [R2.64], !P5 ;  /* 0x0000000002f47fae */ /* 0x0003e6000e901d54 */
[-C--:B------:R-:W-:Y:S03]  /*f130*/  HMMA.16816.F32.BF16 R28, R44, R34.reuse, RZ ;  /* 0x000000222c1c723c */ /* 0x080fe600000418ff */
[----:B------:R2:W-:Y:S05]  /*f140*/  LDGSTS.E.BYPASS.LTC128B.128 [R244+0x1800], [R36.64], !P4 ;  /* 0x0180000024f47fae */ /* 0x0005ea000e101d54 */
[C---:B------:R-:W-:Y:S01]  /*f150*/  HMMA.16816.F32.BF16 R32, R48.reuse, R34, RZ ;  /* 0x000000223020723c */ /* 0x040fe200000418ff */
[----:B------:R-:W3:Y:S06]  /*f160*/  SHFL.IDX PT, R0, R0, 0x2, 0x181f ;  /* 0x00581f0000007f89 */ /* 0x000eec00000e0000 */
[----:B------:R4:W-:Y:S01]  /*f170*/  LDGSTS.E.BYPASS.LTC128B.128 [R244+0x800], [R40.64], !P5 ;  /* 0x0080000028f47fae */ /* 0x0009e2000e901d54 */
[----:B-1----:R-:W-:Y:S05]  /*f180*/  IADD3 R2, P2, R38, R246, RZ ;  /* 0x000000f626027210 */ /* 0x002fea0007f5e0ff */
[----:B------:R-:W-:Y:S02]  /*f190*/  IMAD.X R3, R39, 0x1, R247, P2 ;  /* 0x0000000127037824 */ /* 0x000fe400010e06f7 */
[-C--:B--2---:R-:W-:Y:S01]  /*f1a0*/  HMMA.16816.F32.BF16 R36, R48, R172.reuse, RZ ;  /* 0x000000ac3024723c */ /* 0x084fe200000418ff */
[C---:B---3--:R-:W-:Y:S02]  /*f1b0*/  IADD3 R212, P1, R0.reuse, R248, RZ ;  /* 0x000000f800d47210 */ /* 0x048fe40007f3e0ff */
[----:B------:R1:W-:Y:S01]  /*f1c0*/  LDGSTS.E.BYPASS.LTC128B.128 [R244+0x2000], [R2.64], !P4 ;  /* 0x0200000002f47fae */ /* 0x0003e2000e101d54 */
[----:B------:R-:W-:Y:S02]  /*f1d0*/  IADD3 R168, P0, R0, R246, RZ ;  /* 0x000000f600a87210 */ /* 0x000fe40007f1e0ff */
[C---:B------:R-:W-:Y:S03]  /*f1e0*/  IMAD.X R213, R42.reuse, 0x1, R249, P1 ;  /* 0x000000012ad57824 */ /* 0x040fe600008e06f9 */
[----:B------:R-:W-:Y:S01]  /*f1f0*/  IMAD.X R169, R42, 0x1, R247, P0 ;  /* 0x000000012aa97824 */ /* 0x000fe200000e06f7 */
[----:B------:R-:W-:Y:S01]  /*f200*/  PLOP3.LUT P0, PT, PT, PT, UP0, 0x80, 0x0 ;  /* 0x000000000000781c */ /* 0x000fe20003f0f008 */
[C---:B----4-:R-:W-:Y:S01]  /*f210*/  HMMA.16816.F32.BF16 R40, R44.reuse, R172, RZ ;  /* 0x000000ac2c28723c */ /* 0x050fe200000418ff */
[----:B------:R2:W-:Y:S06]  /*f220*/  LDGSTS.E.BYPASS.LTC128B.128 [R244+0x1000], [R212.64], !P5 ;  /* 0x01000000d4f47fae */ /* 0x0005ec000e901d54 */
[----:B------:R1:W-:Y:S01]  /*f230*/  LDGSTS.E.BYPASS.LTC128B.128 [R244+0x2800], [R168.64], !P4 ;  /* 0x02800000a8f47fae */ /* 0x0003e2000e101d54 */
[-C--:B------:R-:W-:Y:S05]  /*f240*/  HMMA.16816.F32.BF16 R44, R44, R174.reuse, RZ ;  /* 0x000000ae2c2c723c */ /* 0x080fea00000418ff */
[----:B------:R-:W-:Y:S03]  /*f250*/  LDSM.16.M88.4 R216, [R230+0x5080] ;  /* 0x00508000e6d8783b */ /* 0x000fe60000000200 */
[----:B------:R-:W-:Y:S03]  /*f260*/  HMMA.16816.F32.BF16 R48, R48, R174, RZ ;  /* 0x000000ae3030723c */ /* 0x000fe600000418ff */
[----:B------:R-:W0:Y:S05]  /*f270*/  LDGDEPBAR ;  /* 0x00000000000079af */ /* 0x000e2a0000000000 */
[-C--:B------:R-:W-:Y:S01]  /*f280*/  HMMA.16816.F32.BF16 R4, R192, R196.reuse, R4 ;  /* 0x000000c4c004723c */ /* 0x080fe20000041804 */
[----:B------:R-:W-:Y:S06]  /*f290*/  LDSM.16.M88.4 R220, [R232+0xa080] ;  /* 0x00a08000e8dc783b */ /* 0x000fec0000000200 */
[----:B--2---:R-:W2:Y:S01]  /*f2a0*/  LDSM.16.M88.4 R212, [R232+0x8080] ;  /* 0x00808000e8d4783b */ /* 0x004ea20000000200 */
[C---:B------:R-:W-:Y:S05]  /*f2b0*/  HMMA.16816.F32.BF16 R8, R200.reuse, R196, R8 ;  /* 0x000000c4c808723c */ /* 0x040fea0000041808 */
[----:B------:R-:W3:Y:S03]  /*f2c0*/  LDSM.16.M88.4 R172, [R230+0x5880] ;  /* 0x00588000e6ac783b */ /* 0x000ee60000000200 */
[-C--:B------:R-:W-:Y:S08]  /*f2d0*/  HMMA.16816.F32.BF16 R12, R200, R198.reuse, R12 ;  /* 0x000000c6c80c723c */ /* 0x080ff0000004180c */
[C---:B------:R-:W-:Y:S01]  /*f2e0*/  HMMA.16816.F32.BF16 R16, R192.reuse, R198, R16 ;  /* 0x000000c6c010723c */ /* 0x040fe20000041810 */
[----:B------:R-:W4:Y:S07]  /*f2f0*/  LDSM.16.M88.4 R196, [R230+0x6080] ;  /* 0x00608000e6c4783b */ /* 0x000f2e0000000200 */
        /* <DEDUP_REMOVED lines=8> */
[----:B------:R-:W-:Y:S07]  /*f380*/  LDSM.16.M88.4 R200, [R229] ;  /* 0x00000000e5c8783b */ /* 0x000fee0000000200 */
[----:B------:R-:W-:Y:S01]  /*f390*/  HMMA.16816.F32.BF16 R48, R192, R210, R48 ;  /* 0x000000d2c030723c */ /* 0x000fe20000041830 */
[----:B------:R-:W1:Y:S06]  /*f3a0*/  LDSM.16.M88.4 R192, [R234+0x8080] ;  /* 0x00808000eac0783b */ /* 0x000e6c0000000200 */
[----:B------:R-:W-:Y:S01]  /*f3b0*/  LDSM.16.M88.4 R208, [R229+0x1000] ;  /* 0x00100000e5d0783b */ /* 0x000fe20000000200 */
[-C--:B--2---:R-:W-:Y:S08]  /*f3c0*/  HMMA.16816.F32.BF16 R4, R212, R216.reuse, R4 ;  /* 0x000000d8d404723c */ /* 0x084ff00000041804 */
[C---:B------:R-:W-:Y:S08]  /*f3d0*/  HMMA.16816.F32.BF16 R8, R220.reuse, R216, R8 ;  /* 0x000000d8dc08723c */ /* 0x040ff00000041808 */
[-C--:B------:R-:W-:Y:S08]  /*f3e0*/  HMMA.16816.F32.BF16 R12, R220, R218.reuse, R12 ;  /* 0x000000dadc0c723c */ /* 0x080ff0000004180c */
[C---:B------:R-:W-:Y:S01]  /*f3f0*/  HMMA.16816.F32.BF16 R16, R212.reuse, R218, R16 ;  /* 0x000000dad410723c */ /* 0x040fe20000041810 */
[----:B------:R-:W-:Y:S07]  /*f400*/  LDSM.16.M88.4 R216, [R231+0xe080] ;  /* 0x00e08000e7d8783b */ /* 0x000fee0000000200 */
[-C--:B---3--:R-:W-:Y:S08]  /*f410*/  HMMA.16816.F32.BF16 R20, R212, R172.reuse, R20 ;  /* 0x000000acd414723c */ /* 0x088ff00000041814 */
        /* <DEDUP_REMOVED lines=9> */
[----:B------:R-:W-:Y:S06]  /*f4b0*/  LDSM.16.M88.4 R196, [R231+0xc080] ;  /* 0x00c08000e7c4783b */ /* 0x000fec0000000200 */
[----:B------:R-:W3:Y:S01]  /*f4c0*/  LDSM.16.M88.4 R212, [R224+0x6880] ;  /* 0x00688000e0d4783b */ /* 0x000ee20000000200 */
[-C--:B-1----:R-:W-:Y:S08]  /*f4d0*/  HMMA.16816.F32.BF16 R4, R192, R200.reuse, R4 ;  /* 0x000000c8c004723c */ /* 0x082ff00000041804 */
[C---:B------:R-:W-:Y:S08]  /*f4e0*/  HMMA.16816.F32.BF16 R8, R204.reuse, R200, R8 ;  /* 0x000000c8cc08723c */ /* 0x040ff00000041808 */
[-C--:B------:R-:W-:Y:S08]  /*f4f0*/  HMMA.16816.F32.BF16 R12, R204, R202.reuse, R12 ;  /* 0x000000cacc0c723c */ /* 0x080ff0000004180c */
[C---:B------:R-:W-:Y:S01]  /*f500*/  HMMA.16816.F32.BF16 R16, R192.reuse, R202, R16 ;  /* 0x000000cac010723c */ /* 0x040fe20000041810 */
[----:B------:R-:W1:Y:S07]  /*f510*/  LDSM.16.M88.4 R200, [R224+0x7880] ;  /* 0x00788000e0c8783b */ /* 0x000e6e0000000200 */
[-C--:B--2---:R-:W-:Y:S08]  /*f520*/  HMMA.16816.F32.BF16 R20, R192, R172.reuse, R20 ;  /* 0x000000acc014723c */ /* 0x084ff00000041814 */
        /* <DEDUP_REMOVED lines=9> */
[----:B------:R-:W2:Y:S06]  /*f5c0*/  LDSM.16.M88.4 R192, [R239] ;  /* 0x00000000efc0783b */ /* 0x000eac0000000200 */
[----:B------:R-:W4:Y:S01]  /*f5d0*/  LDSM.16.M88.4 R208, [R238] ;  /* 0x00000000eed0783b */ /* 0x000f220000000200 */
[-C--:B---3--:R-:W-:Y:S08]  /*f5e0*/  HMMA.16816.F32.BF16 R4, R196, R212.reuse, R4 ;  /* 0x000000d4c404723c */ /* 0x088ff00000041804 */
[C---:B------:R-:W-:Y:S08]  /*f5f0*/  HMMA.16816.F32.BF16 R8, R216.reuse, R212, R8 ;  /* 0x000000d4d808723c */ /* 0x040ff00000041808 */
[-C--:B------:R-:W-:Y:S08]  /*f600*/  HMMA.16816.F32.BF16 R12, R216, R214.reuse, R12 ;  /* 0x000000d6d80c723c */ /* 0x080ff0000004180c */
[C---:B------:R-:W-:Y:S01]  /*f610*/  HMMA.16816.F32.BF16 R16, R196.reuse, R214, R16 ;  /* 0x000000d6c410723c */ /* 0x040fe20000041810 */
[----:B------:R-:W3:Y:S07]  /*f620*/  LDSM.16.M88.4 R212, [R237] ;  /* 0x00000000edd4783b */ /* 0x000eee0000000200 */
[-C--:B------:R-:W-:Y:S08]  /*f630*/  HMMA.16816.F32.BF16 R20, R196, R220.reuse, R20 ;  /* 0x000000dcc414723c */ /* 0x080ff00000041814 */
[C---:B------:R-:W-:Y:S08]  /*f640*/  HMMA.16816.F32.BF16 R24, R216.reuse, R220, R24 ;  /* 0x000000dcd818723c */ /* 0x040ff00000041818 */
[-C--:B------:R-:W-:Y:S08]  /*f650*/  HMMA.16816.F32.BF16 R28, R216, R222.reuse, R28 ;  /* 0x000000ded81c723c */ /* 0x080ff0000004181c */
[C---:B------:R-:W-:Y:S01]  /*f660*/  HMMA.16816.F32.BF16 R32, R196.reuse, R222, R32 ;  /* 0x000000dec420723c */ /* 0x040fe20000041820 */
[----:B------:R-:W-:Y:S07]  /*f670*/  LDSM.16.M88.4 R220, [R229+0x2000] ;  /* 0x00200000e5dc783b */ /* 0x000fee0000000200 */
[-C--:B-1----:R-:W-:Y:S08]  /*f680*/  HMMA.16816.F32.BF16 R36, R196, R200.reuse, R36 ;  /* 0x000000c8c424723c */ /* 0x082ff00000041824 */
[C---:B------:R-:W-:Y:S08]  /*f690*/  HMMA.16816.F32.BF16 R40, R216.reuse, R200, R40 ;  /* 0x000000c8d828723c */ /* 0x040ff00000041828 */
[-C--:B------:R-:W-:Y:S01]  /*f6a0*/  HMMA.16816.F32.BF16 R44, R216, R202.reuse, R44 ;  /* 0x000000cad82c723c */ /* 0x080fe2000004182c */
[----:B------:R-:W-:Y:S07]  /*f6b0*/  LDSM.16.M88.4 R216, [R232+0xe080] ;  /* 0x00e08000e8d8783b */ /* 0x000fee0000000200 */
[----:B------:R-:W-:Y:S01]  /*f6c0*/  HMMA.16816.F32.BF16 R48, R196, R202, R48 ;  /* 0x000000cac430723c */ /* 0x000fe20000041830 */
[----:B------:R-:W-:Y:S06]  /*f6d0*/  LDSM.16.M88.4 R196, [R232+0xc080] ;  /* 0x00c08000e8c4783b */ /* 0x000fec0000000200 */
[----:B------:R-:W1:Y:S01]  /*f6e0*/  LDSM.16.M88.4 R200, [R230+0x6880] ;  /* 0x00688000e6c8783b */ /* 0x000e620000000200 */
[-C--:B--2---:R-:W-:Y:S08]  /*f6f0*/  HMMA.16816.F32.BF16 R4, R172, R192.reuse, R4 ;  /* 0x000000c0ac04723c */ /* 0x084ff00000041804 */
[C---:B------:R-:W-:Y:S08]  /*f700*/  HMMA.16816.F32.BF16 R8, R204.reuse, R192, R8 ;  /* 0x000000c0cc08723c */ /* 0x040ff00000041808 */
[-C--:B------:R-:W-:Y:S08]  /*f710*/  HMMA.16816.F32.BF16 R12, R204, R194.reuse, R12 ;  /* 0x000000c2cc0c723c */ /* 0x080ff0000004180c */
[C---:B------:R-:W-:Y:S01]  /*f720*/  HMMA.16816.F32.BF16 R16, R172.reuse, R194, R16 ;  /* 0x000000c2ac10723c */ /* 0x040fe20000041810 */
[----:B------:R-:W2:Y:S07]  /*f730*/  LDSM.16.M88.4 R192, [R230+0x7080] ;  /* 0x00708000e6c0783b */ /* 0x000eae0000000200 */
[-C--:B----4-:R-:W-:Y:S08]  /*f740*/  HMMA.16816.F32.BF16 R20, R172, R208.reuse, R20 ;  /* 0x000000d0ac14723c */ /* 0x090ff00000041814 */
[C---:B------:R-:W-:Y:S08]  /*f750*/  HMMA.16816.F32.BF16 R24, R204.reuse, R208, R24 ;  /* 0x000000d0cc18723c */ /* 0x040ff00000041818 */
[-C--:B------:R-:W-:Y:S08]  /*f760*/  HMMA.16816.F32.BF16 R28, R204, R210.reuse, R28 ;  /* 0x000000d2cc1c723c */ /* 0x080ff0000004181c */
[C---:B------:R-:W-:Y:S01]  /*f770*/  HMMA.16816.F32.BF16 R32, R172.reuse, R210, R32 ;  /* 0x000000d2ac20723c */ /* 0x040fe20000041820 */
[----:B------:R-:W4:Y:S07]  /*f780*/  LDSM.16.M88.4 R208, [R230+0x7880] ;  /* 0x00788000e6d0783b */ /* 0x000f2e0000000200 */
[-C--:B---3--:R-:W-:Y:S08]  /*f790*/  HMMA.16816.F32.BF16 R36, R172, R212.reuse, R36 ;  /* 0x000000d4ac24723c */ /* 0x088ff00000041824 */
[C---:B------:R-:W-:Y:S08]  /*f7a0*/  HMMA.16816.F32.BF16 R40, R204.reuse, R212, R40 ;  /* 0x000000d4cc28723c */ /* 0x040ff00000041828 */
[-C--:B------:R-:W-:Y:S01]  /*f7b0*/  HMMA.16816.F32.BF16 R44, R204, R214.reuse, R44 ;  /* 0x000000d6cc2c723c */ /* 0x080fe2000004182c */
[----:B------:R-:W-:Y:S07]  /*f7c0*/  LDSM.16.M88.4 R204, [R229+0x1800] ;  /* 0x00180000e5cc783b */ /* 0x000fee0000000200 */
[----:B------:R-:W-:Y:S01]  /*f7d0*/  HMMA.16816.F32.BF16 R48, R172, R214, R48 ;  /* 0x000000d6ac30723c */ /* 0x000fe20000041830 */
[----:B------:R-:W3:Y:S06]  /*f7e0*/  LDSM.16.M88.4 R172, [R234+0xc080] ;  /* 0x00c08000eaac783b */ /* 0x000eec0000000200 */
[----:B------:R-:W3:Y:S01]  /*f7f0*/  LDSM.16.M88.4 R212, [R236+0xe080] ;  /* 0x00e08000ecd4783b */ /* 0x000ee20000000200 */
[-C--:B-1----:R-:W-:Y:S08]  /*f800*/  HMMA.16816.F32.BF16 R4, R196, R200.reuse, R4 ;  /* 0x000000c8c404723c */ /* 0x082ff00000041804 */
[C---:B------:R-:W-:Y:S08]  /*f810*/  HMMA.16816.F32.BF16 R8, R216.reuse, R200, R8 ;  /* 0x000000c8d808723c */ /* 0x040ff00000041808 */
[-C--:B------:R-:W-:Y:S08]  /*f820*/  HMMA.16816.F32.BF16 R12, R216, R202.reuse, R12 ;  /* 0x000000cad80c723c */ /* 0x080ff0000004180c */
[C---:B------:R-:W-:Y:S01]  /*f830*/  HMMA.16816.F32.BF16 R16, R196.reuse, R202, R16 ;  /* 0x000000cac410723c */ /* 0x040fe20000041810 */
[----:B------:R-:W1:Y:S01]  /*f840*/  LDSM.16.M88.4 R200, [R229+0x2800] ;  /* 0x00280000e5c8783b */ /* 0x000e620000000200 */
[----:B------:R-:W-:Y:S05]  /*f850*/  DEPBAR.LE SB0, 0x0 ;  /* 0x000080000000791a */ /* 0x000fea0000000000 */
[----:B------:R-:W-:Y:S01]  /*f860*/  BAR.SYNC.DEFER_BLOCKING 0x0 ;  /* 0x0000000000007b1d */ /* 0x000fe20000010000 */
[-C--:B--2---:R-:W-:Y:S08]  /*f870*/  HMMA.16816.F32.BF16 R20, R196, R192.reuse, R20 ;  /* 0x000000c0c414723c */ /* 0x084ff00000041814 */
[C---:B------:R-:W-:Y:S08]  /*f880*/  HMMA.16816.F32.BF16 R24, R216.reuse, R192, R24 ;  /* 0x000000c0d818723c */ /* 0x040ff00000041818 */
[-C--:B------:R-:W-:Y:S08]  /*f890*/  HMMA.16816.F32.BF16 R28, R216, R194.reuse, R28 ;  /* 0x000000c2d81c723c */ /* 0x080ff0000004181c */
[C---:B------:R-:W-:Y:S08]  /*f8a0*/  HMMA.16816.F32.BF16 R32, R196.reuse, R194, R32 ;  /* 0x000000c2c420723c */ /* 0x040ff00000041820 */
[-C--:B----4-:R-:W-:Y:S08]  /*f8b0*/  HMMA.16816.F32.BF16 R36, R196, R208.reuse, R36 ;  /* 0x000000d0c424723c */ /* 0x090ff00000041824 */
[C---:B------:R-:W-:Y:S08]  /*f8c0*/  HMMA.16816.F32.BF16 R40, R216.reuse, R208, R40 ;  /* 0x000000d0d828723c */ /* 0x040ff00000041828 */
[-C--:B------:R-:W-:Y:S08]  /*f8d0*/  HMMA.16816.F32.BF16 R44, R216, R210.reuse, R44 ;  /* 0x000000d2d82c723c */ /* 0x080ff0000004182c */
[----:B------:R-:W-:Y:S08]  /*f8e0*/  HMMA.16816.F32.BF16 R48, R196, R210, R48 ;  /* 0x000000d2c430723c */ /* 0x000ff00000041830 */
        /* <DEDUP_REMOVED lines=42> */
[----:B------:R-:W-:Y:S04]  /*fb90*/  SHFL.IDX PT, R172, R2, 0x1, 0x181f ;  /* 0x00381f0002ac7f89 */ /* 0x000fe800000e0000 */
[----:B------:R2:W-:Y:S04]  /*fba0*/  SHFL.IDX PT, R169, R2, 0x2, 0x181f ;  /* 0x00581f0002a97f89 */ /* 0x0005e800000e0000 */
[----:B------:R-:W3:Y:S04]  /*fbb0*/  SHFL.IDX PT, R168, R0, RZ, 0x181f ;  /* 0x00181fff00a87589 */ /* 0x000ee800000e0000 */
[----:B------:R-:W4:Y:S04]  /*fbc0*/  SHFL.IDX PT, R171, R0, 0x1, 0x181f ;  /* 0x00381f0000ab7f89 */ /* 0x000f2800000e0000 */
[----:B------:R-:W5:Y:S01]  /*fbd0*/  SHFL.IDX PT, R0, R0, 0x2, 0x181f ;  /* 0x00581f0000007f89 */ /* 0x000f6200000e0000 */
[C---:B-1----:R-:W-:Y:S02]  /*fbe0*/  IADD3 R192, P1, R167.reuse, R246, RZ ;  /* 0x000000f6a7c07210 */ /* 0x042fe40007f3e0ff */
[-C--:B--2---:R-:W-:Y:S04]  /*fbf0*/  IADD3 R2, P0, R167, R248.reuse, RZ ;  /* 0x000000f8a7027210 */ /* 0x084fe80007f1e0ff */
[CC--:B---3--:R-:W-:Y:S01]  /*fc00*/  IADD3.X R3, R168.reuse, R249.reuse, RZ, P0, !PT ;  /* 0x000000f9a8037210 */ /* 0x0c8fe200007fe4ff */
[----:B------:R-:W-:Y:S01]  /*fc10*/  IMAD.X R193, R168, 0x1, R247, P1 ;  /* 0x00000001a8c17824 */ /* 0x000fe200008e06f7 */
[C---:B------:R-:W-:Y:S02]  /*fc20*/  IADD3 R174, P0, R172.reuse, R248, RZ ;  /* 0x000000f8acae7210 */ /* 0x040fe40007f1e0ff */
[----:B------:R-:W-:Y:S01]  /*fc30*/  IADD3 R172, P2, R172, R246, RZ ;  /* 0x000000f6acac7210 */ /* 0x000fe20007f5e0ff */
[----:B------:R1:W-:Y:S01]  /*fc40*/  LDGSTS.E.BYPASS.LTC128B.128 [R245+0x5080], [R2.64], !P5 ;  /* 0x0508000002f57fae */ /* 0x0003e2000e901d54 */
[----:B------:R-:W-:Y:S01]  /*fc50*/  IADD3 R168, P1, R169, R248, RZ ;  /* 0x000000f8a9a87210 */ /* 0x000fe20007f3e0ff */
[C---:B----4-:R-:W-:Y:S02]  /*fc60*/  IMAD.X R175, R171.reuse, 0x1, R249, P0 ;  /* 0x00000001abaf7824 */ /* 0x050fe400000e06f9 */
[----:B------:R2:W-:Y:S01]  /*fc70*/  LDGSTS.E.BYPASS.LTC128B.128 [R245+0x6880], [R192.64], !P4 ;  /* 0x06880000c0f57fae */ /* 0x0005e2000e101d54 */
[--C-:B------:R-:W-:Y:S03]  /*fc80*/  IMAD.X R173, R171, 0x1, R247.reuse, P2 ;  /* 0x00000001abad7824 */ /* 0x100fe600010e06f7 */
[----:B------:R2:W-:Y:S04]  /*fc90*/  LDGSTS.E.BYPASS.LTC128B.128 [R245+0x5880], [R174.64], !P5 ;  /* 0x05880000aef57fae */ /* 0x0005e8000e901d54 */
[----:B------:R2:W-:Y:S01]  /*fca0*/  LDGSTS.E.BYPASS.LTC128B.128 [R245+0x7080], [R172.64], !P4 ;  /* 0x07080000acf57fae */ /* 0x0005e2000e101d54 */
[----:B-1----:R-:W-:Y:S02]  /*fcb0*/  IADD3 R2, P0, R169, R246, RZ ;  /* 0x000000f6a9027210 */ /* 0x002fe40007f1e0ff */
[C---:B-----5:R-:W-:Y:S03]  /*fcc0*/  IADD3.X R169, R0.reuse, R249, RZ, P1, !PT ;  /* 0x000000f900a97210 */ /* 0x060fe60000ffe4ff */
[----:B------:R-:W-:Y:S02]  /*fcd0*/  IMAD.X R3, R0, 0x1, R247, P0 ;  /* 0x0000000100037824 */ /* 0x000fe400000e06f7 */
[----:B------:R2:W-:Y:S04]  /*fce0*/  LDGSTS.E.BYPASS.LTC128B.128 [R245+0x6080], [R168.64], !P5 ;  /* 0x06080000a8f57fae */ /* 0x0005e8000e901d54 */
[----:B------:R2:W-:Y:S02]  /*fcf0*/  LDGSTS.E.BYPASS.LTC128B.128 [R245+0x7880], [R2.64], !P4 ;  /* 0x0788000002f57fae */ /* 0x0005e4000e101d54 */
.L_x_998:
[----:B--2---:R-:W2:Y:S01]  /*fd00*/  LDL R3, [R1+0x1c] ;  /* 0x00001c0001037983 */ /* 0x004ea20000100800 */
[----:B------:R-:W-:Y:S01]  /*fd10*/  UISETP.NE.AND UP1, UPT, UR13, URZ, UPT ;  /* 0x0000003f0d00728c */ /* 0x000fe2000bf25270 */
[----:B------:R-:W-:Y:S01]  /*fd20*/  IMAD.U32 R172, RZ, RZ, UR9 ;  /* 0x00000009ffac7e24 */ /* 0x000fe2000f8e00ff */
[----:B------:R-:W-:Y:S01]  /*fd30*/  UIMAD UR28, UR23, -0x30, URZ ;  /* 0xffffffd0171c78a4 */ /* 0x000fe2000f8e023f */
[----:B------:R-:W3:Y:S01]  /*fd40*/  LDL R2, [R1+0x8] ;  /* 0x0000080001027983 */ /* 0x000ee20000100800 */
[----:B------:R-:W-:Y:S02]  /*fd50*/  UISETP.NE.AND UP0, UPT, UR12, URZ, UPT ;  /* 0x0000003f0c00728c */ /* 0x000fe4000bf05270 */
[----:B------:R-:W-:Y:S01]  /*fd60*/  PLOP3.LUT P1, PT, PT, PT, UP1, 0x80, 0x0 ;  /* 0x000000000000781c */ /* 0x000fe20003f2f018 */
[----:B------:R-:W0:Y:S01]  /*fd70*/  LDGDEPBAR ;  /* 0x00000000000079af */ /* 0x000e220000000000 */
[----:B------:R-:W-:Y:S02]  /*fd80*/  PLOP3.LUT P0, PT, PT, PT, UP1, 0x80, 0x0 ;  /* 0x000000000000781c */ /* 0x000fe40003f0f018 */
[C---:B---3--:R-:W-:Y:S09]  /*fd90*/  IADD3 R173, -R2.reuse, UR28, RZ ;  /* 0x0000001c02ad7c10 */ /* 0x048ff2000fffe1ff */
[----:B--2---:R-:W-:Y:S04]  /*fda0*/  @P1 IMAD.HI.U32 R0, R3, c[0x0][0x2c8], RZ ;  /* 0x0000b20003001a27 */ /* 0x004fe800078e00ff */
[----:B------:R-:W-:Y:S01]  /*fdb0*/  IMAD.MOV.U32 R169, RZ, RZ, R3 ;  /* 0x000000ffffa97224 */ /* 0x000fe200078e0003 */
[----:B------:R-:W-:Y:S01]  /*fdc0*/  @P0 SHF.R.U32.HI R169, RZ, c[0x0][0x2cc], R0 ;  /* 0x0000b300ffa90a19 */ /* 0x000fe20000011600 */
[----:B------:R-:W-:Y:S01]  /*fdd0*/  IMAD.U32 R0, RZ, RZ, UR28 ;  /* 0x0000001cff007e24 */ /* 0x000fe2000f8e00ff */
[----:B------:R-:W-:Y:S03]  /*fde0*/  PLOP3.LUT P0, PT, PT, PT, UP0, 0x40, 0x0 ;  /* 0x000000000000781c */ /* 0x000fe60003f0e808 */
[----:B------:R-:W1:Y:S01]  /*fdf0*/  SHFL.IDX PT, R3, R169, RZ, 0x1c1f ;  /* 0x001c1fffa9037589 */ /* 0x000e6200000e0000 */
[----:B------:R-:W-:Y:S04]  /*fe00*/  IADD3 R0, -R2, 0x1, R0 ;  /* 0x0000000102007810 */ /* 0x000fe80007ffe100 */
[----:B------:R-:W-:Y:S04]  /*fe10*/  IADD3 R172, R0, -c[0x0][0x168], R172 ;  /* 0x80005a0000ac7a10 */ /* 0x000fe80007ffe0ac */
[C---:B------:R-:W-:Y:S02]  /*fe20*/  IADD3 R171, R172.reuse, c[0x0][0x328], RZ ;  /* 0x0000ca00acab7a10 */ /* 0x040fe40007ffe0ff */
[----:B------:R-:W-:Y:S03]  /*fe30*/  IADD3 R172, R172, UR19, RZ ;  /* 0x00000013acac7c10 */ /* 0x000fe6000fffe0ff */
[--C-:B-1----:R-:W-:Y:S02]  /*fe40*/  IMAD.IADD R2, R171, 0x1, R3.reuse ;  /* 0x00000001ab027824 */ /* 0x102fe400078e0203 */
[----:B------:R-:W-:Y:S01]  /*fe50*/  IMAD.IADD R0, R172, 0x1, R3 ;  /* 0x00000001ac007824 */ /* 0x000fe200078e0203 */
        /* <DEDUP_REMOVED lines=16> */
.L_x_1001:
[----:B------:R-:W-:Y:S04]  /*ff60*/  MOV R167, c[0x0][0x32c] ;  /* 0x0000cb0000a77a02 */ /* 0x000fe80000000f00 */
[----:B------:R-:W-:Y:S11]  /*ff70*/  ISETP.NE.AND P0, PT, R167, 0x1, PT ;  /* 0x00000001a700780c */ /* 0x000ff60003f05270 */
[----:B------:R-:W-:Y:S02]  /*ff80*/  @!UPT UIADD3 URZ, URZ, URZ, URZ ;  /* 0x0000003f3f3ff290 */ /* 0x000fe4000fffe03f */
[----:B------:R-:W-:Y:S05]  /*ff90*/  @P0 IMAD.HI.U32 R167, R3, c[0x0][0x330], RZ ;  /* 0x0000cc0003a70a27 */ /* 0x000fea00078e00ff */
[----:B------:R-:W-:Y:S02]  /*ffa0*/  @P0 SHF.R.U32.HI R3, RZ, c[0x0][0x334], R167 ;  /* 0x0000cd00ff030a19 */ /* 0x000fe400000116a7 */
.L_x_1002:
[----:B------:R-:W-:Y:S05]  /*ffb0*/  BSYNC B0 ;  /* 0x0000000000007941 */ /* 0x000fea0003800000 */
.L_x_1000:
[----:B------:R-:W-:Y:S05]  /*ffc0*/  IMAD R3, R3, c[0x0][0x32c], R173 ;  /* 0x0000cb0003037a24 */ /* 0x000fea00078e02ad */
[----:B------:R-:W-:Y:S02]  /*ffd0*/  IADD3 R167, R3, c[0x0][0x32c], RZ ;  /* 0x0000cb0003a77a10 */ /* 0x000fe40007ffe0ff */
[----:B------:R-:W-:Y:S02]  /*ffe0*/  IMNMX R0, R0, R3, !PT ;  /* 0x0000000300007217 */ /* 0x000fe40007800200 */
[----:B------:R-:W-:Y:S02]  /*fff0*/  IMNMX R2, R2, R167, PT ;  /* 0x000000a702027217 */ /* 0x000fe40003800200 */
.L_x_999:
[----:B------:R-:W1:Y:S01]  /*10000*/  SHFL.IDX PT, R168, R169, 0x1, 0x1c1f ;  /* 0x003c1f00a9a87f89 */ /* 0x000e6200000e0000 */
[----:B------:R-:W-:Y:S06]  /*10010*/  UISETP.NE.AND UP0, UPT, UR12, URZ, UPT ;  /* 0x0000003f0c00728c */ /* 0x000fec000bf05270 */
[----:B------:R-:W-:Y:S02]  /*10020*/  PLOP3.LUT P0, PT, PT, PT, UP0, 0x40, 0x0 ;  /* 0x000000000000781c */ /* 0x000fe40003f0e808 */
[----:B-1----:R-:W-:Y:S01]  /*10030*/  IADD3 R3, R172, R168, RZ ;  /* 0x000000a8ac037210 */ /* 0x002fe20007ffe0ff */
[----:B------:R-:W-:Y:S10]  /*10040*/  IMAD.IADD R167, R171, 0x1, R168 ;  /* 0x00000001aba77824 */ /* 0x000ff400078e02a8 */
        /* <DEDUP_REMOVED lines=16> */
.L_x_1005:
[----:B------:R-:W-:Y:S04]  /*10150*/  MOV R174, c[0x0][0x32c] ;  /* 0x0000cb0000ae7a02 */ /* 0x000fe80000000f00 */
[----:B------:R-:W-:Y:S11]  /*10160*/  ISETP.NE.AND P0, PT, R174, 0x1, PT ;  /* 0x00000001ae00780c */ /* 0x000ff60003f05270 */
[----:B------:R-:W-:Y:S02]  /*10170*/  @!UPT UIADD3 URZ, URZ, URZ, URZ ;  /* 0x0000003f3f3ff290 */ /* 0x000fe4000fffe03f */
[----:B------:R-:W-:Y:S05]  /*10180*/  @P0 IMAD.HI.U32 R174, R168, c[0x0][0x330], RZ ;  /* 0x0000cc00a8ae0a27 */ /* 0x000fea00078e00ff */
[----:B------:R-:W-:Y:S02]  /*10190*/  @P0 SHF.R.U32.HI R168, RZ, c[0x0][0x334], R174 ;  /* 0x0000cd00ffa80a19 */ /* 0x000fe400000116ae */
.L_x_1006:
[----:B------:R-:W-:Y:S05]  /*101a0*/  BSYNC B0 ;  /* 0x0000000000007941 */ /* 0x000fea0003800000 */
.L_x_1004:
[----:B------:R-:W-:Y:S05]  /*101b0*/  IMAD R168, R168, c[0x0][0x32c], R173 ;  /* 0x0000cb00a8a87a24 */ /* 0x000fea00078e02ad */
[----:B------:R-:W-:Y:S02]  /*101c0*/  IADD3 R174, R168, c[0x0][0x32c], RZ ;  /* 0x0000cb00a8ae7a10 */ /* 0x000fe40007ffe0ff */
[----:B------:R-:W-:Y:S02]  /*101d0*/  IMNMX R3, R3, R168, !PT ;  /* 0x000000a803037217 */ /* 0x000fe40007800200 */
[----:B------:R-:W-:Y:S02]  /*101e0*/  IMNMX R167, R167, R174, PT ;  /* 0x000000aea7a77217 */ /* 0x000fe40003800200 */
.L_x_1003:
[----:B------:R-:W-:Y:S02]  /*101f0*/  UISETP.GE.AND UP2, UPT, UR28, 0x1, UPT ;  /* 0x000000011c00788c */ /* 0x000fe4000bf46270 */
[----:B------:R-:W-:Y:S02]  /*10200*/  UISETP.GE.AND UP1, UPT, UR28, 0x2, UPT ;  /* 0x000000021c00788c */ /* 0x000fe4000bf26270 */
[----:B------:R-:W-:Y:S02]  /*10210*/  UISETP.GE.AND UP0, UPT, UR28, 0x9, UPT ;  /* 0x000000091c00788c */ /* 0x000fe4000bf06270 */
[----:B------:R-:W-:Y:S01]  /*10220*/  PLOP3.LUT P0, PT, PT, PT, UP2, 0x40, 0x0 ;  /* 0x000000000000781c */ /* 0x000fe20003f0e828 */
[----:B------:R-:W-:Y:S01]  /*10230*/  UP2UR UR26, UPR, URZ, 0x2 ;  /* 0x000000023f1a7883 */ /* 0x000fe20008000000 */
[----:B------:R-:W-:Y:S01]  /*10240*/  PLOP3.LUT P2, PT, PT, PT, UP1, 0x40, 0x0 ;  /* 0x000000000000781c */ /* 0x000fe20003f4e818 */
[----:B------:R-:W-:Y:S01]  /*10250*/  UISETP.GE.AND UP1, UPT, UR28, 0xa, UPT ;  /* 0x0000000a1c00788c */ /* 0x000fe2000bf26270 */
[----:B------:R-:W-:Y:S01]  /*10260*/  ISETP.GT.AND P0, PT, R0, RZ, P0 ;  /* 0x000000ff0000720c */ /* 0x000fe20000704270 */
[----:B------:R-:W-:Y:S01]  /*10270*/  UISETP.GE.AND UP5, UPT, UR28, 0x19, UPT ;  /* 0x000000191c00788c */ /* 0x000fe2000bfa6270 */
[----:B------:R-:W-:Y:S01]  /*10280*/  PLOP3.LUT P1, PT, PT, PT, UP0, 0x40, 0x0 ;  /* 0x000000000000781c */ /* 0x000fe20003f2e808 */
[----:B------:R-:W-:Y:S01]  /*10290*/  UP2UR UR22, UPR, URZ, 0x1 ;  /* 0x000000013f167883 */ /* 0x000fe20008000000 */
[----:B------:R-:W-:Y:S01]  /*102a0*/  ISETP.LT.OR P0, PT, R2, 0x1, P0 ;  /* 0x000000010200780c */ /* 0x000fe20000701670 */
        /* <DEDUP_REMOVED lines=12> */
[----:B------:R-:W1:Y:S01]  /*10370*/  SHFL.IDX PT, R4, R169, 0x2, 0x1c1f ;  /* 0x005c1f00a9047f89 */ /* 0x000e6200000e0000 */
[C---:B------:R-:W-:Y:S01]  /*10380*/  ISETP.LT.OR P0, PT, R2.reuse, 0xa, P0 ;  /* 0x0000000a0200780c */ /* 0x040fe20000701670 */
[----:B------:R-:W-:Y:S01]  /*10390*/  UP2UR UR29, UPR, URZ, 0x40 ;  /* 0x000000403f1d7883 */ /* 0x000fe20008000000 */
[----:B------:R-:W-:Y:S01]  /*103a0*/  ISETP.LT.OR P1, PT, R2, 0x9, P1 ;  /* 0x000000090200780c */ /* 0x000fe20000f21670 */
[----:B------:R-:W-:Y:S01]  /*103b0*/  UP2UR UR5, UPR, URZ, 0x2 ;  /* 0x000000023f057883 */ /* 0x000fe20008000000 */
[----:B------:R-:W-:Y:S01]  /*103c0*/  FSEL R192, R17, -INF , !P0 ;  /* 0xff80000011c07808 */ /* 0x000fe20004000000 */
[----:B------:R-:W-:Y:S01]  /*103d0*/  UP2UR UR4, UPR, URZ, 0x1 ;  /* 0x000000013f047883 */ /* 0x000fe20008000000 */
[----:B------:R-:W-:Y:S01]  /*103e0*/  PLOP3.LUT P0, PT, PT, PT, UP5, 0x40, 0x0 ;  /* 0x000000000000781c */ /* 0x000fe20003f0e858 */
[----:B------:R-:W-:Y:S01]  /*103f0*/  UISETP.GE.AND UP1, UPT, UR28, 0x29, UPT ;  /* 0x000000291c00788c */ /* 0x000fe2000bf26270 */
[----:B------:R-:W-:Y:S02]  /*10400*/  FSEL R174, R5, -INF , !P2 ;  /* 0xff80000005ae7808 */ /* 0x000fe40005000000 */
[----:B------:R-:W-:Y:S01]  /*10410*/  PLOP3.LUT P2, PT, PT, PT, UP0, 0x40, 0x0 ;  /* 0x000000000000781c */ /* 0x000fe20003f4e808 */
[----:B------:R-:W-:Y:S01]  /*10420*/  UISETP.GE.AND UP0, UPT, UR28, 0x2a, UPT ;  /* 0x0000002a1c00788c */ /* 0x000fe2000bf06270 */
        /* <DEDUP_REMOVED lines=52> */
.L_x_1009:
[----:B------:R-:W-:Y:S04]  /*10770*/  MOV R5, c[0x0][0x32c] ;  /* 0x0000cb0000057a02 */ /* 0x000fe80000000f00 */
[----:B------:R-:W-:Y:S11]  /*10780*/  ISETP.NE.AND P0, PT, R5, 0x1, PT ;  /* 0x000000010500780c */ /* 0x000ff60003f05270 */
[----:B------:R-:W-:Y:S02]  /*10790*/  @!UPT UIADD3 URZ, URZ, URZ, URZ ;  /* 0x0000003f3f3ff290 */ /* 0x000fe4000fffe03f */
[----:B------:R-:W-:Y:S05]  /*107a0*/  @P0 IMAD.HI.U32 R5, R4, c[0x0][0x330], RZ ;  /* 0x0000cc0004050a27 */ /* 0x000fea00078e00ff */
[----:B------:R-:W-:Y:S02]  /*107b0*/  @P0 SHF.R.U32.HI R4, RZ, c[0x0][0x334], R5 ;  /* 0x0000cd00ff040a19 */ /* 0x000fe40000011605 */
.L_x_1010:
[----:B------:R-:W-:Y:S05]  /*107c0*/  BSYNC B0 ;  /* 0x0000000000007941 */ /* 0x000fea0003800000 */
.L_x_1008:
[----:B------:R-:W-:Y:S05]  /*107d0*/  IMAD R4, R4, c[0x0][0x32c], R173 ;  /* 0x0000cb0004047a24 */ /* 0x000fea00078e02ad */
[----:B------:R-:W-:Y:S02]  /*107e0*/  IADD3 R5, R4, c[0x0][0x32c], RZ ;  /* 0x0000cb0004057a10 */ /* 0x000fe40007ffe0ff */
[----:B------:R-:W-:Y:S02]  /*107f0*/  IMNMX R0, R0, R4, !PT ;  /* 0x0000000400007217 */ /* 0x000fe40007800200 */
[----:B------:R-:W-:Y:S02]  /*10800*/  IMNMX R2, R2, R5, PT ;  /* 0x0000000502027217 */ /* 0x000fe40003800200 */
.L_x_1007:
[----:B------:R-:W-:Y:S02]  /*10810*/  UP2UR UR31, UPR, URZ, 0x8 ;  /* 0x000000083f1f7883 */ /* 0x000fe40008000000 */
[----:B------:R-:W-:Y:S02]  /*10820*/  UISETP.NE.AND UP3, UPT, UR26, URZ, UPT ;  /* 0x0000003f1a00728c */ /* 0x000fe4000bf65270 */
[----:B------:R-:W-:Y:S02]  /*10830*/  UP2UR UR32, UPR, URZ, 0x10 ;  /* 0x000000103f207883 */ /* 0x000fe40008000000 */
[----:B------:R-:W-:Y:S02]  /*10840*/  UISETP.NE.AND UP4, UPT, UR27, URZ, UPT ;  /* 0x0000003f1b00728c */ /* 0x000fe4000bf85270 */
[----:B------:R-:W-:Y:S01]  /*10850*/  PLOP3.LUT P0, PT, PT, PT, UP3, 0x40, 0x0 ;  /* 0x000000000000781c */ /* 0x000fe20003f0e838 */
[----:B------:R-:W-:Y:S02]  /*10860*/  UP2UR UR30, UPR, URZ, 0x4 ;  /* 0x000000043f1e7883 */ /* 0x000fe40008000000 */
[----:B------:R-:W-:Y:S01]  /*10870*/  UISETP.NE.AND UP2, UPT, UR22, URZ, UPT ;  /* 0x0000003f1600728c */ /* 0x000fe2000bf45270 */
[----:B------:R-:W-:Y:S01]  /*10880*/  ISETP.GT.AND P0, PT, R3, 0x1, P0 ;  /* 0x000000010300780c */ /* 0x000fe20000704270 */
[----:B------:R-:W-:Y:S01]  /*10890*/  UP2UR UR28, UPR, URZ, 0x1 ;  /* 0x000000013f1c7883 */ /* 0x000fe20008000000 */
[----:B------:R-:W-:Y:S01]  /*108a0*/  PLOP3.LUT P2, PT, PT, PT, UP4, 0x40, 0x0 ;  /* 0x000000000000781c */ /* 0x000fe20003f4e848 */
[----:B------:R-:W-:Y:S01]  /*108b0*/  UISETP.NE.AND UP0, UPT, UR4, URZ, UPT ;  /* 0x0000003f0400728c */ /* 0x000fe2000bf05270 */
[----:B------:R-:W-:Y:S01]  /*108c0*/  ISETP.LT.OR P0, PT, R167, 0x2, P0 ;  /* 0x00000002a700780c */ /* 0x000fe20000701670 */
[----:B------:R-:W-:Y:S01]  /*108d0*/  UP2UR UR29, UPR, URZ, 0x2 ;  /* 0x000000023f1d7883 */ /* 0x000fe20008000000 */
[----:B------:R-:W-:Y:S01]  /*108e0*/  ISETP.GT.AND P2, PT, R3, RZ, P2 ;  /* 0x000000ff0300720c */ /* 0x000fe20001744270 */
[----:B------:R-:W-:Y:S01]  /*108f0*/  UISETP.NE.AND UP1, UPT, UR5, URZ, UPT ;  /* 0x0000003f0500728c */ /* 0x000fe2000bf25270 */
[----:B------:R-:W-:Y:S01]  /*10900*/  PLOP3.LUT P1, PT, PT, PT, UP2, 0x40, 0x0 ;  /* 0x000000000000781c */ /* 0x000fe20003f2e828 */
[----:B------:R-:W-:Y:S01]  /*10910*/  UISETP.NE.AND UP4, UPT, UR32, URZ, UPT ;  /* 0x0000003f2000728c */ /* 0x000fe2000bf85270 */
[----:B------:R-:W-:Y:S01]  /*10920*/  FSEL R17, R7, -INF , !P0 ;  /* 0xff80000007117808 */ /* 0x000fe20004000000 */
[----:B------:R-:W-:Y:S01]  /*10930*/  UISETP.NE.AND UP3, UPT, UR31, URZ, UPT ;  /* 0x0000003f1f00728c */ /* 0x000fe2000bf65270 */
[----:B------:R-:W-:Y:S01]  /*10940*/  PLOP3.LUT P0, PT, PT, PT, UP0, 0x40, 0x0 ;  /* 0x000000000000781c */ /* 0x000fe20003f0e808 */
[----:B------:R-:W-:Y:S01]  /*10950*/  UISETP.NE.AND UP0, UPT, UR28, URZ, UPT ;  /* 0x0000003f1c00728c */ /* 0x000fe2000bf05270 */
[----:B------:R-:W-:Y:S01]  /*10960*/  ISETP.LT.OR P2, PT, R167, 0x1, P2 ;  /* 0x00000001a700780c */ /* 0x000fe20001741670 */
[----:B------:R-:W-:Y:S01]  /*10970*/  UP2UR UR28, UPR, URZ, 0x40 ;  /* 0x000000403f1c7883 */ /* 0x000fe20008000000 */
[C---:B------:R-:W-:Y:S01]  /*10980*/  ISETP.GT.AND P1, PT, R3.reuse, 0x8, P1 ;  /* 0x000000080300780c */ /* 0x040fe20000f24270 */
[----:B------:R-:W-:Y:S01]  /*10990*/  UISETP.NE.AND UP2, UPT, UR30, URZ, UPT ;  /* 0x0000003f1e00728c */ /* 0x000fe2000bf45270 */
[----:B------:R-:W-:Y:S02]  /*109a0*/  ISETP.GT.AND P0, PT, R3, 0x10, P0 ;  /* 0x000000100300780c */ /* 0x000fe40000704270 */
[----:B------:R-:W-:Y:S02]  /*109b0*/  FSEL R6, R6, -INF , !P2 ;  /* 0xff80000006067808 */ /* 0x000fe40005000000 */
[----:B------:R-:W-:Y:S01]  /*109c0*/  PLOP3.LUT P2, PT, PT, PT, UP1, 0x40, 0x0 ;  /* 0x000000000000781c */ /* 0x000fe20003f4e818 */
[----:B------:R-:W-:Y:S01]  /*109d0*/  UISETP.NE.AND UP1, UPT, UR29, URZ, UPT ;  /* 0x0000003f1d00728c */ /* 0x000fe2000bf25270 */
[C---:B------:R-:W-:Y:S02]  /*109e0*/  ISETP.LT.OR P1, PT, R167.reuse, 0x9, P1 ;  /* 0x00000009a700780c */ /* 0x040fe40000f21670 */
[----:B------:R-:W-:Y:S02]  /*109f0*/  ISETP.LT.OR P0, PT, R167, 0x11, P0 ;  /* 0x00000011a700780c */ /* 0x000fe40000701670 */
[----:B------:R-:W-:Y:S02]  /*10a00*/  ISETP.GT.AND P2, PT, R3, 0x9, P2 ;  /* 0x000000090300780c */ /* 0x000fe40001744270 */
[----:B------:R-:W-:Y:S02]  /*10a10*/  FSEL R18, R18, -INF , !P1 ;  /* 0xff80000012127808 */ /* 0x000fe40004800000 */
[----:B------:R-:W-:Y:S01]  /*10a20*/  PLOP3.LUT P1, PT, PT, PT, UP6, 0x40, 0x0 ;  /* 0x000000000000781c */ /* 0x000fe20003f2e868 */
[----:B------:R-:W-:Y:S01]  /*10a30*/  UISETP.NE.AND UP6, UPT, UR4, URZ, UPT ;  /* 0x0000003f0400728c */ /* 0x000fe2000bfc5270 */
[----:B------:R-:W-:Y:S02]  /*10a40*/  FSEL R194, R22, -INF , !P0 ;  /* 0xff80000016c27808 */ /* 0x000fe40004000000 */
[----:B------:R-:W-:Y:S01]  /*10a50*/  PLOP3.LUT P0, PT, PT, PT, UP4, 0x40, 0x0 ;  /* 0x000000000000781c */ /* 0x000fe20003f0e848 */
[----:B------:R-:W-:Y:S01]  /*10a60*/  UP2UR UR29, UPR, URZ, 0x40 ;  /* 0x000000403f1d7883 */ /* 0x000fe20008000000 */
[----:B------:R-:W-:Y:S01]  /*10a70*/  ISETP.LT.OR P2, PT, R167, 0xa, P2 ;  /* 0x0000000aa700780c */ /* 0x000fe20001741670 */
[----:B------:R-:W-:Y:S01]  /*10a80*/  UISETP.NE.AND UP6, UPT, UR5, URZ, UPT ;  /* 0x0000003f0500728c */ /* 0x000fe2000bfc5270 */
[C---:B------:R-:W-:Y:S02]  /*10a90*/  ISETP.GT.AND P1, PT, R3.reuse, 0x11, P1 ;  /* 0x000000110300780c */ /* 0x040fe40000f24270 */
[----:B------:R-:W-:Y:S01]  /*10aa0*/  ISETP.GT.AND P0, PT, R3, 0x19, P0 ;  /* 0x000000190300780c */ /* 0x000fe20000704270 */
[----:B------:R-:W-:Y:S01]  /*10ab0*/  UP2UR UR30, UPR, URZ, 0x40 ;  /* 0x000000403f1e7883 */ /* 0x000fe20008000000 */
[----:B------:R-:W-:Y:S01]  /*10ac0*/  FSEL R19, R19, -INF , !P2 ;  /* 0xff80000013137808 */ /* 0x000fe20005000000 */
[----:B------:R-:W-:Y:S01]  /*10ad0*/  UISETP.NE.AND UP6, UPT, UR22, URZ, UPT ;  /* 0x0000003f1600728c */ /* 0x000fe2000bfc5270 */
[----:B------:R-:W-:Y:S02]  /*10ae0*/  PLOP3.LUT P2, PT, PT, PT, UP5, 0x40, 0x0 ;  /* 0x000000000000781c */ /* 0x000fe40003f4e858 */
[C---:B------:R-:W-:Y:S01]  /*10af0*/  ISETP.LT.OR P1, PT, R167.reuse, 0x12, P1 ;  /* 0x00000012a700780c */ /* 0x040fe20000f21670 */
[----:B------:R-:W-:Y:S01]  /*10b00*/  UP2UR UR31, UPR, URZ, 0x40 ;  /* 0x000000403f1f7883 */ /* 0x000fe20008000000 */
[----:B------:R-:W-:Y:S01]  /*10b10*/  ISETP.LT.OR P0, PT, R167, 0x1a, P0 ;  /* 0x0000001aa700780c */ /* 0x000fe20000701670 */
[----:B------:R-:W-:Y:S01]  /*10b20*/  UISETP.NE.AND UP6, UPT, UR26, URZ, UPT ;  /* 0x0000003f1a00728c */ /* 0x000fe2000bfc5270 */
[----:B------:R-:W-:Y:S02]  /*10b30*/  ISETP.GT.AND P2, PT, R3, 0x18, P2 ;  /* 0x000000180300780c */ /* 0x000fe40001744270 */
[----:B------:R-:W-:Y:S01]  /*10b40*/  FSEL R196, R23, -INF , !P1 ;  /* 0xff80000017c47808 */ /* 0x000fe20004800000 */
[----:B------:R-:W-:Y:S01]  /*10b50*/  UP2UR UR32, UPR, URZ, 0x40 ;  /* 0x000000403f207883 */ /* 0x000fe20008000000 */
[----:B------:R-:W-:Y:S01]  /*10b60*/  PLOP3.LUT P1, PT, PT, PT, UP3, 0x40, 0x0 ;  /* 0x000000000000781c */ /* 0x000fe20003f2e838 */
[----:B------:R-:W-:Y:S01]  /*10b70*/  UISETP.NE.AND UP6, UPT, UR27, URZ, UPT ;  /* 0x0000003f1b00728c */ /* 0x000fe2000bfc5270 */
[----:B------:R-:W-:Y:S02]  /*10b80*/  FSEL R199, R35, -INF , !P0 ;  /* 0xff80000023c77808 */ /* 0x000fe40004000000 */
[----:B------:R-:W-:Y:S02]  /*10b90*/  PLOP3.LUT P0, PT, PT, PT, UP2, 0x40, 0x0 ;  /* 0x000000000000781c */ /* 0x000fe40003f0e828 */
[----:B------:R-:W-:Y:S02]  /*10ba0*/  ISETP.LT.OR P2, PT, R167, 0x19, P2 ;  /* 0x00000019a700780c */ /* 0x000fe40001741670 */
[C---:B------:R-:W-:Y:S02]  /*10bb0*/  ISETP.GT.AND P1, PT, R3.reuse, 0x20, P1 ;  /* 0x000000200300780c */ /* 0x040fe40000f24270 */
[----:B------:R-:W-:Y:S02]  /*10bc0*/  ISETP.GT.AND P0, PT, R3, 0x21, P0 ;  /* 0x000000210300780c */ /* 0x000fe40000704270 */
[----:B------:R-:W-:Y:S02]  /*10bd0*/  FSEL R197, R34, -INF , !P2 ;  /* 0xff80000022c57808 */ /* 0x000fe40005000000 */
[----:B------:R-:W-:Y:S02]  /*10be0*/  PLOP3.LUT P2, PT, PT, PT, UP1, 0x40, 0x0 ;  /* 0x000000000000781c */ /* 0x000fe40003f4e818 */
[C---:B------:R-:W-:Y:S02]  /*10bf0*/  ISETP.LT.OR P1, PT, R167.reuse, 0x21, P1 ;  /* 0x00000021a700780c */ /* 0x040fe40000f21670 */
        /* <DEDUP_REMOVED lines=9> */
[----:B------:R-:W-:Y:S01]  /*10c90*/  FSEL R210, R50, -INF , !P2 ;  /* 0xff80000032d27808 */ /* 0x000fe20005000000 */
[----:B------:R-:W1:Y:S01]  /*10ca0*/  SHFL.IDX PT, R3, R169, 0x3, 0x1c1f ;  /* 0x007c1f00a9037f89 */ /* 0x000e6200000e0000 */
        /* <DEDUP_REMOVED lines=75> */
.L_x_1013:
[----:B------:R-:W-:Y:S04]  /*11160*/  MOV R4, c[0x0][0x32c] ;  /* 0x0000cb0000047a02 */ /* 0x000fe80000000f00 */
[----:B------:R-:W-:Y:S11]  /*11170*/  ISETP.NE.AND P0, PT, R4, 0x1, PT ;  /* 0x000000010400780c */ /* 0x000ff60003f05270 */
[----:B------:R-:W-:Y:S02]  /*11180*/  @!UPT UIADD3 URZ, URZ, URZ, URZ ;  /* 0x0000003f3f3ff290 */ /* 0x000fe4000fffe03f */
[----:B------:R-:W-:Y:S05]  /*11190*/  @P0 IMAD.HI.U32 R4, R3, c[0x0][0x330], RZ ;  /* 0x0000cc0003040a27 */ /* 0x000fea00078e00ff */
[----:B------:R-:W-:Y:S02]  /*111a0*/  @P0 SHF.R.U32.HI R3, RZ, c[0x0][0x334], R4 ;  /* 0x0000cd00ff030a19 */ /* 0x000fe40000011604 */
.L_x_1014:
[----:B------:R-:W-:Y:S05]  /*111b0*/  BSYNC B0 ;  /* 0x0000000000007941 */ /* 0x000fea0003800000 */
.L_x_1012:
[----:B------:R-:W-:Y:S05]  /*111c0*/  IMAD R173, R3, c[0x0][0x32c], R173 ;  /* 0x0000cb0003ad7a24 */ /* 0x000fea00078e02ad */
[----:B------:R-:W-:Y:S02]  /*111d0*/  IADD3 R3, R173, c[0x0][0x32c], RZ ;  /* 0x0000cb00ad037a10 */ /* 0x000fe40007ffe0ff */
[----:B------:R-:W-:Y:S02]  /*111e0*/  IMNMX R0, R0, R173, !PT ;  /* 0x000000ad00007217 */ /* 0x000fe40007800200 */
[----:B------:R-:W-:Y:S02]  /*111f0*/  IMNMX R2, R2, R3, PT ;  /* 0x0000000302027217 */ /* 0x000fe40003800200 */
.L_x_1011:
        /* <DEDUP_REMOVED lines=50> */
[----:B------:R-:W-:Y:S02]  /*11520*/  ISETP.GT.AND P2, PT, R0, 0x10, P2 ;  /* 0x000000100000780c */ /* 0x000fe40001744270 */
[----:B-1----:R-:W-:Y:S02]  /*11530*/  FMNMX.FTZ R169, R169, R5, !PT ;  /* 0x00000005a9a97209 */ /* 0x002fe40007810000 */
[----:B------:R-:W1:Y:S01]  /*11540*/  SHFL.BFLY PT, R5, R3, 0x2, 0x1f ;  /* 0x0c401f0003057f89 */ /* 0x000e6200000e0000 */
[----:B------:R-:W-:Y:S02]  /*11550*/  FMNMX.FTZ R4, R203, R4, !PT ;  /* 0x00000004cb047209 */ /* 0x000fe40007810000 */
[----:B------:R-:W-:Y:S02]  /*11560*/  ISETP.LT.OR P2, PT, R2, 0x11, P2 ;  /* 0x000000110200780c */ /* 0x000fe40001741670 */
[----:B------:R-:W-:Y:S02]  /*11570*/  FMNMX.FTZ R4, R211, R4, !PT ;  /* 0x00000004d3047209 */ /* 0x000fe40007810000 */
[----:B------:R-:W-:Y:S01]  /*11580*/  FSEL R41, R26, -INF , !P2 ;  /* 0xff8000001a297808 */ /* 0x000fe20005000000 */
[----:B------:R-:W2:Y:S01]  /*11590*/  SHFL.BFLY PT, R7, R169, 0x1, 0x1f ;  /* 0x0c201f00a9077f89 */ /* 0x000ea200000e0000 */
[----:B------:R-:W-:Y:S02]  /*115a0*/  FMNMX.FTZ R4, R212, R4, !PT ;  /* 0x00000004d4047209 */ /* 0x000fe40007810000 */
[----:B------:R-:W-:Y:S01]  /*115b0*/  PLOP3.LUT P0, PT, PT, PT, UP2, 0x40, 0x0 ;  /* 0x000000000000781c */ /* 0x000fe20003f0e828 */
[----:B------:R-:W-:Y:S01]  /*115c0*/  UISETP.NE.AND UP2, UPT, UR26, URZ, UPT ;  /* 0x0000003f1a00728c */ /* 0x000fe2000bf45270 */
[----:B------:R-:W-:Y:S02]  /*115d0*/  FMNMX.FTZ R4, R213, R4, !PT ;  /* 0x00000004d5047209 */ /* 0x000fe40007810000 */
[----:B------:R-:W-:Y:S02]  /*115e0*/  ISETP.GT.AND P0, PT, R0, 0x8, P0 ;  /* 0x000000080000780c */ /* 0x000fe40000704270 */
[----:B------:R-:W-:Y:S02]  /*115f0*/  FMNMX.FTZ R167, R216, R4, !PT ;  /* 0x00000004d8a77209 */ /* 0x000fe40007810000 */
[----:B------:R-:W-:Y:S02]  /*11600*/  ISETP.LT.OR P0, PT, R2, 0x9, P0 ;  /* 0x000000090200780c */ /* 0x000fe40000701670 */
[----:B------:R-:W-:Y:S01]  /*11610*/  PLOP3.LUT P1, PT, PT, PT, UP4, 0x40, 0x0 ;  /* 0x000000000000781c */ /* 0x000fe20003f2e848 */
[----:B------:R-:W-:Y:S01]  /*11620*/  UISETP.NE.AND UP4, UPT, UR28, URZ, UPT ;  /* 0x0000003f1c00728c */ /* 0x000fe2000bf85270 */
[----:B------:R-:W-:Y:S02]  /*11630*/  FSEL R14, R14, -INF , !P0 ;  /* 0xff8000000e0e7808 */ /* 0x000fe40004000000 */
[----:B-1----:R-:W-:Y:S02]  /*11640*/  FMNMX.FTZ R3, R3, R5, !PT ;  /* 0x0000000503037209 */ /* 0x002fe40007810000 */
[----:B------:R-:W-:Y:S02]  /*11650*/  PLOP3.LUT P0, PT, PT, PT, UP6, 0x40, 0x0 ;  /* 0x000000000000781c */ /* 0x000fe40003f0e868 */
[C---:B------:R-:W-:Y:S01]  /*11660*/  ISETP.GT.AND P1, PT, R0.reuse, RZ, P1 ;  /* 0x000000ff0000720c */ /* 0x040fe20000f24270 */
[----:B------:R-:W1:Y:S01]  /*11670*/  SHFL.BFLY PT, R9, R3, 0x1, 0x1f ;  /* 0x0c201f0003097f89 */ /* 0x000e6200000e0000 */
[----:B------:R-:W-:Y:S02]  /*11680*/  ISETP.GT.AND P0, PT, R0, 0x11, P0 ;  /* 0x000000110000780c */ /* 0x000fe40000704270 */
[----:B--2---:R-:W-:Y:S02]  /*11690*/  FMNMX.FTZ R169, R169, R7, !PT ;  /* 0x00000007a9a97209 */ /* 0x004fe40007810000 */
[----:B------:R-:W-:Y:S02]  /*116a0*/  ISETP.LT.OR P0, PT, R2, 0x12, P0 ;  /* 0x000000120200780c */ /* 0x000fe40000701670 */
[C---:B------:R-:W-:Y:S01]  /*116b0*/  FSETP.NEU.FTZ.AND P2, PT, R169.reuse, -INF , PT ;  /* 0xff800000a900780b */ /* 0x040fe20003f5d000 */
[----:B------:R-:W-:Y:S01]  /*116c0*/  FMUL.FTZ R23, R169, c[0x0][0x2d0] ;  /* 0x0000b400a9177a20 */ /* 0x000fe20000410000 */
[----:B------:R-:W-:Y:S01]  /*116d0*/  FSEL R44, R27, -INF , !P0 ;  /* 0xff8000001b2c7808 */ /* 0x000fe20004000000 */
[----:B------:R-:W2:Y:S01]  /*116e0*/  SHFL.BFLY PT, R7, R167, 0x2, 0x1f ;  /* 0x0c401f00a7077f89 */ /* 0x000ea200000e0000 */
[----:B------:R-:W-:Y:S02]  /*116f0*/  PLOP3.LUT P0, PT, PT, PT, UP4, 0x40, 0x0 ;  /* 0x000000000000781c */ /* 0x000fe40003f0e848 */
[----:B------:R-:W-:Y:S02]  /*11700*/  FSEL R23, R23, RZ, P2 ;  /* 0x000000ff17177208 */ /* 0x000fe40001000000 */
[----:B------:R-:W-:Y:S02]  /*11710*/  ISETP.GT.AND P0, PT, R0, 0x19, P0 ;  /* 0x000000190000780c */ /* 0x000fe40000704270 */
[----:B------:R-:W-:Y:S01]  /*11720*/  ISETP.LT.OR P1, PT, R2, 0x1, P1 ;  /* 0x000000010200780c */ /* 0x000fe20000f21670 */
[--C-:B------:R-:W-:Y:S01]  /*11730*/  FFMA.FTZ R4, R168, c[0x0][0x2d0], -R23.reuse ;  /* 0x0000b400a8047a23 */ /* 0x100fe20000010817 */
[----:B------:R-:W-:Y:S01]  /*11740*/  ISETP.LT.OR P0, PT, R2, 0x1a, P0 ;  /* 0x0000001a0200780c */ /* 0x000fe20000701670 */
[--C-:B------:R-:W-:Y:S01]  /*11750*/  FFMA.FTZ R40, R195, c[0x0][0x2d0], -R23.reuse ;  /* 0x0000b400c3287a23 */ /* 0x100fe20000010817 */
[----:B------:R-:W-:Y:S01]  /*11760*/  FSEL R10, R10, -INF , !P1 ;  /* 0xff8000000a0a7808 */ /* 0x000fe20004800000 */
[----:B------:R3:W-:Y:S01]  /*11770*/  MUFU.EX2 R32, R4 ;  /* 0x0000000400207308 */ /* 0x0007e20000000800 */
[----:B------:R-:W-:Y:S02]  /*11780*/  FSEL R171, R31, -INF , !P0 ;  /* 0xff8000001fab7808 */ /* 0x000fe40004000000 */
[----:B-1----:R-:W-:Y:S01]  /*11790*/  FMNMX.FTZ R168, R3, R9, !PT ;  /* 0x0000000903a87209 */ /* 0x002fe20007810000 */
[--C-:B------:R-:W-:Y:S01]  /*117a0*/  FFMA.FTZ R3, R175, c[0x0][0x2d0], -R23.reuse ;  /* 0x0000b400af037a23 */ /* 0x100fe20000010817 */
[----:B------:R-:W-:Y:S02]  /*117b0*/  PLOP3.LUT P0, PT, PT, PT, UP3, 0x40, 0x0 ;  /* 0x000000000000781c */ /* 0x000fe40003f0e838 */
[----:B------:R-:W-:Y:S01]  /*117c0*/  PLOP3.LUT P1, PT, PT, PT, UP1, 0x40, 0x0 ;  /* 0x000000000000781c */ /* 0x000fe20003f2e818 */
[----:B------:R-:W-:Y:S01]  /*117d0*/  UISETP.NE.AND UP1, UPT, UR22, URZ, UPT ;  /* 0x0000003f1600728c */ /* 0x000fe2000bf25270 */
[C---:B------:R-:W-:Y:S01]  /*117e0*/  ISETP.GT.AND P0, PT, R0.reuse, 0x20, P0 ;  /* 0x000000200000780c */ /* 0x040fe20000704270 */
[----:B------:R1:W4:Y:S01]  /*117f0*/  MUFU.EX2 R20, R3 ;  /* 0x0000000300147308 */ /* 0x0003220000000800 */
[----:B------:R-:W-:Y:S01]  /*11800*/  ISETP.GT.AND P1, PT, R0, 0x9, P1 ;  /* 0x000000090000780c */ /* 0x000fe20000f24270 */
[----:B------:R-:W-:Y:S01]  /*11810*/  FMUL.FTZ R48, R168, c[0x0][0x2d0] ;  /* 0x0000b400a8307a20 */ /* 0x000fe20000410000 */
[C---:B------:R-:W-:Y:S02]  /*11820*/  ISETP.LT.OR P0, PT, R2.reuse, 0x21, P0 ;  /* 0x000000210200780c */ /* 0x040fe40000701670 */
[----:B------:R-:W-:Y:S02]  /*11830*/  ISETP.LT.OR P1, PT, R2, 0xa, P1 ;  /* 0x0000000a0200780c */ /* 0x000fe40000f21670 */
[----:B------:R-:W-:Y:S02]  /*11840*/  FSEL R172, R42, -INF , !P0 ;  /* 0xff8000002aac7808 */ /* 0x000fe40004000000 */
[----:B------:R-:W-:Y:S01]  /*11850*/  FSEL R15, R15, -INF , !P1 ;  /* 0xff8000000f0f7808 */ /* 0x000fe20004800000 */
[----:B------:R-:W-:Y:S01]  /*11860*/  MUFU.EX2 R251, R40 ;  /* 0x0000002800fb7308 */ /* 0x000fe20000000800 */
[----:B------:R-:W-:Y:S02]  /*11870*/  PLOP3.LUT P1, PT, PT, PT, UP5, 0x40, 0x0 ;  /* 0x000000000000781c */ /* 0x000fe40003f2e858 */
[----:B------:R-:W-:Y:S01]  /*11880*/  FMNMX.FTZ R5, R10, R170, !PT ;  /* 0x000000aa0a057209 */ /* 0x000fe20007810000 */
[--C-:B---3--:R-:W-:Y:S01]  /*11890*/  FFMA.FTZ R4, R174, c[0x0][0x2d0], -R23.reuse ;  /* 0x0000b400ae047a23 */ /* 0x108fe20000010817 */
[----:B------:R-:W-:Y:S02]  /*118a0*/  ISETP.GT.AND P1, PT, R0, 0x18, P1 ;  /* 0x000000180000780c */ /* 0x000fe40000f24270 */
[----:B------:R-:W-:Y:S02]  /*118b0*/  PLOP3.LUT P0, PT, PT, PT, UP1, 0x40, 0x0 ;  /* 0x000000000000781c */ /* 0x000fe40003f0e818 */
[----:B------:R-:W-:Y:S01]  /*118c0*/  ISETP.LT.OR P1, PT, R2, 0x19, P1 ;  /* 0x000000190200780c */ /* 0x000fe20000f21670 */
[----:B------:R3:W-:Y:S01]  /*118d0*/  MUFU.EX2 R24, R4 ;  /* 0x0000000400187308 */ /* 0x0007e20000000800 */
[----:B--2---:R-:W-:Y:S02]  /*118e0*/  FMNMX.FTZ R167, R167, R7, !PT ;  /* 0x00000007a7a77209 */ /* 0x004fe40007810000 */
[----:B------:R-:W-:Y:S01]  /*118f0*/  FSEL R45, R30, -INF , !P1 ;  /* 0xff8000001e2d7808 */ /* 0x000fe20004800000 */
[--C-:B-1----:R-:W-:Y:S01]  /*11900*/  FFMA.FTZ R3, R192, c[0x0][0x2d0], -R23.reuse ;  /* 0x0000b400c0037a23 */ /* 0x102fe20000010817 */
[----:B------:R-:W-:Y:S01]  /*11910*/  PLOP3.LUT P1, PT, PT, PT, UP2, 0x40, 0x0 ;  /* 0x000000000000781c */ /* 0x000fe20003f2e828 */
[----:B------:R-:W-:Y:S01]  /*11920*/  LDSM.16.MT88.4 R28, [R225+0x2080] ;  /* 0x00208000e11c783b */ /* 0x000fe20000004200 */
[C---:B------:R-:W-:Y:S02]  /*11930*/  ISETP.GT.AND P0, PT, R0.reuse, 0x28, P0 ;  /* 0x000000280000780c */ /* 0x040fe40000704270 */
[----:B------:R-:W-:Y:S01]  /*11940*/  ISETP.GT.AND P1, PT, R0, 0x21, P1 ;  /* 0x000000210000780c */ /* 0x000fe20000f24270 */
[----:B------:R-:W1:Y:S01]  /*11950*/  MUFU.EX2 R42, R3 ;  /* 0x00000003002a7308 */ /* 0x000e620000000800 */
[C---:B------:R-:W-:Y:S02]  /*11960*/  ISETP.LT.OR P0, PT, R2.reuse, 0x29, P0 ;  /* 0x000000290200780c */ /* 0x040fe40000701670 */
[----:B------:R-:W-:Y:S02]  /*11970*/  ISETP.LT.OR P1, PT, R2, 0x22, P1 ;  /* 0x000000220200780c */ /* 0x000fe40000f21670 */
[----:B------:R-:W-:Y:S02]  /*11980*/  FSEL R173, R46, -INF , !P0 ;  /* 0xff8000002ead7808 */ /* 0x000fe40004000000 */
[----:B------:R-:W-:Y:S02]  /*11990*/  FSEL R174, R43, -INF , !P1 ;  /* 0xff8000002bae7808 */ /* 0x000fe40004800000 */
[----:B------:R-:W-:Y:S02]  /*119a0*/  FSETP.NEU.FTZ.AND P1, PT, R168, -INF , PT ;  /* 0xff800000a800780b */ /* 0x000fe40003f3d000 */
[----:B------:R-:W-:Y:S01]  /*119b0*/  PLOP3.LUT P0, PT, PT, PT, UP0, 0x40, 0x0 ;  /* 0x000000000000781c */ /* 0x000fe20003f0e808 */
[----:B------:R-:W-:Y:S01]  /*119c0*/  UISETP.GT.AND UP0, UPT, UR23, UR7, UPT ;  /* 0x000000071700728c */ /* 0x000fe2000bf04270 */
[----:B------:R-:W-:Y:S01]  /*119d0*/  FSEL R48, R48, RZ, P1 ;  /* 0x000000ff30307208 */ /* 0x000fe20000800000 */
[----:B------:R-:W-:Y:S01]  /*119e0*/  UIADD3 UR23, UR23, -0x1, URZ ;  /* 0xffffffff17177890 */ /* 0x000fe2000fffe03f */
[----:B---3--:R-:W-:Y:S02]  /*119f0*/  FMNMX.FTZ R4, R11, R5, !PT ;  /* 0x000000050b047209 */ /* 0x008fe40007810000 */
[----:B------:R-:W2:Y:S01]  /*11a00*/  SHFL.BFLY PT, R5, R167, 0x1, 0x1f ;  /* 0x0c201f00a7057f89 */ /* 0x000ea200000e0000 */
[----:B------:R-:W-:Y:S01]  /*11a10*/  ISETP.GT.AND P0, PT, R0, 0x29, P0 ;  /* 0x000000290000780c */ /* 0x000fe20000704270 */
[--C-:B------:R-:W-:Y:S01]  /*11a20*/  FFMA.FTZ R40, R194, c[0x0][0x2d0], -R48.reuse ;  /* 0x0000b400c2287a23 */ /* 0x100fe20000010830 */
[----:B------:R-:W-:Y:S02]  /*11a30*/  FMNMX.FTZ R4, R14, R4, !PT ;  /* 0x000000040e047209 */ /* 0x000fe40007810000 */
[----:B------:R-:W-:Y:S01]  /*11a40*/  ISETP.LT.OR P0, PT, R2, 0x2a, P0 ;  /* 0x0000002a0200780c */ /* 0x000fe20000701670 */
[--C-:B------:R-:W-:Y:S01]  /*11a50*/  FFMA.FTZ R2, R17, c[0x0][0x2d0], -R48.reuse ;  /* 0x0000b40011027a23 */ /* 0x100fe20000010830 */
[----:B------:R-:W-:Y:S01]  /*11a60*/  FMNMX.FTZ R4, R15, R4, !PT ;  /* 0x000000040f047209 */ /* 0x000fe20007810000 */
[----:B------:R3:W-:Y:S01]  /*11a70*/  MUFU.EX2 R250, R40 ;  /* 0x0000002800fa7308 */ /* 0x0007e20000000800 */
[----:B------:R-:W-:Y:S02]  /*11a80*/  FSEL R22, R47, -INF , !P0 ;  /* 0xff8000002f167808 */ /* 0x000fe40004000000 */
[----:B------:R-:W-:Y:S02]  /*11a90*/  FMNMX.FTZ R4, R41, R4, !PT ;  /* 0x0000000429047209 */ /* 0x000fe40007810000 */
[----:B----4-:R-:W-:Y:S02]  /*11aa0*/  MOV R47, R20 ;  /* 0x00000014002f7202 */ /* 0x010fe40000000f00 */
[----:B------:R-:W-:Y:S02]  /*11ab0*/  FMNMX.FTZ R4, R44, R4, !PT ;  /* 0x000000042c047209 */ /* 0x000fe40007810000 */
[----:B-1----:R-:W-:Y:S02]  /*11ac0*/  F2FP.BF16.PACK_AB R26, R42, R47 ;  /* 0x0000002f2a1a723e */ /* 0x002fe400000010ff */
[----:B------:R-:W-:Y:S01]  /*11ad0*/  FMNMX.FTZ R3, R45, R4, !PT ;  /* 0x000000042d037209 */ /* 0x000fe20007810000 */
[--C-:B------:R-:W-:Y:S02]  /*11ae0*/  FFMA.FTZ R4, R6, c[0x0][0x2d0], -R48.reuse ;  /* 0x0000b40006047a23 */ /* 0x100fe40000010830 */
[----:B------:R1:W-:Y:S01]  /*11af0*/  MUFU.EX2 R6, R2 ;  /* 0x0000000200067308 */ /* 0x0003e20000000800 */
        /* <DEDUP_REMOVED lines=8> */
[----:B---3--:R-:W-:Y:S02]  /*11b80*/  FFMA.FTZ R40, R200, c[0x0][0x2d0], -R23 ;  /* 0x0000b400c8287a23 */ /* 0x008fe40000010817 */
[----:B------:R-:W-:Y:S02]  /*11b90*/  FSEL R49, R49, RZ, P0 ;  /* 0x000000ff31317208 */ /* 0x000fe40000000000 */
[----:B------:R-:W-:Y:S04]  /*11ba0*/  FMNMX.FTZ R0, R173, R0, !PT ;  /* 0x00000000ad007209 */ /* 0x000fe80007810000 */
[----:B------:R-:W-:Y:S01]  /*11bb0*/  FMNMX.FTZ R0, R22, R0, !PT ;  /* 0x0000000016007209 */ /* 0x000fe20007810000 */
[----:B------:R3:W-:Y:S01]  /*11bc0*/  MUFU.EX2 R21, R4 ;  /* 0x0000000400157308 */ /* 0x0007e20000000800 */
[--C-:B-1----:R-:W-:Y:S09]  /*11bd0*/  FFMA.FTZ R2, R18, c[0x0][0x2d0], -R48.reuse ;  /* 0x0000b40012027a23 */ /* 0x102ff20000010830 */
[----:B------:R1:W4:Y:S01]  /*11be0*/  MUFU.EX2 R46, R2 ;  /* 0x00000002002e7308 */ /* 0x0003220000000800 */
[--C-:B--2---:R-:W-:Y:S09]  /*11bf0*/  FFMA.FTZ R3, R8, c[0x0][0x2d0], -R49.reuse ;  /* 0x0000b40008037a23 */ /* 0x104ff20000010831 */
[----:B------:R2:W-:Y:S01]  /*11c00*/  MUFU.EX2 R17, R3 ;  /* 0x0000000300117308 */ /* 0x0005e20000000800 */
[--C-:B---3--:R-:W-:Y:S09]  /*11c10*/  FFMA.FTZ R4, R12, c[0x0][0x2d0], -R49.reuse ;  /* 0x0000b4000c047a23 */ /* 0x108ff20000010831 */
[----:B------:R-:W-:Y:S01]  /*11c20*/  MUFU.EX2 R43, R4 ;  /* 0x00000004002b7308 */ /* 0x000fe20000000800 */
[----:B-1----:R-:W1:Y:S01]  /*11c30*/  SHFL.BFLY PT, R2, R0, 0x2, 0x1f ;  /* 0x0c401f0000027f89 */ /* 0x002e6200000e0000 */
[----:B----4-:R-:W-:Y:S08]  /*11c40*/  F2FP.BF16.PACK_AB R27, R7, R46 ;  /* 0x0000002e071b723e */ /* 0x010ff000000010ff */
[----:B------:R3:W-:Y:S01]  /*11c50*/  MUFU.EX2 R221, R40 ;  /* 0x0000002800dd7308 */ /* 0x0007e20000000800 */
[--C-:B--2---:R-:W-:Y:S09]  /*11c60*/  FFMA.FTZ R3, R16, c[0x0][0x2d0], -R49.reuse ;  /* 0x0000b40010037a23 */ /* 0x104ff20000010831 */
[----:B------:R1:W2:Y:S01]  /*11c70*/  MUFU.EX2 R20, R3 ;  /* 0x0000000300147308 */ /* 0x0002a20000000800 */
[----:B---3--:R-:W-:Y:S09]  /*11c80*/  FFMA.FTZ R40, R197, c[0x0][0x2d0], -R48 ;  /* 0x0000b400c5287a23 */ /* 0x008ff20000010830 */
[----:B------:R3:W-:Y:S01]  /*11c90*/  MUFU.EX2 R220, R40 ;  /* 0x0000002800dc7308 */ /* 0x0007e20000000800 */
[----:B-1----:R-:W-:Y:S01]  /*11ca0*/  FMNMX.FTZ R3, R0, R2, !PT ;  /* 0x0000000200037209 */ /* 0x002fe20007810000 */
[--C-:B------:R-:W-:Y:S01]  /*11cb0*/  FFMA.FTZ R2, R13, c[0x0][0x2d0], -R49.reuse ;  /* 0x0000b4000d027a23 */ /* 0x100fe20000010831 */
[----:B------:R-:W-:Y:S07]  /*11cc0*/  FSEL R0, R169, RZ, P2 ;  /* 0x000000ffa9007208 */ /* 0x000fee0001000000 */
[----:B------:R1:W-:Y:S01]  /*11cd0*/  MUFU.EX2 R9, R2 ;  /* 0x0000000200097308 */ /* 0x0003e20000000800 */
[----:B------:R-:W4:Y:S01]  /*11ce0*/  SHFL.BFLY PT, R4, R3, 0x1, 0x1f ;  /* 0x0c201f0003047f89 */ /* 0x000f2200000e0000 */
[----:B------:R-:W-:Y:S01]  /*11cf0*/  FADD.FTZ R0, -R0, R164 ;  /* 0x000000a400007221 */ /* 0x000fe20000010100 */
[----:B------:R-:W-:Y:S03]  /*11d00*/  MOV R164, R21 ;  /* 0x0000001500a47202 */ /* 0x000fe60000000f00 */
[----:B------:R-:W-:Y:S04]  /*11d10*/  FMUL.FTZ R0, R0, c[0x0][0x2d0] ;  /* 0x0000b40000007a20 */ /* 0x000fe80000410000 */
[----:B------:R5:W5:Y:S01]  /*11d20*/  MUFU.EX2 R21, R0 ;  /* 0x0000000000157308 */ /* 0x000b620000000800 */
[----:B---3--:R-:W-:Y:S09]  /*11d30*/  FFMA.FTZ R40, R201, c[0x0][0x2d0], -R49 ;  /* 0x0000b400c9287a23 */ /* 0x008ff20000010831 */
[----:B------:R-:W-:Y:S01]  /*11d40*/  MUFU.EX2 R201, R40 ;  /* 0x0000002800c97308 */ /* 0x000fe20000000800 */
[----:B-1----:R-:W-:Y:S02]  /*11d50*/  FSEL R2, R168, RZ, P1 ;  /* 0x000000ffa8027208 */ /* 0x002fe40000800000 */
[----:B----4-:R-:W-:Y:S03]  /*11d60*/  FMNMX.FTZ R3, R3, R4, !PT ;  /* 0x0000000403037209 */ /* 0x010fe60007810000 */
[----:B------:R-:W-:Y:S01]  /*11d70*/  FADD.FTZ R2, -R2, R165 ;  /* 0x000000a502027221 */ /* 0x000fe20000010100 */
[----:B--2---:R-:W-:Y:S01]  /*11d80*/  MOV R165, R20 ;  /* 0x0000001400a57202 */ /* 0x004fe20000000f00 */
[----:B------:R-:W-:Y:S02]  /*11d90*/  FMUL.FTZ R50, R3, c[0x0][0x2d0] ;  /* 0x0000b40003327a20 */ /* 0x000fe40000410000 */
[----:B------:R-:W-:Y:S01]  /*11da0*/  FMUL.FTZ R2, R2, c[0x0][0x2d0] ;  /* 0x0000b40002027a20 */ /* 0x000fe20000410000 */
[----:B-----5:R-:W-:Y:S01]  /*11db0*/  FSEL R0, R167, RZ, P0 ;  /* 0x000000ffa7007208 */ /* 0x020fe20000000000 */
[----:B------:R-:W-:Y:S01]  /*11dc0*/  FMUL.FTZ R5, R21, R177 ;  /* 0x000000b115057220 */ /* 0x000fe20000410000 */
[----:B------:R-:W-:Y:S01]  /*11dd0*/  FSETP.NEU.FTZ.AND P0, PT, R3, -INF , PT ;  /* 0xff8000000300780b */ /* 0x000fe20003f1d000 */
[----:B------:R-:W1:Y:S01]  /*11de0*/  MUFU.EX2 R20, R2 ;  /* 0x0000000200147308 */ /* 0x000e620000000800 */
[----:B------:R-:W-:Y:S01]  /*11df0*/  MOV R177, R7 ;  /* 0x0000000700b17202 */ /* 0x000fe20000000f00 */
[----:B------:R-:W-:Y:S01]  /*11e00*/  FADD.FTZ R0, -R0, R166 ;  /* 0x000000a600007221 */ /* 0x000fe20000010100 */
[----:B------:R-:W-:Y:S01]  /*11e10*/  FSEL R50, R50, RZ, P0 ;  /* 0x000000ff32327208 */ /* 0x000fe20000000000 */
[C---:B------:R-:W-:Y:S01]  /*11e20*/  FMUL.FTZ R16, R21.reuse, R188 ;  /* 0x000000bc15107220 */ /* 0x040fe20000410000 */
[----:B------:R-:W-:Y:S01]  /*11e30*/  MOV R166, R6 ;  /* 0x0000000600a67202 */ /* 0x000fe20000000f00 */
[----:B------:R-:W-:Y:S02]  /*11e40*/  FMUL.FTZ R0, R0, c[0x0][0x2d0] ;  /* 0x0000b40000007a20 */ /* 0x000fe40000410000 */
[--C-:B------:R-:W-:Y:S01]  /*11e50*/  FFMA.FTZ R4, R14, c[0x0][0x2d0], -R50.reuse ;  /* 0x0000b4000e047a23 */ /* 0x100fe20000010832 */
[----:B------:R-:W-:Y:S01]  /*11e60*/  F2FP.BF16.PACK_AB R25, R166, R164 ;  /* 0x000000a4a619723e */ /* 0x000fe200000010ff */
        /* <DEDUP_REMOVED lines=8> */
[C---:B------:R-:W-:Y:S02]  /*11ef0*/  FMUL.FTZ R160, R21.reuse, R160 ;  /* 0x000000a015a07220 */ /* 0x040fe40000410000 */
[C---:B-1----:R-:W-:Y:S01]  /*11f00*/  FMUL.FTZ R6, R20.reuse, R178 ;  /* 0x000000b214067220 */ /* 0x042fe20000410000 */
[----:B------:R-:W-:Y:S01]  /*11f10*/  MOV R178, R17 ;  /* 0x0000001100b27202 */ /* 0x000fe20000000f00 */
[C---:B------:R-:W-:Y:S01]  /*11f20*/  FMUL.FTZ R7, R20.reuse, R179 ;  /* 0x000000b314077220 */ /* 0x040fe20000410000 */
[----:B------:R-:W-:Y:S01]  /*11f30*/  MOV R179, R9 ;  /* 0x0000000900b37202 */ /* 0x000fe20000000f00 */
[----:B------:R-:W-:Y:S02]  /*11f40*/  FMUL.FTZ R17, R21, R189 ;  /* 0x000000bd15117220 */ /* 0x000fe40000410000 */
[C---:B------:R-:W-:Y:S01]  /*11f50*/  FMUL.FTZ R18, R20.reuse, R190 ;  /* 0x000000be14127220 */ /* 0x040fe20000410000 */
[----:B------:R-:W-:Y:S01]  /*11f60*/  F2FP.BF16.PACK_AB R34, R179, R43 ;  /* 0x0000002bb322723e */ /* 0x000fe200000010ff */
[----:B------:R-:W-:Y:S02]  /*11f70*/  FMUL.FTZ R19, R20, R191 ;  /* 0x000000bf14137220 */ /* 0x000fe40000410000 */
[--C-:B--2---:R-:W-:Y:S01]  /*11f80*/  FFMA.FTZ R0, R10, c[0x0][0x2d0], -R50.reuse ;  /* 0x0000b4000a007a23 */ /* 0x104fe20000010832 */
[----:B------:R-:W-:Y:S01]  /*11f90*/  LDSM.16.MT88.4 R188, [R225+0x3080] ;  /* 0x00308000e1bc783b */ /* 0x000fe20000004200 */
[C---:B---3--:R-:W-:Y:S01]  /*11fa0*/  FMUL.FTZ R8, R2.reuse, R180 ;  /* 0x000000b402087220 */ /* 0x048fe20000410000 */
[----:B------:R-:W-:Y:S01]  /*11fb0*/  MOV R180, R165 ;  /* 0x000000a500b47202 */ /* 0x000fe20000000f00 */
[----:B------:R1:W-:Y:S01]  /*11fc0*/  MUFU.EX2 R175, R0 ;  /* 0x0000000000af7308 */ /* 0x0003e20000000800 */
[C---:B------:R-:W-:Y:S01]  /*11fd0*/  FMUL.FTZ R9, R2.reuse, R181 ;  /* 0x000000b502097220 */ /* 0x040fe20000410000 */
[----:B------:R-:W-:Y:S01]  /*11fe0*/  MOV R181, R47 ;  /* 0x0000002f00b57202 */ /* 0x000fe20000000f00 */
[C---:B------:R-:W-:Y:S01]  /*11ff0*/  FMUL.FTZ R12, R2.reuse, R184 ;  /* 0x000000b8020c7220 */ /* 0x040fe20000410000 */
[----:B------:R-:W-:Y:S01]  /*12000*/  MOV R184, R42 ;  /* 0x0000002a00b87202 */ /* 0x000fe20000000f00 */
[--C-:B----4-:R-:W-:Y:S02]  /*12010*/  FFMA.FTZ R4, R15, c[0x0][0x2d0], -R50.reuse ;  /* 0x0000b4000f047a23 */ /* 0x110fe40000010832 */
[----:B------:R-:W-:Y:S02]  /*12020*/  FMUL.FTZ R13, R2, R185 ;  /* 0x000000b9020d7220 */ /* 0x000fe40000410000 */
[C---:B------:R-:W-:Y:S01]  /*12030*/  FMUL.FTZ R134, R20.reuse, R134 ;  /* 0x0000008614867220 */ /* 0x040fe20000410000 */
[----:B------:R2:W3:Y:S01]  /*12040*/  MUFU.EX2 R207, R4 ;  /* 0x0000000400cf7308 */ /* 0x0004e20000000800 */
[----:B------:R-:W-:Y:S02]  /*12050*/  FMUL.FTZ R135, R20, R135 ;  /* 0x0000008714877220 */ /* 0x000fe40000410000 */
[C---:B------:R-:W-:Y:S02]  /*12060*/  FMUL.FTZ R136, R2.reuse, R136 ;  /* 0x0000008802887220 */ /* 0x040fe40000410000 */
[C---:B------:R-:W-:Y:S02]  /*12070*/  FMUL.FTZ R137, R2.reuse, R137 ;  /* 0x0000008902897220 */ /* 0x040fe40000410000 */
[C---:B------:R-:W-:Y:S02]  /*12080*/  FMUL.FTZ R140, R2.reuse, R140 ;  /* 0x0000008c028c7220 */ /* 0x040fe40000410000 */
[----:B------:R-:W-:Y:S02]  /*12090*/  FMUL.FTZ R141, R2, R141 ;  /* 0x0000008d028d7220 */ /* 0x000fe40000410000 */
[C---:B------:R-:W-:Y:S02]  /*120a0*/  FMUL.FTZ R146, R20.reuse, R146 ;  /* 0x0000009214927220 */ /* 0x040fe40000410000 */
[C---:B------:R-:W-:Y:S02]  /*120b0*/  FMUL.FTZ R147, R20.reuse, R147 ;  /* 0x0000009314937220 */ /* 0x040fe40000410000 */
[----:B-1----:R-:W-:Y:S02]  /*120c0*/  FFMA.FTZ R0, R11, c[0x0][0x2d0], -R50 ;  /* 0x0000b4000b007a23 */ /* 0x002fe40000010832 */
[C---:B------:R-:W-:Y:S02]  /*120d0*/  FMUL.FTZ R150, R20.reuse, R150 ;  /* 0x0000009614967220 */ /* 0x040fe40000410000 */
[----:B------:R1:W4:Y:S01]  /*120e0*/  MUFU.EX2 R192, R0 ;  /* 0x0000000000c07308 */ /* 0x0003220000000800 */
[----:B------:R-:W-:Y:S02]  /*120f0*/  FMUL.FTZ R151, R20, R151 ;  /* 0x0000009714977220 */ /* 0x000fe40000410000 */
[C---:B------:R-:W-:Y:S02]  /*12100*/  FMUL.FTZ R152, R2.reuse, R152 ;  /* 0x0000009802987220 */ /* 0x040fe40000410000 */
[----:B--2---:R-:W-:Y:S01]  /*12110*/  FMUL.FTZ R4, R21, R176 ;  /* 0x000000b015047220 */ /* 0x004fe20000410000 */
[----:B------:R-:W-:Y:S01]  /*12120*/  MOV R176, R32 ;  /* 0x0000002000b07202 */ /* 0x000fe20000000f00 */
[C---:B------:R-:W-:Y:S01]  /*12130*/  FMUL.FTZ R153, R2.reuse, R153 ;  /* 0x0000009902997220 */ /* 0x040fe20000410000 */
[----:B---3--:R-:W-:Y:S01]  /*12140*/  F2FP.BF16.PACK_AB R35, R207, R206 ;  /* 0x000000cecf23723e */ /* 0x008fe200000010ff */
[C---:B------:R-:W-:Y:S02]  /*12150*/  FMUL.FTZ R156, R2.reuse, R156 ;  /* 0x0000009c029c7220 */ /* 0x040fe40000410000 */
[----:B------:R-:W-:Y:S02]  /*12160*/  FMUL.FTZ R157, R2, R157 ;  /* 0x0000009d029d7220 */ /* 0x000fe40000410000 */
[C---:B------:R-:W-:Y:S02]  /*12170*/  FMUL.FTZ R161, R21.reuse, R161 ;  /* 0x000000a115a17220 */ /* 0x040fe40000410000 */
[C---:B------:R-:W-:Y:S02]  /*12180*/  FMUL.FTZ R162, R20.reuse, R162 ;  /* 0x000000a214a27220 */ /* 0x040fe40000410000 */
[C---:B------:R-:W-:Y:S02]  /*12190*/  FMUL.FTZ R163, R20.reuse, R163 ;  /* 0x000000a314a37220 */ /* 0x040fe40000410000 */
[C---:B------:R-:W-:Y:S02]  /*121a0*/  FMUL.FTZ R52, R21.reuse, R52 ;  /* 0x0000003415347220 */ /* 0x040fe40000410000 */
[----:B------:R-:W-:Y:S02]  /*121b0*/  FMUL.FTZ R53, R21, R53 ;  /* 0x0000003515357220 */ /* 0x000fe40000410000 */
        /* <DEDUP_REMOVED lines=8> */
[----:B------:R-:W-:Y:S02]  /*12240*/  FMUL.FTZ R57, R2, R57 ;  /* 0x0000003902397220 */ /* 0x000fe40000410000 */
[----:B------:R-:W-:Y:S01]  /*12250*/  FMUL.FTZ R0, R0, c[0x0][0x2d0] ;  /* 0x0000b40000007a20 */ /* 0x000fe20000410000 */
[----:B------:R-:W-:Y:S01]  /*12260*/  F2FP.BF16.PACK_AB R24, R170, R32 ;  /* 0x00000020aa18723e */ /* 0x000fe200000010ff */
[C---:B------:R-:W-:Y:S01]  /*12270*/  FMUL.FTZ R60, R2.reuse, R60 ;  /* 0x0000003c023c7220 */ /* 0x040fe20000410000 */
[----:B------:R-:W-:Y:S01]  /*12280*/  F2FP.BF16.PACK_AB R32, R165, R178 ;  /* 0x000000b2a520723e */ /* 0x000fe200000010ff */
[----:B------:R-:W-:Y:S02]  /*12290*/  FMUL.FTZ R61, R2, R61 ;  /* 0x0000003d023d7220 */ /* 0x000fe40000410000 */
[----:B------:R-:W1:Y:S01]  /*122a0*/  MUFU.EX2 R0, R0 ;  /* 0x0000000000007308 */ /* 0x000e620000000800 */
[C---:B------:R-:W-:Y:S01]  /*122b0*/  FMUL.FTZ R64, R21.reuse, R64 ;  /* 0x0000004015407220 */ /* 0x040fe20000410000 */
[-C--:B------:R-:W-:Y:S05]  /*122c0*/  HMMA.16816.F32.BF16 R4, R24, R28.reuse, R4 ;  /* 0x0000001c1804723c */ /* 0x080fea0000041804 */
[C---:B------:R-:W-:Y:S02]  /*122d0*/  FMUL.FTZ R65, R21.reuse, R65 ;  /* 0x0000004115417220 */ /* 0x040fe40000410000 */
[C---:B------:R-:W-:Y:S02]  /*122e0*/  FMUL.FTZ R66, R20.reuse, R66 ;  /* 0x0000004214427220 */ /* 0x040fe40000410000 */
[C---:B------:R-:W-:Y:S03]  /*122f0*/  FMUL.FTZ R67, R20.reuse, R67 ;  /* 0x0000004314437220 */ /* 0x040fe60000410000 */
[C---:B------:R-:W-:Y:S02]  /*12300*/  FMUL.FTZ R68, R21.reuse, R68 ;  /* 0x0000004415447220 */ /* 0x040fe40000410000 */
[C---:B------:R-:W-:Y:S02]  /*12310*/  FMUL.FTZ R69, R21.reuse, R69 ;  /* 0x0000004515457220 */ /* 0x040fe40000410000 */
[C---:B------:R-:W-:Y:S02]  /*12320*/  FMUL.FTZ R70, R20.reuse, R70 ;  /* 0x0000004614467220 */ /* 0x040fe40000410000 */
[----:B------:R-:W-:Y:S02]  /*12330*/  FMUL.FTZ R71, R20, R71 ;  /* 0x0000004714477220 */ /* 0x000fe40000410000 */
[----:B------:R-:W-:Y:S02]  /*12340*/  FMUL.FTZ R72, R2, R72 ;  /* 0x0000004802487220 */ /* 0x000fe40000410000 */
[C---:B-1----:R-:W-:Y:S01]  /*12350*/  FMUL.FTZ R10, R0.reuse, R182 ;  /* 0x000000b6000a7220 */ /* 0x042fe20000410000 */
[----:B------:R-:W-:Y:S01]  /*12360*/  MOV R182, R46 ;  /* 0x0000002e00b67202 */ /* 0x000fe20000000f00 */
[C---:B------:R-:W-:Y:S01]  /*12370*/  FMUL.FTZ R11, R0.reuse, R183 ;  /* 0x000000b7000b7220 */ /* 0x040fe20000410000 */
[----:B------:R-:W-:Y:S01]  /*12380*/  MOV R183, R43 ;  /* 0x0000002b00b77202 */ /* 0x000fe20000000f00 */
[C---:B------:R-:W-:Y:S02]  /*12390*/  FMUL.FTZ R14, R0.reuse, R186 ;  /* 0x000000ba000e7220 */ /* 0x040fe40000410000 */
[C---:B------:R-:W-:Y:S02]  /*123a0*/  FMUL.FTZ R15, R0.reuse, R187 ;  /* 0x000000bb000f7220 */ /* 0x040fe40000410000 */
[C---:B------:R-:W-:Y:S01]  /*123b0*/  FMUL.FTZ R138, R0.reuse, R138 ;  /* 0x0000008a008a7220 */ /* 0x040fe20000410000 */
[C---:B------:R-:W-:Y:S04]  /*123c0*/  HMMA.16816.F32.BF16 R8, R32.reuse, R28, R8 ;  /* 0x0000001c2008723c */ /* 0x040fe80000041808 */
[C---:B------:R-:W-:Y:S02]  /*123d0*/  FMUL.FTZ R139, R0.reuse, R139 ;  /* 0x0000008b008b7220 */ /* 0x040fe40000410000 */
        /* <DEDUP_REMOVED lines=8> */
[-C--:B------:R-:W-:Y:S04]  /*12460*/  HMMA.16816.F32.BF16 R132, R24, R36.reuse, R132 ;  /* 0x000000241884723c */ /* 0x080fe80000041884 */
[C---:B------:R-:W-:Y:S02]  /*12470*/  FMUL.FTZ R159, R0.reuse, R159 ;  /* 0x0000009f009f7220 */ /* 0x040fe40000410000 */
[C---:B------:R-:W-:Y:S02]  /*12480*/  FMUL.FTZ R58, R0.reuse, R58 ;  /* 0x0000003a003a7220 */ /* 0x040fe40000410000 */
[C---:B------:R-:W-:Y:S04]  /*12490*/  HMMA.16816.F32.BF16 R136, R32.reuse, R36, R136 ;  /* 0x000000242088723c */ /* 0x040fe80000041888 */
[C---:B------:R-:W-:Y:S02]  /*124a0*/  FMUL.FTZ R59, R0.reuse, R59 ;  /* 0x0000003b003b7220 */ /* 0x040fe40000410000 */
[C---:B------:R-:W-:Y:S02]  /*124b0*/  FMUL.FTZ R62, R0.reuse, R62 ;  /* 0x0000003e003e7220 */ /* 0x040fe40000410000 */
[-C--:B------:R-:W-:Y:S04]  /*124c0*/  HMMA.16816.F32.BF16 R140, R32, R38.reuse, R140 ;  /* 0x00000026208c723c */ /* 0x080fe8000004188c */
[----:B------:R-:W-:Y:S02]  /*124d0*/  FMUL.FTZ R63, R0, R63 ;  /* 0x0000003f003f7220 */ /* 0x000fe40000410000 */
[----:B------:R-:W-:Y:S02]  /*124e0*/  FMUL.FTZ R73, R2, R73 ;  /* 0x0000004902497220 */ /* 0x000fe40000410000 */
[C---:B------:R-:W-:Y:S01]  /*124f0*/  HMMA.16816.F32.BF16 R144, R24.reuse, R38, R144 ;  /* 0x000000261890723c */ /* 0x040fe20000041890 */
[----:B------:R-:W2:Y:S03]  /*12500*/  LDSM.16.MT88.4 R36, [R227+0x2080] ;  /* 0x00208000e324783b */ /* 0x000ea60000004200 */
[C---:B------:R-:W-:Y:S02]  /*12510*/  FMUL.FTZ R74, R0.reuse, R74 ;  /* 0x0000004a004a7220 */ /* 0x040fe40000410000 */
[----:B------:R-:W-:Y:S02]  /*12520*/  FMUL.FTZ R75, R0, R75 ;  /* 0x0000004b004b7220 */ /* 0x000fe40000410000 */
[C---:B------:R-:W-:Y:S01]  /*12530*/  FMUL.FTZ R76, R2.reuse, R76 ;  /* 0x0000004c024c7220 */ /* 0x040fe20000410000 */
[-C--:B-1----:R-:W-:Y:S03]  /*12540*/  HMMA.16816.F32.BF16 R148, R24, R28.reuse, R148 ;  /* 0x0000001c1894723c */ /* 0x082fe60000041894 */
[----:B------:R-:W-:Y:S02]  /*12550*/  FMUL.FTZ R77, R2, R77 ;  /* 0x0000004d024d7220 */ /* 0x000fe40000410000 */
[C---:B------:R-:W-:Y:S02]  /*12560*/  FMUL.FTZ R78, R0.reuse, R78 ;  /* 0x0000004e004e7220 */ /* 0x040fe40000410000 */
[----:B------:R-:W-:Y:S01]  /*12570*/  FMUL.FTZ R79, R0, R79 ;  /* 0x0000004f004f7220 */ /* 0x000fe20000410000 */
        /* <DEDUP_REMOVED lines=9> */
[----:B------:R-:W-:Y:S02]  /*12610*/  FMUL.FTZ R85, R21, R85 ;  /* 0x0000005515557220 */ /* 0x000fe40000410000 */
[-C--:B--2---:R-:W-:Y:S04]  /*12620*/  HMMA.16816.F32.BF16 R52, R24, R36.reuse, R52 ;  /* 0x000000241834723c */ /* 0x084fe80000041834 */
[C---:B------:R-:W-:Y:S02]  /*12630*/  FMUL.FTZ R86, R20.reuse, R86 ;  /* 0x0000005614567220 */ /* 0x040fe40000410000 */
[----:B------:R-:W-:Y:S02]  /*12640*/  FMUL.FTZ R87, R20, R87 ;  /* 0x0000005714577220 */ /* 0x000fe40000410000 */
[C---:B------:R-:W-:Y:S04]  /*12650*/  HMMA.16816.F32.BF16 R56, R32.reuse, R36, R56 ;  /* 0x000000242038723c */ /* 0x040fe80000041838 */
[C---:B------:R-:W-:Y:S02]  /*12660*/  FMUL.FTZ R88, R2.reuse, R88 ;  /* 0x0000005802587220 */ /* 0x040fe40000410000 */
[----:B------:R-:W-:Y:S02]  /*12670*/  FMUL.FTZ R89, R2, R89 ;  /* 0x0000005902597220 */ /* 0x000fe40000410000 */
[-C--:B------:R-:W-:Y:S04]  /*12680*/  HMMA.16816.F32.BF16 R60, R32, R38.reuse, R60 ;  /* 0x00000026203c723c */ /* 0x080fe8000004183c */
[----:B------:R-:W-:Y:S02]  /*12690*/  FFMA.FTZ R36, R193, c[0x0][0x2d0], -R23 ;  /* 0x0000b400c1247a23 */ /* 0x000fe40000010817 */
[C---:B------:R-:W-:Y:S02]  /*126a0*/  FMUL.FTZ R90, R0.reuse, R90 ;  /* 0x0000005a005a7220 */ /* 0x040fe40000410000 */
[C---:B------:R-:W-:Y:S01]  /*126b0*/  HMMA.16816.F32.BF16 R64, R24.reuse, R38, R64 ;  /* 0x000000261840723c */ /* 0x040fe20000041840 */
[----:B------:R2:W-:Y:S03]  /*126c0*/  MUFU.EX2 R252, R36 ;  /* 0x0000002400fc7308 */ /* 0x0005e60000000800 */
[----:B------:R-:W-:Y:S02]  /*126d0*/  FMUL.FTZ R91, R0, R91 ;  /* 0x0000005b005b7220 */ /* 0x000fe40000410000 */
[C---:B------:R-:W-:Y:S02]  /*126e0*/  FMUL.FTZ R92, R2.reuse, R92 ;  /* 0x0000005c025c7220 */ /* 0x040fe40000410000 */
[----:B------:R-:W-:Y:S01]  /*126f0*/  FMUL.FTZ R93, R2, R93 ;  /* 0x0000005d025d7220 */ /* 0x000fe20000410000 */
[-C--:B-1----:R-:W-:Y:S03]  /*12700*/  HMMA.16816.F32.BF16 R68, R24, R28.reuse, R68 ;  /* 0x0000001c1844723c */ /* 0x082fe60000041844 */
[C---:B------:R-:W-:Y:S02]  /*12710*/  FMUL.FTZ R94, R0.reuse, R94 ;  /* 0x0000005e005e7220 */ /* 0x040fe40000410000 */
[----:B------:R-:W-:Y:S02]  /*12720*/  FMUL.FTZ R95, R0, R95 ;  /* 0x0000005f005f7220 */ /* 0x000fe40000410000 */
[C---:B------:R-:W-:Y:S01]  /*12730*/  FMUL.FTZ R96, R21.reuse, R96 ;  /* 0x0000006015607220 */ /* 0x040fe20000410000 */
[C---:B------:R-:W-:Y:S04]  /*12740*/  HMMA.16816.F32.BF16 R72, R32.reuse, R28, R72 ;  /* 0x0000001c2048723c */ /* 0x040fe80000041848 */
[C---:B------:R-:W-:Y:S02]  /*12750*/  FMUL.FTZ R97, R21.reuse, R97 ;  /* 0x0000006115617220 */ /* 0x040fe40000410000 */
[----:B------:R-:W-:Y:S02]  /*12760*/  FMUL.FTZ R98, R20, R98 ;  /* 0x0000006214627220 */ /* 0x000fe40000410000 */
[-C--:B------:R-:W-:Y:S01]  /*12770*/  HMMA.16816.F32.BF16 R76, R32, R30.reuse, R76 ;  /* 0x0000001e204c723c */ /* 0x080fe2000004184c */
[----:B--2---:R-:W1:Y:S03]  /*12780*/  LDSM.16.MT88.4 R36, [R226+0x3880] ;  /* 0x00388000e224783b */ /* 0x004e660000004200 */
[----:B------:R-:W-:Y:S02]  /*12790*/  FFMA.FTZ R28, R196, c[0x0][0x2d0], -R48 ;  /* 0x0000b400c41c7a23 */ /* 0x000fe40000010830 */
[C---:B------:R-:W-:Y:S02]  /*127a0*/  FMUL.FTZ R99, R20.reuse, R99 ;  /* 0x0000006314637220 */ /* 0x040fe40000410000 */
[C---:B------:R-:W-:Y:S01]  /*127b0*/  HMMA.16816.F32.BF16 R80, R24.reuse, R30, R80 ;  /* 0x0000001e1850723c */ /* 0x040fe20000041850 */
[----:B------:R2:W-:Y:S03]  /*127c0*/  MUFU.EX2 R223, R28 ;  /* 0x0000001c00df7308 */ /* 0x0005e60000000800 */
[C---:B------:R-:W-:Y:S02]  /*127d0*/  FMUL.FTZ R100, R21.reuse, R100 ;  /* 0x0000006415647220 */ /* 0x040fe40000410000 */
[C---:B------:R-:W-:Y:S02]  /*127e0*/  FMUL.FTZ R101, R21.reuse, R101 ;  /* 0x0000006515657220 */ /* 0x040fe40000410000 */
[C---:B------:R-:W-:Y:S04]  /*127f0*/  FMUL.FTZ R102, R20.reuse, R102 ;  /* 0x0000006614667220 */ /* 0x040fe80000410000 */
[----:B------:R-:W-:Y:S02]  /*12800*/  FMUL.FTZ R103, R20, R103 ;  /* 0x0000006714677220 */ /* 0x000fe40000410000 */
[C---:B------:R-:W-:Y:S02]  /*12810*/  FMUL.FTZ R104, R2.reuse, R104 ;  /* 0x0000006802687220 */ /* 0x040fe40000410000 */
[----:B------:R-:W-:Y:S02]  /*12820*/  FMUL.FTZ R105, R2, R105 ;  /* 0x0000006902697220 */ /* 0x000fe40000410000 */
[C---:B------:R-:W-:Y:S02]  /*12830*/  FMUL.FTZ R106, R0.reuse, R106 ;  /* 0x0000006a006a7220 */ /* 0x040fe40000410000 */
[----:B------:R-:W-:Y:S02]  /*12840*/  FMUL.FTZ R107, R0, R107 ;  /* 0x0000006b006b7220 */ /* 0x000fe40000410000 */
[----:B------:R-:W-:Y:S01]  /*12850*/  FFMA.FTZ R40, R202, c[0x0][0x2d0], -R49 ;  /* 0x0000b400ca287a23 */ /* 0x000fe20000010831 */
[----:B------:R-:W-:Y:S01]  /*12860*/  MOV R202, R179 ;  /* 0x000000b300ca7202 */ /* 0x000fe20000000f00 */
[----:B------:R-:W-:Y:S01]  /*12870*/  FMUL.FTZ R108, R2, R108 ;  /* 0x0000006c026c7220 */ /* 0x000fe20000410000 */
[----:B------:R-:W-:Y:S01]  /*12880*/  MOV R179, R166 ;  /* 0x000000a600b37202 */ /* 0x000fe20000000f00 */
[----:B--2---:R-:W-:Y:S01]  /*12890*/  FFMA.FTZ R28, R198, c[0x0][0x2d0], -R23 ;  /* 0x0000b400c61c7a23 */ /* 0x004fe20000010817 */
[----:B------:R2:W-:Y:S01]  /*128a0*/  MUFU.EX2 R200, R40 ;  /* 0x0000002800c87308 */ /* 0x0005e20000000800 */
[----:B------:R-:W-:Y:S02]  /*128b0*/  FMUL.FTZ R109, R2, R109 ;  /* 0x0000006d026d7220 */ /* 0x000fe40000410000 */
[C---:B------:R-:W-:Y:S02]  /*128c0*/  FMUL.FTZ R110, R0.reuse, R110 ;  /* 0x0000006e006e7220 */ /* 0x040fe40000410000 */
[----:B------:R-:W-:Y:S01]  /*128d0*/  FMUL.FTZ R111, R0, R111 ;  /* 0x0000006f006f7220 */ /* 0x000fe20000410000 */
[-C--:B-1----:R-:W-:Y:S03]  /*128e0*/  HMMA.16816.F32.BF16 R84, R24, R36.reuse, R84 ;  /* 0x000000241854723c */ /* 0x082fe60000041854 */
[C---:B------:R-:W-:Y:S01]  /*128f0*/  FMUL.FTZ R112, R21.reuse, R112 ;  /* 0x0000007015707220 */ /* 0x040fe20000410000 */
[----:B------:R1:W-:Y:S01]  /*12900*/  MUFU.EX2 R222, R28 ;  /* 0x0000001c00de7308 */ /* 0x0003e20000000800 */
[C---:B------:R-:W-:Y:S02]  /*12910*/  FMUL.FTZ R113, R21.reuse, R113 ;  /* 0x0000007115717220 */ /* 0x040fe40000410000 */
[C---:B------:R-:W-:Y:S01]  /*12920*/  FMUL.FTZ R114, R20.reuse, R114 ;  /* 0x0000007214727220 */ /* 0x040fe20000410000 */
[C---:B------:R-:W-:Y:S04]  /*12930*/  HMMA.16816.F32.BF16 R88, R32.reuse, R36, R88 ;  /* 0x000000242058723c */ /* 0x040fe80000041858 */
[C---:B------:R-:W-:Y:S02]  /*12940*/  FMUL.FTZ R115, R20.reuse, R115 ;  /* 0x0000007314737220 */ /* 0x040fe40000410000 */
[----:B------:R-:W-:Y:S02]  /*12950*/  FMUL.FTZ R116, R21, R116 ;  /* 0x0000007415747220 */ /* 0x000fe40000410000 */
[-C--:B------:R-:W-:Y:S04]  /*12960*/  HMMA.16816.F32.BF16 R92, R32, R38.reuse, R92 ;  /* 0x00000026205c723c */ /* 0x080fe8000004185c */
[----:B--2---:R-:W-:Y:S02]  /*12970*/  FFMA.FTZ R40, R45, c[0x0][0x2d0], -R50 ;  /* 0x0000b4002d287a23 */ /* 0x004fe40000010832 */
[----:B------:R-:W-:Y:S02]  /*12980*/  FFMA.FTZ R36, R199, c[0x0][0x2d0], -R48 ;  /* 0x0000b400c7247a23 */ /* 0x000fe40000010830 */
[C---:B------:R-:W-:Y:S02]  /*12990*/  HMMA.16816.F32.BF16 R96, R24.reuse, R38, R96 ;  /* 0x000000261860723c */ /* 0x040fe40000041860 */
[----:B------:R2:W-:Y:S01]  /*129a0*/  MUFU.EX2 R219, R36 ;  /* 0x0000002400db7308 */ /* 0x0005e20000000800 */
[----:B-1----:R-:W1:Y:S01]  /*129b0*/  LDSM.16.MT88.4 R28, [R228+0x3880] ;  /* 0x00388000e41c783b */ /* 0x002e620000004200 */
[----:B------:R-:W-:Y:S02]  /*129c0*/  FMUL.FTZ R117, R21, R117 ;  /* 0x0000007515757220 */ /* 0x000fe40000410000 */
[C---:B------:R-:W-:Y:S02]  /*129d0*/  FMUL.FTZ R118, R20.reuse, R118 ;  /* 0x0000007614767220 */ /* 0x040fe40000410000 */
[----:B------:R-:W-:Y:S04]  /*129e0*/  FMUL.FTZ R119, R20, R119 ;  /* 0x0000007714777220 */ /* 0x000fe80000410000 */
[C---:B------:R-:W-:Y:S02]  /*129f0*/  FMUL.FTZ R120, R2.reuse, R120 ;  /* 0x0000007802787220 */ /* 0x040fe40000410000 */
[----:B------:R-:W-:Y:S02]  /*12a00*/  FMUL.FTZ R121, R2, R121 ;  /* 0x0000007902797220 */ /* 0x000fe40000410000 */
[C---:B------:R-:W-:Y:S02]  /*12a10*/  FMUL.FTZ R122, R0.reuse, R122 ;  /* 0x0000007a007a7220 */ /* 0x040fe40000410000 */
[----:B------:R-:W-:Y:S02]  /*12a20*/  FMUL.FTZ R123, R0, R123 ;  /* 0x0000007b007b7220 */ /* 0x000fe40000410000 */
[C---:B------:R-:W-:Y:S02]  /*12a30*/  FMUL.FTZ R124, R2.reuse, R124 ;  /* 0x0000007c027c7220 */ /* 0x040fe40000410000 */
[----:B------:R-:W-:Y:S02]  /*12a40*/  FMUL.FTZ R125, R2, R125 ;  /* 0x0000007d027d7220 */ /* 0x000fe40000410000 */
[C---:B------:R-:W-:Y:S02]  /*12a50*/  FMUL.FTZ R126, R0.reuse, R126 ;  /* 0x0000007e007e7220 */ /* 0x040fe40000410000 */
[--C-:B--2---:R-:W-:Y:S02]  /*12a60*/  FFMA.FTZ R36, R51, c[0x0][0x2d0], -R49.reuse ;  /* 0x0000b40033247a23 */ /* 0x104fe40000010831 */
[----:B------:R-:W-:Y:S02]  /*12a70*/  FMUL.FTZ R127, R0, R127 ;  /* 0x0000007f007f7220 */ /* 0x000fe40000410000 */
[----:B------:R2:W3:Y:S01]  /*12a80*/  MUFU.EX2 R218, R36 ;  /* 0x0000002400da7308 */ /* 0x0004e20000000800 */
[C---:B------:R-:W-:Y:S02]  /*12a90*/  FMUL.FTZ R128, R21.reuse, R128 ;  /* 0x0000008015807220 */ /* 0x040fe40000410000 */
[----:B------:R-:W-:Y:S02]  /*12aa0*/  FMUL.FTZ R129, R21, R129 ;  /* 0x0000008115817220 */ /* 0x000fe40000410000 */
[C---:B------:R-:W-:Y:S02]  /*12ab0*/  FMUL.FTZ R130, R20.reuse, R130 ;  /* 0x0000008214827220 */ /* 0x040fe40000410000 */
[----:B------:R-:W-:Y:S01]  /*12ac0*/  FMUL.FTZ R131, R20, R131 ;  /* 0x0000008314837220 */ /* 0x000fe20000410000 */
[-C--:B-1----:R-:W-:Y:S08]  /*12ad0*/  HMMA.16816.F32.BF16 R100, R24, R28.reuse, R100 ;  /* 0x0000001c1864723c */ /* 0x082ff00000041864 */
[C---:B------:R-:W-:Y:S01]  /*12ae0*/  HMMA.16816.F32.BF16 R104, R32.reuse, R28, R104 ;  /* 0x0000001c2068723c */ /* 0x040fe20000041868 */
[----:B--2---:R-:W1:Y:S06]  /*12af0*/  LDSM.16.MT88.4 R36, [R227+0x3880] ;  /* 0x00388000e324783b */ /* 0x004e6c0000004200 */
[----:B------:R-:W-:Y:S01]  /*12b00*/  FFMA.FTZ R28, R203, c[0x0][0x2d0], -R49 ;  /* 0x0000b400cb1c7a23 */ /* 0x000fe20000010831 */
[-C--:B------:R-:W-:Y:S03]  /*12b10*/  HMMA.16816.F32.BF16 R108, R32, R30.reuse, R108 ;  /* 0x0000001e206c723c */ /* 0x080fe6000004186c */
[----:B------:R2:W4:Y:S01]  /*12b20*/  MUFU.EX2 R199, R28 ;  /* 0x0000001c00c77308 */ /* 0x0005220000000800 */
[----:B------:R-:W-:Y:S02]  /*12b30*/  MOV R203, R177 ;  /* 0x000000b100cb7202 */ /* 0x000fe40000000f00 */
[----:B------:R-:W-:Y:S02]  /*12b40*/  MOV R177, R164 ;  /* 0x000000a400b17202 */ /* 0x000fe40000000f00 */
[C---:B------:R-:W-:Y:S05]  /*12b50*/  HMMA.16816.F32.BF16 R112, R24.reuse, R30, R112 ;  /* 0x0000001e1870723c */ /* 0x040fea0000041870 */
[----:B------:R5:W-:Y:S01]  /*12b60*/  MUFU.EX2 R164, R40 ;  /* 0x0000002800a47308 */ /* 0x000be20000000800 */
[--C-:B--2---:R-:W-:Y:S09]  /*12b70*/  FFMA.FTZ R28, R41, c[0x0][0x2d0], -R50.reuse ;  /* 0x0000b400291c7a23 */ /* 0x104ff20000010832 */
[----:B------:R2:W-:Y:S01]  /*12b80*/  MUFU.EX2 R166, R28 ;  /* 0x0000001c00a67308 */ /* 0x0005e20000000800 */
[-C--:B-1----:R-:W-:Y:S01]  /*12b90*/  HMMA.16816.F32.BF16 R116, R24, R36.reuse, R116 ;  /* 0x000000241874723c */ /* 0x082fe20000041874 */
[----:B-----5:R-:W-:Y:S07]  /*12ba0*/  LDSM.16.MT88.4 R40, [R226+0x2880] ;  /* 0x00288000e228783b */ /* 0x020fee0000004200 */
[C---:B------:R-:W-:Y:S07]  /*12bb0*/  HMMA.16816.F32.BF16 R120, R32.reuse, R36, R120 ;  /* 0x000000242078723c */ /* 0x040fee0000041878 */
[--C-:B------:R-:W-:Y:S01]  /*12bc0*/  FFMA.FTZ R36, R171, c[0x0][0x2d0], -R50.reuse ;  /* 0x0000b400ab247a23 */ /* 0x100fe20000010832 */
[-C--:B------:R-:W-:Y:S03]  /*12bd0*/  HMMA.16816.F32.BF16 R124, R32, R38.reuse, R124 ;  /* 0x00000026207c723c */ /* 0x080fe6000004187c */
[----:B------:R-:W1:Y:S01]  /*12be0*/  MUFU.EX2 R51, R36 ;  /* 0x0000002400337308 */ /* 0x000e620000000800 */
[----:B--2---:R-:W-:Y:S02]  /*12bf0*/  FFMA.FTZ R28, R44, c[0x0][0x2d0], -R50 ;  /* 0x0000b4002c1c7a23 */ /* 0x004fe40000010832 */
[----:B------:R-:W-:Y:S02]  /*12c00*/  LDSM.16.MT88.4 R44, [R228+0x2880] ;  /* 0x00288000e42c783b */ /* 0x000fe40000004200 */
[----:B------:R-:W-:Y:S04]  /*12c10*/  HMMA.16816.F32.BF16 R128, R24, R38, R128 ;  /* 0x000000261880723c */ /* 0x000fe80000041880 */
[----:B---3--:R-:W-:Y:S01]  /*12c20*/  F2FP.BF16.PACK_AB R32, R201, R218 ;  /* 0x000000dac920723e */ /* 0x008fe200000010ff */
[----:B------:R2:W3:Y:S01]  /*12c30*/  MUFU.EX2 R165, R28 ;  /* 0x0000001c00a57308 */ /* 0x0004e20000000800 */
[----:B----4-:R-:W-:Y:S02]  /*12c40*/  F2FP.BF16.PACK_AB R34, R199, R200 ;  /* 0x000000c8c722723e */ /* 0x010fe400000010ff */
[----:B------:R-:W-:Y:S04]  /*12c50*/  F2FP.BF16.PACK_AB R24, R251, R252 ;  /* 0x000000fcfb18723e */ /* 0x000fe800000010ff */
[----:B------:R-:W-:Y:S02]  /*12c60*/  F2FP.BF16.PACK_AB R25, R223, R250 ;  /* 0x000000fadf19723e */ /* 0x000fe400000010ff */
[----:B------:R-:W-:Y:S02]  /*12c70*/  F2FP.BF16.PACK_AB R26, R221, R222 ;  /* 0x000000dedd1a723e */ /* 0x000fe400000010ff */
[----:B------:R-:W-:Y:S02]  /*12c80*/  F2FP.BF16.PACK_AB R27, R219, R220 ;  /* 0x000000dcdb1b723e */ /* 0x000fe400000010ff */
[----:B-1----:R-:W-:Y:S01]  /*12c90*/  F2FP.BF16.PACK_AB R35, R51, R164 ;  /* 0x000000a43323723e */ /* 0x002fe200000010ff */
[----:B------:R-:W-:Y:S08]  /*12ca0*/  LDSM.16.MT88.4 R36, [R227+0x2880] ;  /* 0x00288000e324783b */ /* 0x000ff00000004200 */
[----:B--2---:R-:W1:Y:S01]  /*12cb0*/  LDSM.16.MT88.4 R28, [R225+0x2880] ;  /* 0x00288000e11c783b */ /* 0x004e620000004200 */
[----:B---3--:R-:W-:Y:S01]  /*12cc0*/  F2FP.BF16.PACK_AB R33, R165, R166 ;  /* 0x000000a6a521723e */ /* 0x008fe200000010ff */
[-C--:B-1----:R-:W-:Y:S08]  /*12cd0*/  HMMA.16816.F32.BF16 R4, R24, R28.reuse, R4 ;  /* 0x0000001c1804723c */ /* 0x082ff00000041804 */
        /* <DEDUP_REMOVED lines=8> */
[----:B------:R2:W-:Y:S01]  /*12d60*/  MUFU.EX2 R197, R40 ;  /* 0x0000002800c57308 */ /* 0x0005e20000000800 */
[----:B------:R-:W-:Y:S04]  /*12d70*/  MOV R208, R184 ;  /* 0x000000b800d07202 */ /* 0x000fe80000000f00 */
[C---:B------:R-:W-:Y:S08]  /*12d80*/  HMMA.16816.F32.BF16 R144, R24.reuse, R42, R144 ;  /* 0x0000002a1890723c */ /* 0x040ff00000041890 */
[-C--:B------:R-:W-:Y:S08]  /*12d90*/  HMMA.16816.F32.BF16 R148, R24, R44.reuse, R148 ;  /* 0x0000002c1894723c */ /* 0x080ff00000041894 */
[C---:B------:R-:W-:Y:S04]  /*12da0*/  HMMA.16816.F32.BF16 R152, R32.reuse, R44, R152 ;  /* 0x0000002c2098723c */ /* 0x040fe80000041898 */
[--C-:B--2---:R-:W-:Y:S02]  /*12db0*/  FFMA.FTZ R40, R209, c[0x0][0x2d0], -R23.reuse ;  /* 0x0000b400d1287a23 */ /* 0x104fe40000010817 */
[----:B------:R-:W2:Y:S02]  /*12dc0*/  LDL.LU R209, [R1+0x18] ;  /* 0x0000180001d17983 */ /* 0x000ea40000300800 */
[-C--:B------:R-:W-:Y:S01]  /*12dd0*/  HMMA.16816.F32.BF16 R156, R32, R46.reuse, R156 ;  /* 0x0000002e209c723c */ /* 0x080fe2000004189c */
[----:B------:R3:W-:Y:S07]  /*12de0*/  MUFU.EX2 R198, R40 ;  /* 0x0000002800c67308 */ /* 0x0007ee0000000800 */
[C---:B------:R-:W-:Y:S08]  /*12df0*/  HMMA.16816.F32.BF16 R160, R24.reuse, R46, R160 ;  /* 0x0000002e18a0723c */ /* 0x040ff000000418a0 */
[-C--:B------:R-:W-:Y:S08]  /*12e00*/  HMMA.16816.F32.BF16 R52, R24, R36.reuse, R52 ;  /* 0x000000241834723c */ /* 0x080ff00000041834 */
[C---:B------:R-:W-:Y:S01]  /*12e10*/  HMMA.16816.F32.BF16 R56, R32.reuse, R36, R56 ;  /* 0x000000242038723c */ /* 0x040fe20000041838 */
[----:B---3--:R-:W3:Y:S06]  /*12e20*/  LDSM.16.MT88.4 R40, [R226+0x4080] ;  /* 0x00408000e228783b */ /* 0x008eec0000004200 */
[--C-:B------:R-:W-:Y:S01]  /*12e30*/  FFMA.FTZ R36, R204, c[0x0][0x2d0], -R48.reuse ;  /* 0x0000b400cc247a23 */ /* 0x100fe20000010830 */
[-C--:B------:R-:W-:Y:S03]  /*12e40*/  HMMA.16816.F32.BF16 R60, R32, R38.reuse, R60 ;  /* 0x00000026203c723c */ /* 0x080fe6000004183c */
[----:B------:R4:W-:Y:S01]  /*12e50*/  MUFU.EX2 R196, R36 ;  /* 0x0000002400c47308 */ /* 0x0009e20000000800 */
[----:B------:R-:W-:Y:S04]  /*12e60*/  MOV R204, R183 ;  /* 0x000000b700cc7202 */ /* 0x000fe80000000f00 */
[C---:B------:R-:W-:Y:S08]  /*12e70*/  HMMA.16816.F32.BF16 R64, R24.reuse, R38, R64 ;  /* 0x000000261840723c */ /* 0x040ff00000041840 */
[-C--:B-1----:R-:W-:Y:S08]  /*12e80*/  HMMA.16816.F32.BF16 R68, R24, R28.reuse, R68 ;  /* 0x0000001c1844723c */ /* 0x082ff00000041844 */
[C---:B------:R-:W-:Y:S04]  /*12e90*/  HMMA.16816.F32.BF16 R72, R32.reuse, R28, R72 ;  /* 0x0000001c2048723c */ /* 0x040fe80000041848 */
[--C-:B----4-:R-:W-:Y:S01]  /*12ea0*/  FFMA.FTZ R36, R205, c[0x0][0x2d0], -R48.reuse ;  /* 0x0000b400cd247a23 */ /* 0x110fe20000010830 */
[----:B------:R-:W-:Y:S03]  /*12eb0*/  MOV R205, R182 ;  /* 0x000000b600cd7202 */ /* 0x000fe60000000f00 */
[-C--:B------:R-:W-:Y:S01]  /*12ec0*/  HMMA.16816.F32.BF16 R76, R32, R30.reuse, R76 ;  /* 0x0000001e204c723c */ /* 0x080fe2000004184c */
[----:B------:R1:W-:Y:S07]  /*12ed0*/  MUFU.EX2 R195, R36 ;  /* 0x0000002400c37308 */ /* 0x0003ee0000000800 */
[C---:B------:R-:W-:Y:S01]  /*12ee0*/  HMMA.16816.F32.BF16 R80, R24.reuse, R30, R80 ;  /* 0x0000001e1850723c */ /* 0x040fe20000041850 */
[----:B------:R-:W-:Y:S07]  /*12ef0*/  LDSM.16.MT88.4 R28, [R227+0x4080] ;  /* 0x00408000e31c783b */ /* 0x000fee0000004200 */
[-C--:B---3--:R-:W-:Y:S08]  /*12f00*/  HMMA.16816.F32.BF16 R84, R24, R40.reuse, R84 ;  /* 0x000000281854723c */ /* 0x088ff00000041854 */
[C---:B------:R-:W-:Y:S04]  /*12f10*/  HMMA.16816.F32.BF16 R88, R32.reuse, R40, R88 ;  /* 0x000000282058723c */ /* 0x040fe80000041858 */
[--C-:B-1----:R-:W-:Y:S01]  /*12f20*/  FFMA.FTZ R36, R215, c[0x0][0x2d0], -R23.reuse ;  /* 0x0000b400d7247a23 */ /* 0x102fe20000010817 */
[----:B------:R-:W-:Y:S01]  /*12f30*/  MOV R215, R181 ;  /* 0x000000b500d77202 */ /* 0x000fe20000000f00 */
[----:B------:R-:W-:Y:S01]  /*12f40*/  FFMA.FTZ R23, R217, c[0x0][0x2d0], -R23 ;  /* 0x0000b400d9177a23 */ /* 0x000fe20000010817 */
[----:B------:R-:W-:Y:S01]  /*12f50*/  MOV R217, R180 ;  /* 0x000000b400d97202 */ /* 0x000fe20000000f00 */
[-C--:B------:R-:W-:Y:S01]  /*12f60*/  HMMA.16816.F32.BF16 R92, R32, R42.reuse, R92 ;  /* 0x0000002a205c723c */ /* 0x080fe2000004185c */
[----:B------:R1:W-:Y:S07]  /*12f70*/  MUFU.EX2 R194, R36 ;  /* 0x0000002400c27308 */ /* 0x0003ee0000000800 */
[C---:B------:R-:W-:Y:S01]  /*12f80*/  HMMA.16816.F32.BF16 R96, R24.reuse, R42, R96 ;  /* 0x0000002a1860723c */ /* 0x040fe20000041860 */
[----:B------:R-:W-:Y:S02]  /*12f90*/  LDSM.16.MT88.4 R40, [R227+0x3080] ;  /* 0x00308000e328783b */ /* 0x000fe40000004200 */
[----:B------:R3:W-:Y:S06]  /*12fa0*/  MUFU.EX2 R193, R23 ;  /* 0x0000001700c17308 */ /* 0x0007ec0000000800 */
[----:B-1----:R-:W1:Y:S03]  /*12fb0*/  LDSM.16.MT88.4 R36, [R228+0x4080] ;  /* 0x00408000e424783b */ /* 0x002e660000004200 */
[--C-:B---3--:R-:W-:Y:S01]  /*12fc0*/  FFMA.FTZ R23, R210, c[0x0][0x2d0], -R48.reuse ;  /* 0x0000b400d2177a23 */ /* 0x108fe20000010830 */
[----:B------:R-:W-:Y:S01]  /*12fd0*/  MOV R210, R179 ;  /* 0x000000b300d27202 */ /* 0x000fe20000000f00 */
[----:B------:R-:W-:Y:S01]  /*12fe0*/  FFMA.FTZ R48, R214, c[0x0][0x2d0], -R48 ;  /* 0x0000b400d6307a23 */ /* 0x000fe20000010830 */
[----:B------:R-:W-:Y:S01]  /*12ff0*/  MOV R214, R170 ;  /* 0x000000aa00d67202 */ /* 0x000fe20000000f00 */
[----:B------:R3:W-:Y:S10]  /*13000*/  MUFU.EX2 R171, R23 ;  /* 0x0000001700ab7308 */ /* 0x0007f40000000800 */
[----:B------:R-:W-:Y:S01]  /*13010*/  MUFU.EX2 R170, R48 ;  /* 0x0000003000aa7308 */ /* 0x000fe20000000800 */
[--C-:B---3--:R-:W-:Y:S01]  /*13020*/  FFMA.FTZ R23, R211, c[0x0][0x2d0], -R49.reuse ;  /* 0x0000b400d3177a23 */ /* 0x108fe20000010831 */
[-C--:B-1----:R-:W-:Y:S01]  /*13030*/  HMMA.16816.F32.BF16 R100, R24, R36.reuse, R100 ;  /* 0x000000241864723c */ /* 0x082fe20000041864 */
[----:B------:R-:W3:Y:S07]  /*13040*/  LDL.LU R211, [R1+0x14] ;  /* 0x0000140001d37983 */ /* 0x000eee0000300800 */
[----:B------:R1:W-:Y:S01]  /*13050*/  MUFU.EX2 R48, R23 ;  /* 0x0000001700307308 */ /* 0x0003e20000000800 */
[C---:B------:R-:W-:Y:S08]  /*13060*/  HMMA.16816.F32.BF16 R104, R32.reuse, R36, R104 ;  /* 0x000000242068723c */ /* 0x040ff00000041868 */
[-C--:B------:R-:W-:Y:S08]  /*13070*/  HMMA.16816.F32.BF16 R108, R32, R38.reuse, R108 ;  /* 0x00000026206c723c */ /* 0x080ff0000004186c */
[C---:B------:R-:W-:Y:S01]  /*13080*/  HMMA.16816.F32.BF16 R112, R24.reuse, R38, R112 ;  /* 0x000000261870723c */ /* 0x040fe20000041870 */
[----:B------:R-:W-:Y:S03]  /*13090*/  LDSM.16.MT88.4 R36, [R228+0x3080] ;  /* 0x00308000e424783b */ /* 0x000fe60000004200 */
[--C-:B-1----:R-:W-:Y:S01]  /*130a0*/  FFMA.FTZ R23, R212, c[0x0][0x2d0], -R49.reuse ;  /* 0x0000b400d4177a23 */ /* 0x102fe20000010831 */
[----:B------:R-:W-:Y:S03]  /*130b0*/  MOV R212, R178 ;  /* 0x000000b200d47202 */ /* 0x000fe60000000f00 */
[-C--:B------:R-:W-:Y:S01]  /*130c0*/  HMMA.16816.F32.BF16 R116, R24, R28.reuse, R116 ;  /* 0x0000001c1874723c */ /* 0x080fe20000041874 */
[----:B------:R1:W4:Y:S07]  /*130d0*/  MUFU.EX2 R47, R23 ;  /* 0x00000017002f7308 */ /* 0x00032e0000000800 */
[C---:B------:R-:W-:Y:S08]  /*130e0*/  HMMA.16816.F32.BF16 R120, R32.reuse, R28, R120 ;  /* 0x0000001c2078723c */ /* 0x040ff00000041878 */
[-C--:B------:R-:W-:Y:S01]  /*130f0*/  HMMA.16816.F32.BF16 R124, R32, R30.reuse, R124 ;  /* 0x0000001e207c723c */ /* 0x080fe2000004187c */
[----:B------:R-:W5:Y:S07]  /*13100*/  LDSM.16.MT88.4 R32, [R226+0x3080] ;  /* 0x00308000e220783b */ /* 0x000f6e0000004200 */
[----:B------:R-:W-:Y:S04]  /*13110*/  HMMA.16816.F32.BF16 R128, R24, R30, R128 ;  /* 0x0000001e1880723c */ /* 0x000fe80000041880 */
[--C-:B-1----:R-:W-:Y:S01]  /*13120*/  FFMA.FTZ R23, R213, c[0x0][0x2d0], -R49.reuse ;  /* 0x0000b400d5177a23 */ /* 0x102fe20000010831 */
[----:B----4-:R-:W-:Y:S01]  /*13130*/  F2FP.BF16.PACK_AB R28, R47, R48 ;  /* 0x000000302f1c723e */ /* 0x010fe200000010ff */
[----:B------:R-:W4:Y:S01]  /*13140*/  LDL.LU R213, [R1+0xc] ;  /* 0x00000c0001d57983 */ /* 0x000f220000300800 */
[----:B------:R-:W-:Y:S01]  /*13150*/  FFMA.FTZ R49, R216, c[0x0][0x2d0], -R49 ;  /* 0x0000b400d8317a23 */ /* 0x000fe20000010831 */
[----:B------:R1:W-:Y:S01]  /*13160*/  MUFU.EX2 R46, R23 ;  /* 0x00000017002e7308 */ /* 0x0003e20000000800 */
[----:B------:R-:W-:Y:S03]  /*13170*/  F2FP.BF16.PACK_AB R24, R198, R197 ;  /* 0x000000c5c618723e */ /* 0x000fe600000010ff */
[----:B------:R-:W-:Y:S02]  /*13180*/  F2FP.BF16.PACK_AB R25, R195, R196 ;  /* 0x000000c4c319723e */ /* 0x000fe400000010ff */
[----:B------:R-:W-:Y:S02]  /*13190*/  F2FP.BF16.PACK_AB R26, R193, R194 ;  /* 0x000000c2c11a723e */ /* 0x000fe400000010ff */
[----:B------:R-:W-:Y:S02]  /*131a0*/  F2FP.BF16.PACK_AB R27, R170, R171 ;  /* 0x000000abaa1b723e */ /* 0x000fe400000010ff */
[----:B------:R-:W5:Y:S01]  /*131b0*/  MUFU.EX2 R49, R49 ;  /* 0x0000003100317308 */ /* 0x000f620000000800 */
[----:B------:R-:W-:Y:S01]  /*131c0*/  MOV R216, R177 ;  /* 0x000000b100d87202 */ /* 0x000fe20000000f00 */
[--C-:B-1----:R-:W-:Y:S02]  /*131d0*/  FFMA.FTZ R23, R172, c[0x0][0x2d0], -R50.reuse ;  /* 0x0000b400ac177a23 */ /* 0x102fe40000010832 */
[----:B------:R-:W4:Y:S06]  /*131e0*/  LDL.LU R172, [R1+0x10] ;  /* 0x0000100001ac7983 */ /* 0x000f2c0000300800 */
[----:B------:R1:W-:Y:S01]  /*131f0*/  MUFU.EX2 R44, R23 ;  /* 0x00000017002c7308 */ /* 0x0003e20000000800 */
[----:B-----5:R-:W-:Y:S01]  /*13200*/  F2FP.BF16.PACK_AB R30, R49, R46 ;  /* 0x0000002e311e723e */ /* 0x020fe200000010ff */
[--C-:B-1----:R-:W-:Y:S01]  /*13210*/  FFMA.FTZ R23, R174, c[0x0][0x2d0], -R50.reuse ;  /* 0x0000b400ae177a23 */ /* 0x102fe20000010832 */
[----:B------:R-:W-:Y:S02]  /*13220*/  MOV R174, R176 ;  /* 0x000000b000ae7202 */ /* 0x000fe40000000f00 */
[-C--:B------:R-:W-:Y:S05]  /*13230*/  HMMA.16816.F32.BF16 R176, R24, R188.reuse, R4 ;  /* 0x000000bc18b0723c */ /* 0x080fea0000041804 */
[----:B------:R1:W5:Y:S01]  /*13240*/  MUFU.EX2 R45, R23 ;  /* 0x00000017002d7308 */ /* 0x0003620000000800 */
[----:B------:R-:W2:Y:S01]  /*13250*/  LDSM.16.MT88.4 R4, [R225+0x4880] ;  /* 0x00488000e104783b */ /* 0x000ea20000004200 */
[--C-:B-1----:R-:W-:Y:S01]  /*13260*/  FFMA.FTZ R23, R173, c[0x0][0x2d0], -R50.reuse ;  /* 0x0000b400ad177a23 */ /* 0x102fe20000010832 */
[----:B-----5:R-:W-:Y:S01]  /*13270*/  F2FP.BF16.PACK_AB R29, R45, R44 ;  /* 0x0000002c2d1d723e */ /* 0x020fe200000010ff */
[----:B------:R-:W-:Y:S06]  /*13280*/  FFMA.FTZ R50, R22, c[0x0][0x2d0], -R50 ;  /* 0x0000b40016327a23 */ /* 0x000fec0000010832 */
[----:B------:R-:W-:Y:S10]  /*13290*/  MUFU.EX2 R23, R23 ;  /* 0x0000001700177308 */ /* 0x000ff40000000800 */
[----:B------:R-:W1:Y:S02]  /*132a0*/  MUFU.EX2 R50, R50 ;  /* 0x0000003200327308 */ /* 0x000e640000000800 */
[----:B-1----:R-:W-:Y:S07]  /*132b0*/  F2FP.BF16.PACK_AB R31, R50, R23 ;  /* 0x00000017321f723e */ /* 0x002fee00000010ff */
[C---:B------:R-:W-:Y:S01]  /*132c0*/  HMMA.16816.F32.BF16 R180, R28.reuse, R188, R8 ;  /* 0x000000bc1cb4723c */ /* 0x040fe20000041808 */
[----:B------:R-:W1:Y:S07]  /*132d0*/  LDSM.16.MT88.4 R8, [R226+0x4880] ;  /* 0x00488000e208783b */ /* 0x000e6e0000004200 */
[-C--:B------:R-:W-:Y:S01]  /*132e0*/  HMMA.16816.F32.BF16 R184, R28, R190.reuse, R12 ;  /* 0x000000be1cb8723c */ /* 0x080fe2000004180c */
[----:B------:R-:W5:Y:S07]  /*132f0*/  LDSM.16.MT88.4 R12, [R228+0x4880] ;  /* 0x00488000e40c783b */ /* 0x000f6e0000004200 */
[C---:B------:R-:W-:Y:S01]  /*13300*/  HMMA.16816.F32.BF16 R188, R24.reuse, R190, R16 ;  /* 0x000000be18bc723c */ /* 0x040fe20000041810 */
[----:B------:R-:W1:Y:S07]  /*13310*/  LDSM.16.MT88.4 R16, [R227+0x4880] ;  /* 0x00488000e310783b */ /* 0x000e6e0000004200 */
        /* <DEDUP_REMOVED lines=12> */
[-C--:B--2---:R-:W-:Y:S08]  /*133e0*/  HMMA.16816.F32.BF16 R68, R24, R4.reuse, R68 ;  /* 0x000000041844723c */ /* 0x084ff00000041844 */
[C---:B------:R-:W-:Y:S07]  /*133f0*/  HMMA.16816.F32.BF16 R72, R28.reuse, R4, R72 ;  /* 0x000000041c48723c */ /* 0x040fee0000041848 */
[----:B---3--:R-:W-:Y:S01]  /*13400*/  FFMA.FTZ R4, R2, R211, R212 ;  /* 0x000000d302047223 */ /* 0x008fe200000100d4 */
[-C--:B------:R-:W-:Y:S04]  /*13410*/  HMMA.16816.F32.BF16 R76, R28, R6.reuse, R76 ;  /* 0x000000061c4c723c */ /* 0x080fe8000004184c */
[----:B------:R-:W-:Y:S04]  /*13420*/  FADD.FTZ R4, R217, R4 ;  /* 0x00000004d9047221 */ /* 0x000fe80000010000 */
[C---:B------:R-:W-:Y:S04]  /*13430*/  HMMA.16816.F32.BF16 R80, R24.reuse, R6, R80 ;  /* 0x000000061850723c */ /* 0x040fe80000041850 */
[----:B------:R-:W-:Y:S02]  /*13440*/  FADD.FTZ R5, R204, R4 ;  /* 0x00000004cc057221 */ /* 0x000fe40000010000 */
[----:B------:R-:W-:Y:S02]  /*13450*/  FFMA.FTZ R4, R0, R209, R175 ;  /* 0x000000d100047223 */ /* 0x000fe400000100af */
[-C--:B-1----:R-:W-:Y:S04]  /*13460*/  HMMA.16816.F32.BF16 R84, R24, R8.reuse, R84 ;  /* 0x000000081854723c */ /* 0x082fe80000041854 */
[----:B------:R-:W-:Y:S02]  /*13470*/  FADD.FTZ R0, R202, R5 ;  /* 0x00000005ca007221 */ /* 0x000fe40000010000 */
[----:B------:R-:W-:Y:S02]  /*13480*/  FADD.FTZ R4, R192, R4 ;  /* 0x00000004c0047221 */ /* 0x000fe40000010000 */
[C---:B------:R-:W-:Y:S04]  /*13490*/  HMMA.16816.F32.BF16 R88, R28.reuse, R8, R88 ;  /* 0x000000081c58723c */ /* 0x040fe80000041858 */
[----:B------:R-:W-:Y:S02]  /*134a0*/  FADD.FTZ R4, R206, R4 ;  /* 0x00000004ce047221 */ /* 0x000fe40000010000 */
[----:B------:R-:W-:Y:S02]  /*134b0*/  FADD.FTZ R5, R218, R0 ;  /* 0x00000000da057221 */ /* 0x000fe40000010000 */
[-C--:B------:R-:W-:Y:S04]  /*134c0*/  HMMA.16816.F32.BF16 R92, R28, R10.reuse, R92 ;  /* 0x0000000a1c5c723c */ /* 0x080fe8000004185c */
[----:B----4-:R-:W-:Y:S02]  /*134d0*/  FFMA.FTZ R20, R20, R213, R216 ;  /* 0x000000d514147223 */ /* 0x010fe400000100d8 */
[----:B------:R-:W-:Y:S02]  /*134e0*/  FADD.FTZ R4, R207, R4 ;  /* 0x00000004cf047221 */ /* 0x000fe40000010000 */
[----:B------:R-:W-:Y:S01]  /*134f0*/  FADD.FTZ R20, R210, R20 ;  /* 0x00000014d2147221 */ /* 0x000fe20000010000 */
[C---:B------:R-:W-:Y:S04]  /*13500*/  HMMA.16816.F32.BF16 R96, R24.reuse, R10, R96 ;  /* 0x0000000a1860723c */ /* 0x040fe80000041860 */
[----:B------:R-:W-:Y:S02]  /*13510*/  FADD.FTZ R20, R205, R20 ;  /* 0x00000014cd147221 */ /* 0x000fe40000010000 */
[----:B------:R-:W-:Y:S01]  /*13520*/  FADD.FTZ R4, R166, R4 ;  /* 0x00000004a6047221 */ /* 0x000fe20000010000 */
[----:B------:R-:W-:Y:S01]  /*13530*/  MOV R166, R167 ;  /* 0x000000a700a67202 */ /* 0x000fe20000000f00 */
[----:B------:R-:W-:Y:S01]  /*13540*/  FADD.FTZ R5, R201, R5 ;  /* 0x00000005c9057221 */ /* 0x000fe20000010000 */
[-C--:B-----5:R-:W-:Y:S03]  /*13550*/  HMMA.16816.F32.BF16 R100, R24, R12.reuse, R100 ;  /* 0x0000000c1864723c */ /* 0x0a0fe60000041864 */
[----:B------:R-:W-:Y:S01]  /*13560*/  FADD.FTZ R4, R165, R4 ;  /* 0x00000004a5047221 */ /* 0x000fe20000010000 */
[----:B------:R-:W-:Y:S03]  /*13570*/  MOV R165, R168 ;  /* 0x000000a800a57202 */ /* 0x000fe60000000f00 */
[----:B------:R-:W-:Y:S01]  /*13580*/  FADD.FTZ R4, R164, R4 ;  /* 0x00000004a4047221 */ /* 0x000fe20000010000 */
[C---:B------:R-:W-:Y:S04]  /*13590*/  HMMA.16816.F32.BF16 R104, R28.reuse, R12, R104 ;  /* 0x0000000c1c68723c */ /* 0x040fe80000041868 */
[----:B------:R-:W-:Y:S01]  /*135a0*/  FADD.FTZ R4, R51, R4 ;  /* 0x0000000433047221 */ /* 0x000fe20000010000 */
[----:B------:R-:W-:Y:S01]  /*135b0*/  MOV R164, R169 ;  /* 0x000000a900a47202 */ /* 0x000fe20000000f00 */
[----:B------:R-:W-:Y:S02]  /*135c0*/  FFMA.FTZ R21, R21, R172, R174 ;  /* 0x000000ac15157223 */ /* 0x000fe400000100ae */
        /* <DEDUP_REMOVED lines=8> */
[-C--:B------:R-:W-:Y:S03]  /*13650*/  HMMA.16816.F32.BF16 R116, R24, R16.reuse, R116 ;  /* 0x000000101874723c */ /* 0x080fe60000041874 */
[----:B------:R-:W-:Y:S02]  /*13660*/  FADD.FTZ R7, R250, R2 ;  /* 0x00000002fa077221 */ /* 0x000fe40000010000 */
[----:B------:R-:W-:Y:S02]  /*13670*/  FADD.FTZ R2, R251, R6 ;  /* 0x00000006fb027221 */ /* 0x000fe40000010000 */
        /* <DEDUP_REMOVED lines=20> */
[----:B------:R1:W-:Y:S01]  /*137c0*/  STL [R1+0x10], R5 ;  /* 0x0000100501007387 */ /* 0x0003e20000100800 */
[----:B------:R-:W-:Y:S02]  /*137d0*/  FADD.FTZ R2, R46, R2 ;  /* 0x000000022e027221 */ /* 0x000fe40000010000 */
[----:B------:R-:W-:Y:S01]  /*137e0*/  FADD.FTZ R4, R170, R4 ;  /* 0x00000004aa047221 */ /* 0x000fe20000010000 */
[----:B------:R-:W-:Y:S01]  /*137f0*/  MOV R170, R3 ;  /* 0x0000000300aa7202 */ /* 0x000fe20000000f00 */
[----:B------:R-:W-:Y:S02]  /*13800*/  FADD.FTZ R2, R49, R2 ;  /* 0x0000000231027221 */ /* 0x000fe40000010000 */
[----:B------:R-:W-:Y:S01]  /*13810*/  FADD.FTZ R0, R23, R0 ;  /* 0x0000000017007221 */ /* 0x000fe20000010000 */
[----:B------:R1:W-:Y:S03]  /*13820*/  STL [R1+0xc], R4 ;  /* 0x00000c0401007387 */ /* 0x0003e60000100800 */
[----:B------:R-:W-:Y:S01]  /*13830*/  FADD.FTZ R0, R50, R0 ;  /* 0x0000000032007221 */ /* 0x000fe20000010000 */
[----:B------:R1:W-:Y:S04]  /*13840*/  STL [R1+0x14], R2 ;  /* 0x0000140201007387 */ /* 0x0003e80000100800 */
[----:B------:R1:W-:Y:S01]  /*13850*/  STL [R1+0x18], R0 ;  /* 0x0000180001007387 */ /* 0x0003e20000100800 */
[----:B------:R-:W-:-:S05]  /*13860*/  @P0 BRA `(.L_x_1015) ;  /* 0xffffb5d000000947 */ /* 0x000fca000383ffff */
.L_x_997:
[----:B-1----:R-:W2:Y:S04]  /*13870*/  LDL.LU R0, [R1+0x10] ;  /* 0x0000100001007983 */ /* 0x002ea80000300800 */
        /* <DEDUP_REMOVED lines=10> */
[----:B----4-:R-:W3:Y:S04]  /*13920*/  SHFL.BFLY PT, R6, R8, 0x2, 0x1f ;  /* 0x0c401f0008067f89 */ /* 0x010ee800000e0000 */
[----:B------:R-:W4:Y:S01]  /*13930*/  SHFL.BFLY PT, R2, R7, 0x2, 0x1f ;  /* 0x0c401f0007027f89 */ /* 0x000f2200000e0000 */
[----:B-1----:R-:W-:-:S02]  /*13940*/  FADD.FTZ R5, R5, R0 ;  /* 0x0000000005057221 */ /* 0x002fc40000010000 */
[----:B--2---:R-:W-:-:S03]  /*13950*/  FADD.FTZ R9, R9, R4 ;  /* 0x0000000409097221 */ /* 0x004fc60000010000 */
[----:B------:R-:W1:Y:S01]  /*13960*/  SHFL.BFLY PT, R0, R5, 0x1, 0x1f ;  /* 0x0c201f0005007f89 */ /* 0x000e6200000e0000 */
[----:B---3--:R-:W-:-:S03]  /*13970*/  FADD.FTZ R6, R6, R8 ;  /* 0x0000000806067221 */ /* 0x008fc60000010000 */
[----:B------:R-:W2:Y:S01]  /*13980*/  SHFL.BFLY PT, R4, R9, 0x1, 0x1f ;  /* 0x0c201f0009047f89 */ /* 0x000ea200000e0000 */
[----:B----4-:R-:W-:-:S03]  /*13990*/  FADD.FTZ R2, R2, R7 ;  /* 0x0000000702027221 */ /* 0x010fc60000010000 */
[----:B------:R-:W3:Y:S04]  /*139a0*/  SHFL.BFLY PT, R7, R6, 0x1, 0x1f ;  /* 0x0c201f0006077f89 */ /* 0x000ee800000e0000 */
[----:B------:R-:W4:Y:S01]  /*139b0*/  SHFL.BFLY PT, R8, R2, 0x1, 0x1f ;  /* 0x0c201f0002087f89 */ /* 0x000f2200000e0000 */
[----:B-1----:R-:W-:Y:S01]  /*139c0*/  FADD.FTZ R5, R5, R0 ;  /* 0x0000000005057221 */ /* 0x002fe20000010000 */
[----:B------:R-:W-:Y:S01]  /*139d0*/  MOV R0, RZ ;  /* 0x000000ff00007202 */ /* 0x000fe20000000f00 */
[----:B--2---:R-:W-:-:S03]  /*139e0*/  FADD.FTZ R9, R9, R4 ;  /* 0x0000000409097221 */ /* 0x004fc60000010000 */
[----:B------:R-:W-:Y:S02]  /*139f0*/  FSETP.NE.FTZ.AND P3, PT, R5, RZ, PT ;  /* 0x000000ff0500720b */ /* 0x000fe40003f75000 */
[----:B------:R-:W-:Y:S01]  /*13a00*/  MOV R4, RZ ;  /* 0x000000ff00047202 */ /* 0x000fe20000000f00 */
[----:B---3--:R-:W-:Y:S01]  /*13a10*/  FADD.FTZ R6, R6, R7 ;  /* 0x0000000706067221 */ /* 0x008fe20000010000 */
[----:B------:R-:W-:Y:S01]  /*13a20*/  FSETP.NE.FTZ.AND P2, PT, R9, RZ, PT ;  /* 0x000000ff0900720b */ /* 0x000fe20003f55000 */
[----:B----4-:R-:W-:-:S03]  /*13a30*/  FADD.FTZ R8, R2, R8 ;  /* 0x0000000802087221 */ /* 0x010fc60000010000 */
[----:B------:R-:W-:Y:S02]  /*13a40*/  FSETP.NE.FTZ.AND P1, PT, R6, RZ, PT ;  /* 0x000000ff0600720b */ /* 0x000fe40003f35000 */
[----:B------:R-:W-:-:S03]  /*13a50*/  MOV R2, RZ ;  /* 0x000000ff00027202 */ /* 0x000fc60000000f00 */
[----:B------:R-:W1:Y:S01]  /*13a60*/  @P3 MUFU.RCP R0, R5 ;  /* 0x0000000500003308 */ /* 0x000e620000001000 */
[----:B------:R-:W-:-:S07]  /*13a70*/  FSETP.NE.FTZ.AND P0, PT, R8, RZ, PT ;  /* 0x000000ff0800720b */ /* 0x000fce0003f15000 */
[----:B------:R-:W-:Y:S01]  /*13a80*/  @P2 MUFU.RCP R4, R9 ;  /* 0x0000000900042308 */ /* 0x000fe20000001000 */
[----:B-1----:R-:W-:-:S07]  /*13a90*/  FMUL.FTZ R176, R0, R176 ;  /* 0x000000b000b07220 */ /* 0x002fce0000410000 */
[----:B------:R-:W1:Y:S01]  /*13aa0*/  @P1 MUFU.RCP R2, R6 ;  /* 0x0000000600021308 */ /* 0x000e620000001000 */
[C---:B------:R-:W-:Y:S02]  /*13ab0*/  FMUL.FTZ R46, R0.reuse, R177 ;  /* 0x000000b1002e7220 */ /* 0x040fe40000410000 */
[C---:B------:R-:W-:Y:S02]  /*13ac0*/  FMUL.FTZ R188, R0.reuse, R188 ;  /* 0x000000bc00bc7220 */ /* 0x040fe40000410000 */
[C---:B------:R-:W-:Y:S02]  /*13ad0*/  FMUL.FTZ R44, R0.reuse, R189 ;  /* 0x000000bd002c7220 */ /* 0x040fe40000410000 */
[C---:B------:R-:W-:Y:S01]  /*13ae0*/  FMUL.FTZ R132, R0.reuse, R132 ;  /* 0x0000008400847220 */ /* 0x040fe20000410000 */
[----:B------:R-:W-:Y:S01]  /*13af0*/  @P1 MUFU.LG2 R7, R6 ;  /* 0x0000000600071308 */ /* 0x000fe20000000c00 */
[C---:B------:R-:W-:Y:S02]  /*13b00*/  FMUL.FTZ R48, R0.reuse, R133 ;  /* 0x0000008500307220 */ /* 0x040fe40000410000 */
        /* <DEDUP_REMOVED lines=12> */
[C---:B------:R-:W-:Y:S01]  /*13bd0*/  FMUL.FTZ R68, R0.reuse, R68 ;  /* 0x0000004400447220 */ /* 0x040fe20000410000 */
[----:B------:R-:W-:Y:S01]  /*13be0*/  @P0 MUFU.LG2 R6, R8 ;  /* 0x0000000800060308 */ /* 0x000fe20000000c00 */
        /* <DEDUP_REMOVED lines=19> */
[----:B------:R1:W2:Y:S01]  /*13d20*/  @P0 MUFU.RCP R0, R8 ;  /* 0x0000000800000308 */ /* 0x0002a20000001000 */
[C---:B------:R-:W-:Y:S02]  /*13d30*/  FMUL.FTZ R185, R2.reuse, R185 ;  /* 0x000000b902b97220 */ /* 0x040fe40000410000 */
[C---:B------:R-:W-:Y:S02]  /*13d40*/  FMUL.FTZ R136, R2.reuse, R136 ;  /* 0x0000008802887220 */ /* 0x040fe40000410000 */
[C---:B------:R-:W-:Y:S02]  /*13d50*/  FMUL.FTZ R137, R2.reuse, R137 ;  /* 0x0000008902897220 */ /* 0x040fe40000410000 */
[----:B------:R-:W-:-:S02]  /*13d60*/  FMUL.FTZ R140, R2, R140 ;  /* 0x0000008c028c7220 */ /* 0x000fc40000410000 */
[C---:B------:R-:W-:Y:S02]  /*13d70*/  FMUL.FTZ R141, R2.reuse, R141 ;  /* 0x0000008d028d7220 */ /* 0x040fe40000410000 */
[C---:B------:R-:W-:Y:S02]  /*13d80*/  FMUL.FTZ R152, R2.reuse, R152 ;  /* 0x0000009802987220 */ /* 0x040fe40000410000 */
[C---:B------:R-:W-:Y:S02]  /*13d90*/  FMUL.FTZ R153, R2.reuse, R153 ;  /* 0x0000009902997220 */ /* 0x040fe40000410000 */
[C---:B------:R-:W-:Y:S01]  /*13da0*/  FMUL.FTZ R156, R2.reuse, R156 ;  /* 0x0000009c029c7220 */ /* 0x040fe20000410000 */
[----:B-1----:R-:W-:Y:S01]  /*13db0*/  @P0 MOV R8, 0x3f317218 ;  /* 0x3f31721800080802 */ /* 0x002fe20000000f00 */
        /* <DEDUP_REMOVED lines=55> */
[C---:B--2---:R-:W-:Y:S02]  /*14130*/  FMUL.FTZ R182, R0.reuse, R182 ;  /* 0x000000b600b67220 */ /* 0x044fe40000410000 */
        /* <DEDUP_REMOVED lines=30> */
[----:B------:R-:W-:Y:S01]  /*14320*/  FMUL.FTZ R127, R0, R127 ;  /* 0x0000007f007f7220 */ /* 0x000fe20000410000 */
[----:B------:R-:W-:Y:S01]  /*14330*/  @P1 MOV R0, 0x3f317218 ;  /* 0x3f31721800001802 */ /* 0x000fe20000000f00 */
[----:B------:R-:W-:-:S02]  /*14340*/  @P2 FMUL.FTZ R5, R2, c[0x0][0x2d0] ;  /* 0x0000b40002052a20 */ /* 0x000fc40000410000 */
[----:B------:R-:W-:Y:S02]  /*14350*/  @P3 FMUL.FTZ R10, R4, c[0x0][0x2d0] ;  /* 0x0000b400040a3a20 */ /* 0x000fe40000410000 */
[----:B------:R-:W-:Y:S02]  /*14360*/  @P1 FMUL.FTZ R2, R0, c[0x0][0x2d0] ;  /* 0x0000b40000021a20 */ /* 0x000fe40000410000 */
[----:B------:R-:W-:Y:S02]  /*14370*/  @P3 FMUL.FTZ R11, R11, 0.69314718246459960938 ;  /* 0x3f3172180b0b3820 */ /* 0x000fe40000410000 */
[----:B------:R-:W-:Y:S02]  /*14380*/  @P2 FMUL.FTZ R9, R9, 0.69314718246459960938 ;  /* 0x3f31721809092820 */ /* 0x000fe40000410000 */
[----:B------:R-:W-:Y:S02]  /*14390*/  @P1 FMUL.FTZ R7, R7, 0.69314718246459960938 ;  /* 0x3f31721807071820 */ /* 0x000fe40000410000 */
[----:B------:R-:W-:-:S02]  /*143a0*/  @P0 FMUL.FTZ R4, R6, 0.69314718246459960938 ;  /* 0x3f31721806040820 */ /* 0x000fc40000410000 */
[----:B------:R-:W-:Y:S02]  /*143b0*/  @P0 FMUL.FTZ R0, R8, c[0x0][0x2d0] ;  /* 0x0000b40008000a20 */ /* 0x000fe40000410000 */
[----:B------:R-:W-:Y:S02]  /*143c0*/  @P3 FFMA.FTZ R37, R10, R169, R11 ;  /* 0x000000a90a253223 */ /* 0x000fe4000001000b */
[----:B------:R-:W-:Y:S02]  /*143d0*/  @P2 FFMA.FTZ R38, R5, R168, R9 ;  /* 0x000000a805262223 */ /* 0x000fe40000010009 */
[----:B------:R-:W-:Y:S02]  /*143e0*/  @P1 FFMA.FTZ R39, R2, R167, R7 ;  /* 0x000000a702271223 */ /* 0x000fe40000010007 */
[----:B------:R-:W-:Y:S02]  /*143f0*/  @P0 FFMA.FTZ R40, R0, R3, R4 ;  /* 0x0000000300280223 */ /* 0x000fe40000010004 */
.L_x_949:
[----:B------:R-:W-:Y:S01]  /*14400*/  USHF.R.S32.HI UR6, URZ, 0x1f, UR10 ;  /* 0x0000001f3f067899 */ /* 0x000fe2000801140a */
[----:B------:R-:W-:Y:S05]  /*14410*/  @P4 BRA `(.L_x_1016) ;  /* 0x00001b4000004947 */ /* 0x000fea0003800000 */
[----:B------:R-:W3:Y:S01]  /*14420*/  S2R R12, SR_TID.X ;  /* 0x00000000000c7919 */ /* 0x000ee20000002100 */
[----:B------:R-:W-:Y:S01]  /*14430*/  ULDC.64 UR4, c[0x0][0x490] ;  /* 0x0001240000047ab9 */ /* 0x000fe20000000a00 */
[----:B------:R-:W-:Y:S01]  /*14440*/  F2FP.BF16.PACK_AB R42, R42, R52 ;  /* 0x000000342a2a723e */ /* 0x000fe200000010ff */
[----:B------:R-:W-:Y:S01]  /*14450*/  UIMAD UR7, UR6, UR4, URZ ;  /* 0x00000004060772a4 */ /* 0x000fe2000f8e023f */
[----:B------:R-:W4:Y:S01]  /*14460*/  S2R R14, SR_CTAID.Z ;  /* 0x00000000000e7919 */ /* 0x000f220000002700 */
[----:B------:R-:W-:Y:S01]  /*14470*/  UIMAD.WIDE.U32 UR8, UR10, UR4, URZ ;  /* 0x000000040a0872a5 */ /* 0x000fe2000f8e003f */
[----:B------:R-:W-:Y:S01]  /*14480*/  F2FP.BF16.PACK_AB R35, R35, R80 ;  /* 0x000000502323723e */ /* 0x000fe200000010ff */
[----:B------:R-:W-:Y:S01]  /*14490*/  UIMAD UR7, UR10, UR5, UR7 ;  /* 0x000000050a0772a4 */ /* 0x000fe2000f8e0207 */
[----:B------:R-:W1:Y:S01]  /*144a0*/  S2R R80, SR_CTAID.X ;  /* 0x0000000000507919 */ /* 0x000e620000002500 */
[----:B------:R-:W-:Y:S01]  /*144b0*/  F2FP.BF16.PACK_AB R54, R55, R54 ;  /* 0x000000363736723e */ /* 0x000fe200000010ff */
[----:B------:R-:W-:Y:S01]  /*144c0*/  ULDC.64 UR4, c[0x0][0x3e8] ;  /* 0x0000fa0000047ab9 */ /* 0x000fe20000000a00 */
[----:B------:R-:W-:Y:S01]  /*144d0*/  IMAD.U32 R3, RZ, RZ, UR9 ;  /* 0x00000009ff037e24 */ /* 0x000fe2000f8e00ff */
[----:B------:R-:W-:Y:S01]  /*144e0*/  UIMAD.WIDE.U32 UR12, UR10, UR4, URZ ;  /* 0x000000040a0c72a5 */ /* 0x000fe2000f8e003f */
[----:B-1----:R-:W-:Y:S01]  /*144f0*/  IMAD.U32 R2, RZ, RZ, UR8 ;  /* 0x00000008ff027e24 */ /* 0x002fe2000f8e00ff */
[----:B------:R-:W-:Y:S01]  /*14500*/  UIMAD UR6, UR6, UR4, URZ ;  /* 0x00000004060672a4 */ /* 0x000fe2000f8e023f */
[----:B------:R-:W-:Y:S01]  /*14510*/  IMAD.MOV.U32 R55, RZ, RZ, c[0x0][0x4e8] ;  /* 0x00013a00ff377624 */ /* 0x000fe200078e00ff */
[----:B------:R-:W-:Y:S01]  /*14520*/  UIADD3 UR7, UR9, UR7, URZ ;  /* 0x0000000709077290 */ /* 0x000fe2000fffe03f */
[----:B------:R-:W-:Y:S01]  /*14530*/  F2FP.BF16.PACK_AB R46, R46, R176 ;  /* 0x000000b02e2e723e */ /* 0x000fe200000010ff */
[----:B------:R-:W-:Y:S01]  /*14540*/  IMAD.U32 R7, RZ, RZ, UR13 ;  /* 0x0000000dff077e24 */ /* 0x000fe2000f8e00ff */
[----:B------:R-:W-:Y:S01]  /*14550*/  UIMAD UR5, UR10, UR5, UR6 ;  /* 0x000000050a0572a4 */ /* 0x000fe2000f8e0206 */
[----:B------:R-:W-:Y:S01]  /*14560*/  IMAD.U32 R6, RZ, RZ, UR12 ;  /* 0x0000000cff067e24 */ /* 0x000fe2000f8e00ff */
[C---:B------:R-:W-:Y:S01]  /*14570*/  ISETP.NE.AND P0, PT, R55.reuse, 0x1, PT ;  /* 0x000000013700780c */ /* 0x040fe20003f05270 */
[----:B------:R-:W-:Y:S01]  /*14580*/  IMAD.U32 R5, RZ, RZ, UR7 ;  /* 0x00000007ff057e24 */ /* 0x000fe2000f8e00ff */
[----:B------:R-:W-:Y:S01]  /*14590*/  UIADD3 UR5, UR13, UR5, URZ ;  /* 0x000000050d057290 */ /* 0x000fe2000fffe03f */
[----:B---3--:R-:W-:Y:S01]  /*145a0*/  SHF.R.S32.HI R18, RZ, 0x1f, R12 ;  /* 0x0000001fff127819 */ /* 0x008fe2000001140c */
[----:B------:R-:W-:Y:S01]  /*145b0*/  IMAD R55, R55, c[0x0][0x388], RZ ;  /* 0x0000e20037377a24 */ /* 0x000fe200078e02ff */
[----:B------:R-:W-:Y:S01]  /*145c0*/  F2FP.BF16.PACK_AB R178, R179, R178 ;  /* 0x000000b2b3b2723e */ /* 0x000fe200000010ff */
[----:B------:R-:W-:Y:S01]  /*145d0*/  BSSY B0, `(.L_x_1017) ;  /* 0x0000121000007945 */ /* 0x000fe20003800000 */
[----:B------:R-:W-:-:S02]  /*145e0*/  LEA.HI R4, R18, R12, RZ, 0x2 ;  /* 0x0000000c12047211 */ /* 0x000fc400078f10ff */
[-C--:B------:R-:W-:Y:S02]  /*145f0*/  LEA.HI R8, R18, R12.reuse, RZ, 0x5 ;  /* 0x0000000c12087211 */ /* 0x080fe400078f28ff */
[--C-:B------:R-:W-:Y:S02]  /*14600*/  SHF.R.S32.HI R7, RZ, 0x2, R4.reuse ;  /* 0x00000002ff077819 */ /* 0x100fe40000011404 */
[----:B------:R-:W-:Y:S02]  /*14610*/  SHF.R.S32.HI R0, RZ, 0x1f, R4 ;  /* 0x0000001fff007819 */ /* 0x000fe40000011404 */
[----:B------:R-:W-:Y:S02]  /*14620*/  LOP3.LUT R3, R4, 0xfffffffc, RZ, 0xc0, !PT ;  /* 0xfffffffc04037812 */ /* 0x000fe400078ec0ff */
[----:B------:R-:W-:Y:S02]  /*14630*/  LOP3.LUT R4, R8, 0xffffffe0, RZ, 0xc0, !PT ;  /* 0xffffffe008047812 */ /* 0x000fe400078ec0ff */
[-C--:B------:R-:W-:Y:S01]  /*14640*/  LEA.HI R11, R18, R12.reuse, RZ, 0x3 ;  /* 0x0000000c120b7211 */ /* 0x080fe200078f18ff */
[----:B------:R-:W-:Y:S01]  /*14650*/  IMAD.IADD R10, R12, 0x1, -R3 ;  /* 0x000000010c0a7824 */ /* 0x000fe200078e0a03 */
[----:B------:R-:W-:Y:S01]  /*14660*/  LEA.HI R9, R0, R7, RZ, 0x3 ;  /* 0x0000000700097211 */ /* 0x000fe200078f18ff */
[----:B------:R-:W-:Y:S01]  /*14670*/  IMAD.IADD R0, R12, 0x1, -R4 ;  /* 0x000000010c007824 */ /* 0x000fe200078e0a04 */
[----:B------:R-:W-:Y:S01]  /*14680*/  LOP3.LUT R13, R11, 0xfffffff8, RZ, 0xc0, !PT ;  /* 0xfffffff80b0d7812 */ /* 0x000fe200078ec0ff */
[----:B------:R-:W-:Y:S01]  /*14690*/  IMAD.MOV.U32 R4, RZ, RZ, R2 ;  /* 0x000000ffff047224 */ /* 0x000fe200078e0002 */
[----:B------:R-:W-:Y:S01]  /*146a0*/  LEA.HI R18, R18, R12, RZ, 0x6 ;  /* 0x0000000c12127211 */ /* 0x000fe200078f30ff */
[----:B------:R-:W-:Y:S01]  /*146b0*/  IMAD.MOV.U32 R2, RZ, RZ, R6 ;  /* 0x000000ffff027224 */ /* 0x000fe200078e0006 */
[----:B------:R-:W-:Y:S01]  /*146c0*/  SHF.R.S32.HI R6, RZ, 0x1f, R0 ;  /* 0x0000001fff067819 */ /* 0x000fe20000011400 */
[----:B------:R-:W-:Y:S01]  /*146d0*/  IMAD.IADD R13, R12, 0x1, -R13 ;  /* 0x000000010c0d7824 */ /* 0x000fe200078e0a0d */
[----:B----4-:R-:W-:Y:S01]  /*146e0*/  SHF.R.S32.HI R12, RZ, 0x1f, R14 ;  /* 0x0000001fff0c7819 */ /* 0x010fe2000001140e */
[----:B------:R-:W-:Y:S01]  /*146f0*/  IMAD.U32 R3, RZ, RZ, UR5 ;  /* 0x00000005ff037e24 */ /* 0x000fe2000f8e00ff */
[----:B------:R-:W-:Y:S01]  /*14700*/  LOP3.LUT P3, RZ, R0, 0x3, RZ, 0xc0, !PT ;  /* 0x0000000300ff7812 */ /* 0x000fe2000786c0ff */
[----:B------:R-:W-:Y:S01]  /*14710*/  IMAD.WIDE.U32 R20, R14, c[0x0][0x498], R4 ;  /* 0x000126000e147a25 */ /* 0x000fe200078e0004 */
[----:B------:R-:W-:-:S02]  /*14720*/  LEA.HI R16, R6, R0, RZ, 0x2 ;  /* 0x0000000006107211 */ /* 0x000fc400078f10ff */
[--C-:B------:R-:W-:Y:S01]  /*14730*/  SHF.R.S32.HI R6, RZ, 0x5, R8.reuse ;  /* 0x00000005ff067819 */ /* 0x100fe20000011408 */
[C---:B------:R-:W-:Y:S01]  /*14740*/  IMAD R19, R12.reuse, c[0x0][0x498], RZ ;  /* 0x000126000c137a24 */ /* 0x040fe200078e02ff */
[----:B------:R-:W-:Y:S01]  /*14750*/  SHF.R.S32.HI R0, RZ, 0x1f, R8 ;  /* 0x0000001fff007819 */ /* 0x000fe20000011408 */
[----:B------:R-:W-:Y:S01]  /*14760*/  IMAD R12, R12, c[0x0][0x3f0], RZ ;  /* 0x0000fc000c0c7a24 */ /* 0x000fe200078e02ff */
[----:B------:R-:W-:Y:S01]  /*14770*/  SHF.R.S32.HI R52, RZ, 0x3, R11 ;  /* 0x00000003ff347819 */ /* 0x000fe2000001140b */
[----:B------:R-:W-:Y:S01]  /*14780*/  IMAD R19, R14, c[0x0][0x49c], R19 ;  /* 0x000127000e137a24 */ /* 0x000fe200078e0213 */
[----:B------:R-:W-:Y:S01]  /*14790*/  LEA.HI R0, R0, R6, RZ, 0x2 ;  /* 0x0000000600007211 */ /* 0x000fe200078f10ff */
[----:B------:R-:W-:Y:S01]  /*147a0*/  IMAD R8, R14, c[0x0][0x3f4], R12 ;  /* 0x0000fd000e087a24 */ /* 0x000fe200078e020c */
[----:B------:R-:W-:Y:S01]  /*147b0*/  LOP3.LUT R9, R9, 0xfffffff8, RZ, 0xc0, !PT ;  /* 0xfffffff809097812 */ /* 0x000fe200078ec0ff */
[----:B------:R-:W-:Y:S01]  /*147c0*/  IMAD.SHL.U32 R4, R52, 0x40, RZ ;  /* 0x0000004034047824 */ /* 0x000fe200078e00ff */
[----:B------:R-:W-:Y:S01]  /*147d0*/  F2FP.BF16.PACK_AB R44, R44, R188 ;  /* 0x000000bc2c2c723e */ /* 0x000fe200000010ff */
[----:B------:R-:W-:Y:S01]  /*147e0*/  IMAD.WIDE.U32 R14, R14, c[0x0][0x3f0], R2 ;  /* 0x0000fc000e0e7a25 */ /* 0x000fe200078e0002 */
[----:B------:R-:W-:-:S02]  /*147f0*/  LOP3.LUT R3, R0, 0xffffffc, RZ, 0xc0, !PT ;  /* 0x0ffffffc00037812 */ /* 0x000fc400078ec0ff */
[----:B------:R-:W-:Y:S01]  /*14800*/  LEA.HI R2, R10, R10, RZ, 0x1 ;  /* 0x0000000a0a027211 */ /* 0x000fe200078f08ff */
[----:B------:R-:W-:Y:S01]  /*14810*/  IMAD.SHL.U32 R12, R13, 0x8, RZ ;  /* 0x000000080d0c7824 */ /* 0x000fe200078e00ff */
[----:B------:R-:W-:Y:S01]  /*14820*/  LOP3.LUT R0, R4, 0x1c0, RZ, 0xc0, !PT ;  /* 0x000001c004007812 */ /* 0x000fe200078ec0ff */
[----:B------:R-:W-:Y:S01]  /*14830*/  IMAD.IADD R9, R7, 0x1, -R9 ;  /* 0x0000000107097824 */ /* 0x000fe200078e0a09 */
[----:B------:R-:W-:Y:S01]  /*14840*/  LOP3.LUT R4, R2, 0x1ffffffe, RZ, 0xc0, !PT ;  /* 0x1ffffffe02047812 */ /* 0x000fe200078ec0ff */
[C---:B------:R-:W-:Y:S01]  /*14850*/  IMAD.IADD R7, R6.reuse, 0x1, -R3 ;  /* 0x0000000106077824 */ /* 0x040fe200078e0a03 */
[----:B------:R-:W-:Y:S01]  /*14860*/  SHF.R.U32.HI R5, RZ, 0x3, R0 ;  /* 0x00000003ff057819 */ /* 0x000fe20000011600 */
[----:B------:R-:W-:Y:S01]  /*14870*/  IMAD R17, R6, 0x200, R10 ;  /* 0x0000020006117824 */ /* 0x000fe200078e020a */
[----:B------:R-:W-:Y:S01]  /*14880*/  LOP3.LUT R3, R0, 0x38, R12, 0xf8, !PT ;  /* 0x0000003800037812 */ /* 0x000fe200078ef80c */
[----:B------:R-:W-:Y:S01]  /*14890*/  IMAD.SHL.U32 R0, R2, 0x20, RZ ;  /* 0x0000002002007824 */ /* 0x000fe200078e00ff */
[----:B------:R-:W-:Y:S01]  /*148a0*/  F2FP.BF16.PACK_AB R190, R191, R190 ;  /* 0x000000bebfbe723e */ /* 0x000fe200000010ff */
[----:B------:R-:W-:Y:S01]  /*148b0*/  IMAD.IADD R6, R10, 0x1, -R4 ;  /* 0x000000010a067824 */ /* 0x000fe200078e0a04 */
[----:B------:R-:W-:-:S02]  /*148c0*/  LOP3.LUT R4, R9, 0x1, RZ, 0xc0, !PT ;  /* 0x0000000109047812 */ /* 0x000fc400078ec0ff */
[----:B------:R-:W-:Y:S01]  /*148d0*/  LOP3.LUT R2, R0, 0xffffffc0, RZ, 0xc0, !PT ;  /* 0xffffffc000027812 */ /* 0x000fe200078ec0ff */
[----:B------:R-:W-:Y:S01]  /*148e0*/  IMAD R0, R13, 0x10, R52 ;  /* 0x000000100d007824 */ /* 0x000fe200078e0234 */
[----:B------:R-:W-:Y:S02]  /*148f0*/  LOP3.LUT R11, R3, R5, RZ, 0x3c, !PT ;  /* 0x00000005030b7212 */ /* 0x000fe400078e3cff */
[----:B------:R-:W-:Y:S01]  /*14900*/  SHF.R.S32.HI R3, RZ, 0x2, R16 ;  /* 0x00000002ff037819 */ /* 0x000fe20000011410 */
[----:B------:R-:W-:Y:S01]  /*14910*/  IMAD R10, R6, 0x8, R2 ;  /* 0x00000008060a7824 */ /* 0x000fe200078e0202 */
[----:B------:R-:W-:Y:S01]  /*14920*/  ISETP.NE.U32.AND P4, PT, R4, 0x1, PT ;  /* 0x000000010400780c */ /* 0x000fe20003f85070 */
[----:B------:R-:W-:Y:S01]  /*14930*/  IMAD R4, R80, 0x80, R0 ;  /* 0x0000008050047824 */ /* 0x000fe200078e0200 */
[----:B------:R-:W-:Y:S01]  /*14940*/  F2FP.BF16.PACK_AB R180, R181, R180 ;  /* 0x000000b4b5b4723e */ /* 0x000fe200000010ff */
[----:B------:R-:W-:Y:S01]  /*14950*/  IMAD R5, R7, 0x10, R3 ;  /* 0x0000001007057824 */ /* 0x000fe200078e0203 */
[----:B------:R-:W-:Y:S01]  /*14960*/  R2P PR, R9, 0x6 ;  /* 0x0000000609007804 */ /* 0x000fe20000000000 */
[----:B------:R-:W-:Y:S01]  /*14970*/  IMAD.IADD R3, R15, 0x1, R8 ;  /* 0x000000010f037824 */ /* 0x000fe200078e0208 */
[----:B------:R-:W-:Y:S01]  /*14980*/  F2FP.BF16.PACK_AB R182, R183, R182 ;  /* 0x000000b6b7b6723e */ /* 0x000fe200000010ff */
[----:B------:R-:W-:Y:S01]  /*14990*/  @P0 IMAD.HI.U32 R8, R4, c[0x0][0x4ec], RZ ;  /* 0x00013b0004080a27 */ /* 0x000fe200078e00ff */
[----:B------:R-:W-:-:S02]  /*149a0*/  F2FP.BF16.PACK_AB R184, R185, R184 ;  /* 0x000000b8b9b8723e */ /* 0x000fc400000010ff */
[----:B------:R-:W-:Y:S01]  /*149b0*/  F2FP.BF16.PACK_AB R186, R187, R186 ;  /* 0x000000babbba723e */ /* 0x000fe200000010ff */
[----:B------:R-:W-:Y:S01]  /*149c0*/  IMAD.SHL.U32 R6, R9, 0x40, RZ ;  /* 0x0000004009067824 */ /* 0x000fe200078e00ff */
[----:B------:R-:W-:Y:S01]  /*149d0*/  F2FP.BF16.PACK_AB R48, R48, R132 ;  /* 0x000000843030723e */ /* 0x000fe200000010ff */
[----:B------:R-:W-:Y:S01]  /*149e0*/  IMAD.SHL.U32 R7, R18, 0x8, RZ ;  /* 0x0000000812077824 */ /* 0x000fe200078e00ff */
[----:B------:R-:W-:Y:S01]  /*149f0*/  F2FP.BF16.PACK_AB R134, R135, R134 ;  /* 0x000000868786723e */ /* 0x000fe200000010ff */
[----:B------:R-:W-:Y:S01]  /*14a00*/  IMAD.MOV.U32 R0, RZ, RZ, R4 ;  /* 0x000000ffff007224 */ /* 0x000fe200078e0004 */
[----:B------:R-:W-:Y:S01]  /*14a10*/  @P0 SHF.R.U32.HI R0, RZ, c[0x0][0x4f0], R8 ;  /* 0x00013c00ff000a19 */ /* 0x000fe20000011608 */
[----:B------:R-:W-:Y:S01]  /*14a20*/  IMAD.MOV.U32 R2, RZ, RZ, R14 ;  /* 0x000000ffff027224 */ /* 0x000fe200078e000e */
[----:B------:R-:W-:Y:S02]  /*14a30*/  LOP3.LUT R6, R6, 0x1c0, RZ, 0xc0, !PT ;  /* 0x000001c006067812 */ /* 0x000fe400078ec0ff */
[----:B------:R-:W-:Y:S01]  /*14a40*/  LOP3.LUT R13, R11, 0x7ffffe00, R7, 0xf8, !PT ;  /* 0x7ffffe000b0d7812 */ /* 0x000fe200078ef807 */
[----:B------:R-:W-:Y:S01]  /*14a50*/  IMAD.IADD R11, R5, 0x1, R10 ;  /* 0x00000001050b7824 */ /* 0x000fe200078e020a */
[--C-:B------:R-:W-:Y:S01]  /*14a60*/  SHF.R.S32.HI R7, RZ, 0x1f, R0.reuse ;  /* 0x0000001fff077819 */ /* 0x100fe20000011400 */
[----:B------:R-:W-:Y:S01]  /*14a70*/  IMAD R5, R80, 0x80, R5 ;  /* 0x0000008050057824 */ /* 0x000fe200078e0205 */
[----:B------:R-:W-:Y:S01]  /*14a80*/  LEA.HI R9, R6, R6, RZ, 0x1d ;  /* 0x0000000606097211 */ /* 0x000fe200078fe8ff */
[----:B------:R-:W-:Y:S01]  /*14a90*/  IMAD.MOV R6, RZ, RZ, -R0 ;  /* 0x000000ffff067224 */ /* 0x000fe200078e0a00 */
[----:B------:R-:W-:Y:S01]  /*14aa0*/  F2FP.BF16.PACK_AB R47, R47, R144 ;  /* 0x000000902f2f723e */ /* 0x000fe200000010ff */
[----:B------:R-:W-:Y:S01]  /*14ab0*/  IMAD R7, R7, c[0x0][0x3e0], RZ ;  /* 0x0000f80007077a24 */ /* 0x000fe200078e02ff */
[----:B------:R-:W-:Y:S01]  /*14ac0*/  IADD3 R8, R5, 0x8, RZ ;  /* 0x0000000805087810 */ /* 0x000fe20007ffe0ff */
[----:B------:R-:W-:Y:S01]  /*14ad0*/  IMAD.U32 R10, R17, 0x2, R9 ;  /* 0x00000002110a7824 */ /* 0x000fe200078e0009 */
[-C--:B------:R-:W-:Y:S01]  /*14ae0*/  ISETP.GE.OR P6, PT, R5, R55.reuse, P3 ;  /* 0x000000370500720c */ /* 0x080fe20001fc6670 */
[----:B------:R-:W-:Y:S01]  /*14af0*/  IMAD R7, R0, c[0x0][0x3e4], R7 ;  /* 0x0000f90000077a24 */ /* 0x000fe200078e0207 */
[----:B------:R-:W-:Y:S01]  /*14b00*/  ISETP.GE.OR P5, PT, R8, R55, P3 ;  /* 0x000000370800720c */ /* 0x000fe20001fa6670 */
[----:B------:R-:W-:Y:S01]  /*14b10*/  IMAD.WIDE.U32 R8, R0, c[0x0][0x3e0], R2 ;  /* 0x0000f80000087a25 */ /* 0x000fe200078e0002 */
[----:B------:R-:W-:-:S02]  /*14b20*/  F2FP.BF16.PACK_AB R146, R147, R146 ;  /* 0x000000929392723e */ /* 0x000fc400000010ff */
[----:B------:R-:W-:Y:S01]  /*14b30*/  F2FP.BF16.PACK_AB R136, R137, R136 ;  /* 0x000000888988723e */ /* 0x000fe200000010ff */
[----:B------:R-:W-:Y:S01]  /*14b40*/  IMAD R18, R6, c[0x0][0x4e8], R4 ;  /* 0x00013a0006127a24 */ /* 0x000fe200078e0204 */
[----:B------:R-:W-:Y:S01]  /*14b50*/  F2FP.BF16.PACK_AB R138, R139, R138 ;  /* 0x0000008a8b8a723e */ /* 0x000fe200000010ff */
[----:B------:R-:W-:Y:S01]  /*14b60*/  IMAD.SHL.U32 R0, R10, 0x2, RZ ;  /* 0x000000020a007824 */ /* 0x000fe200078e00ff */
[C---:B------:R-:W-:Y:S01]  /*14b70*/  IADD3 R10, R5.reuse, 0x40, RZ ;  /* 0x00000040050a7810 */ /* 0x040fe20007ffe0ff */
[----:B------:R-:W-:Y:S01]  /*14b80*/  IMAD R6, R80, 0x80, R11 ;  /* 0x0000008050067824 */ /* 0x000fe200078e020b */
[----:B------:R-:W-:Y:S01]  /*14b90*/  IADD3 R5, R5, 0x48, RZ ;  /* 0x0000004805057810 */ /* 0x000fe20007ffe0ff */
[----:B------:R-:W-:Y:S01]  /*14ba0*/  BAR.SYNC.DEFER_BLOCKING 0x1, 0x80 ;  /* 0x0042000000007b1d */ /* 0x000fe20000010000 */
[----:B------:R-:W-:Y:S01]  /*14bb0*/  IADD3 R11, R0, 0x80, RZ ;  /* 0x00000080000b7810 */ /* 0x000fe20007ffe0ff */
[----:B------:R-:W-:Y:S01]  /*14bc0*/  @P0 IMAD.HI.U32 R4, R6, c[0x0][0x4ec], RZ ;  /* 0x00013b0006040a27 */ /* 0x000fe200078e00ff */
[----:B------:R-:W-:-:S02]  /*14bd0*/  IADD3 R2, R0, 0x70, RZ ;  /* 0x0000007000027810 */ /* 0x000fc40007ffe0ff */
[----:B------:R-:W-:Y:S01]  /*14be0*/  @P4 IADD3 R2, R11, 0x10, RZ ;  /* 0x000000100b024810 */ /* 0x000fe20007ffe0ff */
[----:B------:R-:W-:Y:S01]  /*14bf0*/  IMAD.MOV.U32 R3, RZ, RZ, R6 ;  /* 0x000000ffff037224 */ /* 0x000fe200078e0006 */
[-C--:B------:R-:W-:Y:S02]  /*14c00*/  ISETP.GE.OR P4, PT, R10, R55.reuse, P3 ;  /* 0x000000370a00720c */ /* 0x080fe40001f86670 */
[----:B------:R-:W-:Y:S01]  /*14c10*/  @P0 SHF.R.U32.HI R3, RZ, c[0x0][0x4f0], R4 ;  /* 0x00013c00ff030a19 */ /* 0x000fe20000011604 */
[----:B------:R-:W-:Y:S01]  /*14c20*/  IMAD.MOV.U32 R4, RZ, RZ, R8 ;  /* 0x000000ffff047224 */ /* 0x000fe200078e0008 */
[----:B------:R-:W-:Y:S01]  /*14c30*/  ISETP.GE.OR P3, PT, R5, R55, P3 ;  /* 0x000000370500720c */ /* 0x000fe20001f66670 */
[----:B------:R-:W-:Y:S01]  /*14c40*/  IMAD.IADD R5, R9, 0x1, R7 ;  /* 0x0000000109057824 */ /* 0x000fe200078e0207 */
[----:B------:R-:W-:Y:S01]  /*14c50*/  SHF.R.S32.HI R7, RZ, 0x1f, R18 ;  /* 0x0000001fff077819 */ /* 0x000fe20000011412 */
[--C-:B------:R-:W-:Y:S01]  /*14c60*/  IMAD.MOV R8, RZ, RZ, -R3.reuse ;  /* 0x000000ffff087224 */ /* 0x100fe200078e0a03 */
[----:B------:R-:W-:-:S02]  /*14c70*/  SHF.R.S32.HI R9, RZ, 0x1f, R3 ;  /* 0x0000001fff097819 */ /* 0x000fc40000011403 */
[----:B------:R-:W-:Y:S01]  /*14c80*/  IADD3 R10, P0, R3, R20, RZ ;  /* 0x00000014030a7210 */ /* 0x000fe20007f1e0ff */
[----:B------:R-:W-:Y:S01]  /*14c90*/  IMAD R7, R7, c[0x0][0x3d8], RZ ;  /* 0x0000f60007077a24 */ /* 0x000fe200078e02ff */
[----:B------:R-:W-:Y:S01]  /*14ca0*/  F2FP.BF16.PACK_AB R140, R141, R140 ;  /* 0x0000008c8d8c723e */ /* 0x000fe200000010ff */
[----:B------:R-:W-:Y:S01]  /*14cb0*/  IMAD R8, R8, c[0x0][0x4e8], R6 ;  /* 0x00013a0008087a24 */ /* 0x000fe200078e0206 */
[----:B------:R-:W-:Y:S01]  /*14cc0*/  IADD3.X R11, R9, R21, R19, P0, !PT ;  /* 0x00000015090b7210 */ /* 0x000fe200007fe413 */
[C---:B------:R-:W-:Y:S01]  /*14cd0*/  IMAD R53, R18.reuse, c[0x0][0x3dc], R7 ;  /* 0x0000f70012357a24 */ /* 0x040fe200078e0207 */
[----:B------:R-:W-:Y:S01]  /*14ce0*/  F2FP.BF16.PACK_AB R142, R143, R142 ;  /* 0x0000008e8f8e723e */ /* 0x000fe200000010ff */
[----:B------:R-:W-:Y:S01]  /*14cf0*/  IMAD.WIDE.U32 R18, R18, c[0x0][0x3d8], R4 ;  /* 0x0000f60012127a25 */ /* 0x000fe200078e0004 */
[----:B------:R-:W-:Y:S01]  /*14d00*/  SHF.R.S32.HI R4, RZ, 0x1f, R8 ;  /* 0x0000001fff047819 */ /* 0x000fe20000011408 */
[----:B------:R-:W-:Y:S01]  /*14d10*/  STS [R0+0x80], R46 ;  /* 0x0000802e00007388 */ /* 0x000fe20000000800 */
[----:B------:R-:W-:Y:S01]  /*14d20*/  F2FP.BF16.PACK_AB R45, R45, R148 ;  /* 0x000000942d2d723e */ /* 0x000fe200000010ff */
[----:B------:R-:W-:Y:S01]  /*14d30*/  IMAD.MOV.U32 R9, RZ, RZ, 0x20 ;  /* 0x00000020ff097424 */ /* 0x000fe200078e00ff */
[----:B------:R-:W-:Y:S01]  /*14d40*/  F2FP.BF16.PACK_AB R150, R151, R150 ;  /* 0x000000969796723e */ /* 0x000fe200000010ff */
[----:B------:R-:W-:Y:S01]  /*14d50*/  IMAD R4, R4, c[0x0][0x488], RZ ;  /* 0x0001220004047a24 */ /* 0x000fe200078e02ff */
[----:B------:R-:W-:Y:S01]  /*14d60*/  STS [R0+0x480], R178 ;  /* 0x000480b200007388 */ /* 0x000fe20000000800 */
[----:B------:R-:W-:Y:S01]  /*14d70*/  IMAD.WIDE.U32 R6, R8, c[0x0][0x488], R10 ;  /* 0x0001220008067a25 */ /* 0x000fe200078e000a */
[----:B------:R-:W-:-:S02]  /*14d80*/  SEL R9, R9, 0xffffffe0, !P1 ;  /* 0xffffffe009097807 */ /* 0x000fc40004800000 */
[----:B------:R-:W-:Y:S01]  /*14d90*/  STS [R2], R44 ;  /* 0x0000002c02007388 */ /* 0x000fe20000000800 */
[----:B------:R-:W-:Y:S01]  /*14da0*/  IMAD R8, R8, c[0x0][0x48c], R4 ;  /* 0x0001230008087a24 */ /* 0x000fe200078e0204 */
[----:B------:R-:W-:Y:S01]  /*14db0*/  LEA R10, P0, R6, c[0x0][0x450], 0x2 ;  /* 0x00011400060a7a11 */ /* 0x000fe200078010ff */
[----:B------:R-:W-:Y:S01]  /*14dc0*/  IMAD.MOV.U32 R5, RZ, RZ, 0x40 ;  /* 0x00000040ff057424 */ /* 0x000fe200078e00ff */
[----:B------:R-:W-:Y:S01]  /*14dd0*/  STS [R2+0x400], R190 ;  /* 0x000400be02007388 */ /* 0x000fe20000000800 */
[----:B------:R-:W-:Y:S01]  /*14de0*/  IMAD.IADD R8, R7, 0x1, R8 ;  /* 0x0000000107087824 */ /* 0x000fe200078e0208 */
[----:B------:R-:W-:Y:S01]  /*14df0*/  F2FP.BF16.PACK_AB R43, R43, R160 ;  /* 0x000000a02b2b723e */ /* 0x000fe200000010ff */
[----:B------:R-:W-:Y:S01]  /*14e00*/  IMAD.IADD R3, R0, 0x1, R9 ;  /* 0x0000000100037824 */ /* 0x000fe200078e0209 */
[----:B------:R-:W-:Y:S01]  /*14e10*/  SEL R7, R5, 0xffffffc0, !P2 ;  /* 0xffffffc005077807 */ /* 0x000fe20005000000 */
[----:B------:R-:W-:Y:S01]  /*14e20*/  IMAD.IADD R4, R9, 0x1, R2 ;  /* 0x0000000109047824 */ /* 0x000fe200078e0202 */
[----:B------:R-:W-:Y:S01]  /*14e30*/  STS [R0+0x2080], R180 ;  /* 0x002080b400007388 */ /* 0x000fe20000000800 */
[----:B------:R-:W-:-:S02]  /*14e40*/  LEA.HI.X R9, R6, c[0x0][0x454], R8, 0x2, P0 ;  /* 0x0001150006097a11 */ /* 0x000fc400000f1408 */
[----:B------:R-:W-:Y:S01]  /*14e50*/  IMAD.IADD R6, R0, 0x1, R7 ;  /* 0x0000000100067824 */ /* 0x000fe200078e0207 */
[----:B------:R-:W-:Y:S01]  /*14e60*/  STS [R0+0x2480], R182 ;  /* 0x002480b600007388 */ /* 0x000fe20000000800 */
[----:B------:R-:W-:Y:S01]  /*14e70*/  F2FP.BF16.PACK_AB R162, R163, R162 ;  /* 0x000000a2a3a2723e */ /* 0x000fe200000010ff */
[----:B------:R-:W-:Y:S01]  /*14e80*/  IMAD.IADD R8, R7, 0x1, R2 ;  /* 0x0000000107087824 */ /* 0x000fe200078e0202 */
[----:B------:R-:W-:Y:S01]  /*14e90*/  F2FP.BF16.PACK_AB R152, R153, R152 ;  /* 0x000000989998723e */ /* 0x000fe200000010ff */
        /* <DEDUP_REMOVED lines=79> */
[----:B------:R-:W-:Y:S01]  /*15390*/  STS [R4+0x4400], R29 ;  /* 0x0044001d04007388 */ /* 0x000fe20000000800 */
[----:B-1----:R-:W-:Y:S01]  /*153a0*/  IMAD.SHL.U32 R0, R13, 0x2, RZ ;  /* 0x000000020d007824 */ /* 0x002fe200078e00ff */
[----:B------:R-:W-:-:S02]  /*153b0*/  LEA R13, P0, R18, c[0x0][0x380], 0x1 ;  /* 0x0000e000120d7a11 */ /* 0x000fc400078008ff */
        /* <DEDUP_REMOVED lines=16> */
[----:B-1----:R-:W-:-:S03]  /*154c0*/  IMAD R6, R80, 0x80, R52 ;  /* 0x0000008050067824 */ /* 0x002fc600078e0234 */
        /* <DEDUP_REMOVED lines=8> */
[----:B------:R-:W3:Y:S04]  /*15550*/  SHFL.IDX PT, R3, R9, 0x1, 0x1c1f ;  /* 0x003c1f0009037f89 */ /* 0x000ee800000e0000 */
[----:B------:R-:W-:Y:S04]  /*15560*/  SHFL.IDX PT, R14, R10, 0x2, 0x1c1f ;  /* 0x005c1f000a0e7f89 */ /* 0x000fe800000e0000 */
[----:B------:R-:W4:Y:S04]  /*15570*/  SHFL.IDX PT, R15, R9, 0x2, 0x1c1f ;  /* 0x005c1f00090f7f89 */ /* 0x000f2800000e0000 */
[----:B------:R-:W-:Y:S04]  /*15580*/  SHFL.IDX PT, R10, R10, 0x3, 0x1c1f ;  /* 0x007c1f000a0a7f89 */ /* 0x000fe800000e0000 */
[----:B------:R-:W2:Y:S04]  /*15590*/  SHFL.IDX PT, R11, R9, 0x3, 0x1c1f ;  /* 0x007c1f00090b7f89 */ /* 0x000ea800000e0000 */
[----:B-1----:R-:W-:Y:S04]  /*155a0*/  @!P6 ST.E [R16.64], R37 ;  /* 0x000000251000e985 */ /* 0x002fe8000c101914 */
[----:B---3--:R1:W-:Y:S04]  /*155b0*/  @!P5 ST.E [R2.64], R38 ;  /* 0x000000260200d985 */ /* 0x0083e8000c101914 */
[----:B----4-:R3:W-:Y:S04]  /*155c0*/  @!P4 ST.E [R14.64], R39 ;  /* 0x000000270e00c985 */ /* 0x0107e8000c101914 */
[----:B--2---:R3:W-:Y:S04]  /*155d0*/  @!P3 ST.E [R10.64], R40 ;  /* 0x000000280a00b985 */ /* 0x0047e8000c101914 */
[----:B------:R3:W2:Y:S04]  /*155e0*/  LDS.128 R24, [R0+0x880] ;  /* 0x0008800000187984 */ /* 0x0006a80000000c00 */
[----:B------:R3:W4:Y:S01]  /*155f0*/  LDS.128 R32, [R0+0x1080] ;  /* 0x0010800000207984 */ /* 0x0007220000000c00 */
[----:B-1----:R-:W-:-:S03]  /*15600*/  IMAD.IADD R2, R19, 0x1, R53 ;  /* 0x0000000113027824 */ /* 0x002fc600078e0235 */
[----:B------:R3:W1:Y:S04]  /*15610*/  LDS.128 R40, [R0+0x1880] ;  /* 0x0018800000287984 */ /* 0x0006680000000c00 */
[----:B------:R3:W1:Y:S01]  /*15620*/  LDS.128 R48, [R0+0x2080] ;  /* 0x0020800000307984 */ /* 0x0006620000000c00 */
[----:B------:R-:W-:Y:S02]  /*15630*/  LEA.HI.X R7, R18, c[0x0][0x384], R2, 0x1, P0 ;  /* 0x0000e10012077a11 */ /* 0x000fe400000f0c02 */
[----:B------:R-:W-:Y:S01]  /*15640*/  ISETP.GE.AND P0, PT, R6, R55, PT ;  /* 0x000000370600720c */ /* 0x000fe20003f06270 */
        /* <DEDUP_REMOVED lines=13> */
[----:B--2-4-:R-:W2:Y:S01]  /*15720*/  LDS.128 R16, [R0+0x80] ;  /* 0x0000800000107984 */ /* 0x014ea20000000c00 */
[----:B------:R-:W-:-:S02]  /*15730*/  IADD3 R4, R12, 0x40, RZ ;  /* 0x000000400c047810 */ /* 0x000fc40007ffe0ff */
[----:B------:R-:W-:Y:S01]  /*15740*/  ISETP.GE.AND P1, PT, R12, c[0x0][0x3c8], PT ;  /* 0x0000f2000c007a0c */ /* 0x000fe20003f26270 */
[----:B---3--:R3:W4:Y:S01]  /*15750*/  LDS.128 R8, [R0+0x4080] ;  /* 0x0040800000087984 */ /* 0x0087220000000c00 */
[----:B------:R-:W-:-:S13]  /*15760*/  ISETP.GE.AND P0, PT, R4, c[0x0][0x3c8], PT ;  /* 0x0000f20004007a0c */ /* 0x000fda0003f06270 */
[----:B---3--:R-:W-:-:S04]  /*15770*/  @!P0 SHF.R.S32.HI R0, RZ, 0x1f, R4 ;  /* 0x0000001fff008819 */ /* 0x008fc80000011404 */
[----:B------:R-:W-:Y:S01]  /*15780*/  @!P0 LEA.HI R0, R0, R4, RZ, 0x3 ;  /* 0x0000000400008211 */ /* 0x000fe200078f18ff */
[----:B-1----:R-:W-:-:S03]  /*15790*/  @!P1 IMAD.WIDE R4, R12, 0x2, R2 ;  /* 0x000000020c049825 */ /* 0x002fc600078e0202 */
[----:B------:R-:W-:-:S05]  /*157a0*/  @!P0 LOP3.LUT R0, R0, 0xfffffff8, RZ, 0xc0, !PT ;  /* 0xfffffff800008812 */ /* 0x000fca00078ec0ff */
[----:B------:R-:W-:Y:S01]  /*157b0*/  @!P0 IMAD.WIDE R2, R0, 0x2, R2 ;  /* 0x0000000200028825 */ /* 0x000fe200078e0202 */
[----:B--2---:R1:W-:Y:S04]  /*157c0*/  @!P1 ST.E.128 [R4.64], R16 ;  /* 0x0000001004009985 */ /* 0x0043e8000c101d14 */
[----:B----4-:R1:W-:Y:S02]  /*157d0*/  @!P0 ST.E.128 [R2.64], R8 ;  /* 0x0000000802008985 */ /* 0x0103e4000c101d14 */
.L_x_1018:
[----:B--2-4-:R-:W-:Y:S05]  /*157e0*/  BSYNC B0 ;  /* 0x0000000000007941 */ /* 0x014fea0003800000 */
.L_x_1017:
[----:B---3--:R-:W-:Y:S01]  /*157f0*/  IADD3 R0, R6, 0x10, RZ ;  /* 0x0000001006007810 */ /* 0x008fe20007ffe0ff */
[----:B-1----:R1:W2:Y:S01]  /*15800*/  SHFL.IDX PT, R3, R7, 0x1, 0x181f ;  /* 0x00381f0007037f89 */ /* 0x0022a200000e0000 */
        /* <DEDUP_REMOVED lines=14> */
.L_x_1020:
[----:B------:R-:W-:Y:S05]  /*158f0*/  BSYNC B0 ;  /* 0x0000000000007941 */ /* 0x000fea0003800000 */
.L_x_1019:
        /* <DEDUP_REMOVED lines=16> */
.L_x_1022:
[----:B------:R-:W-:Y:S05]  /*15a00*/  BSYNC B0 ;  /* 0x0000000000007941 */ /* 0x000fea0003800000 */
.L_x_1021:
        /* <DEDUP_REMOVED lines=16> */
.L_x_1024:
[----:B------:R-:W-:Y:S05]  /*15b10*/  BSYNC B0 ;  /* 0x0000000000007941 */ /* 0x000fea0003800000 */
.L_x_1023:
        /* <DEDUP_REMOVED lines=16> */
.L_x_1026:
[----:B------:R-:W-:Y:S05]  /*15c20*/  BSYNC B0 ;  /* 0x0000000000007941 */ /* 0x000fea0003800000 */
.L_x_1025:
        /* <DEDUP_REMOVED lines=16> */
.L_x_1028:
[----:B------:R-:W-:Y:S05]  /*15d30*/  BSYNC B0 ;  /* 0x0000000000007941 */ /* 0x000fea0003800000 */
.L_x_1027:
        /* <DEDUP_REMOVED lines=16> */
.L_x_1030:
[----:B------:R-:W-:Y:S05]  /*15e40*/  BSYNC B0 ;  /* 0x0000000000007941 */ /* 0x000fea0003800000 */
.L_x_1029:
        /* <DEDUP_REMOVED lines=17> */
.L_x_1016:
[----:B------:R-:W3:Y:S01]  /*15f60*/  S2R R11, SR_TID.X ;  /* 0x00000000000b7919 */ /* 0x000ee20000002100 */
[----:B------:R-:W-:Y:S03]  /*15f70*/  BSSY B0, `(.L_x_1031) ;  /* 0x0000028000007945 */ /* 0x000fe60003800000 */
[----:B------:R-:W4:Y:S01]  /*15f80*/  S2R R9, SR_CTAID.Z ;  /* 0x0000000000097919 */ /* 0x000f220000002700 */
[----:B---3--:R-:W-:Y:S02]  /*15f90*/  ISETP.GT.AND P0, PT, R11, 0x7f, PT ;  /* 0x0000007f0b00780c */ /* 0x008fe40003f04270 */
[----:B----4-:R-:W-:-:S11]  /*15fa0*/  SHF.R.S32.HI R10, RZ, 0x1f, R9 ;  /* 0x0000001fff0a7819 */ /* 0x010fd60000011409 */
[----:B------:R-:W-:Y:S05]  /*15fb0*/  @P0 BRA `(.L_x_1032) ;  /* 0x0000023000000947 */ /* 0x000fea0003800000 */
[----:B------:R-:W3:Y:S01]  /*15fc0*/  S2R R5, SR_CTAID.X ;  /* 0x0000000000057919 */ /* 0x000ee20000002500 */
[----:B-1----:R-:W-:-:S05]  /*15fd0*/  MOV R2, c[0x0][0x4e8] ;  /* 0x00013a0000027a02 */ /* 0x002fca0000000f00 */
[----:B------:R-:W-:Y:S01]  /*15fe0*/  IMAD R0, R2, c[0x0][0x388], RZ ;  /* 0x0000e20002007a24 */ /* 0x000fe200078e02ff */
[----:B---3--:R-:W-:-:S04]  /*15ff0*/  LEA R5, R5, R11, 0x7 ;  /* 0x0000000b05057211 */ /* 0x008fc800078e38ff */
[----:B------:R-:W-:-:S13]  /*16000*/  ISETP.GE.AND P0, PT, R5, R0, PT ;  /* 0x000000000500720c */ /* 0x000fda0003f06270 */
[----:B------:R-:W-:Y:S05]  /*16010*/  @P0 BRA `(.L_x_1032) ;  /* 0x000001d000000947 */ /* 0x000fea0003800000 */
[----:B------:R-:W-:Y:S01]  /*16020*/  ISETP.NE.AND P0, PT, R2, 0x1, PT ;  /* 0x000000010200780c */ /* 0x000fe20003f05270 */
[----:B------:R-:W-:Y:S01]  /*16030*/  ULDC.64 UR4, c[0x0][0x490] ;  /* 0x0001240000047ab9 */ /* 0x000fe20000000a00 */
[----:B------:R-:W-:Y:S01]  /*16040*/  MOV R0, R5 ;  /* 0x0000000500007202 */ /* 0x000fe20000000f00 */
[----:B------:R-:W-:Y:S01]  /*16050*/  UIMAD UR7, UR6, UR4, URZ ;  /* 0x00000004060772a4 */ /* 0x000fe2000f8e023f */
[----:B------:R-:W-:Y:S01]  /*16060*/  IMAD R6, R10, c[0x0][0x498], RZ ;  /* 0x000126000a067a24 */ /* 0x000fe200078e02ff */
[----:B------:R-:W-:Y:S02]  /*16070*/  UIMAD.WIDE.U32 UR8, UR10, UR4, URZ ;  /* 0x000000040a0872a5 */ /* 0x000fe4000f8e003f */
[----:B------:R-:W-:Y:S01]  /*16080*/  UIMAD UR4, UR10, UR5, UR7 ;  /* 0x000000050a0472a4 */ /* 0x000fe2000f8e0207 */
[----:B------:R-:W-:-:S03]  /*16090*/  IMAD R6, R9, c[0x0][0x49c], R6 ;  /* 0x0001270009067a24 */ /* 0x000fc600078e0206 */
[----:B------:R-:W-:Y:S01]  /*160a0*/  UIADD3 UR4, UR9, UR4, URZ ;  /* 0x0000000409047290 */ /* 0x000fe2000fffe03f */
[----:B------:R-:W-:Y:S01]  /*160b0*/  MOV R3, UR9 ;  /* 0x0000000900037c02 */ /* 0x000fe20008000f00 */
[----:B------:R-:W-:-:S04]  /*160c0*/  @P0 IMAD.HI.U32 R2, R5, c[0x0][0x4ec], RZ ;  /* 0x00013b0005020a27 */ /* 0x000fc800078e00ff */
[----:B------:R-:W-:Y:S01]  /*160d0*/  IMAD.U32 R3, RZ, RZ, UR4 ;  /* 0x00000004ff037e24 */ /* 0x000fe2000f8e00ff */
[----:B------:R-:W-:Y:S01]  /*160e0*/  @P0 SHF.R.U32.HI R0, RZ, c[0x0][0x4f0], R2 ;  /* 0x00013c00ff000a19 */ /* 0x000fe20000011602 */
[----:B------:R-:W-:-:S03]  /*160f0*/  IMAD.U32 R2, RZ, RZ, UR8 ;  /* 0x00000008ff027e24 */ /* 0x000fc6000f8e00ff */
[----:B------:R-:W-:Y:S01]  /*16100*/  IADD3 R4, -R0, RZ, RZ ;  /* 0x000000ff00047210 */ /* 0x000fe20007ffe1ff */
[----:B------:R-:W-:Y:S01]  /*16110*/  IMAD.WIDE.U32 R2, R9, c[0x0][0x498], R2 ;  /* 0x0001260009027a25 */ /* 0x000fe200078e0002 */
[----:B------:R-:W-:-:S03]  /*16120*/  SHF.R.S32.HI R7, RZ, 0x1f, R0 ;  /* 0x0000001fff077819 */ /* 0x000fc60000011400 */
[----:B------:R-:W-:Y:S01]  /*16130*/  IMAD R4, R4, c[0x0][0x4e8], R5 ;  /* 0x00013a0004047a24 */ /* 0x000fe200078e0205 */
[----:B------:R-:W-:-:S04]  /*16140*/  IADD3 R2, P0, R0, R2, RZ ;  /* 0x0000000200027210 */ /* 0x000fc80007f1e0ff */
[----:B------:R-:W-:Y:S02]  /*16150*/  SHF.R.S32.HI R5, RZ, 0x1f, R4 ;  /* 0x0000001fff057819 */ /* 0x000fe40000011404 */
[----:B------:R-:W-:-:S03]  /*16160*/  IADD3.X R3, R7, R3, R6, P0, !PT ;  /* 0x0000000307037210 */ /* 0x000fc600007fe406 */
        /* <DEDUP_REMOVED lines=8> */
.L_x_1032:
[----:B------:R-:W-:Y:S05]  /*161f0*/  BSYNC B0 ;  /* 0x0000000000007941 */ /* 0x000fea0003800000 */
.L_x_1031:
[----:B------:R-:W3:Y:S01]  /*16200*/  S2R R13, SR_CTAID.X ;  /* 0x00000000000d7919 */ /* 0x000ee20000002500 */
[----:B-1----:R-:W-:Y:S01]  /*16210*/  SHF.R.S32.HI R0, RZ, 0x1f, R11 ;  /* 0x0000001fff007819 */ /* 0x002fe2000001140b */
[----:B------:R-:W-:Y:S01]  /*16220*/  IMAD.MOV.U32 R12, RZ, RZ, c[0x0][0x4e8] ;  /* 0x00013a00ff0c7624 */ /* 0x000fe200078e00ff */
[----:B------:R-:W-:Y:S01]  /*16230*/  ULDC.64 UR4, c[0x0][0x3e8] ;  /* 0x0000fa0000047ab9 */ /* 0x000fe20000000a00 */
[----:B------:R-:W-:Y:S01]  /*16240*/  IMAD R7, R10, c[0x0][0x3f0], RZ ;  /* 0x0000fc000a077a24 */ /* 0x000fe200078e02ff */
[----:B------:R-:W-:Y:S01]  /*16250*/  LEA.HI R0, R0, R11, RZ, 0x3 ;  /* 0x0000000b00007211 */ /* 0x000fe200078f18ff */
[----:B------:R-:W-:Y:S01]  /*16260*/  UIMAD UR6, UR6, UR4, URZ ;  /* 0x00000004060672a4 */ /* 0x000fe2000f8e023f */
[----:B------:R-:W-:Y:S01]  /*16270*/  ISETP.NE.AND P0, PT, R12, 0x1, PT ;  /* 0x000000010c00780c */ /* 0x000fe20003f05270 */
[----:B------:R-:W-:Y:S01]  /*16280*/  UIMAD.WIDE.U32 UR8, UR10, UR4, URZ ;  /* 0x000000040a0872a5 */ /* 0x000fe2000f8e003f */
[----:B------:R-:W-:Y:S01]  /*16290*/  LOP3.LUT R2, R0, 0xfffffff8, RZ, 0xc0, !PT ;  /* 0xfffffff800027812 */ /* 0x000fe200078ec0ff */
[----:B------:R-:W-:Y:S01]  /*162a0*/  UIMAD UR4, UR10, UR5, UR6 ;  /* 0x000000050a0472a4 */ /* 0x000fe2000f8e0206 */
[----:B------:R-:W-:Y:S01]  /*162b0*/  SHF.R.S32.HI R8, RZ, 0x3, R0 ;  /* 0x00000003ff087819 */ /* 0x000fe20000011400 */
[----:B------:R-:W-:Y:S01]  /*162c0*/  IMAD R7, R9, c[0x0][0x3f4], R7 ;  /* 0x0000fd0009077a24 */ /* 0x000fe200078e0207 */
[----:B------:R-:W-:Y:S01]  /*162d0*/  BSSY B0, `(.L_x_1033) ;  /* 0x000002c000007945 */ /* 0x000fe20003800000 */
[----:B------:R-:W-:Y:S01]  /*162e0*/  IMAD.IADD R11, R11, 0x1, -R2 ;  /* 0x000000010b0b7824 */ /* 0x000fe200078e0a02 */
[----:B------:R-:W-:Y:S01]  /*162f0*/  UIADD3 UR4, UR9, UR4, URZ ;  /* 0x0000000409047290 */ /* 0x000fe2000fffe03f */
[----:B------:R-:W-:Y:S01]  /*16300*/  IMAD.U32 R3, RZ, RZ, UR9 ;  /* 0x00000009ff037e24 */ /* 0x000fe2000f8e00ff */
[----:B------:R-:W-:Y:S01]  /*16310*/  MOV R2, UR8 ;  /* 0x0000000800027c02 */ /* 0x000fe20008000f00 */
[----:B------:R-:W-:Y:S01]  /*16320*/  IMAD R12, R12, c[0x0][0x388], RZ ;  /* 0x0000e2000c0c7a24 */ /* 0x000fe200078e02ff */
[----:B------:R-:W-:-:S02]  /*16330*/  LEA R0, R11, R8, 0x4 ;  /* 0x000000080b007211 */ /* 0x000fc400078e20ff */
[----:B------:R-:W-:-:S03]  /*16340*/  MOV R3, UR4 ;  /* 0x0000000400037c02 */ /* 0x000fc60008000f00 */
[C---:B---3--:R-:W-:Y:S01]  /*16350*/  IMAD R4, R13.reuse, 0x80, R0 ;  /* 0x000000800d047824 */ /* 0x048fe200078e0200 */
        /* <DEDUP_REMOVED lines=10> */
[----:B------:R-:W-:Y:S02]  /*16400*/  IMAD R5, R5, c[0x0][0x4e8], R4 ;  /* 0x00013a0005057a24 */ /* 0x000fe400078e0204 */
[----:B------:R-:W-:Y:S01]  /*16410*/  IMAD R0, R0, c[0x0][0x3e4], R6 ;  /* 0x0000f90000007a24 */ /* 0x000fe200078e0206 */
[----:B------:R-:W-:Y:S02]  /*16420*/  SHF.L.U32 R6, R11, 0x3, RZ ;  /* 0x000000030b067819 */ /* 0x000fe400000006ff */
[----:B------:R-:W-:Y:S02]  /*16430*/  SHF.R.S32.HI R4, RZ, 0x1f, R5 ;  /* 0x0000001fff047819 */ /* 0x000fe40000011405 */
[----:B------:R-:W-:Y:S02]  /*16440*/  IADD3 R3, R3, R0, RZ ;  /* 0x0000000003037210 */ /* 0x000fe40007ffe0ff */
[----:B------:R-:W-:Y:S01]  /*16450*/  IADD3 R7, R6, 0x40, RZ ;  /* 0x0000004006077810 */ /* 0x000fe20007ffe0ff */
[----:B------:R-:W-:-:S02]  /*16460*/  IMAD R0, R4, c[0x0][0x3d8], RZ ;  /* 0x0000f60004007a24 */ /* 0x000fc400078e02ff */
[----:B------:R-:W-:-:S04]  /*16470*/  IMAD.WIDE.U32 R2, R5, c[0x0][0x3d8], R2 ;  /* 0x0000f60005027a25 */ /* 0x000fc800078e0002 */
[----:B------:R-:W-:Y:S01]  /*16480*/  IMAD R0, R5, c[0x0][0x3dc], R0 ;  /* 0x0000f70005007a24 */ /* 0x000fe200078e0200 */
[----:B------:R-:W-:-:S03]  /*16490*/  LEA R10, P0, R2, c[0x0][0x380], 0x1 ;  /* 0x0000e000020a7a11 */ /* 0x000fc600078008ff */
[----:B------:R-:W-:-:S05]  /*164a0*/  IMAD.IADD R0, R3, 0x1, R0 ;  /* 0x0000000103007824 */ /* 0x000fca00078e0200 */
        /* <DEDUP_REMOVED lines=14> */
.L_x_1034:
[----:B------:R-:W-:Y:S05]  /*16590*/  BSYNC B0 ;  /* 0x0000000000007941 */ /* 0x000fea0003800000 */
.L_x_1033:
        /* <DEDUP_REMOVED lines=15> */
.L_x_1036:
[----:B------:R-:W-:Y:S05]  /*16690*/  BSYNC B0 ;  /* 0x0000000000007941 */ /* 0x000fea0003800000 */
.L_x_1035:
        /* <DEDUP_REMOVED lines=15> */
.L_x_1038:
[----:B------:R-:W-:Y:S05]  /*16790*/  BSYNC B0 ;  /* 0x0000000000007941 */ /* 0x000fea0003800000 */
.L_x_1037:
        /* <DEDUP_REMOVED lines=15> */
.L_x_1040:
[----:B------:R-:W-:Y:S05]  /*16890*/  BSYNC B0 ;  /* 0x0000000000007941 */ /* 0x000fea0003800000 */
.L_x_1039:
        /* <DEDUP_REMOVED lines=15> */
.L_x_1042:
[----:B------:R-:W-:Y:S05]  /*16990*/  BSYNC B0 ;  /* 0x0000000000007941 */ /* 0x000fea0003800000 */
.L_x_1041:
        /* <DEDUP_REMOVED lines=15> */
.L_x_1044:
[----:B------:R-:W-:Y:S05]  /*16a90*/  BSYNC B0 ;  /* 0x0000000000007941 */ /* 0x000fea0003800000 */
.L_x_1043:
        /* <DEDUP_REMOVED lines=15> */
.L_x_1046:
[----:B------:R-:W-:Y:S05]  /*16b90*/  BSYNC B0 ;  /* 0x0000000000007941 */ /* 0x000fea0003800000 */
.L_x_1045:
        /* <DEDUP_REMOVED lines=16> */
.L_x_1047:
        /* <DEDUP_REMOVED lines=14> */
.L_x_2179:


//--------------------- .text._ZN7cutlass13device_kernelIN5flash19enable_sm80_to_sm89INS1_16FlashAttnFwdSm80INS1_25CollectiveMainloopFwdSm80ILi4ELi1ELb0EN4cute5tupleIJNS5_1CILi128EEENS7_ILi48EEES8_EEELi128ENS_10bfloat16_tEfNS_4arch4Sm80ELb0ELb1ELb0ELb1ELb1ELb0ELb1ELb0EEENS1_21CollectiveEpilogueFwdINS6_IJS8_S8_S9_EEENS6_IJNS7_ILi1EEESH_SH_EEESB_SD_Li128ELb1ELb1ELb0ELb0EEENS1_19SingleTileSchedulerILb1ELb0ELb1ELi128EEEEEEEEEvNT_6ParamsE --------------------------
	.section	.text._ZN7cutlass13device_kernelIN5flash19enable_sm80_to_sm89INS1_16FlashAttnFwdSm80INS1_25CollectiveMainloopFwdSm80ILi4ELi1ELb0EN4cute5tupleIJNS5_1CILi128EEENS7_ILi48EEES8_EEELi128ENS_10bfloat16_tEfNS_4arch4Sm80ELb0ELb1ELb0ELb1ELb1ELb0ELb1ELb0EEENS1_21CollectiveEpilogueFwdINS6_IJS8_S8_S9_EEENS6_IJNS7_ILi1EEESH_SH_EEESB_SD_Li128ELb1ELb1ELb0ELb0EEENS1_19SingleTileSchedulerILb1ELb0ELb1ELi128EEEEEEEEEvNT_6ParamsE,"ax",@progbits
	.sectioninfo	@"SHI_REGISTERS=255"
	.align	128
.text._ZN7cutlass13device_kernelIN5flash19enable_sm80_to_sm89INS1_16FlashAttnFwdSm80INS1_25CollectiveMainloopFwdSm80ILi4ELi1ELb0EN4cute5tupleIJNS5_1CILi128EEENS7_ILi48EEES8_EEELi128ENS_10bfloat16_tEfNS_4arch4Sm80ELb0ELb1ELb0ELb1ELb1ELb0ELb1ELb0EEENS1_21CollectiveEpilogueFwdINS6_IJS8_S8_S9_EEENS6_IJNS7_ILi1EEESH_SH_EEESB_SD_Li128ELb1ELb1ELb0ELb0EEENS1_19SingleTileSchedulerILb1ELb0ELb1ELi128EEEEEEEEEvNT_6ParamsE:
        .type           _ZN7cutlass13device_kernelIN5flash19enable_sm80_to_sm89INS1_16FlashAttnFwdSm80INS1_25CollectiveMainloopFwdSm80ILi4ELi1ELb0EN4cute5tupleIJNS5_1CILi128EEENS7_ILi48EEES8_EEELi128ENS_10bfloat16_tEfNS_4arch4Sm80ELb0ELb1ELb0ELb1ELb1ELb0ELb1ELb0EEENS1_21CollectiveEpilogueFwdINS6_IJS8_S8_S9_EEENS6_IJNS7_ILi1EEESH_SH_EEESB_SD_Li128ELb1ELb1ELb0ELb0EEENS1_19SingleTileSchedulerILb1ELb0ELb1ELi128EEEEEEEEEvNT_6ParamsE,@function
        .size           _ZN7cutlass13device_kernelIN5flash19enable_sm80_to_sm89INS1_16FlashAttnFwdSm80INS1_25CollectiveMainloopFwdSm80ILi4ELi1ELb0EN4cute5tupleIJNS5_1CILi128EEENS7_ILi48EEES8_EEELi128ENS_10bfloat16_tEfNS_4arch4Sm80ELb0ELb1ELb0ELb1ELb1ELb0ELb1ELb0EEENS1_21CollectiveEpilogueFwdINS6_IJS8_S8_S9_EEENS6_IJNS7_ILi1EEESH_SH_EEESB_SD_Li128ELb1ELb1ELb0ELb0EEENS1_19SingleTileSchedulerILb1ELb0ELb1ELi128EEEEEEEEEvNT_6ParamsE,(.L_x_2180 - _ZN7cutlass13device_kernelIN5flash19enable_sm80_to_sm89INS1_16FlashAttnFwdSm80INS1_25CollectiveMainloopFwdSm80ILi4ELi1ELb0EN4cute5tupleIJNS5_1CILi128EEENS7_ILi48EEES8_EEELi128ENS_10bfloat16_tEfNS_4arch4Sm80ELb0ELb1ELb0ELb1ELb1ELb0ELb1ELb0EEENS1_21CollectiveEpilogueFwdINS6_IJS8_S8_S9_EEENS6_IJNS7_ILi1EEESH_SH_EEESB_SD_Li128ELb1ELb1ELb0ELb0EEENS1_19SingleTileSchedulerILb1ELb0ELb1ELi128EEEEEEEEEvNT_6ParamsE)
        .other          _ZN7cutlass13device_kernelIN5flash19enable_sm80_to_sm89INS1_16FlashAttnFwdSm80INS1_25CollectiveMainloopFwdSm80ILi4ELi1ELb0EN4cute5tupleIJNS5_1CILi128EEENS7_ILi48EEES8_EEELi128ENS_10bfloat16_tEfNS_4arch4Sm80ELb0ELb1ELb0ELb1ELb1ELb0ELb1ELb0EEENS1_21CollectiveEpilogueFwdINS6_IJS8_S8_S9_EEENS6_IJNS7_ILi1EEESH_SH_EEESB_SD_Li128ELb1ELb1ELb0ELb0EEENS1_19SingleTileSchedulerILb1ELb0ELb1ELi128EEEEEEEEEvNT_6ParamsE,@"STO_CUDA_ENTRY STV_DEFAULT"
_ZN7cutlass13device_kernelIN5flash19enable_sm80_to_sm89INS1_16FlashAttnFwdSm80INS1_25CollectiveMainloopFwdSm80ILi4ELi1ELb0EN4cute5tupleIJNS5_1CILi128EEENS7_ILi48EEES8_EEELi128ENS_10bfloat16_tEfNS_4arch4Sm80ELb0ELb1ELb0ELb1ELb1ELb0ELb1ELb0EEENS1_21CollectiveEpilogueFwdINS6_IJS8_S8_S9_EEENS6_IJNS7_ILi1EEESH_SH_EEESB_SD_Li128ELb1ELb1ELb0ELb0EEENS1_19SingleTileSchedulerILb1ELb0ELb1ELi128EEEEEEEEEvNT_6ParamsE:
        /* <DEDUP_REMOVED lines=21> */
.L_x_1049:
        /* <DEDUP_REMOVED lines=13> */
.L_x_1051:
[----:B------:R-:W-:Y:S02]  /*0220*/  ULDC UR5, c[0x0][0x54c] ;  /* 0x0001530000057ab9 */ /* 0x000fe40000000800 */
.L_x_1050:
[----:B------:R-:W-:Y:S02]  /*0230*/  ULDC UR4, c[0x0][0x548] ;  /* 0x0001520000047ab9 */ /* 0x000fe40000000800 */
[----:B------:R-:W-:-:S02]  /*0240*/  USHF.L.U32 UR28, UR28, 0x7, URZ ;  /* 0x000000071c1c7899 */ /* 0x000fc4000800063f */
[----:B------:R-:W-:-:S04]  /*0250*/  UIMAD UR4, UR5, UR4, URZ ;  /* 0x00000004050472a4 */ /* 0x000fc8000f8e023f */
[----:B------:R-:W-:-:S04]  /*0260*/  UISETP.GE.AND UP0, UPT, UR28, UR4, UPT ;  /* 0x000000041c00728c */ /* 0x000fc8000bf06270 */
[----:B------:R-:W-:Y:S01]  /*0270*/  USEL UR13, UR13, 0xffffffff, !UP0 ;  /* 0xffffffff0d0d7887 */ /* 0x000fe2000c000000 */
[----:B------:R-:W-:Y:S05]  /*0280*/  BRA `(.L_x_1052) ;  /* 0x000001b000007947 */ /* 0x000fea0003800000 */
.L_x_1048:
        /* <DEDUP_REMOVED lines=8> */
.L_x_1053:
        /* <DEDUP_REMOVED lines=13> */
.L_x_1055:
[----:B------:R-:W-:Y:S02]  /*03e0*/  ULDC UR5, c[0x0][0x54c] ;  /* 0x0001530000057ab9 */ /* 0x000fe40000000800 */
.L_x_1054:
[----:B------:R-:W-:Y:S02]  /*03f0*/  ULDC UR4, c[0x0][0x548] ;  /* 0x0001520000047ab9 */ /* 0x000fe40000000800 */
[----:B------:R-:W-:-:S02]  /*0400*/  USHF.L.U32 UR28, UR28, 0x7, URZ ;  /* 0x000000071c1c7899 */ /* 0x000fc4000800063f */
[----:B------:R-:W-:-:S04]  /*0410*/  UIMAD UR4, UR5, UR4, URZ ;  /* 0x00000004050472a4 */ /* 0x000fc8000f8e023f */
[----:B------:R-:W-:-:S04]  /*0420*/  UISETP.GE.AND UP0, UPT, UR28, UR4, UPT ;  /* 0x000000041c00728c */ /* 0x000fc8000bf06270 */
[----:B------:R-:W-:-:S06]  /*0430*/  USEL UR13, UR13, 0xffffffff, !UP0 ;  /* 0xffffffff0d0d7887 */ /* 0x000fcc000c000000 */
.L_x_1052:
        /* <DEDUP_REMOVED lines=40> */
[----:B-1--4-:R-:W-:Y:S05]  /*06c0*/  @P0 BRA `(.L_x_1056) ;  /* 0x0000006000000947 */ /* 0x012fea0003800000 */
[----:B--2---:R-:W-:Y:S05]  /*06d0*/  @!P1 BRA `(.L_x_1056) ;  /* 0x0000005000009947 */ /* 0x004fea0003800000 */
[----:B------:R-:W2:Y:S04]  /*06e0*/  LDG.E R2, [R6.64] ;  /* 0x0000001606027981 */ /* 0x000ea8000c1e1900 */
[----:B------:R-:W4:Y:S01]  /*06f0*/  LDG.E R0, [R6.64+0x4] ;  /* 0x0000041606007981 */ /* 0x000f22000c1e1900 */
[----:B--23--:R-:W1:Y:S08]  /*0700*/  R2UR UR12, R2 ;  /* 0x00000000020c73c2 */ /* 0x00ce7000000e0000 */
[----:B----4-:R-:W1:Y:S02]  /*0710*/  R2UR UR4, R0 ;  /* 0x00000000000473c2 */ /* 0x010e6400000e0000 */
[----:B-1----:R-:W-:-:S06]  /*0720*/  UIADD3 UR12, -UR12, UR4, URZ ;  /* 0x000000040c0c7290 */ /* 0x002fcc000fffe13f */
.L_x_1056:
[----:B--2---:R-:W-:-:S04]  /*0730*/  ISETP.NE.U32.AND P0, PT, RZ, c[0x0][0x368], PT ;  /* 0x0000da00ff007a0c */ /* 0x004fc80003f05070 */
        /* <DEDUP_REMOVED lines=9> */
.L_x_1057:
        /* <DEDUP_REMOVED lines=8> */
[----:B------:R-:W4:Y:S01]  /*0850*/  LDG.E R0, [R2.64+0x4] ;  /* 0x0000041602007981 */ /* 0x000f22000c1e1900 */
[----:B--2---:R-:W1:Y:S08]  /*0860*/  R2UR UR4, R4 ;  /* 0x00000000040473c2 */ /* 0x004e7000000e0000 */
[----:B----4-:R-:W1:Y:S02]  /*0870*/  R2UR UR8, R0 ;  /* 0x00000000000873c2 */ /* 0x010e6400000e0000 */
[----:B-1----:R-:W-:-:S06]  /*0880*/  UIADD3 UR8, -UR4, UR8, URZ ;  /* 0x0000000804087290 */ /* 0x002fcc000fffe13f */
.L_x_1058:
[----:B------:R-:W-:Y:S02]  /*0890*/  ULDC UR4, c[0x0][0x2c4] ;  /* 0x0000b10000047ab9 */ /* 0x000fe40000000800 */
[----:B------:R-:W-:-:S02]  /*08a0*/  UISETP.NE.AND UP0, UPT, UR4, 0x1, UPT ;  /* 0x000000010400788c */ /* 0x000fc4000bf05270 */
[----:B------:R-:W-:Y:S02]  /*08b0*/  ULDC.64 UR6, c[0x0][0x2c8] ;  /* 0x0000b20000067ab9 */ /* 0x000fe40000000a00 */
[----:B------:R-:W-:Y:S02]  /*08c0*/  UIADD3 UR14, UR28, 0x7f, URZ ;  /* 0x0000007f1c0e7890 */ /* 0x000fe4000fffe03f */
[----:B------:R-:W-:Y:S02]  /*08d0*/  ULDC.64 UR4, c[0x0][0x328] ;  /* 0x0000ca0000047ab9 */ /* 0x000fe40000000a00 */
[----:B------:R-:W-:Y:S02]  /*08e0*/  UP2UR UR15, UPR, URZ, 0x1 ;  /* 0x000000013f0f7883 */ /* 0x000fe40008000000 */
[----:B------:R-:W-:Y:S02]  /*08f0*/  UIADD3 UR8, -UR11, UR8, URZ ;  /* 0x000000080b087290 */ /* 0x000fe4000fffe13f */
[----:B------:R-:W-:-:S04]  /*0900*/  @UP0 UIADD3 UR18, UR28, 0x7f, URZ ;  /* 0x0000007f1c120890 */ /* 0x000fc8000fffe03f */
[----:B------:R-:W-:Y:S02]  /*0910*/  UIMAD.WIDE.U32 UR18, UR18, UR6, URZ ;  /* 0x00000006121272a5 */ /* 0x000fe4000f8e003f */
[----:B---3--:R-:W-:Y:S02]  /*0920*/  UIADD3 UR6, UR8, 0x1, -UR12 ;  /* 0x0000000108067890 */ /* 0x008fe4000fffe80c */
[----:B------:R-:W-:Y:S02]  /*0930*/  @UP0 USHF.R.U32.HI UR14, URZ, UR7, UR19 ;  /* 0x000000073f0e0299 */ /* 0x000fe40008011613 */
[----:B------:R-:W-:Y:S02]  /*0940*/  UISETP.GE.AND UP0, UPT, UR5, 0x1, UPT ;  /* 0x000000010500788c */ /* 0x000fe4000bf06270 */
[----:B------:R-:W-:Y:S02]  /*0950*/  UIADD3 UR6, UR6, UR14, URZ ;  /* 0x0000000e06067290 */ /* 0x000fe4000fffe03f */
[----:B------:R-:W-:-:S02]  /*0960*/  UP2UR UR14, UPR, URZ, 0x1 ;  /* 0x000000013f0e7883 */ /* 0x000fc40008000000 */
[----:B------:R-:W-:Y:S01]  /*0970*/  PLOP3.LUT P0, PT, PT, PT, UP0, 0x40, 0x0 ;  /* 0x000000000000781c */ /* 0x000fe20003f0e808 */
[----:B------:R-:W-:-:S12]  /*0980*/  UIADD3 UR4, UR6, UR4, URZ ;  /* 0x0000000406047290 */ /* 0x000fd8000fffe03f */
[----:B------:R-:W-:Y:S05]  /*0990*/  @P0 BRA `(.L_x_1059) ;  /* 0x0000012000000947 */ /* 0x000fea0003800000 */
[----:B------:R-:W-:Y:S01]  /*09a0*/  ISETP.LT.AND P0, PT, RZ, UR6, PT ;  /* 0x00000006ff007c0c */ /* 0x000fe2000bf01270 */
[----:B------:R-:W-:-:S12]  /*09b0*/  UIADD3 UR17, UR6, -0x1, URZ ;  /* 0xffffffff06117890 */ /* 0x000fd8000fffe03f */
[----:B------:R-:W-:Y:S05]  /*09c0*/  @P0 BRA `(.L_x_1060) ;  /* 0x0000007000000947 */ /* 0x000fea0003800000 */
[----:B------:R-:W-:Y:S02]  /*09d0*/  UISETP.NE.AND UP0, UPT, UR5, 0x1, UPT ;  /* 0x000000010500788c */ /* 0x000fe4000bf05270 */
[----:B------:R-:W-:-:S03]  /*09e0*/  UIADD3 UR17, -UR6, URZ, URZ ;  /* 0x0000003f06117290 */ /* 0x000fc6000fffe13f */
[----:B------:R-:W-:Y:S02]  /*09f0*/  ULDC.64 UR6, c[0x0][0x330] ;  /* 0x0000cc0000067ab9 */ /* 0x000fe40000000a00 */
[----:B------:R-:W-:-:S04]  /*0a00*/  UIMAD.WIDE.U32 UR18, UR17, UR6, URZ ;  /* 0x00000006111272a5 */ /* 0x000fc8000f8e003f */
[----:B------:R-:W-:-:S04]  /*0a10*/  @UP0 USHF.R.U32.HI UR17, URZ, UR7, UR19 ;  /* 0x000000073f110299 */ /* 0x000fc80008011613 */
[----:B------:R-:W-:Y:S01]  /*0a20*/  ULOP3.LUT UR17, URZ, UR17, URZ, 0x33, !UPT ;  /* 0x000000113f117292 */ /* 0x000fe2000f8e333f */
[----:B------:R-:W-:Y:S05]  /*0a30*/  BRA `(.L_x_1061) ;  /* 0x0000004000007947 */ /* 0x000fea0003800000 */
.L_x_1060:
[----:B------:R-:W-:Y:S02]  /*0a40*/  UISETP.NE.AND UP0, UPT, UR5, 0x1, UPT ;  /* 0x000000010500788c */ /* 0x000fe4000bf05270 */
[----:B------:R-:W-:Y:S02]  /*0a50*/  ULDC.64 UR6, c[0x0][0x330] ;  /* 0x0000cc0000067ab9 */ /* 0x000fe40000000a00 */
[----:B------:R-:W-:-:S07]  /*0a60*/  UIMAD.WIDE.U32 UR18, UR17, UR6, URZ ;  /* 0x00000006111272a5 */ /* 0x000fce000f8e003f */
[----:B------:R-:W-:Y:S02]  /*0a70*/  @UP0 USHF.R.U32.HI UR17, URZ, UR7, UR19 ;  /* 0x000000073f110299 */ /* 0x000fe40008011613 */
.L_x_1061:
[----:B------:R-:W-:Y:S02]  /*0a80*/  ULDC UR6, c[0x0][0x32c] ;  /* 0x0000cb0000067ab9 */ /* 0x000fe40000000800 */
[----:B------:R-:W-:-:S04]  /*0a90*/  UIMAD UR6, UR17, UR5, UR6 ;  /* 0x00000005110672a4 */ /* 0x000fc8000f8e0206 */
[----:B------:R-:W-:-:S04]  /*0aa0*/  UISETP.LT.AND UP0, UPT, UR4, UR6, UPT ;  /* 0x000000060400728c */ /* 0x000fc8000bf01270 */
[----:B------:R-:W-:Y:S02]  /*0ab0*/  USEL UR4, UR4, UR6, UP0 ;  /* 0x0000000604047287 */ /* 0x000fe40008000000 */
.L_x_1059:
[----:B------:R-:W-:Y:S02]  /*0ac0*/  UISETP.NE.AND UP0, UPT, UR15, URZ, UPT ;  /* 0x0000003f0f00728c */ /* 0x000fe4000bf05270 */
[----:B------:R-:W-:Y:S02]  /*0ad0*/  ULDC.64 UR6, c[0x0][0x2c8] ;  /* 0x0000b20000067ab9 */ /* 0x000fe40000000a00 */
[----:B------:R-:W-:Y:S02]  /*0ae0*/  UIADD3 UR24, UR4, 0x2f, URZ ;  /* 0x0000002f04187890 */ /* 0x000fe4000fffe03f */
[----:B------:R-:W-:Y:S02]  /*0af0*/  UIMAD.WIDE.U32 UR26, UR28, UR6, URZ ;  /* 0x000000061c1a72a5 */ /* 0x000fe4000f8e003f */
[----:B------:R-:W-:Y:S02]  /*0b00*/  UIMAD.WIDE UR24, UR24, 0x2aaaaaab, URZ ;  /* 0x2aaaaaab181878a5 */ /* 0x000fe4000f8e023f */
[----:B------:R-:W-:-:S02]  /*0b10*/  UIADD3 UR18, UR8, 0x2f, URZ ;  /* 0x0000002f08127890 */ /* 0x000fc4000fffe03f */
[----:B------:R-:W-:Y:S02]  /*0b20*/  UISETP.GE.AND UP2, UPT, UR5, 0x1, UPT ;  /* 0x000000010500788c */ /* 0x000fe4000bf46270 */
[----:B------:R-:W-:Y:S02]  /*0b30*/  @UP0 UMOV UR17, UR27 ;  /* 0x0000001b00110c82 */ /* 0x000fe40008000000 */
[----:B------:R-:W-:Y:S02]  /*0b40*/  UMOV UR4, UR28 ;  /* 0x0000001c00047c82 */ /* 0x000fe40008000000 */
[----:B------:R-:W-:Y:S01]  /*0b50*/  UIMAD.WIDE UR18, UR18, 0x2aaaaaab, URZ ;  /* 0x2aaaaaab121278a5 */ /* 0x000fe2000f8e023f */
[----:B------:R-:W-:Y:S01]  /*0b60*/  PLOP3.LUT P0, PT, PT, PT, UP2, 0x40, 0x0 ;  /* 0x000000000000781c */ /* 0x000fe20003f0e828 */
[----:B------:R-:W-:Y:S02]  /*0b70*/  @UP0 USHF.R.U32.HI UR4, URZ, UR7, UR17 ;  /* 0x000000073f040299 */ /* 0x000fe40008011611 */
[----:B------:R-:W-:-:S02]  /*0b80*/  USHF.R.U32.HI UR7, URZ, 0x1f, UR19 ;  /* 0x0000001f3f077899 */ /* 0x000fc40008011613 */
[----:B------:R-:W-:Y:S02]  /*0b90*/  UMOV UR17, UR25 ;  /* 0x0000001900117c82 */ /* 0x000fe40008000000 */
[----:B------:R-:W-:Y:S02]  /*0ba0*/  USHF.R.U32.HI UR26, URZ, 0x1f, UR17 ;  /* 0x0000001f3f1a7899 */ /* 0x000fe40008011611 */
[----:B------:R-:W-:Y:S02]  /*0bb0*/  UIADD3 UR27, UR8, -UR12, URZ ;  /* 0x8000000c081b7290 */ /* 0x000fe4000fffe03f */
[----:B------:R-:W-:Y:S02]  /*0bc0*/  ULEA.HI.SX32 UR7, UR19, UR7, 0x1d ;  /* 0x0000000713077291 */ /* 0x000fe4000f8fea3f */
[----:B------:R-:W-:Y:S02]  /*0bd0*/  ULEA.HI.SX32 UR26, UR17, UR26, 0x1d ;  /* 0x0000001a111a7291 */ /* 0x000fe4000f8fea3f */
[----:B------:R-:W-:-:S02]  /*0be0*/  UIADD3 UR4, UR27, UR4, URZ ;  /* 0x000000041b047290 */ /* 0x000fc4000fffe03f */
        /* <DEDUP_REMOVED lines=17> */
.L_x_1063:
[----:B------:R-:W-:-:S03]  /*0d00*/  UISETP.NE.AND UP0, UPT, UR5, 0x1, UPT ;  /* 0x000000010500788c */ /* 0x000fc6000bf05270 */
[----:B------:R-:W-:Y:S02]  /*0d10*/  ULDC.64 UR4, c[0x0][0x330] ;  /* 0x0000cc0000047ab9 */ /* 0x000fe40000000a00 */
[----:B------:R-:W-:-:S07]  /*0d20*/  UIMAD.WIDE.U32 UR18, UR7, UR4, URZ ;  /* 0x00000004071272a5 */ /* 0x000fce000f8e003f */
[----:B------:R-:W-:Y:S02]  /*0d30*/  @UP0 UMOV UR17, UR19 ;  /* 0x0000001300110c82 */ /* 0x000fe40008000000 */
[----:B------:R-:W-:Y:S02]  /*0d40*/  @UP0 USHF.R.U32.HI UR7, URZ, UR5, UR17 ;  /* 0x000000053f070299 */ /* 0x000fe40008011611 */
.L_x_1064:
[----:B------:R-:W-:Y:S02]  /*0d50*/  ULDC UR4, c[0x0][0x32c] ;  /* 0x0000cb0000047ab9 */ /* 0x000fe40000000800 */
[----:B------:R-:W-:-:S04]  /*0d60*/  UIMAD UR4, UR7, UR4, URZ ;  /* 0x00000004070472a4 */ /* 0x000fc8000f8e023f */
[----:B------:R-:W-:-:S04]  /*0d70*/  UISETP.LT.AND UP0, UPT, UR6, UR4, UPT ;  /* 0x000000040600728c */ /* 0x000fc8000bf01270 */
[----:B------:R-:W-:-:S04]  /*0d80*/  USEL UR6, UR6, UR4, !UP0 ;  /* 0x0000000406067287 */ /* 0x000fc8000c000000 */
.L_x_1062:
[----:B------:R-:W-:Y:S01]  /*0d90*/  UIMAD.WIDE UR4, UR6, 0x2aaaaaab, URZ ;  /* 0x2aaaaaab060478a5 */ /* 0x000fe2000f8e023f */
[----:B------:R-:W-:Y:S01]  /*0da0*/  PLOP3.LUT P4, PT, PT, PT, PT, 0x80, 0x0 ;  /* 0x000000000000781c */ /* 0x000fe20003f8f070 */
[----:B------:R-:W-:Y:S01]  /*0db0*/  CS2R R14, SRZ ;  /* 0x00000000000e7805 */ /* 0x000fe2000001ff00 */
[----:B------:R-:W-:Y:S01]  /*0dc0*/  IMAD.MOV.U32 R126, RZ, RZ, RZ ;  /* 0x000000ffff7e7224 */ /* 0x000fe200078e00ff */
[----:B------:R-:W-:Y:S01]  /*0dd0*/  USHF.R.U32.HI UR4, URZ, 0x1f, UR5 ;  /* 0x0000001f3f047899 */ /* 0x000fe20008011605 */
[----:B------:R-:W-:Y:S01]  /*0de0*/  CS2R R124, SRZ ;  /* 0x00000000007c7805 */ /* 0x000fe2000001ff00 */
[----:B------:R-:W-:Y:S01]  /*0df0*/  CS2R R130, SRZ ;  /* 0x0000000000827805 */ /* 0x000fe2000001ff00 */
[----:B------:R-:W-:Y:S01]  /*0e00*/  CS2R R128, SRZ ;  /* 0x0000000000807805 */ /* 0x000fe2000001ff00 */
[----:B------:R-:W-:Y:S01]  /*0e10*/  ULEA.HI.SX32 UR4, UR5, UR4, 0x1d ;  /* 0x0000000405047291 */ /* 0x000fe2000f8fea3f */
[----:B------:R-:W-:Y:S01]  /*0e20*/  CS2R R16, SRZ ;  /* 0x0000000000107805 */ /* 0x000fe2000001ff00 */
[----:B------:R-:W-:Y:S01]  /*0e30*/  IMAD.MOV.U32 R122, RZ, RZ, RZ ;  /* 0x000000ffff7a7224 */ /* 0x000fe200078e00ff */
[----:B------:R-:W-:Y:S01]  /*0e40*/  CS2R R120, SRZ ;  /* 0x0000000000787805 */ /* 0x000fe2000001ff00 */
[----:B------:R-:W-:Y:S01]  /*0e50*/  UISETP.LT.AND UP0, UPT, URZ, UR4, UPT ;  /* 0x000000043f00728c */ /* 0x000fe2000bf01270 */
[----:B------:R-:W-:Y:S01]  /*0e60*/  CS2R R118, SRZ ;  /* 0x0000000000767805 */ /* 0x000fe2000001ff00 */
[----:B------:R-:W-:Y:S01]  /*0e70*/  CS2R R116, SRZ ;  /* 0x0000000000747805 */ /* 0x000fe2000001ff00 */
[----:B------:R-:W-:Y:S01]  /*0e80*/  MOV R110, RZ ;  /* 0x000000ff006e7202 */ /* 0x000fe20000000f00 */
[----:B------:R-:W-:Y:S01]  /*0e90*/  USEL UR7, URZ, UR4, !UP0 ;  /* 0x000000043f077287 */ /* 0x000fe2000c000000 */
[----:B------:R-:W-:Y:S01]  /*0ea0*/  CS2R R18, SRZ ;  /* 0x0000000000127805 */ /* 0x000fe2000001ff00 */
[----:B------:R-:W-:Y:S01]  /*0eb0*/  IMAD.MOV.U32 R108, RZ, RZ, RZ ;  /* 0x000000ffff6c7224 */ /* 0x000fe200078e00ff */
[----:B------:R-:W-:Y:S01]  /*0ec0*/  CS2R R114, SRZ ;  /* 0x0000000000727805 */ /* 0x000fe2000001ff00 */
[----:B------:R-:W-:Y:S01]  /*0ed0*/  UISETP.GT.AND UP0, UPT, UR26, UR7, UPT ;  /* 0x000000071a00728c */ /* 0x000fe2000bf04270 */
[----:B------:R-:W-:Y:S01]  /*0ee0*/  CS2R R112, SRZ ;  /* 0x0000000000707805 */ /* 0x000fe2000001ff00 */
[----:B------:R-:W-:Y:S01]  /*0ef0*/  CS2R R20, SRZ ;  /* 0x0000000000147805 */ /* 0x000fe2000001ff00 */
[----:B------:R-:W-:Y:S01]  /*0f00*/  MOV R106, RZ ;  /* 0x000000ff006a7202 */ /* 0x000fe20000000f00 */
[----:B------:R-:W-:Y:S01]  /*0f10*/  CS2R R22, SRZ ;  /* 0x0000000000167805 */ /* 0x000fe2000001ff00 */
[----:B------:R-:W-:Y:S01]  /*0f20*/  IMAD.MOV.U32 R104, RZ, RZ, RZ ;  /* 0x000000ffff687224 */ /* 0x000fe200078e00ff */
[----:B------:R-:W-:Y:S01]  /*0f30*/  PLOP3.LUT P0, PT, PT, PT, UP0, 0x80, 0x0 ;  /* 0x000000000000781c */ /* 0x000fe20003f0f008 */
[----:B------:R-:W-:Y:S01]  /*0f40*/  CS2R R100, SRZ ;  /* 0x0000000000647805 */ /* 0x000fe2000001ff00 */
[----:B------:R-:W-:Y:S01]  /*0f50*/  MOV R102, RZ ;  /* 0x000000ff00667202 */ /* 0x000fe20000000f00 */
[----:B------:R-:W-:Y:S01]  /*0f60*/  CS2R R24, SRZ ;  /* 0x0000000000187805 */ /* 0x000fe2000001ff00 */
[----:B------:R-:W-:Y:S01]  /*0f70*/  IMAD.MOV.U32 R94, RZ, RZ, RZ ;  /* 0x000000ffff5e7224 */ /* 0x000fe200078e00ff */
[----:B------:R-:W-:Y:S01]  /*0f80*/  CS2R R26, SRZ ;  /* 0x00000000001a7805 */ /* 0x000fe2000001ff00 */
        /* <DEDUP_REMOVED lines=60> */
[----:B------:R-:W-:-:S02]  /*1350*/  UISETP.NE.U32.AND UP0, UPT, URZ, UR4, UPT ;  /* 0x000000043f00728c */ /* 0x000fc4000bf05070 */
[----:B------:R-:W-:Y:S02]  /*1360*/  UISETP.NE.AND UP2, UPT, UR15, URZ, UPT ;  /* 0x0000003f0f00728c */ /* 0x000fe4000bf45270 */
[----:B------:R-:W-:-:S03]  /*1370*/  UISETP.NE.AND.EX UP0, UPT, URZ, UR5, UPT, UP0 ;  /* 0x000000053f00728c */ /* 0x000fc6000bf05300 */
[----:B------:R-:W-:-:S03]  /*1380*/  ULDC.64 UR4, c[0x0][0x340] ;  /* 0x0000d00000047ab9 */ /* 0x000fc60000000a00 */
[----:B------:R-:W-:-:S05]  /*1390*/  PLOP3.LUT P2, PT, PT, PT, UP0, 0x80, 0x0 ;  /* 0x000000000000781c */ /* 0x000fca0003f4f008 */
[----:B------:R-:W-:-:S06]  /*13a0*/  @UP0 UIMAD.WIDE UR4, UR13, UR16, UR4 ;  /* 0x000000100d0402a5 */ /* 0x000fcc000f8e0204 */
[----:B------:R-:W-:Y:S02]  /*13b0*/  IMAD.U32 R2, RZ, RZ, UR4 ;  /* 0x00000004ff027e24 */ /* 0x000fe4000f8e00ff */
[----:B------:R-:W-:Y:S01]  /*13c0*/  IMAD.U32 R3, RZ, RZ, UR5 ;  /* 0x00000005ff037e24 */ /* 0x000fe2000f8e00ff */
[----:B------:R-:W-:Y:S01]  /*13d0*/  SHF.R.S32.HI R124, RZ, 0x1f, R127 ;  /* 0x0000001fff7c7819 */ /* 0x000fe2000001147f */
[----:B------:R-:W-:Y:S02]  /*13e0*/  USHF.R.S32.HI UR6, URZ, 0x1f, UR9 ;  /* 0x0000001f3f067899 */ /* 0x000fe40008011409 */
[----:B------:R-:W-:Y:S01]  /*13f0*/  ULDC.64 UR4, c[0x0][0x178] ;  /* 0x00005e0000047ab9 */ /* 0x000fe20000000a00 */
[----:B------:R1:W2:Y:S01]  /*1400*/  @P2 LDG.E R7, [R2.64] ;  /* 0x0000001602072981 */ /* 0x0002a2000c1e1900 */
[----:B------:R-:W-:Y:S01]  /*1410*/  UIMAD UR6, UR6, UR4, URZ ;  /* 0x00000004060672a4 */ /* 0x000fe2000f8e023f */
[----:B------:R-:W-:Y:S01]  /*1420*/  PLOP3.LUT P1, PT, PT, PT, UP2, 0x80, 0x0 ;  /* 0x000000000000781c */ /* 0x000fe20003f2f028 */
[----:B------:R-:W-:Y:S01]  /*1430*/  UIMAD.WIDE.U32 UR16, UR9, UR4, URZ ;  /* 0x00000004091072a5 */ /* 0x000fe2000f8e003f */
[----:B------:R-:W-:Y:S01]  /*1440*/  PLOP3.LUT P0, PT, PT, PT, UP2, 0x80, 0x0 ;  /* 0x000000000000781c */ /* 0x000fe20003f0f028 */
[----:B------:R-:W-:Y:S01]  /*1450*/  UIMAD UR6, UR9, UR5, UR6 ;  /* 0x00000005090672a4 */ /* 0x000fe2000f8e0206 */
[----:B------:R-:W-:Y:S01]  /*1460*/  LEA.HI R13, R124, R127, RZ, 0x4 ;  /* 0x0000007f7c0d7211 */ /* 0x000fe200078f20ff */
[----:B------:R-:W-:Y:S01]  /*1470*/  USHF.R.S32.HI UR9, URZ, 0x1f, UR13 ;  /* 0x0000001f3f097899 */ /* 0x000fe2000801140d */
[----:B------:R-:W-:Y:S01]  /*1480*/  BSSY B0, `(.L_x_1066) ;  /* 0x0000053000007945 */ /* 0x000fe20003800000 */
[----:B------:R-:W-:-:S02]  /*1490*/  ULDC.64 UR4, c[0x0][0x1b8] ;  /* 0x00006e0000047ab9 */ /* 0x000fc40000000a00 */
[----:B------:R-:W-:Y:S02]  /*14a0*/  UIADD3 UR17, UR17, UR6, URZ ;  /* 0x0000000611117290 */ /* 0x000fe4000fffe03f */
[----:B------:R-:W-:Y:S02]  /*14b0*/  UIMAD UR6, UR20, UR4, URZ ;  /* 0x00000004140672a4 */ /* 0x000fe4000f8e023f */
[----:B------:R-:W-:Y:S02]  /*14c0*/  USEL UR9, UR9, URZ, !UP1 ;  /* 0x0000003f09097287 */ /* 0x000fe4000c800000 */
[----:B------:R-:W-:Y:S02]  /*14d0*/  UIMAD UR6, UR10, UR5, UR6 ;  /* 0x000000050a0672a4 */ /* 0x000fe4000f8e0206 */
[----:B------:R-:W-:Y:S02]  /*14e0*/  UIMAD.WIDE.U32 UR18, UR10, UR4, UR16 ;  /* 0x000000040a1272a5 */ /* 0x000fe4000f8e0010 */
[----:B------:R-:W-:-:S02]  /*14f0*/  USEL UR16, UR13, URZ, !UP1 ;  /* 0x0000003f0d107287 */ /* 0x000fc4000c800000 */
[----:B------:R-:W-:Y:S01]  /*1500*/  ULDC.64 UR4, c[0x0][0x1c0] ;  /* 0x0000700000047ab9 */ /* 0x000fe20000000a00 */
[----:B-1----:R-:W-:Y:S01]  /*1510*/  LEA.HI R2, R124, R127, RZ, 0x3 ;  /* 0x0000007f7c027211 */ /* 0x002fe200078f18ff */
[----:B------:R-:W-:Y:S02]  /*1520*/  UIMAD UR9, UR9, UR4, URZ ;  /* 0x00000004090972a4 */ /* 0x000fe4000f8e023f */
[----:B------:R-:W-:Y:S01]  /*1530*/  UIADD3 UR19, UR19, UR6, URZ ;  /* 0x0000000613137290 */ /* 0x000fe2000fffe03f */
[----:B------:R-:W-:Y:S01]  /*1540*/  LOP3.LUT R0, R2, 0xfffffff8, RZ, 0xc0, !PT ;  /* 0xfffffff802007812 */ /* 0x000fe200078ec0ff */
[----:B------:R-:W-:Y:S01]  /*1550*/  UIMAD UR5, UR16, UR5, UR9 ;  /* 0x00000005100572a4 */ /* 0x000fe2000f8e0209 */
[----:B------:R-:W-:Y:S01]  /*1560*/  SHF.R.S32.HI R15, RZ, 0x3, R2 ;  /* 0x00000003ff0f7819 */ /* 0x000fe20000011402 */
[----:B------:R-:W-:Y:S02]  /*1570*/  UIMAD.WIDE.U32 UR16, UR16, UR4, UR18 ;  /* 0x00000004101072a5 */ /* 0x000fe4000f8e0012 */
[----:B------:R-:W-:Y:S01]  /*1580*/  IMAD.IADD R36, R127, 0x1, -R0 ;  /* 0x000000017f247824 */ /* 0x000fe200078e0a00 */
[----:B------:R-:W-:Y:S01]  /*1590*/  ULDC UR6, c[0x0][0x2c4] ;  /* 0x0000b10000067ab9 */ /* 0x000fe20000000800 */
[----:B------:R-:W-:Y:S01]  /*15a0*/  IADD3 R9, R15, UR28, RZ ;  /* 0x0000001c0f097c10 */ /* 0x000fe2000fffe0ff */
[----:B------:R-:W-:Y:S01]  /*15b0*/  UIADD3 UR5, UR17, UR5, URZ ;  /* 0x0000000511057290 */ /* 0x000fe2000fffe03f */
[----:B------:R-:W-:Y:S01]  /*15c0*/  IMAD R131, R36, 0x10, R15 ;  /* 0x0000001024837824 */ /* 0x000fe200078e020f */
[----:B------:R-:W-:Y:S01]  /*15d0*/  UIMAD UR6, UR12, UR6, URZ ;  /* 0x000000060c0672a4 */ /* 0x000fe2000f8e023f */
[----:B------:R-:W-:-:S02]  /*15e0*/  IMAD.U32 R3, RZ, RZ, UR17 ;  /* 0x00000011ff037e24 */ /* 0x000fc4000f8e00ff */
[----:B------:R-:W-:Y:S01]  /*15f0*/  IMAD.SHL.U32 R129, R36, 0x8, RZ ;  /* 0x0000000824817824 */ /* 0x000fe200078e00ff */
[----:B------:R-:W-:Y:S01]  /*1600*/  IADD3 R4, R131, UR28, RZ ;  /* 0x0000001c83047c10 */ /* 0x000fe2000fffe0ff */
[----:B------:R-:W-:Y:S01]  /*1610*/  IMAD.U32 R3, RZ, RZ, UR5 ;  /* 0x00000005ff037e24 */ /* 0x000fe2000f8e00ff */
[----:B------:R1:W-:Y:S01]  /*1620*/  STL [R1+0x4], R131 ;  /* 0x0000048301007387 */ /* 0x0003e20000100800 */
[----:B------:R-:W-:Y:S02]  /*1630*/  ISETP.GE.AND P4, PT, R9, UR6, PT ;  /* 0x0000000609007c0c */ /* 0x000fe4000bf86270 */
[----:B------:R-:W-:Y:S01]  /*1640*/  @P1 IMAD.HI.U32 R2, R4, c[0x0][0x2c8], RZ ;  /* 0x0000b20004021a27 */ /* 0x000fe200078e00ff */
[----:B------:R1:W-:Y:S01]  /*1650*/  STL [R1], R129 ;  /* 0x0000008101007387 */ /* 0x0003e20000100800 */
[C---:B------:R-:W-:Y:S02]  /*1660*/  IADD3 R23, R129.reuse, 0x40, RZ ;  /* 0x0000004081177810 */ /* 0x040fe40007ffe0ff */
[----:B------:R-:W-:Y:S01]  /*1670*/  IMAD.MOV.U32 R0, RZ, RZ, R4 ;  /* 0x000000ffff007224 */ /* 0x000fe200078e0004 */
[----:B------:R-:W-:Y:S01]  /*1680*/  @P0 SHF.R.U32.HI R0, RZ, c[0x0][0x2cc], R2 ;  /* 0x0000b300ff000a19 */ /* 0x000fe20000011602 */
[----:B------:R-:W-:Y:S01]  /*1690*/  IMAD.U32 R2, RZ, RZ, UR16 ;  /* 0x00000010ff027e24 */ /* 0x000fe2000f8e00ff */
[----:B------:R-:W-:-:S02]  /*16a0*/  ISETP.GE.AND P3, PT, R129, c[0x0][0x198], PT ;  /* 0x0000660081007a0c */ /* 0x000fc40003f66270 */
[--C-:B------:R-:W-:Y:S01]  /*16b0*/  SHF.R.S32.HI R6, RZ, 0x1f, R0.reuse ;  /* 0x0000001fff067819 */ /* 0x100fe20000011400 */
[----:B------:R-:W-:Y:S02]  /*16c0*/  IMAD.MOV R5, RZ, RZ, -R0 ;  /* 0x000000ffff057224 */ /* 0x000fe400078e0a00 */
[----:B------:R-:W-:-:S04]  /*16d0*/  IMAD.WIDE.U32 R2, R0, c[0x0][0x1b0], R2 ;  /* 0x00006c0000027a25 */ /* 0x000fc800078e0002 */
[----:B------:R-:W-:Y:S02]  /*16e0*/  IMAD R4, R5, c[0x0][0x2c4], R4 ;  /* 0x0000b10005047a24 */ /* 0x000fe400078e0204 */
[----:B------:R-:W-:-:S04]  /*16f0*/  IMAD R5, R6, c[0x0][0x1b0], RZ ;  /* 0x00006c0006057a24 */ /* 0x000fc800078e02ff */
[----:B------:R-:W-:Y:S01]  /*1700*/  IMAD R6, R0, c[0x0][0x1b4], R5 ;  /* 0x00006d0000067a24 */ /* 0x000fe200078e0205 */
[----:B------:R-:W-:-:S03]  /*1710*/  SHF.R.S32.HI R5, RZ, 0x1f, R4 ;  /* 0x0000001fff057819 */ /* 0x000fc60000011404 */
[----:B------:R-:W-:Y:S02]  /*1720*/  IMAD.IADD R3, R3, 0x1, R6 ;  /* 0x0000000103037824 */ /* 0x000fe400078e0206 */
[----:B------:R-:W-:Y:S02]  /*1730*/  IMAD R0, R5, c[0x0][0x1a8], RZ ;  /* 0x00006a0005007a24 */ /* 0x000fe400078e02ff */
[----:B------:R-:W-:-:S04]  /*1740*/  IMAD.WIDE.U32 R2, R4, c[0x0][0x1a8], R2 ;  /* 0x00006a0004027a25 */ /* 0x000fc800078e0002 */
[----:B------:R-:W-:Y:S01]  /*1750*/  IMAD R0, R4, c[0x0][0x1ac], R0 ;  /* 0x00006b0004007a24 */ /* 0x000fe200078e0200 */
[----:B------:R-:W-:Y:S01]  /*1760*/  LEA R12, P0, R2, c[0x0][0x160], 0x1 ;  /* 0x00005800020c7a11 */ /* 0x000fe200078008ff */
[----:B------:R-:W-:Y:S02]  /*1770*/  IMAD.SHL.U32 R4, R15, 0x40, RZ ;  /* 0x000000400f047824 */ /* 0x000fe400078e00ff */
[----:B------:R-:W-:Y:S01]  /*1780*/  IMAD.IADD R0, R3, 0x1, R0 ;  /* 0x0000000103007824 */ /* 0x000fe200078e0200 */
[----:B------:R-:W-:-:S04]  /*1790*/  LOP3.LUT R3, R13, 0xfffffff0, RZ, 0xc0, !PT ;  /* 0xfffffff00d037812 */ /* 0x000fc800078ec0ff */
[----:B------:R-:W-:Y:S01]  /*17a0*/  LEA.HI.X R11, R2, c[0x0][0x164], R0, 0x1, P0 ;  /* 0x00005900020b7a11 */ /* 0x000fe200000f0c00 */
[----:B------:R-:W-:Y:S01]  /*17b0*/  IMAD.IADD R0, R127, 0x1, -R3 ;  /* 0x000000017f007824 */ /* 0x000fe200078e0a03 */
[----:B------:R-:W-:Y:S02]  /*17c0*/  LOP3.LUT R2, R4, 0x1c0, RZ, 0xc0, !PT ;  /* 0x000001c004027812 */ /* 0x000fe400078ec0ff */
[----:B------:R-:W-:Y:S01]  /*17d0*/  ISETP.GE.AND P0, PT, R23, c[0x0][0x198], PT ;  /* 0x0000660017007a0c */ /* 0x000fe20003f06270 */
[----:B------:R1:W3:Y:S01]  /*17e0*/  SHFL.IDX PT, R4, R12, RZ, 0x181f ;  /* 0x00181fff0c047589 */ /* 0x0002e200000e0000 */
[----:B------:R-:W-:Y:S02]  /*17f0*/  SHF.R.S32.HI R6, RZ, 0x1f, R0 ;  /* 0x0000001fff067819 */ /* 0x000fe40000011400 */
[----:B------:R-:W-:Y:S01]  /*1800*/  SHF.R.U32.HI R3, RZ, 0x3, R2 ;  /* 0x00000003ff037819 */ /* 0x000fe20000011602 */
[----:B------:R1:W4:Y:S01]  /*1810*/  SHFL.IDX PT, R5, R11, RZ, 0x181f ;  /* 0x00181fff0b057589 */ /* 0x00032200000e0000 */
[----:B------:R-:W-:-:S02]  /*1820*/  LOP3.LUT R2, R2, 0x38, R129, 0xf8, !PT ;  /* 0x0000003802027812 */ /* 0x000fc400078ef881 */
[----:B------:R-:W-:Y:S02]  /*1830*/  LEA.HI R19, R6, R0, RZ, 0x3 ;  /* 0x0000000006137211 */ /* 0x000fe400078f18ff */
[----:B------:R-:W-:Y:S02]  /*1840*/  LOP3.LUT R3, R2, R3, RZ, 0x3c, !PT ;  /* 0x0000000302037212 */ /* 0x000fe400078e3cff */
[----:B------:R-:W-:Y:S02]  /*1850*/  LOP3.LUT R2, R19, 0xfffffff8, RZ, 0xc0, !PT ;  /* 0xfffffff813027812 */ /* 0x000fe400078ec0ff */
[----:B------:R-:W-:-:S03]  /*1860*/  LEA.HI R6, R124, R127, RZ, 0x6 ;  /* 0x0000007f7c067211 */ /* 0x000fc600078f30ff */
[----:B------:R-:W-:Y:S02]  /*1870*/  IMAD.IADD R18, R0, 0x1, -R2 ;  /* 0x0000000100127824 */ /* 0x000fe400078e0a02 */
[----:B------:R-:W-:Y:S02]  /*1880*/  IMAD.SHL.U32 R0, R6, 0x8, RZ ;  /* 0x0000000806007824 */ /* 0x000fe400078e00ff */
[----:B------:R-:W-:Y:S02]  /*1890*/  IMAD.MOV.U32 R2, RZ, RZ, 0x10 ;  /* 0x00000010ff027424 */ /* 0x000fe400078e00ff */
[----:B------:R-:W-:Y:S01]  /*18a0*/  IMAD.MOV.U32 R6, RZ, RZ, 0x20 ;  /* 0x00000020ff067424 */ /* 0x000fe200078e00ff */
[----:B------:R-:W-:Y:S01]  /*18b0*/  LOP3.LUT R10, R3, 0xfffffe00, R0, 0xf8, !PT ;  /* 0xfffffe00030a7812 */ /* 0x000fe200078ef800 */
[----:B--2---:R1:W2:Y:S01]  /*18c0*/  @P2 R2UR UR18, R7 ;  /* 0x00000000071223c2 */ /* 0x0042a200000e0000 */
[----:B------:R-:W-:Y:S01]  /*18d0*/  R2P PR, R18, 0x6 ;  /* 0x0000000612007804 */ /* 0x000fe20000000000 */
[----:B--2---:R-:W-:-:S04]  /*18e0*/  @!UP0 UMOV UR18, UR13 ;  /* 0x0000000d00128c82 */ /* 0x004fc80008000000 */
[----:B------:R-:W-:Y:S02]  /*18f0*/  SEL R3, R2, 0xfffffff0, !P1 ;  /* 0xfffffff002037807 */ /* 0x000fe40004800000 */
[----:B------:R-:W-:Y:S01]  /*1900*/  SEL R2, R6, 0xffffffe0, !P2 ;  /* 0xffffffe006027807 */ /* 0x000fe20005000000 */
[----:B------:R-:W-:Y:S05]  /*1910*/  @P4 BRA `(.L_x_1067) ;  /* 0x0000009000004947 */ /* 0x000fea0003800000 */
[----:B---34-:R-:W-:Y:S01]  /*1920*/  SHF.R.S32.HI R0, RZ, 0x1f, R23 ;  /* 0x0000001fff007819 */ /* 0x018fe20000011417 */
[----:B-1----:R-:W-:-:S03]  /*1930*/  IMAD.WIDE R6, R129, 0x2, R4 ;  /* 0x0000000281067825 */ /* 0x002fc600078e0204 */
[----:B------:R-:W-:-:S04]  /*1940*/  LEA.HI R0, R0, R23, RZ, 0x3 ;  /* 0x0000001700007211 */ /* 0x000fc800078f18ff */
[----:B------:R-:W-:Y:S02]  /*1950*/  LOP3.LUT R8, R0, 0xfffffff8, RZ, 0xc0, !PT ;  /* 0xfffffff800087812 */ /* 0x000fe400078ec0ff */
[----:B------:R-:W-:-:S03]  /*1960*/  SHF.L.U32 R0, R10, 0x1, RZ ;  /* 0x000000010a007819 */ /* 0x000fc600000006ff */
[----:B------:R-:W-:Y:S02]  /*1970*/  IMAD.WIDE R4, R8, 0x2, R4 ;  /* 0x0000000208047825 */ /* 0x000fe400078e0204 */
[----:B------:R-:W-:Y:S01]  /*1980*/  @!PT LDS RZ, [RZ] ;  /* 0x00000000fffff984 */ /* 0x000fe20000000800 */
[----:B------:R1:W-:Y:S04]  /*1990*/  LDGSTS.E.BYPASS.LTC128B.128 [R0+0x8080], [R6.64], !P3 ;  /* 0x0808000006007fae */ /* 0x0003e8000d901d56 */
[----:B------:R1:W-:Y:S02]  /*19a0*/  LDGSTS.E.BYPASS.LTC128B.128 [R0+0xc080], [R4.64], !P0 ;  /* 0x0c08000004007fae */ /* 0x0003e4000c101d56 */
.L_x_1067:
[----:B---34-:R-:W-:Y:S05]  /*19b0*/  BSYNC B0 ;  /* 0x0000000000007941 */ /* 0x018fea0003800000 */
.L_x_1066:
[----:B-1----:R-:W-:Y:S01]  /*19c0*/  IADD3 R0, R9, 0x10, RZ ;  /* 0x0000001009007810 */ /* 0x002fe20007ffe0ff */
[----:B------:R1:W2:Y:S01]  /*19d0*/  SHFL.IDX PT, R5, R11, 0x1, 0x181f ;  /* 0x00381f000b057f89 */ /* 0x0002a200000e0000 */
[----:B------:R-:W-:Y:S02]  /*19e0*/  BSSY B0, `(.L_x_1068) ;  /* 0x000000d000007945 */ /* 0x000fe40003800000 */
[----:B------:R-:W-:Y:S01]  /*19f0*/  ISETP.GE.AND P1, PT, R0, UR6, PT ;  /* 0x0000000600007c0c */ /* 0x000fe2000bf26270 */
[----:B------:R1:W3:-:S12]  /*1a00*/  SHFL.IDX PT, R4, R12, 0x1, 0x181f ;  /* 0x00381f000c047f89 */ /* 0x0002d800000e0000 */
[----:B------:R-:W-:Y:S05]  /*1a10*/  @P1 BRA `(.L_x_1069) ;  /* 0x0000009000001947 */ /* 0x000fea0003800000 */
[----:B------:R-:W-:Y:S01]  /*1a20*/  SHF.R.S32.HI R0, RZ, 0x1f, R23 ;  /* 0x0000001fff007819 */ /* 0x000fe20000011417 */
[----:B--23--:R-:W-:-:S03]  /*1a30*/  IMAD.WIDE R6, R129, 0x2, R4 ;  /* 0x0000000281067825 */ /* 0x00cfc600078e0204 */
[----:B------:R-:W-:-:S04]  /*1a40*/  LEA.HI R0, R0, R23, RZ, 0x3 ;  /* 0x0000001700007211 */ /* 0x000fc800078f18ff */
[----:B------:R-:W-:Y:S02]  /*1a50*/  LOP3.LUT R8, R0, 0xfffffff8, RZ, 0xc0, !PT ;  /* 0xfffffff800087812 */ /* 0x000fe400078ec0ff */
[----:B------:R-:W-:-:S03]  /*1a60*/  SHF.L.U32 R0, R10, 0x1, RZ ;  /* 0x000000010a007819 */ /* 0x000fc600000006ff */
[----:B------:R-:W-:Y:S02]  /*1a70*/  IMAD.WIDE R4, R8, 0x2, R4 ;  /* 0x0000000208047825 */ /* 0x000fe400078e0204 */
[----:B------:R-:W-:Y:S01]  /*1a80*/  @!PT LDS RZ, [RZ] ;  /* 0x00000000fffff984 */ /* 0x000fe20000000800 */
[----:B------:R2:W-:Y:S04]  /*1a90*/  LDGSTS.E.BYPASS.LTC128B.128 [R0+0x8880], [R6.64], !P3 ;  /* 0x0888000006007fae */ /* 0x0005e8000d901d56 */
[----:B------:R2:W-:Y:S02]  /*1aa0*/  LDGSTS.E.BYPASS.LTC128B.128 [R0+0xc880], [R4.64], !P0 ;  /* 0x0c88000004007fae */ /* 0x0005e4000c101d56 */
.L_x_1069:
[----:B------:R-:W-:Y:S05]  /*1ab0*/  BSYNC B0 ;  /* 0x0000000000007941 */ /* 0x000fea0003800000 */
.L_x_1068:
[----:B--2---:R-:W-:Y:S01]  /*1ac0*/  IADD3 R0, R9, 0x20, RZ ;  /* 0x0000002009007810 */ /* 0x004fe20007ffe0ff */
[----:B------:R2:W4:Y:S01]  /*1ad0*/  SHFL.IDX PT, R5, R11, 0x2, 0x181f ;  /* 0x00581f000b057f89 */ /* 0x00052200000e0000 */
[----:B------:R-:W-:Y:S02]  /*1ae0*/  BSSY B0, `(.L_x_1070) ;  /* 0x000000d000007945 */ /* 0x000fe40003800000 */
[----:B------:R-:W-:Y:S01]  /*1af0*/  ISETP.GE.AND P1, PT, R0, UR6, PT ;  /* 0x0000000600007c0c */ /* 0x000fe2000bf26270 */
[----:B---3--:R2:W3:-:S12]  /*1b00*/  SHFL.IDX PT, R4, R12, 0x2, 0x181f ;  /* 0x00581f000c047f89 */ /* 0x0084d800000e0000 */
[----:B------:R-:W-:Y:S05]  /*1b10*/  @P1 BRA `(.L_x_1071) ;  /* 0x0000009000001947 */ /* 0x000fea0003800000 */
[----:B------:R-:W-:Y:S01]  /*1b20*/  SHF.R.S32.HI R0, RZ, 0x1f, R23 ;  /* 0x0000001fff007819 */ /* 0x000fe20000011417 */
[----:B---34-:R-:W-:-:S03]  /*1b30*/  IMAD.WIDE R6, R129, 0x2, R4 ;  /* 0x0000000281067825 */ /* 0x018fc600078e0204 */
[----:B------:R-:W-:-:S04]  /*1b40*/  LEA.HI R0, R0, R23, RZ, 0x3 ;  /* 0x0000001700007211 */ /* 0x000fc800078f18ff */
[----:B------:R-:W-:Y:S02]  /*1b50*/  LOP3.LUT R8, R0, 0xfffffff8, RZ, 0xc0, !PT ;  /* 0xfffffff800087812 */ /* 0x000fe400078ec0ff */
[----:B------:R-:W-:-:S03]  /*1b60*/  SHF.L.U32 R0, R10, 0x1, RZ ;  /* 0x000000010a007819 */ /* 0x000fc600000006ff */
[----:B------:R-:W-:Y:S02]  /*1b70*/  IMAD.WIDE R4, R8, 0x2, R4 ;  /* 0x0000000208047825 */ /* 0x000fe400078e0204 */
[----:B------:R-:W-:Y:S01]  /*1b80*/  @!PT LDS RZ, [RZ] ;  /* 0x00000000fffff984 */ /* 0x000fe20000000800 */
[----:B------:R3:W-:Y:S04]  /*1b90*/  LDGSTS.E.BYPASS.LTC128B.128 [R0+0x9080], [R6.64], !P3 ;  /* 0x0908000006007fae */ /* 0x0007e8000d901d56 */
[----:B------:R3:W-:Y:S02]  /*1ba0*/  LDGSTS.E.BYPASS.LTC128B.128 [R0+0xd080], [R4.64], !P0 ;  /* 0x0d08000004007fae */ /* 0x0007e4000c101d56 */
.L_x_1071:
[----:B------:R-:W-:Y:S05]  /*1bb0*/  BSYNC B0 ;  /* 0x0000000000007941 */ /* 0x000fea0003800000 */
.L_x_1070:
[----:B---3--:R-:W-:Y:S01]  /*1bc0*/  IADD3 R0, R9, 0x30, RZ ;  /* 0x0000003009007810 */ /* 0x008fe20007ffe0ff */
[----:B----4-:R3:W4:Y:S01]  /*1bd0*/  SHFL.IDX PT, R5, R11, 0x3, 0x181f ;  /* 0x00781f000b057f89 */ /* 0x01072200000e0000 */
[----:B------:R-:W-:Y:S02]  /*1be0*/  BSSY B0, `(.L_x_1072) ;  /* 0x000000d000007945 */ /* 0x000fe40003800000 */
[----:B------:R-:W-:Y:S01]  /*1bf0*/  ISETP.GE.AND P1, PT, R0, UR6, PT ;  /* 0x0000000600007c0c */ /* 0x000fe2000bf26270 */
[----:B------:R3:W1:-:S12]  /*1c00*/  SHFL.IDX PT, R4, R12, 0x3, 0x181f ;  /* 0x00781f000c047f89 */ /* 0x00065800000e0000 */
[----:B------:R-:W-:Y:S05]  /*1c10*/  @P1 BRA `(.L_x_1073) ;  /* 0x0000009000001947 */ /* 0x000fea0003800000 */
[----:B------:R-:W-:Y:S01]  /*1c20*/  SHF.R.S32.HI R0, RZ, 0x1f, R23 ;  /* 0x0000001fff007819 */ /* 0x000fe20000011417 */
[----:B-1--4-:R-:W-:-:S03]  /*1c30*/  IMAD.WIDE R6, R129, 0x2, R4 ;  /* 0x0000000281067825 */ /* 0x012fc600078e0204 */
[----:B------:R-:W-:-:S04]  /*1c40*/  LEA.HI R0, R0, R23, RZ, 0x3 ;  /* 0x0000001700007211 */ /* 0x000fc800078f18ff */
[----:B------:R-:W-:Y:S02]  /*1c50*/  LOP3.LUT R8, R0, 0xfffffff8, RZ, 0xc0, !PT ;  /* 0xfffffff800087812 */ /* 0x000fe400078ec0ff */
[----:B------:R-:W-:-:S03]  /*1c60*/  SHF.L.U32 R0, R10, 0x1, RZ ;  /* 0x000000010a007819 */ /* 0x000fc600000006ff */
[----:B------:R-:W-:Y:S02]  /*1c70*/  IMAD.WIDE R4, R8, 0x2, R4 ;  /* 0x0000000208047825 */ /* 0x000fe400078e0204 */
[----:B------:R-:W-:Y:S01]  /*1c80*/  @!PT LDS RZ, [RZ] ;  /* 0x00000000fffff984 */ /* 0x000fe20000000800 */
[----:B------:R1:W-:Y:S04]  /*1c90*/  LDGSTS.E.BYPASS.LTC128B.128 [R0+0x9880], [R6.64], !P3 ;  /* 0x0988000006007fae */ /* 0x0003e8000d901d56 */
[----:B------:R1:W-:Y:S02]  /*1ca0*/  LDGSTS.E.BYPASS.LTC128B.128 [R0+0xd880], [R4.64], !P0 ;  /* 0x0d88000004007fae */ /* 0x0003e4000c101d56 */
.L_x_1073:
[----:B------:R-:W-:Y:S05]  /*1cb0*/  BSYNC B0 ;  /* 0x0000000000007941 */ /* 0x000fea0003800000 */
.L_x_1072:
[----:B-1----:R-:W-:Y:S01]  /*1cc0*/  IADD3 R0, R9, 0x40, RZ ;  /* 0x0000004009007810 */ /* 0x002fe20007ffe0ff */
[----:B----4-:R1:W4:Y:S01]  /*1cd0*/  SHFL.IDX PT, R5, R11, 0x4, 0x181f ;  /* 0x00981f000b057f89 */ /* 0x01032200000e0000 */
[----:B------:R-:W-:Y:S02]  /*1ce0*/  BSSY B0, `(.L_x_1074) ;  /* 0x000000d000007945 */ /* 0x000fe40003800000 */
[----:B------:R-:W-:Y:S01]  /*1cf0*/  ISETP.GE.AND P1, PT, R0, UR6, PT ;  /* 0x0000000600007c0c */ /* 0x000fe2000bf26270 */
[----:B------:R1:W2:-:S12]  /*1d00*/  SHFL.IDX PT, R4, R12, 0x4, 0x181f ;  /* 0x00981f000c047f89 */ /* 0x00029800000e0000 */
[----:B------:R-:W-:Y:S05]  /*1d10*/  @P1 BRA `(.L_x_1075) ;  /* 0x0000009000001947 */ /* 0x000fea0003800000 */
[----:B------:R-:W-:Y:S01]  /*1d20*/  SHF.R.S32.HI R0, RZ, 0x1f, R23 ;  /* 0x0000001fff007819 */ /* 0x000fe20000011417 */
[----:B--2-4-:R-:W-:-:S03]  /*1d30*/  IMAD.WIDE R6, R129, 0x2, R4 ;  /* 0x0000000281067825 */ /* 0x014fc600078e0204 */
[----:B------:R-:W-:-:S04]  /*1d40*/  LEA.HI R0, R0, R23, RZ, 0x3 ;  /* 0x0000001700007211 */ /* 0x000fc800078f18ff */
[----:B------:R-:W-:Y:S02]  /*1d50*/  LOP3.LUT R8, R0, 0xfffffff8, RZ, 0xc0, !PT ;  /* 0xfffffff800087812 */ /* 0x000fe400078ec0ff */
[----:B------:R-:W-:-:S03]  /*1d60*/  SHF.L.U32 R0, R10, 0x1, RZ ;  /* 0x000000010a007819 */ /* 0x000fc600000006ff */
[----:B------:R-:W-:Y:S02]  /*1d70*/  IMAD.WIDE R4, R8, 0x2, R4 ;  /* 0x0000000208047825 */ /* 0x000fe400078e0204 */
[----:B------:R-:W-:Y:S01]  /*1d80*/  @!PT LDS RZ, [RZ] ;  /* 0x00000000fffff984 */ /* 0x000fe20000000800 */
[----:B------:R2:W-:Y:S04]  /*1d90*/  LDGSTS.E.BYPASS.LTC128B.128 [R0+0xa080], [R6.64], !P3 ;  /* 0x0a08000006007fae */ /* 0x0005e8000d901d56 */
[----:B------:R2:W-:Y:S02]  /*1da0*/  LDGSTS.E.BYPASS.LTC128B.128 [R0+0xe080], [R4.64], !P0 ;  /* 0x0e08000004007fae */ /* 0x0005e4000c101d56 */
.L_x_1075:
[----:B------:R-:W-:Y:S05]  /*1db0*/  BSYNC B0 ;  /* 0x0000000000007941 */ /* 0x000fea0003800000 */
.L_x_1074:
[----:B--2---:R-:W-:Y:S01]  /*1dc0*/  IADD3 R0, R9, 0x50, RZ ;  /* 0x0000005009007810 */ /* 0x004fe20007ffe0ff */
        /* <DEDUP_REMOVED lines=14> */
.L_x_1077:
[----:B------:R-:W-:Y:S05]  /*1eb0*/  BSYNC B0 ;  /* 0x0000000000007941 */ /* 0x000fea0003800000 */
.L_x_1076:
        /* <DEDUP_REMOVED lines=15> */
.L_x_1079:
[----:B------:R-:W-:Y:S05]  /*1fb0*/  BSYNC B0 ;  /* 0x0000000000007941 */ /* 0x000fea0003800000 */
.L_x_1078:
[----:B--2---:R-:W-:Y:S01]  /*1fc0*/  IMAD.MOV.U32 R0, RZ, RZ, c[0x0][0x2b8] ;  /* 0x0000ae00ff007624 */ /* 0x004fe200078e00ff */
[----:B------:R-:W-:Y:S01]  /*1fd0*/  UMOV UR32, 0x30 ;  /* 0x0000003000207882 */ /* 0x000fe20000000000 */
[----:B------:R-:W-:Y:S01]  /*1fe0*/  SHFL.IDX PT, R4, R12, 0x7, 0x181f ;  /* 0x00f81f000c047f89 */ /* 0x000fe200000e0000 */
[----:B------:R-:W-:Y:S01]  /*1ff0*/  UIMAD UR21, UR26, UR32, -0x30 ;  /* 0xffffffd01a1574a4 */ /* 0x000fe2000f8e0220 */
[----:B------:R-:W-:Y:S01]  /*2000*/  IADD3 R6, R9, 0x70, RZ ;  /* 0x0000007009067810 */ /* 0x000fe20007ffe0ff */
[----:B------:R-:W-:Y:S01]  /*2010*/  IMAD.SHL.U32 R244, R10, 0x2, RZ ;  /* 0x000000020af47824 */ /* 0x000fe200078e00ff */
[----:B------:R-:W-:Y:S01]  /*2020*/  ISETP.NE.AND P4, PT, R0, 0x1, PT ;  /* 0x000000010000780c */ /* 0x000fe20003f85270 */
[----:B----4-:R-:W2:Y:S01]  /*2030*/  SHFL.IDX PT, R5, R11, 0x7, 0x181f ;  /* 0x00f81f000b057f89 */ /* 0x010ea200000e0000 */
[----:B------:R-:W-:Y:S01]  /*2040*/  ISETP.GE.AND P2, PT, R6, UR6, PT ;  /* 0x0000000606007c0c */ /* 0x000fe2000bf46270 */
[----:B------:R-:W-:Y:S01]  /*2050*/  USHF.R.S32.HI UR9, URZ, 0x1f, UR18 ;  /* 0x0000001f3f097899 */ /* 0x000fe20008011412 */
[----:B------:R-:W-:Y:S01]  /*2060*/  IADD3 R0, R131, UR21, RZ ;  /* 0x0000001583007c10 */ /* 0x000fe2000fffe0ff */
[----:B------:R-:W-:Y:S01]  /*2070*/  ULDC.64 UR4, c[0x0][0x2b0] ;  /* 0x0000ac0000047ab9 */ /* 0x000fe20000000a00 */
[----:B------:R-:W-:Y:S01]  /*2080*/  SHF.R.S32.HI R7, RZ, 0x1f, R23 ;  /* 0x0000001fff077819 */ /* 0x000fe20000011417 */
[----:B------:R-:W-:Y:S01]  /*2090*/  UIMAD UR9, UR9, UR4, URZ ;  /* 0x00000004090972a4 */ /* 0x000fe2000f8e023f */
[C---:B------:R-:W-:Y:S01]  /*20a0*/  IADD3 R8, R0.reuse, UR11, RZ ;  /* 0x0000000b00087c10 */ /* 0x040fe2000fffe0ff */
[----:B------:R-:W-:Y:S01]  /*20b0*/  UIMAD.WIDE.U32 UR16, UR18, UR4, URZ ;  /* 0x00000004121072a5 */ /* 0x000fe2000f8e003f */
[----:B------:R-:W-:Y:S01]  /*20c0*/  ISETP.GE.AND P5, PT, R0, UR8, PT ;  /* 0x0000000800007c0c */ /* 0x000fe2000bfa6270 */
[----:B------:R-:W-:Y:S01]  /*20d0*/  UIMAD UR5, UR18, UR5, UR9 ;  /* 0x00000005120572a4 */ /* 0x000fe2000f8e0209 */
[----:B------:R-:W-:-:S02]  /*20e0*/  IMAD.MOV.U32 R242, RZ, RZ, RZ ;  /* 0x000000fffff27224 */ /* 0x000fc400078e00ff */
[----:B------:R-:W-:Y:S01]  /*20f0*/  @P4 IMAD.HI.U32 R6, R8, c[0x0][0x2bc], RZ ;  /* 0x0000af0008064a27 */ /* 0x000fe200078e00ff */
[----:B------:R-:W-:Y:S01]  /*2100*/  ISETP.GT.OR P5, PT, R131, 0x2f, P5 ;  /* 0x0000002f8300780c */ /* 0x000fe20002fa4670 */
[----:B------:R-:W-:Y:S02]  /*2110*/  UIADD3 UR6, UR17, UR5, URZ ;  /* 0x0000000511067290 */ /* 0x000fe4000fffe03f */
[----:B------:R-:W-:Y:S01]  /*2120*/  IMAD.MOV.U32 R0, RZ, RZ, R8 ;  /* 0x000000ffff007224 */ /* 0x000fe200078e0008 */
[----:B------:R-:W-:Y:S01]  /*2130*/  @P4 SHF.R.U32.HI R0, RZ, c[0x0][0x2c0], R6 ;  /* 0x0000b000ff004a19 */ /* 0x000fe20000011606 */
[----:B------:R-:W-:Y:S01]  /*2140*/  ULDC.64 UR4, c[0x0][0x1e8] ;  /* 0x00007a0000047ab9 */ /* 0x000fe20000000a00 */
[----:B------:R-:W-:-:S04]  /*2150*/  LEA.HI R6, R7, R23, RZ, 0x3 ;  /* 0x0000001707067211 */ /* 0x000fc800078f18ff */
[----:B------:R-:W-:Y:S01]  /*2160*/  LOP3.LUT R126, R6, 0xfffffff8, RZ, 0xc0, !PT ;  /* 0xfffffff8067e7812 */ /* 0x000fe200078ec0ff */
[--C-:B-123--:R-:W-:Y:S02]  /*2170*/  @!P2 IMAD.WIDE R10, R129, 0x2, R4.reuse ;  /* 0x00000002810aa825 */ /* 0x10efe400078e0204 */
[----:B------:R-:W-:Y:S02]  /*2180*/  @!P5 IADD3 R7, P1, R0, UR16, RZ ;  /* 0x000000100007dc10 */ /* 0x000fe4000ff3e0ff */
[----:B------:R-:W-:Y:S01]  /*2190*/  @!P2 IMAD.WIDE R4, R126, 0x2, R4 ;  /* 0x000000027e04a825 */ /* 0x000fe200078e0204 */
[----:B------:R-:W-:Y:S01]  /*21a0*/  @!PT LDS RZ, [RZ] ;  /* 0x00000000fffff984 */ /* 0x000fe20000000800 */
[----:B------:R1:W-:Y:S01]  /*21b0*/  @!P2 LDGSTS.E.BYPASS.LTC128B.128 [R244+0xb880], [R10.64], !P3 ;  /* 0x0b8800000af4afae */ /* 0x0003e2000d901d56 */
[----:B------:R-:W-:Y:S02]  /*21c0*/  @!P5 LEA.HI.X.SX32 R9, R0, UR6, 0x1, P1 ;  /* 0x000000060009dc11 */ /* 0x000fe400088f0eff */
[C---:B------:R-:W-:Y:S01]  /*21d0*/  @!P5 LEA R6, P1, R7.reuse, c[0x0][0x2a0], 0x2 ;  /* 0x0000a8000706da11 */ /* 0x040fe200078210ff */
[----:B------:R2:W-:Y:S03]  /*21e0*/  @!P2 LDGSTS.E.BYPASS.LTC128B.128 [R244+0xf880], [R4.64], !P0 ;  /* 0x0f88000004f4afae */ /* 0x0005e6000c101d56 */
[----:B------:R-:W-:Y:S01]  /*21f0*/  @!P5 LEA.HI.X R7, R7, c[0x0][0x2a4], R9, 0x2, P1 ;  /* 0x0000a9000707da11 */ /* 0x000fe200008f1409 */
[----:B------:R-:W0:Y:S04]  /*2200*/  LDGDEPBAR ;  /* 0x00000000000079af */ /* 0x000e280000000000 */
[----:B------:R-:W-:Y:S01]  /*2210*/  BAR.SYNC.DEFER_BLOCKING 0x0 ;  /* 0x0000000000007b1d */ /* 0x000fe20000010000 */
[----:B------:R-:W-:-:S04]  /*2220*/  UIMAD UR9, UR20, UR4, URZ ;  /* 0x00000004140972a4 */ /* 0x000fc8000f8e023f */
[----:B------:R-:W-:Y:S02]  /*2230*/  UIMAD UR9, UR10, UR5, UR9 ;  /* 0x000000050a0972a4 */ /* 0x000fe4000f8e0209 */
[----:B------:R-:W-:Y:S02]  /*2240*/  UIMAD.WIDE.U32 UR18, UR10, UR4, URZ ;  /* 0x000000040a1272a5 */ /* 0x000fe4000f8e003f */
[----:B------:R-:W-:Y:S01]  /*2250*/  UIMAD UR32, UR26, -0x30, UR32 ;  /* 0xffffffd01a2078a4 */ /* 0x000fe2000f8e0220 */
[----:B------:R-:W-:Y:S01]  /*2260*/  ISETP.GE.AND P6, PT, R129, c[0x0][0x1d4], PT ;  /* 0x0000750081007a0c */ /* 0x000fe20003fc6270 */
[----:B------:R-:W-:Y:S01]  /*2270*/  UIADD3 UR9, UR19, UR9, URZ ;  /* 0x0000000913097290 */ /* 0x000fe2000fffe03f */
[----:B------:R-:W-:Y:S01]  /*2280*/  SHF.R.S32.HI R12, RZ, 0x4, R13 ;  /* 0x00000004ff0c7819 */ /* 0x000fe2000001140d */
[----:B------:R-:W-:Y:S01]  /*2290*/  UIADD3 UR29, UR8, UR32, URZ ;  /* 0x00000020081d7290 */ /* 0x000fe2000fffe03f */
[----:B------:R-:W-:Y:S01]  /*22a0*/  LEA.HI R123, R124, R127, RZ, 0x5 ;  /* 0x0000007f7c7b7211 */ /* 0x000fe200078f28ff */
[----:B------:R-:W-:Y:S01]  /*22b0*/  ULDC.64 UR4, c[0x0][0x210] ;  /* 0x0000840000047ab9 */ /* 0x000fe20000000a00 */
[----:B------:R-:W-:Y:S01]  /*22c0*/  SHF.R.S32.HI R130, RZ, 0x1f, R129 ;  /* 0x0000001fff827819 */ /* 0x000fe20000011481 */
[----:B------:R-:W-:Y:S02]  /*22d0*/  STL [R1+0x24], R126 ;  /* 0x0000247e01007387 */ /* 0x000fe40000100800 */
[----:B------:R-:W-:-:S04]  /*22e0*/  IADD3 R37, -R15, UR29, RZ ;  /* 0x0000001d0f257c10 */ /* 0x000fc8000fffe1ff */
[C---:B------:R-:W-:Y:S01]  /*22f0*/  ISETP.GE.AND P2, PT, R37.reuse, 0x1, PT ;  /* 0x000000012500780c */ /* 0x040fe20003f46270 */
[----:B------:R3:W4:Y:S01]  /*2300*/  @!P5 LDG.E R242, [R6.64] ;  /* 0x0000001606f2d981 */ /* 0x000722000c1e1900 */
[----:B------:R-:W-:Y:S01]  /*2310*/  IMAD.MOV R0, RZ, RZ, -R0 ;  /* 0x000000ffff007224 */ /* 0x000fe200078e0a00 */
[----:B------:R-:W-:Y:S01]  /*2320*/  ISETP.GE.AND P1, PT, R37, 0x11, PT ;  /* 0x000000112500780c */ /* 0x000fe20003f26270 */
[----:B------:R-:W-:Y:S01]  /*2330*/  UIMAD UR20, UR20, UR4, URZ ;  /* 0x00000004141472a4 */ /* 0x000fe2000f8e023f */
[----:B------:R-:W-:Y:S01]  /*2340*/  ISETP.GE.AND P5, PT, R23, c[0x0][0x1d4], PT ;  /* 0x0000750017007a0c */ /* 0x000fe20003fa6270 */
[----:B------:R-:W-:Y:S01]  /*2350*/  IMAD R243, R0, c[0x0][0x2b8], R8 ;  /* 0x0000ae0000f37a24 */ /* 0x000fe200078e0208 */
[----:B------:R-:W-:Y:S01]  /*2360*/  SHF.R.S32.HI R122, RZ, 0x5, R123 ;  /* 0x00000005ff7a7819 */ /* 0x000fe2000001147b */
[----:B------:R-:W-:Y:S01]  /*2370*/  UIMAD.WIDE.U32 UR24, UR10, UR4, URZ ;  /* 0x000000040a1872a5 */ /* 0x000fe2000f8e003f */
[----:B------:R-:W-:Y:S01]  /*2380*/  SHF.R.S32.HI R128, RZ, 0x1f, R126 ;  /* 0x0000001fff807819 */ /* 0x000fe2000001147e */
[C---:B--2---:R-:W-:Y:S01]  /*2390*/  IMAD.WIDE.U32 R4, R243.reuse, c[0x0][0x1e0], RZ ;  /* 0x00007800f3047a25 */ /* 0x044fe200078e00ff */
[----:B------:R-:W-:Y:S01]  /*23a0*/  SHF.R.S32.HI R16, RZ, 0x1f, R243 ;  /* 0x0000001fff107819 */ /* 0x000fe200000114f3 */
[----:B------:R-:W-:Y:S01]  /*23b0*/  UIMAD UR20, UR10, UR5, UR20 ;  /* 0x000000050a1472a4 */ /* 0x000fe2000f8e0214 */
[----:B------:R-:W-:Y:S01]  /*23c0*/  STL [R1+0x2c], R130 ;  /* 0x00002c8201007387 */ /* 0x000fe20000100800 */
[----:B------:R-:W-:Y:S01]  /*23d0*/  UIADD3 UR4, UR26, -0x1, URZ ;  /* 0xffffffff1a047890 */ /* 0x000fe2000fffe03f */
[----:B------:R-:W-:Y:S01]  /*23e0*/  SEL R125, RZ, 0x10, P5 ;  /* 0x00000010ff7d7807 */ /* 0x000fe20002800000 */
[----:B------:R-:W-:Y:S01]  /*23f0*/  IMAD R0, R16, c[0x0][0x1e0], RZ ;  /* 0x0000780010007a24 */ /* 0x000fe200078e02ff */
[----:B------:R-:W-:Y:S01]  /*2400*/  UIADD3 UR20, UR25, UR20, URZ ;  /* 0x0000001419147290 */ /* 0x000fe2000fffe03f */
[----:B------:R-:W-:Y:S01]  /*2410*/  STL [R1+0x28], R128 ;  /* 0x0000288001007387 */ /* 0x000fe20000100800 */
[----:B------:R-:W-:Y:S01]  /*2420*/  UISETP.GT.AND UP0, UPT, UR4, UR7, UPT ;  /* 0x000000070400728c */ /* 0x000fe2000bf04270 */
[----:B------:R-:W-:Y:S01]  /*2430*/  IMAD R0, R243, c[0x0][0x1e4], R0 ;  /* 0x00007900f3007a24 */ /* 0x000fe200078e0200 */
[----:B------:R-:W-:-:S03]  /*2440*/  IADD3 R245, R244, 0x2080, RZ ;  /* 0x00002080f4f57810 */ /* 0x000fc60007ffe0ff */
[----:B------:R-:W-:Y:S02]  /*2450*/  IMAD.IADD R5, R5, 0x1, R0 ;  /* 0x0000000105057824 */ /* 0x000fe400078e0200 */
[----:B---3--:R-:W-:Y:S01]  /*2460*/  IMAD R7, R243, c[0x0][0x1e0], RZ ;  /* 0x00007800f3077a24 */ /* 0x008fe200078e02ff */
[----:B----4-:R-:W-:Y:S01]  /*2470*/  SHF.R.S32.HI R17, RZ, 0x1f, R242 ;  /* 0x0000001fff117819 */ /* 0x010fe200000114f2 */
[----:B------:R-:W-:-:S04]  /*2480*/  IMAD.WIDE.U32 R4, R242, c[0x0][0x1f0], R4 ;  /* 0x00007c00f2047a25 */ /* 0x000fc800078e0004 */
[----:B------:R-:W-:Y:S01]  /*2490*/  IMAD R6, R17, c[0x0][0x1f0], RZ ;  /* 0x00007c0011067a24 */ /* 0x000fe200078e02ff */
[----:B------:R-:W-:-:S03]  /*24a0*/  IADD3 R0, P0, R4, UR18, RZ ;  /* 0x0000001204007c10 */ /* 0x000fc6000ff1e0ff */
[----:B------:R-:W-:-:S05]  /*24b0*/  IMAD R6, R242, c[0x0][0x1f4], R6 ;  /* 0x00007d00f2067a24 */ /* 0x000fca00078e0206 */
[----:B------:R-:W-:Y:S01]  /*24c0*/  IADD3.X R4, R5, UR9, R6, P0, !PT ;  /* 0x0000000905047c10 */ /* 0x000fe200087fe406 */
[----:B------:R-:W-:Y:S01]  /*24d0*/  IMAD.U32 R6, RZ, RZ, UR10 ;  /* 0x0000000aff067e24 */ /* 0x000fe2000f8e00ff */
[----:B------:R-:W-:Y:S01]  /*24e0*/  LEA R8, P0, R0, c[0x0][0x1c8], 0x1 ;  /* 0x0000720000087a11 */ /* 0x000fe200078008ff */
[----:B------:R-:W-:-:S03]  /*24f0*/  IMAD R5, R242, c[0x0][0x1f0], R7 ;  /* 0x00007c00f2057a24 */ /* 0x000fc600078e0207 */
[----:B------:R-:W-:Y:S01]  /*2500*/  LEA.HI.X R0, R0, c[0x0][0x1cc], R4, 0x1, P0 ;  /* 0x0000730000007a11 */ /* 0x000fe200000f0c04 */
[----:B------:R-:W-:Y:S01]  /*2510*/  IMAD R6, R6, c[0x0][0x1e8], R5 ;  /* 0x00007a0006067a24 */ /* 0x000fe200078e0205 */
[----:B------:R-:W-:Y:S01]  /*2520*/  SHFL.IDX PT, R4, R8, RZ, 0x181f ;  /* 0x00181fff08047589 */ /* 0x000fe200000e0000 */
[----:B------:R-:W-:-:S03]  /*2530*/  ISETP.GT.AND P0, PT, R37, 0x20, PT ;  /* 0x000000202500780c */ /* 0x000fc60003f04270 */
[----:B------:R-:W1:Y:S01]  /*2540*/  SHFL.IDX PT, R5, R0, RZ, 0x181f ;  /* 0x00181fff00057589 */ /* 0x000e6200000e0000 */
[----:B------:R-:W-:-:S03]  /*2550*/  LEA R6, R6, c[0x0][0x1c8], 0x1 ;  /* 0x0000720006067a11 */ /* 0x000fc600078e08ff */
[----:B------:R-:W-:Y:S04]  /*2560*/  SHFL.IDX PT, R8, R8, 0x1, 0x181f ;  /* 0x00381f0008087f89 */ /* 0x000fe800000e0000 */
[----:B------:R-:W2:Y:S04]  /*2570*/  SHFL.IDX PT, R9, R0, 0x1, 0x181f ;  /* 0x00381f0000097f89 */ /* 0x000ea800000e0000 */
[----:B------:R-:W-:Y:S04]  /*2580*/  SHFL.IDX PT, R6, R6, 0x2, 0x181f ;  /* 0x00581f0006067f89 */ /* 0x000fe800000e0000 */
[----:B------:R3:W4:Y:S01]  /*2590*/  SHFL.IDX PT, R7, R0, 0x2, 0x181f ;  /* 0x00581f0000077f89 */ /* 0x00072200000e0000 */
[----:B-1----:R-:W-:-:S05]  /*25a0*/  @P2 IMAD.WIDE R10, R129, 0x2, R4 ;  /* 0x00000002810a2825 */ /* 0x002fca00078e0204 */
[----:B------:R1:W-:Y:S01]  /*25b0*/  @P2 LDGSTS.E.BYPASS.LTC128B.128 [R244+0x5080], [R10.64], !P6 ;  /* 0x050800000af42fae */ /* 0x0003e2000f101d56 */
[----:B---3--:R-:W-:-:S04]  /*25c0*/  LEA.HI R0, R13, R12, RZ, 0x1 ;  /* 0x0000000c0d007211 */ /* 0x008fc800078f08ff */
[----:B------:R-:W-:-:S05]  /*25d0*/  LOP3.LUT R0, R0, 0xfffffffe, RZ, 0xc0, !PT ;  /* 0xfffffffe00007812 */ /* 0x000fca00078ec0ff */
[----:B------:R-:W-:Y:S02]  /*25e0*/  IMAD.IADD R14, R12, 0x1, -R0 ;  /* 0x000000010c0e7824 */ /* 0x000fe400078e0a00 */
[----:B--2---:R-:W-:-:S04]  /*25f0*/  @P1 IMAD.WIDE R12, R129, 0x2, R8 ;  /* 0x00000002810c1825 */ /* 0x004fc800078e0208 */
[----:B------:R-:W-:-:S04]  /*2600*/  @P1 IMAD.WIDE R8, R126, 0x2, R8 ;  /* 0x000000027e081825 */ /* 0x000fc800078e0208 */
[----:B-1----:R-:W-:-:S04]  /*2610*/  @P2 IMAD.WIDE R10, R126, 0x2, R4 ;  /* 0x000000027e0a2825 */ /* 0x002fc800078e0204 */
[--C-:B----4-:R-:W-:Y:S01]  /*2620*/  @P0 IMAD.WIDE R4, R129, 0x2, R6.reuse ;  /* 0x0000000281040825 */ /* 0x110fe200078e0206 */
[----:B------:R1:W-:Y:S01]  /*2630*/  @P2 LDGSTS.E.BYPASS.LTC128B.128 [R244+0x6880], [R10.64], !P5 ;  /* 0x068800000af42fae */ /* 0x0003e2000e901d56 */
[----:B------:R-:W-:Y:S02]  /*2640*/  ISETP.GE.AND P2, PT, R23, c[0x0][0x1d4], PT ;  /* 0x0000750017007a0c */ /* 0x000fe40003f46270 */
[----:B------:R-:W-:Y:S01]  /*2650*/  @P0 IMAD.WIDE R6, R126, 0x2, R6 ;  /* 0x000000027e060825 */ /* 0x000fe200078e0206 */
[----:B------:R2:W-:Y:S03]  /*2660*/  @P1 LDGSTS.E.BYPASS.LTC128B.128 [R244+0x5880], [R12.64], !P6 ;  /* 0x058800000cf41fae */ /* 0x0005e6000f101d56 */
[C---:B------:R-:W-:Y:S01]  /*2670*/  IMAD.SHL.U32 R0, R36.reuse, 0x40, RZ ;  /* 0x0000004024007824 */ /* 0x040fe200078e00ff */
[----:B------:R1:W-:Y:S01]  /*2680*/  @P1 LDGSTS.E.BYPASS.LTC128B.128 [R244+0x7080], [R8.64], !P5 ;  /* 0x0708000008f41fae */ /* 0x0003e2000e901d56 */
[----:B------:R-:W-:-:S03]  /*2690*/  LOP3.LUT P1, RZ, R36, 0x2, RZ, 0xc0, !PT ;  /* 0x0000000224ff7812 */ /* 0x000fc6000782c0ff */
[----:B------:R3:W-:Y:S01]  /*26a0*/  @P0 LDGSTS.E.BYPASS.LTC128B.128 [R244+0x6080], [R4.64], !P6 ;  /* 0x0608000004f40fae */ /* 0x0007e2000f101d56 */
[----:B------:R-:W-:-:S03]  /*26b0*/  LOP3.LUT R0, R0, 0x1c0, RZ, 0xc0, !PT ;  /* 0x000001c000007812 */ /* 0x000fc600078ec0ff */
[----:B------:R4:W-:Y:S04]  /*26c0*/  @P0 LDGSTS.E.BYPASS.LTC128B.128 [R244+0x7880], [R6.64], !P5 ;  /* 0x0788000006f40fae */ /* 0x0009e8000e901d56 */
[----:B------:R-:W0:Y:S01]  /*26d0*/  LDGDEPBAR ;  /* 0x00000000000079af */ /* 0x000e220000000000 */
[----:B---3--:R-:W-:Y:S02]  /*26e0*/  IMAD.SHL.U32 R4, R18, 0x40, RZ ;  /* 0x0000004012047824 */ /* 0x008fe400078e00ff */
[----:B------:R-:W-:Y:S02]  /*26f0*/  IMAD.SHL.U32 R5, R19, 0x40, RZ ;  /* 0x0000004013057824 */ /* 0x000fe400078e00ff */
[----:B----4-:R-:W-:Y:S01]  /*2700*/  IMAD.SHL.U32 R7, R15, 0x8, RZ ;  /* 0x000000080f077824 */ /* 0x010fe200078e00ff */
[----:B------:R-:W-:-:S04]  /*2710*/  DEPBAR.LE SB0, 0x1 ;  /* 0x000080400000791a */ /* 0x000fc80000000000 */
[----:B------:R-:W-:-:S04]  /*2720*/  DEPBAR.LE SB0, 0x0 ;  /* 0x000080000000791a */ /* 0x000fc80000000000 */
[----:B------:R-:W-:Y:S01]  /*2730*/  IMAD.SHL.U32 R6, R14, 0x8, RZ ;  /* 0x000000080e067824 */ /* 0x000fe200078e00ff */
[----:B------:R-:W-:Y:S02]  /*2740*/  LOP3.LUT R4, R4, 0x1c0, RZ, 0xc0, !PT ;  /* 0x000001c004047812 */ /* 0x000fe400078ec0ff */
[----:B------:R-:W-:Y:S02]  /*2750*/  LOP3.LUT R121, R5, 0xfffffe00, RZ, 0xc0, !PT ;  /* 0xfffffe0005797812 */ /* 0x000fe400078ec0ff */
[----:B------:R-:W-:Y:S02]  /*2760*/  LOP3.LUT R7, R0, 0x8, R7, 0xf8, !PT ;  /* 0x0000000800077812 */ /* 0x000fe400078ef807 */
[----:B------:R-:W-:Y:S02]  /*2770*/  LOP3.LUT R5, R4, 0x8, R6, 0xf8, !PT ;  /* 0x0000000804057812 */ /* 0x000fe400078ef806 */
[----:B------:R-:W-:Y:S02]  /*2780*/  SHF.R.U32.HI R0, RZ, 0x3, R0 ;  /* 0x00000003ff007819 */ /* 0x000fe40000011600 */
[----:B------:R-:W-:-:S02]  /*2790*/  SHF.R.U32.HI R4, RZ, 0x3, R4 ;  /* 0x00000003ff047819 */ /* 0x000fc40000011604 */
[----:B------:R-:W-:Y:S02]  /*27a0*/  LOP3.LUT R0, R7, R0, RZ, 0x3c, !PT ;  /* 0x0000000007007212 */ /* 0x000fe400078e3cff */
[----:B------:R-:W-:Y:S01]  /*27b0*/  LOP3.LUT R120, R5, R4, RZ, 0x3c, !PT ;  /* 0x0000000405787212 */ /* 0x000fe200078e3cff */
[----:B------:R-:W-:Y:S02]  /*27c0*/  IMAD R4, R122, 0x400, R121 ;  /* 0x000004007a047824 */ /* 0x000fe400078e0279 */
[----:B------:R-:W-:Y:S02]  /*27d0*/  IMAD R0, R14, 0x200, R0 ;  /* 0x000002000e007824 */ /* 0x000fe400078e0200 */
[----:B------:R-:W-:Y:S02]  /*27e0*/  IMAD.IADD R4, R120, 0x1, R4 ;  /* 0x0000000178047824 */ /* 0x000fe400078e0204 */
[----:B------:R-:W-:Y:S01]  /*27f0*/  IMAD.SHL.U32 R224, R0, 0x2, RZ ;  /* 0x0000000200e07824 */ /* 0x000fe200078e00ff */
[----:B------:R-:W-:Y:S01]  /*2800*/  BAR.SYNC.DEFER_BLOCKING 0x0 ;  /* 0x0000000000007b1d */ /* 0x000fe20000010000 */
[----:B------:R-:W-:-:S02]  /*2810*/  IMAD.SHL.U32 R231, R4, 0x2, RZ ;  /* 0x0000000204e77824 */ /* 0x000fc400078e00ff */
[----:B------:R-:W-:Y:S01]  /*2820*/  IMAD R0, R16, c[0x0][0x208], RZ ;  /* 0x0000820010007a24 */ /* 0x000fe200078e02ff */
[----:B------:R-:W-:Y:S01]  /*2830*/  IADD3 R235, R224, 0x50a0, RZ ;  /* 0x000050a0e0eb7810 */ /* 0x000fe20007ffe0ff */
[--C-:B------:R-:W-:Y:S02]  /*2840*/  IMAD R233, R3, 0x2, R231.reuse ;  /* 0x0000000203e97824 */ /* 0x100fe400078e02e7 */
[----:B------:R-:W-:Y:S02]  /*2850*/  IMAD R0, R243, c[0x0][0x20c], R0 ;  /* 0x00008300f3007a24 */ /* 0x000fe400078e0200 */
[C---:B------:R-:W-:Y:S02]  /*2860*/  IMAD R232, R2.reuse, 0x2, R231 ;  /* 0x0000000202e87824 */ /* 0x040fe400078e02e7 */
[----:B------:R-:W-:Y:S02]  /*2870*/  IMAD R234, R2, 0x2, R233 ;  /* 0x0000000202ea7824 */ /* 0x000fe400078e02e9 */
[----:B------:R-:W-:Y:S01]  /*2880*/  IMAD R236, R3, 0x2, R232 ;  /* 0x0000000203ec7824 */ /* 0x000fe200078e02e8 */
[----:B------:R-:W-:Y:S04]  /*2890*/  LDSM.16.M88.4 R4, [R224+0x5080] ;  /* 0x00508000e004783b */ /* 0x000fe80000000200 */
[----:B--2---:R-:W2:Y:S04]  /*28a0*/  LDSM.16.M88.4 R12, [R231+0x8080] ;  /* 0x00808000e70c783b */ /* 0x004ea80000000200 */
[----:B-1----:R-:W1:Y:S04]  /*28b0*/  LDSM.16.M88.4 R8, [R231+0xa080] ;  /* 0x00a08000e708783b */ /* 0x002e680000000200 */
[----:B------:R-:W3:Y:S04]  /*28c0*/  LDSM.16.M88.4 R24, [R224+0x5880] ;  /* 0x00588000e018783b */ /* 0x000ee80000000200 */
[----:B------:R-:W4:Y:S01]  /*28d0*/  LDSM.16.M88.4 R32, [R224+0x6080] ;  /* 0x00608000e020783b */ /* 0x000f220000000200 */
[-C--:B--2---:R-:W-:Y:S08]  /*28e0*/  HMMA.16816.F32.BF16 R112, R12, R4.reuse, RZ ;  /* 0x000000040c70723c */ /* 0x084ff000000418ff */
[C---:B-1----:R-:W-:Y:S07]  /*28f0*/  HMMA.16816.F32.BF16 R68, R8.reuse, R4, RZ ;  /* 0x000000040844723c */ /* 0x042fee00000418ff */
[----:B------:R-:W-:Y:S01]  /*2900*/  IMAD.WIDE.U32 R4, R243, c[0x0][0x208], RZ ;  /* 0x00008200f3047a25 */ /* 0x000fe200078e00ff */
[----:B------:R-:W-:Y:S03]  /*2910*/  HMMA.16816.F32.BF16 R72, R8, R6, RZ ;  /* 0x000000060848723c */ /* 0x000fe600000418ff */
[----:B------:R-:W-:-:S02]  /*2920*/  IMAD.IADD R5, R5, 0x1, R0 ;  /* 0x0000000105057824 */ /* 0x000fc400078e0200 */
[----:B------:R-:W-:Y:S02]  /*2930*/  IMAD R0, R17, c[0x0][0x218], RZ ;  /* 0x0000860011007a24 */ /* 0x000fe400078e02ff */
[C---:B------:R-:W-:Y:S01]  /*2940*/  IMAD.WIDE.U32 R4, R242.reuse, c[0x0][0x218], R4 ;  /* 0x00008600f2047a25 */ /* 0x040fe200078e0004 */
[C---:B------:R-:W-:Y:S01]  /*2950*/  HMMA.16816.F32.BF16 R116, R12.reuse, R6, RZ ;  /* 0x000000060c74723c */ /* 0x040fe200000418ff */
[----:B------:R-:W-:Y:S06]  /*2960*/  LDSM.16.M88.4 R16, [R233+0xa080] ;  /* 0x00a08000e910783b */ /* 0x000fec0000000200 */
[----:B------:R-:W-:Y:S01]  /*2970*/  IMAD R6, R242, c[0x0][0x21c], R0 ;  /* 0x00008700f2067a24 */ /* 0x000fe200078e0200 */
[----:B------:R-:W-:Y:S01]  /*2980*/  IADD3 R0, P0, R4, UR24, RZ ;  /* 0x0000001804007c10 */ /* 0x000fe2000ff1e0ff */
[----:B---3--:R-:W-:Y:S01]  /*2990*/  HMMA.16816.F32.BF16 R92, R12, R24, RZ ;  /* 0x000000180c5c723c */ /* 0x008fe200000418ff */
[----:B------:R-:W-:-:S02]  /*29a0*/  IADD3 R7, R224, 0x5080, RZ ;  /* 0x00005080e0077810 */ /* 0x000fc40007ffe0ff */
[----:B------:R-:W-:Y:S02]  /*29b0*/  IADD3.X R5, R5, UR20, R6, P0, !PT ;  /* 0x0000001405057c10 */ /* 0x000fe400087fe406 */
[C---:B------:R-:W-:Y:S02]  /*29c0*/  LEA R4, P0, R0.reuse, c[0x0][0x1f8], 0x1 ;  /* 0x00007e0000047a11 */ /* 0x040fe400078008ff */
[----:B------:R-:W-:Y:S01]  /*29d0*/  @P1 IADD3 R235, R7, -0x20, RZ ;  /* 0xffffffe007eb1810 */ /* 0x000fe20007ffe0ff */
[C---:B------:R-:W-:Y:S01]  /*29e0*/  HMMA.16816.F32.BF16 R60, R8.reuse, R24, RZ ;  /* 0x00000018083c723c */ /* 0x040fe200000418ff */
[----:B------:R-:W-:Y:S01]  /*29f0*/  LEA.HI.X R0, R0, c[0x0][0x1fc], R5, 0x1, P0 ;  /* 0x00007f0000007a11 */ /* 0x000fe200000f0c05 */
[----:B------:R-:W1:Y:S01]  /*2a00*/  SHFL.IDX PT, R20, R4, 0x2, 0x181f ;  /* 0x00581f0004147f89 */ /* 0x000e6200000e0000 */
[C---:B------:R-:W-:Y:S02]  /*2a10*/  IADD3 R241, R235.reuse, 0x800, RZ ;  /* 0x00000800ebf17810 */ /* 0x040fe40007ffe0ff */
[----:B------:R-:W-:Y:S01]  /*2a20*/  IADD3 R240, R235, 0x1000, RZ ;  /* 0x00001000ebf07810 */ /* 0x000fe20007ffe0ff */
[----:B------:R-:W2:Y:S01]  /*2a30*/  SHFL.IDX PT, R7, R4, 0x1, 0x181f ;  /* 0x00381f0004077f89 */ /* 0x000ea200000e0000 */
[----:B------:R-:W-:Y:S01]  /*2a40*/  IMAD.WIDE R24, R129, 0x2, RZ ;  /* 0x0000000281187825 */ /* 0x000fe200078e02ff */
[----:B------:R-:W-:Y:S01]  /*2a50*/  HMMA.16816.F32.BF16 R56, R8, R26, RZ ;  /* 0x0000001a0838723c */ /* 0x000fe200000418ff */
[C---:B------:R-:W-:Y:S01]  /*2a60*/  IADD3 R239, R235.reuse, 0x1800, RZ ;  /* 0x00001800ebef7810 */ /* 0x040fe20007ffe0ff */
[----:B------:R3:W5:Y:S01]  /*2a70*/  SHFL.IDX PT, R6, R4, RZ, 0x181f ;  /* 0x00181fff04067589 */ /* 0x00076200000e0000 */
[----:B------:R-:W-:-:S02]  /*2a80*/  IADD3 R238, R235, 0x2000, RZ ;  /* 0x00002000ebee7810 */ /* 0x000fc40007ffe0ff */
[----:B------:R-:W-:Y:S01]  /*2a90*/  IADD3 R237, R235, 0x2800, RZ ;  /* 0x00002800ebed7810 */ /* 0x000fe20007ffe0ff */
[----:B------:R-:W5:Y:S02]  /*2aa0*/  SHFL.IDX PT, R21, R0, RZ, 0x181f ;  /* 0x00181fff00157589 */ /* 0x000f6400000e0000 */
[----:B------:R-:W-:Y:S02]  /*2ab0*/  HMMA.16816.F32.BF16 R104, R12, R26, RZ ;  /* 0x0000001a0c68723c */ /* 0x000fe400000418ff */
[----:B------:R-:W5:Y:S04]  /*2ac0*/  SHFL.IDX PT, R22, R0, 0x1, 0x181f ;  /* 0x00381f0000167f89 */ /* 0x000f6800000e0000 */
[----:B------:R-:W5:Y:S02]  /*2ad0*/  SHFL.IDX PT, R0, R0, 0x2, 0x181f ;  /* 0x00581f0000007f89 */ /* 0x000f6400000e0000 */
[----:B----4-:R-:W-:Y:S01]  /*2ae0*/  HMMA.16816.F32.BF16 R48, R8, R32, RZ ;  /* 0x000000200830723c */ /* 0x010fe200000418ff */
[C---:B-1----:R-:W-:Y:S01]  /*2af0*/  IADD3 R30, P0, R24.reuse, R20, RZ ;  /* 0x00000014181e7210 */ /* 0x042fe20007f1e0ff */
[----:B------:R-:W1:Y:S01]  /*2b00*/  LDSM.16.M88.4 R44, [R235] ;  /* 0x00000000eb2c783b */ /* 0x000e620000000200 */
[----:B--2---:R-:W-:-:S03]  /*2b10*/  IADD3 R26, P1, R24, R7, RZ ;  /* 0x00000007181a7210 */ /* 0x004fc60007f3e0ff */
[----:B------:R-:W2:Y:S02]  /*2b20*/  LDSM.16.M88.4 R40, [R235+0x800] ;  /* 0x00080000eb28783b */ /* 0x000ea40000000200 */
[----:B------:R-:W-:Y:S01]  /*2b30*/  HMMA.16816.F32.BF16 R64, R8, R34, RZ ;  /* 0x000000220840723c */ /* 0x000fe200000418ff */
[----:B---3--:R-:W-:Y:S01]  /*2b40*/  IMAD.WIDE R4, R126, 0x2, RZ ;  /* 0x000000027e047825 */ /* 0x008fe200078e02ff */
[----:B-----5:R-:W-:Y:S01]  /*2b50*/  IADD3 R28, P3, R6, R24, RZ ;  /* 0x00000018061c7210 */ /* 0x020fe20007f7e0ff */
[----:B------:R-:W3:Y:S04]  /*2b60*/  LDSM.16.M88.4 R52, [R235+0x1000] ;  /* 0x00100000eb34783b */ /* 0x000ee80000000200 */
[----:B------:R-:W-:Y:S01]  /*2b70*/  IMAD.X R29, R21, 0x1, R25, P3 ;  /* 0x00000001151d7824 */ /* 0x000fe200018e0619 */
[----:B------:R-:W-:Y:S01]  /*2b80*/  ISETP.GE.AND P3, PT, R129, c[0x0][0x1d4], PT ;  /* 0x0000750081007a0c */ /* 0x000fe20003f66270 */
[----:B------:R-:W-:Y:S01]  /*2b90*/  HMMA.16816.F32.BF16 R84, R12, R32, RZ ;  /* 0x000000200c54723c */ /* 0x000fe200000418ff */
[----:B------:R-:W-:-:S02]  /*2ba0*/  IMAD.X R27, R25, 0x1, R22, P1 ;  /* 0x00000001191b7824 */ /* 0x000fc400008e0616 */
[----:B------:R-:W-:Y:S01]  /*2bb0*/  IMAD.X R31, R25, 0x1, R0, P0 ;  /* 0x00000001191f7824 */ /* 0x000fe200000e0600 */
[----:B------:R-:W-:Y:S02]  /*2bc0*/  IADD3 R24, P0, R6, R4, RZ ;  /* 0x0000000406187210 */ /* 0x000fe40007f1e0ff */
[C---:B------:R-:W-:Y:S02]  /*2bd0*/  IADD3 R6, P1, R4.reuse, R7, RZ ;  /* 0x0000000704067210 */ /* 0x040fe40007f3e0ff */
[----:B------:R-:W-:Y:S01]  /*2be0*/  HMMA.16816.F32.BF16 R100, R12, R34, RZ ;  /* 0x000000220c64723c */ /* 0x000fe200000418ff */
[----:B------:R-:W-:Y:S01]  /*2bf0*/  IMAD.X R25, R21, 0x1, R5, P0 ;  /* 0x0000000115197824 */ /* 0x000fe200000e0605 */
[----:B------:R-:W-:Y:S01]  /*2c00*/  IADD3 R4, P0, R4, R20, RZ ;  /* 0x0000001404047210 */ /* 0x000fe20007f1e0ff */
[----:B------:R-:W-:Y:S01]  /*2c10*/  IMAD.X R7, R5, 0x1, R22, P1 ;  /* 0x0000000105077824 */ /* 0x000fe200008e0616 */
[----:B------:R-:W-:Y:S01]  /*2c20*/  ISETP.LT.OR P1, PT, R37, 0x1, P3 ;  /* 0x000000012500780c */ /* 0x000fe20001f21670 */
[----:B------:R-:W4:Y:S02]  /*2c30*/  LDSM.16.M88.4 R20, [R233+0x8080] ;  /* 0x00808000e914783b */ /* 0x000f240000000200 */
[----:B------:R-:W-:Y:S01]  /*2c40*/  IMAD.X R5, R5, 0x1, R0, P0 ;  /* 0x0000000105057824 */ /* 0x000fe200000e0600 */
[C---:B------:R-:W-:Y:S01]  /*2c50*/  ISETP.LT.OR P0, PT, R37.reuse, 0x1, P2 ;  /* 0x000000012500780c */ /* 0x040fe20001701670 */
[----:B------:R-:W-:Y:S01]  /*2c60*/  IMAD.MOV.U32 R0, RZ, RZ, 0x40 ;  /* 0x00000040ff007424 */ /* 0x000fe200078e00ff */
[----:B-1----:R-:W-:Y:S07]  /*2c70*/  HMMA.16816.F32.BF16 R80, R16, R46, R72 ;  /* 0x0000002e1050723c */ /* 0x002fee0000041848 */
[----:B------:R-:W-:Y:S01]  /*2c80*/  @!PT LDS RZ, [RZ] ;  /* 0x00000000fffff984 */ /* 0x000fe20000000800 */
[----:B------:R-:W-:Y:S01]  /*2c90*/  @!PT LDS RZ, [RZ] ;  /* 0x00000000fffff984 */ /* 0x000fe20000000800 */
[----:B------:R-:W-:Y:S01]  /*2ca0*/  @!PT LDS RZ, [RZ] ;  /* 0x00000000fffff984 */ /* 0x000fe20000000800 */
[----:B------:R1:W-:Y:S01]  /*2cb0*/  LDGSTS.E.BYPASS.LTC128B.128 [R244+0x2080], [R28.64], !P1 ;  /* 0x020800001cf47fae */ /* 0x0003e2000c901d56 */
[----:B------:R-:W-:-:S02]  /*2cc0*/  ISETP.LT.OR P1, PT, R37, 0x11, P3 ;  /* 0x000000112500780c */ /* 0x000fc40001f21670 */
[C---:B------:R-:W-:Y:S01]  /*2cd0*/  ISETP.LT.OR P3, PT, R37.reuse, 0x21, P3 ;  /* 0x000000212500780c */ /* 0x040fe20001f61670 */
[----:B------:R5:W-:Y:S01]  /*2ce0*/  LDGSTS.E.BYPASS.LTC128B.128 [R244+0x3880], [R24.64], !P0 ;  /* 0x0388000018f47fae */ /* 0x000be2000c101d56 */
[C---:B------:R-:W-:Y:S02]  /*2cf0*/  ISETP.LT.OR P0, PT, R37.reuse, 0x11, P2 ;  /* 0x000000112500780c */ /* 0x040fe40001701670 */
[----:B------:R-:W-:Y:S01]  /*2d00*/  ISETP.LT.OR P2, PT, R37, 0x21, P2 ;  /* 0x000000212500780c */ /* 0x000fe20001741670 */
[C---:B--2---:R-:W-:Y:S06]  /*2d10*/  HMMA.16816.F32.BF16 R76, R16.reuse, R42, R56 ;  /* 0x0000002a104c723c */ /* 0x044fec0000041838 */
[----:B------:R5:W-:Y:S01]  /*2d20*/  LDGSTS.E.BYPASS.LTC128B.128 [R244+0x2880], [R26.64], !P1 ;  /* 0x028800001af47fae */ /* 0x000be2000c901d56 */
[----:B------:R-:W-:Y:S01]  /*2d30*/  LOP3.LUT P1, RZ, R36, 0x4, RZ, 0xc0, !PT ;  /* 0x0000000424ff7812 */ /* 0x000fe2000782c0ff */
[----:B------:R-:W-:Y:S02]  /*2d40*/  HMMA.16816.F32.BF16 R108, R16, R44, R68 ;  /* 0x0000002c106c723c */ /* 0x000fe40000041844 */
[----:B------:R2:W-:Y:S01]  /*2d50*/  LDGSTS.E.BYPASS.LTC128B.128 [R244+0x4080], [R6.64], !P0 ;  /* 0x0408000006f47fae */ /* 0x0005e2000c101d56 */
[----:B------:R-:W-:-:S02]  /*2d60*/  SEL R0, R0, 0xffffffc0, !P1 ;  /* 0xffffffc000007807 */ /* 0x000fc40004800000 */
[----:B------:R-:W-:Y:S01]  /*2d70*/  PLOP3.LUT P0, PT, PT, PT, UP0, 0x80, 0x0 ;  /* 0x000000000000781c */ /* 0x000fe20003f0f008 */
[----:B------:R1:W-:Y:S01]  /*2d80*/  LDGSTS.E.BYPASS.LTC128B.128 [R244+0x3080], [R30.64], !P3 ;  /* 0x030800001ef47fae */ /* 0x0003e2000d901d56 */
[----:B------:R-:W-:Y:S01]  /*2d90*/  ISETP.GT.AND P3, PT, R131, 0x2f, PT ;  /* 0x0000002f8300780c */ /* 0x000fe20003f64270 */
[----:B------:R-:W-:Y:S01]  /*2da0*/  IMAD.IADD R230, R224, 0x1, R0 ;  /* 0x00000001e0e67824 */ /* 0x000fe200078e0200 */
[----:B------:R-:W-:Y:S01]  /*2db0*/  HMMA.16816.F32.BF16 R96, R16, R40, R60 ;  /* 0x000000281060723c */ /* 0x000fe2000004183c */
[----:B------:R2:W-:Y:S01]  /*2dc0*/  LDGSTS.E.BYPASS.LTC128B.128 [R244+0x4880], [R4.64], !P2 ;  /* 0x0488000004f47fae */ /* 0x0005e2000d101d56 */
[----:B------:R-:W-:-:S03]  /*2dd0*/  IMAD.IADD R229, R0, 0x1, R235 ;  /* 0x0000000100e57824 */ /* 0x000fc600078e02eb */
[----:B------:R-:W-:Y:S03]  /*2de0*/  LDSM.16.M88.4 R8, [R232+0xa080] ;  /* 0x00a08000e808783b */ /* 0x000fe60000000200 */
[C---:B---3--:R-:W-:Y:S01]  /*2df0*/  HMMA.16816.F32.BF16 R88, R16.reuse, R52, R48 ;  /* 0x000000341058723c */ /* 0x048fe20000041830 */
[----:B------:R-:W-:Y:S04]  /*2e00*/  LDSM.16.M88.4 R32, [R230+0x6080] ;  /* 0x00608000e620783b */ /* 0x000fe80000000200 */
[----:B------:R-:W-:Y:S03]  /*2e10*/  LDSM.16.M88.4 R12, [R232+0x8080] ;  /* 0x00808000e80c783b */ /* 0x000fe60000000200 */
[----:B------:R-:W-:Y:S01]  /*2e20*/  HMMA.16816.F32.BF16 R72, R16, R54, R64 ;  /* 0x000000361048723c */ /* 0x000fe20000041840 */
[----:B-----5:R-:W3:Y:S04]  /*2e30*/  LDSM.16.M88.4 R24, [R230+0x5880] ;  /* 0x00588000e618783b */ /* 0x020ee80000000200 */
[----:B------:R-:W-:Y:S03]  /*2e40*/  LDSM.16.M88.4 R36, [R229] ;  /* 0x00000000e524783b */ /* 0x000fe60000000200 */
[C---:B----4-:R-:W-:Y:S01]  /*2e50*/  HMMA.16816.F32.BF16 R68, R20.reuse, R44, R112 ;  /* 0x0000002c1444723c */ /* 0x050fe20000041870 */
[----:B-1----:R-:W1:Y:S04]  /*2e60*/  LDSM.16.M88.4 R28, [R230+0x5080] ;  /* 0x00508000e61c783b */ /* 0x002e680000000200 */
[----:B--2---:R-:W2:Y:S03]  /*2e70*/  LDSM.16.M88.4 R4, [R234+0xa080] ;  /* 0x00a08000ea04783b */ /* 0x004ea60000000200 */
[C---:B------:R-:W-:Y:S01]  /*2e80*/  HMMA.16816.F32.BF16 R48, R20.reuse, R52, R84 ;  /* 0x000000341430723c */ /* 0x040fe20000041854 */
[----:B------:R-:W4:Y:S04]  /*2e90*/  LDSM.16.M88.4 R60, [R229+0x800] ;  /* 0x00080000e53c783b */ /* 0x000f280000000200 */
[----:B------:R-:W-:Y:S03]  /*2ea0*/  LDSM.16.M88.4 R64, [R229+0x1000] ;  /* 0x00100000e540783b */ /* 0x000fe60000000200 */
[C---:B------:R-:W-:Y:S01]  /*2eb0*/  HMMA.16816.F32.BF16 R44, R20.reuse, R46, R116 ;  /* 0x0000002e142c723c */ /* 0x040fe20000041874 */
[----:B------:R-:W0:Y:S07]  /*2ec0*/  LDGDEPBAR ;  /* 0x00000000000079af */ /* 0x000e2e0000000000 */
[C---:B------:R-:W-:Y:S08]  /*2ed0*/  HMMA.16816.F32.BF16 R16, R20.reuse, R42, R104 ;  /* 0x0000002a1410723c */ /* 0x040ff00000041868 */
[C---:B------:R-:W-:Y:S08]  /*2ee0*/  HMMA.16816.F32.BF16 R56, R20.reuse, R40, R92 ;  /* 0x000000281438723c */ /* 0x040ff0000004185c */
[----:B------:R-:W-:Y:S01]  /*2ef0*/  HMMA.16816.F32.BF16 R52, R20, R54, R100 ;  /* 0x000000361434723c */ /* 0x000fe20000041864 */
[----:B------:R-:W5:Y:S07]  /*2f00*/  LDSM.16.M88.4 R20, [R234+0x8080] ;  /* 0x00808000ea14783b */ /* 0x000f6e0000000200 */
[C---:B---3--:R-:W-:Y:S08]  /*2f10*/  HMMA.16816.F32.BF16 R84, R8.reuse, R26, R76 ;  /* 0x0000001a0854723c */ /* 0x048ff0000004184c */
[C---:B-1----:R-:W-:Y:S08]  /*2f20*/  HMMA.16816.F32.BF16 R40, R8.reuse, R28, R108 ;  /* 0x0000001c0828723c */ /* 0x042ff0000004186c */
[C---:B------:R-:W-:Y:S08]  /*2f30*/  HMMA.16816.F32.BF16 R92, R8.reuse, R24, R96 ;  /* 0x00000018085c723c */ /* 0x040ff00000041860 */
[C---:B------:R-:W-:Y:S08]  /*2f40*/  HMMA.16816.F32.BF16 R88, R8.reuse, R32, R88 ;  /* 0x000000200858723c */ /* 0x040ff00000041858 */
[C---:B------:R-:W-:Y:S08]  /*2f50*/  HMMA.16816.F32.BF16 R80, R8.reuse, R30, R80 ;  /* 0x0000001e0850723c */ /* 0x040ff00000041850 */
[----:B------:R-:W-:Y:S08]  /*2f60*/  HMMA.16816.F32.BF16 R76, R8, R34, R72 ;  /* 0x00000022084c723c */ /* 0x000ff00000041848 */
[C---:B------:R-:W-:Y:S08]  /*2f70*/  HMMA.16816.F32.BF16 R8, R12.reuse, R28, R68 ;  /* 0x0000001c0c08723c */ /* 0x040ff00000041844 */
[C---:B------:R-:W-:Y:S01]  /*2f80*/  HMMA.16816.F32.BF16 R44, R12.reuse, R30, R44 ;  /* 0x0000001e0c2c723c */ /* 0x040fe2000004182c */
[----:B------:R-:W-:Y:S07]  /*2f90*/  LDSM.16.M88.4 R28, [R224+0x6880] ;  /* 0x00688000e01c783b */ /* 0x000fee0000000200 */
[C---:B------:R-:W-:Y:S01]  /*2fa0*/  HMMA.16816.F32.BF16 R104, R12.reuse, R26, R16 ;  /* 0x0000001a0c68723c */ /* 0x040fe20000041810 */
[----:B------:R-:W1:Y:S07]  /*2fb0*/  LDSM.16.M88.4 R16, [R231+0xe080] ;  /* 0x00e08000e710783b */ /* 0x000e6e0000000200 */
[C---:B------:R-:W-:Y:S01]  /*2fc0*/  HMMA.16816.F32.BF16 R56, R12.reuse, R24, R56 ;  /* 0x000000180c38723c */ /* 0x040fe20000041838 */
[----:B------:R-:W3:Y:S07]  /*2fd0*/  LDSM.16.M88.4 R24, [R224+0x7080] ;  /* 0x00708000e018783b */ /* 0x000eee0000000200 */
[C---:B------:R-:W-:Y:S01]  /*2fe0*/  HMMA.16816.F32.BF16 R108, R12.reuse, R32, R48 ;  /* 0x000000200c6c723c */ /* 0x040fe20000041830 */
[----:B------:R-:W-:Y:S07]  /*2ff0*/  LDSM.16.M88.4 R48, [R235+0x1800] ;  /* 0x00180000eb30783b */ /* 0x000fee0000000200 */
[----:B------:R-:W-:Y:S01]  /*3000*/  HMMA.16816.F32.BF16 R52, R12, R34, R52 ;  /* 0x000000220c34723c */ /* 0x000fe20000041834 */
[----:B------:R-:W1:Y:S07]  /*3010*/  LDSM.16.M88.4 R12, [R224+0x7880] ;  /* 0x00788000e00c783b */ /* 0x000e6e0000000200 */
[C---:B--2---:R-:W-:Y:S08]  /*3020*/  HMMA.16816.F32.BF16 R40, R4.reuse, R36, R40 ;  /* 0x000000240428723c */ /* 0x044ff00000041828 */
[----:B----4-:R-:W-:Y:S08]  /*3030*/  HMMA.16816.F32.BF16 R68, R4, R60, R92 ;  /* 0x0000003c0444723c */ /* 0x010ff0000004185c */
[----:B-----5:R-:W-:Y:S01]  /*3040*/  HMMA.16816.F32.BF16 R92, R20, R36, R8 ;  /* 0x00000024145c723c */ /* 0x020fe20000041808 */
[----:B------:R-:W2:Y:S07]  /*3050*/  LDSM.16.M88.4 R8, [R231+0xc080] ;  /* 0x00c08000e708783b */ /* 0x000eae0000000200 */
[C---:B------:R-:W-:Y:S08]  /*3060*/  HMMA.16816.F32.BF16 R32, R4.reuse, R38, R80 ;  /* 0x000000260420723c */ /* 0x040ff00000041850 */
[C---:B------:R-:W-:Y:S08]  /*3070*/  HMMA.16816.F32.BF16 R72, R4.reuse, R62, R84 ;  /* 0x0000003e0448723c */ /* 0x040ff00000041854 */
[C---:B------:R-:W-:Y:S08]  /*3080*/  HMMA.16816.F32.BF16 R100, R4.reuse, R64, R88 ;  /* 0x000000400464723c */ /* 0x040ff00000041858 */
[----:B------:R-:W-:Y:S01]  /*3090*/  HMMA.16816.F32.BF16 R96, R4, R66, R76 ;  /* 0x000000420460723c */ /* 0x000fe2000004184c */
[----:B------:R-:W-:Y:S07]  /*30a0*/  LDSM.16.M88.4 R4, [R233+0xe080] ;  /* 0x00e08000e904783b */ /* 0x000fee0000000200 */
[C---:B------:R-:W-:Y:S01]  /*30b0*/  HMMA.16816.F32.BF16 R84, R20.reuse, R38, R44 ;  /* 0x000000261454723c */ /* 0x040fe2000004182c */
[----:B------:R-:W4:Y:S07]  /*30c0*/  LDSM.16.M88.4 R44, [R235+0x2000] ;  /* 0x00200000eb2c783b */ /* 0x000f2e0000000200 */
[C---:B------:R-:W-:Y:S01]  /*30d0*/  HMMA.16816.F32.BF16 R88, R20.reuse, R60, R56 ;  /* 0x0000003c1458723c */ /* 0x040fe20000041838 */
[----:B------:R-:W5:Y:S07]  /*30e0*/  LDSM.16.M88.4 R56, [R235+0x2800] ;  /* 0x00280000eb38783b */ /* 0x000f6e0000000200 */
[C---:B------:R-:W-:Y:S08]  /*30f0*/  HMMA.16816.F32.BF16 R104, R20.reuse, R62, R104 ;  /* 0x0000003e1468723c */ /* 0x040ff00000041868 */
[C---:B------:R-:W-:Y:S08]  /*3100*/  HMMA.16816.F32.BF16 R108, R20.reuse, R64, R108 ;  /* 0x00000040146c723c */ /* 0x040ff0000004186c */
[----:B------:R-:W-:Y:S01]  /*3110*/  HMMA.16816.F32.BF16 R80, R20, R66, R52 ;  /* 0x000000421450723c */ /* 0x000fe20000041834 */
[----:B------:R-:W2:Y:S07]  /*3120*/  LDSM.16.M88.4 R20, [R233+0xc080] ;  /* 0x00c08000e914783b */ /* 0x000eae0000000200 */
[C---:B-1----:R-:W-:Y:S08]  /*3130*/  HMMA.16816.F32.BF16 R76, R16.reuse, R28, R40 ;  /* 0x0000001c104c723c */ /* 0x042ff00000041828 */
[C---:B---3--:R-:W-:Y:S08]  /*3140*/  HMMA.16816.F32.BF16 R40, R16.reuse, R24, R68 ;  /* 0x000000181028723c */ /* 0x048ff00000041844 */
[C---:B------:R-:W-:Y:S08]  /*3150*/  HMMA.16816.F32.BF16 R52, R16.reuse, R30, R32 ;  /* 0x0000001e1034723c */ /* 0x040ff00000041820 */
[C---:B------:R-:W-:Y:S08]  /*3160*/  HMMA.16816.F32.BF16 R36, R16.reuse, R26, R72 ;  /* 0x0000001a1024723c */ /* 0x040ff00000041848 */
[----:B------:R-:W-:Y:S08]  /*3170*/  HMMA.16816.F32.BF16 R32, R16, R12, R100 ;  /* 0x0000000c1020723c */ /* 0x000ff00000041864 */
[C---:B--2---:R-:W-:Y:S08]  /*3180*/  HMMA.16816.F32.BF16 R72, R8.reuse, R28, R92 ;  /* 0x0000001c0848723c */ /* 0x044ff0000004185c */
[C---:B------:R-:W-:Y:S08]  /*3190*/  HMMA.16816.F32.BF16 R68, R8.reuse, R30, R84 ;  /* 0x0000001e0844723c */ /* 0x040ff00000041854 */
[----:B------:R-:W-:Y:S08]  /*31a0*/  HMMA.16816.F32.BF16 R60, R8, R24, R88 ;  /* 0x00000018083c723c */ /* 0x000ff00000041858 */
[----:B------:R-:W-:Y:S01]  /*31b0*/  HMMA.16816.F32.BF16 R64, R16, R14, R96 ;  /* 0x0000000e1040723c */ /* 0x000fe20000041860 */
[----:B------:R-:W-:Y:S07]  /*31c0*/  LDSM.16.M88.4 R16, [R232+0xe080] ;  /* 0x00e08000e810783b */ /* 0x000fee0000000200 */
[C---:B------:R-:W-:Y:S08]  /*31d0*/  HMMA.16816.F32.BF16 R28, R8.reuse, R26, R104 ;  /* 0x0000001a081c723c */ /* 0x040ff00000041868 */
[C---:B------:R-:W-:Y:S08]  /*31e0*/  HMMA.16816.F32.BF16 R24, R8.reuse, R12, R108 ;  /* 0x0000000c0818723c */ /* 0x040ff0000004186c */
[----:B------:R-:W-:Y:S01]  /*31f0*/  HMMA.16816.F32.BF16 R80, R8, R14, R80 ;  /* 0x0000000e0850723c */ /* 0x000fe20000041850 */
[----:B------:R-:W-:Y:S04]  /*3200*/  LDSM.16.M88.4 R12, [R232+0xc080] ;  /* 0x00c08000e80c783b */ /* 0x000fe80000000200 */
[----:B------:R-:W-:Y:S03]  /*3210*/  LDSM.16.M88.4 R8, [R234+0xc080] ;  /* 0x00c08000ea08783b */ /* 0x000fe60000000200 */
[C---:B----4-:R-:W-:Y:S01]  /*3220*/  HMMA.16816.F32.BF16 R108, R4.reuse, R44, R40 ;  /* 0x0000002c046c723c */ /* 0x050fe20000041828 */
[----:B------:R-:W1:Y:S07]  /*3230*/  LDSM.16.M88.4 R40, [R230+0x6880] ;  /* 0x00688000e628783b */ /* 0x000e6e0000000200 */
[C---:B------:R-:W-:Y:S01]  /*3240*/  HMMA.16816.F32.BF16 R104, R4.reuse, R46, R36 ;  /* 0x0000002e0468723c */ /* 0x040fe20000041824 */
[----:B------:R-:W2:Y:S07]  /*3250*/  LDSM.16.M88.4 R36, [R230+0x7080] ;  /* 0x00708000e624783b */ /* 0x000eae0000000200 */
[C---:B-----5:R-:W-:Y:S01]  /*3260*/  HMMA.16816.F32.BF16 R100, R4.reuse, R56, R32 ;  /* 0x000000380464723c */ /* 0x060fe20000041820 */
[----:B------:R-:W3:Y:S07]  /*3270*/  LDSM.16.M88.4 R32, [R230+0x7880] ;  /* 0x00788000e620783b */ /* 0x000eee0000000200 */
[C---:B------:R-:W-:Y:S08]  /*3280*/  HMMA.16816.F32.BF16 R112, R4.reuse, R48, R76 ;  /* 0x000000300470723c */ /* 0x040ff0000004184c */
[----:B------:R-:W-:Y:S08]  /*3290*/  HMMA.16816.F32.BF16 R76, R4, R50, R52 ;  /* 0x00000032044c723c */ /* 0x000ff00000041834 */
[C---:B------:R-:W-:Y:S08]  /*32a0*/  HMMA.16816.F32.BF16 R96, R20.reuse, R48, R72 ;  /* 0x000000301460723c */ /* 0x040ff00000041848 */
[C---:B------:R-:W-:Y:S08]  /*32b0*/  HMMA.16816.F32.BF16 R92, R20.reuse, R50, R68 ;  /* 0x00000032145c723c */ /* 0x040ff00000041844 */
[----:B------:R-:W-:Y:S08]  /*32c0*/  HMMA.16816.F32.BF16 R88, R20, R44, R60 ;  /* 0x0000002c1458723c */ /* 0x000ff0000004183c */
[----:B------:R-:W-:Y:S01]  /*32d0*/  HMMA.16816.F32.BF16 R52, R4, R58, R64 ;  /* 0x0000003a0434723c */ /* 0x000fe20000041840 */
[----:B------:R-:W-:Y:S07]  /*32e0*/  LDSM.16.M88.4 R4, [R236+0xe080] ;  /* 0x00e08000ec04783b */ /* 0x000fee0000000200 */
[C---:B------:R-:W-:Y:S01]  /*32f0*/  HMMA.16816.F32.BF16 R84, R20.reuse, R46, R28 ;  /* 0x0000002e1454723c */ /* 0x040fe2000004181c */
[----:B------:R-:W-:Y:S07]  /*3300*/  LDSM.16.M88.4 R28, [R229+0x1800] ;  /* 0x00180000e51c783b */ /* 0x000fee0000000200 */
[C---:B------:R-:W-:Y:S01]  /*3310*/  HMMA.16816.F32.BF16 R60, R20.reuse, R56, R24 ;  /* 0x00000038143c723c */ /* 0x040fe20000041818 */
[----:B------:R-:W4:Y:S07]  /*3320*/  LDSM.16.M88.4 R24, [R229+0x2000] ;  /* 0x00200000e518783b */ /* 0x000f2e0000000200 */
[----:B------:R-:W-:Y:S01]  /*3330*/  HMMA.16816.F32.BF16 R56, R20, R58, R80 ;  /* 0x0000003a1438723c */ /* 0x000fe20000041850 */
[----:B------:R-:W5:Y:S01]  /*3340*/  LDSM.16.M88.4 R20, [R229+0x2800] ;  /* 0x00280000e514783b */ /* 0x000f620000000200 */
[----:B------:R-:W-:-:S06]  /*3350*/  DEPBAR.LE SB0, 0x0 ;  /* 0x000080000000791a */ /* 0x000fcc0000000000 */
[C---:B-1----:R-:W-:Y:S08]  /*3360*/  HMMA.16816.F32.BF16 R80, R16.reuse, R40, R112 ;  /* 0x000000281050723c */ /* 0x042ff00000041870 */
[----:B------:R-:W-:Y:S08]  /*3370*/  HMMA.16816.F32.BF16 R76, R16, R42, R76 ;  /* 0x0000002a104c723c */ /* 0x000ff0000004184c */
[C---:B------:R-:W-:Y:S08]  /*3380*/  HMMA.16816.F32.BF16 R48, R12.reuse, R40, R96 ;  /* 0x000000280c30723c */ /* 0x040ff00000041860 */
[----:B------:R-:W-:Y:S08]  /*3390*/  HMMA.16816.F32.BF16 R44, R12, R42, R92 ;  /* 0x0000002a0c2c723c */ /* 0x000ff0000004185c */
[C---:B--2---:R-:W-:Y:S08]  /*33a0*/  HMMA.16816.F32.BF16 R72, R16.reuse, R36, R108 ;  /* 0x000000241048723c */ /* 0x044ff0000004186c */
[----:B------:R-:W-:Y:S08]  /*33b0*/  HMMA.16816.F32.BF16 R68, R16, R38, R104 ;  /* 0x000000261044723c */ /* 0x000ff00000041868 */
[----:B------:R-:W-:Y:S08]  /*33c0*/  HMMA.16816.F32.BF16 R40, R12, R36, R88 ;  /* 0x000000240c28723c */ /* 0x000ff00000041858 */
[C---:B---3--:R-:W-:Y:S08]  /*33d0*/  HMMA.16816.F32.BF16 R64, R16.reuse, R32, R100 ;  /* 0x000000201040723c */ /* 0x048ff00000041864 */
[----:B------:R-:W-:Y:S08]  /*33e0*/  HMMA.16816.F32.BF16 R52, R16, R34, R52 ;  /* 0x000000221034723c */ /* 0x000ff00000041834 */
[C---:B------:R-:W-:Y:S08]  /*33f0*/  HMMA.16816.F32.BF16 R36, R12.reuse, R38, R84 ;  /* 0x000000260c24723c */ /* 0x040ff00000041854 */
[C---:B------:R-:W-:Y:S08]  /*3400*/  HMMA.16816.F32.BF16 R16, R12.reuse, R32, R60 ;  /* 0x000000200c10723c */ /* 0x040ff0000004183c */
[----:B------:R-:W-:Y:S08]  /*3410*/  HMMA.16816.F32.BF16 R12, R12, R34, R56 ;  /* 0x000000220c0c723c */ /* 0x000ff00000041838 */
[C---:B----4-:R-:W-:Y:S08]  /*3420*/  HMMA.16816.F32.BF16 R32, R4.reuse, R24, R72 ;  /* 0x000000180420723c */ /* 0x050ff00000041848 */
[----:B------:R-:W-:Y:S08]  /*3430*/  HMMA.16816.F32.BF16 R84, R4, R26, R68 ;  /* 0x0000001a0454723c */ /* 0x000ff00000041844 */
[C---:B------:R-:W-:Y:S08]  /*3440*/  HMMA.16816.F32.BF16 R40, R8.reuse, R24, R40 ;  /* 0x000000180828723c */ /* 0x040ff00000041828 */
[----:B------:R-:W-:Y:S08]  /*3450*/  HMMA.16816.F32.BF16 R36, R8, R26, R36 ;  /* 0x0000001a0824723c */ /* 0x000ff00000041824 */
[C---:B-----5:R-:W-:Y:S08]  /*3460*/  HMMA.16816.F32.BF16 R92, R4.reuse, R20, R64 ;  /* 0x00000014045c723c */ /* 0x060ff00000041840 */
        /* <DEDUP_REMOVED lines=40> */
[----:B------:R-:W-:-:S03]  /*36f0*/  SHF.L.U64.HI R5, R129, 0x1, R130 ;  /* 0x0000000181057819 */ /* 0x000fc60000010282 */
[----:B------:R-:W-:Y:S04]  /*3700*/  SHFL.IDX PT, R7, R0, 0x2, 0x181f ;  /* 0x00581f0000077f89 */ /* 0x000fe800000e0000 */
[----:B------:R-:W1:Y:S04]  /*3710*/  SHFL.IDX PT, R10, R4, RZ, 0x181f ;  /* 0x00181fff040a7589 */ /* 0x000e6800000e0000 */
[----:B------:R2:W3:Y:S04]  /*3720*/  SHFL.IDX PT, R11, R4, 0x1, 0x181f ;  /* 0x00381f00040b7f89 */ /* 0x0004e800000e0000 */
[----:B------:R-:W4:Y:S04]  /*3730*/  SHFL.IDX PT, R13, R0, RZ, 0x181f ;  /* 0x00181fff000d7589 */ /* 0x000f2800000e0000 */
[----:B------:R5:W3:Y:S01]  /*3740*/  SHFL.IDX PT, R18, R0, 0x1, 0x181f ;  /* 0x00381f0000127f89 */ /* 0x000ae200000e0000 */
[----:B-1----:R-:W-:-:S02]  /*3750*/  IADD3 R14, P2, R10, R15, RZ ;  /* 0x0000000f0a0e7210 */ /* 0x002fc40007f5e0ff */
[----:B--2---:R-:W-:-:S04]  /*3760*/  IADD3 R4, -R19, 0x10, RZ ;  /* 0x0000001013047810 */ /* 0x004fc80007ffe1ff */
[----:B------:R-:W-:Y:S01]  /*3770*/  LOP3.LUT R4, R4, 0xf, RZ, 0xc0, !PT ;  /* 0x0000000f04047812 */ /* 0x000fe200078ec0ff */
[----:B-----5:R-:W-:-:S03]  /*3780*/  IMAD.SHL.U32 R0, R126, 0x2, RZ ;  /* 0x000000027e007824 */ /* 0x020fc600078e00ff */
[-C--:B------:R-:W-:Y:S02]  /*3790*/  IADD3 R16, P1, P0, R4, R6.reuse, R15 ;  /* 0x0000000604107210 */ /* 0x080fe4000783e00f */
[----:B------:R-:W-:Y:S02]  /*37a0*/  LOP3.LUT R4, R8, 0xf, RZ, 0xc0, !PT ;  /* 0x0000000f08047812 */ /* 0x000fe400078ec0ff */
[----:B------:R-:W-:Y:S02]  /*37b0*/  IADD3.X R17, RZ, R7, R5, P1, P0 ;  /* 0x00000007ff117210 */ /* 0x000fe40000fe0405 */
[----:B------:R-:W-:Y:S02]  /*37c0*/  IADD3 R8, P1, P0, R4, R6, R0 ;  /* 0x0000000604087210 */ /* 0x000fe4000783e000 */
[----:B------:R-:W-:-:S04]  /*37d0*/  SHF.L.U64.HI R4, R126, 0x1, R128 ;  /* 0x000000017e047819 */ /* 0x000fc80000010280 */
[--C-:B------:R-:W-:Y:S02]  /*37e0*/  IADD3.X R9, RZ, R7, R4.reuse, P1, P0 ;  /* 0x00000007ff097210 */ /* 0x100fe40000fe0404 */
[-C--:B------:R-:W-:Y:S02]  /*37f0*/  IADD3 R12, P1, R10, R0.reuse, RZ ;  /* 0x000000000a0c7210 */ /* 0x080fe40007f3e0ff */
[----:B---3--:R-:W-:Y:S01]  /*3800*/  IADD3 R10, P0, R11, R15, RZ ;  /* 0x0000000f0b0a7210 */ /* 0x008fe20007f1e0ff */
[--C-:B----4-:R-:W-:Y:S01]  /*3810*/  IMAD.X R15, R13, 0x1, R5.reuse, P2 ;  /* 0x000000010d0f7824 */ /* 0x110fe200010e0605 */
        /* <DEDUP_REMOVED lines=12> */
.L_x_1080:
        /* <DEDUP_REMOVED lines=9> */
[----:B------:R-:W-:Y:S01]  /*3970*/  ULOP3.LUT UR21, URZ, UR21, URZ, 0x33, !UPT ;  /* 0x000000153f157292 */ /* 0x000fe2000f8e333f */
[----:B-1----:R-:W-:Y:S01]  /*3980*/  SHF.R.S32.HI R6, RZ, 0x1f, R0 ;  /* 0x0000001fff067819 */ /* 0x002fe20000011400 */
[----:B------:R-:W-:Y:S01]  /*3990*/  IMAD.IADD R5, R127, 0x1, -R5 ;  /* 0x000000017f057824 */ /* 0x000fe200078e0a05 */
[----:B------:R-:W-:Y:S01]  /*39a0*/  LOP3.LUT R7, R4, 0xffffffc, RZ, 0xc0, !PT ;  /* 0x0ffffffc04077812 */ /* 0x000fe200078ec0ff */
[----:B------:R-:W0:Y:S01]  /*39b0*/  LDGDEPBAR ;  /* 0x00000000000079af */ /* 0x000e220000000000 */
[----:B------:R-:W-:-:S02]  /*39c0*/  LEA.HI R6, R6, R0, RZ, 0x2 ;  /* 0x0000000006067211 */ /* 0x000fc400078f10ff */
[----:B------:R-:W-:Y:S01]  /*39d0*/  LEA.HI R4, R5, R5, RZ, 0x1 ;  /* 0x0000000505047211 */ /* 0x000fe200078f08ff */
[----:B------:R-:W-:Y:S01]  /*39e0*/  IMAD.IADD R8, R122, 0x1, -R7 ;  /* 0x000000017a087824 */ /* 0x000fe200078e0a07 */
[----:B------:R-:W-:Y:S02]  /*39f0*/  LEA.HI.SX32 R7, R6, UR28, 0x1e ;  /* 0x0000001c06077c11 */ /* 0x000fe4000f8ff2ff */
[----:B------:R-:W-:Y:S01]  /*3a00*/  PLOP3.LUT P1, PT, PT, PT, UP1, 0x80, 0x0 ;  /* 0x000000000000781c */ /* 0x000fe20003f2f018 */
[C---:B------:R-:W-:Y:S01]  /*3a10*/  IMAD.SHL.U32 R9, R4.reuse, 0x20, RZ ;  /* 0x0000002004097824 */ /* 0x040fe200078e00ff */
[----:B------:R-:W-:Y:S01]  /*3a20*/  LOP3.LUT R4, R4, 0x1ffffffe, RZ, 0xc0, !PT ;  /* 0x1ffffffe04047812 */ /* 0x000fe200078ec0ff */
[----:B------:R-:W-:Y:S01]  /*3a30*/  IMAD R8, R8, 0x10, R7 ;  /* 0x0000001008087824 */ /* 0x000fe200078e0207 */
[----:B------:R-:W-:Y:S02]  /*3a40*/  PLOP3.LUT P0, PT, PT, PT, UP1, 0x80, 0x0 ;  /* 0x000000000000781c */ /* 0x000fe40003f0f018 */
        /* <DEDUP_REMOVED lines=13> */
[----:B------:R-:W-:Y:S02]  /*3b20*/  IMAD.SHL.U32 R7, R4, 0x2, RZ ;  /* 0x0000000204077824 */ /* 0x000fe400078e00ff */
[----:B------:R-:W-:-:S03]  /*3b30*/  IMAD.U32 R4, RZ, RZ, UR32 ;  /* 0x00000020ff047e24 */ /* 0x000fc6000f8e00ff */
[----:B------:R3:W-:Y:S01]  /*3b40*/  STL [R1+0x8], R7 ;  /* 0x0000080701007387 */ /* 0x0007e20000100800 */
[C---:B------:R-:W-:Y:S02]  /*3b50*/  IADD3 R0, -R7.reuse, 0x1, R0 ;  /* 0x0000000107007810 */ /* 0x040fe40007ffe100 */
[C---:B------:R-:W-:Y:S02]  /*3b60*/  IADD3 R11, -R7.reuse, UR8, R4 ;  /* 0x00000008070b7c10 */ /* 0x040fe4000fffe104 */
[----:B------:R-:W-:Y:S02]  /*3b70*/  IADD3 R0, R0, -UR12, RZ ;  /* 0x8000000c00007c10 */ /* 0x000fe4000fffe0ff */
        /* <DEDUP_REMOVED lines=10> */
[----:B------:R-:W-:-:S04]  /*3c20*/  IADD3 R6, -R7, UR8, R6 ;  /* 0x0000000807067c10 */ /* 0x000fc8000fffe106 */
        /* <DEDUP_REMOVED lines=9> */
.L_x_1083:
[----:B------:R-:W-:-:S04]  /*3cc0*/  MOV R7, c[0x0][0x32c] ;  /* 0x0000cb0000077a02 */ /* 0x000fc80000000f00 */
[----:B------:R-:W-:-:S13]  /*3cd0*/  ISETP.NE.AND P0, PT, R7, 0x1, PT ;  /* 0x000000010700780c */ /* 0x000fda0003f05270 */
[----:B------:R-:W-:-:S05]  /*3ce0*/  @P0 IMAD.HI.U32 R7, R6, c[0x0][0x330], RZ ;  /* 0x0000cc0006070a27 */ /* 0x000fca00078e00ff */
[----:B------:R-:W-:Y:S02]  /*3cf0*/  @P0 SHF.R.U32.HI R6, RZ, c[0x0][0x334], R7 ;  /* 0x0000cd00ff060a19 */ /* 0x000fe40000011607 */
.L_x_1084:
[----:B------:R-:W-:Y:S05]  /*3d00*/  BSYNC B0 ;  /* 0x0000000000007941 */ /* 0x000fea0003800000 */
.L_x_1082:
[----:B------:R-:W-:-:S05]  /*3d10*/  IMAD R6, R6, c[0x0][0x32c], R13 ;  /* 0x0000cb0006067a24 */ /* 0x000fca00078e020d */
[----:B------:R-:W-:Y:S02]  /*3d20*/  IADD3 R7, R6, c[0x0][0x32c], RZ ;  /* 0x0000cb0006077a10 */ /* 0x000fe40007ffe0ff */
[----:B------:R-:W-:Y:S02]  /*3d30*/  IMNMX R4, R4, R6, !PT ;  /* 0x0000000604047217 */ /* 0x000fe40007800200 */
[----:B------:R-:W-:Y:S02]  /*3d40*/  IMNMX R5, R5, R7, PT ;  /* 0x0000000705057217 */ /* 0x000fe40003800200 */
.L_x_1081:
        /* <DEDUP_REMOVED lines=19> */
.L_x_1087:
[----:B------:R-:W-:-:S04]  /*3e80*/  MOV R14, c[0x0][0x32c] ;  /* 0x0000cb00000e7a02 */ /* 0x000fc80000000f00 */
[----:B------:R-:W-:-:S13]  /*3e90*/  ISETP.NE.AND P0, PT, R14, 0x1, PT ;  /* 0x000000010e00780c */ /* 0x000fda0003f05270 */
[----:B------:R-:W-:-:S05]  /*3ea0*/  @P0 IMAD.HI.U32 R14, R8, c[0x0][0x330], RZ ;  /* 0x0000cc00080e0a27 */ /* 0x000fca00078e00ff */
[----:B------:R-:W-:Y:S02]  /*3eb0*/  @P0 SHF.R.U32.HI R8, RZ, c[0x0][0x334], R14 ;  /* 0x0000cd00ff080a19 */ /* 0x000fe4000001160e */
.L_x_1088:
[----:B------:R-:W-:Y:S05]  /*3ec0*/  BSYNC B0 ;  /* 0x0000000000007941 */ /* 0x000fea0003800000 */
.L_x_1086:
[----:B------:R-:W-:-:S05]  /*3ed0*/  IMAD R8, R8, c[0x0][0x32c], R13 ;  /* 0x0000cb0008087a24 */ /* 0x000fca00078e020d */
[----:B------:R-:W-:Y:S02]  /*3ee0*/  IADD3 R14, R8, c[0x0][0x32c], RZ ;  /* 0x0000cb00080e7a10 */ /* 0x000fe40007ffe0ff */
[----:B------:R-:W-:Y:S02]  /*3ef0*/  IMNMX R6, R6, R8, !PT ;  /* 0x0000000806067217 */ /* 0x000fe40007800200 */
[----:B------:R-:W-:Y:S02]  /*3f00*/  IMNMX R7, R7, R14, PT ;  /* 0x0000000e07077217 */ /* 0x000fe40003800200 */
.L_x_1085:
        /* <DEDUP_REMOVED lines=86> */
.L_x_1091:
[----:B------:R-:W-:-:S04]  /*4470*/  MOV R14, c[0x0][0x32c] ;  /* 0x0000cb00000e7a02 */ /* 0x000fc80000000f00 */
[----:B------:R-:W-:-:S13]  /*4480*/  ISETP.NE.AND P0, PT, R14, 0x1, PT ;  /* 0x000000010e00780c */ /* 0x000fda0003f05270 */
[----:B------:R-:W-:-:S05]  /*4490*/  @P0 IMAD.HI.U32 R14, R8, c[0x0][0x330], RZ ;  /* 0x0000cc00080e0a27 */ /* 0x000fca00078e00ff */
[----:B------:R-:W-:Y:S02]  /*44a0*/  @P0 SHF.R.U32.HI R8, RZ, c[0x0][0x334], R14 ;  /* 0x0000cd00ff080a19 */ /* 0x000fe4000001160e */
.L_x_1092:
[----:B------:R-:W-:Y:S05]  /*44b0*/  BSYNC B0 ;  /* 0x0000000000007941 */ /* 0x000fea0003800000 */
.L_x_1090:
[----:B------:R-:W-:-:S05]  /*44c0*/  IMAD R8, R8, c[0x0][0x32c], R13 ;  /* 0x0000cb0008087a24 */ /* 0x000fca00078e020d */
[----:B------:R-:W-:Y:S02]  /*44d0*/  IADD3 R14, R8, c[0x0][0x32c], RZ ;  /* 0x0000cb00080e7a10 */ /* 0x000fe40007ffe0ff */
[----:B------:R-:W-:Y:S02]  /*44e0*/  IMNMX R4, R4, R8, !PT ;  /* 0x0000000804047217 */ /* 0x000fe40007800200 */
[----:B------:R-:W-:Y:S02]  /*44f0*/  IMNMX R5, R5, R14, PT ;  /* 0x0000000e05057217 */ /* 0x000fe40003800200 */
.L_x_1089:
        /* <DEDUP_REMOVED lines=135> */
.L_x_1095:
[----:B------:R-:W-:-:S04]  /*4d70*/  MOV R7, c[0x0][0x32c] ;  /* 0x0000cb0000077a02 */ /* 0x000fc80000000f00 */
[----:B------:R-:W-:-:S13]  /*4d80*/  ISETP.NE.AND P0, PT, R7, 0x1, PT ;  /* 0x000000010700780c */ /* 0x000fda0003f05270 */
[----:B------:R-:W-:-:S05]  /*4d90*/  @P0 IMAD.HI.U32 R7, R6, c[0x0][0x330], RZ ;  /* 0x0000cc0006070a27 */ /* 0x000fca00078e00ff */
[----:B------:R-:W-:Y:S02]  /*4da0*/  @P0 SHF.R.U32.HI R6, RZ, c[0x0][0x334], R7 ;  /* 0x0000cd00ff060a19 */ /* 0x000fe40000011607 */
.L_x_1096:
[----:B------:R-:W-:Y:S05]  /*4db0*/  BSYNC B0 ;  /* 0x0000000000007941 */ /* 0x000fea0003800000 */
.L_x_1094:
[----:B------:R-:W-:-:S05]  /*4dc0*/  IMAD R6, R6, c[0x0][0x32c], R13 ;  /* 0x0000cb0006067a24 */ /* 0x000fca00078e020d */
[----:B------:R-:W-:Y:S02]  /*4dd0*/  IADD3 R7, R6, c[0x0][0x32c], RZ ;  /* 0x0000cb0006077a10 */ /* 0x000fe40007ffe0ff */
[----:B------:R-:W-:Y:S02]  /*4de0*/  IMNMX R4, R4, R6, !PT ;  /* 0x0000000604047217 */ /* 0x000fe40007800200 */
[----:B------:R-:W-:Y:S02]  /*4df0*/  IMNMX R5, R5, R7, PT ;  /* 0x0000000705057217 */ /* 0x000fe40003800200 */
.L_x_1093:
        /* <DEDUP_REMOVED lines=93> */
[----:B--2---:R-:W-:Y:S01]  /*53d0*/  FMNMX.FTZ R168, R6, R168, !PT ;  /* 0x000000a806a87209 */ /* 0x004fe20007810000 */
[----:B------:R-:W-:Y:S01]  /*53e0*/  FMUL.FTZ R13, R169, c[0x0][0x2d0] ;  /* 0x0000b400a90d7a20 */ /* 0x000fe20000410000 */
[----:B------:R-:W-:Y:S01]  /*53f0*/  FMNMX.FTZ R6, R59, R7, !PT ;  /* 0x000000073b067209 */ /* 0x000fe20007810000 */
[----:B------:R-:W-:Y:S01]  /*5400*/  STL [R1+0x30], R224 ;  /* 0x000030e001007387 */ /* 0x000fe20000100800 */
[----:B------:R-:W-:Y:S01]  /*5410*/  FSETP.NEU.FTZ.AND P0, PT, R169, -INF , PT ;  /* 0xff800000a900780b */ /* 0x000fe20003f1d000 */
[----:B------:R-:W-:Y:S01]  /*5420*/  FMUL.FTZ R12, R168, c[0x0][0x2d0] ;  /* 0x0000b400a80c7a20 */ /* 0x000fe20000410000 */
[----:B------:R-:W-:Y:S02]  /*5430*/  FMNMX.FTZ R6, R68, R6, !PT ;  /* 0x0000000644067209 */ /* 0x000fe40007810000 */
[----:B------:R-:W-:Y:S01]  /*5440*/  PLOP3.LUT P2, PT, PT, PT, UP6, 0x40, 0x0 ;  /* 0x000000000000781c */ /* 0x000fe20003f4e868 */
[----:B------:R-:W-:Y:S01]  /*5450*/  UISETP.NE.AND UP6, UPT, UR14, URZ, UPT ;  /* 0x0000003f0e00728c */ /* 0x000fe2000bfc5270 */
[----:B------:R-:W-:-:S02]  /*5460*/  FMNMX.FTZ R6, R72, R6, !PT ;  /* 0x0000000648067209 */ /* 0x000fc40007810000 */
[----:B------:R-:W-:Y:S02]  /*5470*/  FMNMX.FTZ R8, R50, R51, !PT ;  /* 0x0000003332087209 */ /* 0x000fe40007810000 */
[----:B------:R-:W-:Y:S02]  /*5480*/  FMNMX.FTZ R6, R73, R6, !PT ;  /* 0x0000000649067209 */ /* 0x000fe40007810000 */
[----:B------:R-:W-:Y:S02]  /*5490*/  ISETP.GT.AND P1, PT, R4, 0x18, P1 ;  /* 0x000000180400780c */ /* 0x000fe40000f24270 */
[----:B------:R-:W-:Y:S02]  /*54a0*/  FMNMX.FTZ R6, R74, R6, !PT ;  /* 0x000000064a067209 */ /* 0x000fe40007810000 */
[----:B------:R-:W-:Y:S02]  /*54b0*/  FSEL R13, R13, RZ, P0 ;  /* 0x000000ff0d0d7208 */ /* 0x000fe40000000000 */
[----:B------:R-:W-:-:S02]  /*54c0*/  PLOP3.LUT P0, PT, PT, PT, UP3, 0x40, 0x0 ;  /* 0x000000000000781c */ /* 0x000fc40003f0e838 */
[----:B------:R-:W-:Y:S01]  /*54d0*/  ISETP.GT.AND P2, PT, R4, 0x11, P2 ;  /* 0x000000110400780c */ /* 0x000fe20001744270 */
[----:B------:R-:W-:Y:S01]  /*54e0*/  FFMA.FTZ R7, R15, c[0x0][0x2d0], -R13 ;  /* 0x0000b4000f077a23 */ /* 0x000fe2000001080d */
[----:B------:R-:W-:Y:S02]  /*54f0*/  FMNMX.FTZ R8, R52, R8, !PT ;  /* 0x0000000834087209 */ /* 0x000fe40007810000 */
[----:B------:R-:W-:Y:S01]  /*5500*/  FMNMX.FTZ R6, R126, R6, !PT ;  /* 0x000000067e067209 */ /* 0x000fe20007810000 */
[----:B------:R1:W-:Y:S01]  /*5510*/  MUFU.EX2 R239, R7 ;  /* 0x0000000700ef7308 */ /* 0x0003e20000000800 */
[C---:B------:R-:W-:Y:S02]  /*5520*/  ISETP.LT.OR P1, PT, R5.reuse, 0x19, P1 ;  /* 0x000000190500780c */ /* 0x040fe40000f21670 */
[----:B------:R-:W-:Y:S02]  /*5530*/  ISETP.GT.AND P0, PT, R4, 0x20, P0 ;  /* 0x000000200400780c */ /* 0x000fe40000704270 */
[----:B------:R-:W-:-:S02]  /*5540*/  ISETP.LT.OR P2, PT, R5, 0x12, P2 ;  /* 0x000000120500780c */ /* 0x000fc40001741670 */
[----:B------:R-:W-:Y:S02]  /*5550*/  FMNMX.FTZ R8, R53, R8, !PT ;  /* 0x0000000835087209 */ /* 0x000fe40007810000 */
[----:B------:R-:W-:Y:S02]  /*5560*/  FMNMX.FTZ R6, R144, R6, !PT ;  /* 0x0000000690067209 */ /* 0x000fe40007810000 */
[----:B------:R-:W-:Y:S02]  /*5570*/  FSEL R48, R86, -INF , !P1 ;  /* 0xff80000056307808 */ /* 0x000fe40004800000 */
[----:B------:R-:W-:Y:S02]  /*5580*/  FSETP.NEU.FTZ.AND P1, PT, R168, -INF , PT ;  /* 0xff800000a800780b */ /* 0x000fe40003f3d000 */
[----:B------:R-:W-:Y:S01]  /*5590*/  ISETP.LT.OR P0, PT, R5, 0x21, P0 ;  /* 0x000000210500780c */ /* 0x000fe20000701670 */
[----:B-1----:R-:W-:Y:S01]  /*55a0*/  FFMA.FTZ R7, R16, c[0x0][0x2d0], -R13 ;  /* 0x0000b40010077a23 */ /* 0x002fe2000001080d */
[----:B------:R-:W-:-:S02]  /*55b0*/  FSEL R57, R35, -INF , !P2 ;  /* 0xff80000023397808 */ /* 0x000fc40005000000 */
[----:B------:R-:W-:Y:S01]  /*55c0*/  FMNMX.FTZ R8, R49, R8, !PT ;  /* 0x0000000831087209 */ /* 0x000fe20007810000 */
[----:B------:R1:W2:Y:S01]  /*55d0*/  MUFU.EX2 R238, R7 ;  /* 0x0000000700ee7308 */ /* 0x0002a20000000800 */
[----:B------:R-:W-:Y:S01]  /*55e0*/  FMNMX.FTZ R6, R145, R6, !PT ;  /* 0x0000000691067209 */ /* 0x000fe20007810000 */
[----:B------:R-:W-:Y:S01]  /*55f0*/  LDSM.16.MT88.4 R32, [R225+0x2080] ;  /* 0x00208000e120783b */ /* 0x000fe20000004200 */
[----:B------:R-:W-:Y:S02]  /*5600*/  FSEL R12, R12, RZ, P1 ;  /* 0x000000ff0c0c7208 */ /* 0x000fe40000800000 */
[----:B------:R-:W-:Y:S02]  /*5610*/  FSEL R89, R94, -INF , !P0 ;  /* 0xff8000005e597808 */ /* 0x000fe40004000000 */
[----:B------:R-:W-:Y:S02]  /*5620*/  PLOP3.LUT P2, PT, PT, PT, UP2, 0x40, 0x0 ;  /* 0x000000000000781c */ /* 0x000fe40003f4e828 */
[----:B------:R-:W-:-:S02]  /*5630*/  PLOP3.LUT P1, PT, PT, PT, UP1, 0x40, 0x0 ;  /* 0x000000000000781c */ /* 0x000fc40003f2e818 */
[----:B------:R-:W-:Y:S02]  /*5640*/  PLOP3.LUT P0, PT, PT, PT, UP0, 0x40, 0x0 ;  /* 0x000000000000781c */ /* 0x000fe40003f0e808 */
[----:B------:R-:W-:Y:S02]  /*5650*/  FMNMX.FTZ R8, R57, R8, !PT ;  /* 0x0000000839087209 */ /* 0x000fe40007810000 */
[----:B------:R-:W-:Y:S01]  /*5660*/  FMNMX.FTZ R6, R127, R6, !PT ;  /* 0x000000067f067209 */ /* 0x000fe20007810000 */
[----:B-1----:R-:W-:Y:S01]  /*5670*/  FFMA.FTZ R7, R18, c[0x0][0x2d0], -R13 ;  /* 0x0000b40012077a23 */ /* 0x002fe2000001080d */
[C---:B------:R-:W-:Y:S02]  /*5680*/  ISETP.GT.AND P2, PT, R4.reuse, 0x21, P2 ;  /* 0x000000210400780c */ /* 0x040fe40001744270 */
[C---:B------:R-:W-:Y:S01]  /*5690*/  ISETP.GT.AND P1, PT, R4.reuse, 0x28, P1 ;  /* 0x000000280400780c */ /* 0x040fe20000f24270 */
[----:B------:R1:W-:Y:S01]  /*56a0*/  MUFU.EX2 R240, R7 ;  /* 0x0000000700f07308 */ /* 0x0003e20000000800 */
[----:B------:R-:W-:-:S02]  /*56b0*/  ISETP.GT.AND P0, PT, R4, 0x29, P0 ;  /* 0x000000290400780c */ /* 0x000fc40000704270 */
[----:B------:R-:W-:Y:S02]  /*56c0*/  FMNMX.FTZ R4, R48, R8, !PT ;  /* 0x0000000830047209 */ /* 0x000fe40007810000 */
[----:B------:R-:W4:Y:S01]  /*56d0*/  SHFL.BFLY PT, R8, R6, 0x2, 0x1f ;  /* 0x0c401f0006087f89 */ /* 0x000f2200000e0000 */
[----:B------:R-:W-:Y:S02]  /*56e0*/  ISETP.LT.OR P2, PT, R5, 0x22, P2 ;  /* 0x000000220500780c */ /* 0x000fe40001741670 */
[----:B------:R-:W-:Y:S02]  /*56f0*/  FMNMX.FTZ R4, R56, R4, !PT ;  /* 0x0000000438047209 */ /* 0x000fe40007810000 */
[----:B------:R-:W-:Y:S02]  /*5700*/  FSEL R88, R95, -INF , !P2 ;  /* 0xff8000005f587808 */ /* 0x000fe40005000000 */
        /* <DEDUP_REMOVED lines=482> */
[----:B------:R1:W-:Y:S01]  /*7530*/  STL [R1+0x10], R7 ;  /* 0x0000100701007387 */ /* 0x0003e20000100800 */
[----:B------:R-:W-:-:S03]  /*7540*/  UIMAD.WIDE.U32 UR30, UR28, UR4, URZ ;  /* 0x000000041c1e72a5 */ /* 0x000fc6000f8e003f */
[----:B------:R1:W-:Y:S04]  /*7550*/  STL [R1+0xc], R5 ;  /* 0x00000c0501007387 */ /* 0x0003e80000100800 */
[----:B------:R1:W-:Y:S04]  /*7560*/  STL [R1+0x18], R0 ;  /* 0x0000180001007387 */ /* 0x0003e80000100800 */
[----:B------:R1:W-:Y:S01]  /*7570*/  STL [R1+0x14], R2 ;  /* 0x0000140201007387 */ /* 0x0003e20000100800 */
[----:B------:R-:W-:Y:S01]  /*7580*/  PLOP3.LUT P0, PT, PT, PT, UP6, 0x40, 0x0 ;  /* 0x000000000000781c */ /* 0x000fe20003f0e868 */
[----:B------:R-:W-:-:S02]  /*7590*/  @UP5 UMOV UR29, UR31 ;  /* 0x0000001f001d5c82 */ /* 0x000fc40008000000 */
[----:B------:R-:W-:-:S04]  /*75a0*/  @UP5 USHF.R.U32.HI UR28, URZ, UR5, UR29 ;  /* 0x000000053f1c5299 */ /* 0x000fc8000801161d */
[----:B------:R-:W-:-:S03]  /*75b0*/  UIADD3 UR4, UR27, UR28, URZ ;  /* 0x0000001c1b047290 */ /* 0x000fc6000fffe03f */
[----:B------:R-:W-:Y:S02]  /*75c0*/  ULDC UR27, c[0x0][0x328] ;  /* 0x0000ca00001b7ab9 */ /* 0x000fe40000000800 */
[----:B------:R-:W-:Y:S02]  /*75d0*/  UIADD3 UR26, UR26, -0x2, URZ ;  /* 0xfffffffe1a1a7890 */ /* 0x000fe4000fffe03f */
[----:B------:R-:W-:Y:S01]  /*75e0*/  UIADD3 UR27, UR4, UR27, URZ ;  /* 0x0000001b041b7290 */ /* 0x000fe2000fffe03f */
[----:B------:R-:W-:Y:S05]  /*75f0*/  @P0 BRA `(.L_x_1097) ;  /* 0x0000018000000947 */ /* 0x000fea0003800000 */
[----:B------:R-:W-:Y:S01]  /*7600*/  ISETP.LT.AND P0, PT, RZ, UR4, PT ;  /* 0x00000004ff007c0c */ /* 0x000fe2000bf01270 */
[----:B------:R-:W-:-:S12]  /*7610*/  UIADD3 UR28, UR4, -0x1, URZ ;  /* 0xffffffff041c7890 */ /* 0x000fd8000fffe03f */
[----:B------:R-:W-:Y:S05]  /*7620*/  @P0 BRA `(.L_x_1098) ;  /* 0x000000a000000947 */ /* 0x000fea0003800000 */
[----:B------:R-:W-:Y:S02]  /*7630*/  UMOV UR28, 0x1 ;  /* 0x00000001001c7882 */ /* 0x000fe40000000000 */
        /* <DEDUP_REMOVED lines=9> */
.L_x_1098:
[----:B------:R-:W-:Y:S02]  /*76d0*/  UMOV UR5, 0x1 ;  /* 0x0000000100057882 */ /* 0x000fe40000000000 */
[----:B------:R-:W-:Y:S02]  /*76e0*/  ULDC UR4, c[0x0][0x32c] ;  /* 0x0000cb0000047ab9 */ /* 0x000fe40000000800 */
[----:B------:R-:W-:-:S03]  /*76f0*/  UISETP.NE.AND UP0, UPT, UR5, UR4, UPT ;  /* 0x000000040500728c */ /* 0x000fc6000bf05270 */
[----:B------:R-:W-:Y:S02]  /*7700*/  ULDC.64 UR4, c[0x0][0x330] ;  /* 0x0000cc0000047ab9 */ /* 0x000fe40000000a00 */
[----:B------:R-:W-:-:S07]  /*7710*/  UIMAD.WIDE.U32 UR30, UR28, UR4, URZ ;  /* 0x000000041c1e72a5 */ /* 0x000fce000f8e003f */
[----:B------:R-:W-:Y:S02]  /*7720*/  @UP0 UMOV UR29, UR31 ;  /* 0x0000001f001d0c82 */ /* 0x000fe40008000000 */
[----:B------:R-:W-:Y:S02]  /*7730*/  @UP0 USHF.R.U32.HI UR28, URZ, UR5, UR29 ;  /* 0x000000053f1c0299 */ /* 0x000fe4000801161d */
.L_x_1099:
[----:B------:R-:W-:Y:S02]  /*7740*/  ULDC UR4, c[0x0][0x32c] ;  /* 0x0000cb0000047ab9 */ /* 0x000fe40000000800 */
[----:B------:R-:W-:-:S04]  /*7750*/  UIMAD UR4, UR28, UR4, UR4 ;  /* 0x000000041c0472a4 */ /* 0x000fc8000f8e0204 */
[----:B------:R-:W-:-:S04]  /*7760*/  UISETP.LT.AND UP0, UPT, UR27, UR4, UPT ;  /* 0x000000041b00728c */ /* 0x000fc8000bf01270 */
[----:B------:R-:W-:-:S04]  /*7770*/  USEL UR27, UR27, UR4, UP0 ;  /* 0x000000041b1b7287 */ /* 0x000fc80008000000 */
.L_x_1097:
        /* <DEDUP_REMOVED lines=21> */
.L_x_1119:
        /* <DEDUP_REMOVED lines=57> */
.L_x_1101:
        /* <DEDUP_REMOVED lines=187> */
.L_x_1102:
[----:B-1----:R-:W2:Y:S01]  /*8810*/  LDL R2, [R1+0x1c] ;  /* 0x00001c0001027983 */ /* 0x002ea20000100800 */
[----:B------:R-:W-:Y:S01]  /*8820*/  UISETP.NE.AND UP1, UPT, UR15, URZ, UPT ;  /* 0x0000003f0f00728c */ /* 0x000fe2000bf25270 */
[----:B------:R-:W-:Y:S01]  /*8830*/  IMAD.U32 R174, RZ, RZ, UR12 ;  /* 0x0000000cffae7e24 */ /* 0x000fe2000f8e00ff */
        /* <DEDUP_REMOVED lines=12> */
[----:B---3--:R-:W-:Y:S04]  /*8900*/  IADD3 R2, -R194, 0x1, R2 ;  /* 0x00000001c2027810 */ /* 0x008fe80007ffe102 */
[----:B------:R-:W-:Y:S04]  /*8910*/  IADD3 R174, -R174, UR8, R2 ;  /* 0x00000008aeae7c10 */ /* 0x000fe8000fffe102 */
[C---:B------:R-:W-:Y:S02]  /*8920*/  IADD3 R173, R174.reuse, c[0x0][0x328], RZ ;  /* 0x0000ca00aead7a10 */ /* 0x040fe40007ffe0ff */
[----:B------:R-:W-:Y:S03]  /*8930*/  IADD3 R174, R174, UR21, RZ ;  /* 0x00000015aeae7c10 */ /* 0x000fe6000fffe0ff */
[--C-:B-1----:R-:W-:Y:S02]  /*8940*/  IMAD.IADD R168, R173, 0x1, R0.reuse ;  /* 0x00000001ada87824 */ /* 0x102fe400078e0200 */
[----:B------:R-:W-:Y:S01]  /*8950*/  IMAD.IADD R167, R174, 0x1, R0 ;  /* 0x00000001aea77824 */ /* 0x000fe200078e0200 */
[----:B------:R-:W-:-:S05]  /*8960*/  @P0 BRA `(.L_x_1103) ;  /* 0x0000019000000947 */ /* 0x000fca0003800000 */
[----:B------:R-:W-:Y:S01]  /*8970*/  IMAD.U32 R2, RZ, RZ, UR12 ;  /* 0x0000000cff027e24 */ /* 0x000fe2000f8e00ff */
[----:B------:R-:W-:Y:S04]  /*8980*/  BSSY B0, `(.L_x_1104) ;  /* 0x0000012000007945 */ /* 0x000fe80003800000 */
[----:B------:R-:W-:Y:S04]  /*8990*/  IADD3 R0, -R2, UR8, R0 ;  /* 0x0000000802007c10 */ /* 0x000fe8000fffe100 */
        /* <DEDUP_REMOVED lines=11> */
.L_x_1105:
[----:B------:R-:W-:Y:S04]  /*8a50*/  MOV R2, c[0x0][0x32c] ;  /* 0x0000cb0000027a02 */ /* 0x000fe80000000f00 */
[----:B------:R-:W-:Y:S11]  /*8a60*/  ISETP.NE.AND P0, PT, R2, 0x1, PT ;  /* 0x000000010200780c */ /* 0x000ff60003f05270 */
[----:B------:R-:W-:Y:S02]  /*8a70*/  @!UPT UIADD3 URZ, URZ, URZ, URZ ;  /* 0x0000003f3f3ff290 */ /* 0x000fe4000fffe03f */
[----:B------:R-:W-:Y:S05]  /*8a80*/  @P0 IMAD.HI.U32 R2, R0, c[0x0][0x330], RZ ;  /* 0x0000cc0000020a27 */ /* 0x000fea00078e00ff */
[----:B------:R-:W-:Y:S02]  /*8a90*/  @P0 SHF.R.U32.HI R0, RZ, c[0x0][0x334], R2 ;  /* 0x0000cd00ff000a19 */ /* 0x000fe40000011602 */
.L_x_1106:
[----:B------:R-:W-:Y:S05]  /*8aa0*/  BSYNC B0 ;  /* 0x0000000000007941 */ /* 0x000fea0003800000 */
.L_x_1104:
[----:B------:R-:W-:Y:S05]  /*8ab0*/  IADD3 R2, -R194, UR4, RZ ;  /* 0x00000004c2027c10 */ /* 0x000fea000fffe1ff */
[----:B------:R-:W-:Y:S05]  /*8ac0*/  IMAD R0, R0, c[0x0][0x32c], R2 ;  /* 0x0000cb0000007a24 */ /* 0x000fea00078e0202 */
[----:B------:R-:W-:Y:S02]  /*8ad0*/  IADD3 R2, R0, c[0x0][0x32c], RZ ;  /* 0x0000cb0000027a10 */ /* 0x000fe40007ffe0ff */
[----:B------:R-:W-:Y:S02]  /*8ae0*/  IMNMX R167, R167, R0, !PT ;  /* 0x00000000a7a77217 */ /* 0x000fe40007800200 */
[----:B------:R-:W-:Y:S02]  /*8af0*/  IMNMX R168, R168, R2, PT ;  /* 0x00000002a8a87217 */ /* 0x000fe40003800200 */
.L_x_1103:
[----:B------:R-:W1:Y:S01]  /*8b00*/  SHFL.IDX PT, R0, R172, 0x1, 0x1c1f ;  /* 0x003c1f00ac007f89 */ /* 0x000e6200000e0000 */
[----:B------:R-:W-:Y:S06]  /*8b10*/  UISETP.NE.AND UP0, UPT, UR14, URZ, UPT ;  /* 0x0000003f0e00728c */ /* 0x000fec000bf05270 */
[----:B------:R-:W-:Y:S02]  /*8b20*/  PLOP3.LUT P0, PT, PT, PT, UP0, 0x40, 0x0 ;  /* 0x000000000000781c */ /* 0x000fe40003f0e808 */
[----:B-1----:R-:W-:Y:S01]  /*8b30*/  IADD3 R3, R174, R0, RZ ;  /* 0x00000000ae037210 */ /* 0x002fe20007ffe0ff */
[----:B------:R-:W-:Y:S10]  /*8b40*/  IMAD.IADD R165, R173, 0x1, R0 ;  /* 0x00000001ada57824 */ /* 0x000ff400078e0200 */
        /* <DEDUP_REMOVED lines=15> */
.L_x_1109:
[----:B------:R-:W-:Y:S04]  /*8c40*/  MOV R2, c[0x0][0x32c] ;  /* 0x0000cb0000027a02 */ /* 0x000fe80000000f00 */
[----:B------:R-:W-:Y:S11]  /*8c50*/  ISETP.NE.AND P0, PT, R2, 0x1, PT ;  /* 0x000000010200780c */ /* 0x000ff60003f05270 */
[----:B------:R-:W-:Y:S02]  /*8c60*/  @!UPT UIADD3 URZ, URZ, URZ, URZ ;  /* 0x0000003f3f3ff290 */ /* 0x000fe4000fffe03f */
[----:B------:R-:W-:Y:S05]  /*8c70*/  @P0 IMAD.HI.U32 R2, R0, c[0x0][0x330], RZ ;  /* 0x0000cc0000020a27 */ /* 0x000fea00078e00ff */
[----:B------:R-:W-:Y:S02]  /*8c80*/  @P0 SHF.R.U32.HI R0, RZ, c[0x0][0x334], R2 ;  /* 0x0000cd00ff000a19 */ /* 0x000fe40000011602 */
.L_x_1110:
[----:B------:R-:W-:Y:S05]  /*8c90*/  BSYNC B0 ;  /* 0x0000000000007941 */ /* 0x000fea0003800000 */
.L_x_1108:
[----:B------:R-:W-:Y:S05]  /*8ca0*/  IADD3 R2, -R194, UR4, RZ ;  /* 0x00000004c2027c10 */ /* 0x000fea000fffe1ff */
[----:B------:R-:W-:Y:S05]  /*8cb0*/  IMAD R0, R0, c[0x0][0x32c], R2 ;  /* 0x0000cb0000007a24 */ /* 0x000fea00078e0202 */
[----:B------:R-:W-:Y:S02]  /*8cc0*/  IADD3 R2, R0, c[0x0][0x32c], RZ ;  /* 0x0000cb0000027a10 */ /* 0x000fe40007ffe0ff */
[----:B------:R-:W-:Y:S02]  /*8cd0*/  IMNMX R3, R3, R0, !PT ;  /* 0x0000000003037217 */ /* 0x000fe40007800200 */
[----:B------:R-:W-:Y:S02]  /*8ce0*/  IMNMX R165, R165, R2, PT ;  /* 0x00000002a5a57217 */ /* 0x000fe40003800200 */
.L_x_1107:
        /* <DEDUP_REMOVED lines=20> */
.L_x_1113:
[----:B------:R-:W-:Y:S04]  /*8e30*/  MOV R175, c[0x0][0x32c] ;  /* 0x0000cb0000af7a02 */ /* 0x000fe80000000f00 */
[----:B------:R-:W-:Y:S11]  /*8e40*/  ISETP.NE.AND P0, PT, R175, 0x1, PT ;  /* 0x00000001af00780c */ /* 0x000ff60003f05270 */
[----:B------:R-:W-:Y:S02]  /*8e50*/  @!UPT UIADD3 URZ, URZ, URZ, URZ ;  /* 0x0000003f3f3ff290 */ /* 0x000fe4000fffe03f */
[----:B------:R-:W-:Y:S05]  /*8e60*/  @P0 IMAD.HI.U32 R175, R169, c[0x0][0x330], RZ ;  /* 0x0000cc00a9af0a27 */ /* 0x000fea00078e00ff */
[----:B------:R-:W-:Y:S02]  /*8e70*/  @P0 SHF.R.U32.HI R169, RZ, c[0x0][0x334], R175 ;  /* 0x0000cd00ffa90a19 */ /* 0x000fe400000116af */
.L_x_1114:
[----:B------:R-:W-:Y:S05]  /*8e80*/  BSYNC B0 ;  /* 0x0000000000007941 */ /* 0x000fea0003800000 */
.L_x_1112:
[----:B------:R-:W-:Y:S05]  /*8e90*/  IADD3 R175, -R194, UR4, RZ ;  /* 0x00000004c2af7c10 */ /* 0x000fea000fffe1ff */
[----:B------:R-:W-:Y:S05]  /*8ea0*/  IMAD R169, R169, c[0x0][0x32c], R175 ;  /* 0x0000cb00a9a97a24 */ /* 0x000fea00078e02af */
[----:B------:R-:W-:Y:S02]  /*8eb0*/  IADD3 R175, R169, c[0x0][0x32c], RZ ;  /* 0x0000cb00a9af7a10 */ /* 0x000fe40007ffe0ff */
[----:B------:R-:W-:Y:S02]  /*8ec0*/  IMNMX R0, R0, R169, !PT ;  /* 0x000000a900007217 */ /* 0x000fe40007800200 */
[----:B------:R-:W-:Y:S02]  /*8ed0*/  IMNMX R2, R2, R175, PT ;  /* 0x000000af02027217 */ /* 0x000fe40003800200 */
.L_x_1111:
        /* <DEDUP_REMOVED lines=198> */
.L_x_1117:
[----:B------:R-:W-:Y:S04]  /*9b40*/  MOV R4, c[0x0][0x32c] ;  /* 0x0000cb0000047a02 */ /* 0x000fe80000000f00 */
[----:B------:R-:W-:Y:S11]  /*9b50*/  ISETP.NE.AND P0, PT, R4, 0x1, PT ;  /* 0x000000010400780c */ /* 0x000ff60003f05270 */
[----:B------:R-:W-:Y:S02]  /*9b60*/  @!UPT UIADD3 URZ, URZ, URZ, URZ ;  /* 0x0000003f3f3ff290 */ /* 0x000fe4000fffe03f */
[----:B------:R-:W-:Y:S05]  /*9b70*/  @P0 IMAD.HI.U32 R4, R3, c[0x0][0x330], RZ ;  /* 0x0000cc0003040a27 */ /* 0x000fea00078e00ff */
[----:B------:R-:W-:Y:S02]  /*9b80*/  @P0 SHF.R.U32.HI R3, RZ, c[0x0][0x334], R4 ;  /* 0x0000cd00ff030a19 */ /* 0x000fe40000011604 */
.L_x_1118:
[----:B------:R-:W-:Y:S05]  /*9b90*/  BSYNC B0 ;  /* 0x0000000000007941 */ /* 0x000fea0003800000 */
.L_x_1116:
[----:B------:R-:W-:Y:S05]  /*9ba0*/  IADD3 R4, -R194, UR4, RZ ;  /* 0x00000004c2047c10 */ /* 0x000fea000fffe1ff */
[----:B------:R-:W-:Y:S05]  /*9bb0*/  IMAD R3, R3, c[0x0][0x32c], R4 ;  /* 0x0000cb0003037a24 */ /* 0x000fea00078e0204 */
[----:B------:R-:W-:Y:S02]  /*9bc0*/  IADD3 R4, R3, c[0x0][0x32c], RZ ;  /* 0x0000cb0003047a10 */ /* 0x000fe40007ffe0ff */
[----:B------:R-:W-:Y:S02]  /*9bd0*/  IMNMX R0, R0, R3, !PT ;  /* 0x0000000300007217 */ /* 0x000fe40007800200 */
[----:B------:R-:W-:Y:S02]  /*9be0*/  IMNMX R2, R2, R4, PT ;  /* 0x0000000402027217 */ /* 0x000fe40003800200 */
.L_x_1115:
        /* <DEDUP_REMOVED lines=35> */
[----:B------:R-:W-:Y:S01]  /*9e20*/  PLOP3.LUT P2, PT, PT, PT, UP3, 0x40, 0x0 ;  /* 0x000000000000781c */ /* 0x000fe20003f4e838 */
[----:B------:R-:W1:Y:S01]  /*9e30*/  SHFL.BFLY PT, R5, R169, 0x2, 0x1f ;  /* 0x0c401f00a9057f89 */ /* 0x000e6200000e0000 */
[----:B------:R-:W-:Y:S01]  /*9e40*/  FMNMX.FTZ R4, R8, R170, !PT ;  /* 0x000000aa08047209 */ /* 0x000fe20007810000 */
[----:B------:R-:W-:Y:S01]  /*9e50*/  UISETP.NE.AND UP3, UPT, UR31, URZ, UPT ;  /* 0x0000003f1f00728c */ /* 0x000fe2000bf65270 */
[----:B------:R-:W-:Y:S02]  /*9e60*/  FMNMX.FTZ R3, R41, R3, !PT ;  /* 0x0000000329037209 */ /* 0x000fe40007810000 */
[----:B------:R-:W-:Y:S02]  /*9e70*/  ISETP.GT.AND P2, PT, R0, 0x1, P2 ;  /* 0x000000010000780c */ /* 0x000fe40001744270 */
[----:B------:R-:W-:Y:S01]  /*9e80*/  FMNMX.FTZ R4, R9, R4, !PT ;  /* 0x0000000409047209 */ /* 0x000fe20007810000 */
[----:B------:R-:W2:Y:S01]  /*9e90*/  SHFL.BFLY PT, R168, R3, 0x2, 0x1f ;  /* 0x0c401f0003a87f89 */ /* 0x000ea200000e0000 */
[----:B------:R-:W-:Y:S02]  /*9ea0*/  ISETP.LT.OR P2, PT, R2, 0x2, P2 ;  /* 0x000000020200780c */ /* 0x000fe40001741670 */
[----:B------:R-:W-:Y:S02]  /*9eb0*/  FMNMX.FTZ R4, R12, R4, !PT ;  /* 0x000000040c047209 */ /* 0x000fe40007810000 */
[----:B------:R-:W-:Y:S02]  /*9ec0*/  FSEL R11, R11, -INF , !P2 ;  /* 0xff8000000b0b7808 */ /* 0x000fe40005000000 */
        /* <DEDUP_REMOVED lines=8> */
[----:B------:R-:W-:Y:S02]  /*9f50*/  FMNMX.FTZ R4, R210, R4, !PT ;  /* 0x00000004d2047209 */ /* 0x000fe40007810000 */
[----:B------:R-:W-:Y:S01]  /*9f60*/  PLOP3.LUT P0, PT, PT, PT, UP2, 0x40, 0x0 ;  /* 0x000000000000781c */ /* 0x000fe20003f0e828 */
[----:B------:R-:W-:Y:S01]  /*9f70*/  UISETP.NE.AND UP2, UPT, UR30, URZ, UPT ;  /* 0x0000003f1e00728c */ /* 0x000fe2000bf45270 */
[----:B-1----:R-:W-:Y:S02]  /*9f80*/  FMNMX.FTZ R169, R169, R5, !PT ;  /* 0x00000005a9a97209 */ /* 0x002fe40007810000 */
[----:B------:R-:W-:Y:S02]  /*9f90*/  FMNMX.FTZ R4, R211, R4, !PT ;  /* 0x00000004d3047209 */ /* 0x000fe40007810000 */
[----:B--2---:R-:W-:Y:S01]  /*9fa0*/  FMNMX.FTZ R168, R3, R168, !PT ;  /* 0x000000a803a87209 */ /* 0x004fe20007810000 */
[----:B------:R-:W1:Y:S01]  /*9fb0*/  SHFL.BFLY PT, R5, R169, 0x1, 0x1f ;  /* 0x0c201f00a9057f89 */ /* 0x000e6200000e0000 */
[----:B------:R-:W-:Y:S02]  /*9fc0*/  FMNMX.FTZ R3, R247, R4, !PT ;  /* 0x00000004f7037209 */ /* 0x000fe40007810000 */
[----:B------:R-:W-:Y:S02]  /*9fd0*/  ISETP.GT.AND P0, PT, R0, 0x8, P0 ;  /* 0x000000080000780c */ /* 0x000fe40000704270 */
[----:B------:R-:W-:Y:S02]  /*9fe0*/  FMNMX.FTZ R3, R251, R3, !PT ;  /* 0x00000003fb037209 */ /* 0x000fe40007810000 */
[----:B------:R-:W-:Y:S01]  /*9ff0*/  PLOP3.LUT P1, PT, PT, PT, UP4, 0x40, 0x0 ;  /* 0x000000000000781c */ /* 0x000fe20003f2e848 */
[----:B------:R-:W-:Y:S01]  /*a000*/  UISETP.NE.AND UP4, UPT, UR4, URZ, UPT ;  /* 0x0000003f0400728c */ /* 0x000fe2000bf85270 */
[----:B------:R-:W-:Y:S01]  /*a010*/  FMNMX.FTZ R3, R34, R3, !PT ;  /* 0x0000000322037209 */ /* 0x000fe20007810000 */
[----:B------:R-:W-:Y:S01]  /*a020*/  SHFL.BFLY PT, R7, R168, 0x1, 0x1f ;  /* 0x0c201f00a8077f89 */ /* 0x000fe200000e0000 */
[----:B------:R-:W-:Y:S02]  /*a030*/  ISETP.LT.OR P0, PT, R2, 0x9, P0 ;  /* 0x000000090200780c */ /* 0x000fe40000701670 */
[----:B------:R-:W-:Y:S02]  /*a040*/  FMNMX.FTZ R3, R35, R3, !PT ;  /* 0x0000000323037209 */ /* 0x000fe40007810000 */
[----:B------:R-:W-:Y:S02]  /*a050*/  ISETP.GT.AND P1, PT, R0, RZ, P1 ;  /* 0x000000ff0000720c */ /* 0x000fe40000f24270 */
[----:B------:R-:W-:Y:S02]  /*a060*/  FSEL R14, R14, -INF , !P0 ;  /* 0xff8000000e0e7808 */ /* 0x000fe40004000000 */
[----:B------:R-:W-:Y:S02]  /*a070*/  PLOP3.LUT P0, PT, PT, PT, UP6, 0x40, 0x0 ;  /* 0x000000000000781c */ /* 0x000fe40003f0e868 */
[----:B------:R-:W-:Y:S02]  /*a080*/  ISETP.LT.OR P1, PT, R2, 0x1, P1 ;  /* 0x000000010200780c */ /* 0x000fe40000f21670 */
[----:B------:R-:W-:Y:S02]  /*a090*/  ISETP.GT.AND P0, PT, R0, 0x11, P0 ;  /* 0x000000110000780c */ /* 0x000fe40000704270 */
[----:B-1----:R-:W-:Y:S02]  /*a0a0*/  FMNMX.FTZ R169, R169, R5, !PT ;  /* 0x00000005a9a97209 */ /* 0x002fe40007810000 */
[----:B------:R-:W-:Y:S02]  /*a0b0*/  FSEL R10, R10, -INF , !P1 ;  /* 0xff8000000a0a7808 */ /* 0x000fe40004800000 */
[C---:B------:R-:W-:Y:S01]  /*a0c0*/  FSETP.NEU.FTZ.AND P2, PT, R169.reuse, -INF , PT ;  /* 0xff800000a900780b */ /* 0x040fe20003f5d000 */
[----:B------:R-:W-:Y:S01]  /*a0d0*/  FMUL.FTZ R173, R169, c[0x0][0x2d0] ;  /* 0x0000b400a9ad7a20 */ /* 0x000fe20000410000 */
[----:B------:R-:W-:Y:S01]  /*a0e0*/  PLOP3.LUT P1, PT, PT, PT, UP1, 0x40, 0x0 ;  /* 0x000000000000781c */ /* 0x000fe20003f2e818 */
[----:B------:R-:W-:Y:S01]  /*a0f0*/  UISETP.NE.AND UP1, UPT, UR29, URZ, UPT ;  /* 0x0000003f1d00728c */ /* 0x000fe2000bf25270 */
[----:B------:R-:W-:Y:S02]  /*a100*/  ISETP.LT.OR P0, PT, R2, 0x12, P0 ;  /* 0x000000120200780c */ /* 0x000fe40000701670 */
[----:B------:R-:W-:Y:S02]  /*a110*/  FSEL R173, R173, RZ, P2 ;  /* 0x000000ffadad7208 */ /* 0x000fe40001000000 */
[----:B------:R-:W-:Y:S02]  /*a120*/  ISETP.GT.AND P1, PT, R0, 0x9, P1 ;  /* 0x000000090000780c */ /* 0x000fe40000f24270 */
[----:B------:R-:W-:Y:S01]  /*a130*/  FSEL R203, R27, -INF , !P0 ;  /* 0xff8000001bcb7808 */ /* 0x000fe20004000000 */
[--C-:B------:R-:W-:Y:S01]  /*a140*/  FFMA.FTZ R4, R6, c[0x0][0x2d0], -R173.reuse ;  /* 0x0000b40006047a23 */ /* 0x100fe200000108ad */
[----:B------:R-:W-:Y:S01]  /*a150*/  PLOP3.LUT P0, PT, PT, PT, UP4, 0x40, 0x0 ;  /* 0x000000000000781c */ /* 0x000fe20003f0e848 */
[----:B------:R-:W1:Y:S01]  /*a160*/  SHFL.BFLY PT, R6, R3, 0x2, 0x1f ;  /* 0x0c401f0003067f89 */ /* 0x000e6200000e0000 */
[----:B------:R-:W-:Y:S01]  /*a170*/  ISETP.LT.OR P1, PT, R2, 0xa, P1 ;  /* 0x0000000a0200780c */ /* 0x000fe20000f21670 */
[----:B------:R2:W3:Y:S01]  /*a180*/  MUFU.EX2 R20, R4 ;  /* 0x0000000400147308 */ /* 0x0004e20000000800 */
[----:B------:R-:W-:Y:S02]  /*a190*/  ISETP.GT.AND P0, PT, R0, 0x19, P0 ;  /* 0x000000190000780c */ /* 0x000fe40000704270 */
[----:B------:R-:W-:Y:S02]  /*a1a0*/  FSEL R15, R15, -INF , !P1 ;  /* 0xff8000000f0f7808 */ /* 0x000fe40004800000 */
[----:B------:R-:W-:Y:S02]  /*a1b0*/  PLOP3.LUT P1, PT, PT, PT, UP5, 0x40, 0x0 ;  /* 0x000000000000781c */ /* 0x000fe40003f2e858 */
[----:B------:R-:W-:Y:S02]  /*a1c0*/  ISETP.LT.OR P0, PT, R2, 0x1a, P0 ;  /* 0x0000001a0200780c */ /* 0x000fe40000701670 */
[----:B------:R-:W-:Y:S02]  /*a1d0*/  ISETP.GT.AND P1, PT, R0, 0x18, P1 ;  /* 0x000000180000780c */ /* 0x000fe40000f24270 */
[----:B------:R-:W-:Y:S02]  /*a1e0*/  FSEL R207, R31, -INF , !P0 ;  /* 0xff8000001fcf7808 */ /* 0x000fe40004000000 */
[----:B------:R-:W-:Y:S02]  /*a1f0*/  PLOP3.LUT P0, PT, PT, PT, UP3, 0x40, 0x0 ;  /* 0x000000000000781c */ /* 0x000fe40003f0e838 */
[----:B------:R-:W-:Y:S02]  /*a200*/  ISETP.LT.OR P1, PT, R2, 0x19, P1 ;  /* 0x000000190200780c */ /* 0x000fe40000f21670 */
[----:B------:R-:W-:Y:S02]  /*a210*/  ISETP.GT.AND P0, PT, R0, 0x20, P0 ;  /* 0x000000200000780c */ /* 0x000fe40000704270 */
[----:B------:R-:W-:Y:S02]  /*a220*/  FSEL R204, R30, -INF , !P1 ;  /* 0xff8000001ecc7808 */ /* 0x000fe40004800000 */
[----:B------:R-:W-:Y:S02]  /*a230*/  PLOP3.LUT P1, PT, PT, PT, UP2, 0x40, 0x0 ;  /* 0x000000000000781c */ /* 0x000fe40003f2e828 */
[----:B-1----:R-:W-:Y:S01]  /*a240*/  FMNMX.FTZ R3, R3, R6, !PT ;  /* 0x0000000603037209 */ /* 0x002fe20007810000 */
[--C-:B--2---:R-:W-:Y:S01]  /*a250*/  FFMA.FTZ R4, R175, c[0x0][0x2d0], -R173.reuse ;  /* 0x0000b400af047a23 */ /* 0x104fe200000108ad */
[----:B------:R-:W-:Y:S02]  /*a260*/  ISETP.LT.OR P0, PT, R2, 0x21, P0 ;  /* 0x000000210200780c */ /* 0x000fe40000701670 */
[----:B------:R-:W-:Y:S01]  /*a270*/  ISETP.GT.AND P1, PT, R0, 0x21, P1 ;  /* 0x000000210000780c */ /* 0x000fe20000f24270 */
[----:B------:R1:W-:Y:S01]  /*a280*/  MUFU.EX2 R24, R4 ;  /* 0x0000000400187308 */ /* 0x0003e20000000800 */
[----:B------:R-:W2:Y:S01]  /*a290*/  SHFL.BFLY PT, R167, R3, 0x1, 0x1f ;  /* 0x0c201f0003a77f89 */ /* 0x000ea200000e0000 */
[----:B------:R-:W-:Y:S02]  /*a2a0*/  FSEL R212, R42, -INF , !P0 ;  /* 0xff8000002ad47808 */ /* 0x000fe40004000000 */
[----:B------:R-:W-:Y:S02]  /*a2b0*/  PLOP3.LUT P0, PT, PT, PT, UP1, 0x40, 0x0 ;  /* 0x000000000000781c */ /* 0x000fe40003f0e818 */
[----:B------:R-:W-:Y:S02]  /*a2c0*/  FMNMX.FTZ R168, R168, R7, !PT ;  /* 0x00000007a8a87209 */ /* 0x000fe40007810000 */
[----:B------:R-:W-:Y:S02]  /*a2d0*/  ISETP.LT.OR P1, PT, R2, 0x22, P1 ;  /* 0x000000220200780c */ /* 0x000fe40000f21670 */
[----:B------:R-:W-:Y:S01]  /*a2e0*/  ISETP.GT.AND P0, PT, R0, 0x28, P0 ;  /* 0x000000280000780c */ /* 0x000fe20000704270 */
[C---:B------:R-:W-:Y:S01]  /*a2f0*/  FMUL.FTZ R174, R168.reuse, c[0x0][0x2d0] ;  /* 0x0000b400a8ae7a20 */ /* 0x040fe20000410000 */
[----:B------:R-:W-:Y:S02]  /*a300*/  FSEL R214, R43, -INF , !P1 ;  /* 0xff8000002bd67808 */ /* 0x000fe40004800000 */
[----:B------:R-:W-:Y:S02]  /*a310*/  FSETP.NEU.FTZ.AND P1, PT, R168, -INF , PT ;  /* 0xff800000a800780b */ /* 0x000fe40003f3d000 */
[----:B------:R-:W-:Y:S02]  /*a320*/  ISETP.LT.OR P0, PT, R2, 0x29, P0 ;  /* 0x000000290200780c */ /* 0x000fe40000701670 */
[----:B------:R-:W-:Y:S02]  /*a330*/  FSEL R174, R174, RZ, P1 ;  /* 0x000000ffaeae7208 */ /* 0x000fe40000800000 */
[----:B------:R-:W-:Y:S02]  /*a340*/  FSEL R213, R46, -INF , !P0 ;  /* 0xff8000002ed57808 */ /* 0x000fe40004000000 */
[----:B------:R-:W-:Y:S01]  /*a350*/  PLOP3.LUT P0, PT, PT, PT, UP0, 0x40, 0x0 ;  /* 0x000000000000781c */ /* 0x000fe20003f0e808 */
[----:B------:R-:W-:Y:S01]  /*a360*/  UISETP.GT.AND UP0, UPT, UR26, UR5, UPT ;  /* 0x000000051a00728c */ /* 0x000fe2000bf04270 */
[--C-:B-1----:R-:W-:Y:S01]  /*a370*/  FFMA.FTZ R4, R16, c[0x0][0x2d0], -R173.reuse ;  /* 0x0000b40010047a23 */ /* 0x102fe200000108ad */
[----:B--2---:R-:W-:Y:S01]  /*a380*/  FMNMX.FTZ R167, R3, R167, !PT ;  /* 0x000000a703a77209 */ /* 0x004fe20007810000 */
[--C-:B------:R-:W-:Y:S01]  /*a390*/  FFMA.FTZ R3, R19, c[0x0][0x2d0], -R174.reuse ;  /* 0x0000b40013037a23 */ /* 0x100fe200000108ae */
[----:B------:R-:W-:Y:S01]  /*a3a0*/  ISETP.GT.AND P0, PT, R0, 0x29, P0 ;  /* 0x000000290000780c */ /* 0x000fe20000704270 */
[----:B------:R1:W2:Y:S01]  /*a3b0*/  MUFU.EX2 R21, R4 ;  /* 0x0000000400157308 */ /* 0x0002a20000000800 */
[----:B------:R-:W-:Y:S01]  /*a3c0*/  FMNMX.FTZ R5, R10, R171, !PT ;  /* 0x000000ab0a057209 */ /* 0x000fe20007810000 */
[----:B------:R-:W-:Y:S01]  /*a3d0*/  FMUL.FTZ R175, R167, c[0x0][0x2d0] ;  /* 0x0000b400a7af7a20 */ /* 0x000fe20000410000 */
[----:B------:R-:W-:Y:S01]  /*a3e0*/  ISETP.LT.OR P0, PT, R2, 0x2a, P0 ;  /* 0x0000002a0200780c */ /* 0x000fe20000701670 */
[--C-:B------:R-:W-:Y:S01]  /*a3f0*/  FFMA.FTZ R2, R193, c[0x0][0x2d0], -R174.reuse ;  /* 0x0000b400c1027a23 */ /* 0x100fe200000108ae */
[----:B------:R-:W-:Y:S01]  /*a400*/  FMNMX.FTZ R5, R11, R5, !PT ;  /* 0x000000050b057209 */ /* 0x000fe20007810000 */
[----:B------:R-:W-:Y:S01]  /*a410*/  UIADD3 UR26, UR26, -0x1, URZ ;  /* 0xffffffff1a1a7890 */ /* 0x000fe2000fffe03f */
[----:B------:R-:W-:Y:S02]  /*a420*/  FSEL R172, R47, -INF , !P0 ;  /* 0xff8000002fac7808 */ /* 0x000fe40004000000 */
[----:B------:R-:W-:Y:S01]  /*a430*/  FSETP.NEU.FTZ.AND P0, PT, R167, -INF , PT ;  /* 0xff800000a700780b */ /* 0x000fe20003f1d000 */
[----:B------:R4:W-:Y:S01]  /*a440*/  MUFU.EX2 R49, R3 ;  /* 0x0000000300317308 */ /* 0x0009e20000000800 */
[----:B------:R-:W-:Y:S02]  /*a450*/  FMNMX.FTZ R5, R14, R5, !PT ;  /* 0x000000050e057209 */ /* 0x000fe40007810000 */
[----:B------:R-:W-:Y:S02]  /*a460*/  FSEL R175, R175, RZ, P0 ;  /* 0x000000ffafaf7208 */ /* 0x000fe40000000000 */
[----:B------:R-:W-:Y:S02]  /*a470*/  FMNMX.FTZ R5, R15, R5, !PT ;  /* 0x000000050f057209 */ /* 0x000fe40007810000 */
[----:B---3--:R-:W-:Y:S02]  /*a480*/  MOV R43, R20 ;  /* 0x00000014002b7202 */ /* 0x008fe40000000f00 */
[----:B------:R-:W-:Y:S01]  /*a490*/  FMNMX.FTZ R5, R200, R5, !PT ;  /* 0x00000005c8057209 */ /* 0x000fe20007810000 */
[----:B------:R3:W-:Y:S01]  /*a4a0*/  MUFU.EX2 R6, R2 ;  /* 0x0000000200067308 */ /* 0x0007e20000000800 */
[----:B------:R-:W-:Y:S02]  /*a4b0*/  MOV R42, R34 ;  /* 0x00000022002a7202 */ /* 0x000fe40000000f00 */
[----:B------:R-:W-:Y:S01]  /*a4c0*/  FMNMX.FTZ R5, R203, R5, !PT ;  /* 0x00000005cb057209 */ /* 0x000fe20007810000 */
[----:B-1----:R-:W-:Y:S01]  /*a4d0*/  FFMA.FTZ R4, R17, c[0x0][0x2d0], -R173 ;  /* 0x0000b40011047a23 */ /* 0x002fe200000108ad */
[----:B--2---:R-:W-:Y:S02]  /*a4e0*/  MOV R46, R21 ;  /* 0x00000015002e7202 */ /* 0x004fe40000000f00 */
[----:B------:R-:W-:Y:S03]  /*a4f0*/  LDSM.16.MT88.4 R20, [R225+0x2080] ;  /* 0x00208000e114783b */ /* 0x000fe60000004200 */
[----:B------:R1:W2:Y:S01]  /*a500*/  MUFU.EX2 R51, R4 ;  /* 0x0000000400337308 */ /* 0x0002a20000000800 */
[--C-:B----4-:R-:W-:Y:S09]  /*a510*/  FFMA.FTZ R3, R8, c[0x0][0x2d0], -R175.reuse ;  /* 0x0000b40008037a23 */ /* 0x110ff200000108af */
[----:B------:R4:W-:Y:S01]  /*a520*/  MUFU.EX2 R44, R3 ;  /* 0x00000003002c7308 */ /* 0x0009e20000000800 */
[--C-:B---3--:R-:W-:Y:S09]  /*a530*/  FFMA.FTZ R2, R18, c[0x0][0x2d0], -R174.reuse ;  /* 0x0000b40012027a23 */ /* 0x108ff200000108ae */
[----:B------:R-:W3:Y:S01]  /*a540*/  MUFU.EX2 R50, R2 ;  /* 0x0000000200327308 */ /* 0x000ee20000000800 */
[----:B-1----:R-:W-:Y:S01]  /*a550*/  FMNMX.FTZ R4, R204, R5, !PT ;  /* 0x00000005cc047209 */ /* 0x002fe20007810000 */
[----:B------:R-:W-:Y:S01]  /*a560*/  FFMA.FTZ R5, R192, c[0x0][0x2d0], -R174 ;  /* 0x0000b400c0057a23 */ /* 0x000fe200000108ae */
[----:B------:R-:W-:Y:S02]  /*a570*/  F2FP.BF16.PACK_AB R192, R24, R43 ;  /* 0x0000002b18c0723e */ /* 0x000fe400000010ff */
[----:B------:R-:W-:Y:S05]  /*a580*/  FMNMX.FTZ R4, R207, R4, !PT ;  /* 0x00000004cf047209 */ /* 0x000fea0007810000 */
[----:B------:R-:W-:Y:S01]  /*a590*/  MUFU.EX2 R45, R5 ;  /* 0x00000005002d7308 */ /* 0x000fe20000000800 */
[----:B--2---:R-:W-:Y:S02]  /*a5a0*/  F2FP.BF16.PACK_AB R194, R51, R46 ;  /* 0x0000002e33c2723e */ /* 0x004fe400000010ff */
[----:B------:R-:W-:Y:S01]  /*a5b0*/  FMNMX.FTZ R0, R212, R4, !PT ;  /* 0x00000004d4007209 */ /* 0x000fe20007810000 */
[--C-:B----4-:R-:W-:Y:S02]  /*a5c0*/  FFMA.FTZ R3, R9, c[0x0][0x2d0], -R175.reuse ;  /* 0x0000b40009037a23 */ /* 0x110fe400000108af */
[--C-:B------:R-:W-:Y:S01]  /*a5d0*/  FFMA.FTZ R4, R12, c[0x0][0x2d0], -R175.reuse ;  /* 0x0000b4000c047a23 */ /* 0x100fe200000108af */
[----:B------:R-:W-:Y:S03]  /*a5e0*/  FMNMX.FTZ R0, R214, R0, !PT ;  /* 0x00000000d6007209 */ /* 0x000fe60007810000 */
[----:B------:R1:W-:Y:S01]  /*a5f0*/  MUFU.EX2 R47, R3 ;  /* 0x00000003002f7308 */ /* 0x0003e20000000800 */
[----:B------:R-:W-:Y:S02]  /*a600*/  FMNMX.FTZ R0, R213, R0, !PT ;  /* 0x00000000d5007209 */ /* 0x000fe40007810000 */
[----:B---3--:R-:W-:Y:S02]  /*a610*/  F2FP.BF16.PACK_AB R195, R49, R50 ;  /* 0x0000003231c3723e */ /* 0x008fe400000010ff */
[----:B------:R-:W-:Y:S05]  /*a620*/  FMNMX.FTZ R0, R172, R0, !PT ;  /* 0x00000000ac007209 */ /* 0x000fea0007810000 */
[----:B------:R2:W-:Y:S01]  /*a630*/  MUFU.EX2 R7, R4 ;  /* 0x0000000400077308 */ /* 0x0005e20000000800 */
[----:B------:R-:W1:Y:S02]  /*a640*/  SHFL.BFLY PT, R2, R0, 0x2, 0x1f ;  /* 0x0c401f0000027f89 */ /* 0x000e6400000e0000 */
[----:B-1----:R-:W-:Y:S01]  /*a650*/  FMNMX.FTZ R3, R0, R2, !PT ;  /* 0x0000000200037209 */ /* 0x002fe20007810000 */
[----:B------:R-:W-:Y:S01]  /*a660*/  FFMA.FTZ R2, R13, c[0x0][0x2d0], -R175 ;  /* 0x0000b4000d027a23 */ /* 0x000fe200000108af */
[----:B------:R-:W-:Y:S05]  /*a670*/  FSEL R0, R169, RZ, P2 ;  /* 0x000000ffa9007208 */ /* 0x000fea0001000000 */
[----:B------:R1:W-:Y:S01]  /*a680*/  MUFU.EX2 R48, R2 ;  /* 0x0000000200307308 */ /* 0x0003e20000000800 */
[----:B--2---:R-:W2:Y:S01]  /*a690*/  SHFL.BFLY PT, R4, R3, 0x1, 0x1f ;  /* 0x0c201f0003047f89 */ /* 0x004ea200000e0000 */
        /* <DEDUP_REMOVED lines=218> */
[----:B---3--:R-:W-:Y:S01]  /*b440*/  FFMA.FTZ R132, R201, c[0x0][0x2d0], -R173 ;  /* 0x0000b400c9847a23 */ /* 0x008fe200000108ad */
[----:B------:R-:W-:Y:S01]  /*b450*/  MOV R201, R153 ;  /* 0x0000009900c97202 */ /* 0x000fe20000000f00 */
        /* <DEDUP_REMOVED lines=13> */
[--C-:B---3--:R-:W-:Y:S04]  /*b530*/  FFMA.FTZ R136, R205, c[0x0][0x2d0], -R175.reuse ;  /* 0x0000b400cd887a23 */ /* 0x108fe800000108af */
        /* <DEDUP_REMOVED lines=251> */
.L_x_1100:
[----:B------:R-:W2:Y:S01]  /*c4f0*/  S2UR UR27, SR_CTAID.X ;  /* 0x00000000001b79c3 */ /* 0x000ea20000002500 */
[----:B------:R-:W-:-:S02]  /*c500*/  UISETP.NE.AND UP1, UPT, UR15, URZ, UPT ;  /* 0x0000003f0f00728c */ /* 0x000fc4000bf25270 */
[----:B------:R-:W-:Y:S02]  /*c510*/  ULDC.64 UR4, c[0x0][0x2c8] ;  /* 0x0000b20000047ab9 */ /* 0x000fe40000000a00 */
[----:B------:R-:W-:-:S06]  /*c520*/  UISETP.NE.AND UP0, UPT, UR14, URZ, UPT ;  /* 0x0000003f0e00728c */ /* 0x000fcc000bf05270 */
[----:B------:R-:W-:Y:S01]  /*c530*/  PLOP3.LUT P0, PT, PT, PT, UP0, 0x40, 0x0 ;  /* 0x000000000000781c */ /* 0x000fe20003f0e808 */
[----:B--2---:R-:W-:-:S04]  /*c540*/  ULEA UR27, UR27, 0x7f, 0x7 ;  /* 0x0000007f1b1b7891 */ /* 0x004fc8000f8e383f */
[----:B------:R-:W-:Y:S02]  /*c550*/  UIMAD.WIDE.U32 UR30, UR27, UR4, URZ ;  /* 0x000000041b1e72a5 */ /* 0x000fe4000f8e003f */
[----:B------:R-:W-:Y:S02]  /*c560*/  UIADD3 UR4, UR8, 0x1, -UR12 ;  /* 0x0000000108047890 */ /* 0x000fe4000fffe80c */
[----:B------:R-:W-:-:S03]  /*c570*/  UMOV UR28, UR27 ;  /* 0x0000001b001c7c82 */ /* 0x000fc60008000000 */
[----:B------:R-:W-:Y:S02]  /*c580*/  @UP1 UMOV UR27, UR31 ;  /* 0x0000001f001b1c82 */ /* 0x000fe40008000000 */
[----:B------:R-:W-:-:S03]  /*c590*/  @UP1 USHF.R.U32.HI UR28, URZ, UR5, UR27 ;  /* 0x000000053f1c1299 */ /* 0x000fc6000801161b */
[----:B------:R-:W-:Y:S02]  /*c5a0*/  ULDC UR27, c[0x0][0x324] ;  /* 0x0000c900001b7ab9 */ /* 0x000fe40000000800 */
[----:B------:R-:W-:-:S04]  /*c5b0*/  UIADD3 UR28, UR4, UR28, URZ ;  /* 0x0000001c041c7290 */ /* 0x000fc8000fffe03f */
[----:B------:R-:W-:Y:S01]  /*c5c0*/  UIADD3 UR27, UR28, -UR27, URZ ;  /* 0x8000001b1c1b7290 */ /* 0x000fe2000fffe03f */
[----:B------:R-:W-:Y:S05]  /*c5d0*/  @P0 BRA `(.L_x_1120) ;  /* 0x0000018000000947 */ /* 0x000fea0003800000 */
[----:B------:R-:W-:-:S06]  /*c5e0*/  UISETP.GT.AND UP0, UPT, UR28, -0x1, UPT ;  /* 0xffffffff1c00788c */ /* 0x000fcc000bf04270 */
[----:B------:R-:W-:-:S13]  /*c5f0*/  PLOP3.LUT P0, PT, PT, PT, UP0, 0x80, 0x0 ;  /* 0x000000000000781c */ /* 0x000fda0003f0f008 */
[----:B------:R-:W-:Y:S05]  /*c600*/  @P0 BRA `(.L_x_1121) ;  /* 0x000000a000000947 */ /* 0x000fea0003800000 */
[----:B------:R-:W-:Y:S02]  /*c610*/  UMOV UR5, 0x1 ;  /* 0x0000000100057882 */ /* 0x000fe40000000000 */
[----:B------:R-:W-:Y:S02]  /*c620*/  ULDC UR4, c[0x0][0x32c] ;  /* 0x0000cb0000047ab9 */ /* 0x000fe40000000800 */
[----:B------:R-:W-:Y:S02]  /*c630*/  UISETP.NE.AND UP0, UPT, UR5, UR4, UPT ;  /* 0x000000040500728c */ /* 0x000fe4000bf05270 */
[----:B------:R-:W-:Y:S02]  /*c640*/  ULOP3.LUT UR28, URZ, UR28, URZ, 0x33, !UPT ;  /* 0x0000001c3f1c7292 */ /* 0x000fe4000f8e333f */
[----:B------:R-:W-:Y:S02]  /*c650*/  ULDC.64 UR4, c[0x0][0x330] ;  /* 0x0000cc0000047ab9 */ /* 0x000fe40000000a00 */
[----:B------:R-:W-:-:S07]  /*c660*/  UIMAD.WIDE.U32 UR30, UR28, UR4, URZ ;  /* 0x000000041c1e72a5 */ /* 0x000fce000f8e003f */
[----:B------:R-:W-:Y:S02]  /*c670*/  @UP0 UMOV UR29, UR31 ;  /* 0x0000001f001d0c82 */ /* 0x000fe40008000000 */
[----:B------:R-:W-:-:S04]  /*c680*/  @UP0 USHF.R.U32.HI UR28, URZ, UR5, UR29 ;  /* 0x000000053f1c0299 */ /* 0x000fc8000801161d */
[----:B------:R-:W-:Y:S01]  /*c690*/  ULOP3.LUT UR28, URZ, UR28, URZ, 0x33, !UPT ;  /* 0x0000001c3f1c7292 */ /* 0x000fe2000f8e333f */
[----:B------:R-:W-:Y:S05]  /*c6a0*/  BRA `(.L_x_1122) ;  /* 0x0000007000007947 */ /* 0x000fea0003800000 */
.L_x_1121:
[----:B------:R-:W-:Y:S02]  /*c6b0*/  UMOV UR5, 0x1 ;  /* 0x0000000100057882 */ /* 0x000fe40000000000 */
[----:B------:R-:W-:Y:S02]  /*c6c0*/  ULDC UR4, c[0x0][0x32c] ;  /* 0x0000cb0000047ab9 */ /* 0x000fe40000000800 */
[----:B------:R-:W-:-:S03]  /*c6d0*/  UISETP.NE.AND UP0, UPT, UR5, UR4, UPT ;  /* 0x000000040500728c */ /* 0x000fc6000bf05270 */
[----:B------:R-:W-:Y:S02]  /*c6e0*/  ULDC.64 UR4, c[0x0][0x330] ;  /* 0x0000cc0000047ab9 */ /* 0x000fe40000000a00 */
[----:B------:R-:W-:-:S07]  /*c6f0*/  UIMAD.WIDE.U32 UR30, UR28, UR4, URZ ;  /* 0x000000041c1e72a5 */ /* 0x000fce000f8e003f */
[----:B------:R-:W-:Y:S02]  /*c700*/  @UP0 UMOV UR29, UR31 ;  /* 0x0000001f001d0c82 */ /* 0x000fe40008000000 */
[----:B------:R-:W-:Y:S02]  /*c710*/  @UP0 USHF.R.U32.HI UR28, URZ, UR5, UR29 ;  /* 0x000000053f1c0299 */ /* 0x000fe4000801161d */
.L_x_1122:
[----:B------:R-:W-:Y:S02]  /*c720*/  ULDC UR4, c[0x0][0x32c] ;  /* 0x0000cb0000047ab9 */ /* 0x000fe40000000800 */
[----:B------:R-:W-:-:S04]  /*c730*/  UIMAD UR4, UR28, UR4, URZ ;  /* 0x000000041c0472a4 */ /* 0x000fc8000f8e023f */
[----:B------:R-:W-:-:S04]  /*c740*/  UISETP.LT.AND UP0, UPT, UR27, UR4, UPT ;  /* 0x000000041b00728c */ /* 0x000fc8000bf01270 */
[----:B------:R-:W-:-:S04]  /*c750*/  USEL UR27, UR27, UR4, !UP0 ;  /* 0x000000041b1b7287 */ /* 0x000fc8000c000000 */
.L_x_1120:
        /* <DEDUP_REMOVED lines=21> */
.L_x_1126:
        /* <DEDUP_REMOVED lines=56> */
.L_x_1124:
        /* <DEDUP_REMOVED lines=187> */
.L_x_1125:
        /* <DEDUP_REMOVED lines=42> */
[----:B------:R-:W-:Y:S01]  /*da80*/  PLOP3.LUT P0, PT, PT, PT, UP0, 0x80, 0x0 ;  /* 0x000000000000781c */ /* 0x000fe20003f0f008 */
[----:B------:R-:W3:Y:S01]  /*da90*/  SHFL.BFLY PT, R167, R2, 0x2, 0x1f ;  /* 0x0c401f0002a77f89 */ /* 0x000ee200000e0000 */
[----:B------:R-:W-:Y:S07]  /*daa0*/  FMNMX.FTZ R3, R51, R3, !PT ;  /* 0x0000000333037209 */ /* 0x000fee0007810000 */
[----:B------:R-:W4:Y:S01]  /*dab0*/  SHFL.BFLY PT, R166, R3, 0x2, 0x1f ;  /* 0x0c401f0003a67f89 */ /* 0x000f2200000e0000 */
[----:B-1----:R-:W-:Y:S02]  /*dac0*/  FMNMX.FTZ R169, R169, R165, !PT ;  /* 0x000000a5a9a97209 */ /* 0x002fe40007810000 */
[----:B------:R-:W-:Y:S04]  /*dad0*/  FMNMX.FTZ R165, R10, R171, !PT ;  /* 0x000000ab0aa57209 */ /* 0x000fe80007810000 */
[----:B------:R-:W-:Y:S01]  /*dae0*/  FMNMX.FTZ R165, R11, R165, !PT ;  /* 0x000000a50ba57209 */ /* 0x000fe20007810000 */
[----:B------:R-:W1:Y:S03]  /*daf0*/  SHFL.BFLY PT, R172, R169, 0x1, 0x1f ;  /* 0x0c201f00a9ac7f89 */ /* 0x000e6600000e0000 */
[----:B------:R-:W-:Y:S04]  /*db00*/  FMNMX.FTZ R165, R14, R165, !PT ;  /* 0x000000a50ea57209 */ /* 0x000fe80007810000 */
[----:B------:R-:W-:Y:S02]  /*db10*/  FMNMX.FTZ R165, R15, R165, !PT ;  /* 0x000000a50fa57209 */ /* 0x000fe40007810000 */
[----:B---3--:R-:W-:Y:S02]  /*db20*/  FMNMX.FTZ R167, R2, R167, !PT ;  /* 0x000000a702a77209 */ /* 0x008fe40007810000 */
[----:B------:R-:W-:Y:S03]  /*db30*/  FMNMX.FTZ R165, R26, R165, !PT ;  /* 0x000000a51aa57209 */ /* 0x000fe60007810000 */
[----:B------:R-:W3:Y:S01]  /*db40*/  SHFL.BFLY PT, R173, R167, 0x1, 0x1f ;  /* 0x0c201f00a7ad7f89 */ /* 0x000ee200000e0000 */
[----:B------:R-:W-:Y:S02]  /*db50*/  FMNMX.FTZ R2, R27, R165, !PT ;  /* 0x000000a51b027209 */ /* 0x000fe40007810000 */
[----:B----4-:R-:W-:Y:S02]  /*db60*/  FMNMX.FTZ R3, R3, R166, !PT ;  /* 0x000000a603037209 */ /* 0x010fe40007810000 */
[----:B------:R-:W-:Y:S03]  /*db70*/  FMNMX.FTZ R2, R30, R2, !PT ;  /* 0x000000021e027209 */ /* 0x000fe60007810000 */
[----:B------:R-:W4:Y:S01]  /*db80*/  SHFL.BFLY PT, R168, R3, 0x1, 0x1f ;  /* 0x0c201f0003a87f89 */ /* 0x000f2200000e0000 */
[----:B------:R-:W-:Y:S02]  /*db90*/  FMNMX.FTZ R2, R31, R2, !PT ;  /* 0x000000021f027209 */ /* 0x000fe40007810000 */
[----:B-1----:R-:W-:Y:S02]  /*dba0*/  FMNMX.FTZ R169, R169, R172, !PT ;  /* 0x000000aca9a97209 */ /* 0x002fe40007810000 */
[----:B------:R-:W-:Y:S03]  /*dbb0*/  FMNMX.FTZ R165, R42, R2, !PT ;  /* 0x000000022aa57209 */ /* 0x000fe60007810000 */
[----:B------:R-:W-:Y:S04]  /*dbc0*/  FADD.FTZ R0, -R169, R0 ;  /* 0x00000000a9007221 */ /* 0x000fe80000010100 */
[----:B------:R-:W-:Y:S01]  /*dbd0*/  FMUL.FTZ R2, R0, c[0x0][0x2d0] ;  /* 0x0000b40000027a20 */ /* 0x000fe20000410000 */
[----:B------:R-:W-:Y:S03]  /*dbe0*/  FMNMX.FTZ R0, R43, R165, !PT ;  /* 0x000000a52b007209 */ /* 0x000fe60007810000 */
[----:B------:R1:W5:Y:S01]  /*dbf0*/  MUFU.EX2 R166, R2 ;  /* 0x0000000200a67308 */ /* 0x0003620000000800 */
[----:B------:R-:W-:Y:S02]  /*dc00*/  FMNMX.FTZ R0, R46, R0, !PT ;  /* 0x000000002e007209 */ /* 0x000fe40007810000 */
[----:B---3--:R-:W-:Y:S02]  /*dc10*/  FMNMX.FTZ R167, R167, R173, !PT ;  /* 0x000000ada7a77209 */ /* 0x008fe40007810000 */
[----:B------:R-:W-:Y:S02]  /*dc20*/  FMNMX.FTZ R0, R47, R0, !PT ;  /* 0x000000002f007209 */ /* 0x000fe40007810000 */
[----:B----4-:R-:W-:Y:S03]  /*dc30*/  FMNMX.FTZ R168, R3, R168, !PT ;  /* 0x000000a803a87209 */ /* 0x010fe60007810000 */
[----:B------:R-:W3:Y:S02]  /*dc40*/  SHFL.BFLY PT, R3, R0, 0x2, 0x1f ;  /* 0x0c401f0000037f89 */ /* 0x000ee400000e0000 */
[----:B------:R-:W-:Y:S04]  /*dc50*/  FMUL.FTZ R200, R168, c[0x0][0x2d0] ;  /* 0x0000b400a8c87a20 */ /* 0x000fe80000410000 */
[--C-:B------:R-:W-:Y:S02]  /*dc60*/  FFMA.FTZ R6, R6, c[0x0][0x2d0], -R200.reuse ;  /* 0x0000b40006067a23 */ /* 0x100fe400000108c8 */
[--C-:B------:R-:W-:Y:S02]  /*dc70*/  FFMA.FTZ R7, R7, c[0x0][0x2d0], -R200.reuse ;  /* 0x0000b40007077a23 */ /* 0x100fe400000108c8 */
[--C-:B------:R-:W-:Y:S01]  /*dc80*/  FFMA.FTZ R18, R18, c[0x0][0x2d0], -R200.reuse ;  /* 0x0000b40012127a23 */ /* 0x100fe200000108c8 */
[----:B------:R-:W-:Y:S01]  /*dc90*/  MUFU.EX2 R218, R6 ;  /* 0x0000000600da7308 */ /* 0x000fe20000000800 */
[----:B------:R-:W-:Y:S02]  /*dca0*/  FFMA.FTZ R19, R19, c[0x0][0x2d0], -R200 ;  /* 0x0000b40013137a23 */ /* 0x000fe400000108c8 */
[----:B-1----:R-:W-:Y:S02]  /*dcb0*/  FADD.FTZ R2, -R168, R164 ;  /* 0x000000a4a8027221 */ /* 0x002fe40000010100 */
[----:B-----5:R-:W-:Y:S02]  /*dcc0*/  FMUL.FTZ R132, R166, R132 ;  /* 0x00000084a6847220 */ /* 0x020fe40000410000 */
[----:B------:R-:W-:Y:S02]  /*dcd0*/  FMUL.FTZ R2, R2, c[0x0][0x2d0] ;  /* 0x0000b40002027a20 */ /* 0x000fe40000410000 */
[C---:B------:R-:W-:Y:S01]  /*dce0*/  FMUL.FTZ R133, R166.reuse, R133 ;  /* 0x00000085a6857220 */ /* 0x040fe20000410000 */
[----:B------:R-:W1:Y:S01]  /*dcf0*/  MUFU.EX2 R219, R7 ;  /* 0x0000000700db7308 */ /* 0x000e620000000800 */
[----:B------:R-:W-:Y:S01]  /*dd00*/  FMUL.FTZ R144, R166, R144 ;  /* 0x00000090a6907220 */ /* 0x000fe20000410000 */
[----:B---3--:R-:W-:Y:S01]  /*dd10*/  FMNMX.FTZ R0, R0, R3, !PT ;  /* 0x0000000300007209 */ /* 0x008fe20007810000 */
[----:B------:R-:W-:Y:S02]  /*dd20*/  FMUL.FTZ R145, R166, R145 ;  /* 0x00000091a6917220 */ /* 0x000fe40000410000 */
[--C-:B------:R-:W-:Y:S02]  /*dd30*/  FFMA.FTZ R22, R22, c[0x0][0x2d0], -R200.reuse ;  /* 0x0000b40016167a23 */ /* 0x100fe400000108c8 */
[--C-:B------:R-:W-:Y:S02]  /*dd40*/  FFMA.FTZ R23, R23, c[0x0][0x2d0], -R200.reuse ;  /* 0x0000b40017177a23 */ /* 0x100fe400000108c8 */
[--C-:B------:R-:W-:Y:S01]  /*dd50*/  FFMA.FTZ R34, R34, c[0x0][0x2d0], -R200.reuse ;  /* 0x0000b40022227a23 */ /* 0x100fe200000108c8 */
[----:B------:R3:W4:Y:S01]  /*dd60*/  MUFU.EX2 R165, R2 ;  /* 0x0000000200a57308 */ /* 0x0007220000000800 */
[--C-:B------:R-:W-:Y:S02]  /*dd70*/  FFMA.FTZ R35, R35, c[0x0][0x2d0], -R200.reuse ;  /* 0x0000b40023237a23 */ /* 0x100fe400000108c8 */
[--C-:B------:R-:W-:Y:S02]  /*dd80*/  FFMA.FTZ R38, R38, c[0x0][0x2d0], -R200.reuse ;  /* 0x0000b40026267a23 */ /* 0x100fe400000108c8 */
[--C-:B------:R-:W-:Y:S02]  /*dd90*/  FFMA.FTZ R39, R39, c[0x0][0x2d0], -R200.reuse ;  /* 0x0000b40027277a23 */ /* 0x100fe400000108c8 */
[--C-:B------:R-:W-:Y:S02]  /*dda0*/  FFMA.FTZ R50, R50, c[0x0][0x2d0], -R200.reuse ;  /* 0x0000b40032327a23 */ /* 0x100fe400000108c8 */
[----:B------:R-:W-:Y:S01]  /*ddb0*/  FFMA.FTZ R51, R51, c[0x0][0x2d0], -R200 ;  /* 0x0000b40033337a23 */ /* 0x000fe200000108c8 */
[----:B------:R5:W-:Y:S01]  /*ddc0*/  MUFU.EX2 R246, R18 ;  /* 0x0000001200f67308 */ /* 0x000be20000000800 */
        /* <DEDUP_REMOVED lines=8> */
[----:B------:R-:W-:Y:S02]  /*de50*/  FMUL.FTZ R64, R166, R64 ;  /* 0x00000040a6407220 */ /* 0x000fe40000410000 */
[----:B---3--:R-:W-:Y:S02]  /*de60*/  FADD.FTZ R2, -R167, R170 ;  /* 0x000000aaa7027221 */ /* 0x008fe40000010100 */
[----:B------:R-:W-:Y:S02]  /*de70*/  FMUL.FTZ R170, R169, c[0x0][0x2d0] ;  /* 0x0000b400a9aa7a20 */ /* 0x000fe40000410000 */
[----:B------:R-:W-:Y:S01]  /*de80*/  FMUL.FTZ R2, R2, c[0x0][0x2d0] ;  /* 0x0000b40002027a20 */ /* 0x000fe20000410000 */
[----:B------:R-:W-:Y:S01]  /*de90*/  MUFU.EX2 R207, R22 ;  /* 0x0000001600cf7308 */ /* 0x000fe20000000800 */
[--C-:B------:R-:W-:Y:S02]  /*dea0*/  FFMA.FTZ R4, R4, c[0x0][0x2d0], -R170.reuse ;  /* 0x0000b40004047a23 */ /* 0x100fe400000108aa */
[--C-:B------:R-:W-:Y:S02]  /*deb0*/  FFMA.FTZ R5, R5, c[0x0][0x2d0], -R170.reuse ;  /* 0x0000b40005057a23 */ /* 0x100fe400000108aa */
[--C-:B------:R-:W-:Y:S02]  /*dec0*/  FFMA.FTZ R16, R16, c[0x0][0x2d0], -R170.reuse ;  /* 0x0000b40010107a23 */ /* 0x100fe400000108aa */
[--C-:B------:R-:W-:Y:S02]  /*ded0*/  FFMA.FTZ R17, R17, c[0x0][0x2d0], -R170.reuse ;  /* 0x0000b40011117a23 */ /* 0x100fe400000108aa */
[C---:B----4-:R-:W-:Y:S01]  /*dee0*/  FMUL.FTZ R6, R165.reuse, R178 ;  /* 0x000000b2a5067220 */ /* 0x050fe20000410000 */
[----:B------:R3:W4:Y:S01]  /*def0*/  MUFU.EX2 R164, R2 ;  /* 0x0000000200a47308 */ /* 0x0007220000000800 */
[C---:B------:R-:W-:Y:S02]  /*df00*/  FMUL.FTZ R7, R165.reuse, R179 ;  /* 0x000000b3a5077220 */ /* 0x040fe40000410000 */
[----:B-----5:R-:W-:Y:S01]  /*df10*/  FMUL.FTZ R18, R165, R190 ;  /* 0x000000bea5127220 */ /* 0x020fe20000410000 */
[----:B-1----:R-:W-:Y:S01]  /*df20*/  F2FP.BF16.PACK_AB R175, R223, R246 ;  /* 0x000000f6dfaf723e */ /* 0x002fe200000010ff */
        /* <DEDUP_REMOVED lines=12> */
[----:B---3--:R-:W3:Y:S01]  /*dff0*/  SHFL.BFLY PT, R2, R0, 0x1, 0x1f ;  /* 0x0c201f0000027f89 */ /* 0x008ee200000e0000 */
[C---:B----4-:R-:W-:Y:S02]  /*e000*/  FMUL.FTZ R136, R164.reuse, R136 ;  /* 0x00000088a4887220 */ /* 0x050fe40000410000 */
[C---:B------:R-:W-:Y:S02]  /*e010*/  FMUL.FTZ R137, R164.reuse, R137 ;  /* 0x00000089a4897220 */ /* 0x040fe40000410000 */
[C---:B------:R-:W-:Y:S01]  /*e020*/  FMUL.FTZ R140, R164.reuse, R140 ;  /* 0x0000008ca48c7220 */ /* 0x040fe20000410000 */
[----:B------:R-:W-:Y:S01]  /*e030*/  MUFU.EX2 R248, R16 ;  /* 0x0000001000f87308 */ /* 0x000fe20000000800 */
[----:B------:R-:W-:Y:S02]  /*e040*/  FMUL.FTZ R141, R164, R141 ;  /* 0x0000008da48d7220 */ /* 0x000fe40000410000 */
[--C-:B------:R-:W-:Y:S02]  /*e050*/  FFMA.FTZ R37, R37, c[0x0][0x2d0], -R170.reuse ;  /* 0x0000b40025257a23 */ /* 0x100fe400000108aa */
[----:B-1----:R-:W-:Y:S02]  /*e060*/  FMUL.FTZ R4, R166, R176 ;  /* 0x000000b0a6047220 */ /* 0x002fe40000410000 */
[--C-:B------:R-:W-:Y:S02]  /*e070*/  FFMA.FTZ R48, R48, c[0x0][0x2d0], -R170.reuse ;  /* 0x0000b40030307a23 */ /* 0x100fe400000108aa */
[----:B------:R-:W-:Y:S01]  /*e080*/  FFMA.FTZ R49, R49, c[0x0][0x2d0], -R170 ;  /* 0x0000b40031317a23 */ /* 0x000fe200000108aa */
[----:B------:R-:W1:Y:S01]  /*e090*/  MUFU.EX2 R250, R17 ;  /* 0x0000001100fa7308 */ /* 0x000e620000000800 */
[----:B------:R-:W4:Y:S01]  /*e0a0*/  LDL.LU R170, [R1+0x14] ;  /* 0x0000140001aa7983 */ /* 0x000f220000300800 */
[----:B------:R-:W-:Y:S01]  /*e0b0*/  FMUL.FTZ R150, R165, R150 ;  /* 0x00000096a5967220 */ /* 0x000fe20000410000 */
[----:B-----5:R-:W-:Y:S01]  /*e0c0*/  F2FP.BF16.PACK_AB R172, R249, R247 ;  /* 0x000000f7f9ac723e */ /* 0x020fe200000010ff */
[----:B------:R-:W-:Y:S01]  /*e0d0*/  FMUL.FTZ R5, R166, R177 ;  /* 0x000000b1a6057220 */ /* 0x000fe20000410000 */
[----:B------:R-:W5:Y:S01]  /*e0e0*/  LDL.LU R200, [R1+0xc] ;  /* 0x00000c0001c87983 */ /* 0x000f620000300800 */
[----:B------:R-:W-:Y:S01]  /*e0f0*/  FMUL.FTZ R151, R165, R151 ;  /* 0x00000097a5977220 */ /* 0x000fe20000410000 */
[----:B---3--:R-:W-:Y:S01]  /*e100*/  FMNMX.FTZ R3, R2, R0, !PT ;  /* 0x0000000002037209 */ /* 0x008fe20007810000 */
[C---:B------:R-:W-:Y:S02]  /*e110*/  FMUL.FTZ R152, R164.reuse, R152 ;  /* 0x00000098a4987220 */ /* 0x040fe40000410000 */
[----:B------:R-:W-:Y:S01]  /*e120*/  MUFU.EX2 R209, R20 ;  /* 0x0000001400d17308 */ /* 0x000fe20000000800 */
[----:B------:R-:W-:Y:S02]  /*e130*/  FMUL.FTZ R153, R164, R153 ;  /* 0x00000099a4997220 */ /* 0x000fe40000410000 */
[----:B------:R-:W-:Y:S02]  /*e140*/  FADD.FTZ R0, -R3, R171 ;  /* 0x000000ab03007221 */ /* 0x000fe40000010100 */
[----:B------:R-:W-:Y:S02]  /*e150*/  FMUL.FTZ R171, R167, c[0x0][0x2d0] ;  /* 0x0000b400a7ab7a20 */ /* 0x000fe40000410000 */
[----:B------:R-:W-:Y:S02]  /*e160*/  FMUL.FTZ R2, R3, c[0x0][0x2d0] ;  /* 0x0000b40003027a20 */ /* 0x000fe40000410000 */
[----:B------:R-:W-:Y:S01]  /*e170*/  FMUL.FTZ R0, R0, c[0x0][0x2d0] ;  /* 0x0000b40000007a20 */ /* 0x000fe20000410000 */
[----:B------:R-:W-:Y:S01]  /*e180*/  MUFU.EX2 R208, R21 ;  /* 0x0000001500d07308 */ /* 0x000fe20000000800 */
[--C-:B------:R-:W-:Y:S02]  /*e190*/  FFMA.FTZ R8, R8, c[0x0][0x2d0], -R171.reuse ;  /* 0x0000b40008087a23 */ /* 0x100fe400000108ab */
[--C-:B------:R-:W-:Y:S01]  /*e1a0*/  FFMA.FTZ R9, R9, c[0x0][0x2d0], -R171.reuse ;  /* 0x0000b40009097a23 */ /* 0x100fe200000108ab */
[----:B-1----:R-:W-:Y:S01]  /*e1b0*/  F2FP.BF16.PACK_AB R174, R250, R248 ;  /* 0x000000f8faae723e */ /* 0x002fe200000010ff */
[--C-:B------:R-:W-:Y:S02]  /*e1c0*/  FFMA.FTZ R12, R12, c[0x0][0x2d0], -R171.reuse ;  /* 0x0000b4000c0c7a23 */ /* 0x100fe400000108ab */
[--C-:B------:R-:W-:Y:S02]  /*e1d0*/  FFMA.FTZ R13, R13, c[0x0][0x2d0], -R171.reuse ;  /* 0x0000b4000d0d7a23 */ /* 0x100fe400000108ab */
[--C-:B------:R-:W-:Y:S01]  /*e1e0*/  FFMA.FTZ R10, R10, c[0x0][0x2d0], -R2.reuse ;  /* 0x0000b4000a0a7a23 */ /* 0x100fe20000010802 */
[----:B------:R-:W1:Y:S01]  /*e1f0*/  MUFU.EX2 R0, R0 ;  /* 0x0000000000007308 */ /* 0x000e620000000800 */
[-C--:B------:R-:W-:Y:S05]  /*e200*/  HMMA.16816.F32.BF16 R4, R172, R192.reuse, R4 ;  /* 0x000000c0ac04723c */ /* 0x080fea0000041804 */
[--C-:B------:R-:W-:Y:S02]  /*e210*/  FFMA.FTZ R11, R11, c[0x0][0x2d0], -R2.reuse ;  /* 0x0000b4000b0b7a23 */ /* 0x100fe40000010802 */
[--C-:B------:R-:W-:Y:S02]  /*e220*/  FFMA.FTZ R14, R14, c[0x0][0x2d0], -R2.reuse ;  /* 0x0000b4000e0e7a23 */ /* 0x100fe40000010802 */
[--C-:B------:R-:W-:Y:S01]  /*e230*/  FFMA.FTZ R15, R15, c[0x0][0x2d0], -R2.reuse ;  /* 0x0000b4000f0f7a23 */ /* 0x100fe20000010802 */
[----:B------:R3:W-:Y:S02]  /*e240*/  MUFU.EX2 R214, R8 ;  /* 0x0000000800d67308 */ /* 0x0007e40000000800 */
[C---:B------:R-:W-:Y:S02]  /*e250*/  FMUL.FTZ R16, R166.reuse, R188 ;  /* 0x000000bca6107220 */ /* 0x040fe40000410000 */
[----:B------:R-:W-:Y:S02]  /*e260*/  FMUL.FTZ R17, R166, R189 ;  /* 0x000000bda6117220 */ /* 0x000fe40000410000 */
[----:B------:R-:W-:Y:S01]  /*e270*/  LDSM.16.MT88.4 R188, [R225+0x3080] ;  /* 0x00308000e1bc783b */ /* 0x000fe20000004200 */
[--C-:B------:R-:W-:Y:S02]  /*e280*/  FFMA.FTZ R24, R24, c[0x0][0x2d0], -R171.reuse ;  /* 0x0000b40018187a23 */ /* 0x100fe400000108ab */
[--C-:B------:R-:W-:Y:S01]  /*e290*/  FFMA.FTZ R25, R25, c[0x0][0x2d0], -R171.reuse ;  /* 0x0000b40019197a23 */ /* 0x100fe200000108ab */
[----:B------:R-:W2:Y:S01]  /*e2a0*/  MUFU.EX2 R215, R9 ;  /* 0x0000000900d77308 */ /* 0x000ea20000000800 */
[--C-:B------:R-:W-:Y:S02]  /*e2b0*/  FFMA.FTZ R26, R26, c[0x0][0x2d0], -R2.reuse ;  /* 0x0000b4001a1a7a23 */ /* 0x100fe40000010802 */
[C---:B-1----:R-:W-:Y:S02]  /*e2c0*/  FMUL.FTZ R138, R0.reuse, R138 ;  /* 0x0000008a008a7220 */ /* 0x042fe40000410000 */
[C---:B------:R-:W-:Y:S02]  /*e2d0*/  FMUL.FTZ R139, R0.reuse, R139 ;  /* 0x0000008b008b7220 */ /* 0x040fe40000410000 */
[C---:B------:R-:W-:Y:S02]  /*e2e0*/  FMUL.FTZ R142, R0.reuse, R142 ;  /* 0x0000008e008e7220 */ /* 0x040fe40000410000 */
[C---:B------:R-:W-:Y:S01]  /*e2f0*/  FMUL.FTZ R143, R0.reuse, R143 ;  /* 0x0000008f008f7220 */ /* 0x040fe20000410000 */
[----:B------:R1:W-:Y:S01]  /*e300*/  MUFU.EX2 R216, R12 ;  /* 0x0000000c00d87308 */ /* 0x0003e20000000800 */
[--C-:B------:R-:W-:Y:S02]  /*e310*/  FFMA.FTZ R27, R27, c[0x0][0x2d0], -R2.reuse ;  /* 0x0000b4001b1b7a23 */ /* 0x100fe40000010802 */
[----:B------:R-:W-:Y:S02]  /*e320*/  FMUL.FTZ R154, R0, R154 ;  /* 0x0000009a009a7220 */ /* 0x000fe40000410000 */
[----:B---3--:R-:W-:Y:S02]  /*e330*/  FMUL.FTZ R8, R164, R180 ;  /* 0x000000b4a4087220 */ /* 0x008fe40000410000 */
[----:B------:R-:W-:Y:S02]  /*e340*/  FMUL.FTZ R155, R0, R155 ;  /* 0x0000009b009b7220 */ /* 0x000fe40000410000 */
[C---:B------:R-:W-:Y:S01]  /*e350*/  FMUL.FTZ R156, R164.reuse, R156 ;  /* 0x0000009ca49c7220 */ /* 0x040fe20000410000 */
[----:B------:R-:W3:Y:S01]  /*e360*/  MUFU.EX2 R217, R13 ;  /* 0x0000000d00d97308 */ /* 0x000ee20000000800 */
[----:B------:R-:W-:Y:S02]  /*e370*/  FMUL.FTZ R157, R164, R157 ;  /* 0x0000009da49d7220 */ /* 0x000fe40000410000 */
[----:B------:R-:W-:Y:S01]  /*e380*/  FMUL.FTZ R158, R0, R158 ;  /* 0x0000009e009e7220 */ /* 0x000fe20000410000 */
[----:B--2---:R-:W-:Y:S01]  /*e390*/  F2FP.BF16.PACK_AB R176, R215, R214 ;  /* 0x000000d6d7b0723e */ /* 0x004fe200000010ff */
[----:B------:R-:W-:Y:S02]  /*e3a0*/  FMUL.FTZ R9, R164, R181 ;  /* 0x000000b5a4097220 */ /* 0x000fe40000410000 */
[----:B------:R-:W-:Y:S02]  /*e3b0*/  FMUL.FTZ R159, R0, R159 ;  /* 0x0000009f009f7220 */ /* 0x000fe40000410000 */
[C---:B------:R-:W-:Y:S01]  /*e3c0*/  FMUL.FTZ R162, R165.reuse, R162 ;  /* 0x000000a2a5a27220 */ /* 0x040fe20000410000 */
[----:B------:R2:W-:Y:S01]  /*e3d0*/  MUFU.EX2 R210, R10 ;  /* 0x0000000a00d27308 */ /* 0x0005e20000000800 */
[C---:B------:R-:W-:Y:S02]  /*e3e0*/  FMUL.FTZ R163, R165.reuse, R163 ;  /* 0x000000a3a5a37220 */ /* 0x040fe40000410000 */
[C---:B------:R-:W-:Y:S02]  /*e3f0*/  FMUL.FTZ R54, R165.reuse, R54 ;  /* 0x00000036a5367220 */ /* 0x040fe40000410000 */
[C---:B-1----:R-:W-:Y:S02]  /*e400*/  FMUL.FTZ R12, R164.reuse, R184 ;  /* 0x000000b8a40c7220 */ /* 0x042fe40000410000 */
[----:B------:R-:W-:Y:S02]  /*e410*/  FMUL.FTZ R55, R165, R55 ;  /* 0x00000037a5377220 */ /* 0x000fe40000410000 */
[C---:B------:R-:W-:Y:S01]  /*e420*/  FMUL.FTZ R56, R164.reuse, R56 ;  /* 0x00000038a4387220 */ /* 0x040fe20000410000 */
[----:B------:R-:W1:Y:S01]  /*e430*/  MUFU.EX2 R211, R11 ;  /* 0x0000000b00d37308 */ /* 0x000e620000000800 */
[----:B------:R-:W-:Y:S02]  /*e440*/  FMUL.FTZ R57, R164, R57 ;  /* 0x00000039a4397220 */ /* 0x000fe40000410000 */
[----:B------:R-:W-:Y:S01]  /*e450*/  FMUL.FTZ R58, R0, R58 ;  /* 0x0000003a003a7220 */ /* 0x000fe20000410000 */
[----:B---3--:R-:W-:Y:S01]  /*e460*/  F2FP.BF16.PACK_AB R178, R217, R216 ;  /* 0x000000d8d9b2723e */ /* 0x008fe200000010ff */
[----:B------:R-:W-:Y:S02]  /*e470*/  FMUL.FTZ R13, R164, R185 ;  /* 0x000000b9a40d7220 */ /* 0x000fe40000410000 */
[----:B------:R-:W-:Y:S02]  /*e480*/  FMUL.FTZ R59, R0, R59 ;  /* 0x0000003b003b7220 */ /* 0x000fe40000410000 */
[C---:B------:R-:W-:Y:S01]  /*e490*/  FMUL.FTZ R60, R164.reuse, R60 ;  /* 0x0000003ca43c7220 */ /* 0x040fe20000410000 */
[----:B------:R3:W-:Y:S01]  /*e4a0*/  MUFU.EX2 R212, R14 ;  /* 0x0000000e00d47308 */ /* 0x0007e20000000800 */
[----:B------:R-:W-:Y:S02]  /*e4b0*/  FMUL.FTZ R61, R164, R61 ;  /* 0x0000003da43d7220 */ /* 0x000fe40000410000 */
[C---:B------:R-:W-:Y:S02]  /*e4c0*/  FMUL.FTZ R62, R0.reuse, R62 ;  /* 0x0000003e003e7220 */ /* 0x040fe40000410000 */
[C---:B--2---:R-:W-:Y:S02]  /*e4d0*/  FMUL.FTZ R10, R0.reuse, R182 ;  /* 0x000000b6000a7220 */ /* 0x044fe40000410000 */
[----:B------:R-:W-:Y:S02]  /*e4e0*/  FMUL.FTZ R63, R0, R63 ;  /* 0x0000003f003f7220 */ /* 0x000fe40000410000 */
[----:B------:R-:W-:Y:S01]  /*e4f0*/  FMUL.FTZ R65, R166, R65 ;  /* 0x00000041a6417220 */ /* 0x000fe20000410000 */
[----:B------:R-:W2:Y:S01]  /*e500*/  MUFU.EX2 R213, R15 ;  /* 0x0000000f00d57308 */ /* 0x000ea20000000800 */
[C---:B------:R-:W-:Y:S02]  /*e510*/  FMUL.FTZ R66, R165.reuse, R66 ;  /* 0x00000042a5427220 */ /* 0x040fe40000410000 */
[----:B------:R-:W-:Y:S01]  /*e520*/  FMUL.FTZ R67, R165, R67 ;  /* 0x00000043a5437220 */ /* 0x000fe20000410000 */
[----:B-1----:R-:W-:Y:S01]  /*e530*/  F2FP.BF16.PACK_AB R177, R211, R210 ;  /* 0x000000d2d3b1723e */ /* 0x002fe200000010ff */
[----:B------:R-:W-:Y:S02]  /*e540*/  FMUL.FTZ R11, R0, R183 ;  /* 0x000000b7000b7220 */ /* 0x000fe40000410000 */
[----:B------:R-:W1:Y:S01]  /*e550*/  LDSM.16.MT88.4 R180, [R228+0x2080] ;  /* 0x00208000e4b4783b */ /* 0x000e620000004200 */
[C---:B------:R-:W-:Y:S02]  /*e560*/  FMUL.FTZ R68, R166.reuse, R68 ;  /* 0x00000044a6447220 */ /* 0x040fe40000410000 */
[----:B------:R2:W-:Y:S01]  /*e570*/  MUFU.EX2 R206, R23 ;  /* 0x0000001700ce7308 */ /* 0x0005e20000000800 */
[----:B------:R-:W-:Y:S02]  /*e580*/  FMUL.FTZ R69, R166, R69 ;  /* 0x00000045a6457220 */ /* 0x000fe40000410000 */
[C---:B------:R-:W-:Y:S02]  /*e590*/  FMUL.FTZ R70, R165.reuse, R70 ;  /* 0x00000046a5467220 */ /* 0x040fe40000410000 */
[----:B---3--:R-:W-:Y:S02]  /*e5a0*/  FMUL.FTZ R14, R0, R186 ;  /* 0x000000ba000e7220 */ /* 0x008fe40000410000 */
[----:B------:R-:W-:Y:S02]  /*e5b0*/  FMUL.FTZ R71, R165, R71 ;  /* 0x00000047a5477220 */ /* 0x000fe40000410000 */
[C---:B------:R-:W-:Y:S01]  /*e5c0*/  FMUL.FTZ R72, R164.reuse, R72 ;  /* 0x00000048a4487220 */ /* 0x040fe20000410000 */
[----:B------:R-:W-:Y:S01]  /*e5d0*/  MUFU.EX2 R205, R32 ;  /* 0x0000002000cd7308 */ /* 0x000fe20000000800 */
[----:B------:R-:W-:Y:S02]  /*e5e0*/  FMUL.FTZ R73, R164, R73 ;  /* 0x00000049a4497220 */ /* 0x000fe40000410000 */
[C---:B------:R-:W-:Y:S01]  /*e5f0*/  FMUL.FTZ R74, R0.reuse, R74 ;  /* 0x0000004a004a7220 */ /* 0x040fe20000410000 */
[----:B--2---:R-:W-:Y:S01]  /*e600*/  F2FP.BF16.PACK_AB R179, R213, R212 ;  /* 0x000000d4d5b3723e */ /* 0x004fe200000010ff */
[C---:B------:R-:W-:Y:S02]  /*e610*/  FMUL.FTZ R15, R0.reuse, R187 ;  /* 0x000000bb000f7220 */ /* 0x040fe40000410000 */
[----:B------:R-:W2:Y:S01]  /*e620*/  LDSM.16.MT88.4 R184, [R227+0x2080] ;  /* 0x00208000e3b8783b */ /* 0x000ea20000004200 */
[----:B------:R-:W-:Y:S02]  /*e630*/  FMUL.FTZ R75, R0, R75 ;  /* 0x0000004b004b7220 */ /* 0x000fe40000410000 */
[----:B------:R-:W-:Y:S01]  /*e640*/  MUFU.EX2 R204, R33 ;  /* 0x0000002100cc7308 */ /* 0x000fe20000000800 */
[C---:B------:R-:W-:Y:S04]  /*e650*/  HMMA.16816.F32.BF16 R8, R176.reuse, R192, R8 ;  /* 0x000000c0b008723c */ /* 0x040fe80000041808 */
[----:B------:R-:W-:Y:S01]  /*e660*/  LDSM.16.MT88.4 R20, [R228+0x3880] ;  /* 0x00388000e414783b */ /* 0x000fe20000004200 */
[C---:B------:R-:W-:Y:S02]  /*e670*/  FMUL.FTZ R76, R164.reuse, R76 ;  /* 0x0000004ca44c7220 */ /* 0x040fe40000410000 */
[----:B------:R-:W-:Y:S01]  /*e680*/  FMUL.FTZ R77, R164, R77 ;  /* 0x0000004da44d7220 */ /* 0x000fe20000410000 */
[-C--:B------:R-:W-:Y:S01]  /*e690*/  HMMA.16816.F32.BF16 R12, R176, R194.reuse, R12 ;  /* 0x000000c2b00c723c */ /* 0x080fe2000004180c */
[----:B------:R-:W-:Y:S03]  /*e6a0*/  MUFU.EX2 R203, R34 ;  /* 0x0000002200cb7308 */ /* 0x000fe60000000800 */
[C---:B------:R-:W-:Y:S02]  /*e6b0*/  FMUL.FTZ R78, R0.reuse, R78 ;  /* 0x0000004e004e7220 */ /* 0x040fe40000410000 */
[----:B------:R-:W-:Y:S02]  /*e6c0*/  FMUL.FTZ R79, R0, R79 ;  /* 0x0000004f004f7220 */ /* 0x000fe40000410000 */
[C---:B------:R-:W-:Y:S03]  /*e6d0*/  HMMA.16816.F32.BF16 R16, R172.reuse, R194, R16 ;  /* 0x000000c2ac10723c */ /* 0x040fe60000041810 */
[----:B------:R3:W-:Y:S01]  /*e6e0*/  MUFU.EX2 R202, R35 ;  /* 0x0000002300ca7308 */ /* 0x0007e20000000800 */
[C---:B------:R-:W-:Y:S02]  /*e6f0*/  FMUL.FTZ R80, R166.reuse, R80 ;  /* 0x00000050a6507220 */ /* 0x040fe40000410000 */
[C---:B------:R-:W-:Y:S02]  /*e700*/  FMUL.FTZ R81, R166.reuse, R81 ;  /* 0x00000051a6517220 */ /* 0x040fe40000410000 */
[-C--:B------:R-:W-:Y:S04]  /*e710*/  HMMA.16816.F32.BF16 R132, R172, R196.reuse, R132 ;  /* 0x000000c4ac84723c */ /* 0x080fe80000041884 */
[C---:B------:R-:W-:Y:S01]  /*e720*/  FMUL.FTZ R82, R165.reuse, R82 ;  /* 0x00000052a5527220 */ /* 0x040fe20000410000 */
[----:B------:R-:W-:Y:S01]  /*e730*/  MUFU.EX2 R201, R24 ;  /* 0x0000001800c97308 */ /* 0x000fe20000000800 */
[C---:B------:R-:W-:Y:S02]  /*e740*/  FMUL.FTZ R83, R165.reuse, R83 ;  /* 0x00000053a5537220 */ /* 0x040fe40000410000 */
[C---:B------:R-:W-:Y:S04]  /*e750*/  HMMA.16816.F32.BF16 R136, R176.reuse, R196, R136 ;  /* 0x000000c4b088723c */ /* 0x040fe80000041888 */
[C---:B------:R-:W-:Y:S02]  /*e760*/  FMUL.FTZ R84, R166.reuse, R84 ;  /* 0x00000054a6547220 */ /* 0x040fe40000410000 */
[----:B------:R-:W-:Y:S01]  /*e770*/  FMUL.FTZ R85, R166, R85 ;  /* 0x00000055a6557220 */ /* 0x000fe20000410000 */
[----:B------:R-:W-:Y:S01]  /*e780*/  MUFU.EX2 R197, R27 ;  /* 0x0000001b00c57308 */ /* 0x000fe20000000800 */
[-C--:B------:R-:W-:Y:S01]  /*e790*/  HMMA.16816.F32.BF16 R140, R176, R198.reuse, R140 ;  /* 0x000000c6b08c723c */ /* 0x080fe2000004188c */
[----:B---3--:R-:W-:Y:S03]  /*e7a0*/  LDSM.16.MT88.4 R32, [R227+0x3880] ;  /* 0x00388000e320783b */ /* 0x008fe60000004200 */
[C---:B------:R-:W-:Y:S02]  /*e7b0*/  FMUL.FTZ R86, R165.reuse, R86 ;  /* 0x00000056a5567220 */ /* 0x040fe40000410000 */
[C---:B------:R-:W-:Y:S02]  /*e7c0*/  FMUL.FTZ R87, R165.reuse, R87 ;  /* 0x00000057a5577220 */ /* 0x040fe40000410000 */
[C---:B------:R-:W-:Y:S01]  /*e7d0*/  HMMA.16816.F32.BF16 R144, R172.reuse, R198, R144 ;  /* 0x000000c6ac90723c */ /* 0x040fe20000041890 */
[----:B------:R-:W3:Y:S03]  /*e7e0*/  MUFU.EX2 R199, R25 ;  /* 0x0000001900c77308 */ /* 0x000ee60000000800 */
[C---:B------:R-:W-:Y:S02]  /*e7f0*/  FMUL.FTZ R88, R164.reuse, R88 ;  /* 0x00000058a4587220 */ /* 0x040fe40000410000 */
[----:B------:R-:W-:Y:S02]  /*e800*/  FMUL.FTZ R89, R164, R89 ;  /* 0x00000059a4597220 */ /* 0x000fe40000410000 */
[-C--:B-1----:R-:W-:Y:S03]  /*e810*/  HMMA.16816.F32.BF16 R148, R172, R180.reuse, R148 ;  /* 0x000000b4ac94723c */ /* 0x082fe60000041894 */
[----:B------:R1:W1:Y:S01]  /*e820*/  MUFU.EX2 R198, R26 ;  /* 0x0000001a00c67308 */ /* 0x0002620000000800 */
[C---:B------:R-:W-:Y:S02]  /*e830*/  FMUL.FTZ R90, R0.reuse, R90 ;  /* 0x0000005a005a7220 */ /* 0x040fe40000410000 */
[----:B------:R-:W-:Y:S02]  /*e840*/  FMUL.FTZ R91, R0, R91 ;  /* 0x0000005b005b7220 */ /* 0x000fe40000410000 */
[C---:B------:R-:W-:Y:S04]  /*e850*/  HMMA.16816.F32.BF16 R152, R176.reuse, R180, R152 ;  /* 0x000000b4b098723c */ /* 0x040fe80000041898 */
[C---:B------:R-:W-:Y:S01]  /*e860*/  FMUL.FTZ R92, R164.reuse, R92 ;  /* 0x0000005ca45c7220 */ /* 0x040fe20000410000 */
[----:B------:R-:W-:Y:S01]  /*e870*/  MUFU.EX2 R49, R49 ;  /* 0x0000003100317308 */ /* 0x000fe20000000800 */
[----:B------:R-:W-:Y:S02]  /*e880*/  FMUL.FTZ R93, R164, R93 ;  /* 0x0000005da45d7220 */ /* 0x000fe40000410000 */
[-C--:B------:R-:W-:Y:S04]  /*e890*/  HMMA.16816.F32.BF16 R156, R176, R182.reuse, R156 ;  /* 0x000000b6b09c723c */ /* 0x080fe8000004189c */
[C---:B------:R-:W-:Y:S02]  /*e8a0*/  FMUL.FTZ R94, R0.reuse, R94 ;  /* 0x0000005e005e7220 */ /* 0x040fe40000410000 */
[----:B------:R-:W-:Y:S01]  /*e8b0*/  FMUL.FTZ R95, R0, R95 ;  /* 0x0000005f005f7220 */ /* 0x000fe20000410000 */
[----:B------:R-:W-:Y:S01]  /*e8c0*/  MUFU.EX2 R51, R51 ;  /* 0x0000003300337308 */ /* 0x000fe20000000800 */
[C---:B------:R-:W-:Y:S01]  /*e8d0*/  HMMA.16816.F32.BF16 R160, R172.reuse, R182, R160 ;  /* 0x000000b6aca0723c */ /* 0x040fe200000418a0 */
[----:B------:R-:W3:Y:S03]  /*e8e0*/  LDSM.16.MT88.4 R180, [R225+0x3880] ;  /* 0x00388000e1b4783b */ /* 0x000ee60000004200 */
[C---:B------:R-:W-:Y:S02]  /*e8f0*/  FMUL.FTZ R96, R166.reuse, R96 ;  /* 0x00000060a6607220 */ /* 0x040fe40000410000 */
[C---:B------:R-:W-:Y:S02]  /*e900*/  FMUL.FTZ R97, R166.reuse, R97 ;  /* 0x00000061a6617220 */ /* 0x040fe40000410000 */
[-C--:B--2---:R-:W-:Y:S01]  /*e910*/  HMMA.16816.F32.BF16 R52, R172, R184.reuse, R52 ;  /* 0x000000b8ac34723c */ /* 0x084fe20000041834 */
[----:B-1----:R-:W-:Y:S01]  /*e920*/  LDSM.16.MT88.4 R24, [R225+0x2880] ;  /* 0x00288000e118783b */ /* 0x002fe20000004200 */
        /* <DEDUP_REMOVED lines=14> */
[C---:B------:R-:W-:Y:S02]  /*ea10*/  FMUL.FTZ R113, R166.reuse, R113 ;  /* 0x00000071a6717220 */ /* 0x040fe40000410000 */
[C---:B------:R-:W-:Y:S01]  /*ea20*/  FMUL.FTZ R114, R165.reuse, R114 ;  /* 0x00000072a5727220 */ /* 0x040fe20000410000 */
[-C--:B---3--:R-:W-:Y:S01]  /*ea30*/  HMMA.16816.F32.BF16 R68, R172, R180.reuse, R68 ;  /* 0x000000b4ac44723c */ /* 0x088fe20000041844 */
[----:B------:R-:W-:Y:S02]  /*ea40*/  MUFU.EX2 R39, R39 ;  /* 0x0000002700277308 */ /* 0x000fe40000000800 */
[C---:B------:R-:W-:Y:S02]  /*ea50*/  FMUL.FTZ R115, R165.reuse, R115 ;  /* 0x00000073a5737220 */ /* 0x040fe40000410000 */
[C---:B------:R-:W-:Y:S02]  /*ea60*/  FMUL.FTZ R116, R166.reuse, R116 ;  /* 0x00000074a6747220 */ /* 0x040fe40000410000 */
[----:B------:R-:W-:Y:S01]  /*ea70*/  FMUL.FTZ R117, R166, R117 ;  /* 0x00000075a6757220 */ /* 0x000fe20000410000 */
[C---:B------:R-:W-:Y:S03]  /*ea80*/  HMMA.16816.F32.BF16 R72, R176.reuse, R180, R72 ;  /* 0x000000b4b048723c */ /* 0x040fe60000041848 */
[----:B------:R-:W-:Y:S01]  /*ea90*/  MUFU.EX2 R48, R48 ;  /* 0x0000003000307308 */ /* 0x000fe20000000800 */
[C---:B------:R-:W-:Y:S02]  /*eaa0*/  FMUL.FTZ R118, R165.reuse, R118 ;  /* 0x00000076a5767220 */ /* 0x040fe40000410000 */
[----:B------:R-:W-:Y:S02]  /*eab0*/  FMUL.FTZ R119, R165, R119 ;  /* 0x00000077a5777220 */ /* 0x000fe40000410000 */
[-C--:B------:R-:W-:Y:S04]  /*eac0*/  HMMA.16816.F32.BF16 R76, R176, R182.reuse, R76 ;  /* 0x000000b6b04c723c */ /* 0x080fe8000004184c */
[C---:B------:R-:W-:Y:S01]  /*ead0*/  FMUL.FTZ R120, R164.reuse, R120 ;  /* 0x00000078a4787220 */ /* 0x040fe20000410000 */
[----:B------:R-:W-:Y:S01]  /*eae0*/  MUFU.EX2 R50, R50 ;  /* 0x0000003200327308 */ /* 0x000fe20000000800 */
[----:B------:R-:W-:Y:S02]  /*eaf0*/  FMUL.FTZ R121, R164, R121 ;  /* 0x00000079a4797220 */ /* 0x000fe40000410000 */
[C---:B------:R-:W-:Y:S01]  /*eb00*/  HMMA.16816.F32.BF16 R80, R172.reuse, R182, R80 ;  /* 0x000000b6ac50723c */ /* 0x040fe20000041850 */
[----:B------:R-:W2:Y:S03]  /*eb10*/  LDSM.16.MT88.4 R180, [R226+0x2880] ;  /* 0x00288000e2b4783b */ /* 0x000ea60000004200 */
[C---:B------:R-:W-:Y:S02]  /*eb20*/  FMUL.FTZ R122, R0.reuse, R122 ;  /* 0x0000007a007a7220 */ /* 0x040fe40000410000 */
[----:B------:R-:W-:Y:S02]  /*eb30*/  FMUL.FTZ R123, R0, R123 ;  /* 0x0000007b007b7220 */ /* 0x000fe40000410000 */
[-C--:B-1----:R-:W-:Y:S04]  /*eb40*/  HMMA.16816.F32.BF16 R84, R172, R184.reuse, R84 ;  /* 0x000000b8ac54723c */ /* 0x082fe80000041854 */
[--C-:B------:R-:W-:Y:S02]  /*eb50*/  FFMA.FTZ R28, R28, c[0x0][0x2d0], -R171.reuse ;  /* 0x0000b4001c1c7a23 */ /* 0x100fe400000108ab */
[--C-:B------:R-:W-:Y:S02]  /*eb60*/  FFMA.FTZ R29, R29, c[0x0][0x2d0], -R171.reuse ;  /* 0x0000b4001d1d7a23 */ /* 0x100fe400000108ab */
[C---:B------:R-:W-:Y:S01]  /*eb70*/  HMMA.16816.F32.BF16 R88, R176.reuse, R184, R88 ;  /* 0x000000b8b058723c */ /* 0x040fe20000041858 */
[----:B------:R1:W-:Y:S03]  /*eb80*/  MUFU.EX2 R196, R28 ;  /* 0x0000001c00c47308 */ /* 0x0003e60000000800 */
[--C-:B------:R-:W-:Y:S02]  /*eb90*/  FFMA.FTZ R30, R30, c[0x0][0x2d0], -R2.reuse ;  /* 0x0000b4001e1e7a23 */ /* 0x100fe40000010802 */
[--C-:B------:R-:W-:Y:S02]  /*eba0*/  FFMA.FTZ R31, R31, c[0x0][0x2d0], -R2.reuse ;  /* 0x0000b4001f1f7a23 */ /* 0x100fe40000010802 */
[-C--:B------:R-:W-:Y:S03]  /*ebb0*/  HMMA.16816.F32.BF16 R92, R176, R186.reuse, R92 ;  /* 0x000000bab05c723c */ /* 0x080fe6000004185c */
[----:B------:R3:W2:Y:S01]  /*ebc0*/  MUFU.EX2 R195, R29 ;  /* 0x0000001d00c37308 */ /* 0x0006a20000000800 */
[C---:B------:R-:W-:Y:S02]  /*ebd0*/  FMUL.FTZ R124, R164.reuse, R124 ;  /* 0x0000007ca47c7220 */ /* 0x040fe40000410000 */
[----:B------:R-:W-:Y:S02]  /*ebe0*/  FMUL.FTZ R125, R164, R125 ;  /* 0x0000007da47d7220 */ /* 0x000fe40000410000 */
[C---:B------:R-:W-:Y:S01]  /*ebf0*/  HMMA.16816.F32.BF16 R96, R172.reuse, R186, R96 ;  /* 0x000000baac60723c */ /* 0x040fe20000041860 */
[----:B------:R-:W4:Y:S03]  /*ec00*/  LDSM.16.MT88.4 R184, [R228+0x2880] ;  /* 0x00288000e4b8783b */ /* 0x000f260000004200 */
[C---:B------:R-:W-:Y:S01]  /*ec10*/  FMUL.FTZ R126, R0.reuse, R126 ;  /* 0x0000007e007e7220 */ /* 0x040fe20000410000 */
[----:B------:R2:W-:Y:S01]  /*ec20*/  MUFU.EX2 R194, R30 ;  /* 0x0000001e00c27308 */ /* 0x0005e20000000800 */
[----:B------:R-:W-:Y:S02]  /*ec30*/  FMUL.FTZ R127, R0, R127 ;  /* 0x0000007f007f7220 */ /* 0x000fe40000410000 */
[-C--:B------:R-:W-:Y:S04]  /*ec40*/  HMMA.16816.F32.BF16 R100, R172, R20.reuse, R100 ;  /* 0x00000014ac64723c */ /* 0x080fe80000041864 */
[C---:B------:R-:W-:Y:S01]  /*ec50*/  FMUL.FTZ R104, R164.reuse, R104 ;  /* 0x00000068a4687220 */ /* 0x040fe20000410000 */
[----:B-1----:R-:W-:Y:S01]  /*ec60*/  F2FP.BF16.PACK_AB R28, R199, R201 ;  /* 0x000000c9c71c723e */ /* 0x002fe200000010ff */
[----:B------:R-:W-:Y:S01]  /*ec70*/  FMUL.FTZ R105, R164, R105 ;  /* 0x00000069a4697220 */ /* 0x000fe20000410000 */
[----:B------:R-:W1:Y:S01]  /*ec80*/  MUFU.EX2 R193, R31 ;  /* 0x0000001f00c17308 */ /* 0x000e620000000800 */
[C---:B------:R-:W-:Y:S04]  /*ec90*/  FMUL.FTZ R106, R0.reuse, R106 ;  /* 0x0000006a006a7220 */ /* 0x040fe80000410000 */
[----:B------:R-:W-:Y:S01]  /*eca0*/  FMUL.FTZ R107, R0, R107 ;  /* 0x0000006b006b7220 */ /* 0x000fe20000410000 */
[----:B---3--:R-:W-:Y:S01]  /*ecb0*/  F2FP.BF16.PACK_AB R29, R197, R198 ;  /* 0x000000c6c51d723e */ /* 0x008fe200000010ff */
[C---:B------:R-:W-:Y:S02]  /*ecc0*/  FMUL.FTZ R128, R166.reuse, R128 ;  /* 0x00000080a6807220 */ /* 0x040fe40000410000 */
[----:B------:R-:W-:Y:S02]  /*ecd0*/  FMUL.FTZ R129, R166, R129 ;  /* 0x00000081a6817220 */ /* 0x000fe40000410000 */
[----:B------:R-:W-:Y:S01]  /*ece0*/  FMUL.FTZ R130, R165, R130 ;  /* 0x00000082a5827220 */ /* 0x000fe20000410000 */
[C---:B------:R-:W-:Y:S04]  /*ecf0*/  HMMA.16816.F32.BF16 R104, R176.reuse, R20, R104 ;  /* 0x00000014b068723c */ /* 0x040fe80000041868 */
[C---:B------:R-:W-:Y:S01]  /*ed00*/  FMUL.FTZ R108, R164.reuse, R108 ;  /* 0x0000006ca46c7220 */ /* 0x040fe20000410000 */
[----:B--2---:R-:W-:Y:S01]  /*ed10*/  F2FP.BF16.PACK_AB R30, R195, R196 ;  /* 0x000000c4c31e723e */ /* 0x004fe200000010ff */
[----:B------:R-:W-:Y:S01]  /*ed20*/  FMUL.FTZ R109, R164, R109 ;  /* 0x0000006da46d7220 */ /* 0x000fe20000410000 */
[----:B------:R-:W-:Y:S01]  /*ed30*/  F2FP.BF16.PACK_AB R20, R208, R209 ;  /* 0x000000d1d014723e */ /* 0x000fe200000010ff */
[----:B------:R-:W-:Y:S01]  /*ed40*/  FMUL.FTZ R110, R0, R110 ;  /* 0x0000006e006e7220 */ /* 0x000fe20000410000 */
[----:B------:R-:W-:Y:S03]  /*ed50*/  F2FP.BF16.PACK_AB R21, R206, R207 ;  /* 0x000000cfce15723e */ /* 0x000fe600000010ff */
[----:B------:R-:W-:Y:S01]  /*ed60*/  FMUL.FTZ R111, R0, R111 ;  /* 0x0000006f006f7220 */ /* 0x000fe20000410000 */
[----:B-1----:R-:W-:Y:S01]  /*ed70*/  F2FP.BF16.PACK_AB R31, R193, R194 ;  /* 0x000000c2c11f723e */ /* 0x002fe200000010ff */
[----:B------:R-:W-:Y:S02]  /*ed80*/  FMUL.FTZ R131, R165, R131 ;  /* 0x00000083a5837220 */ /* 0x000fe40000410000 */
[--C-:B------:R-:W-:Y:S02]  /*ed90*/  FFMA.FTZ R45, R45, c[0x0][0x2d0], -R171.reuse ;  /* 0x0000b4002d2d7a23 */ /* 0x100fe400000108ab */
[--C-:B------:R-:W-:Y:S01]  /*eda0*/  FFMA.FTZ R40, R40, c[0x0][0x2d0], -R171.reuse ;  /* 0x0000b40028287a23 */ /* 0x100fe200000108ab */
[-C--:B------:R-:W-:Y:S03]  /*edb0*/  HMMA.16816.F32.BF16 R108, R176, R22.reuse, R108 ;  /* 0x00000016b06c723c */ /* 0x080fe6000004186c */
[----:B------:R-:W-:Y:S01]  /*edc0*/  MUFU.EX2 R45, R45 ;  /* 0x0000002d002d7308 */ /* 0x000fe20000000800 */
[--C-:B------:R-:W-:Y:S02]  /*edd0*/  FFMA.FTZ R41, R41, c[0x0][0x2d0], -R171.reuse ;  /* 0x0000b40029297a23 */ /* 0x100fe400000108ab */
[--C-:B------:R-:W-:Y:S02]  /*ede0*/  FFMA.FTZ R42, R42, c[0x0][0x2d0], -R2.reuse ;  /* 0x0000b4002a2a7a23 */ /* 0x100fe40000010802 */
[C---:B------:R-:W-:Y:S04]  /*edf0*/  HMMA.16816.F32.BF16 R112, R172.reuse, R22, R112 ;  /* 0x00000016ac70723c */ /* 0x040fe80000041870 */
[--C-:B------:R-:W-:Y:S01]  /*ee00*/  FFMA.FTZ R43, R43, c[0x0][0x2d0], -R2.reuse ;  /* 0x0000b4002b2b7a23 */ /* 0x100fe20000010802 */
[----:B------:R-:W-:Y:S01]  /*ee10*/  MUFU.EX2 R40, R40 ;  /* 0x0000002800287308 */ /* 0x000fe20000000800 */
[----:B------:R-:W-:Y:S01]  /*ee20*/  FFMA.FTZ R44, R44, c[0x0][0x2d0], -R171 ;  /* 0x0000b4002c2c7a23 */ /* 0x000fe200000108ab */
[----:B------:R-:W-:Y:S01]  /*ee30*/  F2FP.BF16.PACK_AB R22, R204, R205 ;  /* 0x000000cdcc16723e */ /* 0x000fe200000010ff */
[-C--:B------:R-:W-:Y:S04]  /*ee40*/  HMMA.16816.F32.BF16 R116, R172, R32.reuse, R116 ;  /* 0x00000020ac74723c */ /* 0x080fe80000041874 */
[----:B------:R-:W-:Y:S01]  /*ee50*/  F2FP.BF16.PACK_AB R23, R202, R203 ;  /* 0x000000cbca17723e */ /* 0x000fe200000010ff */
[--C-:B------:R-:W-:Y:S01]  /*ee60*/  FFMA.FTZ R46, R46, c[0x0][0x2d0], -R2.reuse ;  /* 0x0000b4002e2e7a23 */ /* 0x100fe20000010802 */
[----:B------:R-:W-:Y:S01]  /*ee70*/  MOV R171, R3 ;  /* 0x0000000300ab7202 */ /* 0x000fe20000000f00 */
[----:B------:R-:W-:Y:S01]  /*ee80*/  FFMA.FTZ R2, R47, c[0x0][0x2d0], -R2 ;  /* 0x0000b4002f027a23 */ /* 0x000fe20000010802 */
[C---:B------:R-:W-:Y:S01]  /*ee90*/  HMMA.16816.F32.BF16 R120, R176.reuse, R32, R120 ;  /* 0x00000020b078723c */ /* 0x040fe20000041878 */
[----:B------:R-:W1:Y:S03]  /*eea0*/  MUFU.EX2 R41, R41 ;  /* 0x0000002900297308 */ /* 0x000e660000000800 */
[----:B------:R-:W-:Y:S02]  /*eeb0*/  FFMA.FTZ R0, R0, R252, R210 ;  /* 0x000000fc00007223 */ /* 0x000fe400000100d2 */
[----:B-----5:R-:W-:Y:S02]  /*eec0*/  FFMA.FTZ R165, R165, R200, R218 ;  /* 0x000000c8a5a57223 */ /* 0x020fe400000100da */
[-C--:B------:R-:W-:Y:S03]  /*eed0*/  HMMA.16816.F32.BF16 R124, R176, R34.reuse, R124 ;  /* 0x00000022b07c723c */ /* 0x080fe6000004187c */
[----:B------:R2:W-:Y:S01]  /*eee0*/  MUFU.EX2 R36, R2 ;  /* 0x0000000200247308 */ /* 0x0005e20000000800 */
[----:B------:R-:W-:Y:S02]  /*eef0*/  FADD.FTZ R0, R211, R0 ;  /* 0x00000000d3007221 */ /* 0x000fe40000010000 */
[----:B----4-:R-:W-:Y:S01]  /*ef00*/  FFMA.FTZ R164, R164, R170, R214 ;  /* 0x000000aaa4a47223 */ /* 0x010fe200000100d6 */
[----:B------:R-:W-:Y:S01]  /*ef10*/  MOV R170, R167 ;  /* 0x000000a700aa7202 */ /* 0x000fe20000000f00 */
[----:B------:R-:W-:Y:S01]  /*ef20*/  HMMA.16816.F32.BF16 R128, R172, R34, R128 ;  /* 0x00000022ac80723c */ /* 0x000fe20000041880 */
[----:B------:R-:W3:Y:S03]  /*ef30*/  LDSM.16.MT88.4 R32, [R227+0x2880] ;  /* 0x00288000e320783b */ /* 0x000ee60000004200 */
[----:B------:R-:W-:Y:S01]  /*ef40*/  FADD.FTZ R0, R212, R0 ;  /* 0x00000000d4007221 */ /* 0x000fe20000010000 */
[----:B------:R-:W-:Y:S03]  /*ef50*/  MUFU.EX2 R42, R42 ;  /* 0x0000002a002a7308 */ /* 0x000fe60000000800 */
[-C--:B------:R-:W-:Y:S01]  /*ef60*/  HMMA.16816.F32.BF16 R4, R20, R24.reuse, R4 ;  /* 0x000000181404723c */ /* 0x080fe20000041804 */
[----:B------:R-:W-:Y:S04]  /*ef70*/  LDSM.16.MT88.4 R172, [R226+0x4080] ;  /* 0x00408000e2ac783b */ /* 0x000fe80000004200 */
[----:B------:R-:W-:Y:S02]  /*ef80*/  FADD.FTZ R0, R213, R0 ;  /* 0x00000000d5007221 */ /* 0x000fe40000010000 */
[----:B------:R-:W4:Y:S01]  /*ef90*/  MUFU.EX2 R43, R43 ;  /* 0x0000002b002b7308 */ /* 0x000f220000000800 */
[C---:B------:R-:W-:Y:S04]  /*efa0*/  HMMA.16816.F32.BF16 R8, R28.reuse, R24, R8 ;  /* 0x000000181c08723c */ /* 0x040fe80000041808 */
[----:B--2---:R-:W-:Y:S04]  /*efb0*/  FADD.FTZ R2, R198, R0 ;  /* 0x00000000c6027221 */ /* 0x004fe80000010000 */
[-C--:B------:R-:W-:Y:S01]  /*efc0*/  HMMA.16816.F32.BF16 R12, R28, R26.reuse, R12 ;  /* 0x0000001a1c0c723c */ /* 0x080fe2000004180c */
[----:B------:R-:W3:Y:S07]  /*efd0*/  MUFU.EX2 R44, R44 ;  /* 0x0000002c002c7308 */ /* 0x000eee0000000800 */
[C---:B------:R-:W-:Y:S01]  /*efe0*/  HMMA.16816.F32.BF16 R16, R20.reuse, R26, R16 ;  /* 0x0000001a1410723c */ /* 0x040fe20000041810 */
[----:B------:R-:W5:Y:S02]  /*eff0*/  LDSM.16.MT88.4 R24, [R225+0x4080] ;  /* 0x00408000e118783b */ /* 0x000f640000004200 */
[----:B------:R-:W1:Y:S05]  /*f000*/  MUFU.EX2 R46, R46 ;  /* 0x0000002e002e7308 */ /* 0x000e6a0000000800 */
        /* <DEDUP_REMOVED lines=8> */
[-C--:B---3--:R-:W-:Y:S08]  /*f090*/  HMMA.16816.F32.BF16 R52, R20, R32.reuse, R52 ;  /* 0x000000201434723c */ /* 0x088ff00000041834 */
[C---:B------:R-:W-:Y:S08]  /*f0a0*/  HMMA.16816.F32.BF16 R56, R28.reuse, R32, R56 ;  /* 0x000000201c38723c */ /* 0x040ff00000041838 */
[-C--:B------:R-:W-:Y:S08]  /*f0b0*/  HMMA.16816.F32.BF16 R60, R28, R34.reuse, R60 ;  /* 0x000000221c3c723c */ /* 0x080ff0000004183c */
[C---:B------:R-:W-:Y:S01]  /*f0c0*/  HMMA.16816.F32.BF16 R64, R20.reuse, R34, R64 ;  /* 0x000000221440723c */ /* 0x040fe20000041840 */
[----:B------:R-:W3:Y:S07]  /*f0d0*/  LDSM.16.MT88.4 R32, [R228+0x4080] ;  /* 0x00408000e420783b */ /* 0x000eee0000004200 */
[-C--:B-----5:R-:W-:Y:S08]  /*f0e0*/  HMMA.16816.F32.BF16 R68, R20, R24.reuse, R68 ;  /* 0x000000181444723c */ /* 0x0a0ff00000041844 */
[C---:B------:R-:W-:Y:S08]  /*f0f0*/  HMMA.16816.F32.BF16 R72, R28.reuse, R24, R72 ;  /* 0x000000181c48723c */ /* 0x040ff00000041848 */
[-C--:B------:R-:W-:Y:S08]  /*f100*/  HMMA.16816.F32.BF16 R76, R28, R26.reuse, R76 ;  /* 0x0000001a1c4c723c */ /* 0x080ff0000004184c */
[C---:B------:R-:W-:Y:S01]  /*f110*/  HMMA.16816.F32.BF16 R80, R20.reuse, R26, R80 ;  /* 0x0000001a1450723c */ /* 0x040fe20000041850 */
[----:B------:R-:W5:Y:S07]  /*f120*/  LDSM.16.MT88.4 R24, [R227+0x4080] ;  /* 0x00408000e318783b */ /* 0x000f6e0000004200 */
[-C--:B------:R-:W-:Y:S08]  /*f130*/  HMMA.16816.F32.BF16 R84, R20, R172.reuse, R84 ;  /* 0x000000ac1454723c */ /* 0x080ff00000041854 */
[C---:B------:R-:W-:Y:S01]  /*f140*/  HMMA.16816.F32.BF16 R88, R28.reuse, R172, R88 ;  /* 0x000000ac1c58723c */ /* 0x040fe20000041858 */
[----:B------:R-:W2:Y:S07]  /*f150*/  LDL.LU R173, [R1+0x10] ;  /* 0x0000100001ad7983 */ /* 0x000eae0000300800 */
        /* <DEDUP_REMOVED lines=8> */
[C---:B------:R-:W-:Y:S07]  /*f1e0*/  HMMA.16816.F32.BF16 R120, R28.reuse, R24, R120 ;  /* 0x000000181c78723c */ /* 0x040fee0000041878 */
[----:B-1----:R-:W-:Y:S01]  /*f1f0*/  F2FP.BF16.PACK_AB R24, R41, R40 ;  /* 0x000000282918723e */ /* 0x002fe200000010ff */
[-C--:B------:R-:W-:Y:S01]  /*f200*/  HMMA.16816.F32.BF16 R124, R28, R26.reuse, R124 ;  /* 0x0000001a1c7c723c */ /* 0x080fe2000004187c */
[----:B------:R-:W-:Y:S03]  /*f210*/  LDSM.16.MT88.4 R28, [R228+0x4880] ;  /* 0x00488000e41c783b */ /* 0x000fe60000004200 */
[----:B----4-:R-:W-:Y:S04]  /*f220*/  F2FP.BF16.PACK_AB R25, R43, R42 ;  /* 0x0000002a2b19723e */ /* 0x010fe800000010ff */
[----:B------:R-:W-:Y:S07]  /*f230*/  HMMA.16816.F32.BF16 R128, R20, R26, R128 ;  /* 0x0000001a1480723c */ /* 0x000fee0000041880 */
[----:B------:R-:W-:Y:S02]  /*f240*/  F2FP.BF16.PACK_AB R20, R37, R192 ;  /* 0x000000c02514723e */ /* 0x000fe400000010ff */
[----:B------:R-:W-:Y:S03]  /*f250*/  F2FP.BF16.PACK_AB R21, R39, R38 ;  /* 0x000000262715723e */ /* 0x000fe600000010ff */
[----:B------:R-:W-:Y:S02]  /*f260*/  F2FP.BF16.PACK_AB R22, R49, R48 ;  /* 0x000000303116723e */ /* 0x000fe400000010ff */
[----:B------:R-:W-:Y:S02]  /*f270*/  F2FP.BF16.PACK_AB R23, R51, R50 ;  /* 0x000000323317723e */ /* 0x000fe400000010ff */
[----:B------:R-:W-:Y:S02]  /*f280*/  F2FP.BF16.PACK_AB R26, R45, R44 ;  /* 0x0000002c2d1a723e */ /* 0x000fe400000010ff */
[----:B------:R-:W-:Y:S03]  /*f290*/  F2FP.BF16.PACK_AB R27, R36, R46 ;  /* 0x0000002e241b723e */ /* 0x000fe600000010ff */
[-C--:B------:R-:W-:Y:S01]  /*f2a0*/  HMMA.16816.F32.BF16 R176, R20, R188.reuse, R4 ;  /* 0x000000bc14b0723c */ /* 0x080fe20000041804 */
[----:B------:R-:W1:Y:S07]  /*f2b0*/  LDSM.16.MT88.4 R4, [R228+0x3080] ;  /* 0x00308000e404783b */ /* 0x000e6e0000004200 */
[C---:B------:R-:W-:Y:S01]  /*f2c0*/  HMMA.16816.F32.BF16 R180, R24.reuse, R188, R8 ;  /* 0x000000bc18b4723c */ /* 0x040fe20000041808 */
[----:B------:R-:W4:Y:S07]  /*f2d0*/  LDSM.16.MT88.4 R8, [R227+0x3080] ;  /* 0x00308000e308783b */ /* 0x000f2e0000004200 */
[-C--:B------:R-:W-:Y:S01]  /*f2e0*/  HMMA.16816.F32.BF16 R184, R24, R190.reuse, R12 ;  /* 0x000000be18b8723c */ /* 0x080fe2000004180c */
[----:B------:R-:W5:Y:S07]  /*f2f0*/  LDSM.16.MT88.4 R12, [R225+0x4880] ;  /* 0x00488000e10c783b */ /* 0x000f6e0000004200 */
[C---:B------:R-:W-:Y:S01]  /*f300*/  HMMA.16816.F32.BF16 R188, R20.reuse, R190, R16 ;  /* 0x000000be14bc723c */ /* 0x040fe20000041810 */
[----:B------:R-:W4:Y:S07]  /*f310*/  LDSM.16.MT88.4 R16, [R226+0x4880] ;  /* 0x00488000e210783b */ /* 0x000f2e0000004200 */
        /* <DEDUP_REMOVED lines=9> */
[-C--:B----4-:R-:W-:Y:S08]  /*f3b0*/  HMMA.16816.F32.BF16 R52, R20, R8.reuse, R52 ;  /* 0x000000081434723c */ /* 0x090ff00000041834 */
        /* <DEDUP_REMOVED lines=23> */
[----:B--2---:R-:W-:Y:S04]  /*f530*/  FFMA.FTZ R166, R166, R173, R247 ;  /* 0x000000ada6a67223 */ /* 0x004fe800000100f7 */
        /* <DEDUP_REMOVED lines=43> */
.L_x_1123:
        /* <DEDUP_REMOVED lines=15> */
.L_x_1145:
        /* <DEDUP_REMOVED lines=236> */
.L_x_1128:
        /* <DEDUP_REMOVED lines=37> */
.L_x_1131:
[----:B------:R-:W-:Y:S04]  /*109f0*/  MOV R167, c[0x0][0x32c] ;  /* 0x0000cb0000a77a02 */ /* 0x000fe80000000f00 */
[----:B------:R-:W-:Y:S11]  /*10a00*/  ISETP.NE.AND P0, PT, R167, 0x1, PT ;  /* 0x00000001a700780c */ /* 0x000ff60003f05270 */
[----:B------:R-:W-:Y:S02]  /*10a10*/  @!UPT UIADD3 URZ, URZ, URZ, URZ ;  /* 0x0000003f3f3ff290 */ /* 0x000fe4000fffe03f */
[----:B------:R-:W-:Y:S05]  /*10a20*/  @P0 IMAD.HI.U32 R167, R3, c[0x0][0x330], RZ ;  /* 0x0000cc0003a70a27 */ /* 0x000fea00078e00ff */
[----:B------:R-:W-:Y:S02]  /*10a30*/  @P0 SHF.R.U32.HI R3, RZ, c[0x0][0x334], R167 ;  /* 0x0000cd00ff030a19 */ /* 0x000fe400000116a7 */
.L_x_1132:
[----:B------:R-:W-:Y:S05]  /*10a40*/  BSYNC B0 ;  /* 0x0000000000007941 */ /* 0x000fea0003800000 */
.L_x_1130:
[----:B------:R-:W-:Y:S05]  /*10a50*/  IMAD R3, R3, c[0x0][0x32c], R173 ;  /* 0x0000cb0003037a24 */ /* 0x000fea00078e02ad */
[----:B------:R-:W-:Y:S02]  /*10a60*/  IADD3 R167, R3, c[0x0][0x32c], RZ ;  /* 0x0000cb0003a77a10 */ /* 0x000fe40007ffe0ff */
[----:B------:R-:W-:Y:S02]  /*10a70*/  IMNMX R0, R0, R3, !PT ;  /* 0x0000000300007217 */ /* 0x000fe40007800200 */
[----:B------:R-:W-:Y:S02]  /*10a80*/  IMNMX R2, R2, R167, PT ;  /* 0x000000a702027217 */ /* 0x000fe40003800200 */
.L_x_1129:
        /* <DEDUP_REMOVED lines=20> */
.L_x_1135:
[----:B------:R-:W-:Y:S04]  /*10bd0*/  MOV R174, c[0x0][0x32c] ;  /* 0x0000cb0000ae7a02 */ /* 0x000fe80000000f00 */
[----:B------:R-:W-:Y:S11]  /*10be0*/  ISETP.NE.AND P0, PT, R174, 0x1, PT ;  /* 0x00000001ae00780c */ /* 0x000ff60003f05270 */
[----:B------:R-:W-:Y:S02]  /*10bf0*/  @!UPT UIADD3 URZ, URZ, URZ, URZ ;  /* 0x0000003f3f3ff290 */ /* 0x000fe4000fffe03f */
[----:B------:R-:W-:Y:S05]  /*10c00*/  @P0 IMAD.HI.U32 R174, R168, c[0x0][0x330], RZ ;  /* 0x0000cc00a8ae0a27 */ /* 0x000fea00078e00ff */
[----:B------:R-:W-:Y:S02]  /*10c10*/  @P0 SHF.R.U32.HI R168, RZ, c[0x0][0x334], R174 ;  /* 0x0000cd00ffa80a19 */ /* 0x000fe400000116ae */
.L_x_1136:
[----:B------:R-:W-:Y:S05]  /*10c20*/  BSYNC B0 ;  /* 0x0000000000007941 */ /* 0x000fea0003800000 */
.L_x_1134:
[----:B------:R-:W-:Y:S05]  /*10c30*/  IMAD R168, R168, c[0x0][0x32c], R173 ;  /* 0x0000cb00a8a87a24 */ /* 0x000fea00078e02ad */
[----:B------:R-:W-:Y:S02]  /*10c40*/  IADD3 R174, R168, c[0x0][0x32c], RZ ;  /* 0x0000cb00a8ae7a10 */ /* 0x000fe40007ffe0ff */
[----:B------:R-:W-:Y:S02]  /*10c50*/  IMNMX R3, R3, R168, !PT ;  /* 0x000000a803037217 */ /* 0x000fe40007800200 */
[----:B------:R-:W-:Y:S02]  /*10c60*/  IMNMX R167, R167, R174, PT ;  /* 0x000000aea7a77217 */ /* 0x000fe40003800200 */
.L_x_1133:
        /* <DEDUP_REMOVED lines=87> */
.L_x_1139:
[----:B------:R-:W-:Y:S04]  /*111e0*/  MOV R5, c[0x0][0x32c] ;  /* 0x0000cb0000057a02 */ /* 0x000fe80000000f00 */
[----:B------:R-:W-:Y:S11]  /*111f0*/  ISETP.NE.AND P0, PT, R5, 0x1, PT ;  /* 0x000000010500780c */ /* 0x000ff60003f05270 */
[----:B------:R-:W-:Y:S02]  /*11200*/  @!UPT UIADD3 URZ, URZ, URZ, URZ ;  /* 0x0000003f3f3ff290 */ /* 0x000fe4000fffe03f */
[----:B------:R-:W-:Y:S05]  /*11210*/  @P0 IMAD.HI.U32 R5, R4, c[0x0][0x330], RZ ;  /* 0x0000cc0004050a27 */ /* 0x000fea00078e00ff */
[----:B------:R-:W-:Y:S02]  /*11220*/  @P0 SHF.R.U32.HI R4, RZ, c[0x0][0x334], R5 ;  /* 0x0000cd00ff040a19 */ /* 0x000fe40000011605 */
.L_x_1140:
[----:B------:R-:W-:Y:S05]  /*11230*/  BSYNC B0 ;  /* 0x0000000000007941 */ /* 0x000fea0003800000 */
.L_x_1138:
[----:B------:R-:W-:Y:S05]  /*11240*/  IMAD R4, R4, c[0x0][0x32c], R173 ;  /* 0x0000cb0004047a24 */ /* 0x000fea00078e02ad */
[----:B------:R-:W-:Y:S02]  /*11250*/  IADD3 R5, R4, c[0x0][0x32c], RZ ;  /* 0x0000cb0004057a10 */ /* 0x000fe40007ffe0ff */
[----:B------:R-:W-:Y:S02]  /*11260*/  IMNMX R0, R0, R4, !PT ;  /* 0x0000000400007217 */ /* 0x000fe40007800200 */
[----:B------:R-:W-:Y:S02]  /*11270*/  IMNMX R2, R2, R5, PT ;  /* 0x0000000502027217 */ /* 0x000fe40003800200 */
.L_x_1137:
        /* <DEDUP_REMOVED lines=148> */
.L_x_1143:
[----:B------:R-:W-:Y:S04]  /*11bc0*/  MOV R4, c[0x0][0x32c] ;  /* 0x0000cb0000047a02 */ /* 0x000fe80000000f00 */
[----:B------:R-:W-:Y:S11]  /*11bd0*/  ISETP.NE.AND P0, PT, R4, 0x1, PT ;  /* 0x000000010400780c */ /* 0x000ff60003f05270 */
[----:B------:R-:W-:Y:S02]  /*11be0*/  @!UPT UIADD3 URZ, URZ, URZ, URZ ;  /* 0x0000003f3f3ff290 */ /* 0x000fe4000fffe03f */
[----:B------:R-:W-:Y:S05]  /*11bf0*/  @P0 IMAD.HI.U32 R4, R3, c[0x0][0x330], RZ ;  /* 0x0000cc0003040a27 */ /* 0x000fea00078e00ff */
[----:B------:R-:W-:Y:S02]  /*11c00*/  @P0 SHF.R.U32.HI R3, RZ, c[0x0][0x334], R4 ;  /* 0x0000cd00ff030a19 */ /* 0x000fe40000011604 */
.L_x_1144:
[----:B------:R-:W-:Y:S05]  /*11c10*/  BSYNC B0 ;  /* 0x0000000000007941 */ /* 0x000fea0003800000 */
.L_x_1142:
[----:B------:R-:W-:Y:S05]  /*11c20*/  IMAD R173, R3, c[0x0][0x32c], R173 ;  /* 0x0000cb0003ad7a24 */ /* 0x000fea00078e02ad */
[----:B------:R-:W-:Y:S02]  /*11c30*/  IADD3 R3, R173, c[0x0][0x32c], RZ ;  /* 0x0000cb00ad037a10 */ /* 0x000fe40007ffe0ff */
[----:B------:R-:W-:Y:S02]  /*11c40*/  IMNMX R0, R0, R173, !PT ;  /* 0x000000ad00007217 */ /* 0x000fe40007800200 */
[----:B------:R-:W-:Y:S02]  /*11c50*/  IMNMX R2, R2, R3, PT ;  /* 0x0000000302027217 */ /* 0x000fe40003800200 */
.L_x_1141:
        /* <DEDUP_REMOVED lines=33> */
[----:B------:R-:W-:Y:S01]  /*11e70*/  UISETP.NE.AND UP3, UPT, UR29, URZ, UPT ;  /* 0x0000003f1d00728c */ /* 0x000fe2000bf65270 */
[----:B------:R-:W-:Y:S02]  /*11e80*/  FMNMX.FTZ R169, R217, R169, !PT ;  /* 0x000000a9d9a97209 */ /* 0x000fe40007810000 */
[----:B------:R-:W-:Y:S02]  /*11e90*/  FMNMX.FTZ R3, R210, R3, !PT ;  /* 0x00000003d2037209 */ /* 0x000fe40007810000 */
[----:B------:R-:W-:Y:S01]  /*11ea0*/  FMNMX.FTZ R4, R8, R166, !PT ;  /* 0x000000a608047209 */ /* 0x000fe20007810000 */
[----:B------:R-:W1:Y:S01]  /*11eb0*/  SHFL.BFLY PT, R5, R169, 0x2, 0x1f ;  /* 0x0c401f00a9057f89 */ /* 0x000e6200000e0000 */
[----:B------:R-:W-:Y:S02]  /*11ec0*/  ISETP.GT.AND P2, PT, R0, 0x1, P2 ;  /* 0x000000010000780c */ /* 0x000fe40001744270 */
[----:B------:R-:W-:Y:S02]  /*11ed0*/  FMNMX.FTZ R3, R214, R3, !PT ;  /* 0x00000003d6037209 */ /* 0x000fe40007810000 */
[----:B------:R-:W-:Y:S02]  /*11ee0*/  FMNMX.FTZ R4, R9, R4, !PT ;  /* 0x0000000409047209 */ /* 0x000fe40007810000 */
[----:B------:R-:W-:Y:S01]  /*11ef0*/  ISETP.LT.OR P2, PT, R2, 0x2, P2 ;  /* 0x000000020200780c */ /* 0x000fe20001741670 */
[----:B------:R-:W2:Y:S01]  /*11f00*/  SHFL.BFLY PT, R168, R3, 0x2, 0x1f ;  /* 0x0c401f0003a87f89 */ /* 0x000ea200000e0000 */
        /* <DEDUP_REMOVED lines=13> */
[----:B------:R-:W-:Y:S02]  /*11fe0*/  FMNMX.FTZ R4, R204, R4, !PT ;  /* 0x00000004cc047209 */ /* 0x000fe40007810000 */
[----:B-1----:R-:W-:Y:S02]  /*11ff0*/  FMNMX.FTZ R169, R169, R5, !PT ;  /* 0x00000005a9a97209 */ /* 0x002fe40007810000 */
[----:B--2---:R-:W-:Y:S02]  /*12000*/  FMNMX.FTZ R168, R3, R168, !PT ;  /* 0x000000a803a87209 */ /* 0x004fe40007810000 */
[----:B------:R-:W-:Y:S01]  /*12010*/  FMNMX.FTZ R3, R211, R4, !PT ;  /* 0x00000004d3037209 */ /* 0x000fe20007810000 */
[----:B------:R-:W1:Y:S01]  /*12020*/  SHFL.BFLY PT, R5, R169, 0x1, 0x1f ;  /* 0x0c201f00a9057f89 */ /* 0x000e6200000e0000 */
[----:B------:R-:W-:Y:S02]  /*12030*/  ISETP.GT.AND P0, PT, R0, 0x8, P0 ;  /* 0x000000080000780c */ /* 0x000fe40000704270 */
[----:B------:R-:W-:Y:S02]  /*12040*/  FMNMX.FTZ R3, R212, R3, !PT ;  /* 0x00000003d4037209 */ /* 0x000fe40007810000 */
[----:B------:R-:W-:Y:S02]  /*12050*/  ISETP.LT.OR P0, PT, R2, 0x9, P0 ;  /* 0x000000090200780c */ /* 0x000fe40000701670 */
[----:B------:R-:W-:Y:S01]  /*12060*/  FMNMX.FTZ R3, R213, R3, !PT ;  /* 0x00000003d5037209 */ /* 0x000fe20007810000 */
[----:B------:R-:W-:Y:S01]  /*12070*/  SHFL.BFLY PT, R6, R168, 0x1, 0x1f ;  /* 0x0c201f00a8067f89 */ /* 0x000fe200000e0000 */
[----:B------:R-:W-:Y:S02]  /*12080*/  FSEL R14, R14, -INF , !P0 ;  /* 0xff8000000e0e7808 */ /* 0x000fe40004000000 */
[----:B------:R-:W-:Y:S02]  /*12090*/  PLOP3.LUT P0, PT, PT, PT, UP6, 0x40, 0x0 ;  /* 0x000000000000781c */ /* 0x000fe40003f0e868 */
[----:B------:R-:W-:Y:S02]  /*120a0*/  FMNMX.FTZ R3, R216, R3, !PT ;  /* 0x00000003d8037209 */ /* 0x000fe40007810000 */
[----:B------:R-:W-:Y:S01]  /*120b0*/  PLOP3.LUT P1, PT, PT, PT, UP4, 0x40, 0x0 ;  /* 0x000000000000781c */ /* 0x000fe20003f2e848 */
[----:B------:R-:W-:Y:S01]  /*120c0*/  UISETP.NE.AND UP4, UPT, UR30, URZ, UPT ;  /* 0x0000003f1e00728c */ /* 0x000fe2000bf85270 */
[C---:B------:R-:W-:Y:S01]  /*120d0*/  ISETP.GT.AND P0, PT, R0.reuse, 0x11, P0 ;  /* 0x000000110000780c */ /* 0x040fe20000704270 */
[----:B------:R-:W2:Y:S01]  /*120e0*/  SHFL.BFLY PT, R7, R3, 0x2, 0x1f ;  /* 0x0c401f0003077f89 */ /* 0x000ea200000e0000 */
[----:B------:R-:W-:Y:S02]  /*120f0*/  ISETP.GT.AND P1, PT, R0, RZ, P1 ;  /* 0x000000ff0000720c */ /* 0x000fe40000f24270 */
[C---:B------:R-:W-:Y:S02]  /*12100*/  ISETP.LT.OR P0, PT, R2.reuse, 0x12, P0 ;  /* 0x000000120200780c */ /* 0x040fe40000701670 */
[----:B------:R-:W-:Y:S02]  /*12110*/  ISETP.LT.OR P1, PT, R2, 0x1, P1 ;  /* 0x000000010200780c */ /* 0x000fe40000f21670 */
[----:B-1----:R-:W-:Y:S02]  /*12120*/  FMNMX.FTZ R169, R169, R5, !PT ;  /* 0x00000005a9a97209 */ /* 0x002fe40007810000 */
[----:B------:R-:W-:Y:S02]  /*12130*/  FSEL R44, R27, -INF , !P0 ;  /* 0xff8000001b2c7808 */ /* 0x000fe40004000000 */
[C---:B------:R-:W-:Y:S01]  /*12140*/  FSETP.NEU.FTZ.AND P2, PT, R169.reuse, -INF , PT ;  /* 0xff800000a900780b */ /* 0x040fe20003f5d000 */
[----:B------:R-:W-:Y:S01]  /*12150*/  FMUL.FTZ R23, R169, c[0x0][0x2d0] ;  /* 0x0000b400a9177a20 */ /* 0x000fe20000410000 */
[----:B------:R-:W-:Y:S02]  /*12160*/  PLOP3.LUT P0, PT, PT, PT, UP4, 0x40, 0x0 ;  /* 0x000000000000781c */ /* 0x000fe40003f0e848 */
[----:B------:R-:W-:Y:S02]  /*12170*/  FSEL R10, R10, -INF , !P1 ;  /* 0xff8000000a0a7808 */ /* 0x000fe40004800000 */
[----:B------:R-:W-:Y:S02]  /*12180*/  FSEL R23, R23, RZ, P2 ;  /* 0x000000ff17177208 */ /* 0x000fe40001000000 */
[----:B------:R-:W-:Y:S01]  /*12190*/  PLOP3.LUT P1, PT, PT, PT, UP1, 0x40, 0x0 ;  /* 0x000000000000781c */ /* 0x000fe20003f2e818 */
[----:B------:R-:W-:Y:S01]  /*121a0*/  UISETP.NE.AND UP1, UPT, UR27, URZ, UPT ;  /* 0x0000003f1b00728c */ /* 0x000fe2000bf25270 */
[----:B------:R-:W-:Y:S01]  /*121b0*/  ISETP.GT.AND P0, PT, R0, 0x19, P0 ;  /* 0x000000190000780c */ /* 0x000fe20000704270 */
[--C-:B------:R-:W-:Y:S01]  /*121c0*/  FFMA.FTZ R4, R174, c[0x0][0x2d0], -R23.reuse ;  /* 0x0000b400ae047a23 */ /* 0x100fe20000010817 */
[----:B------:R-:W-:Y:S01]  /*121d0*/  ISETP.GT.AND P1, PT, R0, 0x9, P1 ;  /* 0x000000090000780c */ /* 0x000fe20000f24270 */
[--C-:B------:R-:W-:Y:S01]  /*121e0*/  FFMA.FTZ R40, R197, c[0x0][0x2d0], -R23.reuse ;  /* 0x0000b400c5287a23 */ /* 0x100fe20000010817 */
[C---:B------:R-:W-:Y:S01]  /*121f0*/  ISETP.LT.OR P0, PT, R2.reuse, 0x1a, P0 ;  /* 0x0000001a0200780c */ /* 0x040fe20000701670 */
[----:B------:R1:W-:Y:S01]  /*12200*/  MUFU.EX2 R32, R4 ;  /* 0x0000000400207308 */ /* 0x0003e20000000800 */
[----:B------:R-:W-:Y:S02]  /*12210*/  ISETP.LT.OR P1, PT, R2, 0xa, P1 ;  /* 0x0000000a0200780c */ /* 0x000fe40000f21670 */
[----:B------:R-:W-:Y:S02]  /*12220*/  FSEL R171, R31, -INF , !P0 ;  /* 0xff8000001fab7808 */ /* 0x000fe40004000000 */
[----:B------:R-:W-:Y:S02]  /*12230*/  PLOP3.LUT P0, PT, PT, PT, UP3, 0x40, 0x0 ;  /* 0x000000000000781c */ /* 0x000fe40003f0e838 */
[----:B------:R-:W-:Y:S02]  /*12240*/  FSEL R15, R15, -INF , !P1 ;  /* 0xff8000000f0f7808 */ /* 0x000fe40004800000 */
[----:B------:R-:W-:Y:S01]  /*12250*/  PLOP3.LUT P1, PT, PT, PT, UP5, 0x40, 0x0 ;  /* 0x000000000000781c */ /* 0x000fe20003f2e858 */
[----:B------:R-:W-:Y:S01]  /*12260*/  MUFU.EX2 R251, R40 ;  /* 0x0000002800fb7308 */ /* 0x000fe20000000800 */
[C---:B------:R-:W-:Y:S02]  /*12270*/  ISETP.GT.AND P0, PT, R0.reuse, 0x20, P0 ;  /* 0x000000200000780c */ /* 0x040fe40000704270 */
[----:B------:R-:W-:Y:S02]  /*12280*/  ISETP.GT.AND P1, PT, R0, 0x18, P1 ;  /* 0x000000180000780c */ /* 0x000fe40000f24270 */
[----:B--2---:R-:W-:Y:S02]  /*12290*/  FMNMX.FTZ R3, R3, R7, !PT ;  /* 0x0000000703037209 */ /* 0x004fe40007810000 */
[C---:B------:R-:W-:Y:S02]  /*122a0*/  ISETP.LT.OR P0, PT, R2.reuse, 0x21, P0 ;  /* 0x000000210200780c */ /* 0x040fe40000701670 */
[----:B------:R-:W-:Y:S01]  /*122b0*/  ISETP.LT.OR P1, PT, R2, 0x19, P1 ;  /* 0x000000190200780c */ /* 0x000fe20000f21670 */
[----:B------:R-:W2:Y:S01]  /*122c0*/  SHFL.BFLY PT, R167, R3, 0x1, 0x1f ;  /* 0x0c201f0003a77f89 */ /* 0x000ea200000e0000 */
[----:B------:R-:W-:Y:S02]  /*122d0*/  FSEL R172, R42, -INF , !P0 ;  /* 0xff8000002aac7808 */ /* 0x000fe40004000000 */
[----:B------:R-:W-:Y:S01]  /*122e0*/  FMNMX.FTZ R5, R10, R170, !PT ;  /* 0x000000aa0a057209 */ /* 0x000fe20007810000 */
[--C-:B-1----:R-:W-:Y:S01]  /*122f0*/  FFMA.FTZ R4, R175, c[0x0][0x2d0], -R23.reuse ;  /* 0x0000b400af047a23 */ /* 0x102fe20000010817 */
[----:B------:R-:W-:Y:S02]  /*12300*/  FSEL R45, R30, -INF , !P1 ;  /* 0xff8000001e2d7808 */ /* 0x000fe40004800000 */
[----:B------:R-:W-:Y:S01]  /*12310*/  PLOP3.LUT P1, PT, PT, PT, UP2, 0x40, 0x0 ;  /* 0x000000000000781c */ /* 0x000fe20003f2e828 */
[----:B------:R1:W-:Y:S01]  /*12320*/  MUFU.EX2 R24, R4 ;  /* 0x0000000400187308 */ /* 0x0003e20000000800 */
[----:B------:R-:W-:Y:S01]  /*12330*/  FMNMX.FTZ R5, R11, R5, !PT ;  /* 0x000000050b057209 */ /* 0x000fe20007810000 */
[----:B------:R-:W-:Y:S01]  /*12340*/  LDSM.16.MT88.4 R28, [R225+0x2080] ;  /* 0x00208000e11c783b */ /* 0x000fe20000004200 */
[----:B------:R-:W-:Y:S02]  /*12350*/  ISETP.GT.AND P1, PT, R0, 0x21, P1 ;  /* 0x000000210000780c */ /* 0x000fe40000f24270 */
[----:B------:R-:W-:Y:S02]  /*12360*/  PLOP3.LUT P0, PT, PT, PT, UP1, 0x40, 0x0 ;  /* 0x000000000000781c */ /* 0x000fe40003f0e818 */
[----:B------:R-:W-:Y:S02]  /*12370*/  FMNMX.FTZ R168, R168, R6, !PT ;  /* 0x00000006a8a87209 */ /* 0x000fe40007810000 */
[----:B------:R-:W-:Y:S02]  /*12380*/  FMNMX.FTZ R5, R14, R5, !PT ;  /* 0x000000050e057209 */ /* 0x000fe40007810000 */
[----:B------:R-:W-:Y:S01]  /*12390*/  ISETP.LT.OR P1, PT, R2, 0x22, P1 ;  /* 0x000000220200780c */ /* 0x000fe20000f21670 */
[----:B------:R-:W-:Y:S01]  /*123a0*/  FMUL.FTZ R48, R168, c[0x0][0x2d0] ;  /* 0x0000b400a8307a20 */ /* 0x000fe20000410000 */
[----:B------:R-:W-:Y:S02]  /*123b0*/  ISETP.GT.AND P0, PT, R0, 0x28, P0 ;  /* 0x000000280000780c */ /* 0x000fe40000704270 */
[----:B------:R-:W-:Y:S02]  /*123c0*/  FMNMX.FTZ R5, R15, R5, !PT ;  /* 0x000000050f057209 */ /* 0x000fe40007810000 */
[----:B------:R-:W-:Y:S02]  /*123d0*/  FSEL R174, R43, -INF , !P1 ;  /* 0xff8000002bae7808 */ /* 0x000fe40004800000 */
[----:B------:R-:W-:Y:S02]  /*123e0*/  FSETP.NEU.FTZ.AND P1, PT, R168, -INF , PT ;  /* 0xff800000a800780b */ /* 0x000fe40003f3d000 */
[----:B------:R-:W-:Y:S02]  /*123f0*/  ISETP.LT.OR P0, PT, R2, 0x29, P0 ;  /* 0x000000290200780c */ /* 0x000fe40000701670 */
[----:B------:R-:W-:Y:S01]  /*12400*/  FMNMX.FTZ R5, R41, R5, !PT ;  /* 0x0000000529057209 */ /* 0x000fe20007810000 */
[--C-:B-1----:R-:W-:Y:S01]  /*12410*/  FFMA.FTZ R4, R192, c[0x0][0x2d0], -R23.reuse ;  /* 0x0000b400c0047a23 */ /* 0x102fe20000010817 */
[----:B------:R-:W-:Y:S02]  /*12420*/  FSEL R48, R48, RZ, P1 ;  /* 0x000000ff30307208 */ /* 0x000fe40000800000 */
[----:B------:R-:W-:Y:S01]  /*12430*/  FSEL R173, R46, -INF , !P0 ;  /* 0xff8000002ead7808 */ /* 0x000fe20004000000 */
[----:B------:R1:W3:Y:S01]  /*12440*/  MUFU.EX2 R21, R4 ;  /* 0x0000000400157308 */ /* 0x0002e20000000800 */
[----:B------:R-:W-:Y:S01]  /*12450*/  PLOP3.LUT P0, PT, PT, PT, UP0, 0x40, 0x0 ;  /* 0x000000000000781c */ /* 0x000fe20003f0e808 */
[--C-:B------:R-:W-:Y:S01]  /*12460*/  FFMA.FTZ R40, R194, c[0x0][0x2d0], -R48.reuse ;  /* 0x0000b400c2287a23 */ /* 0x100fe20000010830 */
[----:B------:R-:W-:Y:S01]  /*12470*/  FMNMX.FTZ R5, R44, R5, !PT ;  /* 0x000000052c057209 */ /* 0x000fe20007810000 */
[----:B------:R-:W-:Y:S01]  /*12480*/  UISETP.GT.AND UP0, UPT, UR26, UR7, UPT ;  /* 0x000000071a00728c */ /* 0x000fe2000bf04270 */
[----:B------:R-:W-:Y:S01]  /*12490*/  ISETP.GT.AND P0, PT, R0, 0x29, P0 ;  /* 0x000000290000780c */ /* 0x000fe20000704270 */
[----:B------:R-:W-:Y:S01]  /*124a0*/  UIADD3 UR26, UR26, -0x1, URZ ;  /* 0xffffffff1a1a7890 */ /* 0x000fe2000fffe03f */
[----:B--2---:R-:W-:Y:S01]  /*124b0*/  FMNMX.FTZ R167, R3, R167, !PT ;  /* 0x000000a703a77209 */ /* 0x004fe20007810000 */
[--C-:B------:R-:W-:Y:S01]  /*124c0*/  FFMA.FTZ R3, R19, c[0x0][0x2d0], -R48.reuse ;  /* 0x0000b40013037a23 */ /* 0x100fe20000010830 */
[----:B------:R-:W-:Y:S01]  /*124d0*/  ISETP.LT.OR P0, PT, R2, 0x2a, P0 ;  /* 0x0000002a0200780c */ /* 0x000fe20000701670 */
[--C-:B------:R-:W-:Y:S01]  /*124e0*/  FFMA.FTZ R2, R17, c[0x0][0x2d0], -R48.reuse ;  /* 0x0000b40011027a23 */ /* 0x100fe20000010830 */
[----:B------:R2:W-:Y:S01]  /*124f0*/  MUFU.EX2 R250, R40 ;  /* 0x0000002800fa7308 */ /* 0x0005e20000000800 */
[----:B------:R-:W-:Y:S01]  /*12500*/  FMUL.FTZ R49, R167, c[0x0][0x2d0] ;  /* 0x0000b400a7317a20 */ /* 0x000fe20000410000 */
[----:B------:R-:W-:Y:S02]  /*12510*/  FSEL R22, R47, -INF , !P0 ;  /* 0xff8000002f167808 */ /* 0x000fe40004000000 */
[----:B------:R-:W-:Y:S04]  /*12520*/  FSETP.NEU.FTZ.AND P0, PT, R167, -INF , PT ;  /* 0xff800000a700780b */ /* 0x000fe80003f1d000 */
[----:B------:R-:W-:Y:S02]  /*12530*/  FSEL R49, R49, RZ, P0 ;  /* 0x000000ff31317208 */ /* 0x000fe40000000000 */
[----:B------:R4:W-:Y:S01]  /*12540*/  MUFU.EX2 R7, R3 ;  /* 0x0000000300077308 */ /* 0x0009e20000000800 */
[--C-:B-1----:R-:W-:Y:S01]  /*12550*/  FFMA.FTZ R4, R193, c[0x0][0x2d0], -R23.reuse ;  /* 0x0000b400c1047a23 */ /* 0x102fe20000010817 */
[----:B---3--:R-:W-:Y:S08]  /*12560*/  MOV R47, R21 ;  /* 0x00000015002f7202 */ /* 0x008ff00000000f00 */
[----:B------:R1:W3:Y:S01]  /*12570*/  MUFU.EX2 R42, R4 ;  /* 0x00000004002a7308 */ /* 0x0002e20000000800 */
[----:B--2---:R-:W-:Y:S09]  /*12580*/  FFMA.FTZ R40, R201, c[0x0][0x2d0], -R23 ;  /* 0x0000b400c9287a23 */ /* 0x004ff20000010817 */
[----:B------:R2:W-:Y:S01]  /*12590*/  MUFU.EX2 R221, R40 ;  /* 0x0000002800dd7308 */ /* 0x0005e20000000800 */
[--C-:B----4-:R-:W-:Y:S09]  /*125a0*/  FFMA.FTZ R3, R8, c[0x0][0x2d0], -R49.reuse ;  /* 0x0000b40008037a23 */ /* 0x110ff20000010831 */
[----:B------:R4:W-:Y:S01]  /*125b0*/  MUFU.EX2 R17, R3 ;  /* 0x0000000300117308 */ /* 0x0009e20000000800 */
[----:B-1----:R-:W-:Y:S01]  /*125c0*/  FMNMX.FTZ R4, R45, R5, !PT ;  /* 0x000000052d047209 */ /* 0x002fe20007810000 */
[--C-:B------:R-:W-:Y:S01]  /*125d0*/  FFMA.FTZ R5, R16, c[0x0][0x2d0], -R48.reuse ;  /* 0x0000b40010057a23 */ /* 0x100fe20000010830 */
[----:B---3--:R-:W-:Y:S02]  /*125e0*/  F2FP.BF16.PACK_AB R26, R42, R47 ;  /* 0x0000002f2a1a723e */ /* 0x008fe400000010ff */
[----:B------:R-:W-:Y:S05]  /*125f0*/  FMNMX.FTZ R4, R171, R4, !PT ;  /* 0x00000004ab047209 */ /* 0x000fea0007810000 */
[----:B------:R-:W-:Y:S01]  /*12600*/  MUFU.EX2 R20, R5 ;  /* 0x0000000500147308 */ /* 0x000fe20000000800 */
[----:B------:R-:W-:Y:S01]  /*12610*/  FMNMX.FTZ R0, R172, R4, !PT ;  /* 0x00000004ac007209 */ /* 0x000fe20007810000 */
[--C-:B------:R-:W-:Y:S02]  /*12620*/  FFMA.FTZ R4, R12, c[0x0][0x2d0], -R49.reuse ;  /* 0x0000b4000c047a23 */ /* 0x100fe40000010831 */
[--C-:B--2---:R-:W-:Y:S01]  /*12630*/  FFMA.FTZ R40, R198, c[0x0][0x2d0], -R48.reuse ;  /* 0x0000b400c6287a23 */ /* 0x104fe20000010830 */
[----:B------:R-:W-:Y:S05]  /*12640*/  FMNMX.FTZ R0, R174, R0, !PT ;  /* 0x00000000ae007209 */ /* 0x000fea0007810000 */
[----:B------:R1:W-:Y:S01]  /*12650*/  MUFU.EX2 R5, R2 ;  /* 0x0000000200057308 */ /* 0x0003e20000000800 */
[----:B------:R-:W-:Y:S01]  /*12660*/  FMNMX.FTZ R0, R173, R0, !PT ;  /* 0x00000000ad007209 */ /* 0x000fe20007810000 */
[--C-:B----4-:R-:W-:Y:S03]  /*12670*/  FFMA.FTZ R3, R9, c[0x0][0x2d0], -R49.reuse ;  /* 0x0000b40009037a23 */ /* 0x110fe60000010831 */
[----:B------:R-:W-:Y:S05]  /*12680*/  FMNMX.FTZ R0, R22, R0, !PT ;  /* 0x0000000016007209 */ /* 0x000fea0007810000 */
[----:B------:R-:W-:Y:S10]  /*12690*/  MUFU.EX2 R6, R3 ;  /* 0x0000000300067308 */ /* 0x000ff40000000800 */
[----:B------:R-:W-:Y:S01]  /*126a0*/  MUFU.EX2 R43, R4 ;  /* 0x00000004002b7308 */ /* 0x000fe20000000800 */
[----:B-1----:R-:W-:Y:S09]  /*126b0*/  FFMA.FTZ R2, R18, c[0x0][0x2d0], -R48 ;  /* 0x0000b40012027a23 */ /* 0x002ff20000010830 */
[----:B------:R1:W2:Y:S10]  /*126c0*/  MUFU.EX2 R46, R2 ;  /* 0x00000002002e7308 */ /* 0x0002b40000000800 */
[----:B------:R3:W-:Y:S01]  /*126d0*/  MUFU.EX2 R220, R40 ;  /* 0x0000002800dc7308 */ /* 0x0007e20000000800 */
[----:B-1----:R-:W1:Y:S01]  /*126e0*/  SHFL.BFLY PT, R2, R0, 0x2, 0x1f ;  /* 0x0c401f0000027f89 */ /* 0x002e6200000e0000 */
[----:B--2---:R-:W-:Y:S01]  /*126f0*/  F2FP.BF16.PACK_AB R27, R7, R46 ;  /* 0x0000002e071b723e */ /* 0x004fe200000010ff */
[--C-:B---3--:R-:W-:Y:S07]  /*12700*/  FFMA.FTZ R40, R202, c[0x0][0x2d0], -R49.reuse ;  /* 0x0000b400ca287a23 */ /* 0x108fee0000010831 */
[----:B------:R2:W-:Y:S01]  /*12710*/  MUFU.EX2 R202, R40 ;  /* 0x0000002800ca7308 */ /* 0x0005e20000000800 */
[----:B-1----:R-:W-:Y:S01]  /*12720*/  FMNMX.FTZ R3, R0, R2, !PT ;  /* 0x0000000200037209 */ /* 0x002fe20007810000 */
[--C-:B------:R-:W-:Y:S01]  /*12730*/  FFMA.FTZ R2, R13, c[0x0][0x2d0], -R49.reuse ;  /* 0x0000b4000d027a23 */ /* 0x100fe20000010831 */
[----:B------:R-:W-:Y:S07]  /*12740*/  FSEL R0, R169, RZ, P2 ;  /* 0x000000ffa9007208 */ /* 0x000fee0001000000 */
[----:B------:R1:W-:Y:S01]  /*12750*/  MUFU.EX2 R16, R2 ;  /* 0x0000000200107308 */ /* 0x0003e20000000800 */
[----:B------:R-:W3:Y:S01]  /*12760*/  SHFL.BFLY PT, R4, R3, 0x1, 0x1f ;  /* 0x0c201f0003047f89 */ /* 0x000ee200000e0000 */
[----:B------:R-:W-:Y:S01]  /*12770*/  FADD.FTZ R0, -R0, R164 ;  /* 0x000000a400007221 */ /* 0x000fe20000010100 */
[----:B------:R-:W-:Y:S03]  /*12780*/  MOV R164, R20 ;  /* 0x0000001400a47202 */ /* 0x000fe60000000f00 */
[----:B------:R-:W-:Y:S02]  /*12790*/  FMUL.FTZ R0, R0, c[0x0][0x2d0] ;  /* 0x0000b40000007a20 */ /* 0x000fe40000410000 */
[----:B--2---:R-:W-:Y:S02]  /*127a0*/  FFMA.FTZ R40, R203, c[0x0][0x2d0], -R49 ;  /* 0x0000b400cb287a23 */ /* 0x004fe40000010831 */
[----:B------:R2:W4:Y:S10]  /*127b0*/  MUFU.EX2 R21, R0 ;  /* 0x0000000000157308 */ /* 0x0005340000000800 */
[----:B------:R-:W-:Y:S01]  /*127c0*/  MUFU.EX2 R201, R40 ;  /* 0x0000002800c97308 */ /* 0x000fe20000000800 */
[----:B-1----:R-:W-:Y:S02]  /*127d0*/  FSEL R2, R168, RZ, P1 ;  /* 0x000000ffa8027208 */ /* 0x002fe40000800000 */
[----:B---3--:R-:W-:Y:S03]  /*127e0*/  FMNMX.FTZ R3, R4, R3, !PT ;  /* 0x0000000304037209 */ /* 0x008fe60007810000 */
[----:B------:R-:W-:Y:S01]  /*127f0*/  FADD.FTZ R2, -R2, R165 ;  /* 0x000000a502027221 */ /* 0x000fe20000010100 */
[----:B------:R-:W-:Y:S01]  /*12800*/  MOV R165, R6 ;  /* 0x0000000600a57202 */ /* 0x000fe20000000f00 */
[----:B------:R-:W-:Y:S02]  /*12810*/  FMUL.FTZ R50, R3, c[0x0][0x2d0] ;  /* 0x0000b40003327a20 */ /* 0x000fe40000410000 */
[----:B------:R-:W-:Y:S01]  /*12820*/  FMUL.FTZ R2, R2, c[0x0][0x2d0] ;  /* 0x0000b40002027a20 */ /* 0x000fe20000410000 */
[----:B--2---:R-:W-:Y:S01]  /*12830*/  FSEL R0, R167, RZ, P0 ;  /* 0x000000ffa7007208 */ /* 0x004fe20000000000 */
        /* <DEDUP_REMOVED lines=12> */
[C---:B------:R-:W-:Y:S01]  /*12900*/  FMUL.FTZ R5, R21.reuse, R177 ;  /* 0x000000b115057220 */ /* 0x040fe20000410000 */
[----:B------:R-:W-:Y:S01]  /*12910*/  MOV R177, R7 ;  /* 0x0000000700b17202 */ /* 0x000fe20000000f00 */
[C---:B------:R-:W-:Y:S02]  /*12920*/  FMUL.FTZ R145, R21.reuse, R145 ;  /* 0x0000009115917220 */ /* 0x040fe40000410000 */
[C---:B------:R-:W-:Y:S02]  /*12930*/  FMUL.FTZ R148, R21.reuse, R148 ;  /* 0x0000009415947220 */ /* 0x040fe40000410000 */
[C---:B------:R-:W-:Y:S02]  /*12940*/  FMUL.FTZ R149, R21.reuse, R149 ;  /* 0x0000009515957220 */ /* 0x040fe40000410000 */
[C---:B------:R-:W-:Y:S01]  /*12950*/  FMUL.FTZ R160, R21.reuse, R160 ;  /* 0x000000a015a07220 */ /* 0x040fe20000410000 */
[----:B------:R4:W-:Y:S01]  /*12960*/  MUFU.EX2 R193, R4 ;  /* 0x0000000400c17308 */ /* 0x0009e20000000800 */
[C---:B------:R-:W-:Y:S02]  /*12970*/  FMUL.FTZ R161, R21.reuse, R161 ;  /* 0x000000a115a17220 */ /* 0x040fe40000410000 */
[C---:B-1----:R-:W-:Y:S01]  /*12980*/  FMUL.FTZ R6, R20.reuse, R178 ;  /* 0x000000b214067220 */ /* 0x042fe20000410000 */
[----:B------:R-:W-:Y:S01]  /*12990*/  MOV R178, R17 ;  /* 0x0000001100b27202 */ /* 0x000fe20000000f00 */
[C---:B------:R-:W-:Y:S01]  /*129a0*/  FMUL.FTZ R7, R20.reuse, R179 ;  /* 0x000000b314077220 */ /* 0x040fe20000410000 */
[----:B------:R-:W-:Y:S01]  /*129b0*/  MOV R179, R16 ;  /* 0x0000001000b37202 */ /* 0x000fe20000000f00 */
[C---:B------:R-:W-:Y:S02]  /*129c0*/  FMUL.FTZ R16, R21.reuse, R188 ;  /* 0x000000bc15107220 */ /* 0x040fe40000410000 */
[----:B------:R-:W-:Y:S01]  /*129d0*/  FMUL.FTZ R17, R21, R189 ;  /* 0x000000bd15117220 */ /* 0x000fe20000410000 */
[----:B------:R-:W-:Y:S01]  /*129e0*/  F2FP.BF16.PACK_AB R34, R179, R43 ;  /* 0x0000002bb322723e */ /* 0x000fe200000010ff */
[C---:B------:R-:W-:Y:S01]  /*129f0*/  FMUL.FTZ R18, R20.reuse, R190 ;  /* 0x000000be14127220 */ /* 0x040fe20000410000 */
[----:B------:R-:W-:Y:S01]  /*12a00*/  MOV R203, R179 ;  /* 0x000000b300cb7202 */ /* 0x000fe20000000f00 */
[----:B------:R-:W-:Y:S01]  /*12a10*/  FMUL.FTZ R19, R20, R191 ;  /* 0x000000bf14137220 */ /* 0x000fe20000410000 */
[----:B------:R-:W-:Y:S01]  /*12a20*/  MOV R179, R166 ;  /* 0x000000a600b37202 */ /* 0x000fe20000000f00 */
        /* <DEDUP_REMOVED lines=34> */
[----:B------:R-:W-:Y:S02]  /*12c50*/  FMUL.FTZ R53, R21, R53 ;  /* 0x0000003515357220 */ /* 0x000fe40000410000 */
[C---:B------:R-:W-:Y:S02]  /*12c60*/  FMUL.FTZ R54, R20.reuse, R54 ;  /* 0x0000003614367220 */ /* 0x040fe40000410000 */
[----:B------:R-:W-:Y:S01]  /*12c70*/  FMUL.FTZ R55, R20, R55 ;  /* 0x0000003714377220 */ /* 0x000fe20000410000 */
        /* <DEDUP_REMOVED lines=10> */
[----:B------:R-:W-:Y:S01]  /*12d20*/  FFMA.FTZ R40, R45, c[0x0][0x2d0], -R50 ;  /* 0x0000b4002d287a23 */ /* 0x000fe20000010832 */
        /* <DEDUP_REMOVED lines=65> */
[--C-:B------:R-:W-:Y:S02]  /*13140*/  FFMA.FTZ R36, R195, c[0x0][0x2d0], -R23.reuse ;  /* 0x0000b400c3247a23 */ /* 0x100fe40000010817 */
        /* <DEDUP_REMOVED lines=15> */
[--C-:B------:R-:W-:Y:S02]  /*13240*/  FFMA.FTZ R28, R196, c[0x0][0x2d0], -R48.reuse ;  /* 0x0000b400c41c7a23 */ /* 0x100fe40000010830 */
[C---:B------:R-:W-:Y:S02]  /*13250*/  FMUL.FTZ R99, R20.reuse, R99 ;  /* 0x0000006314637220 */ /* 0x040fe40000410000 */
[C---:B------:R-:W-:Y:S01]  /*13260*/  HMMA.16816.F32.BF16 R80, R24.reuse, R30, R80 ;  /* 0x0000001e1850723c */ /* 0x040fe20000041850 */
[----:B------:R2:W-:Y:S03]  /*13270*/  MUFU.EX2 R223, R28 ;  /* 0x0000001c00df7308 */ /* 0x0005e60000000800 */
[C---:B------:R-:W-:Y:S02]  /*13280*/  FMUL.FTZ R100, R21.reuse, R100 ;  /* 0x0000006415647220 */ /* 0x040fe40000410000 */
[----:B------:R-:W-:Y:S02]  /*13290*/  FMUL.FTZ R101, R21, R101 ;  /* 0x0000006515657220 */ /* 0x000fe40000410000 */
[C---:B------:R-:W-:Y:S04]  /*132a0*/  FMUL.FTZ R102, R20.reuse, R102 ;  /* 0x0000006614667220 */ /* 0x040fe80000410000 */
[----:B------:R-:W-:Y:S02]  /*132b0*/  FMUL.FTZ R103, R20, R103 ;  /* 0x0000006714677220 */ /* 0x000fe40000410000 */
[C---:B------:R-:W-:Y:S02]  /*132c0*/  FMUL.FTZ R104, R2.reuse, R104 ;  /* 0x0000006802687220 */ /* 0x040fe40000410000 */
[----:B------:R-:W-:Y:S02]  /*132d0*/  FMUL.FTZ R105, R2, R105 ;  /* 0x0000006902697220 */ /* 0x000fe40000410000 */
[C---:B------:R-:W-:Y:S02]  /*132e0*/  FMUL.FTZ R106, R0.reuse, R106 ;  /* 0x0000006a006a7220 */ /* 0x040fe40000410000 */
[----:B------:R-:W-:Y:S02]  /*132f0*/  FMUL.FTZ R107, R0, R107 ;  /* 0x0000006b006b7220 */ /* 0x000fe40000410000 */
[C---:B------:R-:W-:Y:S02]  /*13300*/  FMUL.FTZ R108, R2.reuse, R108 ;  /* 0x0000006c026c7220 */ /* 0x040fe40000410000 */
[----:B------:R-:W-:Y:S02]  /*13310*/  FMUL.FTZ R109, R2, R109 ;  /* 0x0000006d026d7220 */ /* 0x000fe40000410000 */
[----:B--2---:R-:W-:Y:S02]  /*13320*/  FFMA.FTZ R28, R199, c[0x0][0x2d0], -R23 ;  /* 0x0000b400c71c7a23 */ /* 0x004fe40000010817 */
[C---:B------:R-:W-:Y:S02]  /*13330*/  FMUL.FTZ R110, R0.reuse, R110 ;  /* 0x0000006e006e7220 */ /* 0x040fe40000410000 */
[----:B------:R2:W-:Y:S01]  /*13340*/  MUFU.EX2 R222, R28 ;  /* 0x0000001c00de7308 */ /* 0x0005e20000000800 */
[----:B------:R-:W-:Y:S01]  /*13350*/  FMUL.FTZ R111, R0, R111 ;  /* 0x0000006f006f7220 */ /* 0x000fe20000410000 */
[-C--:B-1----:R-:W-:Y:S03]  /*13360*/  HMMA.16816.F32.BF16 R84, R24, R36.reuse, R84 ;  /* 0x000000241854723c */ /* 0x082fe60000041854 */
[C---:B------:R-:W-:Y:S02]  /*13370*/  FMUL.FTZ R112, R21.reuse, R112 ;  /* 0x0000007015707220 */ /* 0x040fe40000410000 */
[C---:B------:R-:W-:Y:S02]  /*13380*/  FMUL.FTZ R113, R21.reuse, R113 ;  /* 0x0000007115717220 */ /* 0x040fe40000410000 */
[C---:B------:R-:W-:Y:S01]  /*13390*/  FMUL.FTZ R114, R20.reuse, R114 ;  /* 0x0000007214727220 */ /* 0x040fe20000410000 */
[C---:B------:R-:W-:Y:S04]  /*133a0*/  HMMA.16816.F32.BF16 R88, R32.reuse, R36, R88 ;  /* 0x000000242058723c */ /* 0x040fe80000041858 */
[----:B------:R-:W-:Y:S02]  /*133b0*/  FMUL.FTZ R115, R20, R115 ;  /* 0x0000007314737220 */ /* 0x000fe40000410000 */
[C---:B------:R-:W-:Y:S02]  /*133c0*/  FMUL.FTZ R116, R21.reuse, R116 ;  /* 0x0000007415747220 */ /* 0x040fe40000410000 */
[-C--:B------:R-:W-:Y:S04]  /*133d0*/  HMMA.16816.F32.BF16 R92, R32, R38.reuse, R92 ;  /* 0x00000026205c723c */ /* 0x080fe8000004185c */
[----:B------:R-:W-:Y:S01]  /*133e0*/  FFMA.FTZ R36, R200, c[0x0][0x2d0], -R48 ;  /* 0x0000b400c8247a23 */ /* 0x000fe20000010830 */
[----:B--2---:R-:W1:Y:S01]  /*133f0*/  LDSM.16.MT88.4 R28, [R228+0x3880] ;  /* 0x00388000e41c783b */ /* 0x004e620000004200 */
[----:B------:R-:W-:Y:S02]  /*13400*/  FMUL.FTZ R117, R21, R117 ;  /* 0x0000007515757220 */ /* 0x000fe40000410000 */
        /* <DEDUP_REMOVED lines=12> */
[--C-:B--2---:R-:W-:Y:S02]  /*134d0*/  FFMA.FTZ R36, R51, c[0x0][0x2d0], -R49.reuse ;  /* 0x0000b40033247a23 */ /* 0x104fe40000010831 */
[C---:B------:R-:W-:Y:S02]  /*134e0*/  FMUL.FTZ R128, R21.reuse, R128 ;  /* 0x0000008015807220 */ /* 0x040fe40000410000 */
[----:B------:R2:W3:Y:S01]  /*134f0*/  MUFU.EX2 R218, R36 ;  /* 0x0000002400da7308 */ /* 0x0004e20000000800 */
[----:B------:R-:W-:Y:S02]  /*13500*/  FMUL.FTZ R129, R21, R129 ;  /* 0x0000008115817220 */ /* 0x000fe40000410000 */
[C---:B------:R-:W-:Y:S02]  /*13510*/  FMUL.FTZ R130, R20.reuse, R130 ;  /* 0x0000008214827220 */ /* 0x040fe40000410000 */
[----:B------:R-:W-:Y:S01]  /*13520*/  FMUL.FTZ R131, R20, R131 ;  /* 0x0000008314837220 */ /* 0x000fe20000410000 */
[-C--:B-1----:R-:W-:Y:S08]  /*13530*/  HMMA.16816.F32.BF16 R100, R24, R28.reuse, R100 ;  /* 0x0000001c1864723c */ /* 0x082ff00000041864 */
[C---:B------:R-:W-:Y:S07]  /*13540*/  HMMA.16816.F32.BF16 R104, R32.reuse, R28, R104 ;  /* 0x0000001c2068723c */ /* 0x040fee0000041868 */
[----:B------:R-:W-:Y:S01]  /*13550*/  FFMA.FTZ R28, R204, c[0x0][0x2d0], -R49 ;  /* 0x0000b400cc1c7a23 */ /* 0x000fe20000010831 */
[-C--:B------:R-:W-:Y:S01]  /*13560*/  HMMA.16816.F32.BF16 R108, R32, R30.reuse, R108 ;  /* 0x0000001e206c723c */ /* 0x080fe2000004186c */
[----:B--2---:R-:W1:Y:S02]  /*13570*/  LDSM.16.MT88.4 R36, [R227+0x3880] ;  /* 0x00388000e324783b */ /* 0x004e640000004200 */
[----:B------:R2:W4:Y:S01]  /*13580*/  MUFU.EX2 R200, R28 ;  /* 0x0000001c00c87308 */ /* 0x0005220000000800 */
[----:B------:R-:W-:Y:S02]  /*13590*/  MOV R204, R177 ;  /* 0x000000b100cc7202 */ /* 0x000fe40000000f00 */
[----:B------:R-:W-:Y:S02]  /*135a0*/  MOV R177, R164 ;  /* 0x000000a400b17202 */ /* 0x000fe40000000f00 */
[C---:B------:R-:W-:Y:S05]  /*135b0*/  HMMA.16816.F32.BF16 R112, R24.reuse, R30, R112 ;  /* 0x0000001e1870723c */ /* 0x040fea0000041870 */
[----:B------:R5:W-:Y:S01]  /*135c0*/  MUFU.EX2 R164, R40 ;  /* 0x0000002800a47308 */ /* 0x000be20000000800 */
[--C-:B--2---:R-:W-:Y:S09]  /*135d0*/  FFMA.FTZ R28, R41, c[0x0][0x2d0], -R50.reuse ;  /* 0x0000b400291c7a23 */ /* 0x104ff20000010832 */
[----:B------:R2:W-:Y:S01]  /*135e0*/  MUFU.EX2 R166, R28 ;  /* 0x0000001c00a67308 */ /* 0x0005e20000000800 */
[----:B-----5:R-:W-:Y:S01]  /*135f0*/  LDSM.16.MT88.4 R40, [R226+0x2880] ;  /* 0x00288000e228783b */ /* 0x020fe20000004200 */
[-C--:B-1----:R-:W-:Y:S08]  /*13600*/  HMMA.16816.F32.BF16 R116, R24, R36.reuse, R116 ;  /* 0x000000241874723c */ /* 0x082ff00000041874 */
[C---:B------:R-:W-:Y:S04]  /*13610*/  HMMA.16816.F32.BF16 R120, R32.reuse, R36, R120 ;  /* 0x000000242078723c */ /* 0x040fe80000041878 */
[--C-:B--2---:R-:W-:Y:S04]  /*13620*/  FFMA.FTZ R28, R44, c[0x0][0x2d0], -R50.reuse ;  /* 0x0000b4002c1c7a23 */ /* 0x104fe80000010832 */
[-C--:B------:R-:W-:Y:S01]  /*13630*/  HMMA.16816.F32.BF16 R124, R32, R38.reuse, R124 ;  /* 0x00000026207c723c */ /* 0x080fe2000004187c */
[----:B------:R-:W-:Y:S01]  /*13640*/  LDSM.16.MT88.4 R44, [R228+0x2880] ;  /* 0x00288000e42c783b */ /* 0x000fe20000004200 */
[----:B------:R1:W2:Y:S02]  /*13650*/  MUFU.EX2 R165, R28 ;  /* 0x0000001c00a57308 */ /* 0x0002a40000000800 */
[----:B------:R-:W-:Y:S03]  /*13660*/  FFMA.FTZ R36, R171, c[0x0][0x2d0], -R50 ;  /* 0x0000b400ab247a23 */ /* 0x000fe60000010832 */
[----:B---3--:R-:W-:Y:S01]  /*13670*/  F2FP.BF16.PACK_AB R32, R202, R218 ;  /* 0x000000daca20723e */ /* 0x008fe200000010ff */
[----:B------:R-:W-:Y:S04]  /*13680*/  HMMA.16816.F32.BF16 R128, R24, R38, R128 ;  /* 0x000000261880723c */ /* 0x000fe80000041880 */
[----:B------:R3:W5:Y:S01]  /*13690*/  MUFU.EX2 R51, R36 ;  /* 0x0000002400337308 */ /* 0x0007620000000800 */
[----:B----4-:R-:W-:Y:S02]  /*136a0*/  F2FP.BF16.PACK_AB R34, R200, R201 ;  /* 0x000000c9c822723e */ /* 0x010fe400000010ff */
[----:B------:R-:W-:Y:S02]  /*136b0*/  F2FP.BF16.PACK_AB R24, R251, R252 ;  /* 0x000000fcfb18723e */ /* 0x000fe400000010ff */
[----:B------:R-:W-:Y:S03]  /*136c0*/  F2FP.BF16.PACK_AB R25, R223, R250 ;  /* 0x000000fadf19723e */ /* 0x000fe600000010ff */
[----:B------:R-:W-:Y:S02]  /*136d0*/  F2FP.BF16.PACK_AB R26, R221, R222 ;  /* 0x000000dedd1a723e */ /* 0x000fe400000010ff */
[----:B------:R-:W-:Y:S01]  /*136e0*/  F2FP.BF16.PACK_AB R27, R219, R220 ;  /* 0x000000dcdb1b723e */ /* 0x000fe200000010ff */
[----:B-1----:R-:W1:Y:S01]  /*136f0*/  LDSM.16.MT88.4 R28, [R225+0x2880] ;  /* 0x00288000e11c783b */ /* 0x002e620000004200 */
[----:B--2---:R-:W-:Y:S07]  /*13700*/  F2FP.BF16.PACK_AB R33, R165, R166 ;  /* 0x000000a6a521723e */ /* 0x004fee00000010ff */
[----:B---3--:R-:W2:Y:S01]  /*13710*/  LDSM.16.MT88.4 R36, [R227+0x2880] ;  /* 0x00288000e324783b */ /* 0x008ea20000004200 */
[----:B-----5:R-:W-:Y:S01]  /*13720*/  F2FP.BF16.PACK_AB R35, R51, R164 ;  /* 0x000000a43323723e */ /* 0x020fe200000010ff */
        /* <DEDUP_REMOVED lines=14> */
[--C-:B---3--:R-:W-:Y:S02]  /*13810*/  FFMA.FTZ R40, R209, c[0x0][0x2d0], -R23.reuse ;  /* 0x0000b400d1287a23 */ /* 0x108fe40000010817 */
[----:B------:R-:W3:Y:S02]  /*13820*/  LDL.LU R209, [R1+0x18] ;  /* 0x0000180001d17983 */ /* 0x000ee40000300800 */
[-C--:B------:R-:W-:Y:S01]  /*13830*/  HMMA.16816.F32.BF16 R156, R32, R46.reuse, R156 ;  /* 0x0000002e209c723c */ /* 0x080fe2000004189c */
[----:B------:R4:W-:Y:S07]  /*13840*/  MUFU.EX2 R199, R40 ;  /* 0x0000002800c77308 */ /* 0x0009ee0000000800 */
[C---:B------:R-:W-:Y:S08]  /*13850*/  HMMA.16816.F32.BF16 R160, R24.reuse, R46, R160 ;  /* 0x0000002e18a0723c */ /* 0x040ff000000418a0 */
[-C--:B--2---:R-:W-:Y:S08]  /*13860*/  HMMA.16816.F32.BF16 R52, R24, R36.reuse, R52 ;  /* 0x000000241834723c */ /* 0x084ff00000041834 */
[C---:B------:R-:W-:Y:S01]  /*13870*/  HMMA.16816.F32.BF16 R56, R32.reuse, R36, R56 ;  /* 0x000000242038723c */ /* 0x040fe20000041838 */
[----:B----4-:R-:W2:Y:S06]  /*13880*/  LDSM.16.MT88.4 R40, [R226+0x4080] ;  /* 0x00408000e228783b */ /* 0x010eac0000004200 */
        /* <DEDUP_REMOVED lines=13> */
[-C--:B--2---:R-:W-:Y:S08]  /*13960*/  HMMA.16816.F32.BF16 R84, R24, R40.reuse, R84 ;  /* 0x000000281854723c */ /* 0x084ff00000041854 */
        /* <DEDUP_REMOVED lines=11> */
[--C-:B--2---:R-:W-:Y:S01]  /*13a20*/  FFMA.FTZ R23, R210, c[0x0][0x2d0], -R48.reuse ;  /* 0x0000b400d2177a23 */ /* 0x104fe20000010830 */
[----:B------:R-:W-:Y:S01]  /*13a30*/  MOV R210, R179 ;  /* 0x000000b300d27202 */ /* 0x000fe20000000f00 */
[----:B------:R-:W-:Y:S01]  /*13a40*/  FFMA.FTZ R48, R214, c[0x0][0x2d0], -R48 ;  /* 0x0000b400d6307a23 */ /* 0x000fe20000010830 */
[----:B------:R-:W-:Y:S01]  /*13a50*/  MOV R214, R170 ;  /* 0x000000aa00d67202 */ /* 0x000fe20000000f00 */
[----:B------:R2:W-:Y:S10]  /*13a60*/  MUFU.EX2 R171, R23 ;  /* 0x0000001700ab7308 */ /* 0x0005f40000000800 */
[----:B------:R-:W-:Y:S01]  /*13a70*/  MUFU.EX2 R170, R48 ;  /* 0x0000003000aa7308 */ /* 0x000fe20000000800 */
[--C-:B--2---:R-:W-:Y:S01]  /*13a80*/  FFMA.FTZ R23, R211, c[0x0][0x2d0], -R49.reuse ;  /* 0x0000b400d3177a23 */ /* 0x104fe20000010831 */
[-C--:B-1----:R-:W-:Y:S01]  /*13a90*/  HMMA.16816.F32.BF16 R100, R24, R36.reuse, R100 ;  /* 0x000000241864723c */ /* 0x082fe20000041864 */
[----:B------:R-:W2:Y:S07]  /*13aa0*/  LDL.LU R211, [R1+0x14] ;  /* 0x0000140001d37983 */ /* 0x000eae0000300800 */
        /* <DEDUP_REMOVED lines=59> */
[----:B------:R-:W-:Y:S01]  /*13e60*/  FFMA.FTZ R4, R2, R211, R212 ;  /* 0x000000d302047223 */ /* 0x000fe200000100d4 */
[-C--:B------:R-:W-:Y:S04]  /*13e70*/  HMMA.16816.F32.BF16 R76, R28, R6.reuse, R76 ;  /* 0x000000061c4c723c */ /* 0x080fe8000004184c */
[----:B------:R-:W-:Y:S04]  /*13e80*/  FADD.FTZ R4, R217, R4 ;  /* 0x00000004d9047221 */ /* 0x000fe80000010000 */
[C---:B------:R-:W-:Y:S04]  /*13e90*/  HMMA.16816.F32.BF16 R80, R24.reuse, R6, R80 ;  /* 0x000000061850723c */ /* 0x040fe80000041850 */
[----:B------:R-:W-:Y:S02]  /*13ea0*/  FADD.FTZ R5, R205, R4 ;  /* 0x00000004cd057221 */ /* 0x000fe40000010000 */
[----:B---3--:R-:W-:Y:S02]  /*13eb0*/  FFMA.FTZ R4, R0, R209, R175 ;  /* 0x000000d100047223 */ /* 0x008fe400000100af */
        /* <DEDUP_REMOVED lines=65> */
.L_x_1127:
[----:B-1----:R-:W2:Y:S04]  /*142d0*/  LDL.LU R0, [R1+0x10] ;  /* 0x0000100001007983 */ /* 0x002ea80000300800 */
[----:B------:R-:W3:Y:S04]  /*142e0*/  LDL.LU R4, [R1+0xc] ;  /* 0x00000c0001047983 */ /* 0x000ee80000300800 */
[----:B------:R-:W4:Y:S04]  /*142f0*/  LDL.LU R5, [R1+0x14] ;  /* 0x0000140001057983 */ /* 0x000f280000300800 */
[----:B------:R-:W4:Y:S01]  /*14300*/  LDL.LU R2, [R1+0x18] ;  /* 0x0000180001027983 */ /* 0x000f220000300800 */
[----:B------:R-:W-:-:S03]  /*14310*/  PLOP3.LUT P4, PT, PT, PT, PT, 0x8, 0x0 ;  /* 0x000000000000781c */ /* 0x000fc60003f8e170 */
        /* <DEDUP_REMOVED lines=18> */
[----:B------:R-:W-:Y:S02]  /*14440*/  FSETP.NE.FTZ.AND P2, PT, R9, RZ, PT ;  /* 0x000000ff0900720b */ /* 0x000fe40003f55000 */
[----:B------:R-:W-:Y:S01]  /*14450*/  MOV R2, RZ ;  /* 0x000000ff00027202 */ /* 0x000fe20000000f00 */
[----:B----4-:R-:W-:Y:S01]  /*14460*/  FADD.FTZ R6, R5, R6 ;  /* 0x0000000605067221 */ /* 0x010fe20000010000 */
[----:B------:R-:W-:-:S05]  /*14470*/  FSETP.NE.FTZ.AND P1, PT, R7, RZ, PT ;  /* 0x000000ff0700720b */ /* 0x000fca0003f35000 */
[----:B------:R-:W1:Y:S01]  /*14480*/  @P3 MUFU.RCP R0, R11 ;  /* 0x0000000b00003308 */ /* 0x000e620000001000 */
[----:B------:R-:W-:-:S07]  /*14490*/  FSETP.NE.FTZ.AND P0, PT, R6, RZ, PT ;  /* 0x000000ff0600720b */ /* 0x000fce0003f15000 */
[----:B------:R-:W2:Y:S06]  /*144a0*/  @P2 MUFU.RCP R4, R9 ;  /* 0x0000000900042308 */ /* 0x000eac0000001000 */
[----:B------:R-:W-:Y:S01]  /*144b0*/  @P0 MOV R8, 0x3f317218 ;  /* 0x3f31721800080802 */ /* 0x000fe20000000f00 */
[C---:B-1----:R-:W-:Y:S01]  /*144c0*/  FMUL.FTZ R176, R0.reuse, R176 ;  /* 0x000000b000b07220 */ /* 0x042fe20000410000 */
[----:B------:R-:W1:Y:S01]  /*144d0*/  @P1 MUFU.RCP R2, R7 ;  /* 0x0000000700021308 */ /* 0x000e620000001000 */
        /* <DEDUP_REMOVED lines=16> */
[C---:B------:R-:W-:Y:S01]  /*145e0*/  FMUL.FTZ R24, R0.reuse, R64 ;  /* 0x0000004000187220 */ /* 0x040fe20000410000 */
[----:B------:R-:W-:Y:S01]  /*145f0*/  MOV R64, 0xff800000 ;  /* 0xff80000000407802 */ /* 0x000fe20000000f00 */
[C---:B------:R-:W-:Y:S01]  /*14600*/  FMUL.FTZ R41, R0.reuse, R65 ;  /* 0x0000004100297220 */ /* 0x040fe20000410000 */
[----:B------:R-:W-:Y:S01]  /*14610*/  MOV R65, 0xff800000 ;  /* 0xff80000000417802 */ /* 0x000fe20000000f00 */
        /* <DEDUP_REMOVED lines=16> */
[----:B------:R-:W-:Y:S01]  /*14720*/  MOV R0, RZ ;  /* 0x000000ff00007202 */ /* 0x000fe20000000f00 */
[C---:B--2---:R-:W-:Y:S02]  /*14730*/  FMUL.FTZ R15, R4.reuse, R54 ;  /* 0x00000036040f7220 */ /* 0x044fe40000410000 */
[----:B------:R-:W-:Y:S02]  /*14740*/  FMUL.FTZ R43, R4, R55 ;  /* 0x00000037042b7220 */ /* 0x000fe40000410000 */
[C---:B-1----:R-:W-:Y:S01]  /*14750*/  FMUL.FTZ R180, R2.reuse, R180 ;  /* 0x000000b402b47220 */ /* 0x042fe20000410000 */
[----:B------:R-:W1:Y:S01]  /*14760*/  @P0 MUFU.RCP R0, R6 ;  /* 0x0000000600000308 */ /* 0x000e620000001000 */
[----:B------:R-:W-:-:S02]  /*14770*/  FMUL.FTZ R181, R2, R181 ;  /* 0x000000b502b57220 */ /* 0x000fc40000410000 */
[C---:B------:R-:W-:Y:S02]  /*14780*/  FMUL.FTZ R184, R2.reuse, R184 ;  /* 0x000000b802b87220 */ /* 0x040fe40000410000 */
[C---:B------:R-:W-:Y:S02]  /*14790*/  FMUL.FTZ R55, R2.reuse, R185 ;  /* 0x000000b902377220 */ /* 0x040fe40000410000 */
[C---:B------:R-:W-:Y:S01]  /*147a0*/  FMUL.FTZ R136, R2.reuse, R136 ;  /* 0x0000008802887220 */ /* 0x040fe20000410000 */
[----:B------:R-:W2:Y:S01]  /*147b0*/  @P0 MUFU.LG2 R6, R6 ;  /* 0x0000000600060308 */ /* 0x000ea20000000c00 */
        /* <DEDUP_REMOVED lines=61> */
[C---:B-1----:R-:W-:Y:S02]  /*14b90*/  FMUL.FTZ R182, R0.reuse, R182 ;  /* 0x000000b600b67220 */ /* 0x042fe40000410000 */
        /* <DEDUP_REMOVED lines=38> */
[----:B--2---:R-:W-:-:S02]  /*14e00*/  @P0 FMUL.FTZ R4, R6, 0.69314718246459960938 ;  /* 0x3f31721806040820 */ /* 0x004fc40000410000 */
[----:B------:R-:W-:Y:S02]  /*14e10*/  @P0 FMUL.FTZ R0, R8, c[0x0][0x2d0] ;  /* 0x0000b40008000a20 */ /* 0x000fe40000410000 */
[----:B------:R-:W-:Y:S02]  /*14e20*/  @P3 FFMA.FTZ R64, R10, R169, R11 ;  /* 0x000000a90a403223 */ /* 0x000fe4000001000b */
[----:B------:R-:W-:Y:S02]  /*14e30*/  @P2 FFMA.FTZ R65, R5, R168, R9 ;  /* 0x000000a805412223 */ /* 0x000fe40000010009 */
[----:B------:R-:W-:Y:S02]  /*14e40*/  @P1 FFMA.FTZ R66, R2, R167, R7 ;  /* 0x000000a702421223 */ /* 0x000fe40000010007 */
[----:B------:R-:W-:Y:S02]  /*14e50*/  @P0 FFMA.FTZ R67, R0, R3, R4 ;  /* 0x0000000300430223 */ /* 0x000fe40000010004 */
.L_x_1065:
        /* <DEDUP_REMOVED lines=117> */
[----:B--2---:R-:W-:Y:S01]  /*155b0*/  IMAD.IADD R8, R7, 0x1, R2 ;  /* 0x0000000107087824 */ /* 0x004fe200078e0202 */
        /* <DEDUP_REMOVED lines=55> */
[----:B--2---:R-:W-:-:S03]  /*15930*/  IMAD.U32 R9, RZ, RZ, UR5 ;  /* 0x00000005ff097e24 */ /* 0x004fc6000f8e00ff */
[----:B------:R-:W-:Y:S06]  /*15940*/  BAR.SYNC.DEFER_BLOCKING 0x1, 0x80 ;  /* 0x0042000000007b1d */ /* 0x000fec0000010000 */
[----:B------:R-:W-:Y:S02]  /*15950*/  ULDC.64 UR4, c[0x0][0x508] ;  /* 0x0001420000047ab9 */ /* 0x000fe40000000a00 */
[----:B------:R-:W-:Y:S01]  /*15960*/  UISETP.NE.U32.AND UP0, UPT, URZ, UR4, UPT ;  /* 0x000000043f00728c */ /* 0x000fe2000bf05070 */
[----:B------:R-:W2:Y:S03]  /*15970*/  @P1 LDG.E R0, [R8.64] ;  /* 0x0000001608001981 */ /* 0x000ea6000c1e1900 */
        /* <DEDUP_REMOVED lines=10> */
[----:B--2---:R-:W1:Y:S02]  /*15a20*/  @P1 R2UR UR5, R0 ;  /* 0x00000000000513c2 */ /* 0x004e6400000e0000 */
[----:B-1----:R-:W-:Y:S02]  /*15a30*/  @UP1 USHF.R.S32.HI UR4, URZ, 0x1f, UR5 ;  /* 0x0000001f3f041899 */ /* 0x002fe40008011405 */
[----:B------:R-:W-:-:S05]  /*15a40*/  @UP1 UMOV UR14, UR5 ;  /* 0x00000005000e1c82 */ /* 0x000fca0008000000 */
[----:B------:R-:W-:Y:S01]  /*15a50*/  @UP1 UMOV UR15, UR4 ;  /* 0x00000004000f1c82 */ /* 0x000fe20008000000 */
[----:B------:R-:W-:Y:S05]  /*15a60*/  @P0 BRA `(.L_x_1147) ;  /* 0x0000004000000947 */ /* 0x000fea0003800000 */
[----:B---3--:R-:W-:Y:S05]  /*15a70*/  @!P1 BRA `(.L_x_1147) ;  /* 0x0000003000009947 */ /* 0x008fea0003800000 */
[----:B------:R-:W2:Y:S04]  /*15a80*/  LDG.E R0, [R8.64] ;  /* 0x0000001608007981 */ /* 0x000ea8000c1e1900 */
[----:B------:R-:W2:Y:S02]  /*15a90*/  LDG.E R2, [R8.64+0x4] ;  /* 0x0000041608027981 */ /* 0x000ea4000c1e1900 */
[----:B--2--5:R-:W-:Y:S02]  /*15aa0*/  IADD3 R17, -R0, R2, RZ ;  /* 0x0000000200117210 */ /* 0x024fe40007ffe1ff */
.L_x_1147:
[----:B---3--:R-:W-:Y:S01]  /*15ab0*/  LOP3.LUT R0, R61, 0xffffffe0, RZ, 0xc0, !PT ;  /* 0xffffffe03d007812 */ /* 0x008fe200078ec0ff */
[----:B------:R-:W-:Y:S01]  /*15ac0*/  IMAD.MOV.U32 R3, RZ, RZ, c[0x0][0x4e8] ;  /* 0x00013a00ff037624 */ /* 0x000fe200078e00ff */
[----:B------:R-:W-:Y:S01]  /*15ad0*/  SHF.R.S32.HI R2, RZ, 0x1f, R59 ;  /* 0x0000001fff027819 */ /* 0x000fe2000001143b */
[----:B------:R-:W1:Y:S01]  /*15ae0*/  S2R R76, SR_CTAID.X ;  /* 0x00000000004c7919 */ /* 0x000e620000002500 */
[----:B------:R-:W-:Y:S01]  /*15af0*/  ULDC.64 UR4, c[0x0][0x490] ;  /* 0x0001240000047ab9 */ /* 0x000fe20000000a00 */
[----:B------:R-:W-:Y:S01]  /*15b00*/  IMAD.IADD R5, R69, 0x1, -R0 ;  /* 0x0000000145057824 */ /* 0x000fe200078e0a00 */
[----:B------:R-:W-:Y:S01]  /*15b10*/  LEA.HI R0, R29, R29, RZ, 0x1 ;  /* 0x0000001d1d007211 */ /* 0x000fe200078f08ff */
[----:B------:R-:W-:Y:S01]  /*15b20*/  UIMAD UR6, UR8, UR4, URZ ;  /* 0x00000004080672a4 */ /* 0x000fe2000f8e023f */
[----:B------:R-:W-:Y:S01]  /*15b30*/  LEA.HI R2, R2, R59, RZ, 0x2 ;  /* 0x0000003b02027211 */ /* 0x000fe200078f10ff */
[----:B------:R-:W-:Y:S01]  /*15b40*/  USHF.R.S32.HI UR9, URZ, 0x1f, UR13 ;  /* 0x0000001f3f097899 */ /* 0x000fe2000801140d */
[----:B------:R-:W-:Y:S01]  /*15b50*/  SHF.R.S32.HI R6, RZ, 0x1f, R5 ;  /* 0x0000001fff067819 */ /* 0x000fe20000011405 */
[----:B------:R-:W-:Y:S01]  /*15b60*/  UMOV UR16, UR14 ;  /* 0x0000000e00107c82 */ /* 0x000fe20008000000 */
[----:B------:R-:W-:Y:S01]  /*15b70*/  ISETP.NE.AND P2, PT, R3, 0x1, PT ;  /* 0x000000010300780c */ /* 0x000fe20003f45270 */
[----:B------:R-:W-:Y:S01]  /*15b80*/  UMOV UR17, UR15 ;  /* 0x0000000f00117c82 */ /* 0x000fe20008000000 */
[C---:B------:R-:W-:Y:S01]  /*15b90*/  LOP3.LUT R3, R0.reuse, 0x1ffffffe, RZ, 0xc0, !PT ;  /* 0x1ffffffe00037812 */ /* 0x040fe200078ec0ff */
[----:B------:R-:W-:Y:S01]  /*15ba0*/  IMAD.SHL.U32 R0, R0, 0x20, RZ ;  /* 0x0000002000007824 */ /* 0x000fe200078e00ff */
[----:B------:R-:W-:Y:S01]  /*15bb0*/  LOP3.LUT R2, R2, 0xffffffc, RZ, 0xc0, !PT ;  /* 0x0ffffffc02027812 */ /* 0x000fe200078ec0ff */
[----:B------:R-:W-:Y:S01]  /*15bc0*/  UIMAD.WIDE.U32 UR16, UR10, UR4, UR16 ;  /* 0x000000040a1072a5 */ /* 0x000fe2000f8e0010 */
[----:B------:R-:W-:Y:S01]  /*15bd0*/  LEA.HI R6, R6, R5, RZ, 0x2 ;  /* 0x0000000506067211 */ /* 0x000fe200078f10ff */
[----:B------:R-:W-:Y:S01]  /*15be0*/  IMAD.IADD R4, R29, 0x1, -R3 ;  /* 0x000000011d047824 */ /* 0x000fe200078e0a03 */
[----:B------:R-:W-:Y:S01]  /*15bf0*/  LOP3.LUT R0, R0, 0xffffffc0, RZ, 0xc0, !PT ;  /* 0xffffffc000007812 */ /* 0x000fe200078ec0ff */
[----:B------:R-:W-:Y:S01]  /*15c00*/  IMAD.IADD R2, R59, 0x1, -R2 ;  /* 0x000000013b027824 */ /* 0x000fe200078e0a02 */
[----:B------:R-:W-:Y:S01]  /*15c10*/  SHF.R.S32.HI R3, RZ, 0x2, R6 ;  /* 0x00000002ff037819 */ /* 0x000fe20000011406 */
[----:B------:R-:W-:Y:S01]  /*15c20*/  UIMAD UR6, UR10, UR5, UR6 ;  /* 0x000000050a0672a4 */ /* 0x000fe2000f8e0206 */
[-C--:B------:R-:W-:Y:S01]  /*15c30*/  LEA.HI R7, R63, R69.reuse, RZ, 0x3 ;  /* 0x000000453f077211 */ /* 0x080fe200078f18ff */
[----:B------:R-:W-:Y:S01]  /*15c40*/  IMAD R0, R4, 0x8, R0 ;  /* 0x0000000804007824 */ /* 0x000fe200078e0200 */
[----:B------:R-:W-:Y:S01]  /*15c50*/  USEL UR9, UR9, URZ, !UP1 ;  /* 0x0000003f09097287 */ /* 0x000fe2000c800000 */
[----:B------:R-:W-:Y:S01]  /*15c60*/  IMAD R15, R2, 0x10, R3 ;  /* 0x00000010020f7824 */ /* 0x000fe200078e0203 */
[----:B------:R-:W-:Y:S01]  /*15c70*/  ULDC.64 UR4, c[0x0][0x498] ;  /* 0x0001260000047ab9 */ /* 0x000fe20000000a00 */
[----:B------:R-:W-:Y:S01]  /*15c80*/  LOP3.LUT R6, R7, 0xfffffff8, RZ, 0xc0, !PT ;  /* 0xfffffff807067812 */ /* 0x000fe200078ec0ff */
[----:B------:R-:W-:Y:S01]  /*15c90*/  USEL UR13, UR13, URZ, !UP1 ;  /* 0x0000003f0d0d7287 */ /* 0x000fe2000c800000 */
[----:B------:R-:W-:Y:S01]  /*15ca0*/  IMAD.IADD R2, R15, 0x1, R0 ;  /* 0x000000010f027824 */ /* 0x000fe200078e0200 */
[----:B------:R-:W-:Y:S01]  /*15cb0*/  UIMAD UR11, UR9, UR4, URZ ;  /* 0x00000004090b72a4 */ /* 0x000fe2000f8e023f */
[----:B------:R-:W-:Y:S01]  /*15cc0*/  SHF.R.S32.HI R19, RZ, 0x3, R7 ;  /* 0x00000003ff137819 */ /* 0x000fe20000011407 */
[----:B------:R-:W-:Y:S01]  /*15cd0*/  UIADD3 UR7, UR17, UR6, URZ ;  /* 0x0000000611077290 */ /* 0x000fe2000fffe03f */
[----:B-1----:R-:W-:Y:S01]  /*15ce0*/  IMAD R2, R76, 0x80, R2 ;  /* 0x000000804c027824 */ /* 0x002fe200078e0202 */
[----:B------:R-:W-:Y:S01]  /*15cf0*/  UIMAD UR11, UR13, UR5, UR11 ;  /* 0x000000050d0b72a4 */ /* 0x000fe2000f8e020b */
[----:B------:R-:W-:Y:S01]  /*15d00*/  IMAD.IADD R6, R69, 0x1, -R6 ;  /* 0x0000000145067824 */ /* 0x000fe200078e0a06 */
[----:B------:R-:W-:Y:S01]  /*15d10*/  UMOV UR6, UR16 ;  /* 0x0000001000067c82 */ /* 0x000fe20008000000 */
[----:B------:R-:W-:Y:S01]  /*15d20*/  @P2 IMAD.HI.U32 R3, R2, c[0x0][0x4ec], RZ ;  /* 0x00013b0002032a27 */ /* 0x000fe200078e00ff */
[----:B------:R-:W-:Y:S01]  /*15d30*/  UIMAD.WIDE.U32 UR18, UR13, UR4, UR6 ;  /* 0x000000040d1272a5 */ /* 0x000fe2000f8e0006 */
[----:B------:R-:W-:Y:S01]  /*15d40*/  LOP3.LUT P0, RZ, R5, 0x3, RZ, 0xc0, !PT ;  /* 0x0000000305ff7812 */ /* 0x000fe2000780c0ff */
[----:B------:R-:W-:Y:S01]  /*15d50*/  BSSY B0, `(.L_x_1148) ;  /* 0x0000074000007945 */ /* 0x000fe20003800000 */
[----:B------:R-:W-:Y:S01]  /*15d60*/  IMAD.MOV.U32 R0, RZ, RZ, R2 ;  /* 0x000000ffff007224 */ /* 0x000fe200078e0002 */
[----:B------:R-:W-:Y:S01]  /*15d70*/  @P2 SHF.R.U32.HI R0, RZ, c[0x0][0x4f0], R3 ;  /* 0x00013c00ff002a19 */ /* 0x000fe20000011603 */
[----:B------:R-:W-:Y:S01]  /*15d80*/  ULDC.64 UR6, c[0x0][0x3a0] ;  /* 0x0000e80000067ab9 */ /* 0x000fe20000000a00 */
[----:B------:R-:W-:Y:S01]  /*15d90*/  IMAD R15, R76, 0x80, R15 ;  /* 0x000000804c0f7824 */ /* 0x000fe200078e020f */
[----:B------:R-:W-:Y:S01]  /*15da0*/  UIMAD.WIDE.U32 UR16, UR14, UR6, URZ ;  /* 0x000000060e1072a5 */ /* 0x000fe2000f8e003f */
[----:B------:R-:W-:Y:S01]  /*15db0*/  IADD3 R8, P1, R0, UR18, RZ ;  /* 0x0000001200087c10 */ /* 0x000fe2000ff3e0ff */
[----:B------:R-:W-:Y:S01]  /*15dc0*/  IMAD.MOV R3, RZ, RZ, -R0 ;  /* 0x000000ffff037224 */ /* 0x000fe200078e0a00 */
[----:B------:R-:W-:Y:S01]  /*15dd0*/  UIMAD UR6, UR15, UR6, URZ ;  /* 0x000000060f0672a4 */ /* 0x000fe2000f8e023f */
[----:B-----5:R-:W-:Y:S01]  /*15de0*/  IMAD R17, R17, c[0x0][0x4e8], RZ ;  /* 0x00013a0011117a24 */ /* 0x020fe200078e02ff */
[----:B------:R-:W-:Y:S01]  /*15df0*/  ULDC.64 UR4, c[0x0][0x3e8] ;  /* 0x0000fa0000047ab9 */ /* 0x000fe20000000a00 */
[----:B------:R-:W-:Y:S01]  /*15e00*/  IMAD R4, R3, c[0x0][0x4e8], R2 ;  /* 0x00013a0003047a24 */ /* 0x000fe200078e0202 */
[----:B------:R-:W-:Y:S01]  /*15e10*/  SHF.R.S32.HI R3, RZ, 0x1f, R0 ;  /* 0x0000001fff037819 */ /* 0x000fe20000011400 */
[----:B------:R-:W-:Y:S01]  /*15e20*/  IMAD.U32 R2, RZ, RZ, UR11 ;  /* 0x0000000bff027e24 */ /* 0x000fe2000f8e00ff */
[----:B------:R-:W-:Y:S01]  /*15e30*/  UIMAD UR6, UR14, UR7, UR6 ;  /* 0x000000070e0672a4 */ /* 0x000fe2000f8e0206 */
[----:B------:R-:W-:Y:S01]  /*15e40*/  IMAD.SHL.U32 R0, R19, 0x40, RZ ;  /* 0x0000004013007824 */ /* 0x000fe200078e00ff */
[----:B------:R-:W-:Y:S01]  /*15e50*/  UIMAD UR8, UR8, UR4, URZ ;  /* 0x00000004080872a4 */ /* 0x000fe2000f8e023f */
[----:B------:R-:W-:Y:S01]  /*15e60*/  LEA.HI R21, R63, R69, RZ, 0x6 ;  /* 0x000000453f157211 */ /* 0x000fe200078f30ff */
[----:B------:R-:W-:Y:S01]  /*15e70*/  UIADD3 UR7, UR17, UR6, URZ ;  /* 0x0000000611077290 */ /* 0x000fe2000fffe03f */
[----:B------:R-:W-:Y:S01]  /*15e80*/  IADD3.X R9, R3, UR19, R2, P1, !PT ;  /* 0x0000001303097c10 */ /* 0x000fe20008ffe402 */
[----:B------:R-:W-:Y:S01]  /*15e90*/  UIMAD UR5, UR10, UR5, UR8 ;  /* 0x000000050a0572a4 */ /* 0x000fe2000f8e0208 */
[C---:B------:R-:W-:Y:S01]  /*15ea0*/  LEA R2, R6.reuse, R19, 0x4 ;  /* 0x0000001306027211 */ /* 0x040fe200078e20ff */
[----:B------:R-:W-:Y:S01]  /*15eb0*/  IMAD.SHL.U32 R6, R6, 0x8, RZ ;  /* 0x0000000806067824 */ /* 0x000fe200078e00ff */
[----:B------:R-:W-:Y:S01]  /*15ec0*/  LOP3.LUT R0, R0, 0x1c0, RZ, 0xc0, !PT ;  /* 0x000001c000007812 */ /* 0x000fe200078ec0ff */
[----:B------:R-:W-:Y:S01]  /*15ed0*/  UMOV UR6, UR16 ;  /* 0x0000001000067c82 */ /* 0x000fe20008000000 */
[----:B------:R-:W-:Y:S01]  /*15ee0*/  ISETP.GE.OR P3, PT, R15, R17, P0 ;  /* 0x000000110f00720c */ /* 0x000fe20000766670 */
[----:B------:R-:W-:Y:S01]  /*15ef0*/  IMAD R5, R76, 0x80, R2 ;  /* 0x000000804c057824 */ /* 0x000fe200078e0202 */
[----:B------:R-:W-:Y:S01]  /*15f00*/  SHF.R.U32.HI R7, RZ, 0x3, R0 ;  /* 0x00000003ff077819 */ /* 0x000fe20000011600 */
[----:B------:R-:W-:Y:S01]  /*15f10*/  UIMAD.WIDE.U32 UR10, UR10, UR4, UR6 ;  /* 0x000000040a0a72a5 */ /* 0x000fe2000f8e0006 */
[----:B------:R-:W-:Y:S01]  /*15f20*/  LOP3.LUT R0, R0, 0x38, R6, 0xf8, !PT ;  /* 0x0000003800007812 */ /* 0x000fe200078ef806 */
[----:B------:R-:W-:Y:S01]  /*15f30*/  @P2 IMAD.HI.U32 R3, R5, c[0x0][0x4ec], RZ ;  /* 0x00013b0005032a27 */ /* 0x000fe200078e00ff */
[----:B------:R-:W-:Y:S01]  /*15f40*/  SHF.R.S32.HI R2, RZ, 0x1f, R4 ;  /* 0x0000001fff027819 */ /* 0x000fe20000011404 */
[----:B------:R-:W-:Y:S01]  /*15f50*/  UIADD3 UR11, UR11, UR5, URZ ;  /* 0x000000050b0b7290 */ /* 0x000fe2000fffe03f */
[----:B------:R-:W-:Y:S01]  /*15f60*/  LOP3.LUT R20, R0, R7, RZ, 0x3c, !PT ;  /* 0x0000000700147212 */ /* 0x000fe200078e3cff */
[----:B------:R-:W-:Y:S01]  /*15f70*/  IMAD.MOV.U32 R14, RZ, RZ, R5 ;  /* 0x000000ffff0e7224 */ /* 0x000fe200078e0005 */
[----:B------:R-:W-:Y:S01]  /*15f80*/  @P2 SHF.R.U32.HI R14, RZ, c[0x0][0x4f0], R3 ;  /* 0x00013c00ff0e2a19 */ /* 0x000fe20000011603 */
[----:B------:R-:W-:Y:S01]  /*15f90*/  IMAD R0, R2, c[0x0][0x488], RZ ;  /* 0x0001220002007a24 */ /* 0x000fe200078e02ff */
[----:B------:R-:W-:Y:S01]  /*15fa0*/  ULDC.64 UR4, c[0x0][0x3f0] ;  /* 0x0000fc0000047ab9 */ /* 0x000fe20000000a00 */
[C---:B------:R-:W-:Y:S01]  /*15fb0*/  IMAD.WIDE.U32 R2, R4.reuse, c[0x0][0x488], R8 ;  /* 0x0001220004027a25 */ /* 0x040fe200078e0008 */
[----:B------:R-:W-:Y:S01]  /*15fc0*/  UIMAD UR9, UR9, UR4, URZ ;  /* 0x00000004090972a4 */ /* 0x000fe2000f8e023f */
[----:B------:R-:W-:Y:S01]  /*15fd0*/  IADD3 R8, R15, 0x8, RZ ;  /* 0x000000080f087810 */ /* 0x000fe20007ffe0ff */
[----:B------:R-:W-:Y:S01]  /*15fe0*/  UIMAD.WIDE.U32 UR10, UR13, UR4, UR10 ;  /* 0x000000040d0a72a5 */ /* 0x000fe2000f8e000a */
[----:B------:R-:W-:Y:S01]  /*15ff0*/  IMAD R0, R4, c[0x0][0x48c], R0 ;  /* 0x0001230004007a24 */ /* 0x000fe200078e0200 */
[----:B------:R-:W-:Y:S01]  /*16000*/  LEA R4, P1, R2, c[0x0][0x450], 0x2 ;  /* 0x0001140002047a11 */ /* 0x000fe200078210ff */
[----:B------:R-:W-:Y:S01]  /*16010*/  UIMAD UR5, UR13, UR5, UR9 ;  /* 0x000000050d0572a4 */ /* 0x000fe2000f8e0209 */
[----:B------:R-:W-:Y:S01]  /*16020*/  SHF.R.S32.HI R9, RZ, 0x1f, R14 ;  /* 0x0000001fff097819 */ /* 0x000fe2000001140e */
[----:B------:R-:W-:Y:S01]  /*16030*/  IMAD.IADD R0, R3, 0x1, R0 ;  /* 0x0000000103007824 */ /* 0x000fe200078e0200 */
[----:B------:R-:W-:Y:S01]  /*16040*/  ISETP.GE.OR P2, PT, R8, R17, P0 ;  /* 0x000000110800720c */ /* 0x000fe20000746670 */
[----:B------:R-:W-:Y:S01]  /*16050*/  IMAD.MOV R7, RZ, RZ, -R14 ;  /* 0x000000ffff077224 */ /* 0x000fe200078e0a0e */
[----:B------:R-:W-:Y:S01]  /*16060*/  UIADD3 UR5, UR11, UR5, URZ ;  /* 0x000000050b057290 */ /* 0x000fe2000fffe03f */
[----:B------:R-:W-:Y:S01]  /*16070*/  IMAD R16, R9, c[0x0][0x3e0], RZ ;  /* 0x0000f80009107a24 */ /* 0x000fe200078e02ff */
[----:B------:R-:W-:Y:S01]  /*16080*/  LEA.HI.X R0, R2, c[0x0][0x454], R0, 0x2, P1 ;  /* 0x0001150002007a11 */ /* 0x000fe200008f1400 */
        /* <DEDUP_REMOVED lines=10> */
[----:B------:R-:W2:Y:S01]  /*16130*/  SHFL.IDX PT, R9, R0, 0x1, 0x1c1f ;  /* 0x003c1f0000097f89 */ /* 0x000ea200000e0000 */
[----:B------:R-:W-:Y:S01]  /*16140*/  IADD3 R15, R15, 0x48, RZ ;  /* 0x000000480f0f7810 */ /* 0x000fe20007ffe0ff */
[----:B------:R-:W-:Y:S01]  /*16150*/  IMAD.SHL.U32 R16, R21, 0x8, RZ ;  /* 0x0000000815107824 */ /* 0x000fe200078e00ff */
[-C--:B------:R-:W-:Y:S01]  /*16160*/  ISETP.GE.OR P1, PT, R14, R17.reuse, P0 ;  /* 0x000000110e00720c */ /* 0x080fe20000726670 */
[----:B------:R-:W-:Y:S01]  /*16170*/  SHFL.IDX PT, R12, R4, 0x2, 0x1c1f ;  /* 0x005c1f00040c7f89 */ /* 0x000fe200000e0000 */
[----:B------:R-:W-:Y:S01]  /*16180*/  ISETP.GE.OR P0, PT, R15, R17, P0 ;  /* 0x000000110f00720c */ /* 0x000fe20000706670 */
[----:B------:R-:W-:Y:S01]  /*16190*/  IMAD.IADD R3, R3, 0x1, R18 ;  /* 0x0000000103037824 */ /* 0x000fe200078e0212 */
[----:B------:R-:W-:Y:S01]  /*161a0*/  LOP3.LUT R15, R20, 0x7ffffe00, R16, 0xf8, !PT ;  /* 0x7ffffe00140f7812 */ /* 0x000fe200078ef810 */
[----:B------:R-:W3:Y:S02]  /*161b0*/  SHFL.IDX PT, R13, R0, 0x2, 0x1c1f ;  /* 0x005c1f00000d7f89 */ /* 0x000ee400000e0000 */
[----:B------:R-:W-:-:S02]  /*161c0*/  IMAD.WIDE.U32 R2, R7, c[0x0][0x3d8], R2 ;  /* 0x0000f60007027a25 */ /* 0x000fc400078e0002 */
[----:B------:R-:W-:Y:S04]  /*161d0*/  SHFL.IDX PT, R4, R4, 0x3, 0x1c1f ;  /* 0x007c1f0004047f89 */ /* 0x000fe800000e0000 */
[----:B------:R4:W4:Y:S04]  /*161e0*/  SHFL.IDX PT, R5, R0, 0x3, 0x1c1f ;  /* 0x007c1f0000057f89 */ /* 0x00092800000e0000 */
[----:B-1----:R1:W-:Y:S04]  /*161f0*/  @!P3 ST.E [R10.64], R64 ;  /* 0x000000400a00b985 */ /* 0x0023e8000c101916 */
[----:B--2---:R1:W-:Y:S04]  /*16200*/  @!P2 ST.E [R8.64], R65 ;  /* 0x000000410800a985 */ /* 0x0043e8000c101916 */
[----:B---3--:R1:W-:Y:S01]  /*16210*/  @!P1 ST.E [R12.64], R66 ;  /* 0x000000420c009985 */ /* 0x0083e2000c101916 */
[----:B----4-:R-:W-:-:S03]  /*16220*/  SHF.R.S32.HI R0, RZ, 0x1f, R7 ;  /* 0x0000001fff007819 */ /* 0x010fc60000011407 */
        /* <DEDUP_REMOVED lines=38> */
.L_x_1149:
[----:B--234-:R-:W-:Y:S05]  /*16490*/  BSYNC B0 ;  /* 0x0000000000007941 */ /* 0x01cfea0003800000 */
.L_x_1148:
        /* <DEDUP_REMOVED lines=16> */
.L_x_1151:
[----:B------:R-:W-:Y:S05]  /*165a0*/  BSYNC B0 ;  /* 0x0000000000007941 */ /* 0x000fea0003800000 */
.L_x_1150:
        /* <DEDUP_REMOVED lines=16> */
.L_x_1153:
[----:B------:R-:W-:Y:S05]  /*166b0*/  BSYNC B0 ;  /* 0x0000000000007941 */ /* 0x000fea0003800000 */
.L_x_1152:
        /* <DEDUP_REMOVED lines=16> */
.L_x_1155:
[----:B------:R-:W-:Y:S05]  /*167c0*/  BSYNC B0 ;  /* 0x0000000000007941 */ /* 0x000fea0003800000 */
.L_x_1154:
        /* <DEDUP_REMOVED lines=16> */
.L_x_1157:
[----:B------:R-:W-:Y:S05]  /*168d0*/  BSYNC B0 ;  /* 0x0000000000007941 */ /* 0x000fea0003800000 */
.L_x_1156:
        /* <DEDUP_REMOVED lines=16> */
.L_x_1159:
[----:B------:R-:W-:Y:S05]  /*169e0*/  BSYNC B0 ;  /* 0x0000000000007941 */ /* 0x000fea0003800000 */
.L_x_1158:
        /* <DEDUP_REMOVED lines=16> */
.L_x_1161:
[----:B------:R-:W-:Y:S05]  /*16af0*/  BSYNC B0 ;  /* 0x0000000000007941 */ /* 0x000fea0003800000 */
.L_x_1160:
        /* <DEDUP_REMOVED lines=17> */
.L_x_1146:
        /* <DEDUP_REMOVED lines=28> */
[----:B------:R-:W2:Y:S04]  /*16dd0*/  LDG.E R0, [R4.64] ;  /* 0x0000001604007981 */ /* 0x000ea8000c1e1900 */
[----:B------:R-:W2:Y:S02]  /*16de0*/  LDG.E R2, [R4.64+0x4] ;  /* 0x0000041604027981 */ /* 0x000ea4000c1e1900 */
[----:B--2--5:R-:W-:Y:S02]  /*16df0*/  IADD3 R10, -R0, R2, RZ ;  /* 0x00000002000a7210 */ /* 0x024fe40007ffe1ff */
.L_x_1162:
        /* <DEDUP_REMOVED lines=37> */
[----:B------:R-:W-:-:S05]  /*17050*/  IMAD R4, R0, c[0x0][0x48c], R4 ;  /* 0x0001230000047a24 */ /* 0x000fca00078e0204 */
[----:B------:R-:W-:Y:S02]  /*17060*/  IADD3 R0, R3, R4, RZ ;  /* 0x0000000403007210 */ /* 0x000fe40007ffe0ff */
[----:B------:R-:W-:-:S04]  /*17070*/  LEA R4, P0, R2, c[0x0][0x450], 0x2 ;  /* 0x0001140002047a11 */ /* 0x000fc800078010ff */
[----:B------:R-:W-:Y:S01]  /*17080*/  LEA.HI.X R5, R2, c[0x0][0x454], R0, 0x2, P0 ;  /* 0x0001150002057a11 */ /* 0x000fe200000f1400 */
[----:B------:R-:W-:-:S05]  /*17090*/  IMAD.MOV.U32 R0, RZ, RZ, -0x800000 ;  /* 0xff800000ff007424 */ /* 0x000fca00078e00ff */
[----:B------:R1:W-:Y:S03]  /*170a0*/  STG.E [R4.64], R0 ;  /* 0x0000000004007986 */ /* 0x0003e6000c101916 */
.L_x_1164:
[----:B------:R-:W-:Y:S05]  /*170b0*/  BSYNC B0 ;  /* 0x0000000000007941 */ /* 0x000fea0003800000 */
.L_x_1163:
        /* <DEDUP_REMOVED lines=17> */
[----:B------:R-:W-:Y:S02]  /*171d0*/  LEA R0, R7, R8, 0x4 ;  /* 0x0000000807007211 */ /* 0x000fe400078e20ff */
[----:B------:R-:W-:Y:S02]  /*171e0*/  UIMAD UR7, UR10, UR5, UR7 ;  /* 0x000000050a0772a4 */ /* 0x000fe4000f8e0207 */
[----:B------:R-:W-:Y:S01]  /*171f0*/  UIMAD.WIDE.U32 UR10, UR10, UR4, UR16 ;  /* 0x000000040a0a72a5 */ /* 0x000fe2000f8e0010 */
[C---:B--2---:R-:W-:Y:S02]  /*17200*/  IMAD R0, R12.reuse, 0x80, R0 ;  /* 0x000000800c007824 */ /* 0x044fe400078e0200 */
        /* <DEDUP_REMOVED lines=42> */
.L_x_1166:
[----:B------:R-:W-:Y:S05]  /*174b0*/  BSYNC B0 ;  /* 0x0000000000007941 */ /* 0x000fea0003800000 */
.L_x_1165:
        /* <DEDUP_REMOVED lines=15> */
.L_x_1168:
[----:B------:R-:W-:Y:S05]  /*175b0*/  BSYNC B0 ;  /* 0x0000000000007941 */ /* 0x000fea0003800000 */
.L_x_1167:
[----:B------:R-:W-:Y:S01]  /*175c0*/  IADD3 R0, R8, 0x20, RZ ;  /* 0x0000002008007810 */ /* 0x000fe20007ffe0ff */
[----:B---3--:R3:W1:Y:S01]  /*175d0*/  SHFL.IDX PT, R3, R9, 0x2, 0x181f ;  /* 0x00581f0009037f89 */ /* 0x00866200000e0000 */
        /* <DEDUP_REMOVED lines=13> */
.L_x_1170:
[----:B------:R-:W-:Y:S05]  /*176b0*/  BSYNC B0 ;  /* 0x0000000000007941 */ /* 0x000fea0003800000 */
.L_x_1169:
[----:B------:R-:W-:Y:S01]  /*176c0*/  IADD3 R0, R8, 0x30, RZ ;  /* 0x0000003008007810 */ /* 0x000fe20007ffe0ff */
[----:B-1----:R1:W2:Y:S01]  /*176d0*/  SHFL.IDX PT, R3, R9, 0x3, 0x181f ;  /* 0x00781f0009037f89 */ /* 0x0022a200000e0000 */
[----:B------:R-:W-:Y:S02]  /*176e0*/  BSSY B0, `(.L_x_1171) ;  /* 0x000000d000007945 */ /* 0x000fe40003800000 */
[----:B------:R-:W-:Y:S01]  /*176f0*/  ISETP.GE.AND P0, PT, R0, R10, PT ;  /* 0x0000000a0000720c */ /* 0x000fe20003f06270 */
[----:B----4-:R1:W4:-:S12]  /*17700*/  SHFL.IDX PT, R2, R11, 0x3, 0x181f ;  /* 0x00781f000b027f89 */ /* 0x01031800000e0000 */
        /* <DEDUP_REMOVED lines=8> */
[----:B------:R-:W-:-:S05]  /*17790*/  @!P0 IMAD.WIDE R2, R0, 0x2, R2 ;  /* 0x0000000200028825 */ /* 0x000fca00078e0202 */
[----:B------:R2:W-:Y:S02]  /*177a0*/  @!P0 ST.E.128 [R2.64], RZ ;  /* 0x000000ff02008985 */ /* 0x0005e4000c101d16 */
.L_x_1172:
[----:B------:R-:W-:Y:S05]  /*177b0*/  BSYNC B0 ;  /* 0x0000000000007941 */ /* 0x000fea0003800000 */
.L_x_1171:
        /* <DEDUP_REMOVED lines=15> */
.L_x_1174:
[----:B------:R-:W-:Y:S05]  /*178b0*/  BSYNC B0 ;  /* 0x0000000000007941 */ /* 0x000fea0003800000 */
.L_x_1173:
        /* <DEDUP_REMOVED lines=15> */
.L_x_1176:
[----:B------:R-:W-:Y:S05]  /*179b0*/  BSYNC B0 ;  /* 0x0000000000007941 */ /* 0x000fea0003800000 */
.L_x_1175:
        /* <DEDUP_REMOVED lines=15> */
.L_x_1178:
[----:B------:R-:W-:Y:S05]  /*17ab0*/  BSYNC B0 ;  /* 0x0000000000007941 */ /* 0x000fea0003800000 */
.L_x_1177:
[----:B------:R-:W-:Y:S01]  /*17ac0*/  IADD3 R0, R8, 0x70, RZ ;  /* 0x0000007008007810 */ /* 0x000fe20007ffe0ff */
[----:B-1----:R1:W2:Y:S03]  /*17ad0*/  SHFL.IDX PT, R3, R9, 0x7, 0x181f ;  /* 0x00f81f0009037f89 */ /* 0x0022a600000e0000 */
[----:B------:R-:W-:Y:S01]  /*17ae0*/  ISETP.GE.AND P0, PT, R0, R10, PT ;  /* 0x0000000a0000720c */ /* 0x000fe20003f06270 */
[----:B----4-:R1:W4:-:S12]  /*17af0*/  SHFL.IDX PT, R2, R11, 0x7, 0x181f ;  /* 0x00f81f000b027f89 */ /* 0x01031800000e0000 */
[----:B------:R-:W-:Y:S05]  /*17b00*/  @P0 EXIT ;  /* 0x000000000000094d */ /* 0x000fea0003800000 */
[----:B------:R-:W-:-:S13]  /*17b10*/  ISETP.GE.AND P0, PT, R6, c[0x0][0x3c8], PT ;  /* 0x0000f20006007a0c */ /* 0x000fda0003f06270 */
[----:B--2-4-:R-:W-:-:S05]  /*17b20*/  @!P0 IMAD.WIDE R4, R6, 0x2, R2 ;  /* 0x0000000206048825 */ /* 0x014fca00078e0202 */
        /* <DEDUP_REMOVED lines=9> */
.L_x_1179:
        /* <DEDUP_REMOVED lines=12> */
.L_x_2180:


//--------------------- .text._ZN7cutlass13device_kernelIN5flash19enable_sm80_to_sm89INS1_16FlashAttnFwdSm80INS1_25CollectiveMainloopFwdSm80ILi4ELi1ELb0EN4cute5tupleIJNS5_1CILi128EEENS7_ILi48EEES8_EEELi128ENS_10bfloat16_tEfNS_4arch4Sm80ELb0ELb1ELb0ELb1ELb1ELb1ELb1ELb0EEENS1_21CollectiveEpilogueFwdINS6_IJS8_S8_S9_EEENS6_IJNS7_ILi1EEESH_SH_EEESB_SD_Li128ELb1ELb1ELb0ELb0EEENS1_19SingleTileSchedulerILb1ELb0ELb1ELi128EEEEEEEEEvNT_6ParamsE --------------------------
	.section	.text._ZN7cutlass13device_kernelIN5flash19enable_sm80_to_sm89INS1_16FlashAttnFwdSm80INS1_25CollectiveMainloopFwdSm80ILi4ELi1ELb0EN4cute5tupleIJNS5_1CILi128EEENS7_ILi48EEES8_EEELi128ENS_10bfloat16_tEfNS_4arch4Sm80ELb0ELb1ELb0ELb1ELb1ELb1ELb1ELb0EEENS1_21CollectiveEpilogueFwdINS6_IJS8_S8_S9_EEENS6_IJNS7_ILi1EEESH_SH_EEESB_SD_Li128ELb1ELb1ELb0ELb0EEENS1_19SingleTileSchedulerILb1ELb0ELb1ELi128EEEEEEEEEvNT_6ParamsE,"ax",@progbits
	.sectioninfo	@"SHI_REGISTERS=255"
	.align	128
.text._ZN7cutlass13device_kernelIN5flash19enable_sm80_to_sm89INS1_16FlashAttnFwdSm80INS1_25CollectiveMainloopFwdSm80ILi4ELi1ELb0EN4cute5tupleIJNS5_1CILi128EEENS7_ILi48EEES8_EEELi128ENS_10bfloat16_tEfNS_4arch4Sm80ELb0ELb1ELb0ELb1ELb1ELb1ELb1ELb0EEENS1_21CollectiveEpilogueFwdINS6_IJS8_S8_S9_EEENS6_IJNS7_ILi1EEESH_SH_EEESB_SD_Li128ELb1ELb1ELb0ELb0EEENS1_19SingleTileSchedulerILb1ELb0ELb1ELi128EEEEEEEEEvNT_6ParamsE:
        .type           _ZN7cutlass13device_kernelIN5flash19enable_sm80_to_sm89INS1_16FlashAttnFwdSm80INS1_25CollectiveMainloopFwdSm80ILi4ELi1ELb0EN4cute5tupleIJNS5_1CILi128EEENS7_ILi48EEES8_EEELi128ENS_10bfloat16_tEfNS_4arch4Sm80ELb0ELb1ELb0ELb1ELb1ELb1ELb1ELb0EEENS1_21CollectiveEpilogueFwdINS6_IJS8_S8_S9_EEENS6_IJNS7_ILi1EEESH_SH_EEESB_SD_Li128ELb1ELb1ELb0ELb0EEENS1_19SingleTileSchedulerILb1ELb0ELb1ELi128EEEEEEEEEvNT_6ParamsE,@function
        .size           _ZN7cutlass13device_kernelIN5flash19enable_sm80_to_sm89INS1_16FlashAttnFwdSm80INS1_25CollectiveMainloopFwdSm80ILi4ELi1ELb0EN4cute5tupleIJNS5_1CILi128EEENS7_ILi48EEES8_EEELi128ENS_10bfloat16_tEfNS_4arch4Sm80ELb0ELb1ELb0ELb1ELb1ELb1ELb1ELb0EEENS1_21CollectiveEpilogueFwdINS6_IJS8_S8_S9_EEENS6_IJNS7_ILi1EEESH_SH_EEESB_SD_Li128ELb1ELb1ELb0ELb0EEENS1_19SingleTileSchedulerILb1ELb0ELb1ELi128EEEEEEEEEvNT_6ParamsE,(.L_x_2181 - _ZN7cutlass13device_kernelIN5flash19enable_sm80_to_sm89INS1_16FlashAttnFwdSm80INS1_25CollectiveMainloopFwdSm80ILi4ELi1ELb0EN4cute5tupleIJNS5_1CILi128EEENS7_ILi48EEES8_EEELi128ENS_10bfloat16_tEfNS_4arch4Sm80ELb0ELb1ELb0ELb1ELb1ELb1ELb1ELb0EEENS1_21CollectiveEpilogueFwdINS6_IJS8_S8_S9_EEENS6_IJNS7_ILi1EEESH_SH_EEESB_SD_Li128ELb1ELb1ELb0ELb0EEENS1_19SingleTileSchedulerILb1ELb0ELb1ELi128EEEEEEEEEvNT_6ParamsE)
        .other          _ZN7cutlass13device_kernelIN5flash19enable_sm80_to_sm89INS1_16FlashAttnFwdSm80INS1_25CollectiveMainloopFwdSm80ILi4ELi1ELb0EN4cute5tupleIJNS5_1CILi128EEENS7_ILi48EEES8_EEELi128ENS_10bfloat16_tEfNS_4arch4Sm80ELb0ELb1ELb0ELb1ELb1ELb1ELb1ELb0EEENS1_21CollectiveEpilogueFwdINS6_IJS8_S8_S9_EEENS6_IJNS7_ILi1EEESH_SH_EEESB_SD_Li128ELb1ELb1ELb0ELb0EEENS1_19SingleTileSchedulerILb1ELb0ELb1ELi128EEEEEEEEEvNT_6ParamsE,@"STO_CUDA_ENTRY STV_DEFAULT"
_ZN7cutlass13device_kernelIN5flash19enable_sm80_to_sm89INS1_16FlashAttnFwdSm80INS1_25CollectiveMainloopFwdSm80ILi4ELi1ELb0EN4cute5tupleIJNS5_1CILi128EEENS7_ILi48EEES8_EEELi128ENS_10bfloat16_tEfNS_4arch4Sm80ELb0ELb1ELb0ELb1ELb1ELb1ELb1ELb0EEENS1_21CollectiveEpilogueFwdINS6_IJS8_S8_S9_EEENS6_IJNS7_ILi1EEESH_SH_EEESB_SD_Li128ELb1ELb1ELb0ELb0EEENS1_19SingleTileSchedulerILb1ELb0ELb1ELi128EEEEEEEEEvNT_6ParamsE:
[----:B------:R-:W-:Y:S02]  /*0000*/  MOV R1, c[0x0][0x28] ;  /* 0x00000a0000017a02 */ /* 0x000fe40000000f00 */
[----:B------:R-:W1:Y:S01]  /*0010*/  S2R R176, SR_TID.X ;  /* 0x0000000000b07919 */ /* 0x000e620000002100 */
[----:B------:R-:W-:Y:S01]  /*0020*/  IMAD.MOV.U32 R29, RZ, RZ, 0x4 ;  /* 0x00000004ff1d7424 */ /* 0x000fe200078e00ff */
[----:B------:R-:W-:Y:S01]  /*0030*/  ULDC.64 UR6, c[0x0][0x118] ;  /* 0x0000460000067ab9 */ /* 0x000fe20000000a00 */
[----:B------:R-:W-:Y:S01]  /*0040*/  IADD3 R1, R1, -0xe0, RZ ;  /* 0xffffff2001017810 */ /* 0x000fe20007ffe0ff */
[----:B------:R-:W2:Y:S04]  /*0050*/  S2R R5, SR_CTAID.Z ;  /* 0x0000000000057919 */ /* 0x000ea80000002700 */
[----:B------:R-:W3:Y:S01]  /*0060*/  S2R R177, SR_CTAID.X ;  /* 0x0000000000b17919 */ /* 0x000ee20000002500 */
[----:B-1----:R-:W-:Y:S01]  /*0070*/  SHF.R.U32.HI R0, RZ, 0x5, R176 ;  /* 0x00000005ff007819 */ /* 0x002fe200000116b0 */
[----:B--2---:R-:W-:-:S05]  /*0080*/  IMAD.WIDE R2, R5, R29, c[0x0][0x568] ;  /* 0x00015a0005027625 */ /* 0x004fca00078e021d */
[----:B------:R-:W1:Y:S02]  /*0090*/  SHFL.IDX PT, R0, R0, RZ, 0x1f ;  /* 0x00001fff00007589 */ /* 0x000e6400000e0000 */
[----:B-1----:R-:W-:-:S13]  /*00a0*/  ISETP.NE.AND P0, PT, R0, RZ, PT ;  /* 0x000000ff0000720c */ /* 0x002fda0003f05270 */
[----:B------:R-:W-:Y:S05]  /*00b0*/  @!P0 BRA `(.L_x_1180) ;  /* 0x0000014000008947 */ /* 0x000fea0003800000 */
[----:B---3--:R-:W-:-:S04]  /*00c0*/  ISETP.NE.U32.AND P0, PT, RZ, c[0x0][0x568], PT ;  /* 0x00015a00ff007a0c */ /* 0x008fc80003f05070 */
[----:B------:R-:W-:-:S13]  /*00d0*/  ISETP.NE.AND.EX P0, PT, RZ, c[0x0][0x56c], PT, P0 ;  /* 0x00015b00ff007a0c */ /* 0x000fda0003f05300 */
[----:B------:R-:W-:Y:S05]  /*00e0*/  @!P0 BRA `(.L_x_1181) ;  /* 0x0000002000008947 */ /* 0x000fea0003800000 */
[----:B------:R1:W5:Y:S01]  /*00f0*/  LDG.E R0, [R2.64] ;  /* 0x0000000602007981 */ /* 0x000362000c1e1900 */
[----:B------:R-:W-:Y:S05]  /*0100*/  BRA `(.L_x_1182) ;  /* 0x0000009000007947 */ /* 0x000fea0003800000 */
.L_x_1181:
        /* <DEDUP_REMOVED lines=8> */
.L_x_1183:
[----:B------:R-:W-:-:S05]  /*0190*/  MOV R0, c[0x0][0x54c] ;  /* 0x0001530000007a02 */ /* 0x000fca0000000f00 */
.L_x_1182:
[----:B-----5:R-:W-:Y:S01]  /*01a0*/  IMAD R0, R0, c[0x0][0x548], RZ ;  /* 0x0001520000007a24 */ /* 0x020fe200078e02ff */
[----:B------:R-:W-:-:S04]  /*01b0*/  SHF.L.U32 R137, R177, 0x7, RZ ;  /* 0x00000007b1897819 */ /* 0x000fc800000006ff */
[----:B------:R-:W-:-:S04]  /*01c0*/  ISETP.GE.AND P0, PT, R137, R0, PT ;  /* 0x000000008900720c */ /* 0x000fc80003f06270 */
[----:B------:R-:W-:-:S05]  /*01d0*/  SEL R0, R5, 0xffffffff, !P0 ;  /* 0xffffffff05007807 */ /* 0x000fca0004000000 */
[----:B------:R2:W-:Y:S01]  /*01e0*/  STL [R1+0xd0], R0 ;  /* 0x0000d00001007387 */ /* 0x0005e20000100800 */
[----:B------:R-:W-:Y:S05]  /*01f0*/  BRA `(.L_x_1184) ;  /* 0x0000013000007947 */ /* 0x000fea0003800000 */
.L_x_1180:
[----:B---3--:R-:W-:-:S04]  /*0200*/  ISETP.NE.U32.AND P0, PT, RZ, c[0x0][0x568], PT ;  /* 0x00015a00ff007a0c */ /* 0x008fc80003f05070 */
[----:B------:R-:W-:-:S13]  /*0210*/  ISETP.NE.AND.EX P0, PT, RZ, c[0x0][0x56c], PT, P0 ;  /* 0x00015b00ff007a0c */ /* 0x000fda0003f05300 */
[----:B------:R-:W-:Y:S05]  /*0220*/  @!P0 BRA `(.L_x_1185) ;  /* 0x0000002000008947 */ /* 0x000fea0003800000 */
[----:B------:R1:W5:Y:S01]  /*0230*/  LDG.E R0, [R2.64] ;  /* 0x0000000602007981 */ /* 0x000362000c1e1900 */
[----:B------:R-:W-:Y:S05]  /*0240*/  BRA `(.L_x_1186) ;  /* 0x0000009000007947 */ /* 0x000fea0003800000 */
.L_x_1185:
        /* <DEDUP_REMOVED lines=8> */
.L_x_1187:
[----:B------:R-:W-:-:S05]  /*02d0*/  MOV R0, c[0x0][0x54c] ;  /* 0x0001530000007a02 */ /* 0x000fca0000000f00 */
.L_x_1186:
[----:B-----5:R-:W-:Y:S01]  /*02e0*/  IMAD R0, R0, c[0x0][0x548], RZ ;  /* 0x0001520000007a24 */ /* 0x020fe200078e02ff */
[----:B------:R-:W-:-:S04]  /*02f0*/  SHF.L.U32 R137, R177, 0x7, RZ ;  /* 0x00000007b1897819 */ /* 0x000fc800000006ff */
[----:B------:R-:W-:-:S04]  /*0300*/  ISETP.GE.AND P0, PT, R137, R0, PT ;  /* 0x000000008900720c */ /* 0x000fc80003f06270 */
[----:B------:R-:W-:-:S05]  /*0310*/  SEL R0, R5, 0xffffffff, !P0 ;  /* 0xffffffff05007807 */ /* 0x000fca0004000000 */
[----:B------:R2:W-:Y:S04]  /*0320*/  STL [R1+0xd0], R0 ;  /* 0x0000d00001007387 */ /* 0x0005e80000100800 */
.L_x_1184:
[----:B------:R-:W3:Y:S02]  /*0330*/  LDL R37, [R1+0xd0] ;  /* 0x0000d00001257983 */ /* 0x000ee40000100800 */
[----:B---3--:R-:W-:-:S13]  /*0340*/  ISETP.GE.AND P0, PT, R37, RZ, PT ;  /* 0x000000ff2500720c */ /* 0x008fda0003f06270 */
[----:B------:R-:W-:Y:S05]  /*0350*/  @!P0 EXIT ;  /* 0x000000000000894d */ /* 0x000fea0003800000 */
[----:B------:R-:W-:Y:S01]  /*0360*/  ISETP.NE.U32.AND P0, PT, RZ, c[0x0][0x370], PT ;  /* 0x0000dc00ff007a0c */ /* 0x000fe20003f05070 */
[----:B------:R-:W-:Y:S01]  /*0370*/  IMAD.MOV.U32 R10, RZ, RZ, RZ ;  /* 0x000000ffff0a7224 */ /* 0x000fe200078e00ff */
[----:B------:R-:W-:Y:S01]  /*0380*/  ISETP.NE.U32.AND P1, PT, RZ, c[0x0][0x348], PT ;  /* 0x0000d200ff007a0c */ /* 0x000fe20003f25070 */
[----:B------:R-:W-:Y:S01]  /*0390*/  IMAD.MOV.U32 R12, RZ, RZ, RZ ;  /* 0x000000ffff0c7224 */ /* 0x000fe200078e00ff */
[----:B------:R-:W-:Y:S01]  /*03a0*/  ISETP.NE.AND.EX P0, PT, RZ, c[0x0][0x374], PT, P0 ;  /* 0x0000dd00ff007a0c */ /* 0x000fe20003f05300 */
[----:B------:R-:W-:Y:S01]  /*03b0*/  IMAD.WIDE R6, R37, R29, c[0x0][0x350] ;  /* 0x0000d40025067625 */ /* 0x000fe200078e021d */
[----:B------:R-:W-:Y:S02]  /*03c0*/  ISETP.NE.U32.AND P5, PT, RZ, c[0x0][0x358], PT ;  /* 0x0000d600ff007a0c */ /* 0x000fe40003fa5070 */
[----:B------:R-:W-:Y:S02]  /*03d0*/  ISETP.NE.AND.EX P1, PT, RZ, c[0x0][0x34c], PT, P1 ;  /* 0x0000d300ff007a0c */ /* 0x000fe40003f25310 */
[----:B------:R-:W-:Y:S01]  /*03e0*/  ISETP.NE.AND.EX P5, PT, RZ, c[0x0][0x35c], PT, P5 ;  /* 0x0000d700ff007a0c */ /* 0x000fe20003fa5350 */
[----:B------:R-:W-:Y:S01]  /*03f0*/  IMAD.MOV.U32 R14, RZ, RZ, RZ ;  /* 0x000000ffff0e7224 */ /* 0x000fe200078e00ff */
[----:B--2---:R-:W-:-:S02]  /*0400*/  MOV R0, RZ ;  /* 0x000000ff00007202 */ /* 0x004fc40000000f00 */
[----:B------:R-:W-:-:S03]  /*0410*/  ISETP.NE.U32.AND P2, PT, RZ, c[0x0][0x350], PT ;  /* 0x0000d400ff007a0c */ /* 0x000fc60003f45070 */
[----:B-1----:R-:W-:Y:S01]  /*0420*/  @P0 IMAD.WIDE R2, R37, R29, c[0x0][0x370] ;  /* 0x0000dc0025020625 */ /* 0x002fe200078e021d */
[----:B------:R-:W-:-:S03]  /*0430*/  ISETP.NE.AND.EX P2, PT, RZ, c[0x0][0x354], PT, P2 ;  /* 0x0000d500ff007a0c */ /* 0x000fc60003f45320 */
[CC--:B------:R-:W-:Y:S01]  /*0440*/  IMAD.WIDE R8, R37.reuse, R29.reuse, c[0x0][0x348] ;  /* 0x0000d20025087625 */ /* 0x0c0fe200078e021d */
[----:B------:R1:W2:Y:S04]  /*0450*/  @P0 LDG.E R10, [R2.64] ;  /* 0x00000006020a0981 */ /* 0x0002a8000c1e1900 */
[----:B------:R-:W3:Y:S05]  /*0460*/  @P1 LDG.E R0, [R8.64] ;  /* 0x0000000608001981 */ /* 0x000eea000c1e1900 */
[----:B------:R-:W4:Y:S01]  /*0470*/  @P2 LDG.E R12, [R6.64] ;  /* 0x00000006060c2981 */ /* 0x000f22000c1e1900 */
[----:B-1----:R-:W-:-:S05]  /*0480*/  IMAD.WIDE R2, R37, R29, c[0x0][0x358] ;  /* 0x0000d60025027625 */ /* 0x002fca00078e021d */
[----:B------:R-:W4:Y:S01]  /*0490*/  @P5 LDG.E R14, [R2.64] ;  /* 0x00000006020e5981 */ /* 0x000f22000c1e1900 */
[----:B------:R-:W-:-:S03]  /*04a0*/  ISETP.NE.U32.AND P0, PT, RZ, c[0x0][0x360], PT ;  /* 0x0000d800ff007a0c */ /* 0x000fc60003f05070 */
[----:B------:R-:W1:Y:S01]  /*04b0*/  S2R R34, SR_CTAID.Y ;  /* 0x0000000000227919 */ /* 0x000e620000002600 */
[----:B------:R-:W-:Y:S01]  /*04c0*/  ISETP.NE.AND.EX P0, PT, RZ, c[0x0][0x364], PT, P0 ;  /* 0x0000d900ff007a0c */ /* 0x000fe20003f05300 */
[----:B------:R-:W-:Y:S02]  /*04d0*/  IMAD.MOV.U32 R13, RZ, RZ, c[0x0][0x168] ;  /* 0x00005a00ff0d7624 */ /* 0x000fe400078e00ff */
[----:B------:R-:W-:-:S10]  /*04e0*/  IMAD.MOV.U32 R11, RZ, RZ, c[0x0][0x2ac] ;  /* 0x0000ab00ff0b7624 */ /* 0x000fd400078e00ff */
[----:B------:R-:W-:-:S05]  /*04f0*/  @P0 IMAD.WIDE R4, R37, R29, c[0x0][0x360] ;  /* 0x0000d80025040625 */ /* 0x000fca00078e021d */
[----:B------:R4:W5:Y:S01]  /*0500*/  @P0 LDG.E R13, [R4.64] ;  /* 0x00000006040d0981 */ /* 0x000962000c1e1900 */
[----:B------:R-:W-:Y:S01]  /*0510*/  IMAD R11, R11, c[0x0][0x1d0], RZ ;  /* 0x000074000b0b7a24 */ /* 0x000fe200078e02ff */
[----:B-1----:R-:W-:Y:S02]  /*0520*/  SHF.R.S32.HI R36, RZ, 0x1f, R34 ;  /* 0x0000001fff247819 */ /* 0x002fe40000011422 */
[----:B--2---:R-:W-:Y:S04]  /*0530*/  STL [R1+0x48], R10 ;  /* 0x0000480a01007387 */ /* 0x004fe80000100800 */
[----:B---3--:R-:W-:Y:S01]  /*0540*/  STL [R1+0x4c], R0 ;  /* 0x00004c0001007387 */ /* 0x008fe20000100800 */
[----:B----4-:R-:W-:-:S03]  /*0550*/  IADD3 R4, R12, R10, RZ ;  /* 0x0000000a0c047210 */ /* 0x010fc60007ffe0ff */
[----:B------:R-:W-:Y:S04]  /*0560*/  STL [R1+0x54], R14 ;  /* 0x0000540e01007387 */ /* 0x000fe80000100800 */
[----:B------:R1:W-:Y:S02]  /*0570*/  STL [R1+0x50], R4 ;  /* 0x0000500401007387 */ /* 0x0003e40000100800 */
[----:B-1----:R-:W-:Y:S01]  /*0580*/  MOV R4, c[0x0][0x228] ;  /* 0x00008a0000047a02 */ /* 0x002fe20000000f00 */
[----:B------:R-:W-:Y:S05]  /*0590*/  @P0 BRA `(.L_x_1188) ;  /* 0x0000004000000947 */ /* 0x000fea0003800000 */
[----:B------:R-:W-:Y:S05]  /*05a0*/  @!P1 BRA `(.L_x_1188) ;  /* 0x0000003000009947 */ /* 0x000fea0003800000 */
[----:B------:R1:W2:Y:S04]  /*05b0*/  LDG.E R0, [R8.64] ;  /* 0x0000000608007981 */ /* 0x0002a8000c1e1900 */
[----:B-1----:R-:W2:Y:S02]  /*05c0*/  LDG.E R8, [R8.64+0x4] ;  /* 0x0000040608087981 */ /* 0x002ea4000c1e1900 */
[----:B--2--5:R-:W-:-:S05]  /*05d0*/  IADD3 R13, -R0, R8, RZ ;  /* 0x00000008000d7210 */ /* 0x024fca0007ffe1ff */
.L_x_1188:
[----:B-----5:R1:W-:Y:S01]  /*05e0*/  STL [R1+0x58], R13 ;  /* 0x0000580d01007387 */ /* 0x0203e20000100800 */
[----:B------:R-:W-:-:S04]  /*05f0*/  ISETP.NE.U32.AND P0, PT, RZ, c[0x0][0x368], PT ;  /* 0x0000da00ff007a0c */ /* 0x000fc80003f05070 */
[----:B------:R-:W-:-:S13]  /*0600*/  ISETP.NE.AND.EX P0, PT, RZ, c[0x0][0x36c], PT, P0 ;  /* 0x0000db00ff007a0c */ /* 0x000fda0003f05300 */
[----:B------:R-:W-:Y:S05]  /*0610*/  @!P0 BRA `(.L_x_1189) ;  /* 0x0000003000008947 */ /* 0x000fea0003800000 */
[----:B------:R-:W-:-:S05]  /*0620*/  IMAD.WIDE R6, R37, R29, c[0x0][0x368] ;  /* 0x0000da0025067625 */ /* 0x000fca00078e021d */
[----:B------:R2:W5:Y:S01]  /*0630*/  LDG.E R11, [R6.64] ;  /* 0x00000006060b7981 */ /* 0x000562000c1e1900 */
[----:B------:R-:W-:Y:S05]  /*0640*/  BRA `(.L_x_1190) ;  /* 0x0000004000007947 */ /* 0x000fea0003800000 */
.L_x_1189:
[----:B------:R-:W-:Y:S05]  /*0650*/  @!P2 BRA `(.L_x_1190) ;  /* 0x000000300000a947 */ /* 0x000fea0003800000 */
[----:B------:R2:W3:Y:S04]  /*0660*/  LDG.E R0, [R6.64] ;  /* 0x0000000606007981 */ /* 0x0004e8000c1e1900 */
[----:B--2---:R-:W3:Y:S02]  /*0670*/  LDG.E R6, [R6.64+0x4] ;  /* 0x0000040606067981 */ /* 0x004ee4000c1e1900 */
[----:B---3--:R-:W-:Y:S02]  /*0680*/  IADD3 R11, -R0, R6, RZ ;  /* 0x00000006000b7210 */ /* 0x008fe40007ffe1ff */
.L_x_1190:
[----:B------:R-:W-:Y:S01]  /*0690*/  ISETP.NE.U32.AND P0, PT, RZ, c[0x0][0x378], PT ;  /* 0x0000de00ff007a0c */ /* 0x000fe20003f05070 */
[----:B------:R3:W4:Y:S03]  /*06a0*/  @P5 LDG.E R5, [R2.64] ;  /* 0x0000000602055981 */ /* 0x000726000c1e1900 */
[----:B------:R-:W-:Y:S01]  /*06b0*/  ISETP.NE.AND.EX P0, PT, RZ, c[0x0][0x37c], PT, P0 ;  /* 0x0000df00ff007a0c */ /* 0x000fe20003f05300 */
[----:B------:R3:W4:Y:S01]  /*06c0*/  @P5 LDG.E R0, [R2.64+0x4] ;  /* 0x0000040602005981 */ /* 0x000722000c1e1900 */
[----:B-----5:R-:W-:-:S11]  /*06d0*/  IMAD.MOV.U32 R22, RZ, RZ, R11 ;  /* 0x000000ffff167224 */ /* 0x020fd600078e000b */
[----:B---3--:R-:W-:-:S05]  /*06e0*/  @P0 IMAD.WIDE R2, R37, R29, c[0x0][0x378] ;  /* 0x0000de0025020625 */ /* 0x008fca00078e021d */
[----:B--2---:R3:W2:Y:S01]  /*06f0*/  @P0 LDG.E R22, [R2.64] ;  /* 0x0000000602160981 */ /* 0x0046a2000c1e1900 */
[----:B------:R-:W-:Y:S02]  /*0700*/  IMAD.IADD R10, R11, 0x1, -R10 ;  /* 0x000000010b0a7824 */ /* 0x000fe400078e0a0a */
[----:B------:R-:W-:-:S03]  /*0710*/  IMAD.MOV.U32 R8, RZ, RZ, c[0x0][0x32c] ;  /* 0x0000cb00ff087624 */ /* 0x000fc600078e00ff */
[----:B------:R1:W-:Y:S01]  /*0720*/  STL [R1+0x5c], R10 ;  /* 0x00005c0a01007387 */ /* 0x0003e20000100800 */
[----:B---3--:R-:W-:-:S05]  /*0730*/  IMAD.MOV.U32 R2, RZ, RZ, c[0x0][0x2c4] ;  /* 0x0000b100ff027624 */ /* 0x008fca00078e00ff */
[----:B------:R-:W-:Y:S02]  /*0740*/  ISETP.NE.AND P1, PT, R2, 0x1, PT ;  /* 0x000000010200780c */ /* 0x000fe40003f25270 */
[----:B------:R-:W-:Y:S01]  /*0750*/  ISETP.GE.AND P2, PT, R8, 0x1, PT ;  /* 0x000000010800780c */ /* 0x000fe20003f46270 */
[----:B----4-:R-:W-:Y:S01]  /*0760*/  @P5 IMAD.IADD R4, R0, 0x1, -R5 ;  /* 0x0000000100045824 */ /* 0x010fe200078e0a05 */
[----:B------:R-:W-:-:S03]  /*0770*/  IADD3 R0, R137, 0x7f, RZ ;  /* 0x0000007f89007810 */ /* 0x000fc60007ffe0ff */
[----:B------:R-:W-:-:S06]  /*0780*/  IMAD.IADD R5, R10, 0x1, R4 ;  /* 0x000000010a057824 */ /* 0x000fcc00078e0204 */
[----:B------:R-:W-:Y:S01]  /*0790*/  @P1 IMAD.HI.U32 R2, R0, c[0x0][0x2c8], RZ ;  /* 0x0000b20000021a27 */ /* 0x000fe200078e00ff */
[----:B------:R1:W-:Y:S01]  /*07a0*/  STL.64 [R1+0x60], R4 ;  /* 0x0000600401007387 */ /* 0x0003e20000100a00 */
[----:B------:R-:W-:-:S03]  /*07b0*/  IADD3 R3, R5, 0x2f, RZ ;  /* 0x0000002f05037810 */ /* 0x000fc60007ffe0ff */
[----:B------:R-:W-:Y:S02]  /*07c0*/  @P1 SHF.R.U32.HI R0, RZ, c[0x0][0x2cc], R2 ;  /* 0x0000b300ff001a19 */ /* 0x000fe40000011602 */
[----:B------:R-:W-:Y:S02]  /*07d0*/  IMAD.HI R3, R3, 0x2aaaaaab, RZ ;  /* 0x2aaaaaab03037827 */ /* 0x000fe400078e02ff */
[----:B------:R-:W-:Y:S01]  /*07e0*/  IADD3 R0, R0, 0x1, R5 ;  /* 0x0000000100007810 */ /* 0x000fe20007ffe005 */
[----:B--2---:R1:W-:Y:S02]  /*07f0*/  STL [R1+0x68], R22 ;  /* 0x0000681601007387 */ /* 0x0043e40000100800 */
[----:B------:R-:W-:Y:S02]  /*0800*/  SHF.R.U32.HI R6, RZ, 0x1f, R3 ;  /* 0x0000001fff067819 */ /* 0x000fe40000011603 */
[----:B------:R-:W-:Y:S02]  /*0810*/  IMAD.IADD R2, R0, 0x1, -R13 ;  /* 0x0000000100027824 */ /* 0x000fe400078e0a0d */
[----:B------:R-:W-:-:S03]  /*0820*/  LEA.HI.SX32 R7, R3, R6, 0x1d ;  /* 0x0000000603077211 */ /* 0x000fc600078feaff */
        /* <DEDUP_REMOVED lines=11> */
.L_x_1192:
[----:B------:R-:W-:-:S13]  /*08e0*/  ISETP.NE.AND P0, PT, R8, 0x1, PT ;  /* 0x000000010800780c */ /* 0x000fda0003f05270 */
[----:B------:R-:W-:-:S05]  /*08f0*/  @P0 IMAD.HI.U32 R2, R0, c[0x0][0x330], RZ ;  /* 0x0000cc0000020a27 */ /* 0x000fca00078e00ff */
[----:B------:R-:W-:-:S05]  /*0900*/  @P0 SHF.R.U32.HI R0, RZ, c[0x0][0x334], R2 ;  /* 0x0000cd00ff000a19 */ /* 0x000fca0000011602 */
.L_x_1193:
[----:B------:R-:W-:-:S05]  /*0910*/  IMAD R0, R0, R8, c[0x0][0x32c] ;  /* 0x0000cb0000007624 */ /* 0x000fca00078e0208 */
[----:B------:R-:W-:Y:S02]  /*0920*/  IMNMX R6, R6, R0, PT ;  /* 0x0000000006067217 */ /* 0x000fe40003800200 */
.L_x_1191:
[----:B------:R-:W-:-:S04]  /*0930*/  @P1 IMAD.HI.U32 R2, R137, c[0x0][0x2c8], RZ ;  /* 0x0000b20089021a27 */ /* 0x000fc800078e00ff */
[----:B------:R-:W-:Y:S01]  /*0940*/  IMAD.MOV.U32 R0, RZ, RZ, R137 ;  /* 0x000000ffff007224 */ /* 0x000fe200078e0089 */
[----:B------:R-:W-:-:S04]  /*0950*/  @P1 SHF.R.U32.HI R0, RZ, c[0x0][0x2cc], R2 ;  /* 0x0000b300ff001a19 */ /* 0x000fc80000011602 */
[----:B------:R-:W-:-:S04]  /*0960*/  IADD3 R0, R0, R5, -R13 ;  /* 0x0000000500007210 */ /* 0x000fc80007ffe80d */
        /* <DEDUP_REMOVED lines=10> */
.L_x_1195:
[----:B------:R-:W-:-:S13]  /*0a10*/  ISETP.NE.AND P0, PT, R8, 0x1, PT ;  /* 0x000000010800780c */ /* 0x000fda0003f05270 */
[----:B------:R-:W-:-:S05]  /*0a20*/  @P0 IMAD.HI.U32 R2, R0, c[0x0][0x330], RZ ;  /* 0x0000cc0000020a27 */ /* 0x000fca00078e00ff */
[----:B------:R-:W-:-:S05]  /*0a30*/  @P0 SHF.R.U32.HI R0, RZ, c[0x0][0x334], R2 ;  /* 0x0000cd00ff000a19 */ /* 0x000fca0000011602 */
.L_x_1196:
[----:B------:R-:W-:-:S05]  /*0a40*/  IMAD R0, R0, c[0x0][0x32c], RZ ;  /* 0x0000cb0000007a24 */ /* 0x000fca00078e02ff */
[----:B------:R-:W-:-:S04]  /*0a50*/  IMNMX R3, R3, R0, !PT ;  /* 0x0000000003037217 */ /* 0x000fc80007800200 */
.L_x_1194:
        /* <DEDUP_REMOVED lines=12> */
[----:B------:R-:W-:-:S04]  /*0b20*/  IMNMX R0, R0, R4, PT ;  /* 0x0000000400007217 */ /* 0x000fc80003800200 */
[----:B------:R-:W-:Y:S01]  /*0b30*/  ISETP.GT.AND P0, PT, R0, R2, PT ;  /* 0x000000020000720c */ /* 0x000fe20003f04270 */
[----:B------:R-:W-:-:S05]  /*0b40*/  IMAD.WIDE.U32 R2, R2, -0x55555555, RZ ;  /* 0xaaaaaaab02027825 */ /* 0x000fca00078e00ff */
[----:B------:R-:W-:-:S07]  /*0b50*/  SHF.R.U32.HI R119, RZ, 0x5, R3 ;  /* 0x00000005ff777819 */ /* 0x000fce0000011603 */
[----:B------:R-:W-:Y:S01]  /*0b60*/  @P0 IADD3 R2, R0, 0x2f, RZ ;  /* 0x0000002f00020810 */ /* 0x000fe20007ffe0ff */
[----:B------:R-:W-:-:S04]  /*0b70*/  IMAD.MOV.U32 R0, RZ, RZ, R119 ;  /* 0x000000ffff007224 */ /* 0x000fc800078e0077 */
[----:B------:R-:W-:-:S05]  /*0b80*/  @P0 IMAD.HI R2, R2, 0x2aaaaaab, RZ ;  /* 0x2aaaaaab02020827 */ /* 0x000fca00078e02ff */
[----:B------:R-:W-:-:S04]  /*0b90*/  @P0 SHF.R.U32.HI R3, RZ, 0x1f, R2 ;  /* 0x0000001fff030819 */ /* 0x000fc80000011602 */
[----:B------:R-:W-:-:S04]  /*0ba0*/  @P0 LEA.HI.SX32 R0, R2, R3, 0x1d ;  /* 0x0000000302000211 */ /* 0x000fc800078feaff */
[----:B------:R-:W-:-:S13]  /*0bb0*/  ISETP.GT.AND P0, PT, R0, R119, PT ;  /* 0x000000770000720c */ /* 0x000fda0003f04270 */
[----:B------:R-:W-:Y:S05]  /*0bc0*/  @!P0 BRA `(.L_x_1197) ;  /* 0x0000571000008947 */ /* 0x000fea0003800000 */
[----:B------:R-:W-:-:S04]  /*0bd0*/  ISETP.NE.U32.AND P0, PT, RZ, c[0x0][0x340], PT ;  /* 0x0000d000ff007a0c */ /* 0x000fc80003f05070 */
[----:B------:R-:W-:-:S13]  /*0be0*/  ISETP.NE.AND.EX P4, PT, RZ, c[0x0][0x344], PT, P0 ;  /* 0x0000d100ff007a0c */ /* 0x000fda0003f85300 */
[----:B------:R-:W-:-:S05]  /*0bf0*/  @P4 IMAD.WIDE R2, R37, R29, c[0x0][0x340] ;  /* 0x0000d00025024625 */ /* 0x000fca00078e021d */
[----:B------:R2:W3:Y:S01]  /*0c00*/  @P4 LDG.E R28, [R2.64] ;  /* 0x00000006021c4981 */ /* 0x0004e2000c1e1900 */
[----:B-1----:R-:W-:Y:S01]  /*0c10*/  SHF.R.S32.HI R13, RZ, 0x1f, R176 ;  /* 0x0000001fff0d7819 */ /* 0x002fe200000114b0 */
[----:B------:R-:W-:Y:S01]  /*0c20*/  IMAD.MOV.U32 R140, RZ, RZ, 0x30 ;  /* 0x00000030ff8c7424 */ /* 0x000fe200078e00ff */
[----:B------:R-:W-:Y:S01]  /*0c30*/  IADD3 R38, R0, -0x1, RZ ;  /* 0xffffffff00267810 */ /* 0x000fe20007ffe0ff */
[----:B------:R-:W-:Y:S01]  /*0c40*/  IMAD R7, R36, c[0x0][0x240], RZ ;  /* 0x0000900024077a24 */ /* 0x000fe200078e02ff */
[----:B------:R-:W-:Y:S01]  /*0c50*/  LEA.HI R35, R13, R176, RZ, 0x3 ;  /* 0x000000b00d237211 */ /* 0x000fe200078f18ff */
[----:B------:R-:W-:Y:S01]  /*0c60*/  IMAD.WIDE.U32 R142, R140, c[0x0][0x238], RZ ;  /* 0x00008e008c8e7a25 */ /* 0x000fe200078e00ff */
[----:B------:R-:W-:Y:S01]  /*0c70*/  SHF.R.S32.HI R27, RZ, 0x1f, R37 ;  /* 0x0000001fff1b7819 */ /* 0x000fe20000011425 */
[----:B------:R-:W-:Y:S01]  /*0c80*/  ULDC.U8 UR4, c[0x0][0x298] ;  /* 0x0000a60000047ab9 */ /* 0x000fe20000000000 */
[----:B------:R-:W-:Y:S01]  /*0c90*/  SEL R94, R37, RZ, !P5 ;  /* 0x000000ff255e7207 */ /* 0x000fe20006800000 */
[----:B------:R-:W-:Y:S01]  /*0ca0*/  IMAD R7, R34, c[0x0][0x244], R7 ;  /* 0x0000910022077a24 */ /* 0x000fe200078e0207 */
[----:B------:R-:W-:Y:S01]  /*0cb0*/  SEL R26, R27, RZ, !P5 ;  /* 0x000000ff1b1a7207 */ /* 0x000fe20006800000 */
[----:B------:R-:W-:Y:S01]  /*0cc0*/  IMAD.IADD R135, R12, 0x1, R11 ;  /* 0x000000010c877824 */ /* 0x000fe200078e020b */
[----:B------:R-:W-:Y:S01]  /*0cd0*/  SHF.R.S32.HI R8, RZ, 0x1f, R38 ;  /* 0x0000001fff087819 */ /* 0x000fe20000011426 */
[----:B------:R-:W-:Y:S01]  /*0ce0*/  IMAD R20, R36, c[0x0][0x260], RZ ;  /* 0x0000980024147a24 */ /* 0x000fe200078e02ff */
[----:B------:R-:W-:Y:S01]  /*0cf0*/  MOV R138, c[0x0][0x290] ;  /* 0x0000a400008a7a02 */ /* 0x000fe20000000f00 */
[----:B------:R-:W-:Y:S01]  /*0d00*/  IMAD.MOV.U32 R148, RZ, RZ, c[0x0][0x238] ;  /* 0x00008e00ff947624 */ /* 0x000fe200078e00ff */
[----:B------:R-:W-:Y:S01]  /*0d10*/  MOV R166, c[0x0][0x2b8] ;  /* 0x0000ae0000a67a02 */ /* 0x000fe20000000f00 */
[----:B------:R-:W-:Y:S01]  /*0d20*/  IMAD R20, R34, c[0x0][0x264], R20 ;  /* 0x0000990022147a24 */ /* 0x000fe200078e0214 */
[C---:B------:R-:W-:Y:S01]  /*0d30*/  SHF.L.U64.HI R144, R138.reuse, R29, c[0x0][0x294] ;  /* 0x0000a5008a907619 */ /* 0x040fe2000001021d */
[----:B------:R-:W-:Y:S01]  /*0d40*/  IMAD.MOV.U32 R136, RZ, RZ, c[0x0][0x23c] ;  /* 0x00008f00ff887624 */ /* 0x000fe200078e00ff */
[----:B------:R-:W-:Y:S01]  /*0d50*/  SHF.L.U32 R158, R138, 0x4, RZ ;  /* 0x000000048a9e7819 */ /* 0x000fe200000006ff */
[----:B------:R-:W-:Y:S01]  /*0d60*/  IMAD.WIDE.U32 R30, R148, 0x20, RZ ;  /* 0x00000020941e7825 */ /* 0x000fe200078e00ff */
[----:B--2---:R-:W-:-:S03]  /*0d70*/  LOP3.LUT R2, R35, 0xfffffff8, RZ, 0xc0, !PT ;  /* 0xfffffff823027812 */ /* 0x004fc600078ec0ff */
[----:B------:R-:W-:Y:S01]  /*0d80*/  IMAD R3, R140, c[0x0][0x23c], RZ ;  /* 0x00008f008c037a24 */ /* 0x000fe200078e02ff */
[----:B------:R-:W-:Y:S01]  /*0d90*/  SHF.R.S32.HI R35, RZ, 0x3, R35 ;  /* 0x00000003ff237819 */ /* 0x000fe20000011423 */
[----:B------:R-:W-:-:S03]  /*0da0*/  IMAD.WIDE.U32 R162, R34, c[0x0][0x1e8], RZ ;  /* 0x00007a0022a27a25 */ /* 0x000fc600078e00ff */
[--C-:B------:R-:W-:Y:S01]  /*0db0*/  SHF.R.S32.HI R11, RZ, 0x1f, R35.reuse ;  /* 0x0000001fff0b7819 */ /* 0x100fe20000011423 */
[----:B------:R-:W-:Y:S01]  /*0dc0*/  IMAD.IADD R0, R176, 0x1, -R2 ;  /* 0x00000001b0007824 */ /* 0x000fe200078e0a02 */
[C---:B------:R-:W-:Y:S01]  /*0dd0*/  IADD3 R112, P2, R35.reuse, R14, RZ ;  /* 0x0000000e23707210 */ /* 0x040fe20007f5e0ff */
[----:B------:R-:W-:Y:S01]  /*0de0*/  IMAD R5, R38, -0x30, -R35 ;  /* 0xffffffd026057824 */ /* 0x000fe200078e0a23 */
[----:B------:R-:W-:Y:S01]  /*0df0*/  IADD3 R150, R35, 0x10, RZ ;  /* 0x0000001023967810 */ /* 0x000fe20007ffe0ff */
[----:B------:R-:W-:Y:S01]  /*0e00*/  IMAD.IADD R155, R143, 0x1, R3 ;  /* 0x000000018f9b7824 */ /* 0x000fe200078e0203 */
[----:B------:R-:W-:Y:S01]  /*0e10*/  SHF.L.U32 R24, R0, 0x3, RZ ;  /* 0x0000000300187819 */ /* 0x000fe200000006ff */
[----:B------:R-:W-:Y:S01]  /*0e20*/  IMAD.IADD R5, R5, 0x1, R4 ;  /* 0x0000000105057824 */ /* 0x000fe200078e0204 */
[----:B------:R-:W-:Y:S01]  /*0e30*/  LEA.HI.X.SX32 R113, R14, R11, 0x1, P2 ;  /* 0x0000000b0e717211 */ /* 0x000fe200010f0eff */
[----:B------:R-:W-:Y:S01]  /*0e40*/  IMAD R6, R155, R38, RZ ;  /* 0x000000269b067224 */ /* 0x000fe200078e02ff */
[----:B------:R-:W-:Y:S01]  /*0e50*/  SHF.R.S32.HI R25, RZ, 0x1f, R24 ;  /* 0x0000001fff197819 */ /* 0x000fe20000011418 */
[----:B------:R-:W-:Y:S01]  /*0e60*/  IMAD.MOV.U32 R145, RZ, RZ, c[0x0][0x280] ;  /* 0x0000a000ff917624 */ /* 0x000fe200078e00ff */
[C---:B------:R-:W-:Y:S01]  /*0e70*/  ISETP.GE.AND P3, PT, R5.reuse, 0x1, PT ;  /* 0x000000010500780c */ /* 0x040fe20003f66270 */
[----:B------:R-:W-:Y:S01]  /*0e80*/  IMAD R10, R8, R142, R6 ;  /* 0x0000008e080a7224 */ /* 0x000fe200078e0206 */
[C---:B------:R-:W-:Y:S01]  /*0e90*/  ISETP.GE.AND P1, PT, R5.reuse, 0x11, PT ;  /* 0x000000110500780c */ /* 0x040fe20003f26270 */
[----:B------:R-:W-:Y:S01]  /*0ea0*/  IMAD.WIDE.U32 R2, R34, c[0x0][0x240], R24 ;  /* 0x0000900022027a25 */ /* 0x000fe200078e0018 */
[----:B------:R-:W-:-:S02]  /*0eb0*/  ISETP.GT.AND P0, PT, R5, 0x20, PT ;  /* 0x000000200500780c */ /* 0x000fc40003f04270 */
[----:B------:R-:W-:Y:S01]  /*0ec0*/  SHF.L.U32 R32, R0, 0x2, RZ ;  /* 0x0000000200207819 */ /* 0x000fe200000006ff */
[----:B------:R-:W-:Y:S01]  /*0ed0*/  IMAD.IADD R3, R3, 0x1, R7 ;  /* 0x0000000103037824 */ /* 0x000fe200078e0207 */
[----:B------:R-:W-:Y:S01]  /*0ee0*/  IADD3 R89, R24, 0x40, RZ ;  /* 0x0000004018597810 */ /* 0x000fe20007ffe0ff */
[----:B------:R-:W-:Y:S01]  /*0ef0*/  IMAD R5, R26, c[0x0][0x248], RZ ;  /* 0x000092001a057a24 */ /* 0x000fe200078e02ff */
[----:B------:R-:W-:Y:S01]  /*0f00*/  ISETP.GE.AND P5, PT, R24, c[0x0][0x1d4], PT ;  /* 0x0000750018007a0c */ /* 0x000fe20003fa6270 */
[C---:B------:R-:W-:Y:S01]  /*0f10*/  IMAD.WIDE.U32 R2, R94.reuse, c[0x0][0x248], R2 ;  /* 0x000092005e027a25 */ /* 0x040fe200078e0002 */
[----:B------:R-:W-:Y:S02]  /*0f20*/  SHF.R.S32.HI R33, RZ, 0x1f, R32 ;  /* 0x0000001fff217819 */ /* 0x000fe40000011420 */
[----:B------:R-:W-:Y:S01]  /*0f30*/  ISETP.GE.AND P6, PT, R89, c[0x0][0x1d4], PT ;  /* 0x0000750059007a0c */ /* 0x000fe20003fc6270 */
[----:B------:R-:W-:Y:S01]  /*0f40*/  IMAD R5, R94, c[0x0][0x24c], R5 ;  /* 0x000093005e057a24 */ /* 0x000fe200078e0205 */
[----:B------:R-:W-:Y:S01]  /*0f50*/  IADD3 R149, R35, 0x20, RZ ;  /* 0x0000002023957810 */ /* 0x000fe20007ffe0ff */
[----:B------:R-:W-:Y:S01]  /*0f60*/  IMAD.WIDE.U32 R6, R34, c[0x0][0x260], R24 ;  /* 0x0000980022067a25 */ /* 0x000fe200078e0018 */
[----:B------:R-:W-:-:S02]  /*0f70*/  SHF.R.S32.HI R83, RZ, 0x1f, R89 ;  /* 0x0000001fff537819 */ /* 0x000fc40000011459 */
[----:B------:R-:W-:Y:S01]  /*0f80*/  SHF.L.U32 R159, R145, 0x5, RZ ;  /* 0x00000005919f7819 */ /* 0x000fe200000006ff */
[----:B------:R-:W-:Y:S01]  /*0f90*/  IMAD.IADD R3, R3, 0x1, R5 ;  /* 0x0000000103037824 */ /* 0x000fe200078e0205 */
[----:B------:R-:W-:Y:S01]  /*0fa0*/  LEA.HI R83, R83, R89, RZ, 0x3 ;  /* 0x0000005953537211 */ /* 0x000fe200078f18ff */
[----:B------:R-:W-:Y:S01]  /*0fb0*/  IMAD R5, R113, c[0x0][0x238], RZ ;  /* 0x00008e0071057a24 */ /* 0x000fe200078e02ff */
[----:B------:R-:W-:Y:S01]  /*0fc0*/  SHF.L.U64.HI R147, R145, R29, c[0x0][0x284] ;  /* 0x0000a10091937619 */ /* 0x000fe2000001021d */
[----:B------:R-:W-:Y:S01]  /*0fd0*/  IMAD.IADD R21, R7, 0x1, R20 ;  /* 0x0000000107157824 */ /* 0x000fe200078e0214 */
[----:B------:R-:W-:Y:S01]  /*0fe0*/  LEA.HI R7, R13, R176, RZ, 0x6 ;  /* 0x000000b00d077211 */ /* 0x000fe200078f30ff */
[C---:B------:R-:W-:Y:S01]  /*0ff0*/  IMAD R5, R112.reuse, c[0x0][0x23c], R5 ;  /* 0x00008f0070057a24 */ /* 0x040fe200078e0205 */
[----:B------:R-:W-:Y:S01]  /*1000*/  LOP3.LUT R83, R83, 0xfffffff8, RZ, 0xc0, !PT ;  /* 0xfffffff853537812 */ /* 0x000fe200078ec0ff */
[----:B------:R-:W-:Y:S01]  /*1010*/  IMAD.WIDE.U32 R120, R112, c[0x0][0x238], R2 ;  /* 0x00008e0070787a25 */ /* 0x000fe200078e0002 */
[----:B------:R-:W-:-:S02]  /*1020*/  SHF.L.U32 R2, R35, 0x6, RZ ;  /* 0x0000000623027819 */ /* 0x000fc400000006ff */
[----:B------:R-:W-:Y:S01]  /*1030*/  P2R R134, PR, RZ, 0x20 ;  /* 0x00000020ff867803 */ /* 0x000fe20000000000 */
[----:B------:R-:W-:Y:S01]  /*1040*/  IMAD.SHL.U32 R7, R7, 0x8, RZ ;  /* 0x0000000807077824 */ /* 0x000fe200078e00ff */
[----:B------:R-:W-:Y:S01]  /*1050*/  LOP3.LUT R118, R2, 0x1c0, RZ, 0xc0, !PT ;  /* 0x000001c002767812 */ /* 0x000fe200078ec0ff */
[----:B------:R-:W-:Y:S01]  /*1060*/  IMAD.IADD R117, R121, 0x1, R5 ;  /* 0x0000000179757824 */ /* 0x000fe200078e0205 */
[----:B------:R-:W-:Y:S01]  /*1070*/  P2R R133, PR, RZ, 0x40 ;  /* 0x00000040ff857803 */ /* 0x000fe20000000000 */
[----:B------:R-:W-:Y:S01]  /*1080*/  IMAD.MOV.U32 R116, RZ, RZ, R120 ;  /* 0x000000ffff747224 */ /* 0x000fe200078e0078 */
[----:B------:R-:W-:Y:S01]  /*1090*/  LOP3.LUT R7, R7, 0xfffffe00, RZ, 0xc0, !PT ;  /* 0xfffffe0007077812 */ /* 0x000fe200078ec0ff */
[----:B------:R-:W-:Y:S01]  /*10a0*/  IMAD R8, R11, c[0x0][0x280], RZ ;  /* 0x0000a0000b087a24 */ /* 0x000fe200078e02ff */
[----:B------:R-:W-:Y:S01]  /*10b0*/  LOP3.LUT R72, R118, 0x38, R24, 0xf8, !PT ;  /* 0x0000003876487812 */ /* 0x000fe200078ef818 */
[----:B------:R-:W-:Y:S01]  /*10c0*/  IMAD.WIDE.U32 R16, R38, R142, R116 ;  /* 0x0000008e26107225 */ /* 0x000fe200078e0074 */
[----:B------:R-:W-:-:S02]  /*10d0*/  SHF.R.U32.HI R156, RZ, 0x3, R118 ;  /* 0x00000003ff9c7819 */ /* 0x000fc40000011676 */
[----:B------:R-:W-:Y:S01]  /*10e0*/  SHF.R.S32.HI R90, RZ, 0x1f, R83 ;  /* 0x0000001fff5a7819 */ /* 0x000fe20000011453 */
[----:B------:R-:W-:Y:S01]  /*10f0*/  IMAD.MOV.U32 R20, RZ, RZ, R6 ;  /* 0x000000ffff147224 */ /* 0x000fe200078e0006 */
[----:B------:R-:W-:Y:S01]  /*1100*/  @P3 LEA R2, P2, R16, c[0x0][0x220], 0x1 ;  /* 0x0000880010023a11 */ /* 0x000fe200078408ff */
[----:B------:R-:W-:Y:S01]  /*1110*/  IMAD R3, R11, c[0x0][0x290], RZ ;  /* 0x0000a4000b037a24 */ /* 0x000fe200078e02ff */
[----:B------:R-:W-:Y:S01]  /*1120*/  LOP3.LUT R72, R7, R72, R156, 0xf6, !PT ;  /* 0x0000004807487212 */ /* 0x000fe200078ef69c */
[----:B------:R-:W-:Y:S02]  /*1130*/  IMAD.IADD R6, R17, 0x1, R10 ;  /* 0x0000000111067824 */ /* 0x000fe400078e020a */
[C---:B------:R-:W-:Y:S01]  /*1140*/  IMAD R14, R35.reuse, c[0x0][0x284], R8 ;  /* 0x0000a100230e7a24 */ /* 0x040fe200078e0208 */
[----:B------:R-:W-:Y:S01]  /*1150*/  SHF.L.U32 R72, R72, 0x1, RZ ;  /* 0x0000000148487819 */ /* 0x000fe200000006ff */
[----:B------:R-:W-:-:S04]  /*1160*/  IMAD.WIDE.U32 R8, R35, c[0x0][0x280], R32 ;  /* 0x0000a00023087a25 */ /* 0x000fc800078e0020 */
[----:B------:R-:W-:Y:S01]  /*1170*/  IMAD R5, R35, c[0x0][0x294], R3 ;  /* 0x0000a50023057a24 */ /* 0x000fe200078e0203 */
[----:B------:R-:W-:Y:S01]  /*1180*/  @P3 LEA.HI.X R3, R16, c[0x0][0x224], R6, 0x1, P2 ;  /* 0x0000890010033a11 */ /* 0x000fe200010f0c06 */
[----:B------:R-:W-:Y:S01]  /*1190*/  IMAD.MOV.U32 R18, RZ, RZ, R8 ;  /* 0x000000ffff127224 */ /* 0x000fe200078e0008 */
[----:B------:R-:W-:Y:S01]  /*11a0*/  IADD3 R19, R9, R14, RZ ;  /* 0x0000000e09137210 */ /* 0x000fe20007ffe0ff */
[C---:B------:R-:W-:Y:S01]  /*11b0*/  IMAD.WIDE.U32 R8, R35.reuse, c[0x0][0x280], R24 ;  /* 0x0000a00023087a25 */ /* 0x040fe200078e0018 */
[----:B------:R-:W-:Y:S01]  /*11c0*/  ISETP.GE.AND P2, PT, R24, c[0x0][0x27c], PT ;  /* 0x00009f0018007a0c */ /* 0x000fe20003f46270 */
[----:B------:R-:W-:Y:S01]  /*11d0*/  @!PT LDS RZ, [RZ] ;  /* 0x00000000fffff984 */ /* 0x000fe20000000800 */
[----:B------:R-:W-:Y:S01]  /*11e0*/  @!PT LDS RZ, [RZ] ;  /* 0x00000000fffff984 */ /* 0x000fe20000000800 */
[----:B------:R-:W-:Y:S01]  /*11f0*/  @!PT LDS RZ, [RZ] ;  /* 0x00000000fffff984 */ /* 0x000fe20000000800 */
[----:B------:R1:W-:Y:S02]  /*1200*/  @P3 LDGSTS.E.BYPASS.LTC128B.128 [R72+0x5080], [R2.64], !P5 ;  /* 0x0508000002483fae */ /* 0x0003e4000e901d46 */
[----:B------:R-:W-:Y:S01]  /*1210*/  IMAD.WIDE.U32 R10, R35, c[0x0][0x290], R32 ;  /* 0x0000a400230a7a25 */ /* 0x000fe200078e0020 */
[----:B------:R-:W-:Y:S01]  /*1220*/  IADD3 R15, R14, R9, RZ ;  /* 0x000000090e0f7210 */ /* 0x000fe20007ffe0ff */
[----:B------:R1:W-:Y:S01]  /*1230*/  @P3 LDGSTS.E.BYPASS.LTC128B.128 [R72+0x6880], [R2.64+0x80], !P6 ;  /* 0x0688008002483fae */ /* 0x0003e2000f101d46 */
[----:B------:R-:W-:Y:S01]  /*1240*/  @P1 LEA R13, P3, R148, R16, 0x4 ;  /* 0x00000010940d1211 */ /* 0x000fe200078620ff */
[----:B------:R-:W-:-:S02]  /*1250*/  IMAD.MOV.U32 R14, RZ, RZ, R8 ;  /* 0x000000ffff0e7224 */ /* 0x000fc400078e0008 */
[----:B------:R-:W-:Y:S01]  /*1260*/  IMAD.WIDE.U32 R8, R35, c[0x0][0x290], R24 ;  /* 0x0000a40023087a25 */ /* 0x000fe200078e0018 */
[----:B------:R-:W-:Y:S02]  /*1270*/  @P1 LEA.HI.X R23, R148, R6, R136, 0x4, P3 ;  /* 0x0000000694171211 */ /* 0x000fe400018f2488 */
[----:B------:R-:W-:Y:S01]  /*1280*/  @P1 LEA R12, P3, R13, c[0x0][0x220], 0x1 ;  /* 0x000088000d0c1a11 */ /* 0x000fe200078608ff */
[----:B------:R-:W-:Y:S01]  /*1290*/  IMAD.IADD R11, R11, 0x1, R5 ;  /* 0x000000010b0b7824 */ /* 0x000fe200078e0205 */
[----:B------:R-:W-:Y:S01]  /*12a0*/  IADD3 R9, R5, R9, RZ ;  /* 0x0000000905097210 */ /* 0x000fe20007ffe0ff */
[----:B------:R-:W-:Y:S01]  /*12b0*/  IMAD R17, R26, c[0x0][0x268], RZ ;  /* 0x00009a001a117a24 */ /* 0x000fe200078e02ff */
[----:B------:R-:W-:Y:S01]  /*12c0*/  @P1 LEA.HI.X R13, R13, c[0x0][0x224], R23, 0x1, P3 ;  /* 0x000089000d0d1a11 */ /* 0x000fe200018f0c17 */
[----:B------:R-:W-:Y:S01]  /*12d0*/  IMAD.WIDE.U32 R100, R22, c[0x0][0x290], R10 ;  /* 0x0000a40016647a25 */ /* 0x000fe200078e000a */
[----:B------:R-:W-:-:S03]  /*12e0*/  IADD3 R132, P3, R30, 0x80, RZ ;  /* 0x000000801e847810 */ /* 0x000fc60007f7e0ff */
[C---:B------:R-:W-:Y:S01]  /*12f0*/  IMAD R106, R94.reuse, c[0x0][0x26c], R17 ;  /* 0x00009b005e6a7a24 */ /* 0x040fe200078e0211 */
[----:B------:R2:W-:Y:S01]  /*1300*/  @P1 LDGSTS.E.BYPASS.LTC128B.128 [R72+0x5880], [R12.64], !P5 ;  /* 0x058800000c481fae */ /* 0x0005e2000e901d46 */
[----:B------:R-:W-:Y:S01]  /*1310*/  IMAD.WIDE.U32 R94, R94, c[0x0][0x268], R20 ;  /* 0x00009a005e5e7a25 */ /* 0x000fe200078e0014 */
[----:B------:R-:W-:Y:S02]  /*1320*/  SHF.L.U32 R20, R136, 0x5, RZ ;  /* 0x0000000588147819 */ /* 0x000fe400000006ff */
[----:B------:R2:W-:Y:S01]  /*1330*/  @P1 LDGSTS.E.BYPASS.LTC128B.128 [R72+0x7080], [R12.64+0x80], !P6 ;  /* 0x070800800c481fae */ /* 0x0005e2000f101d46 */
[----:B------:R-:W-:Y:S01]  /*1340*/  @P0 IADD3 R17, P1, R16, R30, RZ ;  /* 0x0000001e10110210 */ /* 0x000fe20007f3e0ff */
[----:B------:R-:W-:Y:S01]  /*1350*/  IMAD.WIDE.U32 R96, R22, c[0x0][0x290], R8 ;  /* 0x0000a40016607a25 */ /* 0x000fe200078e0008 */
[----:B------:R-:W-:Y:S02]  /*1360*/  SHF.L.U64.HI R136, R148, 0x5, R136 ;  /* 0x0000000594887819 */ /* 0x000fe40000010288 */
[----:B-1----:R-:W-:Y:S01]  /*1370*/  SEL R3, RZ, c[0x0][0x27c], !P2 ;  /* 0x00009f00ff037a07 */ /* 0x002fe20005000000 */
[----:B------:R-:W-:-:S02]  /*1380*/  IMAD.IADD R20, R31, 0x1, R20 ;  /* 0x000000011f147824 */ /* 0x000fc400078e0214 */
[----:B------:R-:W-:Y:S02]  /*1390*/  IMAD.MOV.U32 R146, RZ, RZ, 0x5 ;  /* 0x00000005ff927424 */ /* 0x000fe400078e00ff */
[----:B------:R-:W-:Y:S01]  /*13a0*/  IMAD.IADD R3, R24, 0x1, R3 ;  /* 0x0000000118037824 */ /* 0x000fe200078e0203 */
[----:B------:R-:W-:Y:S01]  /*13b0*/  IADD3.X R129, RZ, R20, RZ, P3, !PT ;  /* 0x00000014ff817210 */ /* 0x000fe20001ffe4ff */
[----:B------:R-:W-:Y:S01]  /*13c0*/  @P0 IMAD.X R6, R20, 0x1, R6, P1 ;  /* 0x0000000114060824 */ /* 0x000fe200008e0606 */
[----:B------:R-:W-:Y:S01]  /*13d0*/  @P0 LEA R16, P1, R17, c[0x0][0x220], 0x1 ;  /* 0x0000880011100a11 */ /* 0x000fe200078208ff */
[----:B------:R-:W-:Y:S01]  /*13e0*/  IMAD.SHL.U32 R160, R145, 0x10, RZ ;  /* 0x0000001091a07824 */ /* 0x000fe200078e00ff */
[----:B------:R-:W-:Y:S01]  /*13f0*/  SHF.R.S32.HI R5, RZ, 0x1f, R3 ;  /* 0x0000001fff057819 */ /* 0x000fe20000011403 */
[C---:B------:R-:W-:Y:S01]  /*1400*/  IMAD.WIDE.U32 R102, R22.reuse, c[0x0][0x280], R18 ;  /* 0x0000a00016667a25 */ /* 0x040fe200078e0012 */
[----:B------:R-:W-:Y:S02]  /*1410*/  @P0 LEA.HI.X R17, R17, c[0x0][0x224], R6, 0x1, P1 ;  /* 0x0000890011110a11 */ /* 0x000fe400008f0c06 */
[CC--:B------:R-:W-:Y:S01]  /*1420*/  LEA.HI R2, R5.reuse, R3.reuse, RZ, 0x3 ;  /* 0x0000000305027211 */ /* 0x0c0fe200078f18ff */
[----:B------:R-:W-:Y:S01]  /*1430*/  IMAD.WIDE.U32 R98, R22, c[0x0][0x280], R14 ;  /* 0x0000a00016627a25 */ /* 0x000fe200078e000e */
[----:B------:R-:W-:Y:S01]  /*1440*/  LEA.HI R26, R5, R3, RZ, 0x6 ;  /* 0x00000003051a7211 */ /* 0x000fe200078f30ff */
[----:B------:R1:W-:Y:S01]  /*1450*/  @P0 LDGSTS.E.BYPASS.LTC128B.128 [R72+0x6080], [R16.64], !P5 ;  /* 0x0608000010480fae */ /* 0x0003e2000e901d46 */
[----:B------:R-:W-:Y:S01]  /*1460*/  SHF.R.S32.HI R3, RZ, 0x1f, R22 ;  /* 0x0000001fff037819 */ /* 0x000fe20000011416 */
[----:B------:R-:W-:Y:S01]  /*1470*/  IMAD R151, R140, c[0x0][0x284], RZ ;  /* 0x0000a1008c977a24 */ /* 0x000fe200078e02ff */
[----:B------:R-:W-:Y:S01]  /*1480*/  LOP3.LUT R6, R118, 0x38, R2, 0xf8, !PT ;  /* 0x0000003876067812 */ /* 0x000fe200078ef802 */
[----:B------:R1:W-:Y:S01]  /*1490*/  @P0 LDGSTS.E.BYPASS.LTC128B.128 [R72+0x7880], [R16.64+0x80], !P6 ;  /* 0x0788008010480fae */ /* 0x0003e2000f101d46 */
[----:B--2---:R-:W-:Y:S01]  /*14a0*/  SHF.R.S32.HI R12, RZ, 0x1f, R150 ;  /* 0x0000001fff0c7819 */ /* 0x004fe20000011496 */
[C---:B------:R-:W-:Y:S01]  /*14b0*/  IMAD R5, R3.reuse, c[0x0][0x280], RZ ;  /* 0x0000a00003057a24 */ /* 0x040fe200078e02ff */
[----:B------:R-:W-:Y:S01]  /*14c0*/  SHF.R.S32.HI R13, RZ, 0x1f, R149 ;  /* 0x0000001fff0d7819 */ /* 0x000fe20000011495 */
[----:B------:R-:W-:Y:S01]  /*14d0*/  IMAD R3, R3, c[0x0][0x290], RZ ;  /* 0x0000a40003037a24 */ /* 0x000fe200078e02ff */
[----:B------:R-:W-:Y:S01]  /*14e0*/  LEA.HI R12, R12, R150, RZ, 0x3 ;  /* 0x000000960c0c7211 */ /* 0x000fe200078f18ff */
[C---:B------:R-:W-:Y:S01]  /*14f0*/  IMAD R108, R22.reuse, c[0x0][0x284], R5 ;  /* 0x0000a100166c7a24 */ /* 0x040fe200078e0205 */
[----:B------:R-:W-:Y:S01]  /*1500*/  LEA.HI R13, R13, R149, RZ, 0x3 ;  /* 0x000000950d0d7211 */ /* 0x000fe200078f18ff */
[----:B------:R-:W-:Y:S01]  /*1510*/  IMAD R107, R22, c[0x0][0x294], R3 ;  /* 0x0000a500166b7a24 */ /* 0x000fe200078e0203 */
[----:B------:R-:W-:Y:S01]  /*1520*/  SHF.L.U32 R5, R150, 0x6, RZ ;  /* 0x0000000696057819 */ /* 0x000fe200000006ff */
[----:B------:R-:W-:Y:S01]  /*1530*/  IMAD.SHL.U32 R3, R149, 0x40, RZ ;  /* 0x0000004095037824 */ /* 0x000fe200078e00ff */
[----:B------:R-:W-:Y:S01]  /*1540*/  SHF.L.U32 R13, R13, 0x6, RZ ;  /* 0x000000060d0d7819 */ /* 0x000fe200000006ff */
[----:B------:R-:W-:Y:S01]  /*1550*/  IMAD.SHL.U32 R12, R12, 0x40, RZ ;  /* 0x000000400c0c7824 */ /* 0x000fe200078e00ff */
[----:B------:R-:W-:Y:S01]  /*1560*/  LOP3.LUT R115, R5, 0x1c0, RZ, 0xc0, !PT ;  /* 0x000001c005737812 */ /* 0x000fe200078ec0ff */
[----:B------:R-:W0:Y:S01]  /*1570*/  LDGDEPBAR ;  /* 0x00000000000079af */ /* 0x000e220000000000 */
[----:B------:R-:W-:Y:S01]  /*1580*/  LOP3.LUT R114, R3, 0x1c0, RZ, 0xc0, !PT ;  /* 0x000001c003727812 */ /* 0x000fe200078ec0ff */
[----:B------:R-:W-:Y:S01]  /*1590*/  IMAD R152, R140, c[0x0][0x294], RZ ;  /* 0x0000a5008c987a24 */ /* 0x000fe200078e02ff */
[----:B------:R-:W-:Y:S01]  /*15a0*/  LOP3.LUT R12, R12, 0xfffffe00, RZ, 0xc0, !PT ;  /* 0xfffffe000c0c7812 */ /* 0x000fe200078ec0ff */
[----:B------:R-:W-:Y:S01]  /*15b0*/  IMAD.SHL.U32 R157, R138, 0x20, RZ ;  /* 0x000000208a9d7824 */ /* 0x000fe200078e00ff */
[----:B------:R-:W-:Y:S01]  /*15c0*/  SHF.R.S32.HI R3, RZ, 0x6, R26 ;  /* 0x00000006ff037819 */ /* 0x000fe2000001141a */
[----:B------:R-:W-:Y:S01]  /*15d0*/  IMAD.MOV.U32 R161, RZ, RZ, c[0x0][0x27c] ;  /* 0x00009f00ffa17624 */ /* 0x000fe200078e00ff */
[----:B------:R-:W-:Y:S01]  /*15e0*/  LOP3.LUT R13, R13, 0xfffffe00, RZ, 0xc0, !PT ;  /* 0xfffffe000d0d7812 */ /* 0x000fe200078ec0ff */
[----:B------:R-:W-:Y:S01]  /*15f0*/  IMAD.MOV.U32 R71, RZ, RZ, c[0x0][0x27c] ;  /* 0x00009f00ff477624 */ /* 0x000fe200078e00ff */
[----:B------:R-:W-:Y:S01]  /*1600*/  SHF.R.U32.HI R153, RZ, 0x3, R114 ;  /* 0x00000003ff997819 */ /* 0x000fe20000011672 */
[C---:B------:R-:W-:Y:S01]  /*1610*/  IMAD R11, R3.reuse, 0xc00, R7 ;  /* 0x00000c00030b7824 */ /* 0x040fe200078e0207 */
[----:B------:R-:W-:Y:S01]  /*1620*/  LOP3.LUT R8, R114, 0x38, R2, 0xf8, !PT ;  /* 0x0000003872087812 */ /* 0x000fe200078ef802 */
[C---:B------:R-:W-:Y:S01]  /*1630*/  IMAD R9, R3.reuse, 0xc00, R12 ;  /* 0x00000c0003097824 */ /* 0x040fe200078e020c */
[----:B------:R-:W-:Y:S01]  /*1640*/  LOP3.LUT R10, R6, R156, RZ, 0x3c, !PT ;  /* 0x0000009c060a7212 */ /* 0x000fe200078e3cff */
[----:B------:R-:W-:Y:S01]  /*1650*/  IMAD R6, R3, 0xc00, R13 ;  /* 0x00000c0003067824 */ /* 0x000fe200078e020d */
[----:B------:R-:W-:Y:S01]  /*1660*/  SHF.R.U32.HI R154, RZ, 0x3, R115 ;  /* 0x00000003ff9a7819 */ /* 0x000fe20000011673 */
[----:B------:R-:W-:Y:S01]  /*1670*/  IMAD.WIDE.U32 R164, R34, c[0x0][0x210], RZ ;  /* 0x0000840022a47a25 */ /* 0x000fe200078e00ff */
[----:B------:R-:W-:-:S02]  /*1680*/  LOP3.LUT R5, R115, 0x38, R2, 0xf8, !PT ;  /* 0x0000003873057812 */ /* 0x000fc400078ef802 */
[----:B------:R-:W-:Y:S01]  /*1690*/  LOP3.LUT R3, R8, R153, RZ, 0x3c, !PT ;  /* 0x0000009908037212 */ /* 0x000fe200078e3cff */
[----:B------:R-:W-:Y:S01]  /*16a0*/  IMAD.IADD R11, R11, 0x1, R10 ;  /* 0x000000010b0b7824 */ /* 0x000fe200078e020a */
[----:B------:R-:W-:Y:S01]  /*16b0*/  LOP3.LUT R5, R5, R154, RZ, 0x3c, !PT ;  /* 0x0000009a05057212 */ /* 0x000fe200078e3cff */
[----:B------:R-:W-:Y:S01]  /*16c0*/  IMAD.WIDE.U32 R140, R140, c[0x0][0x280], RZ ;  /* 0x0000a0008c8c7a25 */ /* 0x000fe200078e00ff */
[----:B------:R-:W-:Y:S02]  /*16d0*/  IADD3 R6, R6, R3, RZ ;  /* 0x0000000306067210 */ /* 0x000fe40007ffe0ff */
[-C--:B------:R-:W-:Y:S01]  /*16e0*/  SHF.L.U64.HI R145, R145, R146.reuse, c[0x0][0x284] ;  /* 0x0000a10091917619 */ /* 0x080fe20000010292 */
[----:B------:R-:W-:Y:S01]  /*16f0*/  IMAD R3, R36, c[0x0][0x1e8], RZ ;  /* 0x00007a0024037a24 */ /* 0x000fe200078e02ff */
[----:B------:R-:W-:Y:S01]  /*1700*/  SHF.L.U64.HI R146, R138, R146, c[0x0][0x294] ;  /* 0x0000a5008a927619 */ /* 0x000fe20000010292 */
[----:B------:R-:W-:Y:S01]  /*1710*/  IMAD.IADD R10, R9, 0x1, R5 ;  /* 0x00000001090a7824 */ /* 0x000fe200078e0205 */
[----:B------:R-:W-:Y:S01]  /*1720*/  LOP3.LUT R93, R2, 0xfffffff8, RZ, 0xc0, !PT ;  /* 0xfffffff8025d7812 */ /* 0x000fe200078ec0ff */
[----:B------:R-:W-:Y:S01]  /*1730*/  IMAD R3, R34, c[0x0][0x1ec], R3 ;  /* 0x00007b0022037a24 */ /* 0x000fe200078e0203 */
[----:B------:R-:W-:Y:S01]  /*1740*/  ISETP.GE.AND P5, PT, R24, c[0x0][0x1d4], PT ;  /* 0x0000750018007a0c */ /* 0x000fe20003fa6270 */
[----:B------:R-:W-:Y:S01]  /*1750*/  IMAD R5, R36, c[0x0][0x210], RZ ;  /* 0x0000840024057a24 */ /* 0x000fe200078e02ff */
[----:B------:R-:W-:Y:S01]  /*1760*/  SHF.R.S32.HI R69, RZ, 0x3, R2 ;  /* 0x00000003ff457819 */ /* 0x000fe20000011402 */
[----:B------:R-:W-:Y:S01]  /*1770*/  IMAD.WIDE.U32 R138, R138, 0x30, RZ ;  /* 0x000000308a8a7825 */ /* 0x000fe200078e00ff */
[----:B------:R-:W-:-:S02]  /*1780*/  IADD3 R130, R163, R3, RZ ;  /* 0x00000003a3827210 */ /* 0x000fc40007ffe0ff */
[----:B------:R-:W-:Y:S01]  /*1790*/  SHF.R.S32.HI R111, RZ, 0x1f, R93 ;  /* 0x0000001fff6f7819 */ /* 0x000fe2000001145d */
[----:B------:R-:W-:Y:S01]  /*17a0*/  IMAD R5, R34, c[0x0][0x214], R5 ;  /* 0x0000850022057a24 */ /* 0x000fe200078e0205 */
[----:B------:R-:W-:Y:S01]  /*17b0*/  IADD3 R34, R32, 0x20, RZ ;  /* 0x0000002020227810 */ /* 0x000fe20007ffe0ff */
[----:B------:R-:W-:Y:S01]  /*17c0*/  IMAD.IADD R110, R103, 0x1, R108 ;  /* 0x00000001676e7824 */ /* 0x000fe200078e026c */
[----:B------:R-:W-:Y:S01]  /*17d0*/  IADD3 R108, R108, R99, RZ ;  /* 0x000000636c6c7210 */ /* 0x000fe20007ffe0ff */
[----:B------:R-:W-:Y:S01]  /*17e0*/  IMAD.IADD R109, R101, 0x1, R107 ;  /* 0x00000001656d7824 */ /* 0x000fe200078e026b */
[----:B------:R-:W-:Y:S01]  /*17f0*/  SHF.L.U32 R126, R11, 0x1, RZ ;  /* 0x000000010b7e7819 */ /* 0x000fe200000006ff */
[----:B------:R-:W-:Y:S01]  /*1800*/  IMAD.SHL.U32 R148, R148, 0x20, RZ ;  /* 0x0000002094947824 */ /* 0x000fe200078e00ff */
[----:B------:R-:W-:Y:S01]  /*1810*/  ISETP.NE.AND P1, PT, R166, 0x1, PT ;  /* 0x00000001a600780c */ /* 0x000fe20003f25270 */
[----:B------:R-:W-:Y:S01]  /*1820*/  IMAD.SHL.U32 R71, R71, 0x2, RZ ;  /* 0x0000000247477824 */ /* 0x000fe200078e00ff */
[----:B------:R-:W-:Y:S01]  /*1830*/  ISETP.GE.AND P0, PT, R161, 0x1, PT ;  /* 0x00000001a100780c */ /* 0x000fe20003f06270 */
[----:B------:R-:W-:-:S02]  /*1840*/  IMAD.IADD R131, R165, 0x1, R5 ;  /* 0x00000001a5837824 */ /* 0x000fc400078e0205 */
[----:B------:R-:W-:Y:S02]  /*1850*/  IMAD.IADD R151, R141, 0x1, R151 ;  /* 0x000000018d977824 */ /* 0x000fe400078e0297 */
[----:B------:R-:W-:Y:S02]  /*1860*/  IMAD.IADD R152, R139, 0x1, R152 ;  /* 0x000000018b987824 */ /* 0x000fe400078e0298 */
[--C-:B------:R-:W-:Y:S02]  /*1870*/  IMAD.IADD R128, R4, 0x1, -R35.reuse ;  /* 0x0000000104807824 */ /* 0x100fe400078e0a23 */
[----:B------:R-:W-:Y:S02]  /*1880*/  IMAD R0, R0, 0x10, R35 ;  /* 0x0000001000007824 */ /* 0x000fe400078e0223 */
[----:B------:R-:W-:Y:S02]  /*1890*/  IMAD.IADD R106, R95, 0x1, R106 ;  /* 0x000000015f6a7824 */ /* 0x000fe400078e026a */
[----:B------:R-:W-:-:S02]  /*18a0*/  IMAD.IADD R107, R107, 0x1, R97 ;  /* 0x000000016b6b7824 */ /* 0x000fc400078e0261 */
[----:B------:R-:W-:Y:S02]  /*18b0*/  IMAD.SHL.U32 R125, R10, 0x2, RZ ;  /* 0x000000020a7d7824 */ /* 0x000fe400078e00ff */
[----:B------:R-:W-:Y:S01]  /*18c0*/  IMAD.SHL.U32 R124, R6, 0x2, RZ ;  /* 0x00000002067c7824 */ /* 0x000fe200078e00ff */
[--C-:B---3--:R-:W-:Y:S01]  /*18d0*/  @P4 SHF.R.S32.HI R9, RZ, 0x1f, R28.reuse ;  /* 0x0000001fff094819 */ /* 0x108fe2000001141c */
[----:B------:R-:W-:Y:S01]  /*18e0*/  @P4 IMAD.MOV.U32 R8, RZ, RZ, R28 ;  /* 0x000000ffff084224 */ /* 0x000fe200078e001c */
[----:B------:R-:W-:Y:S01]  /*18f0*/  @!P4 MOV R9, R27 ;  /* 0x0000001b0009c202 */ /* 0x000fe20000000f00 */
[----:B------:R-:W-:-:S04]  /*1900*/  @!P4 IMAD.MOV.U32 R8, RZ, RZ, R37 ;  /* 0x000000ffff08c224 */ /* 0x000fc800078e0025 */
[----:B------:R-:W-:Y:S02]  /*1910*/  IMAD R3, R9, c[0x0][0x2b0], RZ ;  /* 0x0000ac0009037a24 */ /* 0x000fe400078e02ff */
[----:B------:R-:W-:-:S04]  /*1920*/  IMAD.WIDE.U32 R122, R8, c[0x0][0x2b0], RZ ;  /* 0x0000ac00087a7a25 */ /* 0x000fc800078e00ff */
[----:B------:R-:W-:-:S05]  /*1930*/  IMAD R3, R8, c[0x0][0x2b4], R3 ;  /* 0x0000ad0008037a24 */ /* 0x000fca00078e0203 */
[----:B------:R-:W-:Y:S01]  /*1940*/  IADD3 R127, R123, R3, RZ ;  /* 0x000000037b7f7210 */ /* 0x000fe20007ffe0ff */
[----:B-1----:R-:W-:Y:S06]  /*1950*/  BAR.SYNC.DEFER_BLOCKING 0x0 ;  /* 0x0000000000007b1d */ /* 0x002fec0000010000 */
.L_x_1232:
[----:B--2---:R-:W-:Y:S01]  /*1960*/  IMAD R2, R38, 0x30, R0 ;  /* 0x0000003026027824 */ /* 0x004fe200078e0200 */
        /* <DEDUP_REMOVED lines=9> */
[----:B------:R-:W-:Y:S05]  /*1a00*/  @P1 IMAD.HI.U32 R5, R3, c[0x0][0x2bc], RZ ;  /* 0x0000af0003051a27 */ /* 0x000fea00078e00ff */
[----:B------:R-:W-:Y:S06]  /*1a10*/  @P1 SHF.R.U32.HI R2, RZ, c[0x0][0x2c0], R5 ;  /* 0x0000b000ff021a19 */ /* 0x000fec0000011605 */
        /* <DEDUP_REMOVED lines=8> */
[----:B------:R-:W2:Y:S04]  /*1aa0*/  @!P0 LDG.E R91, [R8.64] ;  /* 0x00000006085b8981 */ /* 0x000ea8000c1e1900 */
[----:B------:R-:W-:Y:S01]  /*1ab0*/  IMAD R5, R104, c[0x0][0x1e0], RZ ;  /* 0x0000780068057a24 */ /* 0x000fe200078e02ff */
[----:B------:R-:W-:Y:S03]  /*1ac0*/  BAR.SYNC.DEFER_BLOCKING 0x0 ;  /* 0x0000000000007b1d */ /* 0x000fe60000010000 */
        /* <DEDUP_REMOVED lines=8> */
[C---:B-1----:R-:W-:Y:S04]  /*1b50*/  LEA R88, P0, R2.reuse, c[0x0][0x1c8], 0x1 ;  /* 0x0000720002587a11 */ /* 0x042fe800078008ff */
[----:B------:R-:W-:Y:S01]  /*1b60*/  LEA.HI.X R85, R2, c[0x0][0x1cc], R3, 0x1, P0 ;  /* 0x0000730002557a11 */ /* 0x000fe200000f0c03 */
[----:B------:R-:W-:-:S05]  /*1b70*/  @!P3 BRA `(.L_x_1199) ;  /* 0x00003ad00000b947 */ /* 0x000fca0003800000 */
[-C--:B------:R-:W-:Y:S01]  /*1b80*/  IMAD R5, R151, R38.reuse, RZ ;  /* 0x0000002697057224 */ /* 0x080fe200078e02ff */
[----:B------:R-:W-:Y:S01]  /*1b90*/  ISETP.NE.AND P0, PT, RZ, UR4, PT ;  /* 0x00000004ff007c0c */ /* 0x000fe2000bf05270 */
[-C--:B------:R-:W-:Y:S01]  /*1ba0*/  IMAD R3, R152, R38.reuse, RZ ;  /* 0x0000002698037224 */ /* 0x080fe200078e02ff */
[----:B------:R-:W-:Y:S01]  /*1bb0*/  SHF.R.S32.HI R2, RZ, 0x1f, R38 ;  /* 0x0000001fff027819 */ /* 0x000fe20000011426 */
[----:B------:R-:W-:Y:S04]  /*1bc0*/  IMAD.WIDE.U32 R42, R140, R38, RZ ;  /* 0x000000268c2a7225 */ /* 0x000fe800078e00ff */
[C---:B------:R-:W-:Y:S02]  /*1bd0*/  IMAD R5, R2.reuse, R140, R5 ;  /* 0x0000008c02057224 */ /* 0x040fe400078e0205 */
[----:B------:R-:W-:Y:S02]  /*1be0*/  IMAD R3, R2, R138, R3 ;  /* 0x0000008a02037224 */ /* 0x000fe400078e0203 */
[----:B------:R-:W-:Y:S01]  /*1bf0*/  IMAD R2, R38, -0x30, R4 ;  /* 0xffffffd026027824 */ /* 0x000fe200078e0204 */
[----:B------:R-:W-:Y:S01]  /*1c00*/  IADD3 R18, R43, R5, RZ ;  /* 0x000000052b127210 */ /* 0x000fe20007ffe0ff */
[----:B------:R-:W-:Y:S03]  /*1c10*/  IMAD.WIDE.U32 R58, R138, R38, RZ ;  /* 0x000000268a3a7225 */ /* 0x000fe600078e00ff */
        /* <DEDUP_REMOVED lines=31> */
.L_x_1202:
[----:B------:R-:W-:Y:S05]  /*1e10*/  BSYNC B0 ;  /* 0x0000000000007941 */ /* 0x000fea0003800000 */
.L_x_1201:
        /* <DEDUP_REMOVED lines=38> */
.L_x_1204:
[----:B------:R-:W-:Y:S05]  /*2080*/  BSYNC B0 ;  /* 0x0000000000007941 */ /* 0x000fea0003800000 */
.L_x_1203:
        /* <DEDUP_REMOVED lines=19> */
[----:B------:R-:W-:Y:S01]  /*21c0*/  IADD3 R42, P1, P0, R102, R159, R42 ;  /* 0x0000009f662a7210 */ /* 0x000fe2000783e02a */
[----:B------:R-:W-:Y:S01]  /*21d0*/  CS2R R26, SRZ ;  /* 0x00000000001a7805 */ /* 0x000fe2000001ff00 */
[----:B------:R-:W-:Y:S02]  /*21e0*/  CS2R R52, SRZ ;  /* 0x0000000000347805 */ /* 0x000fe4000001ff00 */
[----:B------:R-:W-:Y:S02]  /*21f0*/  IADD3.X R18, R110, R145, R18, P1, P0 ;  /* 0x000000916e127210 */ /* 0x000fe40000fe0412 */
        /* <DEDUP_REMOVED lines=14> */
.L_x_1206:
[----:B------:R-:W-:Y:S05]  /*22e0*/  BSYNC B0 ;  /* 0x0000000000007941 */ /* 0x000fea0003800000 */
.L_x_1205:
[----:B-----5:R-:W-:Y:S01]  /*22f0*/  MOV R6, R22 ;  /* 0x0000001600067202 */ /* 0x020fe20000000f00 */
[----:B------:R2:W3:Y:S01]  /*2300*/  SHFL.IDX PT, R64, R85, RZ, 0x181f ;  /* 0x00181fff55407589 */ /* 0x0004e200000e0000 */
[----:B-1----:R-:W-:Y:S01]  /*2310*/  IMAD.MOV.U32 R9, RZ, RZ, R26 ;  /* 0x000000ffff097224 */ /* 0x002fe200078e001a */
[----:B------:R-:W-:Y:S01]  /*2320*/  BSSY B1, `(.L_x_1207) ;  /* 0x000007f000017945 */ /* 0x000fe20003800000 */
[----:B------:R-:W-:Y:S02]  /*2330*/  IMAD.MOV.U32 R8, RZ, RZ, R27 ;  /* 0x000000ffff087224 */ /* 0x000fe400078e001b */
[----:B------:R-:W-:Y:S01]  /*2340*/  IMAD.MOV.U32 R5, RZ, RZ, R23 ;  /* 0x000000ffff057224 */ /* 0x000fe200078e0017 */
[----:B------:R2:W1:Y:S02]  /*2350*/  SHFL.IDX PT, R63, R88, RZ, 0x181f ;  /* 0x00181fff583f7589 */ /* 0x00046400000e0000 */
        /* <DEDUP_REMOVED lines=19> */
[----:B------:R-:W-:Y:S02]  /*2490*/  @!P0 SHF.R.U32.HI R42, RZ, 0x10, R41 ;  /* 0x00000010ff2a8819 */ /* 0x000fe40000011629 */
[----:B------:R-:W-:Y:S02]  /*24a0*/  @!P0 PRMT R2, R19, 0x5432, R2 ;  /* 0x0000543213028816 */ /* 0x000fe40000000002 */
[----:B------:R-:W-:Y:S02]  /*24b0*/  @!P0 SHF.R.U32.HI R18, RZ, 0x10, R3 ;  /* 0x00000010ff128819 */ /* 0x000fe40000011603 */
[----:B------:R-:W-:Y:S01]  /*24c0*/  @!P0 PRMT R42, R37, 0x5432, R42 ;  /* 0x00005432252a8816 */ /* 0x000fe2000000002a */
[C---:B------:R-:W-:Y:S01]  /*24d0*/  @!P0 IMAD.U32 R37, R40.reuse, 0x10000, RZ ;  /* 0x0001000028258824 */ /* 0x040fe200078e00ff */
[----:B------:R-:W-:Y:S02]  /*24e0*/  @!P0 LOP3.LUT R40, R40, 0xffff0000, RZ, 0xc0, !PT ;  /* 0xffff000028288812 */ /* 0x000fe400078ec0ff */
[----:B------:R-:W-:Y:S01]  /*24f0*/  @!P0 PRMT R18, R19, 0x5410, R18 ;  /* 0x0000541013128816 */ /* 0x000fe20000000012 */
[C---:B------:R-:W-:Y:S01]  /*2500*/  @!P0 IMAD.U32 R19, R2.reuse, 0x10000, RZ ;  /* 0x0001000002138824 */ /* 0x040fe200078e00ff */
        /* <DEDUP_REMOVED lines=10> */
[-C--:B------:R-:W-:Y:S01]  /*25b0*/  @!P0 FMUL.FTZ R3, R5, R6.reuse ;  /* 0x0000000605038220 */ /* 0x080fe20000410000 */
        /* <DEDUP_REMOVED lines=27> */
.L_x_1210:
[----:B------:R-:W-:Y:S05]  /*2770*/  BSYNC B0 ;  /* 0x0000000000007941 */ /* 0x000fea0003800000 */
.L_x_1209:
        /* <DEDUP_REMOVED lines=9> */
[--C-:B------:R-:W-:Y:S02]  /*2810*/  @!P0 SHF.R.U64 R2, R14, 0x10, R15.reuse ;  /* 0x000000100e028819 */ /* 0x100fe4000000120f */
[----:B------:R-:W-:Y:S02]  /*2820*/  @!P0 PRMT R6, R54, 0x5410, R6 ;  /* 0x0000541036068816 */ /* 0x000fe40000000006 */
[----:B------:R-:W-:Y:S02]  /*2830*/  @!P0 PRMT R2, R28, 0x5432, R2 ;  /* 0x000054321c028816 */ /* 0x000fe40000000002 */
[----:B------:R-:W-:Y:S01]  /*2840*/  @!P0 SHF.R.U32.HI R14, RZ, 0x10, R15 ;  /* 0x00000010ff0e8819 */ /* 0x000fe2000001160f */
[----:B------:R-:W-:Y:S01]  /*2850*/  @!P0 IMAD.U32 R18, R6, 0x10000, RZ ;  /* 0x0001000006128824 */ /* 0x000fe200078e00ff */
[----:B------:R-:W-:Y:S01]  /*2860*/  @!P0 SHF.R.U32.HI R39, RZ, 0x10, R45 ;  /* 0x00000010ff278819 */ /* 0x000fe2000001162d */
[----:B------:R-:W-:Y:S01]  /*2870*/  @!P0 IMAD.U32 R15, R2, 0x10000, RZ ;  /* 0x00010000020f8824 */ /* 0x000fe200078e00ff */
[----:B------:R-:W-:Y:S02]  /*2880*/  @!P0 PRMT R14, R28, 0x5410, R14 ;  /* 0x000054101c0e8816 */ /* 0x000fe4000000000e */
        /* <DEDUP_REMOVED lines=40> */
.L_x_1208:
[----:B------:R-:W-:Y:S05]  /*2b10*/  BSYNC B1 ;  /* 0x0000000000017941 */ /* 0x000fea0003800000 */
.L_x_1207:
[----:B-1----:R1:W4:Y:S01]  /*2b20*/  SHFL.IDX PT, R43, R85, 0x1, 0x181f ;  /* 0x00381f00552b7f89 */ /* 0x00232200000e0000 */
[----:B------:R-:W-:Y:S03]  /*2b30*/  BSSY B1, `(.L_x_1211) ;  /* 0x0000075000017945 */ /* 0x000fe60003800000 */
[----:B------:R1:W2:Y:S01]  /*2b40*/  SHFL.IDX PT, R42, R88, 0x1, 0x181f ;  /* 0x00381f00582a7f89 */ /* 0x0002a200000e0000 */
[----:B------:R-:W-:-:S05]  /*2b50*/  @P6 BRA `(.L_x_1212) ;  /* 0x0000072000006947 */ /* 0x000fca0003800000 */
[----:B------:R-:W-:Y:S01]  /*2b60*/  BSSY B0, `(.L_x_1213) ;  /* 0x0000038000007945 */ /* 0x000fe20003800000 */
[----:B------:R-:W-:-:S05]  /*2b70*/  @P5 BRA `(.L_x_1214) ;  /* 0x0000036000005947 */ /* 0x000fca0003800000 */
[C---:B--2---:R-:W-:Y:S01]  /*2b80*/  LEA R40, P0, R24.reuse, R42, 0x1 ;  /* 0x0000002a18287211 */ /* 0x044fe200078008ff */
[----:B------:R-:W2:Y:S03]  /*2b90*/  LDS.128 R8, [R72+0x5880] ;  /* 0x0058800048087984 */ /* 0x000ea60000000c00 */
[----:B----4-:R-:W-:Y:S02]  /*2ba0*/  LEA.HI.X R41, R24, R43, R25, 0x1, P0 ;  /* 0x0000002b18297211 */ /* 0x010fe400000f0c19 */
[----:B------:R-:W-:Y:S11]  /*2bb0*/  ISETP.GE.AND P0, PT, R32, c[0x0][0x27c], PT ;  /* 0x00009f0020007a0c */ /* 0x000ff60003f06270 */
[----:B------:R-:W-:Y:S02]  /*2bc0*/  @!UPT UIADD3 URZ, URZ, URZ, URZ ;  /* 0x0000003f3f3ff290 */ /* 0x000fe4000fffe03f */
[----:B------:R-:W-:Y:S02]  /*2bd0*/  @!P0 SHF.R.U64 R18, R46, 0x10, R47 ;  /* 0x000000102e128819 */ /* 0x000fe4000000122f */
[--C-:B------:R-:W-:Y:S02]  /*2be0*/  @!P0 SHF.R.U64 R2, R16, 0x10, R17.reuse ;  /* 0x0000001010028819 */ /* 0x100fe40000001211 */
[----:B------:R-:W-:Y:S02]  /*2bf0*/  @!P0 PRMT R18, R55, 0x5410, R18 ;  /* 0x0000541037128816 */ /* 0x000fe40000000012 */
[C---:B------:R-:W-:Y:S02]  /*2c00*/  @!P0 PRMT R2, R29.reuse, 0x5432, R2 ;  /* 0x000054321d028816 */ /* 0x040fe40000000002 */
[----:B------:R-:W-:Y:S01]  /*2c10*/  @!P0 SHF.R.U32.HI R16, RZ, 0x10, R17 ;  /* 0x00000010ff108819 */ /* 0x000fe20000011611 */
[----:B------:R-:W-:Y:S01]  /*2c20*/  @!P0 IMAD.U32 R15, R18, 0x10000, RZ ;  /* 0x00010000120f8824 */ /* 0x000fe200078e00ff */
[----:B------:R-:W-:Y:S01]  /*2c30*/  @!P0 SHF.R.U32.HI R28, RZ, 0x10, R47 ;  /* 0x00000010ff1c8819 */ /* 0x000fe2000001162f */
[----:B------:R-:W-:Y:S01]  /*2c40*/  @!P0 IMAD.U32 R14, R2, 0x10000, RZ ;  /* 0x00010000020e8824 */ /* 0x000fe200078e00ff */
[----:B------:R-:W-:Y:S02]  /*2c50*/  @!P0 LOP3.LUT R18, R18, 0xffff0000, RZ, 0xc0, !PT ;  /* 0xffff000012128812 */ /* 0x000fe400078ec0ff */
[----:B------:R-:W-:Y:S02]  /*2c60*/  @!P0 LOP3.LUT R6, R2, 0xffff0000, RZ, 0xc0, !PT ;  /* 0xffff000002068812 */ /* 0x000fe400078ec0ff */
[----:B------:R-:W-:Y:S02]  /*2c70*/  @!P0 PRMT R16, R29, 0x5410, R16 ;  /* 0x000054101d108816 */ /* 0x000fe40000000010 */
[----:B------:R-:W-:Y:S01]  /*2c80*/  @!P0 PRMT R28, R55, 0x5432, R28 ;  /* 0x00005432371c8816 */ /* 0x000fe2000000001c */
[C---:B--2---:R-:W-:Y:S01]  /*2c90*/  @!P0 IMAD.U32 R17, R8.reuse, 0x10000, RZ ;  /* 0x0001000008118824 */ /* 0x044fe200078e00ff */
[----:B------:R-:W-:Y:S02]  /*2ca0*/  @!P0 LOP3.LUT R3, R8, 0xffff0000, RZ, 0xc0, !PT ;  /* 0xffff000008038812 */ /* 0x000fe400078ec0ff */
[C---:B------:R-:W-:Y:S02]  /*2cb0*/  @!P0 LOP3.LUT R5, R9.reuse, 0xffff0000, RZ, 0xc0, !PT ;  /* 0xffff000009058812 */ /* 0x040fe400078ec0ff */
[----:B------:R-:W-:Y:S01]  /*2cc0*/  @!P0 SHF.L.U32 R19, R9, 0x10, RZ ;  /* 0x0000001009138819 */ /* 0x000fe200000006ff */
[C---:B------:R-:W-:Y:S02]  /*2cd0*/  @!P0 FMUL.FTZ R29, R3.reuse, R15 ;  /* 0x0000000f031d8220 */ /* 0x040fe40000410000 */
[----:B------:R-:W-:Y:S02]  /*2ce0*/  @!P0 FMUL.FTZ R2, R3, R14 ;  /* 0x0000000e03028220 */ /* 0x000fe40000410000 */
        /* <DEDUP_REMOVED lines=31> */
.L_x_1214:
[----:B------:R-:W-:Y:S05]  /*2ee0*/  BSYNC B0 ;  /* 0x0000000000007941 */ /* 0x000fea0003800000 */
.L_x_1213:
[----:B------:R-:W-:Y:S11]  /*2ef0*/  ISETP.GE.AND P0, PT, R89, c[0x0][0x1d4], PT ;  /* 0x0000750059007a0c */ /* 0x000ff60003f06270 */
[----:B------:R-:W-:Y:S02]  /*2f00*/  @!UPT UIADD3 URZ, URZ, URZ, URZ ;  /* 0x0000003f3f3ff290 */ /* 0x000fe4000fffe03f */
        /* <DEDUP_REMOVED lines=55> */
.L_x_1212:
[----:B------:R-:W-:Y:S05]  /*3280*/  BSYNC B1 ;  /* 0x0000000000017941 */ /* 0x000fea0003800000 */
.L_x_1211:
[----:B------:R1:W4:Y:S04]  /*3290*/  SHFL.IDX PT, R39, R85, 0x2, 0x181f ;  /* 0x00581f0055277f89 */ /* 0x00032800000e0000 */
[----:B------:R1:W3:Y:S01]  /*32a0*/  SHFL.IDX PT, R37, R88, 0x2, 0x181f ;  /* 0x00581f0058257f89 */ /* 0x0002e200000e0000 */
[----:B------:R-:W-:-:S05]  /*32b0*/  @P3 BRA `(.L_x_1215) ;  /* 0x000026b000003947 */ /* 0x000fca0003800000 */
[----:B------:R-:W-:Y:S01]  /*32c0*/  BSSY B0, `(.L_x_1216) ;  /* 0x0000038000007945 */ /* 0x000fe20003800000 */
[----:B------:R-:W-:-:S05]  /*32d0*/  @P5 BRA `(.L_x_1217) ;  /* 0x0000036000005947 */ /* 0x000fca0003800000 */
[C---:B--23--:R-:W-:Y:S01]  /*32e0*/  LEA R28, P0, R24.reuse, R37, 0x1 ;  /* 0x00000025181c7211 */ /* 0x04cfe200078008ff */
        /* <DEDUP_REMOVED lines=53> */
.L_x_1217:
[----:B------:R-:W-:Y:S05]  /*3640*/  BSYNC B0 ;  /* 0x0000000000007941 */ /* 0x000fea0003800000 */
.L_x_1216:
[----:B------:R-:W-:Y:S11]  /*3650*/  ISETP.GE.AND P0, PT, R89, c[0x0][0x1d4], PT ;  /* 0x0000750059007a0c */ /* 0x000ff60003f06270 */
[----:B------:R-:W-:Y:S02]  /*3660*/  @!UPT UIADD3 URZ, URZ, URZ, URZ ;  /* 0x0000003f3f3ff290 */ /* 0x000fe4000fffe03f */
        /* <DEDUP_REMOVED lines=56> */
.L_x_1200:
        /* <DEDUP_REMOVED lines=13> */
[----:B------:R-:W-:Y:S04]  /*3ac0*/  BSSY B0, `(.L_x_1218) ;  /* 0x00000c1000007945 */ /* 0x000fe80003800000 */
[----:B------:R-:W-:Y:S02]  /*3ad0*/  @!P1 IADD3 R2, P3, P0, R98, R42, R160 ;  /* 0x0000002a62029210 */ /* 0x000fe4000787e0a0 */
[----:B------:R1:W3:Y:S02]  /*3ae0*/  SHFL.IDX PT, R48, R88, RZ, 0x181f ;  /* 0x00181fff58307589 */ /* 0x0002e400000e0000 */
[----:B------:R-:W-:Y:S02]  /*3af0*/  @!P1 IADD3.X R9, R108, R18, R147, P3, P0 ;  /* 0x000000126c099210 */ /* 0x000fe40001fe0493 */
        /* <DEDUP_REMOVED lines=19> */
[----:B------:R1:W3:Y:S07]  /*3c30*/  @!P0 LDG.E.128 R28, [R14.64] ;  /* 0x000000060e1c8981 */ /* 0x0002ee000c1e1d00 */
[----:B------:R1:W3:Y:S01]  /*3c40*/  @!P0 LDG.E.128 R64, [R10.64] ;  /* 0x000000060a408981 */ /* 0x0002e2000c1e1d00 */
[CC--:B------:R-:W-:Y:S01]  /*3c50*/  ISETP.GE.AND P0, PT, R35.reuse, R73.reuse, PT ;  /* 0x000000492300720c */ /* 0x0c0fe20003f06270 */
[----:B----4-:R-:W-:Y:S03]  /*3c60*/  CS2R R8, SRZ ;  /* 0x0000000000087805 */ /* 0x010fe6000001ff00 */
[----:B------:R-:W-:Y:S11]  /*3c70*/  ISETP.GE.OR P0, PT, R24, c[0x0][0x27c], P0 ;  /* 0x00009f0018007a0c */ /* 0x000ff60000706670 */
[----:B------:R-:W-:Y:S02]  /*3c80*/  @!UPT UIADD3 URZ, URZ, URZ, URZ ;  /* 0x0000003f3f3ff290 */ /* 0x000fe4000fffe03f */
[----:B------:R-:W-:Y:S05]  /*3c90*/  @!P0 IADD3 R42, P1, R98, R42, RZ ;  /* 0x0000002a622a8210 */ /* 0x000fea0007f3e0ff */
[----:B------:R-:W-:Y:S01]  /*3ca0*/  @!P0 IMAD.X R18, R18, 0x1, R108, P1 ;  /* 0x0000000112128824 */ /* 0x000fe200008e066c */
[C---:B-1----:R-:W-:Y:S01]  /*3cb0*/  @!P0 LEA R14, P1, R42.reuse, c[0x0][0x270], 0x1 ;  /* 0x00009c002a0e8a11 */ /* 0x042fe200078208ff */
[----:B------:R-:W-:Y:S03]  /*3cc0*/  CS2R R10, SRZ ;  /* 0x00000000000a7805 */ /* 0x000fe6000001ff00 */
[----:B------:R-:W-:Y:S02]  /*3cd0*/  @!P0 LEA.HI.X R15, R42, c[0x0][0x274], R18, 0x1, P1 ;  /* 0x00009d002a0f8a11 */ /* 0x000fe400008f0c12 */
[----:B------:R-:W-:Y:S01]  /*3ce0*/  @!P0 IADD3 R58, P1, R96, R58, RZ ;  /* 0x0000003a603a8210 */ /* 0x000fe20007f3e0ff */
[----:B------:R-:W-:Y:S02]  /*3cf0*/  CS2R R42, SRZ ;  /* 0x00000000002a7805 */ /* 0x000fe4000001ff00 */
[----:B------:R1:W5:Y:S02]  /*3d00*/  @!P0 LDG.E.128 R8, [R14.64] ;  /* 0x000000060e088981 */ /* 0x000364000c1e1d00 */
[----:B------:R-:W-:Y:S01]  /*3d10*/  @!P0 IMAD.X R36, R36, 0x1, R107, P1 ;  /* 0x0000000124248824 */ /* 0x000fe200008e066b */
[C---:B------:R-:W-:Y:S04]  /*3d20*/  @!P0 LEA R2, P1, R58.reuse, c[0x0][0x288], 0x1 ;  /* 0x0000a2003a028a11 */ /* 0x040fe800078208ff */
[----:B------:R-:W-:Y:S02]  /*3d30*/  @!P0 LEA.HI.X R3, R58, c[0x0][0x28c], R36, 0x1, P1 ;  /* 0x0000a3003a038a11 */ /* 0x000fe400008f0c24 */
[----:B------:R-:W-:Y:S03]  /*3d40*/  ISETP.GE.AND P1, PT, R24, c[0x0][0x27c], PT ;  /* 0x00009f0018007a0c */ /* 0x000fe60003f26270 */
[----:B------:R4:W5:Y:S01]  /*3d50*/  @!P0 LDG.E.128 R40, [R2.64] ;  /* 0x0000000602288981 */ /* 0x000962000c1e1d00 */
[----:B------:R-:W-:Y:S01]  /*3d60*/  ISETP.GE.OR P0, PT, R35, R73, P5 ;  /* 0x000000492300720c */ /* 0x000fe20002f06670 */
[----:B--2---:R-:W-:Y:S02]  /*3d70*/  IMAD.MOV.U32 R6, RZ, RZ, R22 ;  /* 0x000000ffff067224 */ /* 0x004fe400078e0016 */
[----:B------:R-:W-:Y:S02]  /*3d80*/  IMAD.MOV.U32 R5, RZ, RZ, R23 ;  /* 0x000000ffff057224 */ /* 0x000fe400078e0017 */
[----:B----4-:R-:W-:Y:S02]  /*3d90*/  IMAD.MOV.U32 R3, RZ, RZ, R20 ;  /* 0x000000ffff037224 */ /* 0x010fe400078e0014 */
[----:B------:R-:W-:Y:S01]  /*3da0*/  IMAD.MOV.U32 R2, RZ, RZ, R21 ;  /* 0x000000ffff027224 */ /* 0x000fe200078e0015 */
[----:B------:R-:W-:Y:S01]  /*3db0*/  PRMT R27, R5, 0x5410, R6 ;  /* 0x00005410051b7816 */ /* 0x000fe20000000006 */
[----:B---3--:R-:W-:Y:S02]  /*3dc0*/  IMAD.MOV.U32 R6, RZ, RZ, R62 ;  /* 0x000000ffff067224 */ /* 0x008fe400078e003e */
        /* <DEDUP_REMOVED lines=29> */
[----:B------:R-:W-:Y:S01]  /*3fa0*/  @!P1 PRMT R39, R39, 0x5410, R44 ;  /* 0x0000541027279816 */ /* 0x000fe2000000002c */
[----:B------:R-:W-:Y:S01]  /*3fb0*/  IMAD.MOV.U32 R6, RZ, RZ, R10 ;  /* 0x000000ffff067224 */ /* 0x000fe200078e000a */
[----:B------:R-:W-:Y:S02]  /*3fc0*/  LEA.HI.SX32 R2, R2, R69, 0x1c ;  /* 0x0000004502027211 */ /* 0x000fe400078fe2ff */
[----:B------:R-:W-:Y:S02]  /*3fd0*/  @!P1 SHF.R.U64 R10, R10, 0x10, R11 ;  /* 0x000000100a0a9819 */ /* 0x000fe4000000120b */
[----:B------:R-:W-:Y:S01]  /*3fe0*/  SHF.R.S32.HI R3, RZ, 0x1f, R2 ;  /* 0x0000001fff037819 */ /* 0x000fe20000011402 */
[----:B------:R-:W-:Y:S01]  /*3ff0*/  IMAD.SHL.U32 R50, R2, 0x8, RZ ;  /* 0x0000000802327824 */ /* 0x000fe200078e00ff */
[----:B------:R-:W-:Y:S02]  /*4000*/  LEA R78, P0, R93, R48, 0x1 ;  /* 0x000000305d4e7211 */ /* 0x000fe400078008ff */
[----:B------:R-:W-:Y:S02]  /*4010*/  LEA.HI R3, R3, R2, RZ, 0x3 ;  /* 0x0000000203037211 */ /* 0x000fe400078f18ff */
[----:B------:R-:W-:Y:S02]  /*4020*/  LEA.HI.X R79, R93, R49, R111, 0x1, P0 ;  /* 0x000000315d4f7211 */ /* 0x000fe400000f0c6f */
[----:B------:R-:W-:Y:S02]  /*4030*/  SHF.R.S32.HI R2, RZ, 0x3, R3 ;  /* 0x00000003ff027819 */ /* 0x000fe40000011403 */
[----:B------:R-:W-:Y:S02]  /*4040*/  LOP3.LUT R3, R118, 0x38, R50, 0xf8, !PT ;  /* 0x0000003876037812 */ /* 0x000fe400078ef832 */
[----:B------:R-:W-:Y:S01]  /*4050*/  ISETP.GE.AND P0, PT, R50, c[0x0][0x1d4], PT ;  /* 0x0000750032007a0c */ /* 0x000fe20003f06270 */
[----:B------:R-:W-:Y:S01]  /*4060*/  IMAD R2, R2, 0xc00, R7 ;  /* 0x00000c0002027824 */ /* 0x000fe200078e0207 */
[----:B------:R-:W-:Y:S02]  /*4070*/  LOP3.LUT R3, R3, R156, RZ, 0x3c, !PT ;  /* 0x0000009c03037212 */ /* 0x000fe400078e3cff */
[----:B------:R-:W-:Y:S02]  /*4080*/  MOV R40, R42 ;  /* 0x0000002a00287202 */ /* 0x000fe40000000f00 */
[----:B------:R-:W-:Y:S01]  /*4090*/  @!P1 SHF.R.U32.HI R41, RZ, 0x10, R41 ;  /* 0x00000010ff299819 */ /* 0x000fe20000011629 */
[----:B------:R-:W-:Y:S01]  /*40a0*/  IMAD.IADD R2, R2, 0x1, R3 ;  /* 0x0000000102027824 */ /* 0x000fe200078e0203 */
[----:B------:R-:W-:Y:S02]  /*40b0*/  @!P1 SHF.R.U32.HI R3, RZ, 0x10, R11 ;  /* 0x00000010ff039819 */ /* 0x000fe4000001160b */
[----:B------:R-:W-:Y:S01]  /*40c0*/  @!P1 SHF.R.U32.HI R5, RZ, 0x10, R9 ;  /* 0x00000010ff059819 */ /* 0x000fe20000011609 */
[----:B------:R-:W-:Y:S01]  /*40d0*/  IMAD.SHL.U32 R2, R2, 0x2, RZ ;  /* 0x0000000202027824 */ /* 0x000fe200078e00ff */
[----:B------:R-:W-:Y:S01]  /*40e0*/  @!P1 PRMT R15, R15, 0x5410, R3 ;  /* 0x000054100f0f9816 */ /* 0x000fe20000000003 */
[----:B------:R-:W-:Y:S01]  /*40f0*/  @!P0 IMAD.WIDE R86, R50, 0x2, R48 ;  /* 0x0000000232568825 */ /* 0x000fe200078e0230 */
[----:B-1----:R-:W-:Y:S02]  /*4100*/  @!P1 LOP3.LUT R44, R57, 0xffff0000, RZ, 0xc0, !PT ;  /* 0xffff0000392c9812 */ /* 0x002fe400078ec0ff */
[----:B------:R1:W2:Y:S01]  /*4110*/  LDS.128 R16, [R2+0x5080] ;  /* 0x0050800002107984 */ /* 0x0002a20000000c00 */
[C---:B------:R-:W-:Y:S01]  /*4120*/  @!P1 IMAD.U32 R50, R59.reuse, 0x10000, RZ ;  /* 0x000100003b329824 */ /* 0x040fe200078e00ff */
[----:B------:R-:W-:Y:S02]  /*4130*/  @!P1 LOP3.LUT R48, R58, 0xffff0000, RZ, 0xc0, !PT ;  /* 0xffff00003a309812 */ /* 0x000fe400078ec0ff */
[----:B------:R-:W-:Y:S02]  /*4140*/  @!P1 LOP3.LUT R52, R59, 0xffff0000, RZ, 0xc0, !PT ;  /* 0xffff00003b349812 */ /* 0x000fe400078ec0ff */
[--C-:B------:R-:W-:Y:S02]  /*4150*/  @!P1 SHF.R.U64 R42, R42, 0x10, R43.reuse ;  /* 0x000000102a2a9819 */ /* 0x100fe4000000122b */
[----:B------:R-:W-:Y:S02]  /*4160*/  @!P1 SHF.R.U32.HI R45, RZ, 0x10, R43 ;  /* 0x00000010ff2d9819 */ /* 0x000fe4000001162b */
[----:B------:R-:W-:Y:S01]  /*4170*/  @!P1 PRMT R43, R46, 0x5410, R41 ;  /* 0x000054102e2b9816 */ /* 0x000fe20000000029 */
[----:B------:R-:W-:Y:S01]  /*4180*/  @!P1 IMAD.U32 R46, R58, 0x10000, RZ ;  /* 0x000100003a2e9824 */ /* 0x000fe200078e00ff */
[----:B------:R-:W-:Y:S02]  /*4190*/  @!P1 PRMT R47, R40, 0x5410, R42 ;  /* 0x00005410282f9816 */ /* 0x000fe4000000002a */
[----:B------:R-:W-:Y:S02]  /*41a0*/  @!P1 LOP3.LUT R40, R56, 0xffff0000, RZ, 0xc0, !PT ;  /* 0xffff000038289812 */ /* 0x000fe400078ec0ff */
[----:B------:R-:W-:Y:S01]  /*41b0*/  @!P1 PRMT R11, R6, 0x5410, R10 ;  /* 0x00005410060b9816 */ /* 0x000fe2000000000a */
[C---:B------:R-:W-:Y:S01]  /*41c0*/  @!P1 IMAD.U32 R10, R39.reuse, 0x10000, RZ ;  /* 0x00010000270a9824 */ /* 0x040fe200078e00ff */
[----:B------:R-:W-:Y:S02]  /*41d0*/  @!P1 LOP3.LUT R39, R39, 0xffff0000, RZ, 0xc0, !PT ;  /* 0xffff000027279812 */ /* 0x000fe400078ec0ff */
[----:B------:R-:W-:Y:S01]  /*41e0*/  @!P1 PRMT R51, R51, 0x5410, R45 ;  /* 0x0000541033339816 */ /* 0x000fe2000000002d */
[C---:B------:R-:W-:Y:S01]  /*41f0*/  @!P1 IMAD.U32 R45, R47.reuse, 0x10000, RZ ;  /* 0x000100002f2d9824 */ /* 0x040fe200078e00ff */
[----:B------:R-:W-:Y:S01]  /*4200*/  @!P1 LOP3.LUT R47, R47, 0xffff0000, RZ, 0xc0, !PT ;  /* 0xffff00002f2f9812 */ /* 0x000fe200078ec0ff */
[----:B-1----:R-:W-:Y:S01]  /*4210*/  IMAD.MOV.U32 R2, RZ, RZ, R8 ;  /* 0x000000ffff027224 */ /* 0x002fe200078e0008 */
[----:B------:R-:W-:Y:S02]  /*4220*/  @!P1 SHF.R.U64 R8, R8, 0x10, R9 ;  /* 0x0000001008089819 */ /* 0x000fe40000001209 */
[----:B------:R-:W-:Y:S02]  /*4230*/  @!P1 PRMT R9, R14, 0x5410, R5 ;  /* 0x000054100e099816 */ /* 0x000fe40000000005 */
[----:B------:R-:W-:Y:S02]  /*4240*/  @!P1 SHF.L.U32 R14, R56, 0x10, RZ ;  /* 0x00000010380e9819 */ /* 0x000fe400000006ff */
[----:B------:R-:W-:Y:S04]  /*4250*/  @!P1 PRMT R2, R2, 0x5410, R8 ;  /* 0x0000541002029816 */ /* 0x000fe80000000008 */
[C---:B------:R-:W-:Y:S01]  /*4260*/  @!P1 LOP3.LUT R5, R2.reuse, 0xffff0000, RZ, 0xc0, !PT ;  /* 0xffff000002059812 */ /* 0x040fe200078ec0ff */
[----:B------:R-:W-:Y:S02]  /*4270*/  @!P1 IMAD.U32 R6, R2, 0x10000, RZ ;  /* 0x0001000002069824 */ /* 0x000fe400078e00ff */
[C---:B--2---:R-:W-:Y:S01]  /*4280*/  @!P1 IMAD.U32 R3, R16.reuse, 0x10000, RZ ;  /* 0x0001000010039824 */ /* 0x044fe200078e00ff */
[----:B------:R-:W-:Y:S03]  /*4290*/  @!P1 LOP3.LUT R8, R16, 0xffff0000, RZ, 0xc0, !PT ;  /* 0xffff000010089812 */ /* 0x000fe600078ec0ff */
[C---:B------:R-:W-:Y:S02]  /*42a0*/  @!P1 FMUL.FTZ R41, R3.reuse, R10 ;  /* 0x0000000a03299220 */ /* 0x040fe40000410000 */
[----:B------:R-:W-:Y:S02]  /*42b0*/  @!P1 FMUL.FTZ R42, R8, R39 ;  /* 0x00000027082a9220 */ /* 0x000fe40000410000 */
[-C--:B------:R-:W-:Y:S02]  /*42c0*/  @!P1 FMUL.FTZ R2, R3, R6.reuse ;  /* 0x0000000603029220 */ /* 0x080fe40000410000 */
[----:B------:R-:W-:Y:S01]  /*42d0*/  @!P1 FFMA.FTZ R84, R14, R6, -R41 ;  /* 0x000000060e549223 */ /* 0x000fe20000010829 */
[----:B------:R-:W-:Y:S01]  /*42e0*/  @!P1 SHF.L.U32 R6, R9, 0x10, RZ ;  /* 0x0000001009069819 */ /* 0x000fe200000006ff */
[-C--:B------:R-:W-:Y:S01]  /*42f0*/  @!P1 FMUL.FTZ R3, R8, R5.reuse ;  /* 0x0000000508039220 */ /* 0x080fe20000410000 */
[----:B------:R-:W-:Y:S01]  /*4300*/  @!P1 LOP3.LUT R8, R17, 0xffff0000, RZ, 0xc0, !PT ;  /* 0xffff000011089812 */ /* 0x000fe200078ec0ff */
[----:B------:R-:W-:Y:S01]  /*4310*/  @!P1 FFMA.FTZ R82, R40, R5, -R42 ;  /* 0x0000000528529223 */ /* 0x000fe2000001082a */
[----:B------:R-:W-:Y:S01]  /*4320*/  @!P1 SHF.L.U32 R42, R57, 0x10, RZ ;  /* 0x00000010392a9819 */ /* 0x000fe200000006ff */
[C---:B------:R-:W-:Y:S01]  /*4330*/  @!P1 IMAD.U32 R41, R43.reuse, 0x10000, RZ ;  /* 0x000100002b299824 */ /* 0x040fe200078e00ff */
[----:B------:R-:W-:Y:S01]  /*4340*/  @!P1 LOP3.LUT R43, R43, 0xffff0000, RZ, 0xc0, !PT ;  /* 0xffff00002b2b9812 */ /* 0x000fe200078ec0ff */
[----:B------:R-:W-:Y:S01]  /*4350*/  @!P1 IMAD.U32 R5, R17, 0x10000, RZ ;  /* 0x0001000011059824 */ /* 0x000fe200078e00ff */
[----:B------:R-:W-:Y:S01]  /*4360*/  @!P1 LOP3.LUT R9, R9, 0xffff0000, RZ, 0xc0, !PT ;  /* 0xffff000009099812 */ /* 0x000fe200078ec0ff */
[----:B------:R-:W-:Y:S02]  /*4370*/  @!P1 FFMA.FTZ R2, R10, R14, R2 ;  /* 0x0000000e0a029223 */ /* 0x000fe40000010002 */
[C---:B------:R-:W-:Y:S02]  /*4380*/  @!P1 FMUL.FTZ R10, R5.reuse, R41 ;  /* 0x00000029050a9220 */ /* 0x040fe40000410000 */
[----:B------:R-:W-:Y:S02]  /*4390*/  @!P1 FMUL.FTZ R14, R8, R43 ;  /* 0x0000002b080e9220 */ /* 0x000fe40000410000 */
[-C--:B------:R-:W-:Y:S02]  /*43a0*/  @!P1 FMUL.FTZ R5, R5, R6.reuse ;  /* 0x0000000605059220 */ /* 0x080fe40000410000 */
[----:B------:R-:W-:Y:S01]  /*43b0*/  @!P1 FFMA.FTZ R81, R42, R6, -R10 ;  /* 0x000000062a519223 */ /* 0x000fe2000001080a */
[----:B------:R-:W-:Y:S01]  /*43c0*/  @!P1 LOP3.LUT R10, R18, 0xffff0000, RZ, 0xc0, !PT ;  /* 0xffff0000120a9812 */ /* 0x000fe200078ec0ff */
[-C--:B------:R-:W-:Y:S01]  /*43d0*/  @!P1 FMUL.FTZ R6, R8, R9.reuse ;  /* 0x0000000908069220 */ /* 0x080fe20000410000 */
[----:B------:R-:W-:Y:S01]  /*43e0*/  @!P1 SHF.L.U32 R8, R18, 0x10, RZ ;  /* 0x0000001012089819 */ /* 0x000fe200000006ff */
[----:B------:R-:W-:Y:S02]  /*43f0*/  @!P1 FFMA.FTZ R80, R44, R9, -R14 ;  /* 0x000000092c509223 */ /* 0x000fe4000001080e */
[C---:B------:R-:W-:Y:S01]  /*4400*/  @!P1 IMAD.U32 R9, R11.reuse, 0x10000, RZ ;  /* 0x000100000b099824 */ /* 0x040fe200078e00ff */
[----:B------:R-:W-:Y:S01]  /*4410*/  @!P1 LOP3.LUT R11, R11, 0xffff0000, RZ, 0xc0, !PT ;  /* 0xffff00000b0b9812 */ /* 0x000fe200078ec0ff */
[----:B------:R-:W-:Y:S02]  /*4420*/  @!P1 FMUL.FTZ R14, R8, R45 ;  /* 0x0000002d080e9220 */ /* 0x000fe40000410000 */
[----:B------:R-:W-:Y:S02]  /*4430*/  @!P1 FMUL.FTZ R49, R10, R47 ;  /* 0x0000002f0a319220 */ /* 0x000fe40000410000 */
[----:B------:R-:W-:Y:S01]  /*4440*/  @!P1 FFMA.FTZ R77, R46, R9, -R14 ;  /* 0x000000092e4d9223 */ /* 0x000fe2000001080e */
[----:B------:R-:W-:Y:S01]  /*4450*/  @!P1 LOP3.LUT R14, R19, 0xffff0000, RZ, 0xc0, !PT ;  /* 0xffff0000130e9812 */ /* 0x000fe200078ec0ff */
[----:B------:R-:W-:Y:S01]  /*4460*/  @!P1 FFMA.FTZ R76, R48, R11, -R49 ;  /* 0x0000000b304c9223 */ /* 0x000fe20000010831 */
[C---:B------:R-:W-:Y:S01]  /*4470*/  @!P1 SHF.L.U32 R49, R51.reuse, 0x10, RZ ;  /* 0x0000001033319819 */ /* 0x040fe200000006ff */
[----:B------:R-:W-:Y:S01]  /*4480*/  @!P1 FMUL.FTZ R8, R8, R9 ;  /* 0x0000000908089220 */ /* 0x000fe20000410000 */
[----:B------:R-:W-:Y:S01]  /*4490*/  @!P1 LOP3.LUT R51, R51, 0xffff0000, RZ, 0xc0, !PT ;  /* 0xffff000033339812 */ /* 0x000fe200078ec0ff */
        /* <DEDUP_REMOVED lines=35> */
.L_x_1219:
[----:B-1----:R-:W-:Y:S05]  /*46d0*/  BSYNC B0 ;  /* 0x0000000000007941 */ /* 0x002fea0003800000 */
.L_x_1218:
[----:B-----5:R1:W2:Y:S01]  /*46e0*/  SHFL.IDX PT, R43, R85, 0x1, 0x181f ;  /* 0x00381f00552b7f89 */ /* 0x0202a200000e0000 */
[----:B------:R-:W-:Y:S01]  /*46f0*/  ISETP.GE.OR P0, PT, R150, R73, P5 ;  /* 0x000000499600720c */ /* 0x000fe20002f06670 */
[----:B------:R-:W-:Y:S02]  /*4700*/  BSSY B0, `(.L_x_1220) ;  /* 0x0000078000007945 */ /* 0x000fe40003800000 */
[----:B------:R1:W3:Y:S10]  /*4710*/  SHFL.IDX PT, R42, R88, 0x1, 0x181f ;  /* 0x00381f00582a7f89 */ /* 0x0002f400000e0000 */
[----:B------:R-:W-:-:S05]  /*4720*/  @P0 BRA `(.L_x_1221) ;  /* 0x0000075000000947 */ /* 0x000fca0003800000 */
[----:B------:R-:W-:Y:S01]  /*4730*/  SEL R2, R71, R70, !P2 ;  /* 0x0000004647027207 */ /* 0x000fe20005000000 */
[----:B------:R-:W4:Y:S01]  /*4740*/  LDS.128 R48, [R125+0x5080] ;  /* 0x005080007d307984 */ /* 0x000f220000000c00 */
[----:B------:R-:W-:Y:S02]  /*4750*/  @!P1 SHF.R.U64 R8, R60, 0x10, R61 ;  /* 0x000000103c089819 */ /* 0x000fe4000000123d */
[----:B------:R-:W-:Y:S02]  /*4760*/  SHF.R.S32.HI R3, RZ, 0x1f, R2 ;  /* 0x0000001fff037819 */ /* 0x000fe40000011402 */
[----:B---3--:R-:W-:Y:S02]  /*4770*/  LEA R58, P0, R93, R42, 0x1 ;  /* 0x0000002a5d3a7211 */ /* 0x008fe400078008ff */
[----:B------:R-:W-:Y:S02]  /*4780*/  LEA.HI R2, R3, R2, RZ, 0x4 ;  /* 0x0000000203027211 */ /* 0x000fe400078f20ff */
[----:B--2---:R-:W-:Y:S02]  /*4790*/  LEA.HI.X R59, R93, R43, R111, 0x1, P0 ;  /* 0x0000002b5d3b7211 */ /* 0x004fe400000f0c6f */
[----:B------:R-:W-:Y:S02]  /*47a0*/  LEA.HI.SX32 R2, R2, R69, 0x1c ;  /* 0x0000004502027211 */ /* 0x000fe400078fe2ff */
[--C-:B------:R-:W-:Y:S02]  /*47b0*/  @!P1 SHF.R.U64 R11, R62, 0x10, R63.reuse ;  /* 0x000000103e0b9819 */ /* 0x100fe4000000123f */
[----:B------:R-:W-:Y:S01]  /*47c0*/  SHF.R.S32.HI R3, RZ, 0x1f, R2 ;  /* 0x0000001fff037819 */ /* 0x000fe20000011402 */
[----:B------:R-:W-:Y:S01]  /*47d0*/  IMAD.SHL.U32 R40, R2, 0x8, RZ ;  /* 0x0000000802287824 */ /* 0x000fe200078e00ff */
[----:B------:R-:W-:Y:S02]  /*47e0*/  @!P1 SHF.R.U32.HI R14, RZ, 0x10, R63 ;  /* 0x00000010ff0e9819 */ /* 0x000fe4000001163f */
[----:B------:R-:W-:Y:S02]  /*47f0*/  LEA.HI R3, R3, R2, RZ, 0x3 ;  /* 0x0000000203037211 */ /* 0x000fe400078f18ff */
[----:B------:R-:W-:Y:S02]  /*4800*/  ISETP.GE.AND P0, PT, R40, c[0x0][0x1d4], PT ;  /* 0x0000750028007a0c */ /* 0x000fe40003f06270 */
[----:B------:R-:W-:Y:S02]  /*4810*/  SHF.R.S32.HI R2, RZ, 0x3, R3 ;  /* 0x00000003ff027819 */ /* 0x000fe40000011403 */
[----:B------:R-:W-:Y:S02]  /*4820*/  LOP3.LUT R3, R115, 0x38, R40, 0xf8, !PT ;  /* 0x0000003873037812 */ /* 0x000fe400078ef828 */
[----:B------:R-:W-:Y:S01]  /*4830*/  @!P1 SHF.R.U64 R5, R20, 0x10, R21 ;  /* 0x0000001014059819 */ /* 0x000fe20000001215 */
[----:B------:R-:W-:Y:S01]  /*4840*/  IMAD R2, R2, 0xc00, R12 ;  /* 0x00000c0002027824 */ /* 0x000fe200078e020c */
[----:B------:R-:W-:Y:S02]  /*4850*/  LOP3.LUT R3, R3, R154, RZ, 0x3c, !PT ;  /* 0x0000009a03037212 */ /* 0x000fe400078e3cff */
[----:B------:R-:W-:Y:S02]  /*4860*/  @!P1 PRMT R10, R26, 0x5432, R5 ;  /* 0x000054321a0a9816 */ /* 0x000fe40000000005 */
[----:B------:R-:W-:Y:S01]  /*4870*/  @!P1 SHF.R.U32.HI R6, RZ, 0x10, R23 ;  /* 0x00000010ff069819 */ /* 0x000fe20000011617 */
[----:B------:R-:W-:Y:S01]  /*4880*/  IMAD.IADD R2, R2, 0x1, R3 ;  /* 0x0000000102027824 */ /* 0x000fe200078e0203 */
[----:B------:R-:W-:Y:S01]  /*4890*/  @!P1 PRMT R41, R54, 0x5432, R11 ;  /* 0x0000543236299816 */ /* 0x000fe2000000000b */
[----:B------:R-:W-:Y:S01]  /*48a0*/  @!P0 IMAD.WIDE R62, R40, 0x2, R42 ;  /* 0x00000002283e8825 */ /* 0x000fe200078e022a */
[----:B------:R-:W-:Y:S02]  /*48b0*/  @!P1 SHF.R.U32.HI R9, RZ, 0x10, R61 ;  /* 0x00000010ff099819 */ /* 0x000fe4000001163d */
[----:B------:R-:W-:Y:S01]  /*48c0*/  @!P1 SHF.R.U32.HI R3, RZ, 0x10, R21 ;  /* 0x00000010ff039819 */ /* 0x000fe20000011615 */
[----:B------:R-:W-:Y:S01]  /*48d0*/  IMAD.SHL.U32 R2, R2, 0x2, RZ ;  /* 0x0000000202027824 */ /* 0x000fe200078e00ff */
[C---:B----4-:R-:W-:Y:S01]  /*48e0*/  @!P1 LOP3.LUT R46, R51.reuse, 0xffff0000, RZ, 0xc0, !PT ;  /* 0xffff0000332e9812 */ /* 0x050fe200078ec0ff */
[----:B------:R-:W-:Y:S01]  /*48f0*/  @!P1 IMAD.U32 R11, R48, 0x10000, RZ ;  /* 0x00010000300b9824 */ /* 0x000fe200078e00ff */
[----:B------:R-:W-:Y:S01]  /*4900*/  @!P1 LOP3.LUT R42, R50, 0xffff0000, RZ, 0xc0, !PT ;  /* 0xffff0000322a9812 */ /* 0x000fe200078ec0ff */
[----:B------:R-:W-:Y:S01]  /*4910*/  @!P1 IMAD.U32 R44, R51, 0x10000, RZ ;  /* 0x00010000332c9824 */ /* 0x000fe200078e00ff */
[----:B------:R2:W3:Y:S01]  /*4920*/  LDS.128 R16, [R2+0x5080] ;  /* 0x0050800002107984 */ /* 0x0004e20000000c00 */
[C---:B------:R-:W-:Y:S02]  /*4930*/  @!P1 PRMT R21, R53.reuse, 0x5410, R8 ;  /* 0x0000541035159816 */ /* 0x040fe40000000008 */
[----:B------:R-:W-:Y:S02]  /*4940*/  @!P1 PRMT R20, R53, 0x5432, R9 ;  /* 0x0000543235149816 */ /* 0x000fe40000000009 */
[----:B------:R-:W-:Y:S02]  /*4950*/  @!P1 SHF.L.U32 R9, R21, 0x10, RZ ;  /* 0x0000001015099819 */ /* 0x000fe400000006ff */
[----:B------:R-:W-:Y:S01]  /*4960*/  @!P1 PRMT R8, R26, 0x5410, R3 ;  /* 0x000054101a089816 */ /* 0x000fe20000000003 */
[C---:B------:R-:W-:Y:S01]  /*4970*/  @!P1 IMAD.U32 R3, R10.reuse, 0x10000, RZ ;  /* 0x000100000a039824 */ /* 0x040fe200078e00ff */
[----:B------:R-:W-:Y:S02]  /*4980*/  @!P1 LOP3.LUT R10, R10, 0xffff0000, RZ, 0xc0, !PT ;  /* 0xffff00000a0a9812 */ /* 0x000fe400078ec0ff */
[----:B------:R-:W-:Y:S02]  /*4990*/  @!P1 PRMT R39, R54, 0x5410, R14 ;  /* 0x0000541036279816 */ /* 0x000fe4000000000e */
[----:B------:R-:W-:Y:S01]  /*49a0*/  @!P1 PRMT R14, R27, 0x5410, R6 ;  /* 0x000054101b0e9816 */ /* 0x000fe20000000006 */
[C---:B------:R-:W-:Y:S01]  /*49b0*/  @!P1 IMAD.U32 R6, R8.reuse, 0x10000, RZ ;  /* 0x0001000008069824 */ /* 0x040fe200078e00ff */
[----:B------:R-:W-:Y:S02]  /*49c0*/  @!P1 LOP3.LUT R8, R8, 0xffff0000, RZ, 0xc0, !PT ;  /* 0xffff000008089812 */ /* 0x000fe400078ec0ff */
[C---:B------:R-:W-:Y:S02]  /*49d0*/  @!P1 SHF.L.U32 R43, R39.reuse, 0x10, RZ ;  /* 0x00000010272b9819 */ /* 0x040fe400000006ff */
[----:B------:R-:W-:Y:S02]  /*49e0*/  @!P1 LOP3.LUT R45, R39, 0xffff0000, RZ, 0xc0, !PT ;  /* 0xffff0000272d9812 */ /* 0x000fe400078ec0ff */
[----:B--2---:R-:W-:Y:S01]  /*49f0*/  @!P1 SHF.R.U64 R2, R22, 0x10, R23 ;  /* 0x0000001016029819 */ /* 0x004fe20000001217 */
[----:B------:R-:W-:Y:S02]  /*4a00*/  @!P1 IMAD.U32 R22, R20, 0x10000, RZ ;  /* 0x0001000014169824 */ /* 0x000fe400078e00ff */
[----:B------:R-:W-:Y:S01]  /*4a10*/  @!P1 IMAD.U32 R23, R49, 0x10000, RZ ;  /* 0x0001000031179824 */ /* 0x000fe200078e00ff */
[----:B------:R-:W-:Y:S01]  /*4a20*/  @!P1 PRMT R15, R27, 0x5432, R2 ;  /* 0x000054321b0f9816 */ /* 0x000fe20000000002 */
[----:B---3--:R-:W-:Y:S01]  /*4a30*/  @!P1 IMAD.U32 R2, R16, 0x10000, RZ ;  /* 0x0001000010029824 */ /* 0x008fe200078e00ff */
[----:B------:R-:W-:Y:S03]  /*4a40*/  @!P1 SHF.L.U32 R5, R17, 0x10, RZ ;  /* 0x0000001011059819 */ /* 0x000fe600000006ff */
[C---:B------:R-:W-:Y:S02]  /*4a50*/  @!P1 FMUL.FTZ R26, R2.reuse, R9 ;  /* 0x00000009021a9220 */ /* 0x040fe40000410000 */
[-C--:B------:R-:W-:Y:S02]  /*4a60*/  @!P1 FMUL.FTZ R2, R2, R3.reuse ;  /* 0x0000000302029220 */ /* 0x080fe40000410000 */
[----:B------:R-:W-:Y:S02]  /*4a70*/  @!P1 FMUL.FTZ R27, R5, R22 ;  /* 0x00000016051b9220 */ /* 0x000fe40000410000 */
        /* <DEDUP_REMOVED lines=12> */
[----:B------:R-:W-:Y:S02]  /*4b40*/  @!P1 FMUL.FTZ R40, R9, R20 ;  /* 0x0000001409289220 */ /* 0x000fe40000410000 */
[----:B------:R-:W-:Y:S01]  /*4b50*/  @!P1 FFMA.FTZ R57, R27, R8, -R11 ;  /* 0x000000081b399223 */ /* 0x000fe2000001080b */
[----:B------:R-:W-:Y:S01]  /*4b60*/  @!P1 LOP3.LUT R11, R19, 0xffff0000, RZ, 0xc0, !PT ;  /* 0xffff0000130b9812 */ /* 0x000fe200078ec0ff */
[-C--:B------:R-:W-:Y:S01]  /*4b70*/  @!P1 FMUL.FTZ R3, R9, R10.reuse ;  /* 0x0000000a09039220 */ /* 0x080fe20000410000 */
[C---:B------:R-:W-:Y:S01]  /*4b80*/  @!P1 LOP3.LUT R9, R14.reuse, 0xffff0000, RZ, 0xc0, !PT ;  /* 0xffff00000e099812 */ /* 0x040fe200078ec0ff */
[----:B------:R-:W-:Y:S02]  /*4b90*/  @!P1 FFMA.FTZ R56, R21, R10, -R40 ;  /* 0x0000000a15389223 */ /* 0x000fe40000010828 */
[----:B------:R-:W-:Y:S02]  /*4ba0*/  @!P1 IMAD.U32 R10, R19, 0x10000, RZ ;  /* 0x00010000130a9824 */ /* 0x000fe400078e00ff */
[----:B------:R-:W-:Y:S02]  /*4bb0*/  @!P1 IMAD.U32 R8, R14, 0x10000, RZ ;  /* 0x000100000e089824 */ /* 0x000fe400078e00ff */
[----:B------:R-:W-:Y:S02]  /*4bc0*/  @!P1 FMUL.FTZ R14, R10, R43 ;  /* 0x0000002b0a0e9220 */ /* 0x000fe40000410000 */
[----:B------:R-:W-:Y:S02]  /*4bd0*/  @!P1 FMUL.FTZ R39, R11, R45 ;  /* 0x0000002d0b279220 */ /* 0x000fe40000410000 */
[-C--:B------:R-:W-:Y:S01]  /*4be0*/  @!P1 FFMA.FTZ R54, R44, R8.reuse, -R14 ;  /* 0x000000082c369223 */ /* 0x080fe2000001080e */
[----:B------:R-:W-:Y:S01]  /*4bf0*/  @!P1 LOP3.LUT R14, R18, 0xffff0000, RZ, 0xc0, !PT ;  /* 0xffff0000120e9812 */ /* 0x000fe200078ec0ff */
[-C--:B------:R-:W-:Y:S01]  /*4c00*/  @!P1 FFMA.FTZ R53, R46, R9.reuse, -R39 ;  /* 0x000000092e359223 */ /* 0x080fe20000010827 */
[C---:B------:R-:W-:Y:S01]  /*4c10*/  @!P1 SHF.L.U32 R39, R41.reuse, 0x10, RZ ;  /* 0x0000001029279819 */ /* 0x040fe200000006ff */
[----:B------:R-:W-:Y:S01]  /*4c20*/  @!P1 FMUL.FTZ R10, R10, R8 ;  /* 0x000000080a0a9220 */ /* 0x000fe20000410000 */
[----:B------:R-:W-:Y:S01]  /*4c30*/  @!P1 LOP3.LUT R41, R41, 0xffff0000, RZ, 0xc0, !PT ;  /* 0xffff000029299812 */ /* 0x000fe200078ec0ff */
[----:B------:R-:W-:Y:S02]  /*4c40*/  @!P1 IMAD.U32 R8, R18, 0x10000, RZ ;  /* 0x0001000012089824 */ /* 0x000fe400078e00ff */
[----:B------:R-:W-:Y:S02]  /*4c50*/  @!P1 FMUL.FTZ R11, R11, R9 ;  /* 0x000000090b0b9220 */ /* 0x000fe40000410000 */
[C---:B------:R-:W-:Y:S01]  /*4c60*/  @!P1 IMAD.U32 R9, R15.reuse, 0x10000, RZ ;  /* 0x000100000f099824 */ /* 0x040fe200078e00ff */
[----:B------:R-:W-:Y:S01]  /*4c70*/  @!P1 LOP3.LUT R15, R15, 0xffff0000, RZ, 0xc0, !PT ;  /* 0xffff00000f0f9812 */ /* 0x000fe200078ec0ff */
[----:B------:R-:W-:Y:S02]  /*4c80*/  @!P1 IMAD.U32 R40, R50, 0x10000, RZ ;  /* 0x0001000032289824 */ /* 0x000fe400078e00ff */
        /* <DEDUP_REMOVED lines=8> */
[----:B------:R-:W-:Y:S01]  /*4d10*/  @!P1 FMUL.FTZ R9, R14, R15 ;  /* 0x0000000f0e099220 */ /* 0x000fe20000410000 */
        /* <DEDUP_REMOVED lines=22> */
.L_x_1221:
[----:B------:R-:W-:Y:S05]  /*4e80*/  BSYNC B0 ;  /* 0x0000000000007941 */ /* 0x000fea0003800000 */
.L_x_1220:
[----:B------:R4:W1:Y:S01]  /*4e90*/  SHFL.IDX PT, R53, R85, 0x2, 0x181f ;  /* 0x00581f0055357f89 */ /* 0x00086200000e0000 */
[----:B------:R-:W-:Y:S03]  /*4ea0*/  ISETP.GE.OR P0, PT, R149, R73, P5 ;  /* 0x000000499500720c */ /* 0x000fe60002f06670 */
[----:B------:R4:W3:Y:S10]  /*4eb0*/  SHFL.IDX PT, R52, R88, 0x2, 0x181f ;  /* 0x00581f0058347f89 */ /* 0x0008f400000e0000 */
[----:B------:R-:W-:-:S05]  /*4ec0*/  @P0 BRA `(.L_x_1215) ;  /* 0x00000aa000000947 */ /* 0x000fca0003800000 */
[----:B------:R-:W-:Y:S01]  /*4ed0*/  SEL R2, R71, R70, !P2 ;  /* 0x0000004647027207 */ /* 0x000fe20005000000 */
[----:B------:R-:W5:Y:S01]  /*4ee0*/  LDS.128 R44, [R124+0x5080] ;  /* 0x005080007c2c7984 */ /* 0x000f620000000c00 */
[----:B------:R-:W-:Y:S02]  /*4ef0*/  @!P1 SHF.R.U32.HI R6, RZ, 0x10, R65 ;  /* 0x00000010ff069819 */ /* 0x000fe40000011641 */
[----:B------:R-:W-:Y:S02]  /*4f00*/  SHF.R.S32.HI R3, RZ, 0x1f, R2 ;  /* 0x0000001fff037819 */ /* 0x000fe40000011402 */
[----:B--23--:R-:W-:Y:S02]  /*4f10*/  LEA R58, P0, R93, R52, 0x1 ;  /* 0x000000345d3a7211 */ /* 0x00cfe400078008ff */
[----:B------:R-:W-:Y:S02]  /*4f20*/  LEA.HI R2, R3, R2, RZ, 0x4 ;  /* 0x0000000203027211 */ /* 0x000fe400078f20ff */
[----:B-1----:R-:W-:Y:S02]  /*4f30*/  LEA.HI.X R59, R93, R53, R111, 0x1, P0 ;  /* 0x000000355d3b7211 */ /* 0x002fe400000f0c6f */
[----:B------:R-:W-:Y:S02]  /*4f40*/  LEA.HI.SX32 R2, R2, R69, 0x1c ;  /* 0x0000004502027211 */ /* 0x000fe400078fe2ff */
[----:B------:R-:W-:Y:S02]  /*4f50*/  @!P1 SHF.R.U64 R5, R30, 0x10, R31 ;  /* 0x000000101e059819 */ /* 0x000fe4000000121f */
[----:B------:R-:W-:Y:S01]  /*4f60*/  SHF.R.S32.HI R3, RZ, 0x1f, R2 ;  /* 0x0000001fff037819 */ /* 0x000fe20000011402 */
[----:B------:R-:W-:Y:S01]  /*4f70*/  IMAD.SHL.U32 R51, R2, 0x8, RZ ;  /* 0x0000000802337824 */ /* 0x000fe200078e00ff */
[----:B------:R-:W-:Y:S02]  /*4f80*/  @!P1 SHF.R.U64 R23, R64, 0x10, R65 ;  /* 0x0000001040179819 */ /* 0x000fe40000001241 */
[----:B------:R-:W-:Y:S02]  /*4f90*/  LEA.HI R3, R3, R2, RZ, 0x3 ;  /* 0x0000000203037211 */ /* 0x000fe400078f18ff */
[----:B------:R-:W-:Y:S02]  /*4fa0*/  @!P1 PRMT R23, R55, 0x5432, R23 ;  /* 0x0000543237179816 */ /* 0x000fe40000000017 */
[----:B------:R-:W-:Y:S02]  /*4fb0*/  SHF.R.S32.HI R2, RZ, 0x3, R3 ;  /* 0x00000003ff027819 */ /* 0x000fe40000011403 */
[----:B------:R-:W-:Y:S01]  /*4fc0*/  LOP3.LUT R3, R114, 0x38, R51, 0xf8, !PT ;  /* 0x0000003872037812 */ /* 0x000fe200078ef833 */
[----:B------:R-:W-:Y:S01]  /*4fd0*/  @!P1 IMAD.U32 R21, R23, 0x10000, RZ ;  /* 0x0001000017159824 */ /* 0x000fe200078e00ff */
[----:B------:R-:W-:Y:S01]  /*4fe0*/  @!P1 SHF.R.U64 R9, R66, 0x10, R67 ;  /* 0x0000001042099819 */ /* 0x000fe20000001243 */
[----:B------:R-:W-:Y:S01]  /*4ff0*/  IMAD R2, R2, 0xc00, R13 ;  /* 0x00000c0002027824 */ /* 0x000fe200078e020d */
[----:B------:R-:W-:Y:S02]  /*5000*/  LOP3.LUT R3, R3, R153, RZ, 0x3c, !PT ;  /* 0x0000009903037212 */ /* 0x000fe400078e3cff */
[----:B------:R-:W-:Y:S02]  /*5010*/  @!P1 PRMT R14, R68, 0x5410, R9 ;  /* 0x00005410440e9816 */ /* 0x000fe40000000009 */
[----:B------:R-:W-:Y:S01]  /*5020*/  @!P1 PRMT R11, R37, 0x5410, R5 ;  /* 0x00005410250b9816 */ /* 0x000fe20000000005 */
[----:B------:R-:W-:Y:S01]  /*5030*/  IMAD.IADD R2, R2, 0x1, R3 ;  /* 0x0000000102027824 */ /* 0x000fe200078e0203 */
[----:B------:R-:W-:Y:S02]  /*5040*/  @!P1 SHF.R.U64 R3, R28, 0x10, R29 ;  /* 0x000000101c039819 */ /* 0x000fe4000000121d */
[----:B------:R-:W-:Y:S01]  /*5050*/  @!P1 SHF.R.U32.HI R8, RZ, 0x10, R31 ;  /* 0x00000010ff089819 */ /* 0x000fe2000001161f */
[----:B------:R-:W-:Y:S01]  /*5060*/  IMAD.SHL.U32 R16, R2, 0x2, RZ ;  /* 0x0000000202107824 */ /* 0x000fe200078e00ff */
[----:B------:R-:W-:Y:S01]  /*5070*/  @!P1 PRMT R10, R36, 0x5432, R3 ;  /* 0x00005432240a9816 */ /* 0x000fe20000000003 */
[C---:B-----5:R-:W-:Y:S01]  /*5080*/  @!P1 IMAD.U32 R28, R45.reuse, 0x10000, RZ ;  /* 0x000100002d1c9824 */ /* 0x060fe200078e00ff */
[----:B------:R-:W-:Y:S01]  /*5090*/  @!P1 LOP3.LUT R30, R45, 0xffff0000, RZ, 0xc0, !PT ;  /* 0xffff00002d1e9812 */ /* 0x000fe200078ec0ff */
[----:B------:R-:W-:Y:S01]  /*50a0*/  @!P1 IMAD.U32 R31, R14, 0x10000, RZ ;  /* 0x000100000e1f9824 */ /* 0x000fe200078e00ff */
[----:B------:R-:W-:Y:S01]  /*50b0*/  @!P1 SHF.L.U32 R22, R44, 0x10, RZ ;  /* 0x000000102c169819 */ /* 0x000fe200000006ff */
[----:B------:R-:W1:Y:S01]  /*50c0*/  LDS.128 R16, [R16+0x5080] ;  /* 0x0050800010107984 */ /* 0x000e620000000c00 */
[C---:B------:R-:W-:Y:S02]  /*50d0*/  @!P1 SHF.L.U32 R41, R47.reuse, 0x10, RZ ;  /* 0x000000102f299819 */ /* 0x040fe400000006ff */
[----:B------:R-:W-:Y:S02]  /*50e0*/  @!P1 LOP3.LUT R43, R47, 0xffff0000, RZ, 0xc0, !PT ;  /* 0xffff00002f2b9812 */ /* 0x000fe400078ec0ff */
[----:B------:R-:W-:Y:S02]  /*50f0*/  @!P1 LOP3.LUT R39, R46, 0xffff0000, RZ, 0xc0, !PT ;  /* 0xffff00002e279812 */ /* 0x000fe400078ec0ff */
[----:B------:R-:W-:Y:S02]  /*5100*/  @!P1 SHF.R.U32.HI R2, RZ, 0x10, R29 ;  /* 0x00000010ff029819 */ /* 0x000fe4000001161d */
[----:B------:R-:W-:Y:S02]  /*5110*/  @!P1 PRMT R29, R55, 0x5410, R6 ;  /* 0x00005410371d9816 */ /* 0x000fe40000000006 */
[----:B------:R-:W-:Y:S01]  /*5120*/  @!P1 PRMT R6, R36, 0x5410, R2 ;  /* 0x0000541024069816 */ /* 0x000fe20000000002 */
[----:B------:R-:W-:Y:S01]  /*5130*/  @!P1 IMAD.U32 R36, R46, 0x10000, RZ ;  /* 0x000100002e249824 */ /* 0x000fe200078e00ff */
[----:B------:R-:W-:Y:S01]  /*5140*/  @!P1 PRMT R15, R37, 0x5432, R8 ;  /* 0x00005432250f9816 */ /* 0x000fe20000000008 */
[C---:B------:R-:W-:Y:S01]  /*5150*/  @!P1 IMAD.U32 R27, R29.reuse, 0x10000, RZ ;  /* 0x000100001d1b9824 */ /* 0x040fe200078e00ff */
[----:B------:R-:W-:Y:S01]  /*5160*/  @!P1 SHF.L.U32 R3, R6, 0x10, RZ ;  /* 0x0000001006039819 */ /* 0x000fe200000006ff */
[----:B------:R-:W-:Y:S01]  /*5170*/  @!P1 IMAD.U32 R8, R10, 0x10000, RZ ;  /* 0x000100000a089824 */ /* 0x000fe200078e00ff */
[----:B------:R-:W-:Y:S02]  /*5180*/  @!P1 LOP3.LUT R29, R29, 0xffff0000, RZ, 0xc0, !PT ;  /* 0xffff00001d1d9812 */ /* 0x000fe400078ec0ff */
[----:B------:R-:W-:Y:S02]  /*5190*/  @!P1 LOP3.LUT R23, R23, 0xffff0000, RZ, 0xc0, !PT ;  /* 0xffff000017179812 */ /* 0x000fe400078ec0ff */
[----:B------:R-:W-:Y:S02]  /*51a0*/  @!P1 SHF.R.U32.HI R42, RZ, 0x10, R67 ;  /* 0x00000010ff2a9819 */ /* 0x000fe40000011643 */
[----:B------:R-:W-:Y:S02]  /*51b0*/  ISETP.GE.AND P0, PT, R51, c[0x0][0x1d4], PT ;  /* 0x0000750033007a0c */ /* 0x000fe40003f06270 */
[----:B------:R-:W-:Y:S05]  /*51c0*/  @!P1 PRMT R42, R68, 0x5432, R42 ;  /* 0x00005432442a9816 */ /* 0x000fea000000002a */
[C---:B------:R-:W-:Y:S01]  /*51d0*/  @!P1 IMAD.U32 R40, R42.reuse, 0x10000, RZ ;  /* 0x000100002a289824 */ /* 0x040fe200078e00ff */
[----:B------:R-:W-:Y:S01]  /*51e0*/  @!P1 LOP3.LUT R42, R42, 0xffff0000, RZ, 0xc0, !PT ;  /* 0xffff00002a2a9812 */ /* 0x000fe200078ec0ff */
[C---:B-1----:R-:W-:Y:S04]  /*51f0*/  @!P1 IMAD.U32 R2, R17.reuse, 0x10000, RZ ;  /* 0x0001000011029824 */ /* 0x042fe800078e00ff */
[C---:B------:R-:W-:Y:S02]  /*5200*/  @!P1 FMUL.FTZ R9, R2.reuse, R27 ;  /* 0x0000001b02099220 */ /* 0x040fe40000410000 */
[-C--:B------:R-:W-:Y:S01]  /*5210*/  @!P1 FMUL.FTZ R5, R2, R3.reuse ;  /* 0x0000000302059220 */ /* 0x080fe20000410000 */
[----:B------:R-:W-:Y:S01]  /*5220*/  @!P1 LOP3.LUT R2, R17, 0xffff0000, RZ, 0xc0, !PT ;  /* 0xffff000011029812 */ /* 0x000fe200078ec0ff */
[----:B------:R-:W-:Y:S01]  /*5230*/  @!P1 FFMA.FTZ R61, R28, R3, -R9 ;  /* 0x000000031c3d9223 */ /* 0x000fe20000010809 */
[----:B------:R-:W-:Y:S01]  /*5240*/  @!P1 LOP3.LUT R3, R6, 0xffff0000, RZ, 0xc0, !PT ;  /* 0xffff000006039812 */ /* 0x000fe200078ec0ff */
[----:B------:R-:W-:Y:S02]  /*5250*/  @!P1 IMAD.U32 R9, R16, 0x10000, RZ ;  /* 0x0001000010099824 */ /* 0x000fe400078e00ff */
[C---:B------:R-:W-:Y:S02]  /*5260*/  @!P1 FMUL.FTZ R20, R2.reuse, R29 ;  /* 0x0000001d02149220 */ /* 0x040fe40000410000 */
[C---:B------:R-:W-:Y:S02]  /*5270*/  @!P1 FMUL.FTZ R26, R9.reuse, R21 ;  /* 0x00000015091a9220 */ /* 0x040fe40000410000 */
[-C--:B------:R-:W-:Y:S02]  /*5280*/  @!P1 FMUL.FTZ R6, R2, R3.reuse ;  /* 0x0000000302069220 */ /* 0x080fe40000410000 */
[----:B------:R-:W-:Y:S01]  /*5290*/  @!P1 FFMA.FTZ R60, R30, R3, -R20 ;  /* 0x000000031e3c9223 */ /* 0x000fe20000010814 */
[----:B------:R-:W-:Y:S01]  /*52a0*/  @!P1 LOP3.LUT R3, R16, 0xffff0000, RZ, 0xc0, !PT ;  /* 0xffff000010039812 */ /* 0x000fe200078ec0ff */
[-C--:B------:R-:W-:Y:S02]  /*52b0*/  @!P1 FMUL.FTZ R2, R9, R8.reuse ;  /* 0x0000000809029220 */ /* 0x080fe40000410000 */
[----:B------:R-:W-:Y:S02]  /*52c0*/  @!P1 IMAD.U32 R9, R18, 0x10000, RZ ;  /* 0x0001000012099824 */ /* 0x000fe400078e00ff */
[----:B------:R-:W-:Y:S01]  /*52d0*/  @!P1 FFMA.FTZ R57, R22, R8, -R26 ;  /* 0x0000000816399223 */ /* 0x000fe2000001081a */
[----:B------:R-:W-:Y:S01]  /*52e0*/  @!P1 LOP3.LUT R26, R44, 0xffff0000, RZ, 0xc0, !PT ;  /* 0xffff00002c1a9812 */ /* 0x000fe200078ec0ff */
[----:B------:R-:W-:Y:S01]  /*52f0*/  @!P1 FMUL.FTZ R20, R3, R23 ;  /* 0x0000001703149220 */ /* 0x000fe20000410000 */
[----:B------:R-:W-:Y:S01]  /*5300*/  @!P1 LOP3.LUT R8, R10, 0xffff0000, RZ, 0xc0, !PT ;  /* 0xffff00000a089812 */ /* 0x000fe200078ec0ff */
[C---:B------:R-:W-:Y:S01]  /*5310*/  @!P1 IMAD.U32 R10, R11.reuse, 0x10000, RZ ;  /* 0x000100000b0a9824 */ /* 0x040fe200078e00ff */
[----:B------:R-:W-:Y:S01]  /*5320*/  @!P1 LOP3.LUT R11, R11, 0xffff0000, RZ, 0xc0, !PT ;  /* 0xffff00000b0b9812 */ /* 0x000fe200078ec0ff */
[----:B------:R-:W-:Y:S02]  /*5330*/  @!P1 FMUL.FTZ R37, R9, R31 ;  /* 0x0000001f09259220 */ /* 0x000fe40000410000 */
[-C--:B------:R-:W-:Y:S02]  /*5340*/  @!P1 FMUL.FTZ R3, R3, R8.reuse ;  /* 0x0000000803039220 */ /* 0x080fe40000410000 */
[----:B------:R-:W-:Y:S01]  /*5350*/  @!P1 FFMA.FTZ R56, R26, R8, -R20 ;  /* 0x000000081a389223 */ /* 0x000fe20000010814 */
[----:B------:R-:W-:Y:S01]  /*5360*/  @!P1 LOP3.LUT R20, R19, 0xffff0000, RZ, 0xc0, !PT ;  /* 0xffff000013149812 */ /* 0x000fe200078ec0ff */
[-C--:B------:R-:W-:Y:S01]  /*5370*/  @!P1 FMUL.FTZ R8, R9, R10.reuse ;  /* 0x0000000a09089220 */ /* 0x080fe20000410000 */
[----:B------:R-:W-:Y:S01]  /*5380*/  @!P1 LOP3.LUT R9, R18, 0xffff0000, RZ, 0xc0, !PT ;  /* 0xffff000012099812 */ /* 0x000fe200078ec0ff */
[----:B------:R-:W-:Y:S01]  /*5390*/  @!P1 FFMA.FTZ R55, R36, R10, -R37 ;  /* 0x0000000a24379223 */ /* 0x000fe20000010825 */
[----:B------:R-:W-:Y:S01]  /*53a0*/  @!P1 LOP3.LUT R37, R14, 0xffff0000, RZ, 0xc0, !PT ;  /* 0xffff00000e259812 */ /* 0x000fe200078ec0ff */
[----:B------:R-:W-:Y:S02]  /*53b0*/  @!P1 IMAD.U32 R14, R19, 0x10000, RZ ;  /* 0x00010000130e9824 */ /* 0x000fe400078e00ff */
[C---:B------:R-:W-:Y:S01]  /*53c0*/  @!P1 IMAD.U32 R10, R15.reuse, 0x10000, RZ ;  /* 0x000100000f0a9824 */ /* 0x040fe200078e00ff */
[----:B------:R-:W-:Y:S01]  /*53d0*/  @!P1 LOP3.LUT R15, R15, 0xffff0000, RZ, 0xc0, !PT ;  /* 0xffff00000f0f9812 */ /* 0x000fe200078ec0ff */
[----:B------:R-:W-:Y:S02]  /*53e0*/  @!P1 FMUL.FTZ R49, R14, R40 ;  /* 0x000000280e319220 */ /* 0x000fe40000410000 */
[----:B------:R-:W-:Y:S02]  /*53f0*/  @!P1 FMUL.FTZ R48, R20, R42 ;  /* 0x0000002a14309220 */ /* 0x000fe40000410000 */
[C---:B------:R-:W-:Y:S02]  /*5400*/  @!P1 FMUL.FTZ R50, R9.reuse, R37 ;  /* 0x0000002509329220 */ /* 0x040fe40000410000 */
        /* <DEDUP_REMOVED lines=10> */
[----:B------:R-:W-:Y:S01]  /*54b0*/  @!P1 FFMA.FTZ R2, R21, R22, R2 ;  /* 0x0000001615029223 */ /* 0x000fe20000010002 */
[----:B------:R-:W-:Y:S01]  /*54c0*/  @!P1 MOV R45, R50 ;  /* 0x00000032002d9202 */ /* 0x000fe20000000f00 */
[----:B------:R-:W-:Y:S02]  /*54d0*/  @!P1 IMAD.MOV.U32 R47, RZ, RZ, R48 ;  /* 0x000000ffff2f9224 */ /* 0x000fe400078e0030 */
[----:B------:R-:W-:Y:S02]  /*54e0*/  @!P1 IMAD.MOV.U32 R46, RZ, RZ, R14 ;  /* 0x000000ffff2e9224 */ /* 0x000fe400078e000e */
[----:B------:R-:W-:Y:S02]  /*54f0*/  @!P1 FFMA.FTZ R3, R23, R26, R3 ;  /* 0x0000001a17039223 */ /* 0x000fe40000010003 */
[----:B------:R-:W-:Y:S01]  /*5500*/  @!P1 FFMA.FTZ R5, R27, R28, R5 ;  /* 0x0000001c1b059223 */ /* 0x000fe20000010005 */
[----:B------:R1:W-:Y:S01]  /*5510*/  ST.E.128 [R58.64], R44 ;  /* 0x0000002c3a007985 */ /* 0x0003e2000c101d06 */
[----:B------:R-:W-:Y:S01]  /*5520*/  @!P1 FFMA.FTZ R6, R29, R30, R6 ;  /* 0x0000001e1d069223 */ /* 0x000fe20000010006 */
[----:B------:R-:W-:Y:S01]  /*5530*/  @!P1 F2FP.BF16.PACK_AB R2, R3, R2 ;  /* 0x000000020302923e */ /* 0x000fe200000010ff */
        /* <DEDUP_REMOVED lines=17> */
.L_x_1199:
        /* <DEDUP_REMOVED lines=19> */
.L_x_1223:
[----:B-12---:R-:W-:Y:S05]  /*5780*/  BSYNC B0 ;  /* 0x0000000000007941 */ /* 0x006fea0003800000 */
.L_x_1222:
[----:B------:R1:W2:Y:S01]  /*5790*/  SHFL.IDX PT, R6, R85, 0x1, 0x181f ;  /* 0x00381f0055067f89 */ /* 0x0002a200000e0000 */
[----:B------:R-:W-:Y:S01]  /*57a0*/  ISETP.GE.AND P0, PT, R10, 0x11, PT ;  /* 0x000000110a00780c */ /* 0x000fe20003f06270 */
[----:B------:R-:W-:Y:S02]  /*57b0*/  BSSY B0, `(.L_x_1224) ;  /* 0x000000d000007945 */ /* 0x000fe40003800000 */
[----:B------:R1:W4:Y:S10]  /*57c0*/  SHFL.IDX PT, R5, R88, 0x1, 0x181f ;  /* 0x00381f0058057f89 */ /* 0x00033400000e0000 */
[----:B------:R-:W-:-:S05]  /*57d0*/  @!P0 BRA `(.L_x_1225) ;  /* 0x000000a000008947 */ /* 0x000fca0003800000 */
[----:B------:R-:W5:Y:S01]  /*57e0*/  @!P5 LDS.128 R16, [R72+0x5880] ;  /* 0x005880004810d984 */ /* 0x000f620000000c00 */
[CC--:B----4-:R-:W-:Y:S04]  /*57f0*/  @!P5 LEA R2, P0, R24.reuse, R5.reuse, 0x1 ;  /* 0x000000051802d211 */ /* 0x0d0fe800078008ff */
[-C--:B--2---:R-:W-:Y:S02]  /*5800*/  @!P5 LEA.HI.X R3, R24, R6.reuse, R25, 0x1, P0 ;  /* 0x000000061803d211 */ /* 0x084fe400000f0c19 */
[----:B------:R-:W-:Y:S11]  /*5810*/  ISETP.GE.AND P0, PT, R89, c[0x0][0x1d4], PT ;  /* 0x0000750059007a0c */ /* 0x000ff60003f06270 */
[----:B------:R-:W-:Y:S02]  /*5820*/  @!UPT UIADD3 URZ, URZ, URZ, URZ ;  /* 0x0000003f3f3ff290 */ /* 0x000fe4000fffe03f */
[C---:B---3--:R-:W-:Y:S04]  /*5830*/  @!P0 LEA R8, P1, R83.reuse, R5, 0x1 ;  /* 0x0000000553088211 */ /* 0x048fe800078208ff */
[----:B------:R-:W-:Y:S01]  /*5840*/  @!P0 LEA.HI.X R9, R83, R6, R90, 0x1, P1 ;  /* 0x0000000653098211 */ /* 0x000fe200008f0c5a */
[----:B-----5:R-:W-:Y:S04]  /*5850*/  @!P5 ST.E.128 [R2.64], R16 ;  /* 0x000000100200d985 */ /* 0x020fe8000c101d06 */
[----:B------:R-:W2:Y:S04]  /*5860*/  @!P0 LDS.128 R16, [R72+0x7080] ;  /* 0x0070800048108984 */ /* 0x000ea80000000c00 */
[----:B--2---:R2:W-:Y:S02]  /*5870*/  @!P0 ST.E.128 [R8.64], R16 ;  /* 0x0000001008008985 */ /* 0x0045e4000c101d06 */
.L_x_1225:
[----:B------:R-:W-:Y:S05]  /*5880*/  BSYNC B0 ;  /* 0x0000000000007941 */ /* 0x000fea0003800000 */
.L_x_1224:
[----:B------:R1:W4:Y:S01]  /*5890*/  SHFL.IDX PT, R3, R85, 0x2, 0x181f ;  /* 0x00581f0055037f89 */ /* 0x00032200000e0000 */
[----:B------:R-:W-:Y:S03]  /*58a0*/  ISETP.GE.AND P0, PT, R10, 0x21, PT ;  /* 0x000000210a00780c */ /* 0x000fe60003f06270 */
[----:B------:R1:W3:Y:S10]  /*58b0*/  SHFL.IDX PT, R2, R88, 0x2, 0x181f ;  /* 0x00581f0058027f89 */ /* 0x0002f400000e0000 */
[----:B------:R-:W-:-:S05]  /*58c0*/  @!P0 BRA `(.L_x_1215) ;  /* 0x000000a000008947 */ /* 0x000fca0003800000 */
[----:B--2---:R-:W2:Y:S01]  /*58d0*/  @!P5 LDS.128 R16, [R72+0x6080] ;  /* 0x006080004810d984 */ /* 0x004ea20000000c00 */
[CC--:B---3--:R-:W-:Y:S04]  /*58e0*/  @!P5 LEA R8, P0, R24.reuse, R2.reuse, 0x1 ;  /* 0x000000021808d211 */ /* 0x0c8fe800078008ff */
[-C--:B----4-:R-:W-:Y:S02]  /*58f0*/  @!P5 LEA.HI.X R9, R24, R3.reuse, R25, 0x1, P0 ;  /* 0x000000031809d211 */ /* 0x090fe400000f0c19 */
[----:B------:R-:W-:Y:S11]  /*5900*/  ISETP.GE.AND P0, PT, R89, c[0x0][0x1d4], PT ;  /* 0x0000750059007a0c */ /* 0x000ff60003f06270 */
[----:B------:R-:W-:Y:S02]  /*5910*/  @!UPT UIADD3 URZ, URZ, URZ, URZ ;  /* 0x0000003f3f3ff290 */ /* 0x000fe4000fffe03f */
[C---:B------:R-:W-:Y:S04]  /*5920*/  @!P0 LEA R2, P1, R83.reuse, R2, 0x1 ;  /* 0x0000000253028211 */ /* 0x040fe800078208ff */
[----:B------:R-:W-:Y:S01]  /*5930*/  @!P0 LEA.HI.X R3, R83, R3, R90, 0x1, P1 ;  /* 0x0000000353038211 */ /* 0x000fe200008f0c5a */
[----:B--2---:R-:W-:Y:S04]  /*5940*/  @!P5 ST.E.128 [R8.64], R16 ;  /* 0x000000100800d985 */ /* 0x004fe8000c101d06 */
[----:B------:R-:W2:Y:S04]  /*5950*/  @!P0 LDS.128 R8, [R72+0x7880] ;  /* 0x0078800048088984 */ /* 0x000ea80000000c00 */
[----:B--2---:R2:W-:Y:S02]  /*5960*/  @!P0 ST.E.128 [R2.64], R8 ;  /* 0x0000000802008985 */ /* 0x0045e4000c101d06 */
.L_x_1215:
[----:B------:R-:W-:Y:S05]  /*5970*/  BSYNC B2 ;  /* 0x0000000000027941 */ /* 0x000fea0003800000 */
.L_x_1198:
[C---:B--2---:R-:W-:Y:S01]  /*5980*/  IMAD R17, R38.reuse, -0x30, RZ ;  /* 0xffffffd026117824 */ /* 0x044fe200078e02ff */
[----:B------:R-:W-:Y:S01]  /*5990*/  ISETP.NE.AND P6, PT, R133, RZ, PT ;  /* 0x000000ff8500720c */ /* 0x000fe20003fc5270 */
[----:B---3--:R-:W-:Y:S01]  /*59a0*/  IMAD.WIDE R8, R38, 0x30, R112 ;  /* 0x0000003026087825 */ /* 0x008fe200078e0270 */
[----:B------:R-:W-:Y:S03]  /*59b0*/  BSSY B0, `(.L_x_1226) ;  /* 0x000004d000007945 */ /* 0x000fe60003800000 */
[----:B------:R-:W-:Y:S05]  /*59c0*/  IMAD.IADD R2, R128, 0x1, R17 ;  /* 0x0000000180027824 */ /* 0x000fea00078e0211 */
[----:B------:R-:W-:Y:S11]  /*59d0*/  ISETP.GE.AND P1, PT, R2, 0x11, PT ;  /* 0x000000110200780c */ /* 0x000ff60003f26270 */
[----:B------:R-:W-:Y:S02]  /*59e0*/  @!UPT UIADD3 URZ, URZ, URZ, URZ ;  /* 0x0000003f3f3ff290 */ /* 0x000fe4000fffe03f */
[----:B------:R-:W-:Y:S04]  /*59f0*/  @P1 IADD3 R6, P0, R8, 0x10, RZ ;  /* 0x0000001008061810 */ /* 0x000fe80007f1e0ff */
[----:B------:R-:W-:Y:S02]  /*5a00*/  @P1 IADD3.X R10, RZ, R9, RZ, P0, !PT ;  /* 0x00000009ff0a1210 */ /* 0x000fe400007fe4ff */
[----:B------:R-:W-:Y:S11]  /*5a10*/  ISETP.GE.AND P0, PT, R2, 0x21, PT ;  /* 0x000000210200780c */ /* 0x000ff60003f06270 */
[----:B------:R-:W-:Y:S02]  /*5a20*/  @!UPT UIADD3 URZ, URZ, URZ, URZ ;  /* 0x0000003f3f3ff290 */ /* 0x000fe4000fffe03f */
[----:B------:R-:W-:Y:S05]  /*5a30*/  @P0 IADD3 R16, P3, R8, 0x20, RZ ;  /* 0x0000002008100810 */ /* 0x000fea0007f7e0ff */
[----:B------:R-:W-:Y:S01]  /*5a40*/  @P0 IMAD.X R18, RZ, RZ, R9, P3 ;  /* 0x000000ffff120224 */ /* 0x000fe200018e0609 */
[----:B------:R-:W-:Y:S11]  /*5a50*/  ISETP.GE.AND P3, PT, R2, 0x1, PT ;  /* 0x000000010200780c */ /* 0x000ff60003f66270 */
[----:B------:R-:W-:Y:S02]  /*5a60*/  @!UPT UIADD3 URZ, URZ, URZ, URZ ;  /* 0x0000003f3f3ff290 */ /* 0x000fe4000fffe03f */
[----:B----4-:R-:W-:Y:S01]  /*5a70*/  @P3 IMAD R5, R9, c[0x0][0x258], RZ ;  /* 0x0000960009053a24 */ /* 0x010fe200078e02ff */
[----:B------:R-:W-:Y:S01]  /*5a80*/  @P3 MOV R2, R94 ;  /* 0x0000005e00023202 */ /* 0x000fe20000000f00 */
[----:B------:R-:W-:Y:S04]  /*5a90*/  @P3 IMAD.MOV.U32 R3, RZ, RZ, R106 ;  /* 0x000000ffff033224 */ /* 0x000fe800078e006a */
[C---:B------:R-:W-:Y:S04]  /*5aa0*/  @P3 IMAD.WIDE.U32 R2, R8.reuse, c[0x0][0x258], R2 ;  /* 0x0000960008023a25 */ /* 0x040fe800078e0002 */
[----:B------:R-:W-:Y:S01]  /*5ab0*/  @P3 IMAD R8, R8, c[0x0][0x25c], R5 ;  /* 0x0000970008083a24 */ /* 0x000fe200078e0205 */
[----:B------:R-:W-:Y:S01]  /*5ac0*/  @P3 LEA R14, P4, R2, c[0x0][0x250], 0x1 ;  /* 0x00009400020e3a11 */ /* 0x000fe200078808ff */
[----:B------:R-:W-:Y:S03]  /*5ad0*/  @P1 IMAD R5, R10, c[0x0][0x258], RZ ;  /* 0x000096000a051a24 */ /* 0x000fe600078e02ff */
[----:B------:R-:W-:Y:S01]  /*5ae0*/  @P3 IADD3 R8, R3, R8, RZ ;  /* 0x0000000803083210 */ /* 0x000fe20007ffe0ff */
[----:B------:R-:W-:Y:S01]  /*5af0*/  @P1 IMAD R5, R6, c[0x0][0x25c], R5 ;  /* 0x0000970006051a24 */ /* 0x000fe200078e0205 */
[----:B------:R-:W-:Y:S02]  /*5b00*/  @P1 MOV R3, R106 ;  /* 0x0000006a00031202 */ /* 0x000fe40000000f00 */
[----:B------:R-:W-:Y:S01]  /*5b10*/  @P3 LEA.HI.X R15, R2, c[0x0][0x254], R8, 0x1, P4 ;  /* 0x00009500020f3a11 */ /* 0x000fe200020f0c08 */
[----:B------:R-:W-:Y:S04]  /*5b20*/  @P1 IMAD.MOV.U32 R2, RZ, RZ, R94 ;  /* 0x000000ffff021224 */ /* 0x000fe800078e005e */
[----:B------:R-:W-:Y:S04]  /*5b30*/  @P1 IMAD.WIDE.U32 R2, R6, c[0x0][0x258], R2 ;  /* 0x0000960006021a25 */ /* 0x000fe800078e0002 */
[----:B------:R-:W-:Y:S01]  /*5b40*/  @P1 IMAD.IADD R5, R3, 0x1, R5 ;  /* 0x0000000103051824 */ /* 0x000fe200078e0205 */
[C---:B------:R-:W-:Y:S01]  /*5b50*/  @P1 LEA R10, P4, R2.reuse, c[0x0][0x250], 0x1 ;  /* 0x00009400020a1a11 */ /* 0x040fe200078808ff */
[----:B------:R-:W-:Y:S03]  /*5b60*/  @P0 IMAD.MOV.U32 R3, RZ, RZ, R106 ;  /* 0x000000ffff030224 */ /* 0x000fe600078e006a */
[----:B------:R-:W-:Y:S01]  /*5b70*/  @P1 LEA.HI.X R11, R2, c[0x0][0x254], R5, 0x1, P4 ;  /* 0x00009500020b1a11 */ /* 0x000fe200020f0c05 */
[----:B------:R-:W-:Y:S01]  /*5b80*/  @P0 IMAD R5, R18, c[0x0][0x258], RZ ;  /* 0x0000960012050a24 */ /* 0x000fe200078e02ff */
[----:B------:R-:W-:Y:S03]  /*5b90*/  @P0 MOV R2, R94 ;  /* 0x0000005e00020202 */ /* 0x000fe60000000f00 */
[C---:B------:R-:W-:Y:S02]  /*5ba0*/  @P0 IMAD R5, R16.reuse, c[0x0][0x25c], R5 ;  /* 0x0000970010050a24 */ /* 0x040fe400078e0205 */
[----:B------:R-:W-:Y:S05]  /*5bb0*/  @P0 IMAD.WIDE.U32 R2, R16, c[0x0][0x258], R2 ;  /* 0x0000960010020a25 */ /* 0x000fea00078e0002 */
[C---:B------:R-:W-:Y:S02]  /*5bc0*/  @P0 LEA R8, P4, R2.reuse, c[0x0][0x250], 0x1 ;  /* 0x0000940002080a11 */ /* 0x040fe400078808ff */
[----:B------:R-:W-:Y:S04]  /*5bd0*/  @P0 IADD3 R5, R3, R5, RZ ;  /* 0x0000000503050210 */ /* 0x000fe80007ffe0ff */
[----:B------:R-:W-:Y:S01]  /*5be0*/  @P0 LEA.HI.X R9, R2, c[0x0][0x254], R5, 0x1, P4 ;  /* 0x0000950002090a11 */ /* 0x000fe200020f0c05 */
[----:B------:R-:W-:Y:S01]  /*5bf0*/  IMAD R2, R104, c[0x0][0x208], RZ ;  /* 0x0000820068027a24 */ /* 0x000fe200078e02ff */
[----:B------:R-:W-:Y:S03]  /*5c00*/  ISETP.NE.AND P4, PT, R134, RZ, PT ;  /* 0x000000ff8600720c */ /* 0x000fe60003f85270 */
[C---:B------:R-:W-:Y:S02]  /*5c10*/  IMAD R5, R92.reuse, c[0x0][0x20c], R2 ;  /* 0x000083005c057a24 */ /* 0x040fe400078e0202 */
[----:B------:R-:W-:Y:S04]  /*5c20*/  IMAD.WIDE.U32 R2, R92, c[0x0][0x208], RZ ;  /* 0x000082005c027a25 */ /* 0x000fe800078e00ff */
[----:B------:R-:W-:Y:S02]  /*5c30*/  IMAD.IADD R3, R3, 0x1, R5 ;  /* 0x0000000103037824 */ /* 0x000fe400078e0205 */
[----:B------:R-:W-:Y:S02]  /*5c40*/  IMAD R5, R105, c[0x0][0x218], RZ ;  /* 0x0000860069057a24 */ /* 0x000fe400078e02ff */
[----:B------:R-:W-:Y:S01]  /*5c50*/  @!PT LDS RZ, [RZ] ;  /* 0x00000000fffff984 */ /* 0x000fe20000000800 */
[----:B------:R-:W-:Y:S01]  /*5c60*/  @!PT LDS RZ, [RZ] ;  /* 0x00000000fffff984 */ /* 0x000fe20000000800 */
[----:B------:R-:W-:Y:S01]  /*5c70*/  @!PT LDS RZ, [RZ] ;  /* 0x00000000fffff984 */ /* 0x000fe20000000800 */
[----:B------:R2:W-:Y:S01]  /*5c80*/  @P3 LDGSTS.E.BYPASS.LTC128B.128 [R72+0x2080], [R14.64], !P4 ;  /* 0x020800000e483fae */ /* 0x0005e2000e101d46 */
[C---:B------:R-:W-:Y:S04]  /*5c90*/  IMAD.WIDE.U32 R2, R91.reuse, c[0x0][0x218], R2 ;  /* 0x000086005b027a25 */ /* 0x040fe800078e0002 */
[----:B------:R2:W-:Y:S01]  /*5ca0*/  @P3 LDGSTS.E.BYPASS.LTC128B.128 [R72+0x3880], [R14.64+0x80], !P6 ;  /* 0x038800800e483fae */ /* 0x0005e2000f101d46 */
[----:B------:R-:W-:Y:S04]  /*5cb0*/  IMAD R5, R91, c[0x0][0x21c], R5 ;  /* 0x000087005b057a24 */ /* 0x000fe800078e0205 */
[----:B------:R3:W-:Y:S05]  /*5cc0*/  @P1 LDGSTS.E.BYPASS.LTC128B.128 [R72+0x2880], [R10.64], !P4 ;  /* 0x028800000a481fae */ /* 0x0007ea000e101d46 */
[----:B------:R3:W-:Y:S05]  /*5cd0*/  @P1 LDGSTS.E.BYPASS.LTC128B.128 [R72+0x4080], [R10.64+0x80], !P6 ;  /* 0x040800800a481fae */ /* 0x0007ea000f101d46 */
[----:B------:R3:W-:Y:S05]  /*5ce0*/  @P0 LDGSTS.E.BYPASS.LTC128B.128 [R72+0x3080], [R8.64], !P4 ;  /* 0x0308000008480fae */ /* 0x0007ea000e101d46 */
[----:B------:R3:W-:Y:S01]  /*5cf0*/  @P0 LDGSTS.E.BYPASS.LTC128B.128 [R72+0x4880], [R8.64+0x80], !P6 ;  /* 0x0488008008480fae */ /* 0x0007e2000f101d46 */
[----:B------:R-:W-:Y:S04]  /*5d00*/  IADD3 R2, P0, R164, R2, RZ ;  /* 0x00000002a4027210 */ /* 0x000fe80007f1e0ff */
[----:B------:R-:W0:Y:S01]  /*5d10*/  LDGDEPBAR ;  /* 0x00000000000079af */ /* 0x000e220000000000 */
[----:B------:R-:W-:Y:S02]  /*5d20*/  IADD3.X R3, R131, R3, R5, P0, !PT ;  /* 0x0000000383037210 */ /* 0x000fe400007fe405 */
[C---:B--2---:R-:W-:Y:S02]  /*5d30*/  LEA R14, P0, R2.reuse, c[0x0][0x1f8], 0x1 ;  /* 0x00007e00020e7a11 */ /* 0x044fe400078008ff */
[----:B------:R-:W-:Y:S02]  /*5d40*/  IADD3 R5, R17, R4, RZ ;  /* 0x0000000411057210 */ /* 0x000fe40007ffe0ff */
[----:B------:R-:W-:Y:S02]  /*5d50*/  LEA.HI.X R6, R2, c[0x0][0x1fc], R3, 0x1, P0 ;  /* 0x00007f0002067a11 */ /* 0x000fe400000f0c03 */
[----:B------:R3:W2:Y:S01]  /*5d60*/  SHFL.IDX PT, R2, R14, RZ, 0x181f ;  /* 0x00181fff0e027589 */ /* 0x0006a200000e0000 */
[----:B------:R-:W-:Y:S04]  /*5d70*/  IMNMX R5, R5, 0x30, PT ;  /* 0x0000003005057817 */ /* 0x000fe80003800200 */
[----:B------:R3:W4:Y:S01]  /*5d80*/  SHFL.IDX PT, R3, R6, RZ, 0x181f ;  /* 0x00181fff06037589 */ /* 0x00072200000e0000 */
[----:B------:R-:W-:Y:S05]  /*5d90*/  IMAD.IADD R5, R5, 0x1, -R35 ;  /* 0x0000000105057824 */ /* 0x000fea00078e0a23 */
[----:B------:R-:W-:Y:S01]  /*5da0*/  ISETP.GE.AND P0, PT, R5, 0x1, PT ;  /* 0x000000010500780c */ /* 0x000fe20003f06270 */
[----:B------:R-:W-:Y:S04]  /*5db0*/  DEPBAR.LE SB0, 0x0 ;  /* 0x000080000000791a */ /* 0x000fe80000000000 */
[----:B------:R-:W-:Y:S08]  /*5dc0*/  BAR.SYNC.DEFER_BLOCKING 0x0 ;  /* 0x0000000000007b1d */ /* 0x000ff00000010000 */
        /* <DEDUP_REMOVED lines=11> */
.L_x_1227:
[----:B--2---:R-:W-:Y:S05]  /*5e80*/  BSYNC B0 ;  /* 0x0000000000007941 */ /* 0x004fea0003800000 */
.L_x_1226:
[----:B----4-:R2:W4:Y:S01]  /*5e90*/  SHFL.IDX PT, R3, R6, 0x1, 0x181f ;  /* 0x00381f0006037f89 */ /* 0x01052200000e0000 */
[----:B------:R-:W-:Y:S01]  /*5ea0*/  ISETP.GE.AND P0, PT, R5, 0x11, PT ;  /* 0x000000110500780c */ /* 0x000fe20003f06270 */
[----:B------:R-:W-:Y:S02]  /*5eb0*/  BSSY B0, `(.L_x_1228) ;  /* 0x000000d000007945 */ /* 0x000fe40003800000 */
[----:B------:R2:W3:Y:S10]  /*5ec0*/  SHFL.IDX PT, R2, R14, 0x1, 0x181f ;  /* 0x00381f000e027f89 */ /* 0x0004f400000e0000 */
        /* <DEDUP_REMOVED lines=11> */
.L_x_1229:
[----:B------:R-:W-:Y:S05]  /*5f80*/  BSYNC B0 ;  /* 0x0000000000007941 */ /* 0x000fea0003800000 */
.L_x_1228:
[----:B---34-:R3:W4:Y:S01]  /*5f90*/  SHFL.IDX PT, R3, R6, 0x2, 0x181f ;  /* 0x00581f0006037f89 */ /* 0x01872200000e0000 */
[----:B------:R-:W-:Y:S01]  /*5fa0*/  ISETP.GE.AND P0, PT, R5, 0x21, PT ;  /* 0x000000210500780c */ /* 0x000fe20003f06270 */
[----:B------:R-:W-:Y:S02]  /*5fb0*/  BSSY B0, `(.L_x_1230) ;  /* 0x000000d000007945 */ /* 0x000fe40003800000 */
[----:B------:R3:W2:Y:S10]  /*5fc0*/  SHFL.IDX PT, R2, R14, 0x2, 0x181f ;  /* 0x00581f000e027f89 */ /* 0x0006b400000e0000 */
[----:B------:R-:W-:-:S05]  /*5fd0*/  @!P0 BRA `(.L_x_1231) ;  /* 0x000000a000008947 */ /* 0x000fca0003800000 */
[----:B------:R-:W5:Y:S01]  /*5fe0*/  @!P5 LDS.128 R16, [R72+0x3080] ;  /* 0x003080004810d984 */ /* 0x000f620000000c00 */
[CC--:B--2---:R-:W-:Y:S04]  /*5ff0*/  @!P5 LEA R8, P0, R24.reuse, R2.reuse, 0x1 ;  /* 0x000000021808d211 */ /* 0x0c4fe800078008ff */
[-C--:B----4-:R-:W-:Y:S02]  /*6000*/  @!P5 LEA.HI.X R9, R24, R3.reuse, R25, 0x1, P0 ;  /* 0x000000031809d211 */ /* 0x090fe400000f0c19 */
[----:B------:R-:W-:Y:S11]  /*6010*/  ISETP.GE.AND P0, PT, R89, c[0x0][0x1d4], PT ;  /* 0x0000750059007a0c */ /* 0x000ff60003f06270 */
[----:B------:R-:W-:Y:S02]  /*6020*/  @!UPT UIADD3 URZ, URZ, URZ, URZ ;  /* 0x0000003f3f3ff290 */ /* 0x000fe4000fffe03f */
[C---:B------:R-:W-:Y:S04]  /*6030*/  @!P0 LEA R2, P1, R83.reuse, R2, 0x1 ;  /* 0x0000000253028211 */ /* 0x040fe800078208ff */
[----:B------:R-:W-:Y:S01]  /*6040*/  @!P0 LEA.HI.X R3, R83, R3, R90, 0x1, P1 ;  /* 0x0000000353038211 */ /* 0x000fe200008f0c5a */
[----:B-----5:R-:W-:Y:S04]  /*6050*/  @!P5 ST.E.128 [R8.64], R16 ;  /* 0x000000100800d985 */ /* 0x020fe8000c101d06 */
[----:B------:R-:W2:Y:S04]  /*6060*/  @!P0 LDS.128 R8, [R72+0x4880] ;  /* 0x0048800048088984 */ /* 0x000ea80000000c00 */
[----:B--2---:R2:W-:Y:S02]  /*6070*/  @!P0 ST.E.128 [R2.64], R8 ;  /* 0x0000000802008985 */ /* 0x0045e4000c101d06 */
.L_x_1231:
[----:B------:R-:W-:Y:S05]  /*6080*/  BSYNC B0 ;  /* 0x0000000000007941 */ /* 0x000fea0003800000 */
.L_x_1230:
[C---:B------:R-:W-:Y:S02]  /*6090*/  ISETP.GT.AND P0, PT, R38.reuse, R119, PT ;  /* 0x000000772600720c */ /* 0x040fe40003f04270 */
[----:B------:R-:W-:Y:S11]  /*60a0*/  IADD3 R38, R38, -0x1, RZ ;  /* 0xffffffff26267810 */ /* 0x000ff60007ffe0ff */
[----:B--2-4-:R-:W-:Y:S01]  /*60b0*/  @P0 SHF.R.S32.HI R3, RZ, 0x1f, R38 ;  /* 0x0000001fff030819 */ /* 0x014fe20000011426 */
[----:B------:R-:W-:Y:S02]  /*60c0*/  @P0 IMAD R2, R155, R38, RZ ;  /* 0x000000269b020224 */ /* 0x000fe400078e02ff */
[----:B------:R-:W-:Y:S02]  /*60d0*/  @P0 IMAD.MOV.U32 R8, RZ, RZ, R120 ;  /* 0x000000ffff080224 */ /* 0x000fe400078e0078 */
        /* <DEDUP_REMOVED lines=15> */
[C---:B---3--:R-:W-:Y:S04]  /*61d0*/  @P0 IADD3 R14, P1, R8.reuse, R148, RZ ;  /* 0x00000094080e0210 */ /* 0x048fe80007f3e0ff */
        /* <DEDUP_REMOVED lines=9> */
[----:B------:R-:W3:Y:S04]  /*6270*/  LDL R5, [R1+0x64] ;  /* 0x0000640001057983 */ /* 0x000ee80000100800 */
[----:B------:R4:W5:Y:S04]  /*6280*/  LDL R13, [R1+0x58] ;  /* 0x00005800010d7983 */ /* 0x0009680000100800 */
[----:B------:R-:W-:Y:S01]  /*6290*/  BAR.SYNC.DEFER_BLOCKING 0x0 ;  /* 0x0000000000007b1d */ /* 0x000fe20000010000 */
[----:B---3--:R-:W-:-:S05]  /*62a0*/  IADD3 R0, R5, 0x2f, RZ ;  /* 0x0000002f05007810 */ /* 0x008fca0007ffe0ff */
[----:B------:R-:W-:-:S05]  /*62b0*/  IMAD.HI R0, R0, 0x2aaaaaab, RZ ;  /* 0x2aaaaaab00007827 */ /* 0x000fca00078e02ff */
[----:B--2---:R-:W-:-:S04]  /*62c0*/  SHF.R.U32.HI R2, RZ, 0x1f, R0 ;  /* 0x0000001fff027819 */ /* 0x004fc80000011600 */
[----:B------:R-:W-:Y:S02]  /*62d0*/  LEA.HI.SX32 R7, R0, R2, 0x1d ;  /* 0x0000000200077211 */ /* 0x000fe400078feaff */
.L_x_1197:
[----:B----4-:R-:W-:Y:S01]  /*62e0*/  IMAD.MOV.U32 R0, RZ, RZ, c[0x0][0x2c4] ;  /* 0x0000b100ff007624 */ /* 0x010fe200078e00ff */
[----:B------:R2:W-:Y:S01]  /*62f0*/  STL.64 [R1], R176 ;  /* 0x000000b001007387 */ /* 0x0005e20000100a00 */
[----:B-1----:R-:W-:-:S03]  /*6300*/  IMAD.MOV.U32 R4, RZ, RZ, c[0x0][0x32c] ;  /* 0x0000cb00ff047624 */ /* 0x002fc600078e00ff */
[----:B------:R-:W-:Y:S02]  /*6310*/  ISETP.NE.AND P2, PT, R0, 0x1, PT ;  /* 0x000000010000780c */ /* 0x000fe40003f45270 */
[----:B------:R-:W-:Y:S02]  /*6320*/  IADD3 R0, R137, 0x7f, RZ ;  /* 0x0000007f89007810 */ /* 0x000fe40007ffe0ff */
[----:B------:R-:W-:-:S09]  /*6330*/  ISETP.GE.AND P1, PT, R4, 0x1, PT ;  /* 0x000000010400780c */ /* 0x000fd20003f26270 */
[----:B------:R-:W-:-:S05]  /*6340*/  @P2 IMAD.HI.U32 R2, R0, c[0x0][0x2c8], RZ ;  /* 0x0000b20000022a27 */ /* 0x000fca00078e00ff */
[----:B------:R-:W-:-:S04]  /*6350*/  @P2 SHF.R.U32.HI R0, RZ, c[0x0][0x2cc], R2 ;  /* 0x0000b300ff002a19 */ /* 0x000fc80000011602 */
[----:B------:R-:W-:-:S05]  /*6360*/  IADD3 R0, R0, 0x1, R5 ;  /* 0x0000000100007810 */ /* 0x000fca0007ffe005 */
[----:B-----5:R-:W-:-:S05]  /*6370*/  IMAD.IADD R2, R0, 0x1, -R13 ;  /* 0x0000000100027824 */ /* 0x020fca00078e0a0d */
[----:B------:R-:W-:Y:S01]  /*6380*/  IADD3 R3, R2, c[0x0][0x328], RZ ;  /* 0x0000ca0002037a10 */ /* 0x000fe20007ffe0ff */
[----:B------:R-:W-:Y:S05]  /*6390*/  @!P1 BRA `(.L_x_1233) ;  /* 0x0000010000009947 */ /* 0x000fea0003800000 */
[C---:B--2---:R-:W-:Y:S01]  /*63a0*/  ISETP.GT.AND P0, PT, R2.reuse, RZ, PT ;  /* 0x000000ff0200720c */ /* 0x044fe20003f04270 */
[----:B------:R-:W-:Y:S01]  /*63b0*/  BSSY B0, `(.L_x_1234) ;  /* 0x000000c000007945 */ /* 0x000fe20003800000 */
        /* <DEDUP_REMOVED lines=8> */
.L_x_1235:
[----:B------:R-:W-:-:S13]  /*6440*/  ISETP.NE.AND P0, PT, R4, 0x1, PT ;  /* 0x000000010400780c */ /* 0x000fda0003f05270 */
[----:B------:R-:W-:-:S05]  /*6450*/  @P0 IMAD.HI.U32 R2, R0, c[0x0][0x330], RZ ;  /* 0x0000cc0000020a27 */ /* 0x000fca00078e00ff */
[----:B------:R-:W-:Y:S02]  /*6460*/  @P0 SHF.R.U32.HI R0, RZ, c[0x0][0x334], R2 ;  /* 0x0000cd00ff000a19 */ /* 0x000fe40000011602 */
.L_x_1236:
[----:B------:R-:W-:Y:S05]  /*6470*/  BSYNC B0 ;  /* 0x0000000000007941 */ /* 0x000fea0003800000 */
.L_x_1234:
[----:B------:R-:W-:-:S05]  /*6480*/  IMAD R0, R0, R4, c[0x0][0x32c] ;  /* 0x0000cb0000007624 */ /* 0x000fca00078e0204 */
[----:B------:R-:W-:-:S04]  /*6490*/  IMNMX R3, R3, R0, PT ;  /* 0x0000000003037217 */ /* 0x000fc80003800200 */
.L_x_1233:
[----:B--2---:R-:W-:Y:S01]  /*64a0*/  IADD3 R3, R3, 0x2f, RZ ;  /* 0x0000002f03037810 */ /* 0x004fe20007ffe0ff */
[----:B------:R-:W-:-:S04]  /*64b0*/  @P2 IMAD.HI.U32 R2, R137, c[0x0][0x2c8], RZ ;  /* 0x0000b20089022a27 */ /* 0x000fc800078e00ff */
[----:B------:R-:W-:-:S04]  /*64c0*/  IMAD.HI R3, R3, 0x2aaaaaab, RZ ;  /* 0x2aaaaaab03037827 */ /* 0x000fc800078e02ff */
[----:B------:R-:W-:Y:S01]  /*64d0*/  IMAD.MOV.U32 R0, RZ, RZ, R137 ;  /* 0x000000ffff007224 */ /* 0x000fe200078e0089 */
[----:B------:R-:W-:Y:S02]  /*64e0*/  @P2 SHF.R.U32.HI R0, RZ, c[0x0][0x2cc], R2 ;  /* 0x0000b300ff002a19 */ /* 0x000fe40000011602 */
[----:B------:R-:W-:Y:S02]  /*64f0*/  SHF.R.U32.HI R2, RZ, 0x1f, R3 ;  /* 0x0000001fff027819 */ /* 0x000fe40000011603 */
[----:B------:R-:W-:Y:S02]  /*6500*/  IADD3 R0, R0, R5, -R13 ;  /* 0x0000000500007210 */ /* 0x000fe40007ffe80d */
[----:B------:R-:W-:Y:S02]  /*6510*/  LEA.HI.SX32 R2, R3, R2, 0x1d ;  /* 0x0000000203027211 */ /* 0x000fe400078feaff */
[----:B------:R-:W-:Y:S02]  /*6520*/  IADD3 R3, R0, -c[0x0][0x324], RZ ;  /* 0x8000c90000037a10 */ /* 0x000fe40007ffe0ff */
[----:B------:R-:W-:Y:S01]  /*6530*/  IMNMX R230, R2, R7, PT ;  /* 0x0000000702e67217 */ /* 0x000fe20003800200 */
[----:B------:R-:W-:Y:S05]  /*6540*/  @!P1 BRA `(.L_x_1237) ;  /* 0x000000f000009947 */ /* 0x000fea0003800000 */
[----:B------:R-:W-:Y:S01]  /*6550*/  ISETP.GT.AND P0, PT, R0, -0x1, PT ;  /* 0xffffffff0000780c */ /* 0x000fe20003f04270 */
[----:B------:R-:W-:-:S12]  /*6560*/  BSSY B0, `(.L_x_1238) ;  /* 0x000000b000007945 */ /* 0x000fd80003800000 */
[----:B------:R-:W-:Y:S05]  /*6570*/  @P0 BRA `(.L_x_1239) ;  /* 0x0000006000000947 */ /* 0x000fea0003800000 */
[----:B------:R-:W-:Y:S02]  /*6580*/  ISETP.NE.AND P0, PT, R4, 0x1, PT ;  /* 0x000000010400780c */ /* 0x000fe40003f05270 */
[----:B------:R-:W-:-:S11]  /*6590*/  LOP3.LUT R0, RZ, R0, RZ, 0x33, !PT ;  /* 0x00000000ff007212 */ /* 0x000fd600078e33ff */
[----:B------:R-:W-:-:S05]  /*65a0*/  @P0 IMAD.HI.U32 R2, R0, c[0x0][0x330], RZ ;  /* 0x0000cc0000020a27 */ /* 0x000fca00078e00ff */
[----:B------:R-:W-:-:S04]  /*65b0*/  @P0 SHF.R.U32.HI R0, RZ, c[0x0][0x334], R2 ;  /* 0x0000cd00ff000a19 */ /* 0x000fc80000011602 */
[----:B------:R-:W-:Y:S01]  /*65c0*/  LOP3.LUT R0, RZ, R0, RZ, 0x33, !PT ;  /* 0x00000000ff007212 */ /* 0x000fe200078e33ff */
[----:B------:R-:W-:Y:S05]  /*65d0*/  BRA `(.L_x_1240) ;  /* 0x0000003000007947 */ /* 0x000fea0003800000 */
.L_x_1239:
[----:B------:R-:W-:-:S13]  /*65e0*/  ISETP.NE.AND P0, PT, R4, 0x1, PT ;  /* 0x000000010400780c */ /* 0x000fda0003f05270 */
[----:B------:R-:W-:-:S05]  /*65f0*/  @P0 IMAD.HI.U32 R2, R0, c[0x0][0x330], RZ ;  /* 0x0000cc0000020a27 */ /* 0x000fca00078e00ff */
[----:B------:R-:W-:Y:S02]  /*6600*/  @P0 SHF.R.U32.HI R0, RZ, c[0x0][0x334], R2 ;  /* 0x0000cd00ff000a19 */ /* 0x000fe40000011602 */
.L_x_1240:
[----:B------:R-:W-:Y:S05]  /*6610*/  BSYNC B0 ;  /* 0x0000000000007941 */ /* 0x000fea0003800000 */
.L_x_1238:
[----:B------:R-:W-:-:S05]  /*6620*/  IMAD R0, R0, c[0x0][0x32c], RZ ;  /* 0x0000cb0000007a24 */ /* 0x000fca00078e02ff */
[----:B------:R-:W-:-:S05]  /*6630*/  IMNMX R3, R3, R0, !PT ;  /* 0x0000000003037217 */ /* 0x000fca0007800200 */
.L_x_1237:
        /* <DEDUP_REMOVED lines=10> */
[----:B------:R-:W-:Y:S01]  /*66e0*/  IMAD.MOV.U32 R11, RZ, RZ, RZ ;  /* 0x000000ffff0b7224 */ /* 0x000fe200078e00ff */
[----:B------:R-:W-:Y:S01]  /*66f0*/  MOV R126, RZ ;  /* 0x000000ff007e7202 */ /* 0x000fe20000000f00 */
[----:B------:R-:W-:Y:S01]  /*6700*/  IMAD.MOV.U32 R124, RZ, RZ, RZ ;  /* 0x000000ffff7c7224 */ /* 0x000fe200078e00ff */
[----:B------:R-:W-:Y:S01]  /*6710*/  IMNMX R4, RZ, R0, !PT ;  /* 0x00000000ff047217 */ /* 0x000fe20007800200 */
[----:B------:R-:W-:Y:S01]  /*6720*/  IMAD.MOV.U32 R122, RZ, RZ, RZ ;  /* 0x000000ffff7a7224 */ /* 0x000fe200078e00ff */
[----:B------:R-:W-:Y:S01]  /*6730*/  MOV R12, RZ ;  /* 0x000000ff000c7202 */ /* 0x000fe20000000f00 */
[----:B------:R-:W-:Y:S01]  /*6740*/  CS2R R120, SRZ ;  /* 0x0000000000787805 */ /* 0x000fe2000001ff00 */
[----:B------:R-:W-:Y:S01]  /*6750*/  ISETP.GT.AND P1, PT, R230, R4, PT ;  /* 0x00000004e600720c */ /* 0x000fe20003f24270 */
[----:B------:R1:W-:Y:S01]  /*6760*/  STL [R1+0x98], R4 ;  /* 0x0000980401007387 */ /* 0x0003e20000100800 */
[----:B------:R-:W-:Y:S01]  /*6770*/  MOV R114, RZ ;  /* 0x000000ff00727202 */ /* 0x000fe20000000f00 */
[----:B------:R-:W-:Y:S01]  /*6780*/  CS2R R18, SRZ ;  /* 0x0000000000127805 */ /* 0x000fe2000001ff00 */
[----:B------:R-:W-:Y:S01]  /*6790*/  IMAD.MOV.U32 R112, RZ, RZ, RZ ;  /* 0x000000ffff707224 */ /* 0x000fe200078e00ff */
[----:B------:R-:W-:Y:S01]  /*67a0*/  MOV R118, RZ ;  /* 0x000000ff00767202 */ /* 0x000fe20000000f00 */
[----:B------:R-:W-:Y:S01]  /*67b0*/  CS2R R116, SRZ ;  /* 0x0000000000747805 */ /* 0x000fe2000001ff00 */
[----:B------:R-:W-:Y:S01]  /*67c0*/  CS2R R110, SRZ ;  /* 0x00000000006e7805 */ /* 0x000fe2000001ff00 */
[----:B------:R-:W-:Y:S01]  /*67d0*/  CS2R R22, SRZ ;  /* 0x0000000000167805 */ /* 0x000fe2000001ff00 */
[----:B------:R-:W-:Y:S01]  /*67e0*/  IMAD.MOV.U32 R108, RZ, RZ, RZ ;  /* 0x000000ffff6c7224 */ /* 0x000fe200078e00ff */
[----:B------:R-:W-:Y:S01]  /*67f0*/  MOV R106, RZ ;  /* 0x000000ff006a7202 */ /* 0x000fe20000000f00 */
[----:B------:R-:W-:Y:S01]  /*6800*/  CS2R R24, SRZ ;  /* 0x0000000000187805 */ /* 0x000fe2000001ff00 */
[----:B------:R-:W-:Y:S01]  /*6810*/  IMAD.MOV.U32 R104, RZ, RZ, RZ ;  /* 0x000000ffff687224 */ /* 0x000fe200078e00ff */
[----:B------:R-:W-:Y:S01]  /*6820*/  CS2R R98, SRZ ;  /* 0x0000000000627805 */ /* 0x000fe2000001ff00 */
[----:B------:R-:W-:Y:S01]  /*6830*/  MOV R96, RZ ;  /* 0x000000ff00607202 */ /* 0x000fe20000000f00 */
[----:B------:R-:W-:Y:S01]  /*6840*/  CS2R R26, SRZ ;  /* 0x00000000001a7805 */ /* 0x000fe2000001ff00 */
[----:B------:R-:W-:Y:S01]  /*6850*/  IMAD.MOV.U32 R102, RZ, RZ, RZ ;  /* 0x000000ffff667224 */ /* 0x000fe200078e00ff */
[----:B------:R-:W-:Y:S01]  /*6860*/  MOV R100, RZ ;  /* 0x000000ff00647202 */ /* 0x000fe20000000f00 */
        /* <DEDUP_REMOVED lines=58> */
[----:B------:R-:W-:Y:S01]  /*6c10*/  MOV R172, RZ ;  /* 0x000000ff00ac7202 */ /* 0x000fe20000000f00 */
[----:B------:R-:W-:Y:S05]  /*6c20*/  @!P1 BRA `(.L_x_1241) ;  /* 0x0001347000009947 */ /* 0x000fea0003800000 */
[----:B-1----:R-:W2:Y:S04]  /*6c30*/  LDL R57, [R1+0xd0] ;  /* 0x0000d00001397983 */ /* 0x002ea80000100800 */
[----:B------:R-:W3:Y:S01]  /*6c40*/  LDL R0, [R1+0x4c] ;  /* 0x00004c0001007983 */ /* 0x000ee20000100800 */
[----:B------:R-:W-:Y:S01]  /*6c50*/  ISETP.NE.U32.AND P5, PT, RZ, c[0x0][0x340], PT ;  /* 0x0000d000ff007a0c */ /* 0x000fe20003fa5070 */
[----:B------:R-:W-:-:S03]  /*6c60*/  ULDC.64 UR4, c[0x0][0x18] ;  /* 0x0000060000047ab9 */ /* 0x000fc60000000a00 */
[----:B------:R-:W-:-:S13]  /*6c70*/  ISETP.NE.AND.EX P5, PT, RZ, c[0x0][0x344], PT, P5 ;  /* 0x0000d100ff007a0c */ /* 0x000fda0003fa5350 */
[----:B------:R-:W-:Y:S01]  /*6c80*/  @P5 IMAD.MOV.U32 R2, RZ, RZ, 0x4 ;  /* 0x00000004ff025424 */ /* 0x000fe200078e00ff */
[----:B------:R-:W1:Y:S01]  /*6c90*/  S2R R7, SR_CTAID.Y ;  /* 0x0000000000077919 */ /* 0x000e620000002600 */
[----:B------:R-:W-:-:S04]  /*6ca0*/  SHF.R.S32.HI R27, RZ, 0x1f, R176 ;  /* 0x0000001fff1b7819 */ /* 0x000fc800000114b0 */
[----:B------:R-:W-:Y:S02]  /*6cb0*/  LEA.HI R6, R27, R176, RZ, 0x3 ;  /* 0x000000b01b067211 */ /* 0x000fe400078f18ff */
[----:B-1----:R-:W-:Y:S02]  /*6cc0*/  SHF.R.S32.HI R7, RZ, 0x1f, R7 ;  /* 0x0000001fff077819 */ /* 0x002fe40000011407 */
[----:B------:R-:W-:Y:S02]  /*6cd0*/  SHF.R.S32.HI R25, RZ, 0x3, R6 ;  /* 0x00000003ff197819 */ /* 0x000fe40000011406 */
[----:B------:R-:W-:Y:S01]  /*6ce0*/  ISETP.NE.U32.AND P0, PT, RZ, c[0x0][0x348], PT ;  /* 0x0000d200ff007a0c */ /* 0x000fe20003f05070 */
[----:B--2---:R-:W-:-:S05]  /*6cf0*/  @P5 IMAD.WIDE R2, R57, R2, c[0x0][0x340] ;  /* 0x0000d00039025625 */ /* 0x004fca00078e0202 */
[----:B------:R3:W5:Y:S01]  /*6d00*/  @P5 LDG.E R19, [R2.64] ;  /* 0x0000000602135981 */ /* 0x000762000c1e1900 */
[----:B------:R-:W-:Y:S01]  /*6d10*/  ISETP.NE.AND.EX P0, PT, RZ, c[0x0][0x34c], PT, P0 ;  /* 0x0000d300ff007a0c */ /* 0x000fe20003f05300 */
[----:B------:R-:W-:Y:S01]  /*6d20*/  UIADD3 UR4, UP0, UR4, 0x8080, URZ ;  /* 0x0000808004047890 */ /* 0x000fe2000ff1e03f */
[----:B------:R-:W-:Y:S01]  /*6d30*/  LEA.HI R22, R27, R176, RZ, 0x4 ;  /* 0x000000b01b167211 */ /* 0x000fe200078f20ff */
[----:B------:R-:W-:Y:S01]  /*6d40*/  STL [R1+0x10], R13 ;  /* 0x0000100d01007387 */ /* 0x000fe20000100800 */
[----:B------:R-:W-:Y:S01]  /*6d50*/  IADD3 R139, R230, -0x1, RZ ;  /* 0xffffffffe68b7810 */ /* 0x000fe20007ffe0ff */
[----:B------:R-:W-:Y:S01]  /*6d60*/  UIADD3.X UR5, URZ, UR5, URZ, UP0, !UPT ;  /* 0x000000053f057290 */ /* 0x000fe200087fe43f */
[----:B---3--:R-:W-:-:S05]  /*6d70*/  SHF.R.S32.HI R2, RZ, 0x1f, R0 ;  /* 0x0000001fff027819 */ /* 0x008fca0000011400 */
[----:B------:R-:W-:-:S04]  /*6d80*/  IMAD R2, R2, c[0x0][0x178], RZ ;  /* 0x00005e0002027a24 */ /* 0x000fc800078e02ff */
[C---:B------:R-:W-:Y:S02]  /*6d90*/  IMAD R4, R0.reuse, c[0x0][0x17c], R2 ;  /* 0x00005f0000047a24 */ /* 0x040fe400078e0202 */
[----:B------:R-:W-:Y:S01]  /*6da0*/  IMAD.WIDE.U32 R2, R0, c[0x0][0x178], RZ ;  /* 0x00005e0000027a25 */ /* 0x000fe200078e00ff */
[----:B------:R-:W-:-:S03]  /*6db0*/  LOP3.LUT R0, R6, 0xfffffff8, RZ, 0xc0, !PT ;  /* 0xfffffff806007812 */ /* 0x000fc600078ec0ff */
[----:B------:R-:W-:Y:S02]  /*6dc0*/  IMAD.IADD R3, R3, 0x1, R4 ;  /* 0x0000000103037824 */ /* 0x000fe400078e0204 */
[----:B------:R-:W-:Y:S02]  /*6dd0*/  IMAD R4, R7, c[0x0][0x1b8], RZ ;  /* 0x00006e0007047a24 */ /* 0x000fe400078e02ff */
[----:B------:R-:W1:Y:S01]  /*6de0*/  S2R R7, SR_CTAID.Y ;  /* 0x0000000000077919 */ /* 0x000e620000002600 */
[----:B------:R-:W-:Y:S01]  /*6df0*/  IMAD.IADD R21, R176, 0x1, -R0 ;  /* 0x00000001b0157824 */ /* 0x000fe200078e0a00 */
[----:B------:R-:W-:-:S03]  /*6e00*/  SHF.R.S32.HI R0, RZ, 0x1f, R57 ;  /* 0x0000001fff007819 */ /* 0x000fc60000011439 */
[C---:B------:R-:W-:Y:S01]  /*6e10*/  IMAD R9, R21.reuse, 0x10, R25 ;  /* 0x0000001015097824 */ /* 0x040fe200078e0219 */
[----:B------:R-:W-:Y:S01]  /*6e20*/  SEL R0, R0, RZ, !P0 ;  /* 0x000000ff00007207 */ /* 0x000fe20004000000 */
[----:B------:R-:W-:Y:S02]  /*6e30*/  IMAD.SHL.U32 R11, R21, 0x8, RZ ;  /* 0x00000008150b7824 */ /* 0x000fe400078e00ff */
[----:B------:R-:W-:Y:S02]  /*6e40*/  IMAD.IADD R9, R137, 0x1, R9 ;  /* 0x0000000189097824 */ /* 0x000fe400078e0209 */
[----:B------:R-:W-:Y:S01]  /*6e50*/  IMAD R6, R0, c[0x0][0x1c0], RZ ;  /* 0x0000700000067a24 */ /* 0x000fe200078e02ff */
[C---:B------:R-:W-:Y:S01]  /*6e60*/  IADD3 R16, R11.reuse, 0x40, RZ ;  /* 0x000000400b107810 */ /* 0x040fe20007ffe0ff */
[----:B------:R-:W-:Y:S01]  /*6e70*/  IMAD.MOV.U32 R0, RZ, RZ, R9 ;  /* 0x000000ffff007224 */ /* 0x000fe200078e0009 */
[----:B------:R-:W-:Y:S02]  /*6e80*/  ISETP.GE.AND P3, PT, R11, c[0x0][0x198], PT ;  /* 0x000066000b007a0c */ /* 0x000fe40003f66270 */
[----:B------:R-:W-:Y:S01]  /*6e90*/  ISETP.GE.AND P4, PT, R16, c[0x0][0x198], PT ;  /* 0x0000660010007a0c */ /* 0x000fe20003f86270 */
[----:B-1----:R-:W-:-:S02]  /*6ea0*/  IMAD R4, R7, c[0x0][0x1bc], R4 ;  /* 0x00006f0007047a24 */ /* 0x002fc400078e0204 */
[----:B------:R-:W-:-:S04]  /*6eb0*/  IMAD.WIDE.U32 R2, R7, c[0x0][0x1b8], R2 ;  /* 0x00006e0007027a25 */ /* 0x000fc800078e0002 */
[----:B------:R-:W-:-:S04]  /*6ec0*/  @P2 IMAD.HI.U32 R7, R9, c[0x0][0x2c8], RZ ;  /* 0x0000b20009072a27 */ /* 0x000fc800078e00ff */
[----:B------:R-:W-:Y:S01]  /*6ed0*/  IMAD.IADD R3, R3, 0x1, R4 ;  /* 0x0000000103037824 */ /* 0x000fe200078e0204 */
[----:B------:R-:W-:Y:S02]  /*6ee0*/  SEL R4, R57, RZ, !P0 ;  /* 0x000000ff39047207 */ /* 0x000fe40004000000 */
[----:B------:R-:W-:Y:S01]  /*6ef0*/  @P2 SHF.R.U32.HI R0, RZ, c[0x0][0x2cc], R7 ;  /* 0x0000b300ff002a19 */ /* 0x000fe20000011607 */
[----:B------:R-:W-:Y:S02]  /*6f00*/  IMAD.U32 R7, RZ, RZ, UR5 ;  /* 0x00000005ff077e24 */ /* 0x000fe4000f8e00ff */
[C---:B------:R-:W-:Y:S02]  /*6f10*/  IMAD R6, R4.reuse, c[0x0][0x1c4], R6 ;  /* 0x0000710004067a24 */ /* 0x040fe400078e0206 */
[----:B------:R-:W-:Y:S01]  /*6f20*/  IMAD.WIDE.U32 R2, R4, c[0x0][0x1c0], R2 ;  /* 0x0000700004027a25 */ /* 0x000fe200078e0002 */
[----:B------:R-:W-:-:S03]  /*6f30*/  SHF.R.S32.HI R4, RZ, 0x1f, R0 ;  /* 0x0000001fff047819 */ /* 0x000fc60000011400 */
[----:B------:R-:W-:Y:S01]  /*6f40*/  IMAD.MOV R8, RZ, RZ, -R0 ;  /* 0x000000ffff087224 */ /* 0x000fe200078e0a00 */
[----:B------:R-:W-:Y:S01]  /*6f50*/  IADD3 R3, R3, R6, RZ ;  /* 0x0000000603037210 */ /* 0x000fe20007ffe0ff */
[----:B------:R-:W-:Y:S02]  /*6f60*/  IMAD R4, R4, c[0x0][0x1b0], RZ ;  /* 0x00006c0004047a24 */ /* 0x000fe400078e02ff */
[----:B------:R-:W-:Y:S02]  /*6f70*/  IMAD.U32 R6, RZ, RZ, UR4 ;  /* 0x00000004ff067e24 */ /* 0x000fe4000f8e00ff */
[C---:B------:R-:W-:Y:S02]  /*6f80*/  IMAD R4, R0.reuse, c[0x0][0x1b4], R4 ;  /* 0x00006d0000047a24 */ /* 0x040fe400078e0204 */
[----:B------:R-:W-:Y:S01]  /*6f90*/  IMAD.WIDE.U32 R2, R0, c[0x0][0x1b0], R2 ;  /* 0x00006c0000027a25 */ /* 0x000fe200078e0002 */
[----:B------:R-:W-:Y:S01]  /*6fa0*/  LOP3.LUT R0, R22, 0xfffffff0, RZ, 0xc0, !PT ;  /* 0xfffffff016007812 */ /* 0x000fe200078ec0ff */
[----:B------:R1:W-:Y:S02]  /*6fb0*/  STL.64 [R1+0x8], R6 ;  /* 0x0000080601007387 */ /* 0x0003e40000100a00 */
[----:B------:R-:W-:-:S02]  /*6fc0*/  IMAD R8, R8, c[0x0][0x2c4], R9 ;  /* 0x0000b10008087a24 */ /* 0x000fc400078e0209 */
[----:B------:R-:W-:Y:S01]  /*6fd0*/  IMAD.IADD R3, R3, 0x1, R4 ;  /* 0x0000000103037824 */ /* 0x000fe200078e0204 */
[----:B------:R-:W-:Y:S01]  /*6fe0*/  SHF.L.U32 R4, R25, 0x6, RZ ;  /* 0x0000000619047819 */ /* 0x000fe200000006ff */
[----:B------:R-:W-:Y:S02]  /*6ff0*/  IMAD.IADD R0, R176, 0x1, -R0 ;  /* 0x00000001b0007824 */ /* 0x000fe400078e0a00 */
[----:B------:R-:W-:Y:S01]  /*7000*/  IMAD.WIDE.U32 R2, R8, c[0x0][0x1a8], R2 ;  /* 0x00006a0008027a25 */ /* 0x000fe200078e0002 */
[----:B------:R-:W-:Y:S02]  /*7010*/  LOP3.LUT R4, R4, 0x1c0, RZ, 0xc0, !PT ;  /* 0x000001c004047812 */ /* 0x000fe400078ec0ff */
[----:B------:R-:W-:Y:S02]  /*7020*/  SHF.R.S32.HI R10, RZ, 0x1f, R0 ;  /* 0x0000001fff0a7819 */ /* 0x000fe40000011400 */
[----:B------:R-:W-:Y:S02]  /*7030*/  LEA R14, P0, R2, c[0x0][0x160], 0x1 ;  /* 0x00005800020e7a11 */ /* 0x000fe400078008ff */
[----:B------:R-:W-:-:S02]  /*7040*/  LEA.HI R26, R10, R0, RZ, 0x3 ;  /* 0x000000000a1a7211 */ /* 0x000fc400078f18ff */
[----:B-1----:R-:W-:Y:S02]  /*7050*/  SHF.R.S32.HI R6, RZ, 0x1f, R8 ;  /* 0x0000001fff067819 */ /* 0x002fe40000011408 */
[----:B------:R-:W-:Y:S02]  /*7060*/  SHF.R.U32.HI R7, RZ, 0x3, R4 ;  /* 0x00000003ff077819 */ /* 0x000fe40000011604 */
[----:B------:R-:W-:Y:S01]  /*7070*/  LOP3.LUT R4, R4, 0x38, R11, 0xf8, !PT ;  /* 0x0000003804047812 */ /* 0x000fe200078ef80b */
[----:B------:R-:W-:-:S04]  /*7080*/  IMAD R6, R6, c[0x0][0x1a8], RZ ;  /* 0x00006a0006067a24 */ /* 0x000fc800078e02ff */
[----:B------:R-:W-:Y:S01]  /*7090*/  IMAD R9, R8, c[0x0][0x1ac], R6 ;  /* 0x00006b0008097a24 */ /* 0x000fe200078e0206 */
[----:B------:R-:W-:Y:S02]  /*70a0*/  LOP3.LUT R6, R4, R7, RZ, 0x3c, !PT ;  /* 0x0000000704067212 */ /* 0x000fe400078e3cff */
[----:B------:R-:W-:Y:S01]  /*70b0*/  LOP3.LUT R7, R26, 0xfffffff8, RZ, 0xc0, !PT ;  /* 0xfffffff81a077812 */ /* 0x000fe200078ec0ff */
[----:B------:R-:W-:Y:S01]  /*70c0*/  IMAD.IADD R3, R3, 0x1, R9 ;  /* 0x0000000103037824 */ /* 0x000fe200078e0209 */
[----:B------:R-:W-:Y:S01]  /*70d0*/  LEA.HI R8, R27, R176, RZ, 0x6 ;  /* 0x000000b01b087211 */ /* 0x000fe200078f30ff */
[----:B------:R-:W-:Y:S01]  /*70e0*/  IMAD.MOV.U32 R9, RZ, RZ, 0x10 ;  /* 0x00000010ff097424 */ /* 0x000fe200078e00ff */
[----:B------:R-:W-:Y:S02]  /*70f0*/  IADD3 R20, R0, -R7, RZ ;  /* 0x8000000700147210 */ /* 0x000fe40007ffe0ff */
[----:B------:R-:W-:Y:S01]  /*7100*/  LEA.HI.X R12, R2, c[0x0][0x164], R3, 0x1, P0 ;  /* 0x00005900020c7a11 */ /* 0x000fe200000f0c03 */
[----:B------:R-:W-:Y:S01]  /*7110*/  IMAD.SHL.U32 R4, R8, 0x8, RZ ;  /* 0x0000000808047824 */ /* 0x000fe200078e00ff */
[----:B------:R-:W-:Y:S01]  /*7120*/  R2P PR, R20, 0x6 ;  /* 0x0000000614007804 */ /* 0x000fe20000000000 */
[----:B------:R-:W-:-:S03]  /*7130*/  IMAD.MOV.U32 R8, RZ, RZ, 0x20 ;  /* 0x00000020ff087424 */ /* 0x000fc600078e00ff */
[----:B------:R-:W-:Y:S02]  /*7140*/  LOP3.LUT R17, R6, 0xfffffe00, R4, 0xf8, !PT ;  /* 0xfffffe0006117812 */ /* 0x000fe400078ef804 */
[----:B------:R-:W-:Y:S02]  /*7150*/  SEL R9, R9, 0xfffffff0, !P1 ;  /* 0xfffffff009097807 */ /* 0x000fe40004800000 */
[----:B------:R-:W-:Y:S01]  /*7160*/  SEL R8, R8, 0xffffffe0, !P2 ;  /* 0xffffffe008087807 */ /* 0x000fe20005000000 */
[----:B------:R-:W-:Y:S01]  /*7170*/  @!P5 IMAD.MOV.U32 R19, RZ, RZ, R57 ;  /* 0x000000ffff13d224 */ /* 0x000fe200078e0039 */
[----:B------:R-:W-:Y:S05]  /*7180*/  BRA.DIV ~URZ, `(.L_x_1242) ;  /* 0x00015b527f007947 */ /* 0x000fea000b800000 */
[----:B------:R1:W2:Y:S02]  /*7190*/  SHFL.IDX PT, R0, R12, RZ, 0x181f ;  /* 0x00181fff0c007589 */ /* 0x0002a400000e0000 */
.L_x_1424:
[----:B------:R-:W-:Y:S05]  /*71a0*/  BRA.DIV ~URZ, `(.L_x_1243) ;  /* 0x00015bb27f007947 */ /* 0x000fea000b800000 */
[----:B------:R3:W4:Y:S02]  /*71b0*/  SHFL.IDX PT, R2, R14, RZ, 0x181f ;  /* 0x00181fff0e027589 */ /* 0x00072400000e0000 */
.L_x_1425:
[----:B------:R-:W-:Y:S01]  /*71c0*/  IMAD R13, R13, c[0x0][0x2c4], RZ ;  /* 0x0000b1000d0d7a24 */ /* 0x000fe200078e02ff */
[----:B------:R-:W-:Y:S01]  /*71d0*/  IADD3 R10, R137, R25, RZ ;  /* 0x00000019890a7210 */ /* 0x000fe20007ffe0ff */
[----:B------:R-:W-:Y:S01]  /*71e0*/  BSSY B0, `(.L_x_1244) ;  /* 0x000000f000007945 */ /* 0x000fe20003800000 */
[----:B--2---:R-:W-:Y:S02]  /*71f0*/  MOV R3, R0 ;  /* 0x0000000000037202 */ /* 0x004fe40000000f00 */
[----:B------:R-:W-:-:S13]  /*7200*/  ISETP.GE.AND P0, PT, R10, R13, PT ;  /* 0x0000000d0a00720c */ /* 0x000fda0003f06270 */
[----:B------:R-:W-:Y:S05]  /*7210*/  @P0 BRA `(.L_x_1245) ;  /* 0x000000b000000947 */ /* 0x000fea0003800000 */
[----:B------:R-:W-:Y:S01]  /*7220*/  SHF.R.S32.HI R0, RZ, 0x1f, R16 ;  /* 0x0000001fff007819 */ /* 0x000fe20000011410 */
[----:B----4-:R-:W-:-:S03]  /*7230*/  IMAD.WIDE R6, R11, 0x2, R2 ;  /* 0x000000020b067825 */ /* 0x010fc600078e0202 */
[----:B------:R-:W-:-:S04]  /*7240*/  LEA.HI R0, R0, R16, RZ, 0x3 ;  /* 0x0000001000007211 */ /* 0x000fc800078f18ff */
[----:B------:R-:W-:Y:S02]  /*7250*/  LOP3.LUT R4, R0, 0xfffffff8, RZ, 0xc0, !PT ;  /* 0xfffffff800047812 */ /* 0x000fe400078ec0ff */
[----:B------:R-:W-:-:S03]  /*7260*/  SHF.L.U32 R0, R17, 0x1, RZ ;  /* 0x0000000111007819 */ /* 0x000fc600000006ff */
[----:B------:R-:W-:Y:S02]  /*7270*/  IMAD.WIDE R2, R4, 0x2, R2 ;  /* 0x0000000204027825 */ /* 0x000fe400078e0202 */
[----:B------:R-:W-:Y:S01]  /*7280*/  @!PT LDS RZ, [RZ] ;  /* 0x00000000fffff984 */ /* 0x000fe20000000800 */
[----:B------:R-:W-:Y:S01]  /*7290*/  @!PT LDS RZ, [RZ] ;  /* 0x00000000fffff984 */ /* 0x000fe20000000800 */
[----:B------:R-:W-:Y:S01]  /*72a0*/  @!PT LDS RZ, [RZ] ;  /* 0x00000000fffff984 */ /* 0x000fe20000000800 */
[----:B------:R2:W-:Y:S04]  /*72b0*/  LDGSTS.E.BYPASS.LTC128B.128 [R0+0x8080], [R6.64], !P3 ;  /* 0x0808000006007fae */ /* 0x0005e8000d901d46 */
[----:B------:R2:W-:Y:S02]  /*72c0*/  LDGSTS.E.BYPASS.LTC128B.128 [R0+0xc080], [R2.64], !P4 ;  /* 0x0c08000002007fae */ /* 0x0005e4000e101d46 */
.L_x_1245:
[----:B------:R-:W-:Y:S05]  /*72d0*/  BSYNC B0 ;  /* 0x0000000000007941 */ /* 0x000fea0003800000 */
.L_x_1244:
[----:B------:R-:W-:Y:S05]  /*72e0*/  BRA.DIV ~URZ, `(.L_x_1246) ;  /* 0x00015af27f007947 */ /* 0x000fea000b800000 */
[----:B------:R1:W2:Y:S04]  /*72f0*/  SHFL.IDX PT, R4, R12, 0x1, 0x181f ;  /* 0x00381f000c047f89 */ /* 0x0002a800000e0000 */
[----:B--2-4-:R1:W2:Y:S02]  /*7300*/  SHFL.IDX PT, R2, R14, 0x1, 0x181f ;  /* 0x00381f000e027f89 */ /* 0x0142a400000e0000 */
.L_x_1426:
[----:B------:R-:W-:Y:S01]  /*7310*/  IADD3 R0, R10, 0x10, RZ ;  /* 0x000000100a007810 */ /* 0x000fe20007ffe0ff */
[----:B------:R-:W-:Y:S01]  /*7320*/  BSSY B0, `(.L_x_1247) ;  /* 0x000000f000007945 */ /* 0x000fe20003800000 */
[----:B------:R-:W-:-:S02]  /*7330*/  IMAD.MOV.U32 R3, RZ, RZ, R4 ;  /* 0x000000ffff037224 */ /* 0x000fc400078e0004 */
[----:B------:R-:W-:-:S13]  /*7340*/  ISETP.GE.AND P0, PT, R0, R13, PT ;  /* 0x0000000d0000720c */ /* 0x000fda0003f06270 */
[----:B------:R-:W-:Y:S05]  /*7350*/  @P0 BRA `(.L_x_1248) ;  /* 0x000000b000000947 */ /* 0x000fea0003800000 */
[----:B------:R-:W-:Y:S01]  /*7360*/  SHF.R.S32.HI R0, RZ, 0x1f, R16 ;  /* 0x0000001fff007819 */ /* 0x000fe20000011410 */
[----:B--2---:R-:W-:-:S03]  /*7370*/  IMAD.WIDE R6, R11, 0x2, R2 ;  /* 0x000000020b067825 */ /* 0x004fc600078e0202 */
        /* <DEDUP_REMOVED lines=9> */
.L_x_1248:
[----:B------:R-:W-:Y:S05]  /*7410*/  BSYNC B0 ;  /* 0x0000000000007941 */ /* 0x000fea0003800000 */
.L_x_1247:
[----:B------:R-:W-:Y:S05]  /*7420*/  BRA.DIV ~URZ, `(.L_x_1249) ;  /* 0x00015aa27f007947 */ /* 0x000fea000b800000 */
[----:B------:R4:W1:Y:S02]  /*7430*/  SHFL.IDX PT, R4, R12, 0x2, 0x181f ;  /* 0x00581f000c047f89 */ /* 0x00086400000e0000 */
.L_x_1427:
[----:B------:R-:W-:Y:S05]  /*7440*/  BRA.DIV ~URZ, `(.L_x_1250) ;  /* 0x00015b027f007947 */ /* 0x000fea000b800000 */
[----:B--2---:R2:W3:Y:S02]  /*7450*/  SHFL.IDX PT, R2, R14, 0x2, 0x181f ;  /* 0x00581f000e027f89 */ /* 0x0044e400000e0000 */
.L_x_1428:
[----:B------:R-:W-:Y:S01]  /*7460*/  IADD3 R0, R10, 0x20, RZ ;  /* 0x000000200a007810 */ /* 0x000fe20007ffe0ff */
[----:B------:R-:W-:Y:S01]  /*7470*/  BSSY B0, `(.L_x_1251) ;  /* 0x000000f000007945 */ /* 0x000fe20003800000 */
[----:B-1----:R-:W-:Y:S02]  /*7480*/  IMAD.MOV.U32 R3, RZ, RZ, R4 ;  /* 0x000000ffff037224 */ /* 0x002fe400078e0004 */
[----:B------:R-:W-:-:S13]  /*7490*/  ISETP.GE.AND P0, PT, R0, R13, PT ;  /* 0x0000000d0000720c */ /* 0x000fda0003f06270 */
[----:B------:R-:W-:Y:S05]  /*74a0*/  @P0 BRA `(.L_x_1252) ;  /* 0x000000b000000947 */ /* 0x000fea0003800000 */
[----:B------:R-:W-:Y:S01]  /*74b0*/  SHF.R.S32.HI R0, RZ, 0x1f, R16 ;  /* 0x0000001fff007819 */ /* 0x000fe20000011410 */
[----:B---3--:R-:W-:-:S03]  /*74c0*/  IMAD.WIDE R6, R11, 0x2, R2 ;  /* 0x000000020b067825 */ /* 0x008fc600078e0202 */
        /* <DEDUP_REMOVED lines=9> */
.L_x_1252:
[----:B------:R-:W-:Y:S05]  /*7560*/  BSYNC B0 ;  /* 0x0000000000007941 */ /* 0x000fea0003800000 */
.L_x_1251:
[----:B------:R-:W-:Y:S05]  /*7570*/  BRA.DIV ~URZ, `(.L_x_1253) ;  /* 0x00015a527f007947 */ /* 0x000fea000b800000 */
[----:B------:R1:W2:Y:S04]  /*7580*/  SHFL.IDX PT, R4, R12, 0x3, 0x181f ;  /* 0x00781f000c047f89 */ /* 0x0002a800000e0000 */
[----:B-1-3--:R1:W3:Y:S02]  /*7590*/  SHFL.IDX PT, R2, R14, 0x3, 0x181f ;  /* 0x00781f000e027f89 */ /* 0x00a2e400000e0000 */
.L_x_1429:
[----:B------:R-:W-:Y:S01]  /*75a0*/  IADD3 R0, R10, 0x30, RZ ;  /* 0x000000300a007810 */ /* 0x000fe20007ffe0ff */
[----:B------:R-:W-:Y:S01]  /*75b0*/  BSSY B0, `(.L_x_1254) ;  /* 0x000000f000007945 */ /* 0x000fe20003800000 */
[----:B--2---:R-:W-:-:S02]  /*75c0*/  IMAD.MOV.U32 R3, RZ, RZ, R4 ;  /* 0x000000ffff037224 */ /* 0x004fc400078e0004 */
        /* <DEDUP_REMOVED lines=13> */
.L_x_1255:
[----:B------:R-:W-:Y:S05]  /*76a0*/  BSYNC B0 ;  /* 0x0000000000007941 */ /* 0x000fea0003800000 */
.L_x_1254:
[----:B------:R-:W-:Y:S05]  /*76b0*/  BRA.DIV ~URZ, `(.L_x_1256) ;  /* 0x00015a027f007947 */ /* 0x000fea000b800000 */
[----:B------:R1:W2:Y:S02]  /*76c0*/  SHFL.IDX PT, R4, R12, 0x4, 0x181f ;  /* 0x00981f000c047f89 */ /* 0x0002a400000e0000 */
.L_x_1430:
[----:B------:R-:W-:Y:S05]  /*76d0*/  BRA.DIV ~URZ, `(.L_x_1257) ;  /* 0x00015a627f007947 */ /* 0x000fea000b800000 */
[----:B--23--:R2:W3:Y:S02]  /*76e0*/  SHFL.IDX PT, R2, R14, 0x4, 0x181f ;  /* 0x00981f000e027f89 */ /* 0x00c4e400000e0000 */
.L_x_1431:
[----:B------:R-:W-:Y:S01]  /*76f0*/  IADD3 R0, R10, 0x40, RZ ;  /* 0x000000400a007810 */ /* 0x000fe20007ffe0ff */
[----:B------:R-:W-:Y:S01]  /*7700*/  BSSY B0, `(.L_x_1258) ;  /* 0x000000f000007945 */ /* 0x000fe20003800000 */
[----:B------:R-:W-:Y:S02]  /*7710*/  IMAD.MOV.U32 R3, RZ, RZ, R4 ;  /* 0x000000ffff037224 */ /* 0x000fe400078e0004 */
        /* <DEDUP_REMOVED lines=13> */
.L_x_1259:
[----:B------:R-:W-:Y:S05]  /*77f0*/  BSYNC B0 ;  /* 0x0000000000007941 */ /* 0x000fea0003800000 */
.L_x_1258:
[----:B------:R-:W-:Y:S05]  /*7800*/  BRA.DIV ~URZ, `(.L_x_1260) ;  /* 0x000159b27f007947 */ /* 0x000fea000b800000 */
[----:B------:R1:W2:Y:S04]  /*7810*/  SHFL.IDX PT, R4, R12, 0x5, 0x181f ;  /* 0x00b81f000c047f89 */ /* 0x0002a800000e0000 */
[----:B---3--:R1:W3:Y:S02]  /*7820*/  SHFL.IDX PT, R2, R14, 0x5, 0x181f ;  /* 0x00b81f000e027f89 */ /* 0x0082e400000e0000 */
.L_x_1432:
        /* <DEDUP_REMOVED lines=16> */
.L_x_1262:
[----:B------:R-:W-:Y:S05]  /*7930*/  BSYNC B0 ;  /* 0x0000000000007941 */ /* 0x000fea0003800000 */
.L_x_1261:
[----:B------:R-:W-:Y:S05]  /*7940*/  BRA.DIV ~URZ, `(.L_x_1263) ;  /* 0x000159627f007947 */ /* 0x000fea000b800000 */
[----:B------:R1:W2:Y:S02]  /*7950*/  SHFL.IDX PT, R4, R12, 0x6, 0x181f ;  /* 0x00d81f000c047f89 */ /* 0x0002a400000e0000 */
.L_x_1433:
[----:B------:R-:W-:Y:S05]  /*7960*/  BRA.DIV ~URZ, `(.L_x_1264) ;  /* 0x000159c27f007947 */ /* 0x000fea000b800000 */
[----:B--23--:R2:W3:Y:S02]  /*7970*/  SHFL.IDX PT, R2, R14, 0x6, 0x181f ;  /* 0x00d81f000e027f89 */ /* 0x00c4e400000e0000 */
.L_x_1434:
        /* <DEDUP_REMOVED lines=16> */
.L_x_1266:
[----:B------:R-:W-:Y:S05]  /*7a80*/  BSYNC B0 ;  /* 0x0000000000007941 */ /* 0x000fea0003800000 */
.L_x_1265:
[----:B------:R-:W-:Y:S05]  /*7a90*/  BRA.DIV ~URZ, `(.L_x_1267) ;  /* 0x000159127f007947 */ /* 0x000fea000b800000 */
[----:B------:R1:W2:Y:S04]  /*7aa0*/  SHFL.IDX PT, R4, R12, 0x7, 0x181f ;  /* 0x00f81f000c047f89 */ /* 0x0002a800000e0000 */
[----:B---3--:R1:W3:Y:S02]  /*7ab0*/  SHFL.IDX PT, R0, R14, 0x7, 0x181f ;  /* 0x00f81f000e007f89 */ /* 0x0082e400000e0000 */
.L_x_1435:
[----:B----4-:R-:W4:Y:S04]  /*7ac0*/  LDL R18, [R1] ;  /* 0x0000000001127983 */ /* 0x010f280000100800 */
[----:B---3--:R-:W3:Y:S04]  /*7ad0*/  LDL R29, [R1+0x48] ;  /* 0x00004800011d7983 */ /* 0x008ee80000100800 */
[----:B------:R1:W5:Y:S01]  /*7ae0*/  LDL R23, [R1+0x64] ;  /* 0x0000640001177983 */ /* 0x0003620000100800 */
[----:B------:R-:W-:Y:S01]  /*7af0*/  IADD3 R2, R10, 0x70, RZ ;  /* 0x000000700a027810 */ /* 0x000fe20007ffe0ff */
[----:B-12---:R-:W-:Y:S01]  /*7b00*/  IMAD.MOV.U32 R14, RZ, RZ, R0 ;  /* 0x000000ffff0e7224 */ /* 0x006fe200078e0000 */
[----:B------:R-:W-:-:S02]  /*7b10*/  ULDC.64 UR4, c[0x0][0x40] ;  /* 0x0000100000047ab9 */ /* 0x000fc40000000a00 */
[----:B------:R-:W-:Y:S02]  /*7b20*/  ISETP.GE.AND P0, PT, R2, R13, PT ;  /* 0x0000000d0200720c */ /* 0x000fe40003f06270 */
[----:B------:R-:W-:Y:S01]  /*7b30*/  IADD3 R2, P1, R1, c[0x0][0x20], RZ ;  /* 0x0000080001027a10 */ /* 0x000fe20007f3e0ff */
[----:B------:R-:W-:-:S04]  /*7b40*/  IMAD.MOV.U32 R15, RZ, RZ, R4 ;  /* 0x000000ffff0f7224 */ /* 0x000fc800078e0004 */
[----:B------:R-:W-:Y:S01]  /*7b50*/  IMAD.X R3, RZ, RZ, c[0x0][0x24], P1 ;  /* 0x00000900ff037624 */ /* 0x000fe200008e06ff */
[----:B------:R-:W-:Y:S02]  /*7b60*/  IADD3 R10, P1, R2, 0x4, RZ ;  /* 0x00000004020a7810 */ /* 0x000fe40007f3e0ff */
[----:B------:R-:W-:-:S03]  /*7b70*/  SHF.R.S32.HI R13, RZ, 0x4, R22 ;  /* 0x00000004ff0d7819 */ /* 0x000fc60000011416 */
[----:B------:R-:W-:Y:S02]  /*7b80*/  @!P0 IMAD.SHL.U32 R17, R17, 0x2, RZ ;  /* 0x0000000211118824 */ /* 0x000fe400078e00ff */
[----:B------:R-:W-:-:S04]  /*7b90*/  @!P0 IMAD.WIDE R6, R11, 0x2, R14 ;  /* 0x000000020b068825 */ /* 0x000fc800078e020e */
[----:B------:R-:W-:Y:S01]  /*7ba0*/  IMAD.X R11, RZ, RZ, R3, P1 ;  /* 0x000000ffff0b7224 */ /* 0x000fe200008e0603 */
[----:B------:R-:W-:Y:S01]  /*7bb0*/  @!PT LDS RZ, [RZ] ;  /* 0x00000000fffff984 */ /* 0x000fe20000000800 */
[----:B------:R-:W-:Y:S01]  /*7bc0*/  @!PT LDS RZ, [RZ] ;  /* 0x00000000fffff984 */ /* 0x000fe20000000800 */
[----:B------:R-:W-:Y:S01]  /*7bd0*/  @!PT LDS RZ, [RZ] ;  /* 0x00000000fffff984 */ /* 0x000fe20000000800 */
[----:B------:R1:W-:Y:S01]  /*7be0*/  @!P0 LDGSTS.E.BYPASS.LTC128B.128 [R17+0xb880], [R6.64], !P3 ;  /* 0x0b88000006118fae */ /* 0x0003e2000d901d46 */
[----:B------:R-:W-:Y:S01]  /*7bf0*/  LEA.HI R4, R22, R13, RZ, 0x1 ;  /* 0x0000000d16047211 */ /* 0x000fe200078f08ff */
[----:B------:R-:W-:Y:S02]  /*7c00*/  UIADD3 UR4, UP0, UR4, 0x160, URZ ;  /* 0x0000016004047890 */ /* 0x000fe4000ff1e03f */
[----:B------:R2:W-:Y:S01]  /*7c10*/  STL.64 [R1+0x38], R10 ;  /* 0x0000380a01007387 */ /* 0x0005e20000100a00 */
[----:B------:R-:W-:Y:S01]  /*7c20*/  @!P0 SHF.R.S32.HI R0, RZ, 0x1f, R16 ;  /* 0x0000001fff008819 */ /* 0x000fe20000011410 */
[----:B------:R-:W-:Y:S01]  /*7c30*/  UIADD3.X UR5, URZ, UR5, URZ, UP0, !UPT ;  /* 0x000000053f057290 */ /* 0x000fe200087fe43f */
[----:B------:R-:W-:Y:S01]  /*7c40*/  LOP3.LUT R4, R4, 0xfffffffe, RZ, 0xc0, !PT ;  /* 0xfffffffe04047812 */ /* 0x000fe200078ec0ff */
[----:B------:R-:W2:Y:S01]  /*7c50*/  S2R R28, SR_CTAID.Y ;  /* 0x00000000001c7919 */ /* 0x000ea20000002600 */
[----:B------:R-:W-:-:S02]  /*7c60*/  IADD3 R12, P3, R2, 0x10, RZ ;  /* 0x00000010020c7810 */ /* 0x000fc40007f7e0ff */
[----:B------:R-:W-:Y:S01]  /*7c70*/  @!P0 LEA.HI R16, R0, R16, RZ, 0x3 ;  /* 0x0000001000108211 */ /* 0x000fe200078f18ff */
[----:B------:R-:W-:Y:S02]  /*7c80*/  IMAD.IADD R24, R13, 0x1, -R4 ;  /* 0x000000010d187824 */ /* 0x000fe400078e0a04 */
[----:B------:R-:W-:Y:S02]  /*7c90*/  IMAD.SHL.U32 R0, R20, 0x40, RZ ;  /* 0x0000004014007824 */ /* 0x000fe400078e00ff */
[----:B------:R-:W-:Y:S01]  /*7ca0*/  IMAD.X R13, RZ, RZ, R3, P3 ;  /* 0x000000ffff0d7224 */ /* 0x000fe200018e0603 */
[C---:B-1----:R-:W-:Y:S02]  /*7cb0*/  IADD3 R6, P2, R2.reuse, 0x8, RZ ;  /* 0x0000000802067810 */ /* 0x042fe40007f5e0ff */
[----:B--2---:R-:W-:-:S03]  /*7cc0*/  IADD3 R10, P1, R2, 0x48, RZ ;  /* 0x00000048020a7810 */ /* 0x004fc60007f3e0ff */
[--C-:B------:R-:W-:Y:S02]  /*7cd0*/  IMAD.X R7, RZ, RZ, R3.reuse, P2 ;  /* 0x000000ffff077224 */ /* 0x100fe400010e0603 */
[----:B------:R-:W-:-:S03]  /*7ce0*/  IMAD.X R11, RZ, RZ, R3, P1 ;  /* 0x000000ffff0b7224 */ /* 0x000fc600008e0603 */
[----:B------:R1:W-:Y:S01]  /*7cf0*/  STL.64 [R1+0x40], R6 ;  /* 0x0000400601007387 */ /* 0x0003e20000100a00 */
[----:B------:R-:W-:-:S03]  /*7d00*/  @!P0 LOP3.LUT R4, R16, 0xfffffff8, RZ, 0xc0, !PT ;  /* 0xfffffff810048812 */ /* 0x000fc600078ec0ff */
[----:B------:R2:W-:Y:S01]  /*7d10*/  STL.64 [R1+0x30], R10 ;  /* 0x0000300a01007387 */ /* 0x0005e20000100a00 */
[----:B------:R-:W-:-:S03]  /*7d20*/  LOP3.LUT R0, R0, 0x1c0, RZ, 0xc0, !PT ;  /* 0x000001c000007812 */ /* 0x000fc600078ec0ff */
[----:B------:R-:W-:Y:S04]  /*7d30*/  STL.64 [R1+0x28], R12 ;  /* 0x0000280c01007387 */ /* 0x000fe80000100a00 */
[----:B------:R-:W2:Y:S01]  /*7d40*/  S2R R36, SR_CTAID.Y ;  /* 0x0000000000247919 */ /* 0x000ea20000002600 */
[----:B-1----:R-:W-:Y:S02]  /*7d50*/  IMAD.U32 R6, RZ, RZ, UR4 ;  /* 0x00000004ff067e24 */ /* 0x002fe4000f8e00ff */
[----:B------:R-:W-:Y:S02]  /*7d60*/  IMAD.U32 R7, RZ, RZ, UR5 ;  /* 0x00000005ff077e24 */ /* 0x000fe4000f8e00ff */
[----:B--2---:R-:W-:-:S03]  /*7d70*/  IMAD.SHL.U32 R10, R24, 0x8, RZ ;  /* 0x00000008180a7824 */ /* 0x004fc600078e00ff */
[----:B------:R1:W-:Y:S01]  /*7d80*/  STL.64 [R1+0x18], R6 ;  /* 0x0000180601007387 */ /* 0x0003e20000100a00 */
[----:B-----5:R-:W-:Y:S02]  /*7d90*/  SHF.R.S32.HI R11, RZ, 0x1f, R19 ;  /* 0x0000001fff0b7819 */ /* 0x020fe40000011413 */
[----:B------:R-:W-:Y:S01]  /*7da0*/  SHF.R.S32.HI R28, RZ, 0x1f, R28 ;  /* 0x0000001fff1c7819 */ /* 0x000fe2000001141c */
[----:B-1----:R-:W-:Y:S01]  /*7db0*/  @!P0 IMAD.WIDE R6, R4, 0x2, R14 ;  /* 0x0000000204068825 */ /* 0x002fe200078e020e */
[----:B------:R-:W-:Y:S02]  /*7dc0*/  LOP3.LUT R4, R0, 0x8, R10, 0xf8, !PT ;  /* 0x0000000800047812 */ /* 0x000fe400078ef80a */
[----:B------:R-:W-:Y:S02]  /*7dd0*/  SHF.R.U32.HI R0, RZ, 0x3, R0 ;  /* 0x00000003ff007819 */ /* 0x000fe40000011600 */
[----:B------:R1:W-:Y:S02]  /*7de0*/  @!P0 LDGSTS.E.BYPASS.LTC128B.128 [R17+0xf880], [R6.64], !P4 ;  /* 0x0f88000006118fae */ /* 0x0003e4000e101d46 */
[----:B------:R-:W-:Y:S01]  /*7df0*/  LOP3.LUT R22, R4, R0, RZ, 0x3c, !PT ;  /* 0x0000000004167212 */ /* 0x000fe200078e3cff */
[----:B------:R-:W-:-:S02]  /*7e00*/  IMAD R0, R11, c[0x0][0x2b0], RZ ;  /* 0x0000ac000b007a24 */ /* 0x000fc400078e02ff */
[----:B------:R-:W-:-:S04]  /*7e10*/  IMAD.WIDE.U32 R30, R36, c[0x0][0x1e8], RZ ;  /* 0x00007a00241e7a25 */ /* 0x000fc800078e00ff */
[----:B------:R-:W-:-:S04]  /*7e20*/  IMAD.WIDE.U32 R34, R36, c[0x0][0x210], RZ ;  /* 0x0000840024227a25 */ /* 0x000fc800078e00ff */
[----:B------:R-:W-:-:S04]  /*7e30*/  IMAD.WIDE.U32 R32, R19, c[0x0][0x2b0], RZ ;  /* 0x0000ac0013207a25 */ /* 0x000fc800078e00ff */
[----:B-1----:R-:W-:Y:S01]  /*7e40*/  IMAD R7, R28, c[0x0][0x1e8], RZ ;  /* 0x00007a001c077a24 */ /* 0x002fe200078e02ff */
[----:B------:R1:W-:Y:S01]  /*7e50*/  STL.64 [R1+0x20], R2 ;  /* 0x0000200201007387 */ /* 0x0003e20000100a00 */
[----:B------:R-:W-:Y:S02]  /*7e60*/  IMAD R11, R19, c[0x0][0x2b4], R0 ;  /* 0x0000ad00130b7a24 */ /* 0x000fe400078e0200 */
[----:B------:R-:W-:Y:S01]  /*7e70*/  IMAD R7, R36, c[0x0][0x1ec], R7 ;  /* 0x00007b0024077a24 */ /* 0x000fe200078e0207 */
[----:B------:R-:W-:Y:S01]  /*7e80*/  LOP3.LUT R229, R229, 0xffffffbf, RZ, 0xc0, !PT ;  /* 0xffffffbfe5e57812 */ /* 0x000fe200078ec0ff */
[----:B------:R-:W-:Y:S01]  /*7e90*/  IMAD.SHL.U32 R6, R26, 0x40, RZ ;  /* 0x000000401a067824 */ /* 0x000fe200078e00ff */
[----:B------:R-:W-:Y:S01]  /*7ea0*/  LOP3.LUT P0, RZ, R21, 0x4, RZ, 0xc0, !PT ;  /* 0x0000000415ff7812 */ /* 0x000fe2000780c0ff */
[----:B------:R-:W-:Y:S01]  /*7eb0*/  IMAD.IADD R15, R31, 0x1, R7 ;  /* 0x000000011f0f7824 */ /* 0x000fe200078e0207 */
[----:B------:R-:W0:Y:S01]  /*7ec0*/  LDGDEPBAR ;  /* 0x00000000000079af */ /* 0x000e220000000000 */
[----:B------:R-:W-:-:S03]  /*7ed0*/  IMAD.IADD R7, R33, 0x1, R11 ;  /* 0x0000000121077824 */ /* 0x000fc600078e020b */
[----:B------:R1:W-:Y:S04]  /*7ee0*/  STL.64 [R1+0xc0], R32 ;  /* 0x0000c02001007387 */ /* 0x0003e80000100a00 */
[----:B------:R1:W-:Y:S01]  /*7ef0*/  STL [R1+0xc8], R7 ;  /* 0x0000c80701007387 */ /* 0x0003e20000100800 */
[----:B------:R-:W-:Y:S02]  /*7f00*/  IMAD.MOV.U32 R14, RZ, RZ, 0x20 ;  /* 0x00000020ff0e7424 */ /* 0x000fe400078e00ff */
[----:B------:R-:W-:Y:S01]  /*7f10*/  IMAD.SHL.U32 R12, R21, 0x40, RZ ;  /* 0x00000040150c7824 */ /* 0x000fe200078e00ff */
[----:B------:R-:W-:Y:S01]  /*7f20*/  WARPSYNC 0xffffffff ;  /* 0xffffffff00007948 */ /* 0x000fe20003800000 */
[----:B------:R-:W-:Y:S02]  /*7f30*/  LOP3.LUT R20, R6, 0xfffffe00, RZ, 0xc0, !PT ;  /* 0xfffffe0006147812 */ /* 0x000fe400078ec0ff */
[----:B------:R-:W-:-:S02]  /*7f40*/  SEL R6, R14, 0xffffffe0, !P0 ;  /* 0xffffffe00e067807 */ /* 0x000fc40004000000 */
[----:B------:R-:W-:Y:S02]  /*7f50*/  LOP3.LUT R19, R12, 0x1c0, RZ, 0xc0, !PT ;  /* 0x000001c00c137812 */ /* 0x000fe400078ec0ff */
[----:B----4-:R-:W-:-:S04]  /*7f60*/  SHF.R.S32.HI R13, RZ, 0x1f, R18 ;  /* 0x0000001fff0d7819 */ /* 0x010fc80000011412 */
[----:B------:R-:W-:-:S04]  /*7f70*/  LEA.HI R10, R13, R18, RZ, 0x3 ;  /* 0x000000120d0a7211 */ /* 0x000fc800078f18ff */
[----:B------:R-:W-:-:S05]  /*7f80*/  LOP3.LUT R4, R10, 0xfffffff8, RZ, 0xc0, !PT ;  /* 0xfffffff80a047812 */ /* 0x000fca00078ec0ff */
[----:B------:R-:W-:Y:S02]  /*7f90*/  IMAD.IADD R0, R18, 0x1, -R4 ;  /* 0x0000000112007824 */ /* 0x000fe400078e0a04 */
[----:B------:R-:W-:Y:S02]  /*7fa0*/  IMAD R4, R28, c[0x0][0x210], RZ ;  /* 0x000084001c047a24 */ /* 0x000fe400078e02ff */
[----:B------:R-:W-:Y:S02]  /*7fb0*/  IMAD.SHL.U32 R28, R0, 0x8, RZ ;  /* 0x00000008001c7824 */ /* 0x000fe400078e00ff */
[----:B------:R-:W-:-:S03]  /*7fc0*/  IMAD R4, R36, c[0x0][0x214], R4 ;  /* 0x0000850024047a24 */ /* 0x000fc600078e0204 */
[----:B------:R-:W-:Y:S01]  /*7fd0*/  IADD3 R16, R28, 0x40, RZ ;  /* 0x000000401c107810 */ /* 0x000fe20007ffe0ff */
[----:B------:R-:W-:-:S03]  /*7fe0*/  IMAD.IADD R4, R35, 0x1, R4 ;  /* 0x0000000123047824 */ /* 0x000fc600078e0204 */
[----:B------:R-:W-:-:S04]  /*7ff0*/  ISETP.GE.AND P5, PT, R16, c[0x0][0x1d4], PT ;  /* 0x0000750010007a0c */ /* 0x000fc80003fa6270 */
[----:B------:R-:W-:Y:S01]  /*8000*/  SEL R4, RZ, 0x10, P5 ;  /* 0x00000010ff047807 */ /* 0x000fe20002800000 */
[----:B---3--:R1:W-:Y:S01]  /*8010*/  STL [R1+0xbc], R29 ;  /* 0x0000bc1d01007387 */ /* 0x0083e20000100800 */
[----:B------:R-:W-:-:S03]  /*8020*/  ISETP.GE.AND P6, PT, R28, c[0x0][0x1d4], PT ;  /* 0x000075001c007a0c */ /* 0x000fc60003fc6270 */
[----:B------:R1:W-:Y:S04]  /*8030*/  STL [R1+0x80], R28 ;  /* 0x0000801c01007387 */ /* 0x0003e80000100800 */
[----:B------:R1:W-:Y:S04]  /*8040*/  STL [R1+0xd8], R16 ;  /* 0x0000d81001007387 */ /* 0x0003e80000100800 */
[----:B------:R1:W-:Y:S02]  /*8050*/  STL [R1+0x94], R4 ;  /* 0x0000940401007387 */ /* 0x0003e40000100800 */
[----:B------:R-:W-:-:S04]  /*8060*/  @P6 LOP3.LUT R229, R229, 0x40, RZ, 0xfc, !PT ;  /* 0x00000040e5e56812 */ /* 0x000fc800078efcff */
[----:B------:R-:W-:-:S04]  /*8070*/  LOP3.LUT R229, R229, 0xfffffeff, RZ, 0xc0, !PT ;  /* 0xfffffeffe5e57812 */ /* 0x000fc800078ec0ff */
[----:B------:R-:W-:Y:S02]  /*8080*/  @P5 LOP3.LUT R229, R229, 0x100, RZ, 0xfc, !PT ;  /* 0x00000100e5e55812 */ /* 0x000fe400078efcff */
[----:B------:R-:W-:Y:S01]  /*8090*/  SHF.R.S32.HI R12, RZ, 0x3, R10 ;  /* 0x00000003ff0c7819 */ /* 0x000fe2000001140a */
[----:B------:R-:W-:Y:S01]  /*80a0*/  IMAD.MOV.U32 R121, RZ, RZ, 0x30 ;  /* 0x00000030ff797424 */ /* 0x000fe200078e00ff */
[----:B------:R-:W-:Y:S01]  /*80b0*/  BAR.SYNC.DEFER_BLOCKING 0x0 ;  /* 0x0000000000007b1d */ /* 0x000fe20000010000 */
[----:B-1----:R-:W-:Y:S02]  /*80c0*/  IMAD.MOV.U32 R3, RZ, RZ, c[0x0][0x2b8] ;  /* 0x0000ae00ff037624 */ /* 0x002fe400078e00ff */
[----:B------:R-:W-:Y:S02]  /*80d0*/  IMAD R138, R230, R121, -0x30 ;  /* 0xffffffd0e68a7424 */ /* 0x000fe400078e0279 */
[----:B------:R-:W-:Y:S01]  /*80e0*/  IMAD R26, R0, 0x10, R12 ;  /* 0x00000010001a7824 */ /* 0x000fe200078e020c */
[----:B------:R-:W-:Y:S01]  /*80f0*/  ISETP.NE.AND P1, PT, R3, 0x1, PT ;  /* 0x000000010300780c */ /* 0x000fe20003f25270 */
[----:B------:R-:W-:Y:S02]  /*8100*/  IMAD.MOV.U32 R238, RZ, RZ, RZ ;  /* 0x000000ffffee7224 */ /* 0x000fe400078e00ff */
[----:B------:R-:W-:Y:S01]  /*8110*/  IMAD.IADD R3, R26, 0x1, R138 ;  /* 0x000000011a037824 */ /* 0x000fe200078e028a */
[----:B------:R-:W-:Y:S01]  /*8120*/  LEA.HI R18, R13, R18, RZ, 0x6 ;  /* 0x000000120d127211 */ /* 0x000fe200078f30ff */
[----:B------:R-:W-:Y:S01]  /*8130*/  IMAD R121, R230, -0x30, R121 ;  /* 0xffffffd0e6797824 */ /* 0x000fe200078e0279 */
[----:B------:R-:W-:Y:S01]  /*8140*/  IADD3 R45, R2, 0x18, RZ ;  /* 0x00000018022d7810 */ /* 0x000fe20007ffe0ff */
[----:B------:R-:W-:Y:S01]  /*8150*/  STL [R1+0x9c], R26 ;  /* 0x00009c1a01007387 */ /* 0x000fe20000100800 */
[----:B------:R-:W-:Y:S01]  /*8160*/  ISETP.GE.AND P0, PT, R3, R23, PT ;  /* 0x000000170300720c */ /* 0x000fe20003f06270 */
[----:B------:R-:W-:-:S03]  /*8170*/  IMAD.IADD R3, R29, 0x1, R3 ;  /* 0x000000011d037824 */ /* 0x000fc600078e0203 */
[----:B------:R-:W-:Y:S01]  /*8180*/  ISETP.GT.OR P0, PT, R26, 0x2f, P0 ;  /* 0x0000002f1a00780c */ /* 0x000fe20000704670 */
[----:B------:R-:W-:-:S04]  /*8190*/  @P1 IMAD.HI.U32 R4, R3, c[0x0][0x2bc], RZ ;  /* 0x0000af0003041a27 */ /* 0x000fc800078e00ff */
[----:B------:R-:W-:Y:S01]  /*81a0*/  IMAD.MOV.U32 R0, RZ, RZ, R3 ;  /* 0x000000ffff007224 */ /* 0x000fe200078e0003 */
[----:B------:R-:W-:-:S07]  /*81b0*/  @P1 SHF.R.U32.HI R0, RZ, c[0x0][0x2c0], R4 ;  /* 0x0000b000ff001a19 */ /* 0x000fce0000011604 */
[----:B------:R-:W-:-:S04]  /*81c0*/  @!P0 IADD3 R4, P1, R0, R32, RZ ;  /* 0x0000002000048210 */ /* 0x000fc80007f3e0ff */
[----:B------:R-:W-:Y:S02]  /*81d0*/  @!P0 LEA.HI.X.SX32 R7, R0, R7, 0x1, P1 ;  /* 0x0000000700078211 */ /* 0x000fe400008f0eff */
[----:B------:R-:W-:-:S04]  /*81e0*/  @!P0 LEA R10, P1, R4, c[0x0][0x2a0], 0x2 ;  /* 0x0000a800040a8a11 */ /* 0x000fc800078210ff */
[----:B------:R-:W-:-:S05]  /*81f0*/  @!P0 LEA.HI.X R11, R4, c[0x0][0x2a4], R7, 0x2, P1 ;  /* 0x0000a900040b8a11 */ /* 0x000fca00008f1407 */
[----:B------:R1:W2:Y:S01]  /*8200*/  @!P0 LDG.E R238, [R10.64] ;  /* 0x000000060aee8981 */ /* 0x0002a2000c1e1900 */
[----:B------:R-:W-:Y:S01]  /*8210*/  IMAD.MOV R0, RZ, RZ, -R0 ;  /* 0x000000ffff007224 */ /* 0x000fe200078e0a00 */
[----:B------:R-:W-:Y:S01]  /*8220*/  IADD3 R116, -R12, R23, R121 ;  /* 0x000000170c747210 */ /* 0x000fe20007ffe179 */
[----:B------:R-:W-:Y:S01]  /*8230*/  BSSY B2, `(.L_x_1268) ;  /* 0x0000047000027945 */ /* 0x000fe20003800000 */
[----:B------:R-:W-:Y:S01]  /*8240*/  SHF.R.S32.HI R7, RZ, 0x1f, R16 ;  /* 0x0000001fff077819 */ /* 0x000fe20000011410 */
[----:B------:R-:W-:Y:S01]  /*8250*/  IMAD R240, R0, c[0x0][0x2b8], R3 ;  /* 0x0000ae0000f07a24 */ /* 0x000fe200078e0203 */
[C---:B------:R-:W-:Y:S02]  /*8260*/  ISETP.GE.AND P2, PT, R116.reuse, 0x1, PT ;  /* 0x000000017400780c */ /* 0x040fe40003f46270 */
[----:B------:R-:W-:Y:S02]  /*8270*/  ISETP.GE.AND P1, PT, R116, 0x11, PT ;  /* 0x000000117400780c */ /* 0x000fe40003f26270 */
[----:B------:R-:W-:-:S02]  /*8280*/  SHF.R.S32.HI R136, RZ, 0x1f, R240 ;  /* 0x0000001fff887819 */ /* 0x000fc400000114f0 */
[----:B------:R-:W-:Y:S02]  /*8290*/  LOP3.LUT R229, R229, 0xffffff7f, RZ, 0xc0, !PT ;  /* 0xffffff7fe5e57812 */ /* 0x000fe400078ec0ff */
[----:B------:R-:W-:Y:S01]  /*82a0*/  MOV R140, 0x86a0 ;  /* 0x000086a0008c7802 */ /* 0x000fe20000000f00 */
[----:B------:R-:W-:-:S04]  /*82b0*/  IMAD R0, R136, c[0x0][0x1e0], RZ ;  /* 0x0000780088007a24 */ /* 0x000fc800078e02ff */
[C---:B------:R-:W-:Y:S02]  /*82c0*/  IMAD R0, R240.reuse, c[0x0][0x1e4], R0 ;  /* 0x00007900f0007a24 */ /* 0x040fe400078e0200 */
[----:B-1----:R-:W-:-:S04]  /*82d0*/  IMAD.WIDE.U32 R10, R240, c[0x0][0x1e0], RZ ;  /* 0x00007800f00a7a25 */ /* 0x002fc800078e00ff */
[----:B------:R-:W-:Y:S01]  /*82e0*/  IMAD.IADD R11, R11, 0x1, R0 ;  /* 0x000000010b0b7824 */ /* 0x000fe200078e0200 */
[----:B--2---:R-:W-:-:S03]  /*82f0*/  SHF.R.S32.HI R137, RZ, 0x1f, R238 ;  /* 0x0000001fff897819 */ /* 0x004fc600000114ee */
[----:B------:R-:W-:-:S04]  /*8300*/  IMAD.WIDE.U32 R10, R238, c[0x0][0x1f0], R10 ;  /* 0x00007c00ee0a7a25 */ /* 0x000fc800078e000a */
[----:B------:R-:W-:Y:S01]  /*8310*/  IMAD R3, R137, c[0x0][0x1f0], RZ ;  /* 0x00007c0089037a24 */ /* 0x000fe200078e02ff */
[----:B------:R-:W-:-:S03]  /*8320*/  IADD3 R0, P0, R30, R10, RZ ;  /* 0x0000000a1e007210 */ /* 0x000fc60007f1e0ff */
[----:B------:R-:W-:-:S05]  /*8330*/  IMAD R3, R238, c[0x0][0x1f4], R3 ;  /* 0x00007d00ee037a24 */ /* 0x000fca00078e0203 */
[----:B------:R-:W-:Y:S01]  /*8340*/  IADD3.X R11, R15, R11, R3, P0, !PT ;  /* 0x0000000b0f0b7210 */ /* 0x000fe200007fe403 */
[----:B------:R-:W-:Y:S01]  /*8350*/  IMAD.SHL.U32 R3, R12, 0x40, RZ ;  /* 0x000000400c037824 */ /* 0x000fe200078e00ff */
[----:B------:R-:W-:-:S04]  /*8360*/  LEA R10, P0, R0, c[0x0][0x1c8], 0x1 ;  /* 0x00007200000a7a11 */ /* 0x000fc800078008ff */
[----:B------:R-:W-:Y:S01]  /*8370*/  LEA.HI.X R0, R0, c[0x0][0x1cc], R11, 0x1, P0 ;  /* 0x0000730000007a11 */ /* 0x000fe200000f0c0b */
[----:B------:R-:W-:Y:S01]  /*8380*/  SHFL.IDX PT, R14, R10, RZ, 0x181f ;  /* 0x00181fff0a0e7589 */ /* 0x000fe200000e0000 */
[----:B------:R-:W-:Y:S02]  /*8390*/  LOP3.LUT R3, R3, 0x1c0, RZ, 0xc0, !PT ;  /* 0x000001c003037812 */ /* 0x000fe400078ec0ff */
[----:B------:R-:W-:Y:S01]  /*83a0*/  ISETP.GT.AND P0, PT, R116, 0x20, PT ;  /* 0x000000207400780c */ /* 0x000fe20003f04270 */
[----:B------:R-:W1:Y:S01]  /*83b0*/  SHFL.IDX PT, R15, R0, RZ, 0x181f ;  /* 0x00181fff000f7589 */ /* 0x000e6200000e0000 */
[----:B------:R-:W-:Y:S02]  /*83c0*/  LOP3.LUT R4, R3, 0x38, R28, 0xf8, !PT ;  /* 0x0000003803047812 */ /* 0x000fe400078ef81c */
[----:B------:R-:W-:Y:S01]  /*83d0*/  SHF.R.U32.HI R3, RZ, 0x3, R3 ;  /* 0x00000003ff037819 */ /* 0x000fe20000011603 */
[----:B------:R-:W-:Y:S03]  /*83e0*/  SHFL.IDX PT, R12, R10, 0x1, 0x181f ;  /* 0x00381f000a0c7f89 */ /* 0x000fe600000e0000 */
[----:B------:R-:W-:Y:S01]  /*83f0*/  LOP3.LUT R4, R4, R3, RZ, 0x3c, !PT ;  /* 0x0000000304047212 */ /* 0x000fe200078e3cff */
[----:B------:R-:W2:Y:S01]  /*8400*/  SHFL.IDX PT, R13, R0, 0x1, 0x181f ;  /* 0x00381f00000d7f89 */ /* 0x000ea200000e0000 */
[----:B------:R-:W-:-:S03]  /*8410*/  IMAD.SHL.U32 R3, R18, 0x8, RZ ;  /* 0x0000000812037824 */ /* 0x000fc600078e00ff */
[----:B------:R-:W-:Y:S02]  /*8420*/  SHFL.IDX PT, R10, R10, 0x2, 0x181f ;  /* 0x00581f000a0a7f89 */ /* 0x000fe400000e0000 */
[----:B------:R-:W-:Y:S02]  /*8430*/  LOP3.LUT R237, R4, 0xfffffe00, R3, 0xf8, !PT ;  /* 0xfffffe0004ed7812 */ /* 0x000fe400078ef803 */
[----:B------:R3:W4:Y:S01]  /*8440*/  SHFL.IDX PT, R11, R0, 0x2, 0x181f ;  /* 0x00581f00000b7f89 */ /* 0x00072200000e0000 */
[----:B------:R-:W-:Y:S02]  /*8450*/  SHF.R.U32.HI R4, RZ, 0x3, R19 ;  /* 0x00000003ff047819 */ /* 0x000fe40000011613 */
[----:B------:R-:W-:Y:S01]  /*8460*/  @P1 IMAD.SHL.U32 R3, R237, 0x2, RZ ;  /* 0x00000002ed031824 */ /* 0x000fe200078e00ff */
[----:B---3--:R-:W-:Y:S01]  /*8470*/  LEA.HI R0, R7, R16, RZ, 0x3 ;  /* 0x0000001007007211 */ /* 0x008fe200078f18ff */
[----:B-1----:R-:W-:-:S03]  /*8480*/  @P2 IMAD.WIDE R16, R28, 0x2, R14 ;  /* 0x000000021c102825 */ /* 0x002fc600078e020e */
[----:B------:R-:W-:Y:S01]  /*8490*/  LOP3.LUT R18, R0, 0xfffffff8, RZ, 0xc0, !PT ;  /* 0xfffffff800127812 */ /* 0x000fe200078ec0ff */
[----:B------:R-:W-:-:S03]  /*84a0*/  @P2 IMAD.SHL.U32 R0, R237, 0x2, RZ ;  /* 0x00000002ed002824 */ /* 0x000fc600078e00ff */
[----:B------:R-:W-:Y:S01]  /*84b0*/  SHF.R.S32.HI R2, RZ, 0x1f, R18 ;  /* 0x0000001fff027819 */ /* 0x000fe20000011412 */
[----:B------:R-:W-:Y:S01]  /*84c0*/  @P2 IMAD.WIDE R14, R18, 0x2, R14 ;  /* 0x00000002120e2825 */ /* 0x000fe200078e020e */
[----:B------:R2:W-:Y:S04]  /*84d0*/  @P2 LDGSTS.E.BYPASS.LTC128B.128 [R0+0x5080], [R16.64], !P6 ;  /* 0x0508000010002fae */ /* 0x0005e8000f101d46 */
[----:B------:R1:W-:Y:S04]  /*84e0*/  @P2 LDGSTS.E.BYPASS.LTC128B.128 [R0+0x6880], [R14.64], !P5 ;  /* 0x068800000e002fae */ /* 0x0003e8000e901d46 */
[----:B------:R3:W-:Y:S04]  /*84f0*/  STL [R1+0xcc], R18 ;  /* 0x0000cc1201007387 */ /* 0x0007e80000100800 */
[----:B------:R3:W-:Y:S01]  /*8500*/  STL [R1+0xd4], R2 ;  /* 0x0000d40201007387 */ /* 0x0007e20000100800 */
[----:B--2---:R-:W-:-:S04]  /*8510*/  @P1 IMAD.WIDE R16, R28, 0x2, R12 ;  /* 0x000000021c101825 */ /* 0x004fc800078e020c */
[----:B-1----:R-:W-:Y:S01]  /*8520*/  @P1 IMAD.WIDE R14, R18, 0x2, R12 ;  /* 0x00000002120e1825 */ /* 0x002fe200078e020c */
[----:B------:R1:W-:Y:S03]  /*8530*/  @P1 LDGSTS.E.BYPASS.LTC128B.128 [R3+0x5880], [R16.64], !P6 ;  /* 0x0588000010031fae */ /* 0x0003e6000f101d46 */
[----:B------:R-:W-:Y:S01]  /*8540*/  @P0 IMAD.SHL.U32 R0, R237, 0x2, RZ ;  /* 0x00000002ed000824 */ /* 0x000fe200078e00ff */
[----:B------:R1:W-:Y:S01]  /*8550*/  @P1 LDGSTS.E.BYPASS.LTC128B.128 [R3+0x7080], [R14.64], !P5 ;  /* 0x070800000e031fae */ /* 0x0003e2000e901d46 */
[----:B----4-:R-:W-:Y:S01]  /*8560*/  @P0 IMAD.WIDE R12, R28, 0x2, R10 ;  /* 0x000000021c0c0825 */ /* 0x010fe200078e020a */
[----:B------:R-:W-:-:S03]  /*8570*/  ISETP.GT.AND P1, PT, R26, 0x2f, PT ;  /* 0x0000002f1a00780c */ /* 0x000fc60003f24270 */
[----:B------:R-:W-:Y:S01]  /*8580*/  @P0 IMAD.WIDE R10, R18, 0x2, R10 ;  /* 0x00000002120a0825 */ /* 0x000fe200078e020a */
[----:B------:R2:W-:Y:S04]  /*8590*/  @P0 LDGSTS.E.BYPASS.LTC128B.128 [R0+0x6080], [R12.64], !P6 ;  /* 0x060800000c000fae */ /* 0x0005e8000f101d46 */
[----:B------:R2:W-:Y:S01]  /*85a0*/  @P0 LDGSTS.E.BYPASS.LTC128B.128 [R0+0x7880], [R10.64], !P5 ;  /* 0x078800000a000fae */ /* 0x0005e2000e901d46 */
[----:B------:R-:W-:-:S03]  /*85b0*/  LOP3.LUT P0, RZ, R21, 0x2, RZ, 0xc0, !PT ;  /* 0x0000000215ff7812 */ /* 0x000fc6000780c0ff */
[----:B------:R-:W0:Y:S01]  /*85c0*/  LDGDEPBAR ;  /* 0x00000000000079af */ /* 0x000e220000000000 */
[----:B------:R-:W-:Y:S01]  /*85d0*/  @P1 LOP3.LUT R229, R229, 0x80, RZ, 0xfc, !PT ;  /* 0x00000080e5e51812 */ /* 0x000fe200078efcff */
[----:B-1----:R-:W-:-:S05]  /*85e0*/  IMAD.SHL.U32 R3, R25, 0x8, RZ ;  /* 0x0000000819037824 */ /* 0x002fca00078e00ff */
[----:B------:R-:W-:-:S04]  /*85f0*/  LOP3.LUT R3, R19, 0x8, R3, 0xf8, !PT ;  /* 0x0000000813037812 */ /* 0x000fc800078ef803 */
[----:B------:R-:W-:Y:S01]  /*8600*/  LOP3.LUT R3, R3, R4, RZ, 0x3c, !PT ;  /* 0x0000000403037212 */ /* 0x000fe200078e3cff */
[----:B------:R-:W-:Y:S01]  /*8610*/  IMAD.MOV.U32 R4, RZ, RZ, 0x10 ;  /* 0x00000010ff047424 */ /* 0x000fe200078e00ff */
[----:B--2---:R-:W-:Y:S02]  /*8620*/  LEA.HI R0, R27, R176, RZ, 0x5 ;  /* 0x000000b01b007211 */ /* 0x004fe400078f28ff */
[----:B------:R-:W-:Y:S01]  /*8630*/  LOP3.LUT R10, R22, R20, RZ, 0xfc, !PT ;  /* 0x00000014160a7212 */ /* 0x000fe200078efcff */
[----:B------:R-:W-:Y:S01]  /*8640*/  IMAD R7, R24, 0x200, R3 ;  /* 0x0000020018077824 */ /* 0x000fe200078e0203 */
[----:B------:R-:W-:Y:S01]  /*8650*/  SEL R4, R4, 0xfffffff0, !P0 ;  /* 0xfffffff004047807 */ /* 0x000fe20004000000 */
[----:B------:R-:W-:-:S05]  /*8660*/  IMAD.SHL.U32 R0, R0, 0x20, RZ ;  /* 0x0000002000007824 */ /* 0x000fca00078e00ff */
[----:B------:R-:W-:-:S04]  /*8670*/  LOP3.LUT R0, R0, 0xfffffc00, RZ, 0xc0, !PT ;  /* 0xfffffc0000007812 */ /* 0x000fc800078ec0ff */
[----:B------:R-:W-:Y:S02]  /*8680*/  IADD3 R0, R22, R20, R0 ;  /* 0x0000001416007210 */ /* 0x000fe40007ffe000 */
[----:B---3--:R-:W-:Y:S05]  /*8690*/  CALL.REL.NOINC `($_ZN7cutlass13device_kernelIN5flash19enable_sm80_to_sm89INS1_16FlashAttnFwdSm80INS1_25CollectiveMainloopFwdSm80ILi4ELi1ELb0EN4cute5tupleIJNS5_1CILi128EEENS7_ILi48EEES8_EEELi128ENS_10bfloat16_tEfNS_4arch4Sm80ELb0ELb1ELb0ELb1ELb1ELb1ELb1ELb0EEENS1_21CollectiveEpilogueFwdINS6_IJS8_S8_S9_EEENS6_IJNS7_ILi1EEESH_SH_EEESB_SD_Li128ELb1ELb1ELb0ELb0EEENS1_19SingleTileSchedulerILb1ELb0ELb1ELi128EEEEEEEEEvNT_6ParamsE$_ZZN5flash25CollectiveMainloopFwdSm80ILi4ELi1ELb0EN4cute5tupleIJNS1_1CILi128EEENS3_ILi48EEES4_EEELi128EN7cutlass10bfloat16_tEfNS7_4arch4Sm80ELb0ELb1ELb0ELb1ELb1ELb1ELb1ELb0EE3mmaINS_16FlashAttnFwdSm80ISB_NS_21CollectiveEpilogueFwdINS2_IJS4_S4_S5_EEENS2_IJNS3_ILi1EEESG_SG_EEES8_SA_Li128ELb1ELb1ELb0ELb0EEENS_19SingleTileSchedulerILb1ELb0ELb1ELi128EEEE13SharedStorageENS1_6TensorINS1_11ArrayEngineIfLm128EEENS1_6LayoutINS2_IJNS2_IJNS3_ILi2EEESR_EEESR_NS3_ILi16EEEEEENS2_IJNS2_IJSG_SR_EEENS3_ILi4EEENS3_ILi8EEEEEEEEEENS_7SoftmaxILi4ELi0EEEEEbRKNSB_6ParamsERT0_RT1_iRKNS_16SeqlenInfoQKNewKILb1ELb1EEENS2_IJiiiiEEERT_ENKUlvE_clEv) ;  /* 0x0001882000007944 */ /* 0x008fea0003c00000 */
[----:B------:R-:W-:Y:S05]  /*86a0*/  BSYNC B2 ;  /* 0x0000000000027941 */ /* 0x000fea0003800000 */
.L_x_1268:
[----:B------:R-:W2:Y:S01]  /*86b0*/  LDL R29, [R1+0x10] ;  /* 0x00001000011d7983 */ /* 0x000ea20000100800 */
[----:B------:R-:W-:-:S04]  /*86c0*/  DEPBAR.LE SB0, 0x0 ;  /* 0x000080000000791a */ /* 0x000fc80000000000 */
[----:B------:R3:W5:Y:S01]  /*86d0*/  LDL R120, [R1] ;  /* 0x0000000001787983 */ /* 0x0007620000100800 */
[----:B------:R-:W-:Y:S03]  /*86e0*/  WARPSYNC 0xffffffff ;  /* 0xffffffff00007948 */ /* 0x000fe60003800000 */
[----:B------:R-:W4:Y:S01]  /*86f0*/  S2R R28, SR_CTAID.Y ;  /* 0x00000000001c7919 */ /* 0x000f220000002600 */
[----:B------:R-:W-:-:S03]  /*8700*/  SHF.L.U32 R216, R7, 0x1, RZ ;  /* 0x0000000107d87819 */ /* 0x000fc600000006ff */
[----:B------:R-:W-:Y:S01]  /*8710*/  BAR.SYNC.DEFER_BLOCKING 0x0 ;  /* 0x0000000000007b1d */ /* 0x000fe20000010000 */
[----:B------:R-:W-:-:S05]  /*8720*/  SHF.L.U32 R224, R0, 0x1, RZ ;  /* 0x0000000100e07819 */ /* 0x000fca00000006ff */
[----:B------:R-:W1:Y:S01]  /*8730*/  S2R R11, SR_CTAID.Y ;  /* 0x00000000000b7919 */ /* 0x000e620000002600 */
[----:B------:R-:W-:Y:S02]  /*8740*/  IMAD R0, R4, 0x2, R216 ;  /* 0x0000000204007824 */ /* 0x000fe400078e02d8 */
[----:B------:R-:W-:Y:S01]  /*8750*/  IMAD.WIDE.U32 R2, R240, c[0x0][0x208], RZ ;  /* 0x00008200f0027a25 */ /* 0x000fe200078e00ff */
[----:B----4-:R-:W-:Y:S02]  /*8760*/  SHF.R.S32.HI R28, RZ, 0x1f, R28 ;  /* 0x0000001fff1c7819 */ /* 0x010fe4000001141c */
[----:B------:R-:W4:Y:S04]  /*8770*/  LDSM.16.M88.4 R72, [R0+0x5080] ;  /* 0x005080000048783b */ /* 0x000f280000000200 */
[----:B------:R-:W2:Y:S04]  /*8780*/  LDSM.16.M88.4 R80, [R0+0x5880] ;  /* 0x005880000050783b */ /* 0x000ea80000000200 */
[----:B------:R3:W2:Y:S01]  /*8790*/  LDSM.16.M88.4 R88, [R0+0x6080] ;  /* 0x006080000058783b */ /* 0x0006a20000000200 */
[----:B------:R-:W-:-:S02]  /*87a0*/  IMAD R28, R28, c[0x0][0x210], RZ ;  /* 0x000084001c1c7a24 */ /* 0x000fc400078e02ff */
[C---:B-1----:R-:W-:Y:S01]  /*87b0*/  IMAD.WIDE.U32 R30, R11.reuse, c[0x0][0x210], RZ ;  /* 0x000084000b1e7a25 */ /* 0x042fe200078e00ff */
[----:B------:R1:W1:Y:S03]  /*87c0*/  LDSM.16.M88.4 R16, [R224+0x8080] ;  /* 0x00808000e010783b */ /* 0x0002660000000200 */
[----:B------:R-:W-:Y:S01]  /*87d0*/  IMAD R28, R11, c[0x0][0x214], R28 ;  /* 0x000085000b1c7a24 */ /* 0x000fe200078e021c */
[----:B------:R1:W1:Y:S04]  /*87e0*/  LDSM.16.M88.4 R12, [R224+0xa080] ;  /* 0x00a08000e00c783b */ /* 0x0002680000000200 */
[----:B------:R1:W1:Y:S04]  /*87f0*/  LDSM.16.M88.4 R48, [R216+0x5080] ;  /* 0x00508000d830783b */ /* 0x0002680000000200 */
[----:B------:R1:W1:Y:S04]  /*8800*/  LDSM.16.M88.4 R44, [R216+0x5880] ;  /* 0x00588000d82c783b */ /* 0x0002680000000200 */
[----:B------:R1:W1:Y:S01]  /*8810*/  LDSM.16.M88.4 R40, [R216+0x6080] ;  /* 0x00608000d828783b */ /* 0x0002620000000200 */
[----:B---3--:R-:W-:-:S04]  /*8820*/  IMAD R0, R136, c[0x0][0x208], RZ ;  /* 0x0000820088007a24 */ /* 0x008fc800078e02ff */
[----:B------:R-:W-:-:S04]  /*8830*/  IMAD R0, R240, c[0x0][0x20c], R0 ;  /* 0x00008300f0007a24 */ /* 0x000fc800078e0200 */
[----:B------:R-:W-:Y:S02]  /*8840*/  IMAD.IADD R3, R3, 0x1, R0 ;  /* 0x0000000103037824 */ /* 0x000fe400078e0200 */
[----:B------:R-:W-:Y:S02]  /*8850*/  IMAD R0, R137, c[0x0][0x218], RZ ;  /* 0x0000860089007a24 */ /* 0x000fe400078e02ff */
[C---:B------:R-:W-:Y:S01]  /*8860*/  IMAD.WIDE.U32 R2, R238.reuse, c[0x0][0x218], R2 ;  /* 0x00008600ee027a25 */ /* 0x040fe200078e0002 */
[----:B------:R-:W-:Y:S02]  /*8870*/  LEA R226, R9, R224, 0x1 ;  /* 0x000000e009e27211 */ /* 0x000fe400078e08ff */
[----:B------:R-:W-:Y:S01]  /*8880*/  IADD3 R28, R31, R28, RZ ;  /* 0x0000001c1f1c7210 */ /* 0x000fe20007ffe0ff */
[----:B------:R-:W-:Y:S01]  /*8890*/  IMAD R11, R238, c[0x0][0x21c], R0 ;  /* 0x00008700ee0b7a24 */ /* 0x000fe200078e0200 */
[----:B------:R-:W-:Y:S01]  /*88a0*/  IADD3 R2, P1, R30, R2, RZ ;  /* 0x000000021e027210 */ /* 0x000fe20007f3e0ff */
[----:B------:R3:W1:Y:S01]  /*88b0*/  LDSM.16.M88.4 R24, [R226+0x8080] ;  /* 0x00808000e218783b */ /* 0x0006620000000200 */
[----:B------:R-:W-:-:S02]  /*88c0*/  IADD3 R0, R216, 0x5080, RZ ;  /* 0x00005080d8007810 */ /* 0x000fc40007ffe0ff */
[----:B------:R-:W-:Y:S01]  /*88d0*/  LEA R7, P0, R2, c[0x0][0x1f8], 0x1 ;  /* 0x00007e0002077a11 */ /* 0x000fe200078008ff */
[----:B------:R3:W1:Y:S01]  /*88e0*/  LDSM.16.M88.4 R20, [R226+0xa080] ;  /* 0x00a08000e214783b */ /* 0x0006620000000200 */
[----:B------:R-:W-:Y:S02]  /*88f0*/  IADD3.X R3, R28, R3, R11, P1, !PT ;  /* 0x000000031c037210 */ /* 0x000fe40000ffe40b */
[----:B------:R-:W-:Y:S02]  /*8900*/  LEA R223, R4, R0, 0x1 ;  /* 0x0000000004df7211 */ /* 0x000fe400078e08ff */
[----:B------:R-:W-:Y:S01]  /*8910*/  LEA.HI.X R4, R2, c[0x0][0x1fc], R3, 0x1, P0 ;  /* 0x00007f0002047a11 */ /* 0x000fe200000f0c03 */
[----:B--2---:R3:W-:Y:S01]  /*8920*/  STL [R1+0x70], R29 ;  /* 0x0000701d01007387 */ /* 0x0047e20000100800 */
[----:B------:R-:W-:Y:S05]  /*8930*/  BRA.DIV ~URZ, `(.L_x_1269) ;  /* 0x00014b627f007947 */ /* 0x000fea000b800000 */
[----:B-1--4-:R-:W2:Y:S04]  /*8940*/  LDL R35, [R1+0x80] ;  /* 0x0000800001237983 */ /* 0x012ea80000100800 */
[----:B------:R-:W4:Y:S04]  /*8950*/  LDL R30, [R1+0xd8] ;  /* 0x0000d800011e7983 */ /* 0x000f280000100800 */
[----:B---3--:R-:W3:Y:S04]  /*8960*/  LDL R2, [R1+0xcc] ;  /* 0x0000cc0001027983 */ /* 0x008ee80000100800 */
[----:B------:R-:W1:Y:S04]  /*8970*/  SHFL.IDX PT, R11, R7, RZ, 0x181f ;  /* 0x00181fff070b7589 */ /* 0x000e6800000e0000 */
[----:B------:R-:W1:Y:S04]  /*8980*/  SHFL.IDX PT, R33, R4, RZ, 0x181f ;  /* 0x00181fff04217589 */ /* 0x000e6800000e0000 */
[----:B------:R-:W1:Y:S04]  /*8990*/  SHFL.IDX PT, R32, R7, 0x1, 0x181f ;  /* 0x00381f0007207f89 */ /* 0x000e6800000e0000 */
[----:B------:R-:W1:Y:S01]  /*89a0*/  SHFL.IDX PT, R34, R4, 0x1, 0x181f ;  /* 0x00381f0004227f89 */ /* 0x000e6200000e0000 */
[----:B------:R-:W-:-:S04]  /*89b0*/  IMAD.SHL.U32 R0, R237, 0x2, RZ ;  /* 0x00000002ed007824 */ /* 0x000fc800078e00ff */
[----:B------:R-:W-:Y:S01]  /*89c0*/  IMAD.MOV.U32 R237, RZ, RZ, R0 ;  /* 0x000000ffffed7224 */ /* 0x000fe200078e0000 */
[----:B------:R-:W-:Y:S01]  /*89d0*/  IADD3 R239, R0, 0x2080, RZ ;  /* 0x0000208000ef7810 */ /* 0x000fe20007ffe0ff */
[C---:B--2---:R-:W-:Y:S01]  /*89e0*/  IMAD.WIDE R36, R35.reuse, 0x2, RZ ;  /* 0x0000000223247825 */ /* 0x044fe200078e02ff */
[----:B------:R-:W-:-:S04]  /*89f0*/  ISETP.GE.AND P1, PT, R35, c[0x0][0x1d4], PT ;  /* 0x0000750023007a0c */ /* 0x000fc80003f26270 */
[-C--:B-1----:R-:W-:Y:S02]  /*8a00*/  IADD3 R28, P0, R11, R36.reuse, RZ ;  /* 0x000000240b1c7210 */ /* 0x082fe40007f1e0ff */
[----:B------:R-:W-:Y:S02]  /*8a10*/  ISETP.LT.OR P3, PT, R116, 0x1, P1 ;  /* 0x000000017400780c */ /* 0x000fe40000f61670 */
[----:B----4-:R-:W-:Y:S01]  /*8a20*/  ISETP.GE.AND P2, PT, R30, c[0x0][0x1d4], PT ;  /* 0x000075001e007a0c */ /* 0x010fe20003f46270 */
[----:B------:R-:W-:Y:S01]  /*8a30*/  IMAD.X R29, R33, 0x1, R37, P0 ;  /* 0x00000001211d7824 */ /* 0x000fe200000e0625 */
[----:B------:R-:W-:Y:S01]  /*8a40*/  IADD3 R30, P0, R32, R36, RZ ;  /* 0x00000024201e7210 */ /* 0x000fe20007f1e0ff */
[----:B---3--:R-:W-:-:S04]  /*8a50*/  IMAD.WIDE R2, R2, 0x2, RZ ;  /* 0x0000000202027825 */ /* 0x008fc800078e02ff */
[----:B------:R-:W-:Y:S01]  /*8a60*/  IMAD.X R31, R34, 0x1, R37, P0 ;  /* 0x00000001221f7824 */ /* 0x000fe200000e0625 */
[----:B------:R-:W-:-:S03]  /*8a70*/  ISETP.LT.OR P0, PT, R116, 0x1, P2 ;  /* 0x000000017400780c */ /* 0x000fc60001701670 */
[----:B------:R1:W-:Y:S01]  /*8a80*/  LDGSTS.E.BYPASS.LTC128B.128 [R0+0x2080], [R28.64], !P3 ;  /* 0x020800001c007fae */ /* 0x0003e2000d901d46 */
[----:B------:R-:W-:Y:S01]  /*8a90*/  ISETP.LT.OR P4, PT, R116, 0x11, P1 ;  /* 0x000000117400780c */ /* 0x000fe20000f81670 */
[--C-:B------:R-:W-:Y:S01]  /*8aa0*/  IMAD.MOV.U32 R38, RZ, RZ, R35.reuse ;  /* 0x000000ffff267224 */ /* 0x100fe200078e0023 */
[----:B------:R-:W-:Y:S02]  /*8ab0*/  SHF.R.S32.HI R39, RZ, 0x1f, R35 ;  /* 0x0000001fff277819 */ /* 0x000fe40000011423 */
[----:B-1----:R-:W-:-:S05]  /*8ac0*/  IADD3 R28, P3, R11, R2, RZ ;  /* 0x000000020b1c7210 */ /* 0x002fca0007f7e0ff */
[----:B------:R-:W-:Y:S01]  /*8ad0*/  IMAD.X R29, R33, 0x1, R3, P3 ;  /* 0x00000001211d7824 */ /* 0x000fe200018e0603 */
[----:B------:R-:W-:-:S04]  /*8ae0*/  ISETP.LT.OR P3, PT, R116, 0x11, P2 ;  /* 0x000000117400780c */ /* 0x000fc80001761670 */
[----:B------:R1:W-:Y:S04]  /*8af0*/  LDGSTS.E.BYPASS.LTC128B.128 [R0+0x3880], [R28.64], !P0 ;  /* 0x038800001c007fae */ /* 0x0003e8000c101d46 */
[----:B------:R2:W-:Y:S04]  /*8b00*/  LDGSTS.E.BYPASS.LTC128B.128 [R0+0x2880], [R30.64], !P4 ;  /* 0x028800001e007fae */ /* 0x0005e8000e101d46 */
[----:B------:R2:W3:Y:S04]  /*8b10*/  SHFL.IDX PT, R11, R4, 0x2, 0x181f ;  /* 0x00581f00040b7f89 */ /* 0x0004e800000e0000 */
[----:B------:R2:W4:Y:S04]  /*8b20*/  SHFL.IDX PT, R4, R7, 0x2, 0x181f ;  /* 0x00581f0007047f89 */ /* 0x00052800000e0000 */
[----:B------:R2:W-:Y:S01]  /*8b30*/  STL.64 [R1+0xa8], R38 ;  /* 0x0000a82601007387 */ /* 0x0005e20000100a00 */
[----:B-1----:R-:W-:-:S05]  /*8b40*/  IADD3 R28, P0, R32, R2, RZ ;  /* 0x00000002201c7210 */ /* 0x002fca0007f1e0ff */
[----:B------:R-:W-:-:S05]  /*8b50*/  IMAD.X R29, R34, 0x1, R3, P0 ;  /* 0x00000001221d7824 */ /* 0x000fca00000e0603 */
[----:B------:R2:W-:Y:S01]  /*8b60*/  LDGSTS.E.BYPASS.LTC128B.128 [R0+0x4080], [R28.64], !P3 ;  /* 0x040800001c007fae */ /* 0x0005e2000d901d46 */
[----:B------:R-:W-:Y:S01]  /*8b70*/  PLOP3.LUT P0, PT, P2, PT, PT, 0x80, 0x0 ;  /* 0x000000000000781c */ /* 0x000fe2000170f070 */
[----:B------:R-:W-:Y:S02]  /*8b80*/  IMAD.MOV.U32 R60, RZ, RZ, R36 ;  /* 0x000000ffff3c7224 */ /* 0x000fe400078e0024 */
[----:B------:R-:W-:Y:S02]  /*8b90*/  IMAD.MOV.U32 R63, RZ, RZ, R37 ;  /* 0x000000ffff3f7224 */ /* 0x000fe400078e0025 */
[----:B------:R-:W-:Y:S02]  /*8ba0*/  IMAD.MOV.U32 R62, RZ, RZ, R2 ;  /* 0x000000ffff3e7224 */ /* 0x000fe400078e0002 */
[----:B------:R-:W-:Y:S02]  /*8bb0*/  IMAD.MOV.U32 R61, RZ, RZ, R3 ;  /* 0x000000ffff3d7224 */ /* 0x000fe400078e0003 */
.L_x_1436:
[----:B--234-:R-:W2:Y:S01]  /*8bc0*/  LDL R0, [R1+0x98] ;  /* 0x0000980001007983 */ /* 0x01cea20000100800 */
[C---:B------:R-:W-:Y:S01]  /*8bd0*/  HMMA.16816.F32.BF16 R36, R12.reuse, R48, RZ ;  /* 0x000000300c24723c */ /* 0x040fe200000418ff */
[----:B------:R-:W-:Y:S01]  /*8be0*/  ISETP.LT.OR P3, PT, R116, 0x21, P1 ;  /* 0x000000217400780c */ /* 0x000fe20000f61670 */
[----:B------:R-:W-:Y:S01]  /*8bf0*/  IMAD R225, R8, 0x2, R224 ;  /* 0x0000000208e17824 */ /* 0x000fe200078e02e0 */
[----:B------:R-:W-:Y:S01]  /*8c00*/  ISETP.LT.OR P1, PT, R116, 0x21, P0 ;  /* 0x000000217400780c */ /* 0x000fe20000721670 */
[----:B------:R-:W-:Y:S01]  /*8c10*/  IMAD R227, R8, 0x2, R226 ;  /* 0x0000000208e37824 */ /* 0x000fe200078e02e2 */
[----:B------:R-:W-:Y:S01]  /*8c20*/  IADD3 R2, P2, R4, R60, RZ ;  /* 0x0000003c04027210 */ /* 0x000fe20007f5e0ff */
[C---:B------:R-:W-:Y:S01]  /*8c30*/  IMAD R221, R6.reuse, 0x2, R223 ;  /* 0x0000000206dd7824 */ /* 0x040fe200078e02df */
[----:B------:R-:W-:Y:S01]  /*8c40*/  LEA R222, R6, R216, 0x1 ;  /* 0x000000d806de7211 */ /* 0x000fe200078e08ff */
[C---:B------:R-:W-:Y:S01]  /*8c50*/  HMMA.16816.F32.BF16 R32, R12.reuse, R44, RZ ;  /* 0x0000002c0c20723c */ /* 0x040fe200000418ff */
[----:B------:R-:W-:Y:S01]  /*8c60*/  LEA R228, R9, R225, 0x1 ;  /* 0x000000e109e47211 */ /* 0x000fe200078e08ff */
[C---:B------:R-:W-:Y:S01]  /*8c70*/  IMAD.X R3, R11.reuse, 0x1, R63, P2 ;  /* 0x000000010b037824 */ /* 0x040fe200010e063f */
[----:B------:R-:W-:Y:S04]  /*8c80*/  BSSY B0, `(.L_x_1270) ;  /* 0x00000e6000007945 */ /* 0x000fe80003800000 */
[----:B------:R-:W-:Y:S01]  /*8c90*/  @!PT LDS RZ, [RZ] ;  /* 0x00000000fffff984 */ /* 0x000fe20000000800 */
[----:B------:R-:W-:Y:S01]  /*8ca0*/  @!PT LDS RZ, [RZ] ;  /* 0x00000000fffff984 */ /* 0x000fe20000000800 */
[----:B------:R-:W-:Y:S01]  /*8cb0*/  @!PT LDS RZ, [RZ] ;  /* 0x00000000fffff984 */ /* 0x000fe20000000800 */
[----:B------:R1:W-:Y:S01]  /*8cc0*/  LDGSTS.E.BYPASS.LTC128B.128 [R237+0x3080], [R2.64], !P3 ;  /* 0x0308000002ed7fae */ /* 0x0003e2000d901d46 */
[C---:B-----5:R-:W-:Y:S08]  /*8cd0*/  HMMA.16816.F32.BF16 R52, R12.reuse, R50, RZ ;  /* 0x000000320c34723c */ /* 0x060ff000000418ff */
[C---:B------:R-:W-:Y:S08]  /*8ce0*/  HMMA.16816.F32.BF16 R28, R12.reuse, R40, RZ ;  /* 0x000000280c1c723c */ /* 0x040ff000000418ff */
[C---:B------:R-:W-:Y:S08]  /*8cf0*/  HMMA.16816.F32.BF16 R56, R12.reuse, R46, RZ ;  /* 0x0000002e0c38723c */ /* 0x040ff000000418ff */
[----:B------:R-:W-:Y:S07]  /*8d00*/  HMMA.16816.F32.BF16 R64, R12, R42, RZ ;  /* 0x0000002a0c40723c */ /* 0x000fee00000418ff */
[----:B------:R-:W-:Y:S01]  /*8d10*/  IADD3 R12, P0, R4, R62, RZ ;  /* 0x0000003e040c7210 */ /* 0x000fe20007f1e0ff */
[----:B------:R-:W-:Y:S04]  /*8d20*/  HMMA.16816.F32.BF16 R68, R16, R48, RZ ;  /* 0x000000301044723c */ /* 0x000fe800000418ff */
[----:B------:R-:W-:-:S04]  /*8d30*/  IMAD.X R13, R11, 0x1, R61, P0 ;  /* 0x000000010b0d7824 */ /* 0x000fc800000e063d */
[C---:B------:R-:W-:Y:S01]  /*8d40*/  HMMA.16816.F32.BF16 R76, R16.reuse, R44, RZ ;  /* 0x0000002c104c723c */ /* 0x040fe200000418ff */
[----:B------:R3:W-:Y:S04]  /*8d50*/  LDGSTS.E.BYPASS.LTC128B.128 [R237+0x4880], [R12.64], !P1 ;  /* 0x048800000ced7fae */ /* 0x0007e8000c901d46 */
[----:B------:R-:W0:Y:S03]  /*8d60*/  LDGDEPBAR ;  /* 0x00000000000079af */ /* 0x000e260000000000 */
[C---:B------:R-:W-:Y:S08]  /*8d70*/  HMMA.16816.F32.BF16 R48, R16.reuse, R50, RZ ;  /* 0x000000321030723c */ /* 0x040ff000000418ff */
[C---:B------:R-:W-:Y:S08]  /*8d80*/  HMMA.16816.F32.BF16 R84, R16.reuse, R40, RZ ;  /* 0x000000281054723c */ /* 0x040ff000000418ff */
[C---:B------:R-:W-:Y:S01]  /*8d90*/  HMMA.16816.F32.BF16 R44, R16.reuse, R46, RZ ;  /* 0x0000002e102c723c */ /* 0x040fe200000418ff */
[----:B---3--:R-:W-:Y:S07]  /*8da0*/  LDSM.16.M88.4 R12, [R227+0xa080] ;  /* 0x00a08000e30c783b */ /* 0x008fee0000000200 */
[----:B------:R-:W-:Y:S01]  /*8db0*/  HMMA.16816.F32.BF16 R96, R16, R42, RZ ;  /* 0x0000002a1060723c */ /* 0x000fe200000418ff */
[----:B------:R-:W-:Y:S04]  /*8dc0*/  LDSM.16.M88.4 R16, [R225+0xa080] ;  /* 0x00a08000e110783b */ /* 0x000fe80000000200 */
[----:B------:R-:W-:Y:S03]  /*8dd0*/  LDSM.16.M88.4 R40, [R222+0x6080] ;  /* 0x00608000de28783b */ /* 0x000fe60000000200 */
[C---:B------:R-:W-:Y:S01]  /*8de0*/  HMMA.16816.F32.BF16 R112, R20.reuse, R72, R36 ;  /* 0x000000481470723c */ /* 0x040fe20000041824 */
[----:B------:R-:W3:Y:S07]  /*8df0*/  LDSM.16.M88.4 R36, [R222+0x5080] ;  /* 0x00508000de24783b */ /* 0x000eee0000000200 */
[C---:B------:R-:W-:Y:S01]  /*8e00*/  HMMA.16816.F32.BF16 R108, R20.reuse, R80, R32 ;  /* 0x00000050146c723c */ /* 0x040fe20000041820 */
[----:B------:R-:W4:Y:S07]  /*8e10*/  LDSM.16.M88.4 R32, [R222+0x5880] ;  /* 0x00588000de20783b */ /* 0x000f2e0000000200 */
[C---:B------:R-:W-:Y:S08]  /*8e20*/  HMMA.16816.F32.BF16 R92, R20.reuse, R74, R52 ;  /* 0x0000004a145c723c */ /* 0x040ff00000041834 */
[C---:B------:R-:W-:Y:S01]  /*8e30*/  HMMA.16816.F32.BF16 R104, R20.reuse, R88, R28 ;  /* 0x000000581468723c */ /* 0x040fe2000004181c */
[----:B------:R-:W-:Y:S07]  /*8e40*/  LDSM.16.M88.4 R28, [R227+0x8080] ;  /* 0x00808000e31c783b */ /* 0x000fee0000000200 */
[C---:B------:R-:W-:Y:S08]  /*8e50*/  HMMA.16816.F32.BF16 R100, R20.reuse, R82, R56 ;  /* 0x000000521464723c */ /* 0x040ff00000041838 */
[----:B------:R-:W-:Y:S01]  /*8e60*/  HMMA.16816.F32.BF16 R52, R20, R90, R64 ;  /* 0x0000005a1434723c */ /* 0x000fe20000041840 */
[----:B------:R-:W1:Y:S07]  /*8e70*/  LDSM.16.M88.4 R20, [R225+0x8080] ;  /* 0x00808000e114783b */ /* 0x000e6e0000000200 */
[C---:B------:R-:W-:Y:S08]  /*8e80*/  HMMA.16816.F32.BF16 R64, R24.reuse, R74, R48 ;  /* 0x0000004a1840723c */ /* 0x040ff00000041830 */
[C---:B------:R-:W-:Y:S01]  /*8e90*/  HMMA.16816.F32.BF16 R68, R24.reuse, R72, R68 ;  /* 0x000000481844723c */ /* 0x040fe20000041844 */
[----:B------:R-:W-:Y:S07]  /*8ea0*/  LDSM.16.M88.4 R72, [R221+0x800] ;  /* 0x00080000dd48783b */ /* 0x000fee0000000200 */
[C---:B------:R-:W-:Y:S01]  /*8eb0*/  HMMA.16816.F32.BF16 R48, R24.reuse, R82, R44 ;  /* 0x000000521830723c */ /* 0x040fe2000004182c */
[----:B------:R-:W1:Y:S07]  /*8ec0*/  LDSM.16.M88.4 R44, [R221] ;  /* 0x00000000dd2c783b */ /* 0x000e6e0000000200 */
[C---:B------:R-:W-:Y:S01]  /*8ed0*/  HMMA.16816.F32.BF16 R60, R24.reuse, R80, R76 ;  /* 0x00000050183c723c */ /* 0x040fe2000004184c */
[----:B------:R-:W1:Y:S07]  /*8ee0*/  LDSM.16.M88.4 R76, [R221+0x1000] ;  /* 0x00100000dd4c783b */ /* 0x000e6e0000000200 */
[C---:B------:R-:W-:Y:S08]  /*8ef0*/  HMMA.16816.F32.BF16 R56, R24.reuse, R88, R84 ;  /* 0x000000581838723c */ /* 0x040ff00000041854 */
[----:B------:R-:W-:Y:S01]  /*8f00*/  HMMA.16816.F32.BF16 R80, R24, R90, R96 ;  /* 0x0000005a1850723c */ /* 0x000fe20000041860 */
[----:B------:R-:W-:Y:S07]  /*8f10*/  LDSM.16.M88.4 R24, [R224+0xe080] ;  /* 0x00e08000e018783b */ /* 0x000fee0000000200 */
[C---:B---3--:R-:W-:Y:S08]  /*8f20*/  HMMA.16816.F32.BF16 R84, R16.reuse, R36, R112 ;  /* 0x000000241054723c */ /* 0x048ff00000041870 */
[C---:B----4-:R-:W-:Y:S08]  /*8f30*/  HMMA.16816.F32.BF16 R96, R16.reuse, R32, R108 ;  /* 0x000000201060723c */ /* 0x050ff0000004186c */
[C---:B------:R-:W-:Y:S08]  /*8f40*/  HMMA.16816.F32.BF16 R88, R16.reuse, R38, R92 ;  /* 0x000000261058723c */ /* 0x040ff0000004185c */
[C---:B------:R-:W-:Y:S08]  /*8f50*/  HMMA.16816.F32.BF16 R104, R16.reuse, R40, R104 ;  /* 0x000000281068723c */ /* 0x040ff00000041868 */
[----:B------:R-:W-:Y:S08]  /*8f60*/  HMMA.16816.F32.BF16 R100, R16, R34, R100 ;  /* 0x000000221064723c */ /* 0x000ff00000041864 */
[C---:B-1----:R-:W-:Y:S08]  /*8f70*/  HMMA.16816.F32.BF16 R92, R20.reuse, R36, R68 ;  /* 0x00000024145c723c */ /* 0x042ff00000041844 */
[----:B------:R-:W-:Y:S01]  /*8f80*/  HMMA.16816.F32.BF16 R64, R20, R38, R64 ;  /* 0x000000261440723c */ /* 0x000fe20000041840 */
[----:B------:R-:W1:Y:S07]  /*8f90*/  LDSM.16.M88.4 R36, [R216+0x6880] ;  /* 0x00688000d824783b */ /* 0x000e6e0000000200 */
[----:B------:R-:W-:Y:S01]  /*8fa0*/  HMMA.16816.F32.BF16 R52, R16, R42, R52 ;  /* 0x0000002a1034723c */ /* 0x000fe20000041834 */
[----:B------:R-:W-:Y:S07]  /*8fb0*/  LDSM.16.M88.4 R16, [R224+0xc080] ;  /* 0x00c08000e010783b */ /* 0x000fee0000000200 */
[C---:B------:R-:W-:Y:S08]  /*8fc0*/  HMMA.16816.F32.BF16 R108, R20.reuse, R32, R60 ;  /* 0x00000020146c723c */ /* 0x040ff0000004183c */
[C---:B------:R-:W-:Y:S01]  /*8fd0*/  HMMA.16816.F32.BF16 R112, R20.reuse, R34, R48 ;  /* 0x000000221470723c */ /* 0x040fe20000041830 */
[----:B------:R-:W3:Y:S07]  /*8fe0*/  LDSM.16.M88.4 R32, [R216+0x7080] ;  /* 0x00708000d820783b */ /* 0x000eee0000000200 */
[C---:B------:R-:W-:Y:S01]  /*8ff0*/  HMMA.16816.F32.BF16 R116, R20.reuse, R40, R56 ;  /* 0x000000281474723c */ /* 0x040fe20000041838 */
[----:B------:R-:W-:Y:S07]  /*9000*/  LDSM.16.M88.4 R56, [R223+0x1800] ;  /* 0x00180000df38783b */ /* 0x000fee0000000200 */
[----:B------:R-:W-:Y:S01]  /*9010*/  HMMA.16816.F32.BF16 R60, R20, R42, R80 ;  /* 0x0000002a143c723c */ /* 0x000fe20000041850 */
[----:B------:R-:W4:Y:S07]  /*9020*/  LDSM.16.M88.4 R20, [R216+0x7880] ;  /* 0x00788000d814783b */ /* 0x000f2e0000000200 */
[C---:B------:R-:W-:Y:S08]  /*9030*/  HMMA.16816.F32.BF16 R48, R12.reuse, R44, R84 ;  /* 0x0000002c0c30723c */ /* 0x040ff00000041854 */
[----:B------:R-:W-:Y:S01]  /*9040*/  HMMA.16816.F32.BF16 R40, R12, R46, R88 ;  /* 0x0000002e0c28723c */ /* 0x000fe20000041858 */
[----:B--2---:R-:W-:-:S07]  /*9050*/  ISETP.GT.AND P0, PT, R139, R0, PT ;  /* 0x000000008b00720c */ /* 0x004fce0003f04270 */
[C---:B------:R-:W-:Y:S08]  /*9060*/  HMMA.16816.F32.BF16 R68, R12.reuse, R72, R96 ;  /* 0x000000480c44723c */ /* 0x040ff00000041860 */
[C---:B------:R-:W-:Y:S08]  /*9070*/  HMMA.16816.F32.BF16 R80, R12.reuse, R74, R100 ;  /* 0x0000004a0c50723c */ /* 0x040ff00000041864 */
[C---:B------:R-:W-:Y:S08]  /*9080*/  HMMA.16816.F32.BF16 R84, R12.reuse, R76, R104 ;  /* 0x0000004c0c54723c */ /* 0x040ff00000041868 */
[----:B------:R-:W-:Y:S01]  /*9090*/  HMMA.16816.F32.BF16 R100, R12, R78, R52 ;  /* 0x0000004e0c64723c */ /* 0x000fe20000041834 */
[----:B------:R-:W-:Y:S04]  /*90a0*/  LDSM.16.M88.4 R12, [R226+0xe080] ;  /* 0x00e08000e20c783b */ /* 0x000fe80000000200 */
[----:B------:R-:W2:Y:S03]  /*90b0*/  LDSM.16.M88.4 R52, [R223+0x2000] ;  /* 0x00200000df34783b */ /* 0x000ea60000000200 */
[C---:B------:R-:W-:Y:S01]  /*90c0*/  HMMA.16816.F32.BF16 R104, R28.reuse, R46, R64 ;  /* 0x0000002e1c68723c */ /* 0x040fe20000041840 */
[----:B------:R-:W1:Y:S07]  /*90d0*/  LDSM.16.M88.4 R64, [R223+0x2800] ;  /* 0x00280000df40783b */ /* 0x000e6e0000000200 */
[C---:B------:R-:W-:Y:S08]  /*90e0*/  HMMA.16816.F32.BF16 R92, R28.reuse, R44, R92 ;  /* 0x0000002c1c5c723c */ /* 0x040ff0000004185c */
[C---:B------:R-:W-:Y:S08]  /*90f0*/  HMMA.16816.F32.BF16 R108, R28.reuse, R72, R108 ;  /* 0x000000481c6c723c */ /* 0x040ff0000004186c */
[C---:B------:R-:W-:Y:S08]  /*9100*/  HMMA.16816.F32.BF16 R112, R28.reuse, R74, R112 ;  /* 0x0000004a1c70723c */ /* 0x040ff00000041870 */
[C---:B------:R-:W-:Y:S08]  /*9110*/  HMMA.16816.F32.BF16 R116, R28.reuse, R76, R116 ;  /* 0x0000004c1c74723c */ /* 0x040ff00000041874 */
[----:B------:R-:W-:Y:S01]  /*9120*/  HMMA.16816.F32.BF16 R96, R28, R78, R60 ;  /* 0x0000004e1c60723c */ /* 0x000fe2000004183c */
[----:B------:R-:W2:Y:S07]  /*9130*/  LDSM.16.M88.4 R28, [R226+0xc080] ;  /* 0x00c08000e21c783b */ /* 0x000eae0000000200 */
[C---:B-1----:R-:W-:Y:S08]  /*9140*/  HMMA.16816.F32.BF16 R88, R24.reuse, R36, R48 ;  /* 0x000000241858723c */ /* 0x042ff00000041830 */
[C---:B------:R-:W-:Y:S08]  /*9150*/  HMMA.16816.F32.BF16 R60, R24.reuse, R38, R40 ;  /* 0x00000026183c723c */ /* 0x040ff00000041828 */
[C---:B---3--:R-:W-:Y:S08]  /*9160*/  HMMA.16816.F32.BF16 R48, R24.reuse, R32, R68 ;  /* 0x000000201830723c */ /* 0x048ff00000041844 */
[C---:B------:R-:W-:Y:S08]  /*9170*/  HMMA.16816.F32.BF16 R44, R24.reuse, R34, R80 ;  /* 0x00000022182c723c */ /* 0x040ff00000041850 */
[----:B----4-:R-:W-:Y:S08]  /*9180*/  HMMA.16816.F32.BF16 R40, R24, R20, R84 ;  /* 0x000000141828723c */ /* 0x010ff00000041854 */
[C---:B------:R-:W-:Y:S08]  /*9190*/  HMMA.16816.F32.BF16 R80, R16.reuse, R36, R92 ;  /* 0x000000241050723c */ /* 0x040ff0000004185c */
[----:B------:R-:W-:Y:S08]  /*91a0*/  HMMA.16816.F32.BF16 R76, R16, R38, R104 ;  /* 0x00000026104c723c */ /* 0x000ff00000041868 */
[----:B------:R-:W-:Y:S01]  /*91b0*/  HMMA.16816.F32.BF16 R72, R24, R22, R100 ;  /* 0x000000161848723c */ /* 0x000fe20000041864 */
[----:B------:R-:W-:Y:S07]  /*91c0*/  LDSM.16.M88.4 R24, [R225+0xe080] ;  /* 0x00e08000e118783b */ /* 0x000fee0000000200 */
[C---:B------:R-:W-:Y:S08]  /*91d0*/  HMMA.16816.F32.BF16 R68, R16.reuse, R32, R108 ;  /* 0x000000201044723c */ /* 0x040ff0000004186c */
[C---:B------:R-:W-:Y:S08]  /*91e0*/  HMMA.16816.F32.BF16 R36, R16.reuse, R34, R112 ;  /* 0x000000221024723c */ /* 0x040ff00000041870 */
[C---:B------:R-:W-:Y:S08]  /*91f0*/  HMMA.16816.F32.BF16 R32, R16.reuse, R20, R116 ;  /* 0x000000141020723c */ /* 0x040ff00000041874 */
[----:B------:R-:W-:Y:S01]  /*9200*/  HMMA.16816.F32.BF16 R16, R16, R22, R96 ;  /* 0x000000161010723c */ /* 0x000fe20000041860 */
[----:B------:R-:W-:Y:S07]  /*9210*/  LDSM.16.M88.4 R20, [R225+0xc080] ;  /* 0x00c08000e114783b */ /* 0x000fee0000000200 */
[C---:B--2---:R-:W-:Y:S01]  /*9220*/  HMMA.16816.F32.BF16 R116, R12.reuse, R52, R48 ;  /* 0x000000340c74723c */ /* 0x044fe20000041830 */
[----:B------:R-:W1:Y:S07]  /*9230*/  LDSM.16.M88.4 R48, [R222+0x6880] ;  /* 0x00688000de30783b */ /* 0x000e6e0000000200 */
[C---:B------:R-:W-:Y:S01]  /*9240*/  HMMA.16816.F32.BF16 R112, R12.reuse, R54, R44 ;  /* 0x000000360c70723c */ /* 0x040fe2000004182c */
[----:B------:R-:W2:Y:S07]  /*9250*/  LDSM.16.M88.4 R44, [R222+0x7080] ;  /* 0x00708000de2c783b */ /* 0x000eae0000000200 */
[C---:B------:R-:W-:Y:S01]  /*9260*/  HMMA.16816.F32.BF16 R108, R12.reuse, R64, R40 ;  /* 0x000000400c6c723c */ /* 0x040fe20000041828 */
[----:B------:R-:W3:Y:S07]  /*9270*/  LDSM.16.M88.4 R40, [R222+0x7880] ;  /* 0x00788000de28783b */ /* 0x000eee0000000200 */
[C---:B------:R-:W-:Y:S08]  /*9280*/  HMMA.16816.F32.BF16 R88, R12.reuse, R56, R88 ;  /* 0x000000380c58723c */ /* 0x040ff00000041858 */
[----:B------:R-:W-:Y:S08]  /*9290*/  HMMA.16816.F32.BF16 R84, R12, R58, R60 ;  /* 0x0000003a0c54723c */ /* 0x000ff0000004183c */
[C---:B------:R-:W-:Y:S08]  /*92a0*/  HMMA.16816.F32.BF16 R104, R28.reuse, R56, R80 ;  /* 0x000000381c68723c */ /* 0x040ff00000041850 */
[----:B------:R-:W-:Y:S08]  /*92b0*/  HMMA.16816.F32.BF16 R100, R28, R58, R76 ;  /* 0x0000003a1c64723c */ /* 0x000ff0000004184c */
[----:B------:R-:W-:Y:S01]  /*92c0*/  HMMA.16816.F32.BF16 R60, R12, R66, R72 ;  /* 0x000000420c3c723c */ /* 0x000fe20000041848 */
[----:B------:R-:W-:Y:S07]  /*92d0*/  LDSM.16.M88.4 R12, [R228+0xe080] ;  /* 0x00e08000e40c783b */ /* 0x000fee0000000200 */
[C---:B------:R-:W-:Y:S08]  /*92e0*/  HMMA.16816.F32.BF16 R96, R28.reuse, R52, R68 ;  /* 0x000000341c60723c */ /* 0x040ff00000041844 */
[C---:B------:R-:W-:Y:S01]  /*92f0*/  HMMA.16816.F32.BF16 R92, R28.reuse, R54, R36 ;  /* 0x000000361c5c723c */ /* 0x040fe20000041824 */
[----:B------:R-:W4:Y:S07]  /*9300*/  LDSM.16.M88.4 R36, [R221+0x1800] ;  /* 0x00180000dd24783b */ /* 0x000f2e0000000200 */
[C---:B------:R-:W-:Y:S01]  /*9310*/  HMMA.16816.F32.BF16 R68, R28.reuse, R64, R32 ;  /* 0x000000401c44723c */ /* 0x040fe20000041820 */
[----:B------:R-:W-:Y:S07]  /*9320*/  LDSM.16.M88.4 R32, [R221+0x2000] ;  /* 0x00200000dd20783b */ /* 0x000fee0000000200 */
[----:B------:R-:W-:Y:S01]  /*9330*/  HMMA.16816.F32.BF16 R64, R28, R66, R16 ;  /* 0x000000421c40723c */ /* 0x000fe20000041810 */
[----:B------:R-:W2:Y:S04]  /*9340*/  LDSM.16.M88.4 R16, [R227+0xc080] ;  /* 0x00c08000e310783b */ /* 0x000ea80000000200 */
[----:B------:R-:W3:Y:S01]  /*9350*/  LDSM.16.M88.4 R28, [R221+0x2800] ;  /* 0x00280000dd1c783b */ /* 0x000ee20000000200 */
[----:B------:R-:W-:-:S04]  /*9360*/  DEPBAR.LE SB0, 0x0 ;  /* 0x000080000000791a */ /* 0x000fc80000000000 */
[C---:B-1----:R-:W-:Y:S08]  /*9370*/  HMMA.16816.F32.BF16 R88, R24.reuse, R48, R88 ;  /* 0x000000301858723c */ /* 0x042ff00000041858 */
[----:B------:R-:W-:Y:S08]  /*9380*/  HMMA.16816.F32.BF16 R84, R24, R50, R84 ;  /* 0x000000321854723c */ /* 0x000ff00000041854 */
[C---:B------:R-:W-:Y:S08]  /*9390*/  HMMA.16816.F32.BF16 R56, R20.reuse, R48, R104 ;  /* 0x000000301438723c */ /* 0x040ff00000041868 */
[----:B------:R-:W-:Y:S08]  /*93a0*/  HMMA.16816.F32.BF16 R52, R20, R50, R100 ;  /* 0x000000321434723c */ /* 0x000ff00000041864 */
[C---:B--2---:R-:W-:Y:S08]  /*93b0*/  HMMA.16816.F32.BF16 R80, R24.reuse, R44, R116 ;  /* 0x0000002c1850723c */ /* 0x044ff00000041874 */
[C---:B------:R-:W-:Y:S08]  /*93c0*/  HMMA.16816.F32.BF16 R76, R24.reuse, R46, R112 ;  /* 0x0000002e184c723c */ /* 0x040ff00000041870 */
[C---:B---3--:R-:W-:Y:S08]  /*93d0*/  HMMA.16816.F32.BF16 R72, R24.reuse, R40, R108 ;  /* 0x000000281848723c */ /* 0x048ff0000004186c */
        /* <DEDUP_REMOVED lines=12> */
[----:B------:R-:W-:Y:S08]  /*94a0*/  HMMA.16816.F32.BF16 R60, R12, R30, R60 ;  /* 0x0000001e0c3c723c */ /* 0x000ff0000004183c */
[C---:B------:R-:W-:Y:S08]  /*94b0*/  HMMA.16816.F32.BF16 R48, R16.reuse, R32, R48 ;  /* 0x000000201030723c */ /* 0x040ff00000041830 */
[C---:B------:R-:W-:Y:S08]  /*94c0*/  HMMA.16816.F32.BF16 R44, R16.reuse, R34, R44 ;  /* 0x00000022102c723c */ /* 0x040ff0000004182c */
[C---:B------:R-:W-:Y:S08]  /*94d0*/  HMMA.16816.F32.BF16 R36, R16.reuse, R28, R24 ;  /* 0x0000001c1024723c */ /* 0x040ff00000041818 */
[----:B------:R-:W-:Y:S01]  /*94e0*/  HMMA.16816.F32.BF16 R40, R16, R30, R20 ;  /* 0x0000001e1028723c */ /* 0x000fe20000041814 */
[----:B------:R-:W-:Y:S06]  /*94f0*/  BAR.SYNC.DEFER_BLOCKING 0x0 ;  /* 0x0000000000007b1d */ /* 0x000fec0000010000 */
[----:B------:R-:W-:Y:S01]  /*9500*/  @!UPT UIADD3 URZ, URZ, URZ, URZ ;  /* 0x0000003f3f3ff290 */ /* 0x000fe2000fffe03f */
[----:B------:R-:W-:Y:S11]  /*9510*/  @!P0 BRA `(.L_x_1271) ;  /* 0x000005c000008947 */ /* 0x000ff60003800000 */
[----:B------:R-:W2:Y:S04]  /*9520*/  LDL R125, [R1+0xbc] ;  /* 0x0000bc00017d7983 */ /* 0x000ea80000100800 */
[----:B------:R-:W2:Y:S04]  /*9530*/  LDL R124, [R1+0x9c] ;  /* 0x00009c00017c7983 */ /* 0x000ea80000100800 */
[----:B------:R-:W3:Y:S04]  /*9540*/  LDL.64 R122, [R1+0xc0] ;  /* 0x0000c000017a7983 */ /* 0x000ee80000100a00 */
[----:B------:R-:W4:Y:S01]  /*9550*/  LDL R7, [R1+0xc8] ;  /* 0x0000c80001077983 */ /* 0x000f220000100800 */
[----:B------:R-:W-:-:S02]  /*9560*/  IMAD.MOV.U32 R0, RZ, RZ, 0x1 ;  /* 0x00000001ff007424 */ /* 0x000fc400078e00ff */
[----:B------:R-:W-:-:S03]  /*9570*/  IMAD.MOV.U32 R238, RZ, RZ, RZ ;  /* 0x000000ffffee7224 */ /* 0x000fc600078e00ff */
[----:B------:R-:W-:Y:S02]  /*9580*/  ISETP.NE.AND P0, PT, R0, c[0x0][0x2b8], PT ;  /* 0x0000ae0000007a0c */ /* 0x000fe40003f05270 */
[C---:B--2---:R-:W-:Y:S02]  /*9590*/  IADD3 R2, R124.reuse, R138, R125 ;  /* 0x0000008a7c027210 */ /* 0x044fe40007ffe07d */
[----:B------:R-:W-:Y:S02]  /*95a0*/  ISETP.GT.AND P4, PT, R124, 0x2f, PT ;  /* 0x0000002f7c00780c */ /* 0x000fe40003f84270 */
[----:B------:R-:W-:-:S07]  /*95b0*/  IADD3 R2, R2, -0x30, RZ ;  /* 0xffffffd002027810 */ /* 0x000fce0007ffe0ff */
[----:B------:R-:W-:-:S04]  /*95c0*/  @P0 IMAD.HI.U32 R3, R2, c[0x0][0x2bc], RZ ;  /* 0x0000af0002030a27 */ /* 0x000fc800078e00ff */
[----:B------:R-:W-:Y:S01]  /*95d0*/  IMAD.MOV.U32 R0, RZ, RZ, R2 ;  /* 0x000000ffff007224 */ /* 0x000fe200078e0002 */
[----:B------:R-:W-:-:S04]  /*95e0*/  @P0 SHF.R.U32.HI R0, RZ, c[0x0][0x2c0], R3 ;  /* 0x0000b000ff000a19 */ /* 0x000fc80000011603 */
[----:B---3--:R-:W-:-:S04]  /*95f0*/  @!P4 IADD3 R3, P0, R0, R122, RZ ;  /* 0x0000007a0003c210 */ /* 0x008fc80007f1e0ff */
[----:B----4-:R-:W-:Y:S02]  /*9600*/  @!P4 LEA.HI.X.SX32 R4, R0, R7, 0x1, P0 ;  /* 0x000000070004c211 */ /* 0x010fe400000f0eff */
[----:B------:R-:W-:-:S04]  /*9610*/  @!P4 LEA R6, P0, R3, c[0x0][0x2a0], 0x2 ;  /* 0x0000a8000306ca11 */ /* 0x000fc800078010ff */
[----:B------:R-:W-:-:S05]  /*9620*/  @!P4 LEA.HI.X R7, R3, c[0x0][0x2a4], R4, 0x2, P0 ;  /* 0x0000a9000307ca11 */ /* 0x000fca00000f1404 */
[----:B------:R-:W2:Y:S01]  /*9630*/  @!P4 LDG.E R238, [R6.64] ;  /* 0x0000000606eec981 */ /* 0x000ea2000c1e1900 */
[----:B------:R-:W-:-:S03]  /*9640*/  IADD3 R0, -R0, RZ, RZ ;  /* 0x000000ff00007210 */ /* 0x000fc60007ffe1ff */
[----:B------:R-:W1:Y:S02]  /*9650*/  S2R R122, SR_CTAID.Y ;  /* 0x00000000007a7919 */ /* 0x000e640000002600 */
[----:B------:R-:W-:Y:S02]  /*9660*/  IMAD R240, R0, c[0x0][0x2b8], R2 ;  /* 0x0000ae0000f07a24 */ /* 0x000fe400078e0202 */
[----:B------:R-:W3:Y:S02]  /*9670*/  S2R R124, SR_CTAID.Y ;  /* 0x00000000007c7919 */ /* 0x000ee40000002600 */
[----:B------:R-:W-:Y:S01]  /*9680*/  IMAD.WIDE.U32 R2, R240, c[0x0][0x1e0], RZ ;  /* 0x00007800f0027a25 */ /* 0x000fe200078e00ff */
[----:B------:R-:W-:-:S05]  /*9690*/  SHF.R.S32.HI R0, RZ, 0x1f, R240 ;  /* 0x0000001fff007819 */ /* 0x000fca00000114f0 */
[----:B------:R-:W-:-:S04]  /*96a0*/  IMAD R0, R0, c[0x0][0x1e0], RZ ;  /* 0x0000780000007a24 */ /* 0x000fc800078e02ff */
[----:B------:R-:W-:-:S04]  /*96b0*/  IMAD R0, R240, c[0x0][0x1e4], R0 ;  /* 0x00007900f0007a24 */ /* 0x000fc800078e0200 */
[----:B------:R-:W-:Y:S01]  /*96c0*/  IMAD.IADD R3, R3, 0x1, R0 ;  /* 0x0000000103037824 */ /* 0x000fe200078e0200 */
[----:B-1----:R-:W-:Y:S01]  /*96d0*/  SHF.R.S32.HI R125, RZ, 0x1f, R122 ;  /* 0x0000001fff7d7819 */ /* 0x002fe2000001147a */
[----:B---3--:R-:W-:-:S04]  /*96e0*/  IMAD.WIDE.U32 R122, R124, c[0x0][0x1e8], RZ ;  /* 0x00007a007c7a7a25 */ /* 0x008fc800078e00ff */
[----:B------:R-:W-:-:S04]  /*96f0*/  IMAD R11, R125, c[0x0][0x1e8], RZ ;  /* 0x00007a007d0b7a24 */ /* 0x000fc800078e02ff */
[----:B------:R-:W-:-:S05]  /*9700*/  IMAD R11, R124, c[0x0][0x1ec], R11 ;  /* 0x00007b007c0b7a24 */ /* 0x000fca00078e020b */
[----:B------:R-:W-:Y:S02]  /*9710*/  IADD3 R11, R123, R11, RZ ;  /* 0x0000000b7b0b7210 */ /* 0x000fe40007ffe0ff */
[----:B--2---:R-:W-:Y:S01]  /*9720*/  SHF.R.S32.HI R0, RZ, 0x1f, R238 ;  /* 0x0000001fff007819 */ /* 0x004fe200000114ee */
        /* <DEDUP_REMOVED lines=9> */
.L_x_1437:
[----:B------:R-:W-:Y:S05]  /*97c0*/  BRA.DIV ~URZ, `(.L_x_1273) ;  /* 0x000142427f007947 */ /* 0x000fea000b800000 */
[----:B------:R-:W3:Y:S04]  /*97d0*/  LDL.64 R24, [R1+0xa8] ;  /* 0x0000a80001187983 */ /* 0x000ee80000100a00 */
[----:B------:R-:W4:Y:S04]  /*97e0*/  LDL R2, [R1+0xcc] ;  /* 0x0000cc0001027983 */ /* 0x000f280000100800 */
[----:B--2---:R-:W2:Y:S04]  /*97f0*/  LDL R21, [R1+0x80] ;  /* 0x0000800001157983 */ /* 0x004ea80000100800 */
[----:B------:R-:W2:Y:S04]  /*9800*/  LDL R20, [R1+0xd8] ;  /* 0x0000d80001147983 */ /* 0x000ea80000100800 */
[----:B------:R-:W2:Y:S04]  /*9810*/  LDL R22, [R1+0xd4] ;  /* 0x0000d40001167983 */ /* 0x000ea80000100800 */
[----:B------:R-:W1:Y:S04]  /*9820*/  SHFL.IDX PT, R6, R18, RZ, 0x181f ;  /* 0x00181fff12067589 */ /* 0x000e6800000e0000 */
[----:B------:R-:W1:Y:S04]  /*9830*/  SHFL.IDX PT, R7, R18, 0x1, 0x181f ;  /* 0x00381f0012077f89 */ /* 0x000e6800000e0000 */
[----:B------:R-:W1:Y:S01]  /*9840*/  SHFL.IDX PT, R11, R4, 0x1, 0x181f ;  /* 0x00381f00040b7f89 */ /* 0x000e6200000e0000 */
[----:B---3--:R-:W-:-:S02]  /*9850*/  IMAD.SHL.U32 R19, R24, 0x2, RZ ;  /* 0x0000000218137824 */ /* 0x008fc400078e00ff */
[----:B----4-:R-:W-:Y:S01]  /*9860*/  IMAD.SHL.U32 R0, R2, 0x2, RZ ;  /* 0x0000000202007824 */ /* 0x010fe200078e00ff */
[----:B------:R-:W-:Y:S02]  /*9870*/  SHF.L.U64.HI R3, R24, 0x1, R25 ;  /* 0x0000000118037819 */ /* 0x000fe40000010219 */
[----:B--2---:R-:W-:Y:S02]  /*9880*/  ISETP.GE.AND P3, PT, R21, c[0x0][0x1d4], PT ;  /* 0x0000750015007a0c */ /* 0x004fe40003f66270 */
[----:B-1----:R-:W-:Y:S02]  /*9890*/  IADD3 R16, P0, R6, R19, RZ ;  /* 0x0000001306107210 */ /* 0x002fe40007f1e0ff */
[----:B------:R-:W-:Y:S02]  /*98a0*/  ISETP.GE.AND P4, PT, R20, c[0x0][0x1d4], PT ;  /* 0x0000750014007a0c */ /* 0x000fe40003f86270 */
[----:B------:R-:W-:Y:S02]  /*98b0*/  IADD3 R12, P2, R6, R0, RZ ;  /* 0x00000000060c7210 */ /* 0x000fe40007f5e0ff */
[----:B------:R-:W-:-:S02]  /*98c0*/  SHF.L.U64.HI R2, R2, 0x1, R22 ;  /* 0x0000000102027819 */ /* 0x000fc40000010216 */
[----:B------:R-:W-:Y:S01]  /*98d0*/  IADD3 R6, P1, R7, R19, RZ ;  /* 0x0000001307067210 */ /* 0x000fe20007f3e0ff */
[--C-:B------:R-:W-:Y:S01]  /*98e0*/  IMAD.X R17, R13, 0x1, R3.reuse, P0 ;  /* 0x000000010d117824 */ /* 0x100fe200000e0603 */
[----:B------:R-:W-:Y:S01]  /*98f0*/  IADD3 R14, P0, R7, R0, RZ ;  /* 0x00000000070e7210 */ /* 0x000fe20007f1e0ff */
[--C-:B------:R-:W-:Y:S02]  /*9900*/  IMAD.X R13, R13, 0x1, R2.reuse, P2 ;  /* 0x000000010d0d7824 */ /* 0x100fe400010e0602 */
[C---:B------:R-:W-:Y:S01]  /*9910*/  IMAD.X R7, R11.reuse, 0x1, R3, P1 ;  /* 0x000000010b077824 */ /* 0x040fe200008e0603 */
[----:B------:R1:W-:Y:S04]  /*9920*/  LDGSTS.E.BYPASS.LTC128B.128 [R237+0x5080], [R16.64], !P3 ;  /* 0x0508000010ed7fae */ /* 0x0003e8000d901d46 */
[----:B------:R2:W-:Y:S04]  /*9930*/  LDGSTS.E.BYPASS.LTC128B.128 [R237+0x6880], [R12.64], !P4 ;  /* 0x068800000ced7fae */ /* 0x0005e8000e101d46 */
[----:B------:R3:W-:Y:S04]  /*9940*/  LDGSTS.E.BYPASS.LTC128B.128 [R237+0x5880], [R6.64], !P3 ;  /* 0x0588000006ed7fae */ /* 0x0007e8000d901d46 */
[----:B---3--:R3:W5:Y:S04]  /*9950*/  LDL R7, [R1+0x94] ;  /* 0x0000940001077983 */ /* 0x0087680000100800 */
[----:B--2---:R3:W2:Y:S04]  /*9960*/  SHFL.IDX PT, R12, R4, 0x2, 0x181f ;  /* 0x00581f00040c7f89 */ /* 0x0046a800000e0000 */
[----:B------:R3:W4:Y:S01]  /*9970*/  SHFL.IDX PT, R4, R18, 0x2, 0x181f ;  /* 0x00581f0012047f89 */ /* 0x00072200000e0000 */
[----:B------:R-:W-:Y:S01]  /*9980*/  IADD3.X R15, R11, R2, RZ, P0, !PT ;  /* 0x000000020b0f7210 */ /* 0x000fe200007fe4ff */
[----:B------:R-:W-:Y:S01]  /*9990*/  IMAD.MOV.U32 R6, RZ, RZ, R19 ;  /* 0x000000ffff067224 */ /* 0x000fe200078e0013 */
[----:B------:R-:W-:Y:S01]  /*99a0*/  SEL R11, RZ, 0x10, P3 ;  /* 0x00000010ff0b7807 */ /* 0x000fe20001800000 */
[----:B-1----:R-:W-:-:S02]  /*99b0*/  IMAD.MOV.U32 R16, RZ, RZ, R2 ;  /* 0x000000ffff107224 */ /* 0x002fc400078e0002 */
[----:B------:R1:W-:Y:S02]  /*99c0*/  LDGSTS.E.BYPASS.LTC128B.128 [R237+0x7080], [R14.64], !P4 ;  /* 0x070800000eed7fae */ /* 0x0003e4000e101d46 */
[----:B-1----:R-:W-:Y:S01]  /*99d0*/  IMAD.MOV.U32 R15, RZ, RZ, R3 ;  /* 0x000000ffff0f7224 */ /* 0x002fe200078e0003 */
[----:B------:R-:W-:Y:S02]  /*99e0*/  MOV R14, R0 ;  /* 0x00000000000e7202 */ /* 0x000fe40000000f00 */
.L_x_1438:
[----:B--234-:R-:W-:Y:S02]  /*99f0*/  IADD3 R0, -R11, 0x10, RZ ;  /* 0x000000100b007810 */ /* 0x01cfe40007ffe1ff */
[----:B-----5:R-:W-:Y:S02]  /*9a00*/  IADD3 R2, -R7, 0x10, RZ ;  /* 0x0000001007027810 */ /* 0x020fe40007ffe1ff */
[----:B------:R-:W-:Y:S02]  /*9a10*/  LOP3.LUT R0, R0, 0xf, RZ, 0xc0, !PT ;  /* 0x0000000f00007812 */ /* 0x000fe400078ec0ff */
[----:B------:R-:W-:Y:S02]  /*9a20*/  ISETP.NE.U32.AND P3, PT, R11, RZ, PT ;  /* 0x000000ff0b00720c */ /* 0x000fe40003f65070 */
[----:B------:R-:W-:-:S02]  /*9a30*/  IADD3 R6, P1, P0, R0, R4, R6 ;  /* 0x0000000400067210 */ /* 0x000fc4000783e006 */
[----:B------:R-:W-:Y:S02]  /*9a40*/  LOP3.LUT R2, R2, 0xf, RZ, 0xc0, !PT ;  /* 0x0000000f02027812 */ /* 0x000fe400078ec0ff */
[----:B------:R-:W-:Y:S02]  /*9a50*/  ISETP.NE.U32.AND P2, PT, R7, RZ, PT ;  /* 0x000000ff0700720c */ /* 0x000fe40003f45070 */
[----:B------:R-:W-:Y:S02]  /*9a60*/  IADD3.X R7, RZ, R12, R15, P1, P0 ;  /* 0x0000000cff077210 */ /* 0x000fe40000fe040f */
[----:B------:R-:W-:-:S03]  /*9a70*/  IADD3 R2, P1, P0, R2, R4, R14 ;  /* 0x0000000402027210 */ /* 0x000fc6000783e00e */
[----:B------:R-:W-:Y:S01]  /*9a80*/  @!PT LDS RZ, [RZ] ;  /* 0x00000000fffff984 */ /* 0x000fe20000000800 */
[----:B------:R-:W-:Y:S01]  /*9a90*/  @!PT LDS RZ, [RZ] ;  /* 0x00000000fffff984 */ /* 0x000fe20000000800 */
[----:B------:R-:W-:Y:S01]  /*9aa0*/  @!PT LDS RZ, [RZ] ;  /* 0x00000000fffff984 */ /* 0x000fe20000000800 */
[----:B------:R1:W-:Y:S01]  /*9ab0*/  LDGSTS.E.BYPASS.LTC128B.128.ZFILL [R237+0x6080], [R6.64], P3 ;  /* 0x0608000006ed7fae */ /* 0x0003e20009941d46 */
[----:B------:R-:W-:-:S05]  /*9ac0*/  IADD3.X R3, RZ, R12, R16, P1, P0 ;  /* 0x0000000cff037210 */ /* 0x000fca0000fe0410 */
[----:B------:R1:W-:Y:S04]  /*9ad0*/  LDGSTS.E.BYPASS.LTC128B.128.ZFILL [R237+0x7880], [R2.64], P2 ;  /* 0x0788000002ed7fae */ /* 0x0003e80009141d46 */
.L_x_1271:
[----:B------:R-:W-:Y:S05]  /*9ae0*/  BSYNC B0 ;  /* 0x0000000000007941 */ /* 0x000fea0003800000 */
.L_x_1270:
[----:B------:R-:W2:Y:S04]  /*9af0*/  LDL R12, [R1+0x4] ;  /* 0x00000400010c7983 */ /* 0x000ea80000100800 */
[----:B------:R-:W3:Y:S01]  /*9b00*/  LDL R15, [R1+0x70] ;  /* 0x00007000010f7983 */ /* 0x000ee20000100800 */
[----:B------:R-:W-:Y:S01]  /*9b10*/  SHF.R.S32.HI R0, RZ, 0x1f, R120 ;  /* 0x0000001fff007819 */ /* 0x000fe20000011478 */
[----:B------:R-:W-:Y:S02]  /*9b20*/  IMAD.MOV.U32 R14, RZ, RZ, 0x1 ;  /* 0x00000001ff0e7424 */ /* 0x000fe400078e00ff */
[----:B------:R-:W0:Y:S01]  /*9b30*/  LDGDEPBAR ;  /* 0x00000000000079af */ /* 0x000e220000000000 */
[CC--:B-1----:R-:W-:Y:S02]  /*9b40*/  LEA.HI R2, R0.reuse, R120.reuse, RZ, 0x2 ;  /* 0x0000007800027211 */ /* 0x0c2fe400078f10ff */
[----:B------:R-:W-:-:S02]  /*9b50*/  LEA.HI R0, R0, R120, RZ, 0x5 ;  /* 0x0000007800007211 */ /* 0x000fc400078f28ff */
[----:B------:R-:W-:Y:S02]  /*9b60*/  LOP3.LUT R2, R2, 0xfffffffc, RZ, 0xc0, !PT ;  /* 0xfffffffc02027812 */ /* 0x000fe400078ec0ff */
[----:B------:R-:W-:Y:S02]  /*9b70*/  LOP3.LUT R4, R0, 0xffffffe0, RZ, 0xc0, !PT ;  /* 0xffffffe000047812 */ /* 0x000fe400078ec0ff */
[----:B------:R-:W-:Y:S01]  /*9b80*/  SHF.R.S32.HI R6, RZ, 0x5, R0 ;  /* 0x00000005ff067819 */ /* 0x000fe20000011400 */
[C---:B------:R-:W-:Y:S01]  /*9b90*/  IMAD.IADD R3, R120.reuse, 0x1, -R2 ;  /* 0x0000000178037824 */ /* 0x040fe200078e0a02 */
[----:B------:R-:W-:Y:S01]  /*9ba0*/  SHF.R.S32.HI R7, RZ, 0x1f, R0 ;  /* 0x0000001fff077819 */ /* 0x000fe20000011400 */
[----:B------:R-:W-:-:S03]  /*9bb0*/  IMAD.IADD R0, R120, 0x1, -R4 ;  /* 0x0000000178007824 */ /* 0x000fc600078e0a04 */
[----:B------:R-:W-:Y:S02]  /*9bc0*/  LEA.HI R4, R7, R6, RZ, 0x2 ;  /* 0x0000000607047211 */ /* 0x000fe400078f10ff */
[----:B------:R-:W-:Y:S02]  /*9bd0*/  LEA.HI R2, R3, R3, RZ, 0x1 ;  /* 0x0000000303027211 */ /* 0x000fe400078f08ff */
[----:B------:R-:W-:Y:S02]  /*9be0*/  SHF.R.S32.HI R13, RZ, 0x1f, R0 ;  /* 0x0000001fff0d7819 */ /* 0x000fe40000011400 */
[----:B------:R-:W-:Y:S02]  /*9bf0*/  LOP3.LUT R7, R4, 0xffffffc, RZ, 0xc0, !PT ;  /* 0x0ffffffc04077812 */ /* 0x000fe400078ec0ff */
[----:B------:R-:W-:Y:S02]  /*9c00*/  LOP3.LUT R11, R2, 0x1ffffffe, RZ, 0xc0, !PT ;  /* 0x1ffffffe020b7812 */ /* 0x000fe400078ec0ff */
[----:B------:R-:W-:Y:S01]  /*9c10*/  LEA.HI R4, R13, R0, RZ, 0x2 ;  /* 0x000000000d047211 */ /* 0x000fe200078f10ff */
[----:B------:R-:W-:-:S02]  /*9c20*/  IMAD.IADD R6, R6, 0x1, -R7 ;  /* 0x0000000106067824 */ /* 0x000fc400078e0a07 */
[----:B------:R-:W-:Y:S01]  /*9c30*/  IMAD.IADD R7, R3, 0x1, -R11 ;  /* 0x0000000103077824 */ /* 0x000fe200078e0a0b */
[----:B------:R-:W-:Y:S01]  /*9c40*/  LOP3.LUT R3, R4, 0x7ffffffc, RZ, 0xc0, !PT ;  /* 0x7ffffffc04037812 */ /* 0x000fe200078ec0ff */
[----:B------:R-:W-:Y:S01]  /*9c50*/  IMAD.SHL.U32 R2, R2, 0x20, RZ ;  /* 0x0000002002027824 */ /* 0x000fe200078e00ff */
[----:B------:R-:W-:-:S03]  /*9c60*/  SHF.R.S32.HI R17, RZ, 0x2, R4 ;  /* 0x00000002ff117819 */ /* 0x000fc60000011404 */
[----:B------:R-:W-:Y:S02]  /*9c70*/  IMAD.IADD R3, R0, 0x1, -R3 ;  /* 0x0000000100037824 */ /* 0x000fe400078e0a03 */
[----:B------:R-:W-:Y:S02]  /*9c80*/  IMAD.SHL.U32 R16, R6, 0x10, RZ ;  /* 0x0000001006107824 */ /* 0x000fe400078e00ff */
[----:B------:R-:W-:Y:S01]  /*9c90*/  IMAD.SHL.U32 R6, R3, 0x2, RZ ;  /* 0x0000000203067824 */ /* 0x000fe200078e00ff */
[----:B------:R-:W-:Y:S01]  /*9ca0*/  LOP3.LUT R11, R2, 0xffffffc0, RZ, 0xc0, !PT ;  /* 0xffffffc0020b7812 */ /* 0x000fe200078ec0ff */
[----:B------:R-:W-:Y:S01]  /*9cb0*/  STL [R1+0xb8], R17 ;  /* 0x0000b81101007387 */ /* 0x000fe20000100800 */
[----:B------:R-:W-:-:S03]  /*9cc0*/  ISETP.NE.AND P0, PT, R14, c[0x0][0x2c4], PT ;  /* 0x0000b1000e007a0c */ /* 0x000fc60003f05270 */
[----:B------:R-:W-:Y:S04]  /*9cd0*/  STL [R1+0xb4], R16 ;  /* 0x0000b41001007387 */ /* 0x000fe80000100800 */
[----:B------:R-:W-:Y:S01]  /*9ce0*/  STL [R1+0x90], R6 ;  /* 0x0000900601007387 */ /* 0x000fe20000100800 */
[----:B------:R-:W-:Y:S02]  /*9cf0*/  IMAD.SHL.U32 R4, R7, 0x8, RZ ;  /* 0x0000000807047824 */ /* 0x000fe400078e00ff */
[----:B------:R-:W-:Y:S01]  /*9d00*/  IMAD.IADD R0, R121, 0x1, R5 ;  /* 0x0000000179007824 */ /* 0x000fe200078e0205 */
[----:B------:R1:W-:Y:S04]  /*9d10*/  STL [R1+0xb0], R11 ;  /* 0x0000b00b01007387 */ /* 0x0003e80000100800 */
[----:B------:R4:W-:Y:S01]  /*9d20*/  STL [R1+0xa0], R4 ;  /* 0x0000a00401007387 */ /* 0x0009e20000100800 */
[----:B------:R-:W-:-:S02]  /*9d30*/  IMAD.IADD R14, R0, 0x1, -R6 ;  /* 0x00000001000e7824 */ /* 0x000fc400078e0a06 */
[----:B--2---:R-:W-:-:S05]  /*9d40*/  IMAD R2, R12, 0x80, R17 ;  /* 0x000000800c027824 */ /* 0x004fca00078e0211 */
[----:B------:R-:W-:-:S05]  /*9d50*/  IADD3 R2, R11, R2, R16 ;  /* 0x000000020b027210 */ /* 0x000fca0007ffe010 */
[----:B-1----:R-:W-:Y:S01]  /*9d60*/  IMAD.IADD R11, R4, 0x1, R2 ;  /* 0x00000001040b7824 */ /* 0x002fe200078e0202 */
[----:B------:R-:W-:Y:S02]  /*9d70*/  IADD3 R2, -R6, 0x1, R0 ;  /* 0x0000000106027810 */ /* 0x000fe40007ffe100 */
[----:B----4-:R-:W-:Y:S01]  /*9d80*/  LOP3.LUT R4, RZ, c[0x0][0x324], RZ, 0x33, !PT ;  /* 0x0000c900ff047a12 */ /* 0x010fe200078e33ff */
[----:B------:R-:W-:-:S04]  /*9d90*/  @P0 IMAD.HI.U32 R3, R11, c[0x0][0x2c8], RZ ;  /* 0x0000b2000b030a27 */ /* 0x000fc800078e00ff */
[----:B---3--:R-:W-:Y:S01]  /*9da0*/  IMAD.IADD R2, R2, 0x1, -R15 ;  /* 0x0000000102027824 */ /* 0x008fe200078e0a0f */
[----:B------:R-:W-:Y:S01]  /*9db0*/  @P0 SHF.R.U32.HI R11, RZ, c[0x0][0x2cc], R3 ;  /* 0x0000b300ff0b0a19 */ /* 0x000fe20000011603 */
[----:B------:R-:W-:Y:S02]  /*9dc0*/  IMAD.IADD R15, R121, 0x1, -R6 ;  /* 0x00000001790f7824 */ /* 0x000fe400078e0a06 */
[C---:B------:R-:W-:Y:S01]  /*9dd0*/  IMAD.IADD R13, R2.reuse, 0x1, R4 ;  /* 0x00000001020d7824 */ /* 0x040fe200078e0204 */
[----:B------:R-:W-:Y:S01]  /*9de0*/  IADD3 R12, R2, c[0x0][0x328], RZ ;  /* 0x0000ca00020c7a10 */ /* 0x000fe20007ffe0ff */
[----:B------:R-:W-:Y:S05]  /*9df0*/  BRA.DIV ~URZ, `(.L_x_1274) ;  /* 0x000140827f007947 */ /* 0x000fea000b800000 */
[----:B------:R1:W2:Y:S02]  /*9e00*/  SHFL.IDX PT, R2, R11, RZ, 0x1c1f ;  /* 0x001c1fff0b027589 */ /* 0x0002a400000e0000 */
.L_x_1439:
[----:B------:R-:W-:Y:S01]  /*9e10*/  IMAD.MOV.U32 R35, RZ, RZ, 0x1 ;  /* 0x00000001ff237424 */ /* 0x000fe200078e00ff */
[----:B------:R-:W-:Y:S01]  /*9e20*/  LOP3.LUT R229, R229, 0xfffffdff, RZ, 0xc0, !PT ;  /* 0xfffffdffe5e57812 */ /* 0x000fe200078ec0ff */
[--C-:B--2---:R-:W-:Y:S02]  /*9e30*/  IMAD.IADD R3, R12, 0x1, R2.reuse ;  /* 0x000000010c037824 */ /* 0x104fe400078e0202 */
[----:B------:R-:W-:Y:S01]  /*9e40*/  IMAD.IADD R0, R13, 0x1, R2 ;  /* 0x000000010d007824 */ /* 0x000fe200078e0202 */
[----:B------:R-:W-:-:S02]  /*9e50*/  ISETP.LE.AND P0, PT, R35, c[0x0][0x32c], PT ;  /* 0x0000cb0023007a0c */ /* 0x000fc40003f03270 */
[----:B------:R-:W-:-:S11]  /*9e60*/  IMNMX R4, R14, R3, PT ;  /* 0x000000030e047217 */ /* 0x000fd60003800200 */
[----:B------:R-:W-:Y:S01]  /*9e70*/  @P0 LOP3.LUT R229, R229, 0x200, RZ, 0xfc, !PT ;  /* 0x00000200e5e50812 */ /* 0x000fe200078efcff */
[----:B------:R-:W-:Y:S05]  /*9e80*/  @!P0 BRA `(.L_x_1275) ;  /* 0x0000013000008947 */ /* 0x000fea0003800000 */
[----:B------:R-:W2:Y:S01]  /*9e90*/  LDL R6, [R1+0x70] ;  /* 0x0000700001067983 */ /* 0x000ea20000100800 */
[----:B------:R-:W-:Y:S01]  /*9ea0*/  BSSY B0, `(.L_x_1276) ;  /* 0x000000d000007945 */ /* 0x000fe20003800000 */
[----:B--2---:R-:W-:-:S04]  /*9eb0*/  IADD3 R2, -R6, R5, R2 ;  /* 0x0000000506027210 */ /* 0x004fc80007ffe102 */
[----:B------:R-:W-:-:S13]  /*9ec0*/  ISETP.GT.AND P0, PT, R2, -0x1, PT ;  /* 0xffffffff0200780c */ /* 0x000fda0003f04270 */
[----:B------:R-:W-:Y:S05]  /*9ed0*/  @P0 BRA `(.L_x_1277) ;  /* 0x0000006000000947 */ /* 0x000fea0003800000 */
[----:B------:R-:W-:Y:S02]  /*9ee0*/  ISETP.NE.AND P0, PT, R35, c[0x0][0x32c], PT ;  /* 0x0000cb0023007a0c */ /* 0x000fe40003f05270 */
[----:B------:R-:W-:-:S11]  /*9ef0*/  LOP3.LUT R2, RZ, R2, RZ, 0x33, !PT ;  /* 0x00000002ff027212 */ /* 0x000fd600078e33ff */
[----:B------:R-:W-:-:S05]  /*9f00*/  @P0 IMAD.HI.U32 R3, R2, c[0x0][0x330], RZ ;  /* 0x0000cc0002030a27 */ /* 0x000fca00078e00ff */
[----:B------:R-:W-:-:S04]  /*9f10*/  @P0 SHF.R.U32.HI R2, RZ, c[0x0][0x334], R3 ;  /* 0x0000cd00ff020a19 */ /* 0x000fc80000011603 */
[----:B------:R-:W-:Y:S01]  /*9f20*/  LOP3.LUT R2, RZ, R2, RZ, 0x33, !PT ;  /* 0x00000002ff027212 */ /* 0x000fe200078e33ff */
[----:B------:R-:W-:Y:S05]  /*9f30*/  BRA `(.L_x_1278) ;  /* 0x0000003000007947 */ /* 0x000fea0003800000 */
.L_x_1277:
[----:B------:R-:W-:-:S13]  /*9f40*/  ISETP.NE.AND P0, PT, R35, c[0x0][0x32c], PT ;  /* 0x0000cb0023007a0c */ /* 0x000fda0003f05270 */
[----:B------:R-:W-:-:S05]  /*9f50*/  @P0 IMAD.HI.U32 R3, R2, c[0x0][0x330], RZ ;  /* 0x0000cc0002030a27 */ /* 0x000fca00078e00ff */
[----:B------:R-:W-:Y:S02]  /*9f60*/  @P0 SHF.R.U32.HI R2, RZ, c[0x0][0x334], R3 ;  /* 0x0000cd00ff020a19 */ /* 0x000fe40000011603 */
.L_x_1278:
[----:B------:R-:W-:Y:S05]  /*9f70*/  BSYNC B0 ;  /* 0x0000000000007941 */ /* 0x000fea0003800000 */
.L_x_1276:
[----:B------:R-:W-:-:S05]  /*9f80*/  IMAD R2, R2, c[0x0][0x32c], R15 ;  /* 0x0000cb0002027a24 */ /* 0x000fca00078e020f */
[----:B------:R-:W-:Y:S02]  /*9f90*/  IADD3 R3, R2, c[0x0][0x32c], RZ ;  /* 0x0000cb0002037a10 */ /* 0x000fe40007ffe0ff */
[----:B------:R-:W-:Y:S02]  /*9fa0*/  IMNMX R0, R0, R2, !PT ;  /* 0x0000000200007217 */ /* 0x000fe40007800200 */
[----:B------:R-:W-:Y:S02]  /*9fb0*/  IMNMX R4, R4, R3, PT ;  /* 0x0000000304047217 */ /* 0x000fe40003800200 */
.L_x_1275:
[----:B------:R-:W-:Y:S05]  /*9fc0*/  BRA.DIV ~URZ, `(.L_x_1279) ;  /* 0x00013f327f007947 */ /* 0x000fea000b800000 */
[----:B------:R2:W3:Y:S02]  /*9fd0*/  SHFL.IDX PT, R2, R11, 0x1, 0x1c1f ;  /* 0x003c1f000b027f89 */ /* 0x0004e400000e0000 */
.L_x_1440:
[----:B------:R-:W-:Y:S01]  /*9fe0*/  ISETP.LE.AND P0, PT, R35, c[0x0][0x32c], PT ;  /* 0x0000cb0023007a0c */ /* 0x000fe20003f03270 */
[--C-:B---3--:R-:W-:Y:S02]  /*9ff0*/  IMAD.IADD R3, R12, 0x1, R2.reuse ;  /* 0x000000010c037824 */ /* 0x108fe400078e0202 */
[----:B------:R-:W-:-:S03]  /*a000*/  IMAD.IADD R6, R13, 0x1, R2 ;  /* 0x000000010d067824 */ /* 0x000fc600078e0202 */
[----:B------:R-:W-:-:S07]  /*a010*/  IMNMX R7, R14, R3, PT ;  /* 0x000000030e077217 */ /* 0x000fce0003800200 */
[----:B------:R-:W-:Y:S05]  /*a020*/  @!P0 BRA `(.L_x_1280) ;  /* 0x0000015000008947 */ /* 0x000fea0003800000 */
[----:B------:R-:W3:Y:S01]  /*a030*/  LDL R16, [R1+0x70] ;  /* 0x0000700001107983 */ /* 0x000ee20000100800 */
[----:B------:R-:W-:Y:S01]  /*a040*/  BSSY B0, `(.L_x_1281) ;  /* 0x000000f000007945 */ /* 0x000fe20003800000 */
[----:B---3--:R-:W-:-:S04]  /*a050*/  IADD3 R2, -R16, R5, R2 ;  /* 0x0000000510027210 */ /* 0x008fc80007ffe102 */
        /* <DEDUP_REMOVED lines=9> */
.L_x_1282:
[----:B------:R-:W-:-:S04]  /*a0f0*/  MOV R3, 0x1 ;  /* 0x0000000100037802 */ /* 0x000fc80000000f00 */
[----:B------:R-:W-:-:S13]  /*a100*/  ISETP.NE.AND P0, PT, R3, c[0x0][0x32c], PT ;  /* 0x0000cb0003007a0c */ /* 0x000fda0003f05270 */
[----:B------:R-:W-:-:S05]  /*a110*/  @P0 IMAD.HI.U32 R3, R2, c[0x0][0x330], RZ ;  /* 0x0000cc0002030a27 */ /* 0x000fca00078e00ff */
[----:B------:R-:W-:Y:S02]  /*a120*/  @P0 SHF.R.U32.HI R2, RZ, c[0x0][0x334], R3 ;  /* 0x0000cd00ff020a19 */ /* 0x000fe40000011603 */
.L_x_1283:
[----:B------:R-:W-:Y:S05]  /*a130*/  BSYNC B0 ;  /* 0x0000000000007941 */ /* 0x000fea0003800000 */
.L_x_1281:
[----:B------:R-:W-:-:S05]  /*a140*/  IMAD R2, R2, c[0x0][0x32c], R15 ;  /* 0x0000cb0002027a24 */ /* 0x000fca00078e020f */
[----:B------:R-:W-:Y:S02]  /*a150*/  IADD3 R3, R2, c[0x0][0x32c], RZ ;  /* 0x0000cb0002037a10 */ /* 0x000fe40007ffe0ff */
[----:B------:R-:W-:Y:S02]  /*a160*/  IMNMX R6, R6, R2, !PT ;  /* 0x0000000206067217 */ /* 0x000fe40007800200 */
[----:B------:R-:W-:Y:S02]  /*a170*/  IMNMX R7, R7, R3, PT ;  /* 0x0000000307077217 */ /* 0x000fe40003800200 */
.L_x_1280:
[----:B------:R-:W-:Y:S02]  /*a180*/  ISETP.GE.AND P0, PT, R121, 0x2, PT ;  /* 0x000000027900780c */ /* 0x000fe40003f06270 */
[----:B------:R-:W-:Y:S02]  /*a190*/  LOP3.LUT R229, R229, 0xffffffef, RZ, 0xc0, !PT ;  /* 0xffffffefe5e57812 */ /* 0x000fe400078ec0ff */
[C---:B------:R-:W-:Y:S02]  /*a1a0*/  ISETP.GE.AND P1, PT, R121.reuse, 0x9, PT ;  /* 0x000000097900780c */ /* 0x040fe40003f26270 */
[----:B------:R-:W-:-:S02]  /*a1b0*/  ISETP.GE.AND P6, PT, R121, 0xa, PT ;  /* 0x0000000a7900780c */ /* 0x000fc40003fc6270 */
[C---:B------:R-:W-:Y:S02]  /*a1c0*/  ISETP.GE.AND P5, PT, R121.reuse, 0x11, PT ;  /* 0x000000117900780c */ /* 0x040fe40003fa6270 */
[C---:B------:R-:W-:Y:S02]  /*a1d0*/  ISETP.GE.AND P4, PT, R121.reuse, 0x12, PT ;  /* 0x000000127900780c */ /* 0x040fe40003f86270 */
[----:B------:R-:W-:Y:S02]  /*a1e0*/  ISETP.GE.AND P3, PT, R121, 0x19, PT ;  /* 0x000000197900780c */ /* 0x000fe40003f66270 */
[----:B------:R-:W-:Y:S02]  /*a1f0*/  @P0 LOP3.LUT R229, R229, 0x10, RZ, 0xfc, !PT ;  /* 0x00000010e5e50812 */ /* 0x000fe400078efcff */
[----:B------:R-:W-:Y:S02]  /*a200*/  ISETP.GT.AND P0, PT, R0, 0x1, !P0 ;  /* 0x000000010000780c */ /* 0x000fe40004704270 */
[----:B------:R-:W-:-:S02]  /*a210*/  LOP3.LUT R229, R229, 0xfffffffe, RZ, 0xc0, !PT ;  /* 0xfffffffee5e57812 */ /* 0x000fc400078ec0ff */
[----:B------:R-:W-:Y:S02]  /*a220*/  ISETP.LT.OR P0, PT, R4, 0x2, P0 ;  /* 0x000000020400780c */ /* 0x000fe40000701670 */
[----:B------:R-:W-:Y:S02]  /*a230*/  @P1 LOP3.LUT R229, R229, 0x1, RZ, 0xfc, !PT ;  /* 0x00000001e5e51812 */ /* 0x000fe400078efcff */
[----:B------:R-:W-:Y:S02]  /*a240*/  FSEL R17, R57, -INF , !P0 ;  /* 0xff80000039117808 */ /* 0x000fe40004000000 */
[----:B------:R-:W-:Y:S02]  /*a250*/  ISETP.GT.AND P0, PT, R0, 0x8, !P1 ;  /* 0x000000080000780c */ /* 0x000fe40004f04270 */
[----:B------:R-:W-:Y:S02]  /*a260*/  ISETP.GE.AND P1, PT, R121, 0x1a, PT ;  /* 0x0000001a7900780c */ /* 0x000fe40003f26270 */
[----:B------:R-:W-:-:S02]  /*a270*/  ISETP.LT.OR P0, PT, R4, 0x9, P0 ;  /* 0x000000090400780c */ /* 0x000fc40000701670 */
[----:B------:R-:W-:Y:S02]  /*a280*/  ISETP.GE.AND P2, PT, R121, 0x21, PT ;  /* 0x000000217900780c */ /* 0x000fe40003f46270 */
[----:B------:R-:W-:Y:S02]  /*a290*/  FSEL R19, R52, -INF , !P0 ;  /* 0xff80000034137808 */ /* 0x000fe40004000000 */
[----:B------:R-:W-:Y:S02]  /*a2a0*/  ISETP.GT.AND P0, PT, R0, 0x9, !P6 ;  /* 0x000000090000780c */ /* 0x000fe40007704270 */
[----:B------:R-:W-:Y:S02]  /*a2b0*/  LOP3.LUT R229, R229, 0xfffffff7, RZ, 0xc0, !PT ;  /* 0xfffffff7e5e57812 */ /* 0x000fe400078ec0ff */
[----:B------:R-:W-:-:S04]  /*a2c0*/  ISETP.LT.OR P0, PT, R4, 0xa, P0 ;  /* 0x0000000a0400780c */ /* 0x000fc80000701670 */
[----:B------:R-:W-:Y:S02]  /*a2d0*/  FSEL R21, R53, -INF , !P0 ;  /* 0xff80000035157808 */ /* 0x000fe40004000000 */
[----:B------:R-:W-:Y:S02]  /*a2e0*/  ISETP.GT.AND P0, PT, R0, 0x10, !P5 ;  /* 0x000000100000780c */ /* 0x000fe40006f04270 */
[----:B------:R-:W-:Y:S02]  /*a2f0*/  @P2 LOP3.LUT R229, R229, 0x8, RZ, 0xfc, !PT ;  /* 0x00000008e5e52812 */ /* 0x000fe400078efcff */
[----:B------:R-:W-:Y:S02]  /*a300*/  ISETP.LT.OR P0, PT, R4, 0x11, P0 ;  /* 0x000000110400780c */ /* 0x000fe40000701670 */
[----:B------:R-:W-:Y:S02]  /*a310*/  LOP3.LUT R229, R229, 0xfffffffb, RZ, 0xc0, !PT ;  /* 0xfffffffbe5e57812 */ /* 0x000fe400078ec0ff */
[----:B------:R-:W-:-:S02]  /*a320*/  FSEL R22, R48, -INF , !P0 ;  /* 0xff80000030167808 */ /* 0x000fc40004000000 */
        /* <DEDUP_REMOVED lines=9> */
[----:B------:R-:W-:Y:S02]  /*a3c0*/  ISETP.GT.AND P0, PT, R0, 0x20, !P2 ;  /* 0x000000200000780c */ /* 0x000fe40005704270 */
[----:B------:R-:W-:Y:S02]  /*a3d0*/  ISETP.GE.AND P2, PT, R121, 0x22, PT ;  /* 0x000000227900780c */ /* 0x000fe40003f46270 */
[----:B------:R-:W-:-:S04]  /*a3e0*/  ISETP.LT.OR P0, PT, R4, 0x21, P0 ;  /* 0x000000210400780c */ /* 0x000fc80000701670 */
[----:B------:R-:W-:Y:S02]  /*a3f0*/  FSEL R29, R36, -INF , !P0 ;  /* 0xff800000241d7808 */ /* 0x000fe40004000000 */
[----:B------:R-:W-:-:S04]  /*a400*/  ISETP.GT.AND P0, PT, R0, 0x21, !P2 ;  /* 0x000000210000780c */ /* 0x000fc80005704270 */
[----:B------:R-:W-:Y:S02]  /*a410*/  ISETP.LT.OR P0, PT, R4, 0x22, P0 ;  /* 0x000000220400780c */ /* 0x000fe40000701670 */
[----:B------:R-:W-:Y:S02]  /*a420*/  @P2 LOP3.LUT R229, R229, 0x4, RZ, 0xfc, !PT ;  /* 0x00000004e5e52812 */ /* 0x000fe400078efcff */
[----:B------:R-:W-:Y:S02]  /*a430*/  ISETP.GE.AND P2, PT, R121, 0x29, PT ;  /* 0x000000297900780c */ /* 0x000fe40003f46270 */
[----:B------:R-:W-:Y:S02]  /*a440*/  FSEL R31, R37, -INF , !P0 ;  /* 0xff800000251f7808 */ /* 0x000fe40004000000 */
[----:B------:R-:W-:Y:S02]  /*a450*/  LOP3.LUT R229, R229, 0xfffffffd, RZ, 0xc0, !PT ;  /* 0xfffffffde5e57812 */ /* 0x000fe400078ec0ff */
[----:B------:R-:W-:-:S04]  /*a460*/  ISETP.GT.AND P0, PT, R0, 0x28, !P2 ;  /* 0x000000280000780c */ /* 0x000fc80005704270 */
[----:B------:R-:W-:-:S03]  /*a470*/  ISETP.LT.OR P0, PT, R4, 0x29, P0 ;  /* 0x000000290400780c */ /* 0x000fc60000701670 */
[----:B------:R-:W-:Y:S02]  /*a480*/  @P2 LOP3.LUT R229, R229, 0x2, RZ, 0xfc, !PT ;  /* 0x00000002e5e52812 */ /* 0x000fe400078efcff */
[----:B------:R-:W-:Y:S02]  /*a490*/  ISETP.GE.AND P2, PT, R121, 0x1, PT ;  /* 0x000000017900780c */ /* 0x000fe40003f46270 */
[----:B------:R-:W-:Y:S02]  /*a4a0*/  FSEL R34, R40, -INF , !P0 ;  /* 0xff80000028227808 */ /* 0x000fe40004000000 */
[----:B------:R-:W-:Y:S02]  /*a4b0*/  ISETP.GT.AND P0, PT, R0, RZ, !P2 ;  /* 0x000000ff0000720c */ /* 0x000fe40005704270 */
[----:B------:R-:W-:Y:S02]  /*a4c0*/  LOP3.LUT R229, R229, 0xffffffdf, RZ, 0xc0, !PT ;  /* 0xffffffdfe5e57812 */ /* 0x000fe400078ec0ff */
[----:B------:R-:W-:-:S04]  /*a4d0*/  ISETP.LT.OR P0, PT, R4, 0x1, P0 ;  /* 0x000000010400780c */ /* 0x000fc80000701670 */
[----:B------:R-:W-:Y:S02]  /*a4e0*/  FSEL R16, R56, -INF , !P0 ;  /* 0xff80000038107808 */ /* 0x000fe40004000000 */
[----:B------:R-:W-:-:S13]  /*a4f0*/  ISETP.GE.AND P0, PT, R121, 0x2a, PT ;  /* 0x0000002a7900780c */ /* 0x000fda0003f06270 */
[----:B------:R-:W-:Y:S02]  /*a500*/  @P0 LOP3.LUT R229, R229, 0x20, RZ, 0xfc, !PT ;  /* 0x00000020e5e50812 */ /* 0x000fe400078efcff */
[----:B------:R-:W-:-:S04]  /*a510*/  ISETP.GT.AND P0, PT, R0, 0x29, !P0 ;  /* 0x000000290000780c */ /* 0x000fc80004704270 */
[----:B------:R-:W-:-:S04]  /*a520*/  ISETP.LT.OR P0, PT, R4, 0x2a, P0 ;  /* 0x0000002a0400780c */ /* 0x000fc80000701670 */
[----:B------:R-:W-:Y:S01]  /*a530*/  FSEL R33, R41, -INF , !P0 ;  /* 0xff80000029217808 */ /* 0x000fe20004000000 */
[----:B------:R-:W-:Y:S06]  /*a540*/  BRA.DIV ~URZ, `(.L_x_1284) ;  /* 0x00013a327f007947 */ /* 0x000fec000b800000 */
[----:B------:R3:W4:Y:S02]  /*a550*/  SHFL.IDX PT, R3, R11, 0x2, 0x1c1f ;  /* 0x005c1f000b037f89 */ /* 0x00072400000e0000 */
.L_x_1441:
[----:B------:R-:W-:Y:S01]  /*a560*/  ISETP.LE.AND P0, PT, R35, c[0x0][0x32c], PT ;  /* 0x0000cb0023007a0c */ /* 0x000fe20003f03270 */
[--C-:B----4-:R-:W-:Y:S02]  /*a570*/  IMAD.IADD R2, R12, 0x1, R3.reuse ;  /* 0x000000010c027824 */ /* 0x110fe400078e0203 */
[----:B------:R-:W-:-:S03]  /*a580*/  IMAD.IADD R0, R13, 0x1, R3 ;  /* 0x000000010d007824 */ /* 0x000fc600078e0203 */
[----:B------:R-:W-:-:S07]  /*a590*/  IMNMX R2, R14, R2, PT ;  /* 0x000000020e027217 */ /* 0x000fce0003800200 */
[----:B------:R-:W-:Y:S05]  /*a5a0*/  @!P0 BRA `(.L_x_1285) ;  /* 0x0000015000008947 */ /* 0x000fea0003800000 */
[----:B------:R-:W4:Y:S01]  /*a5b0*/  LDL R4, [R1+0x70] ;  /* 0x0000700001047983 */ /* 0x000f220000100800 */
[----:B------:R-:W-:Y:S01]  /*a5c0*/  BSSY B0, `(.L_x_1286) ;  /* 0x000000f000007945 */ /* 0x000fe20003800000 */
[----:B----4-:R-:W-:-:S04]  /*a5d0*/  IADD3 R3, -R4, R5, R3 ;  /* 0x0000000504037210 */ /* 0x010fc80007ffe103 */
        /* <DEDUP_REMOVED lines=9> */
.L_x_1287:
[----:B------:R-:W-:-:S04]  /*a670*/  MOV R4, 0x1 ;  /* 0x0000000100047802 */ /* 0x000fc80000000f00 */
[----:B------:R-:W-:-:S13]  /*a680*/  ISETP.NE.AND P0, PT, R4, c[0x0][0x32c], PT ;  /* 0x0000cb0004007a0c */ /* 0x000fda0003f05270 */
[----:B------:R-:W-:-:S05]  /*a690*/  @P0 IMAD.HI.U32 R4, R3, c[0x0][0x330], RZ ;  /* 0x0000cc0003040a27 */ /* 0x000fca00078e00ff */
[----:B------:R-:W-:Y:S02]  /*a6a0*/  @P0 SHF.R.U32.HI R3, RZ, c[0x0][0x334], R4 ;  /* 0x0000cd00ff030a19 */ /* 0x000fe40000011604 */
.L_x_1288:
[----:B------:R-:W-:Y:S05]  /*a6b0*/  BSYNC B0 ;  /* 0x0000000000007941 */ /* 0x000fea0003800000 */
.L_x_1286:
[----:B------:R-:W-:-:S05]  /*a6c0*/  IMAD R3, R3, c[0x0][0x32c], R15 ;  /* 0x0000cb0003037a24 */ /* 0x000fca00078e020f */
[----:B------:R-:W-:Y:S02]  /*a6d0*/  IADD3 R4, R3, c[0x0][0x32c], RZ ;  /* 0x0000cb0003047a10 */ /* 0x000fe40007ffe0ff */
[----:B------:R-:W-:Y:S02]  /*a6e0*/  IMNMX R0, R0, R3, !PT ;  /* 0x0000000300007217 */ /* 0x000fe40007800200 */
[----:B------:R-:W-:Y:S02]  /*a6f0*/  IMNMX R2, R2, R4, PT ;  /* 0x0000000402027217 */ /* 0x000fe40003800200 */
.L_x_1285:
[----:B------:R-:W-:Y:S02]  /*a700*/  LOP3.LUT P0, RZ, R229, 0x1, RZ, 0xc0, !PT ;  /* 0x00000001e5ff7812 */ /* 0x000fe4000780c0ff */
[----:B------:R-:W-:Y:S02]  /*a710*/  P2R R3, PR, RZ, 0x10 ;  /* 0x00000010ff037803 */ /* 0x000fe40000000000 */
        /* <DEDUP_REMOVED lines=10> */
[----:B------:R-:W-:Y:S02]  /*a7c0*/  LOP3.LUT P4, RZ, R229, 0x10, RZ, 0xc0, !PT ;  /* 0x00000010e5ff7812 */ /* 0x000fe4000788c0ff */
        /* <DEDUP_REMOVED lines=8> */
[----:B------:R-:W-:-:S04]  /*a850*/  LOP3.LUT P0, RZ, R229, 0x8, RZ, 0xc0, !PT ;  /* 0x00000008e5ff7812 */ /* 0x000fc8000780c0ff */
[----:B------:R-:W-:-:S04]  /*a860*/  ISETP.GT.AND P0, PT, R6, 0x20, !P0 ;  /* 0x000000200600780c */ /* 0x000fc80004704270 */
[----:B------:R-:W-:-:S04]  /*a870*/  ISETP.LT.OR P0, PT, R7, 0x21, P0 ;  /* 0x000000210700780c */ /* 0x000fc80000701670 */
[----:B------:R-:W-:Y:S02]  /*a880*/  FSEL R37, R38, -INF , !P0 ;  /* 0xff80000026257808 */ /* 0x000fe40004000000 */
[----:B------:R-:W-:-:S04]  /*a890*/  LOP3.LUT P0, RZ, R229, 0x4, RZ, 0xc0, !PT ;  /* 0x00000004e5ff7812 */ /* 0x000fc8000780c0ff */
[----:B------:R-:W-:-:S04]  /*a8a0*/  ISETP.GT.AND P0, PT, R6, 0x21, !P0 ;  /* 0x000000210600780c */ /* 0x000fc80004704270 */
[----:B------:R-:W-:-:S04]  /*a8b0*/  ISETP.LT.OR P0, PT, R7, 0x22, P0 ;  /* 0x000000220700780c */ /* 0x000fc80000701670 */
[----:B------:R-:W-:Y:S02]  /*a8c0*/  FSEL R41, R39, -INF , !P0 ;  /* 0xff80000027297808 */ /* 0x000fe40004000000 */
[----:B------:R-:W-:-:S04]  /*a8d0*/  ISETP.GT.AND P0, PT, R6, 0x1, !P4 ;  /* 0x000000010600780c */ /* 0x000fc80006704270 */
[----:B------:R-:W-:-:S04]  /*a8e0*/  ISETP.LT.OR P0, PT, R7, 0x2, P0 ;  /* 0x000000020700780c */ /* 0x000fc80000701670 */
[----:B------:R-:W-:Y:S02]  /*a8f0*/  FSEL R20, R59, -INF , !P0 ;  /* 0xff8000003b147808 */ /* 0x000fe40004000000 */
[----:B------:R-:W-:-:S04]  /*a900*/  ISETP.GT.AND P0, PT, R6, RZ, !P2 ;  /* 0x000000ff0600720c */ /* 0x000fc80005704270 */
        /* <DEDUP_REMOVED lines=10> */
[----:B------:R-:W-:-:S04]  /*a9b0*/  ISETP.GT.AND P0, PT, R0, RZ, !P2 ;  /* 0x000000ff0000720c */ /* 0x000fc80005704270 */
[----:B------:R-:W-:-:S04]  /*a9c0*/  ISETP.LT.OR P0, PT, R2, 0x1, P0 ;  /* 0x000000010200780c */ /* 0x000fc80000701670 */
[----:B------:R-:W-:Y:S02]  /*a9d0*/  FSEL R39, R88, -INF , !P0 ;  /* 0xff80000058277808 */ /* 0x000fe40004000000 */
[----:B------:R-:W-:Y:S02]  /*a9e0*/  ISETP.GT.AND P0, PT, R0, 0x1, !P4 ;  /* 0x000000010000780c */ /* 0x000fe40006704270 */
[----:B------:R-:W-:Y:S02]  /*a9f0*/  ISETP.NE.AND P4, PT, R3, RZ, PT ;  /* 0x000000ff0300720c */ /* 0x000fe40003f85270 */
        /* <DEDUP_REMOVED lines=36> */
[----:B------:R-:W-:Y:S01]  /*ac40*/  FSEL R57, R61, -INF , !P0 ;  /* 0xff8000003d397808 */ /* 0x000fe20004000000 */
[----:B------:R-:W-:Y:S06]  /*ac50*/  BRA.DIV ~URZ, `(.L_x_1289) ;  /* 0x000133a27f007947 */ /* 0x000fec000b800000 */
[----:B------:R4:W1:Y:S02]  /*ac60*/  SHFL.IDX PT, R3, R11, 0x3, 0x1c1f ;  /* 0x007c1f000b037f89 */ /* 0x00086400000e0000 */
.L_x_1442:
[----:B------:R-:W-:Y:S01]  /*ac70*/  ISETP.LE.AND P0, PT, R35, c[0x0][0x32c], PT ;  /* 0x0000cb0023007a0c */ /* 0x000fe20003f03270 */
[--C-:B-1----:R-:W-:Y:S02]  /*ac80*/  IMAD.IADD R2, R12, 0x1, R3.reuse ;  /* 0x000000010c027824 */ /* 0x102fe400078e0203 */
[----:B------:R-:W-:-:S03]  /*ac90*/  IMAD.IADD R0, R13, 0x1, R3 ;  /* 0x000000010d007824 */ /* 0x000fc600078e0203 */
[----:B------:R-:W-:-:S07]  /*aca0*/  IMNMX R2, R14, R2, PT ;  /* 0x000000020e027217 */ /* 0x000fce0003800200 */
[----:B------:R-:W-:Y:S05]  /*acb0*/  @!P0 BRA `(.L_x_1290) ;  /* 0x0000015000008947 */ /* 0x000fea0003800000 */
[----:B------:R-:W5:Y:S01]  /*acc0*/  LDL R4, [R1+0x70] ;  /* 0x0000700001047983 */ /* 0x000f620000100800 */
[----:B------:R-:W-:Y:S01]  /*acd0*/  BSSY B0, `(.L_x_1291) ;  /* 0x000000f000007945 */ /* 0x000fe20003800000 */
[----:B-----5:R-:W-:-:S04]  /*ace0*/  IADD3 R3, -R4, R5, R3 ;  /* 0x0000000504037210 */ /* 0x020fc80007ffe103 */
        /* <DEDUP_REMOVED lines=9> */
.L_x_1292:
[----:B------:R-:W-:-:S04]  /*ad80*/  MOV R4, 0x1 ;  /* 0x0000000100047802 */ /* 0x000fc80000000f00 */
[----:B------:R-:W-:-:S13]  /*ad90*/  ISETP.NE.AND P0, PT, R4, c[0x0][0x32c], PT ;  /* 0x0000cb0004007a0c */ /* 0x000fda0003f05270 */
[----:B------:R-:W-:-:S05]  /*ada0*/  @P0 IMAD.HI.U32 R4, R3, c[0x0][0x330], RZ ;  /* 0x0000cc0003040a27 */ /* 0x000fca00078e00ff */
[----:B------:R-:W-:Y:S02]  /*adb0*/  @P0 SHF.R.U32.HI R3, RZ, c[0x0][0x334], R4 ;  /* 0x0000cd00ff030a19 */ /* 0x000fe40000011604 */
.L_x_1293:
[----:B------:R-:W-:Y:S05]  /*adc0*/  BSYNC B0 ;  /* 0x0000000000007941 */ /* 0x000fea0003800000 */
.L_x_1291:
[----:B------:R-:W-:-:S05]  /*add0*/  IMAD R3, R3, c[0x0][0x32c], R15 ;  /* 0x0000cb0003037a24 */ /* 0x000fca00078e020f */
[----:B------:R-:W-:Y:S02]  /*ade0*/  IADD3 R4, R3, c[0x0][0x32c], RZ ;  /* 0x0000cb0003047a10 */ /* 0x000fe40007ffe0ff */
[----:B------:R-:W-:Y:S02]  /*adf0*/  IMNMX R0, R0, R3, !PT ;  /* 0x0000000300007217 */ /* 0x000fe40007800200 */
[----:B------:R-:W-:Y:S02]  /*ae00*/  IMNMX R2, R2, R4, PT ;  /* 0x0000000402027217 */ /* 0x000fe40003800200 */
.L_x_1290:
[----:B------:R-:W-:Y:S02]  /*ae10*/  LOP3.LUT P0, RZ, R229, 0x1, RZ, 0xc0, !PT ;  /* 0x00000001e5ff7812 */ /* 0x000fe4000780c0ff */
[C---:B------:R-:W-:Y:S02]  /*ae20*/  ISETP.GT.AND P2, PT, R0.reuse, RZ, !P2 ;  /* 0x000000ff0000720c */ /* 0x040fe40005744270 */
[----:B------:R-:W-:Y:S02]  /*ae30*/  ISETP.GT.AND P0, PT, R0, 0x8, !P0 ;  /* 0x000000080000780c */ /* 0x000fe40004704270 */
[----:B------:R-:W-:-:S02]  /*ae40*/  ISETP.LT.OR P2, PT, R2, 0x1, P2 ;  /* 0x000000010200780c */ /* 0x000fc40001741670 */
[----:B------:R-:W-:Y:S02]  /*ae50*/  ISETP.LT.OR P0, PT, R2, 0x9, P0 ;  /* 0x000000090200780c */ /* 0x000fe40000701670 */
[----:B--234-:R-:W-:Y:S02]  /*ae60*/  FSEL R11, R90, -INF , !P2 ;  /* 0xff8000005a0b7808 */ /* 0x01cfe40005000000 */
[----:B------:R-:W-:Y:S02]  /*ae70*/  FSEL R13, R86, -INF , !P0 ;  /* 0xff800000560d7808 */ /* 0x000fe40004000000 */
[----:B------:R-:W-:Y:S02]  /*ae80*/  ISETP.GT.AND P0, PT, R0, 0x9, !P6 ;  /* 0x000000090000780c */ /* 0x000fe40007704270 */
[----:B------:R-:W-:Y:S02]  /*ae90*/  LOP3.LUT P6, RZ, R229, 0x20, RZ, 0xc0, !PT ;  /* 0x00000020e5ff7812 */ /* 0x000fe400078cc0ff */
[----:B------:R-:W-:-:S02]  /*aea0*/  ISETP.LT.OR P0, PT, R2, 0xa, P0 ;  /* 0x0000000a0200780c */ /* 0x000fc40000701670 */
[----:B------:R-:W-:Y:S02]  /*aeb0*/  FMNMX.FTZ R3, R39, R38, !PT ;  /* 0x0000002627037209 */ /* 0x000fe40007810000 */
[----:B------:R-:W-:Y:S02]  /*aec0*/  FSEL R14, R87, -INF , !P0 ;  /* 0xff800000570e7808 */ /* 0x000fe40004000000 */
[----:B------:R-:W-:Y:S02]  /*aed0*/  ISETP.GT.AND P0, PT, R0, 0x10, !P5 ;  /* 0x000000100000780c */ /* 0x000fe40006f04270 */
[----:B------:R-:W-:Y:S02]  /*aee0*/  LOP3.LUT P5, RZ, R229, 0x2, RZ, 0xc0, !PT ;  /* 0x00000002e5ff7812 */ /* 0x000fe400078ac0ff */
[----:B------:R-:W-:Y:S02]  /*aef0*/  ISETP.LT.OR P0, PT, R2, 0x11, P0 ;  /* 0x000000110200780c */ /* 0x000fe40000701670 */
[----:B------:R-:W-:-:S02]  /*af00*/  FMNMX.FTZ R3, R48, R3, !PT ;  /* 0x0000000330037209 */ /* 0x000fc40007810000 */
[----:B------:R-:W-:Y:S02]  /*af10*/  FSEL R15, R82, -INF , !P0 ;  /* 0xff800000520f7808 */ /* 0x000fe40004000000 */
[----:B------:R-:W-:Y:S02]  /*af20*/  ISETP.GT.AND P0, PT, R0, 0x11, !P4 ;  /* 0x000000110000780c */ /* 0x000fe40006704270 */
[----:B------:R-:W-:Y:S02]  /*af30*/  LOP3.LUT P4, RZ, R229, 0x4, RZ, 0xc0, !PT ;  /* 0x00000004e5ff7812 */ /* 0x000fe4000788c0ff */
[----:B------:R-:W-:Y:S02]  /*af40*/  ISETP.LT.OR P0, PT, R2, 0x12, P0 ;  /* 0x000000120200780c */ /* 0x000fe40000701670 */
[----:B------:R-:W-:Y:S02]  /*af50*/  FMNMX.FTZ R3, R50, R3, !PT ;  /* 0x0000000332037209 */ /* 0x000fe40007810000 */
[----:B------:R-:W-:-:S02]  /*af60*/  FSEL R35, R83, -INF , !P0 ;  /* 0xff80000053237808 */ /* 0x000fc40004000000 */
[----:B------:R-:W-:Y:S02]  /*af70*/  ISETP.GT.AND P0, PT, R0, 0x18, !P3 ;  /* 0x000000180000780c */ /* 0x000fe40005f04270 */
[----:B------:R-:W-:Y:S02]  /*af80*/  LOP3.LUT P3, RZ, R229, 0x8, RZ, 0xc0, !PT ;  /* 0x00000008e5ff7812 */ /* 0x000fe4000786c0ff */
[----:B------:R-:W-:Y:S02]  /*af90*/  ISETP.LT.OR P0, PT, R2, 0x19, P0 ;  /* 0x000000190200780c */ /* 0x000fe40000701670 */
[----:B------:R-:W-:Y:S02]  /*afa0*/  FMNMX.FTZ R3, R51, R3, !PT ;  /* 0x0000000333037209 */ /* 0x000fe40007810000 */
[----:B------:R-:W-:Y:S02]  /*afb0*/  FSEL R40, R78, -INF , !P0 ;  /* 0xff8000004e287808 */ /* 0x000fe40004000000 */
[----:B------:R-:W-:-:S02]  /*afc0*/  ISETP.GT.AND P0, PT, R0, 0x19, !P1 ;  /* 0x000000190000780c */ /* 0x000fc40004f04270 */
[----:B------:R-:W-:Y:S02]  /*afd0*/  LOP3.LUT P1, RZ, R229, 0x10, RZ, 0xc0, !PT ;  /* 0x00000010e5ff7812 */ /* 0x000fe4000782c0ff */
[----:B------:R-:W-:Y:S02]  /*afe0*/  ISETP.LT.OR P0, PT, R2, 0x1a, P0 ;  /* 0x0000001a0200780c */ /* 0x000fe40000701670 */
[----:B------:R-:W-:Y:S02]  /*aff0*/  FMNMX.FTZ R3, R52, R3, !PT ;  /* 0x0000000334037209 */ /* 0x000fe40007810000 */
[----:B------:R-:W-:Y:S02]  /*b000*/  FSEL R42, R79, -INF , !P0 ;  /* 0xff8000004f2a7808 */ /* 0x000fe40004000000 */
[C---:B------:R-:W-:Y:S02]  /*b010*/  ISETP.GT.AND P0, PT, R0.reuse, 0x1, !P1 ;  /* 0x000000010000780c */ /* 0x040fe40004f04270 */
[----:B------:R-:W-:-:S02]  /*b020*/  ISETP.GT.AND P1, PT, R0, 0x21, !P4 ;  /* 0x000000210000780c */ /* 0x000fc40006724270 */
[C---:B------:R-:W-:Y:S02]  /*b030*/  ISETP.LT.OR P0, PT, R2.reuse, 0x2, P0 ;  /* 0x000000020200780c */ /* 0x040fe40000701670 */
[----:B------:R-:W-:Y:S02]  /*b040*/  ISETP.LT.OR P4, PT, R2, 0x22, P1 ;  /* 0x000000220200780c */ /* 0x000fe40000f81670 */
[----:B------:R-:W-:Y:S02]  /*b050*/  FSEL R12, R91, -INF , !P0 ;  /* 0xff8000005b0c7808 */ /* 0x000fe40004000000 */
[C---:B------:R-:W-:Y:S02]  /*b060*/  ISETP.GT.AND P0, PT, R0.reuse, 0x20, !P3 ;  /* 0x000000200000780c */ /* 0x040fe40005f04270 */
[----:B------:R-:W-:Y:S02]  /*b070*/  ISETP.GT.AND P3, PT, R0, 0x29, !P6 ;  /* 0x000000290000780c */ /* 0x000fe40007764270 */
[----:B------:R-:W-:-:S02]  /*b080*/  ISETP.LT.OR P0, PT, R2, 0x21, P0 ;  /* 0x000000210200780c */ /* 0x000fc40000701670 */
[----:B------:R-:W-:Y:S02]  /*b090*/  FMNMX.FTZ R6, R11, R12, !PT ;  /* 0x0000000c0b067209 */ /* 0x000fe40007810000 */
[----:B------:R-:W-:Y:S02]  /*b0a0*/  FSEL R46, R74, -INF , !P0 ;  /* 0xff8000004a2e7808 */ /* 0x000fe40004000000 */
[----:B------:R-:W-:Y:S02]  /*b0b0*/  ISETP.GT.AND P0, PT, R0, 0x28, !P5 ;  /* 0x000000280000780c */ /* 0x000fe40006f04270 */
[----:B------:R-:W-:Y:S02]  /*b0c0*/  FMNMX.FTZ R0, R18, R20, !PT ;  /* 0x0000001412007209 */ /* 0x000fe40007810000 */
[C---:B------:R-:W-:Y:S02]  /*b0d0*/  ISETP.LT.OR P1, PT, R2.reuse, 0x29, P0 ;  /* 0x000000290200780c */ /* 0x040fe40000721670 */
[----:B------:R-:W-:-:S02]  /*b0e0*/  ISETP.LT.OR P0, PT, R2, 0x2a, P3 ;  /* 0x0000002a0200780c */ /* 0x000fc40001f01670 */
        /* <DEDUP_REMOVED lines=23> */
[----:B------:R-:W-:-:S02]  /*b260*/  FSEL R45, R75, -INF , !P4 ;  /* 0xff8000004b2d7808 */ /* 0x000fc40006000000 */
[----:B------:R-:W-:Y:S02]  /*b270*/  FMNMX.FTZ R3, R55, R3, !PT ;  /* 0x0000000337037209 */ /* 0x000fe40007810000 */
[----:B------:R-:W-:Y:S02]  /*b280*/  FMNMX.FTZ R6, R46, R6, !PT ;  /* 0x000000062e067209 */ /* 0x000fe40007810000 */
[----:B------:R-:W-:Y:S02]  /*b290*/  FMNMX.FTZ R4, R31, R4, !PT ;  /* 0x000000041f047209 */ /* 0x000fe40007810000 */
[----:B------:R-:W-:Y:S02]  /*b2a0*/  FMNMX.FTZ R2, R41, R0, !PT ;  /* 0x0000000029027209 */ /* 0x000fe40007810000 */
[----:B------:R-:W-:Y:S02]  /*b2b0*/  FSEL R47, R62, -INF , !P1 ;  /* 0xff8000003e2f7808 */ /* 0x000fe40004800000 */
[----:B------:R-:W-:-:S02]  /*b2c0*/  FMNMX.FTZ R0, R56, R3, !PT ;  /* 0x0000000338007209 */ /* 0x000fc40007810000 */
[----:B------:R-:W-:Y:S02]  /*b2d0*/  FMNMX.FTZ R6, R45, R6, !PT ;  /* 0x000000062d067209 */ /* 0x000fe40007810000 */
[----:B------:R-:W-:Y:S02]  /*b2e0*/  FMNMX.FTZ R3, R34, R4, !PT ;  /* 0x0000000422037209 */ /* 0x000fe40007810000 */
[----:B------:R-:W-:Y:S02]  /*b2f0*/  FSEL R49, R63, -INF , !P0 ;  /* 0xff8000003f317808 */ /* 0x000fe40004000000 */
[----:B------:R-:W-:Y:S02]  /*b300*/  FMNMX.FTZ R2, R44, R2, !PT ;  /* 0x000000022c027209 */ /* 0x000fe40007810000 */
[----:B------:R-:W-:Y:S02]  /*b310*/  FMNMX.FTZ R157, R58, R0, !PT ;  /* 0x000000003a9d7209 */ /* 0x000fe40007810000 */
[----:B------:R-:W-:-:S02]  /*b320*/  FMNMX.FTZ R4, R47, R6, !PT ;  /* 0x000000062f047209 */ /* 0x000fc40007810000 */
[----:B------:R-:W-:Y:S02]  /*b330*/  FMNMX.FTZ R0, R33, R3, !PT ;  /* 0x0000000321007209 */ /* 0x000fe40007810000 */
[----:B------:R-:W-:Y:S02]  /*b340*/  FMNMX.FTZ R156, R43, R2, !PT ;  /* 0x000000022b9c7209 */ /* 0x000fe40007810000 */
[----:B------:R-:W-:Y:S02]  /*b350*/  FMNMX.FTZ R157, R57, R157, !PT ;  /* 0x0000009d399d7209 */ /* 0x000fe40007810000 */
[----:B------:R-:W-:Y:S01]  /*b360*/  FMNMX.FTZ R6, R49, R4, !PT ;  /* 0x0000000431067209 */ /* 0x000fe20007810000 */
[----:B------:R-:W-:Y:S05]  /*b370*/  BRA.DIV ~URZ, `(.L_x_1294) ;  /* 0x00012d027f007947 */ /* 0x000fea000b800000 */
[----:B------:R1:W2:Y:S02]  /*b380*/  SHFL.BFLY PT, R155, R0, 0x2, 0x1f ;  /* 0x0c401f00009b7f89 */ /* 0x0002a400000e0000 */
.L_x_1443:
[----:B--2---:R-:W-:Y:S01]  /*b390*/  FMNMX.FTZ R155, R0, R155, !PT ;  /* 0x0000009b009b7209 */ /* 0x004fe20007810000 */
[----:B------:R-:W-:Y:S05]  /*b3a0*/  BRA.DIV ~URZ, `(.L_x_1295) ;  /* 0x00012d327f007947 */ /* 0x000fea000b800000 */
[----:B-1----:R-:W1:Y:S04]  /*b3b0*/  SHFL.BFLY PT, R0, R156, 0x2, 0x1f ;  /* 0x0c401f009c007f89 */ /* 0x002e6800000e0000 */
[----:B------:R-:W2:Y:S04]  /*b3c0*/  SHFL.BFLY PT, R2, R157, 0x2, 0x1f ;  /* 0x0c401f009d027f89 */ /* 0x000ea800000e0000 */
[----:B------:R-:W3:Y:S01]  /*b3d0*/  SHFL.BFLY PT, R4, R6, 0x2, 0x1f ;  /* 0x0c401f0006047f89 */ /* 0x000ee200000e0000 */
[----:B-1----:R-:W-:-:S03]  /*b3e0*/  FMNMX.FTZ R156, R156, R0, !PT ;  /* 0x000000009c9c7209 */ /* 0x002fc60007810000 */
[----:B------:R-:W1:Y:S01]  /*b3f0*/  SHFL.BFLY PT, R0, R155, 0x1, 0x1f ;  /* 0x0c201f009b007f89 */ /* 0x000e6200000e0000 */
[----:B--2---:R-:W-:-:S03]  /*b400*/  FMNMX.FTZ R157, R157, R2, !PT ;  /* 0x000000029d9d7209 */ /* 0x004fc60007810000 */
[----:B------:R-:W2:Y:S01]  /*b410*/  SHFL.BFLY PT, R2, R156, 0x1, 0x1f ;  /* 0x0c201f009c027f89 */ /* 0x000ea200000e0000 */
[----:B---3--:R-:W-:-:S03]  /*b420*/  FMNMX.FTZ R6, R6, R4, !PT ;  /* 0x0000000406067209 */ /* 0x008fc60007810000 */
[----:B------:R-:W3:Y:S04]  /*b430*/  SHFL.BFLY PT, R3, R157, 0x1, 0x1f ;  /* 0x0c201f009d037f89 */ /* 0x000ee800000e0000 */
[----:B------:R4:W4:Y:S01]  /*b440*/  SHFL.BFLY PT, R7, R6, 0x1, 0x1f ;  /* 0x0c201f0006077f89 */ /* 0x00092200000e0000 */
[----:B-1----:R-:W-:Y:S02]  /*b450*/  FMNMX.FTZ R155, R155, R0, !PT ;  /* 0x000000009b9b7209 */ /* 0x002fe40007810000 */
[----:B--2---:R-:W-:Y:S02]  /*b460*/  FMNMX.FTZ R156, R156, R2, !PT ;  /* 0x000000029c9c7209 */ /* 0x004fe40007810000 */
[----:B---3--:R-:W-:Y:S02]  /*b470*/  FMNMX.FTZ R157, R157, R3, !PT ;  /* 0x000000039d9d7209 */ /* 0x008fe40007810000 */
.L_x_1444:
[C---:B------:R-:W-:Y:S01]  /*b480*/  FMUL.FTZ R0, R155.reuse, c[0x0][0x2d0] ;  /* 0x0000b4009b007a20 */ /* 0x040fe20000410000 */
[----:B------:R-:W-:Y:S01]  /*b490*/  FSETP.NEU.FTZ.AND P0, PT, R155, -INF , PT ;  /* 0xff8000009b00780b */ /* 0x000fe20003f1d000 */
[----:B------:R-:W-:Y:S01]  /*b4a0*/  FMUL.FTZ R3, R156, c[0x0][0x2d0] ;  /* 0x0000b4009c037a20 */ /* 0x000fe20000410000 */
[----:B----4-:R-:W-:Y:S01]  /*b4b0*/  FMNMX.FTZ R7, R7, R6, !PT ;  /* 0x0000000607077209 */ /* 0x010fe20007810000 */
[----:B------:R-:W-:Y:S01]  /*b4c0*/  WARPSYNC 0xffffffff ;  /* 0xffffffff00007948 */ /* 0x000fe20003800000 */
[----:B------:R-:W-:-:S02]  /*b4d0*/  FSEL R0, R0, RZ, P0 ;  /* 0x000000ff00007208 */ /* 0x000fc40000000000 */
[----:B------:R-:W-:Y:S02]  /*b4e0*/  FSETP.NEU.FTZ.AND P0, PT, R156, -INF , PT ;  /* 0xff8000009c00780b */ /* 0x000fe40003f1d000 */
[----:B------:R-:W-:Y:S01]  /*b4f0*/  SHF.L.U32 R217, R10, 0x1, RZ ;  /* 0x000000010ad97819 */ /* 0x000fe200000006ff */
[----:B------:R-:W-:-:S04]  /*b500*/  FFMA.FTZ R2, R16, c[0x0][0x2d0], -R0 ;  /* 0x0000b40010027a23 */ /* 0x000fc80000010800 */
[----:B------:R1:W-:Y:S02]  /*b510*/  MUFU.EX2 R65, R2 ;  /* 0x0000000200417308 */ /* 0x0003e40000000800 */
[----:B-1----:R-:W-:-:S06]  /*b520*/  FFMA.FTZ R2, R17, c[0x0][0x2d0], -R0 ;  /* 0x0000b40011027a23 */ /* 0x002fcc0000010800 */
[----:B------:R1:W2:Y:S02]  /*b530*/  MUFU.EX2 R16, R2 ;  /* 0x0000000200107308 */ /* 0x0002a40000000800 */
[----:B-1----:R-:W-:Y:S02]  /*b540*/  FFMA.FTZ R2, R19, c[0x0][0x2d0], -R0 ;  /* 0x0000b40013027a23 */ /* 0x002fe40000010800 */
[----:B--2---:R-:W-:Y:S01]  /*b550*/  FADD.FTZ R4, R65, R16 ;  /* 0x0000001041047221 */ /* 0x004fe20000010000 */
[----:B------:R-:W-:-:S03]  /*b560*/  F2FP.BF16.PACK_AB R16, R16, R65 ;  /* 0x000000411010723e */ /* 0x000fc600000010ff */
[----:B------:R1:W2:Y:S02]  /*b570*/  MUFU.EX2 R64, R2 ;  /* 0x0000000200407308 */ /* 0x0002a40000000800 */
[----:B-1----:R-:W-:Y:S02]  /*b580*/  FFMA.FTZ R2, R21, c[0x0][0x2d0], -R0 ;  /* 0x0000b40015027a23 */ /* 0x002fe40000010800 */
[----:B--2---:R-:W-:-:S04]  /*b590*/  FADD.FTZ R4, R64, R4 ;  /* 0x0000000440047221 */ /* 0x004fc80000010000 */
[----:B------:R1:W2:Y:S02]  /*b5a0*/  MUFU.EX2 R62, R2 ;  /* 0x00000002003e7308 */ /* 0x0002a40000000800 */
[----:B-1----:R-:W-:-:S06]  /*b5b0*/  FFMA.FTZ R2, R22, c[0x0][0x2d0], -R0 ;  /* 0x0000b40016027a23 */ /* 0x002fcc0000010800 */
[----:B------:R1:W-:Y:S02]  /*b5c0*/  MUFU.EX2 R63, R2 ;  /* 0x00000002003f7308 */ /* 0x0003e40000000800 */
[----:B-1----:R-:W-:-:S06]  /*b5d0*/  FFMA.FTZ R2, R23, c[0x0][0x2d0], -R0 ;  /* 0x0000b40017027a23 */ /* 0x002fcc0000010800 */
[----:B------:R1:W3:Y:S02]  /*b5e0*/  MUFU.EX2 R61, R2 ;  /* 0x00000002003d7308 */ /* 0x0002e40000000800 */
[----:B-1----:R-:W-:-:S06]  /*b5f0*/  FFMA.FTZ R2, R25, c[0x0][0x2d0], -R0 ;  /* 0x0000b40019027a23 */ /* 0x002fcc0000010800 */
[----:B------:R1:W-:Y:S02]  /*b600*/  MUFU.EX2 R68, R2 ;  /* 0x0000000200447308 */ /* 0x0003e40000000800 */
        /* <DEDUP_REMOVED lines=8> */
[----:B-1----:R-:W-:Y:S01]  /*b690*/  FFMA.FTZ R2, R33, c[0x0][0x2d0], -R0 ;  /* 0x0000b40021027a23 */ /* 0x002fe20000010800 */
[----:B------:R-:W-:Y:S01]  /*b6a0*/  FSEL R0, R3, RZ, P0 ;  /* 0x000000ff03007208 */ /* 0x000fe20000000000 */
[C---:B------:R-:W-:Y:S01]  /*b6b0*/  FMUL.FTZ R3, R157.reuse, c[0x0][0x2d0] ;  /* 0x0000b4009d037a20 */ /* 0x040fe20000410000 */
[----:B------:R-:W-:-:S03]  /*b6c0*/  FSETP.NEU.FTZ.AND P0, PT, R157, -INF , PT ;  /* 0xff8000009d00780b */ /* 0x000fc60003f1d000 */
[----:B------:R1:W-:Y:S02]  /*b6d0*/  MUFU.EX2 R134, R2 ;  /* 0x0000000200867308 */ /* 0x0003e40000000800 */
[----:B-1----:R-:W-:Y:S01]  /*b6e0*/  FFMA.FTZ R2, R18, c[0x0][0x2d0], -R0 ;  /* 0x0000b40012027a23 */ /* 0x002fe20000010800 */
[----:B--2---:R-:W-:-:S05]  /*b6f0*/  F2FP.BF16.PACK_AB R18, R62, R64 ;  /* 0x000000403e12723e */ /* 0x004fca00000010ff */
[----:B------:R1:W-:Y:S02]  /*b700*/  MUFU.EX2 R27, R2 ;  /* 0x00000002001b7308 */ /* 0x0003e40000000800 */
[----:B-1----:R-:W-:-:S06]  /*b710*/  FFMA.FTZ R2, R20, c[0x0][0x2d0], -R0 ;  /* 0x0000b40014027a23 */ /* 0x002fcc0000010800 */
[----:B------:R1:W-:Y:S02]  /*b720*/  MUFU.EX2 R17, R2 ;  /* 0x0000000200117308 */ /* 0x0003e40000000800 */
[----:B-1----:R-:W-:Y:S01]  /*b730*/  FFMA.FTZ R2, R24, c[0x0][0x2d0], -R0 ;  /* 0x0000b40018027a23 */ /* 0x002fe20000010800 */
[----:B---3--:R-:W-:-:S05]  /*b740*/  F2FP.BF16.PACK_AB R24, R61, R63 ;  /* 0x0000003f3d18723e */ /* 0x008fca00000010ff */
        /* <DEDUP_REMOVED lines=22> */
[----:B-1----:R-:W-:-:S06]  /*b8b0*/  FFMA.FTZ R2, R39, c[0x0][0x2d0], -R0 ;  /* 0x0000b40027027a23 */ /* 0x002fcc0000010800 */
[----:B------:R1:W-:Y:S02]  /*b8c0*/  MUFU.EX2 R37, R2 ;  /* 0x0000000200257308 */ /* 0x0003e40000000800 */
[----:B-1----:R-:W-:-:S06]  /*b8d0*/  FFMA.FTZ R2, R38, c[0x0][0x2d0], -R0 ;  /* 0x0000b40026027a23 */ /* 0x002fcc0000010800 */
        /* <DEDUP_REMOVED lines=20> */
[----:B------:R-:W-:-:S05]  /*ba20*/  FSEL R0, R3, RZ, P0 ;  /* 0x000000ff03007208 */ /* 0x000fca0000000000 */
[----:B------:R1:W-:Y:S01]  /*ba30*/  MUFU.EX2 R130, R2 ;  /* 0x0000000200827308 */ /* 0x0003e20000000800 */
[--C-:B------:R-:W-:Y:S02]  /*ba40*/  FFMA.FTZ R3, R15, c[0x0][0x2d0], -R0.reuse ;  /* 0x0000b4000f037a23 */ /* 0x100fe40000010800 */
[--C-:B------:R-:W-:Y:S02]  /*ba50*/  FFMA.FTZ R6, R42, c[0x0][0x2d0], -R0.reuse ;  /* 0x0000b4002a067a23 */ /* 0x100fe40000010800 */
[--C-:B------:R-:W-:Y:S02]  /*ba60*/  FFMA.FTZ R15, R47, c[0x0][0x2d0], -R0.reuse ;  /* 0x0000b4002f0f7a23 */ /* 0x100fe40000010800 */
[----:B------:R-:W-:-:S04]  /*ba70*/  FFMA.FTZ R21, R49, c[0x0][0x2d0], -R0 ;  /* 0x0000b40031157a23 */ /* 0x000fc80000010800 */
[----:B------:R-:W-:Y:S01]  /*ba80*/  MUFU.EX2 R131, R21 ;  /* 0x0000001500837308 */ /* 0x000fe20000000800 */
[--C-:B-1----:R-:W-:Y:S02]  /*ba90*/  FFMA.FTZ R2, R11, c[0x0][0x2d0], -R0.reuse ;  /* 0x0000b4000b027a23 */ /* 0x102fe40000010800 */
[----:B------:R-:W-:-:S05]  /*baa0*/  FFMA.FTZ R11, R46, c[0x0][0x2d0], -R0 ;  /* 0x0000b4002e0b7a23 */ /* 0x000fca0000010800 */
[----:B------:R1:W-:Y:S08]  /*bab0*/  MUFU.EX2 R43, R2 ;  /* 0x00000002002b7308 */ /* 0x0003f00000000800 */
[----:B------:R-:W-:Y:S01]  /*bac0*/  MUFU.EX2 R29, R11 ;  /* 0x0000000b001d7308 */ /* 0x000fe20000000800 */
[----:B-1----:R-:W-:Y:S01]  /*bad0*/  FFMA.FTZ R2, R12, c[0x0][0x2d0], -R0 ;  /* 0x0000b4000c027a23 */ /* 0x002fe20000010800 */
[----:B--2---:R-:W-:-:S06]  /*bae0*/  F2FP.BF16.PACK_AB R12, R34, R37 ;  /* 0x00000025220c723e */ /* 0x004fcc00000010ff */
[----:B------:R1:W2:Y:S02]  /*baf0*/  MUFU.EX2 R41, R2 ;  /* 0x0000000200297308 */ /* 0x0002a40000000800 */
[--C-:B-1----:R-:W-:Y:S02]  /*bb00*/  FFMA.FTZ R2, R13, c[0x0][0x2d0], -R0.reuse ;  /* 0x0000b4000d027a23 */ /* 0x102fe40000010800 */
[----:B------:R-:W-:-:S04]  /*bb10*/  FFMA.FTZ R13, R45, c[0x0][0x2d0], -R0 ;  /* 0x0000b4002d0d7a23 */ /* 0x000fc80000010800 */
[----:B------:R1:W-:Y:S08]  /*bb20*/  MUFU.EX2 R39, R2 ;  /* 0x0000000200277308 */ /* 0x0003f00000000800 */
[----:B------:R2:W-:Y:S01]  /*bb30*/  MUFU.EX2 R129, R13 ;  /* 0x0000000d00817308 */ /* 0x0005e20000000800 */
[----:B-1----:R-:W-:Y:S01]  /*bb40*/  FFMA.FTZ R2, R14, c[0x0][0x2d0], -R0 ;  /* 0x0000b4000e027a23 */ /* 0x002fe20000010800 */
[----:B---3--:R-:W-:-:S06]  /*bb50*/  F2FP.BF16.PACK_AB R14, R33, R36 ;  /* 0x00000024210e723e */ /* 0x008fcc00000010ff */
[----:B------:R1:W-:Y:S01]  /*bb60*/  MUFU.EX2 R38, R2 ;  /* 0x0000000200267308 */ /* 0x0003e20000000800 */
[----:B--2---:R-:W-:Y:S01]  /*bb70*/  F2FP.BF16.PACK_AB R13, R41, R43 ;  /* 0x0000002b290d723e */ /* 0x004fe200000010ff */
[----:B-1----:R-:W-:-:S06]  /*bb80*/  FFMA.FTZ R2, R35, c[0x0][0x2d0], -R0 ;  /* 0x0000b40023027a23 */ /* 0x002fcc0000010800 */
[----:B------:R1:W-:Y:S08]  /*bb90*/  MUFU.EX2 R35, R3 ;  /* 0x0000000300237308 */ /* 0x0003f00000000800 */
[----:B------:R2:W3:Y:S01]  /*bba0*/  MUFU.EX2 R31, R2 ;  /* 0x00000002001f7308 */ /* 0x0004e20000000800 */
[----:B-1----:R-:W-:-:S07]  /*bbb0*/  FFMA.FTZ R3, R40, c[0x0][0x2d0], -R0 ;  /* 0x0000b40028037a23 */ /* 0x002fce0000010800 */
[----:B------:R1:W4:Y:S01]  /*bbc0*/  MUFU.EX2 R30, R3 ;  /* 0x00000003001e7308 */ /* 0x0003220000000800 */
[----:B--2---:R-:W-:Y:S01]  /*bbd0*/  FADD.FTZ R2, R62, R4 ;  /* 0x000000043e027221 */ /* 0x004fe20000010000 */
[----:B---3--:R-:W-:Y:S01]  /*bbe0*/  F2FP.BF16.PACK_AB R21, R31, R35 ;  /* 0x000000231f15723e */ /* 0x008fe200000010ff */
[----:B------:R-:W-:Y:S01]  /*bbf0*/  FADD.FTZ R4, R27, R17 ;  /* 0x000000111b047221 */ /* 0x000fe20000010000 */
[----:B------:R-:W-:Y:S01]  /*bc00*/  F2FP.BF16.PACK_AB R17, R17, R27 ;  /* 0x0000001b1111723e */ /* 0x000fe200000010ff */
[----:B------:R-:W-:Y:S01]  /*bc10*/  FADD.FTZ R0, R63, R2 ;  /* 0x000000023f007221 */ /* 0x000fe20000010000 */
[----:B------:R-:W-:Y:S01]  /*bc20*/  F2FP.BF16.PACK_AB R27, R59, R60 ;  /* 0x0000003c3b1b723e */ /* 0x000fe200000010ff */
[----:B------:R-:W-:Y:S02]  /*bc30*/  FADD.FTZ R2, R23, R4 ;  /* 0x0000000417027221 */ /* 0x000fe40000010000 */
[----:B------:R-:W-:Y:S02]  /*bc40*/  FADD.FTZ R0, R61, R0 ;  /* 0x000000003d007221 */ /* 0x000fe40000010000 */
[C---:B------:R-:W-:Y:S01]  /*bc50*/  FADD.FTZ R2, R19.reuse, R2 ;  /* 0x0000000213027221 */ /* 0x040fe20000010000 */
[----:B------:R-:W-:Y:S01]  /*bc60*/  F2FP.BF16.PACK_AB R19, R19, R23 ;  /* 0x000000171313723e */ /* 0x000fe200000010ff */
[----:B-1----:R-:W-:Y:S01]  /*bc70*/  FADD.FTZ R3, R37, R34 ;  /* 0x0000002225037221 */ /* 0x002fe20000010000 */
[----:B------:R1:W2:Y:S01]  /*bc80*/  MUFU.EX2 R23, R6 ;  /* 0x0000000600177308 */ /* 0x0002a20000000800 */
[----:B------:R-:W-:-:S02]  /*bc90*/  FADD.FTZ R2, R26, R2 ;  /* 0x000000021a027221 */ /* 0x000fc40000010000 */
[----:B------:R-:W-:Y:S02]  /*bca0*/  FADD.FTZ R3, R36, R3 ;  /* 0x0000000324037221 */ /* 0x000fe40000010000 */
[----:B------:R-:W-:Y:S02]  /*bcb0*/  FADD.FTZ R0, R68, R0 ;  /* 0x0000000044007221 */ /* 0x000fe40000010000 */
[C---:B------:R-:W-:Y:S01]  /*bcc0*/  FADD.FTZ R2, R25.reuse, R2 ;  /* 0x0000000219027221 */ /* 0x040fe20000010000 */
[----:B------:R-:W-:Y:S01]  /*bcd0*/  F2FP.BF16.PACK_AB R25, R25, R26 ;  /* 0x0000001a1919723e */ /* 0x000fe200000010ff */
[----:B------:R-:W-:Y:S01]  /*bce0*/  FADD.FTZ R3, R33, R3 ;  /* 0x0000000321037221 */ /* 0x000fe20000010000 */
[C---:B------:R-:W-:Y:S01]  /*bcf0*/  F2FP.BF16.PACK_AB R26, R67.reuse, R68 ;  /* 0x00000044431a723e */ /* 0x040fe200000010ff */
[----:B-1----:R-:W-:Y:S02]  /*bd00*/  FADD.FTZ R6, R67, R0 ;  /* 0x0000000043067221 */ /* 0x002fe40000010000 */
[----:B------:R-:W-:-:S02]  /*bd10*/  FADD.FTZ R0, R60, R2 ;  /* 0x000000023c007221 */ /* 0x000fc40000010000 */
[----:B------:R-:W-:Y:S02]  /*bd20*/  FADD.FTZ R2, R32, R3 ;  /* 0x0000000320027221 */ /* 0x000fe40000010000 */
[----:B------:R-:W-:Y:S02]  /*bd30*/  FADD.FTZ R3, R43, R41 ;  /* 0x000000292b037221 */ /* 0x000fe40000010000 */
[----:B------:R-:W-:Y:S02]  /*bd40*/  FADD.FTZ R4, R59, R0 ;  /* 0x000000003b047221 */ /* 0x000fe40000010000 */
[----:B------:R-:W-:Y:S02]  /*bd50*/  FADD.FTZ R3, R39, R3 ;  /* 0x0000000327037221 */ /* 0x000fe40000010000 */
[C---:B------:R-:W-:Y:S01]  /*bd60*/  FADD.FTZ R0, R20.reuse, R2 ;  /* 0x0000000214007221 */ /* 0x040fe20000010000 */
[----:B------:R-:W-:Y:S01]  /*bd70*/  F2FP.BF16.PACK_AB R20, R20, R32 ;  /* 0x000000201414723e */ /* 0x000fe200000010ff */
[----:B------:R-:W-:-:S02]  /*bd80*/  FADD.FTZ R3, R38, R3 ;  /* 0x0000000326037221 */ /* 0x000fc40000010000 */
[----:B------:R-:W-:Y:S02]  /*bd90*/  FADD.FTZ R0, R28, R0 ;  /* 0x000000001c007221 */ /* 0x000fe40000010000 */
[----:B------:R-:W-:Y:S02]  /*bda0*/  FADD.FTZ R3, R35, R3 ;  /* 0x0000000323037221 */ /* 0x000fe40000010000 */
[C---:B------:R-:W-:Y:S01]  /*bdb0*/  FADD.FTZ R11, R22.reuse, R0 ;  /* 0x00000000160b7221 */ /* 0x040fe20000010000 */
[----:B------:R-:W-:Y:S01]  /*bdc0*/  F2FP.BF16.PACK_AB R22, R22, R28 ;  /* 0x0000001c1616723e */ /* 0x000fe200000010ff */
[----:B------:R-:W-:Y:S01]  /*bdd0*/  FADD.FTZ R0, R70, R6 ;  /* 0x0000000646007221 */ /* 0x000fe20000010000 */
[----:B------:R1:W3:Y:S01]  /*bde0*/  MUFU.EX2 R28, R15 ;  /* 0x0000000f001c7308 */ /* 0x0002e20000000800 */
[----:B------:R-:W-:Y:S02]  /*bdf0*/  FADD.FTZ R2, R66, R4 ;  /* 0x0000000442027221 */ /* 0x000fe40000010000 */
[----:B------:R-:W-:-:S02]  /*be00*/  FADD.FTZ R3, R31, R3 ;  /* 0x000000031f037221 */ /* 0x000fc40000010000 */
[C---:B------:R-:W-:Y:S01]  /*be10*/  FADD.FTZ R4, R132.reuse, R0 ;  /* 0x0000000084047221 */ /* 0x040fe20000010000 */
[----:B------:R-:W-:Y:S01]  /*be20*/  F2FP.BF16.PACK_AB R132, R132, R70 ;  /* 0x000000468484723e */ /* 0x000fe200000010ff */
[C---:B------:R-:W-:Y:S01]  /*be30*/  FADD.FTZ R6, R133.reuse, R2 ;  /* 0x0000000285067221 */ /* 0x040fe20000010000 */
[----:B------:R-:W-:Y:S01]  /*be40*/  F2FP.BF16.PACK_AB R133, R133, R66 ;  /* 0x000000428585723e */ /* 0x000fe200000010ff */
[----:B----4-:R-:W-:Y:S02]  /*be50*/  FADD.FTZ R2, R30, R3 ;  /* 0x000000031e027221 */ /* 0x010fe40000010000 */
[----:B------:R-:W-:Y:S02]  /*be60*/  FADD.FTZ R0, R48, R11 ;  /* 0x0000000b30007221 */ /* 0x000fe40000010000 */
[----:B------:R-:W-:Y:S02]  /*be70*/  FADD.FTZ R3, R71, R4 ;  /* 0x0000000447037221 */ /* 0x000fe40000010000 */
[----:B--2---:R-:W-:Y:S01]  /*be80*/  FADD.FTZ R4, R23, R2 ;  /* 0x0000000217047221 */ /* 0x004fe20000010000 */
[----:B-1----:R-:W-:Y:S01]  /*be90*/  F2FP.BF16.PACK_AB R15, R38, R39 ;  /* 0x00000027260f723e */ /* 0x002fe200000010ff */
[C---:B------:R-:W-:Y:S01]  /*bea0*/  FADD.FTZ R2, R128.reuse, R0 ;  /* 0x0000000080027221 */ /* 0x040fe20000010000 */
[----:B------:R-:W-:Y:S01]  /*beb0*/  F2FP.BF16.PACK_AB R128, R128, R48 ;  /* 0x000000308080723e */ /* 0x000fe200000010ff */
[----:B------:R-:W-:Y:S01]  /*bec0*/  FADD.FTZ R0, R69, R6 ;  /* 0x0000000645007221 */ /* 0x000fe20000010000 */
[----:B------:R-:W-:Y:S01]  /*bed0*/  F2FP.BF16.PACK_AB R23, R23, R30 ;  /* 0x0000001e1717723e */ /* 0x000fe200000010ff */
[----:B------:R-:W-:-:S02]  /*bee0*/  FADD.FTZ R4, R29, R4 ;  /* 0x000000041d047221 */ /* 0x000fc40000010000 */
[C---:B------:R-:W-:Y:S01]  /*bef0*/  FADD.FTZ R0, R135.reuse, R0 ;  /* 0x0000000087007221 */ /* 0x040fe20000010000 */
[----:B------:R-:W-:Y:S01]  /*bf00*/  F2FP.BF16.PACK_AB R135, R135, R69 ;  /* 0x000000458787723e */ /* 0x000fe200000010ff */
[----:B------:R-:W-:Y:S02]  /*bf10*/  FADD.FTZ R2, R44, R2 ;  /* 0x000000022c027221 */ /* 0x000fe40000010000 */
[C---:B------:R-:W-:Y:S01]  /*bf20*/  FADD.FTZ R4, R129.reuse, R4 ;  /* 0x0000000481047221 */ /* 0x040fe20000010000 */
[----:B------:R1:W-:Y:S01]  /*bf30*/  STL [R1+0x78], R0 ;  /* 0x0000780001007387 */ /* 0x0003e20000100800 */
[C---:B------:R-:W-:Y:S01]  /*bf40*/  FADD.FTZ R3, R134.reuse, R3 ;  /* 0x0000000386037221 */ /* 0x040fe20000010000 */
[----:B------:R-:W-:Y:S01]  /*bf50*/  F2FP.BF16.PACK_AB R134, R134, R71 ;  /* 0x000000478686723e */ /* 0x000fe200000010ff */
[----:B---3--:R-:W-:Y:S01]  /*bf60*/  FADD.FTZ R4, R28, R4 ;  /* 0x000000041c047221 */ /* 0x008fe20000010000 */
[----:B------:R-:W-:Y:S02]  /*bf70*/  F2FP.BF16.PACK_AB R129, R129, R29 ;  /* 0x0000001d8181723e */ /* 0x000fe400000010ff */
[----:B------:R-:W-:Y:S01]  /*bf80*/  STL [R1+0x74], R3 ;  /* 0x0000740301007387 */ /* 0x000fe20000100800 */
[C---:B-1----:R-:W-:Y:S01]  /*bf90*/  FADD.FTZ R0, R130.reuse, R2 ;  /* 0x0000000282007221 */ /* 0x042fe20000010000 */
[----:B------:R-:W-:-:S04]  /*bfa0*/  F2FP.BF16.PACK_AB R130, R130, R44 ;  /* 0x0000002c8282723e */ /* 0x000fc800000010ff */
[----:B------:R1:W-:Y:S02]  /*bfb0*/  STL [R1+0x88], R0 ;  /* 0x0000880001007387 */ /* 0x0003e40000100800 */
[C---:B-1----:R-:W-:Y:S01]  /*bfc0*/  FADD.FTZ R0, R131.reuse, R4 ;  /* 0x0000000483007221 */ /* 0x042fe20000010000 */
[----:B------:R-:W-:-:S04]  /*bfd0*/  F2FP.BF16.PACK_AB R131, R131, R28 ;  /* 0x0000001c8383723e */ /* 0x000fc800000010ff */
[----:B------:R1:W-:Y:S03]  /*bfe0*/  STL [R1+0x84], R0 ;  /* 0x0000840001007387 */ /* 0x0003e60000100800 */
[----:B------:R-:W2:Y:S04]  /*bff0*/  LDL R3, [R1+0x4] ;  /* 0x0000040001037983 */ /* 0x000ea80000100800 */
[----:B------:R-:W3:Y:S04]  /*c000*/  LDL R6, [R1+0x64] ;  /* 0x0000640001067983 */ /* 0x000ee80000100800 */
[----:B------:R-:W3:Y:S01]  /*c010*/  LDL R4, [R1+0x58] ;  /* 0x0000580001047983 */ /* 0x000ee20000100800 */
[--C-:B------:R-:W-:Y:S01]  /*c020*/  IMAD R220, R8, 0x2, R217.reuse ;  /* 0x0000000208dc7824 */ /* 0x100fe200078e02d9 */
[----:B------:R-:W-:Y:S01]  /*c030*/  LOP3.LUT R229, R229, 0xfffffbff, RZ, 0xc0, !PT ;  /* 0xfffffbffe5e57812 */ /* 0x000fe200078ec0ff */
[----:B------:R-:W-:Y:S01]  /*c040*/  IMAD R218, R9, 0x2, R217 ;  /* 0x0000000209da7824 */ /* 0x000fe200078e02d9 */
[----:B------:R-:W4:Y:S01]  /*c050*/  LDSM.16.MT88.4 R28, [R217+0x2080] ;  /* 0x00208000d91c783b */ /* 0x000f220000004200 */
[----:B------:R-:W-:Y:S01]  /*c060*/  IMAD.MOV.U32 R152, RZ, RZ, 0x1 ;  /* 0x00000001ff987424 */ /* 0x000fe200078e00ff */
[----:B------:R-:W-:Y:S01]  /*c070*/  IADD3 R230, R230, -0x2, RZ ;  /* 0xfffffffee6e67810 */ /* 0x000fe20007ffe0ff */
[----:B------:R-:W-:Y:S01]  /*c080*/  IMAD R219, R8, 0x2, R218 ;  /* 0x0000000208db7824 */ /* 0x000fe200078e02da */
[----:B------:R-:W5:Y:S02]  /*c090*/  LDSM.16.MT88.4 R52, [R217+0x3880] ;  /* 0x00388000d934783b */ /* 0x000f640000004200 */
[----:B------:R-:W-:-:S02]  /*c0a0*/  ISETP.NE.AND P0, PT, R152, c[0x0][0x2c4], PT ;  /* 0x0000b10098007a0c */ /* 0x000fc40003f05270 */
[----:B------:R-:W1:Y:S04]  /*c0b0*/  LDSM.16.MT88.4 R68, [R220+0x3880] ;  /* 0x00388000dc44783b */ /* 0x000e680000004200 */
[----:B------:R-:W-:Y:S04]  /*c0c0*/  LDSM.16.MT88.4 R48, [R218+0x2080] ;  /* 0x00208000da30783b */ /* 0x000fe80000004200 */
[----:B------:R-:W-:Y:S03]  /*c0d0*/  LDSM.16.MT88.4 R56, [R220+0x4080] ;  /* 0x00408000dc38783b */ /* 0x000fe60000004200 */
[----:B------:R-:W-:Y:S01]  /*c0e0*/  @P0 LOP3.LUT R229, R229, 0x400, RZ, 0xfc, !PT ;  /* 0x00000400e5e50812 */ /* 0x000fe200078efcff */
[----:B------:R-:W-:Y:S03]  /*c0f0*/  LDSM.16.MT88.4 R44, [R220+0x2080] ;  /* 0x00208000dc2c783b */ /* 0x000fe60000004200 */
[----:B------:R-:W-:Y:S01]  /*c100*/  LOP3.LUT R229, R229, 0xfffffdff, RZ, 0xc0, !PT ;  /* 0xfffffdffe5e57812 */ /* 0x000fe200078ec0ff */
[----:B------:R-:W-:Y:S04]  /*c110*/  LDSM.16.MT88.4 R32, [R217+0x2880] ;  /* 0x00288000d920783b */ /* 0x000fe80000004200 */
[----:B------:R-:W-:Y:S04]  /*c120*/  LDSM.16.MT88.4 R40, [R218+0x3880] ;  /* 0x00388000da28783b */ /* 0x000fe80000004200 */
[----:B------:R-:W-:Y:S04]  /*c130*/  LDSM.16.MT88.4 R36, [R218+0x2880] ;  /* 0x00288000da24783b */ /* 0x000fe80000004200 */
[----:B------:R-:W-:Y:S01]  /*c140*/  LDSM.16.MT88.4 R64, [R220+0x2880] ;  /* 0x00288000dc40783b */ /* 0x000fe20000004200 */
[-C--:B----4-:R-:W-:Y:S03]  /*c150*/  HMMA.16816.F32.BF16 R136, R16, R28.reuse, RZ ;  /* 0x0000001c1088723c */ /* 0x090fe600000418ff */
[----:B------:R-:W-:Y:S04]  /*c160*/  LDSM.16.MT88.4 R60, [R218+0x4080] ;  /* 0x00408000da3c783b */ /* 0x000fe80000004200 */
[----:B------:R-:W-:Y:S01]  /*c170*/  LDSM.16.MT88.4 R8, [R219+0x3880] ;  /* 0x00388000db08783b */ /* 0x000fe20000004200 */
[C---:B------:R-:W-:Y:S03]  /*c180*/  HMMA.16816.F32.BF16 R124, R12.reuse, R28, RZ ;  /* 0x0000001c0c7c723c */ /* 0x040fe600000418ff */
[----:B------:R-:W-:Y:S04]  /*c190*/  LDSM.16.MT88.4 R164, [R217+0x3080] ;  /* 0x00308000d9a4783b */ /* 0x000fe80000004200 */
[----:B------:R-:W-:Y:S01]  /*c1a0*/  LDSM.16.MT88.4 R160, [R218+0x3080] ;  /* 0x00308000daa0783b */ /* 0x000fe20000004200 */
[-C--:B------:R-:W-:Y:S03]  /*c1b0*/  HMMA.16816.F32.BF16 R120, R12, R30.reuse, RZ ;  /* 0x0000001e0c78723c */ /* 0x080fe600000418ff */
[----:B------:R-:W-:Y:S05]  /*c1c0*/  LDSM.16.MT88.4 R148, [R220+0x3080] ;  /* 0x00308000dc94783b */ /* 0x000fea0000004200 */
[C---:B------:R-:W-:Y:S01]  /*c1d0*/  HMMA.16816.F32.BF16 R116, R16.reuse, R30, RZ ;  /* 0x0000001e1074723c */ /* 0x040fe200000418ff */
[----:B------:R-:W4:Y:S07]  /*c1e0*/  LDSM.16.MT88.4 R28, [R217+0x4080] ;  /* 0x00408000d91c783b */ /* 0x000f2e0000004200 */
[-C--:B-----5:R-:W-:Y:S08]  /*c1f0*/  HMMA.16816.F32.BF16 R112, R16, R52.reuse, RZ ;  /* 0x000000341070723c */ /* 0x0a0ff000000418ff */
[C---:B------:R-:W-:Y:S08]  /*c200*/  HMMA.16816.F32.BF16 R108, R12.reuse, R52, RZ ;  /* 0x000000340c6c723c */ /* 0x040ff000000418ff */
[-C--:B------:R-:W-:Y:S08]  /*c210*/  HMMA.16816.F32.BF16 R104, R12, R54.reuse, RZ ;  /* 0x000000360c68723c */ /* 0x080ff000000418ff */
[----:B------:R-:W-:Y:S08]  /*c220*/  HMMA.16816.F32.BF16 R96, R16, R54, RZ ;  /* 0x000000361060723c */ /* 0x000ff000000418ff */
[----:B-1----:R-:W-:Y:S08]  /*c230*/  HMMA.16816.F32.BF16 R52, R12, R68, RZ ;  /* 0x000000440c34723c */ /* 0x002ff000000418ff */
[-C--:B----4-:R-:W-:Y:S08]  /*c240*/  HMMA.16816.F32.BF16 R192, R24, R28.reuse, R112 ;  /* 0x0000001c18c0723c */ /* 0x090ff00000041870 */
[C---:B------:R-:W-:Y:S08]  /*c250*/  HMMA.16816.F32.BF16 R184, R20.reuse, R28, R108 ;  /* 0x0000001c14b8723c */ /* 0x040ff0000004186c */
[-C--:B------:R-:W-:Y:S08]  /*c260*/  HMMA.16816.F32.BF16 R168, R20, R30.reuse, R104 ;  /* 0x0000001e14a8723c */ /* 0x080ff00000041868 */
[----:B------:R-:W-:Y:S08]  /*c270*/  HMMA.16816.F32.BF16 R140, R24, R30, R96 ;  /* 0x0000001e188c723c */ /* 0x000ff00000041860 */
[----:B------:R-:W-:Y:S08]  /*c280*/  HMMA.16816.F32.BF16 R28, R12, R50, RZ ;  /* 0x000000320c1c723c */ /* 0x000ff000000418ff */
[----:B------:R-:W-:Y:S08]  /*c290*/  HMMA.16816.F32.BF16 R244, R20, R56, R52 ;  /* 0x0000003814f4723c */ /* 0x000ff00000041834 */
[-C--:B------:R-:W-:Y:S08]  /*c2a0*/  HMMA.16816.F32.BF16 R88, R16, R44.reuse, RZ ;  /* 0x0000002c1058723c */ /* 0x080ff000000418ff */
[----:B------:R-:W-:Y:S08]  /*c2b0*/  HMMA.16816.F32.BF16 R84, R12, R44, RZ ;  /* 0x0000002c0c54723c */ /* 0x000ff000000418ff */
[-C--:B------:R-:W-:Y:S08]  /*c2c0*/  HMMA.16816.F32.BF16 R136, R24, R32.reuse, R136 ;  /* 0x000000201888723c */ /* 0x080ff00000041888 */
[C---:B------:R-:W-:Y:S08]  /*c2d0*/  HMMA.16816.F32.BF16 R124, R20.reuse, R32, R124 ;  /* 0x00000020147c723c */ /* 0x040ff0000004187c */
[-C--:B------:R-:W-:Y:S08]  /*c2e0*/  HMMA.16816.F32.BF16 R120, R20, R34.reuse, R120 ;  /* 0x000000221478723c */ /* 0x080ff00000041878 */
[----:B------:R-:W-:Y:S08]  /*c2f0*/  HMMA.16816.F32.BF16 R116, R24, R34, R116 ;  /* 0x000000221874723c */ /* 0x000ff00000041874 */
[----:B------:R-:W-:Y:S08]  /*c300*/  HMMA.16816.F32.BF16 R52, R12, R46, RZ ;  /* 0x0000002e0c34723c */ /* 0x000ff000000418ff */
[-C--:B------:R-:W-:Y:S08]  /*c310*/  HMMA.16816.F32.BF16 R80, R16, R40.reuse, RZ ;  /* 0x000000281050723c */ /* 0x080ff000000418ff */
[----:B------:R-:W-:Y:S08]  /*c320*/  HMMA.16816.F32.BF16 R76, R12, R40, RZ ;  /* 0x000000280c4c723c */ /* 0x000ff000000418ff */
[----:B------:R-:W-:Y:S08]  /*c330*/  HMMA.16816.F32.BF16 R44, R16, R46, RZ ;  /* 0x0000002e102c723c */ /* 0x000ff000000418ff */
[----:B------:R-:W-:Y:S08]  /*c340*/  HMMA.16816.F32.BF16 R32, R12, R42, RZ ;  /* 0x0000002a0c20723c */ /* 0x000ff000000418ff */
[----:B------:R-:W-:Y:S01]  /*c350*/  HMMA.16816.F32.BF16 R188, R20, R38, R28 ;  /* 0x0000002614bc723c */ /* 0x000fe2000004181c */
[----:B------:R-:W1:Y:S07]  /*c360*/  LDSM.16.MT88.4 R28, [R219+0x2080] ;  /* 0x00208000db1c783b */ /* 0x000e6e0000004200 */
[C---:B------:R-:W-:Y:S08]  /*c370*/  HMMA.16816.F32.BF16 R40, R16.reuse, R42, RZ ;  /* 0x0000002a1028723c */ /* 0x040ff000000418ff */
[-C--:B------:R-:W-:Y:S08]  /*c380*/  HMMA.16816.F32.BF16 R100, R16, R48.reuse, RZ ;  /* 0x000000301064723c */ /* 0x080ff000000418ff */
[----:B------:R-:W-:Y:S08]  /*c390*/  HMMA.16816.F32.BF16 R92, R12, R48, RZ ;  /* 0x000000300c5c723c */ /* 0x000ff000000418ff */
[----:B------:R-:W-:Y:S08]  /*c3a0*/  HMMA.16816.F32.BF16 R48, R16, R50, RZ ;  /* 0x000000321030723c */ /* 0x000ff000000418ff */
[----:B------:R-:W-:Y:S01]  /*c3b0*/  HMMA.16816.F32.BF16 R96, R24, R66, R44 ;  /* 0x000000421860723c */ /* 0x000fe2000004182c */
[----:B------:R-:W4:Y:S01]  /*c3c0*/  LDSM.16.MT88.4 R44, [R219+0x2880] ;  /* 0x00288000db2c783b */ /* 0x000f220000004200 */
[----:B--2---:R-:W-:-:S04]  /*c3d0*/  IMAD.SHL.U32 R3, R3, 0x80, RZ ;  /* 0x0000008003037824 */ /* 0x004fc800078e00ff */
[----:B------:R-:W-:Y:S02]  /*c3e0*/  @P0 IMAD.HI.U32 R2, R3, c[0x0][0x2c8], RZ ;  /* 0x0000b20003020a27 */ /* 0x000fe400078e00ff */
[----:B------:R-:W-:Y:S01]  /*c3f0*/  HMMA.16816.F32.BF16 R104, R24, R62, R40 ;  /* 0x0000003e1868723c */ /* 0x000fe20000041828 */
[----:B------:R-:W2:Y:S01]  /*c400*/  LDSM.16.MT88.4 R40, [R219+0x4080] ;  /* 0x00408000db28783b */ /* 0x000ea20000004200 */
[----:B------:R-:W-:Y:S01]  /*c410*/  IMAD.MOV.U32 R0, RZ, RZ, R3 ;  /* 0x000000ffff007224 */ /* 0x000fe200078e0003 */
[----:B------:R-:W-:Y:S02]  /*c420*/  @P0 SHF.R.U32.HI R0, RZ, c[0x0][0x2cc], R2 ;  /* 0x0000b300ff000a19 */ /* 0x000fe40000011602 */
[----:B------:R-:W-:Y:S02]  /*c430*/  ISETP.LE.AND P0, PT, R152, c[0x0][0x32c], PT ;  /* 0x0000cb0098007a0c */ /* 0x000fe40003f03270 */
[----:B---3--:R-:W-:Y:S01]  /*c440*/  IADD3 R0, -R4, R6, R0 ;  /* 0x0000000604007210 */ /* 0x008fe20007ffe100 */
[----:B------:R-:W-:Y:S03]  /*c450*/  HMMA.16816.F32.BF16 R196, R20, R36, R92 ;  /* 0x0000002414c4723c */ /* 0x000fe6000004185c */
[----:B------:R-:W-:-:S05]  /*c460*/  IADD3 R4, R0, c[0x0][0x328], RZ ;  /* 0x0000ca0000047a10 */ /* 0x000fca0007ffe0ff */
[----:B------:R-:W-:Y:S01]  /*c470*/  HMMA.16816.F32.BF16 R200, R24, R36, R100 ;  /* 0x0000002418c8723c */ /* 0x000fe20000041864 */
[----:B------:R-:W-:Y:S01]  /*c480*/  LDSM.16.MT88.4 R100, [R218+0x4880] ;  /* 0x00488000da64783b */ /* 0x000fe20000004200 */
[----:B------:R-:W-:-:S06]  /*c490*/  @P0 LOP3.LUT R229, R229, 0x200, RZ, 0xfc, !PT ;  /* 0x00000200e5e50812 */ /* 0x000fcc00078efcff */
[----:B------:R-:W-:Y:S08]  /*c4a0*/  HMMA.16816.F32.BF16 R92, R24, R38, R48 ;  /* 0x00000026185c723c */ /* 0x000ff00000041830 */
[----:B------:R-:W-:Y:S08]  /*c4b0*/  HMMA.16816.F32.BF16 R108, R20, R62, R32 ;  /* 0x0000003e146c723c */ /* 0x000ff00000041820 */
[----:B------:R-:W-:Y:S08]  /*c4c0*/  HMMA.16816.F32.BF16 R36, R12, R70, RZ ;  /* 0x000000460c24723c */ /* 0x000ff000000418ff */
[----:B------:R-:W-:Y:S08]  /*c4d0*/  HMMA.16816.F32.BF16 R72, R16, R68, RZ ;  /* 0x000000441048723c */ /* 0x000ff000000418ff */
[-C--:B------:R-:W-:Y:S08]  /*c4e0*/  HMMA.16816.F32.BF16 R208, R24, R64.reuse, R88 ;  /* 0x0000004018d0723c */ /* 0x080ff00000041858 */
[----:B------:R-:W-:Y:S01]  /*c4f0*/  HMMA.16816.F32.BF16 R204, R20, R64, R84 ;  /* 0x0000004014cc723c */ /* 0x000fe20000041854 */
[----:B------:R-:W3:Y:S07]  /*c500*/  LDSM.16.MT88.4 R84, [R217+0x4880] ;  /* 0x00488000d954783b */ /* 0x000eee0000004200 */
[-C--:B------:R-:W-:Y:S08]  /*c510*/  HMMA.16816.F32.BF16 R232, R24, R60.reuse, R80 ;  /* 0x0000003c18e8723c */ /* 0x080ff00000041850 */
[C---:B------:R-:W-:Y:S08]  /*c520*/  HMMA.16816.F32.BF16 R212, R20.reuse, R60, R76 ;  /* 0x0000003c14d4723c */ /* 0x040ff0000004184c */
[----:B------:R-:W-:Y:S08]  /*c530*/  HMMA.16816.F32.BF16 R144, R20, R66, R52 ;  /* 0x000000421490723c */ /* 0x000ff00000041834 */
[----:B------:R-:W-:Y:S01]  /*c540*/  HMMA.16816.F32.BF16 R32, R16, R70, RZ ;  /* 0x000000461020723c */ /* 0x000fe200000418ff */
[----:B------:R-:W-:Y:S07]  /*c550*/  LDSM.16.MT88.4 R68, [R219+0x3080] ;  /* 0x00308000db44783b */ /* 0x000fee0000004200 */
[C---:B-1----:R-:W-:Y:S08]  /*c560*/  HMMA.16816.F32.BF16 R48, R12.reuse, R28, RZ ;  /* 0x0000001c0c30723c */ /* 0x042ff000000418ff */
[----:B------:R-:W-:Y:S08]  /*c570*/  HMMA.16816.F32.BF16 R60, R12, R30, RZ ;  /* 0x0000001e0c3c723c */ /* 0x000ff000000418ff */
[C---:B------:R-:W-:Y:S08]  /*c580*/  HMMA.16816.F32.BF16 R88, R16.reuse, R28, RZ ;  /* 0x0000001c1058723c */ /* 0x040ff000000418ff */
[----:B------:R-:W-:Y:S08]  /*c590*/  HMMA.16816.F32.BF16 R64, R16, R30, RZ ;  /* 0x0000001e1040723c */ /* 0x000ff000000418ff */
[-C--:B------:R-:W-:Y:S08]  /*c5a0*/  HMMA.16816.F32.BF16 R52, R12, R8.reuse, RZ ;  /* 0x000000080c34723c */ /* 0x080ff000000418ff */
[----:B------:R-:W-:Y:S08]  /*c5b0*/  HMMA.16816.F32.BF16 R28, R16, R8, RZ ;  /* 0x00000008101c723c */ /* 0x000ff000000418ff */
[-C--:B------:R-:W-:Y:S08]  /*c5c0*/  HMMA.16816.F32.BF16 R12, R12, R10.reuse, RZ ;  /* 0x0000000a0c0c723c */ /* 0x080ff000000418ff */
[----:B------:R-:W-:Y:S01]  /*c5d0*/  HMMA.16816.F32.BF16 R16, R16, R10, RZ ;  /* 0x0000000a1010723c */ /* 0x000fe200000418ff */
[----:B------:R-:W-:Y:S07]  /*c5e0*/  LDSM.16.MT88.4 R8, [R219+0x4880] ;  /* 0x00488000db08783b */ /* 0x000fee0000004200 */
[-C--:B------:R-:W-:Y:S08]  /*c5f0*/  HMMA.16816.F32.BF16 R172, R132, R164.reuse, R136 ;  /* 0x000000a484ac723c */ /* 0x080ff00000041888 */
[C---:B------:R-:W-:Y:S08]  /*c600*/  HMMA.16816.F32.BF16 R176, R128.reuse, R164, R124 ;  /* 0x000000a480b0723c */ /* 0x040ff0000004187c */
[-C--:B------:R-:W-:Y:S08]  /*c610*/  HMMA.16816.F32.BF16 R180, R128, R166.reuse, R120 ;  /* 0x000000a680b4723c */ /* 0x080ff00000041878 */
[----:B------:R-:W-:Y:S01]  /*c620*/  HMMA.16816.F32.BF16 R164, R132, R166, R116 ;  /* 0x000000a684a4723c */ /* 0x000fe20000041874 */
[----:B------:R-:W1:Y:S07]  /*c630*/  LDSM.16.MT88.4 R116, [R220+0x4880] ;  /* 0x00488000dc74783b */ /* 0x000e6e0000004200 */
[----:B------:R-:W-:Y:S08]  /*c640*/  HMMA.16816.F32.BF16 R112, R20, R58, R36 ;  /* 0x0000003a1470723c */ /* 0x000ff00000041824 */
[C---:B------:R-:W-:Y:S08]  /*c650*/  HMMA.16816.F32.BF16 R248, R24.reuse, R56, R72 ;  /* 0x0000003818f8723c */ /* 0x040ff00000041848 */
[----:B------:R-:W-:Y:S08]  /*c660*/  HMMA.16816.F32.BF16 R36, R24, R58, R32 ;  /* 0x0000003a1824723c */ /* 0x000ff00000041820 */
[C---:B----4-:R-:W-:Y:S08]  /*c670*/  HMMA.16816.F32.BF16 R48, R20.reuse, R44, R48 ;  /* 0x0000002c1430723c */ /* 0x050ff00000041830 */
[----:B------:R-:W-:Y:S08]  /*c680*/  HMMA.16816.F32.BF16 R32, R20, R46, R60 ;  /* 0x0000002e1420723c */ /* 0x000ff0000004183c */
[----:B------:R-:W-:Y:S08]  /*c690*/  HMMA.16816.F32.BF16 R56, R24, R44, R88 ;  /* 0x0000002c1838723c */ /* 0x000ff00000041858 */
[-C--:B--2---:R-:W-:Y:S08]  /*c6a0*/  HMMA.16816.F32.BF16 R52, R20, R40.reuse, R52 ;  /* 0x000000281434723c */ /* 0x084ff00000041834 */
[C---:B------:R-:W-:Y:S08]  /*c6b0*/  HMMA.16816.F32.BF16 R28, R24.reuse, R40, R28 ;  /* 0x00000028181c723c */ /* 0x040ff0000004181c */
[----:B------:R-:W-:Y:S08]  /*c6c0*/  HMMA.16816.F32.BF16 R44, R24, R46, R64 ;  /* 0x0000002e182c723c */ /* 0x000ff00000041840 */
        /* <DEDUP_REMOVED lines=8> */
[----:B------:R-:W-:Y:S08]  /*c750*/  HMMA.16816.F32.BF16 R188, R128, R162, R188 ;  /* 0x000000a280bc723c */ /* 0x000ff000000418bc */
[-C--:B------:R-:W-:Y:S08]  /*c760*/  HMMA.16816.F32.BF16 R136, R132, R148.reuse, R208 ;  /* 0x000000948488723c */ /* 0x080ff000000418d0 */
[C---:B------:R-:W-:Y:S08]  /*c770*/  HMMA.16816.F32.BF16 R140, R128.reuse, R148, R204 ;  /* 0x00000094808c723c */ /* 0x040ff000000418cc */
[----:B------:R-:W-:Y:S08]  /*c780*/  HMMA.16816.F32.BF16 R144, R128, R150, R144 ;  /* 0x000000968090723c */ /* 0x000ff00000041890 */
[C---:B------:R-:W-:Y:S08]  /*c790*/  HMMA.16816.F32.BF16 R160, R132.reuse, R162, R92 ;  /* 0x000000a284a0723c */ /* 0x040ff0000004185c */
[C---:B------:R-:W-:Y:S08]  /*c7a0*/  HMMA.16816.F32.BF16 R148, R132.reuse, R150, R96 ;  /* 0x000000968494723c */ /* 0x040ff00000041860 */
[-C--:B------:R-:W-:Y:S08]  /*c7b0*/  HMMA.16816.F32.BF16 R88, R132, R100.reuse, R232 ;  /* 0x000000648458723c */ /* 0x080ff000000418e8 */
[C---:B------:R-:W-:Y:S08]  /*c7c0*/  HMMA.16816.F32.BF16 R92, R128.reuse, R100, R212 ;  /* 0x00000064805c723c */ /* 0x040ff000000418d4 */
[-C--:B------:R-:W-:Y:S08]  /*c7d0*/  HMMA.16816.F32.BF16 R96, R128, R102.reuse, R108 ;  /* 0x000000668060723c */ /* 0x080ff0000004186c */
[C---:B------:R-:W-:Y:S08]  /*c7e0*/  HMMA.16816.F32.BF16 R100, R132.reuse, R102, R104 ;  /* 0x000000668464723c */ /* 0x040ff00000041868 */
[-C--:B-1----:R-:W-:Y:S08]  /*c7f0*/  HMMA.16816.F32.BF16 R104, R132, R116.reuse, R248 ;  /* 0x000000748468723c */ /* 0x082ff000000418f8 */
[C---:B------:R-:W-:Y:S08]  /*c800*/  HMMA.16816.F32.BF16 R108, R128.reuse, R116, R244 ;  /* 0x00000074806c723c */ /* 0x040ff000000418f4 */
[C---:B------:R-:W-:Y:S08]  /*c810*/  HMMA.16816.F32.BF16 R112, R128.reuse, R118, R112 ;  /* 0x000000768070723c */ /* 0x040ff00000041870 */
[C---:B------:R-:W-:Y:S08]  /*c820*/  HMMA.16816.F32.BF16 R60, R128.reuse, R68, R48 ;  /* 0x00000044803c723c */ /* 0x040ff00000041830 */
[----:B------:R-:W-:Y:S08]  /*c830*/  HMMA.16816.F32.BF16 R64, R128, R70, R32 ;  /* 0x000000468040723c */ /* 0x000ff00000041820 */
[C---:B------:R-:W-:Y:S08]  /*c840*/  HMMA.16816.F32.BF16 R56, R132.reuse, R68, R56 ;  /* 0x000000448438723c */ /* 0x040ff00000041838 */
[----:B------:R-:W-:Y:S08]  /*c850*/  HMMA.16816.F32.BF16 R116, R132, R118, R36 ;  /* 0x000000768474723c */ /* 0x000ff00000041824 */
[----:B------:R-:W-:Y:S08]  /*c860*/  HMMA.16816.F32.BF16 R124, R128, R8, R52 ;  /* 0x00000008807c723c */ /* 0x000ff00000041834 */
[C---:B------:R-:W-:Y:S08]  /*c870*/  HMMA.16816.F32.BF16 R68, R132.reuse, R70, R44 ;  /* 0x000000468444723c */ /* 0x040ff0000004182c */
[----:B------:R-:W-:Y:S08]  /*c880*/  HMMA.16816.F32.BF16 R120, R132, R8, R28 ;  /* 0x000000088478723c */ /* 0x000ff0000004181c */
[-C--:B------:R-:W-:Y:S08]  /*c890*/  HMMA.16816.F32.BF16 R128, R128, R10.reuse, R12 ;  /* 0x0000000a8080723c */ /* 0x080ff0000004180c */
[----:B------:R-:W-:Y:S01]  /*c8a0*/  HMMA.16816.F32.BF16 R132, R132, R10, R16 ;  /* 0x0000000a8484723c */ /* 0x000fe20000041810 */
[----:B------:R-:W-:Y:S07]  /*c8b0*/  @!P0 BRA `(.L_x_1296) ;  /* 0x0000011000008947 */ /* 0x000fee0003800000 */
[C---:B------:R-:W-:Y:S01]  /*c8c0*/  ISETP.GT.AND P0, PT, R0.reuse, RZ, PT ;  /* 0x000000ff0000720c */ /* 0x040fe20003f04270 */
[----:B------:R-:W-:Y:S01]  /*c8d0*/  BSSY B0, `(.L_x_1297) ;  /* 0x000000c000007945 */ /* 0x000fe20003800000 */
[----:B------:R-:W-:-:S11]  /*c8e0*/  IADD3 R2, R0, -0x1, RZ ;  /* 0xffffffff00027810 */ /* 0x000fd60007ffe0ff */
[----:B------:R-:W-:Y:S05]  /*c8f0*/  @P0 BRA `(.L_x_1298) ;  /* 0x0000006000000947 */ /* 0x000fea0003800000 */
[----:B------:R-:W-:Y:S01]  /*c900*/  ISETP.NE.AND P0, PT, R152, c[0x0][0x32c], PT ;  /* 0x0000cb0098007a0c */ /* 0x000fe20003f05270 */
[----:B------:R-:W-:-:S12]  /*c910*/  IMAD.MOV R0, RZ, RZ, -R0 ;  /* 0x000000ffff007224 */ /* 0x000fd800078e0a00 */
[----:B------:R-:W-:-:S05]  /*c920*/  @P0 IMAD.HI.U32 R2, R0, c[0x0][0x330], RZ ;  /* 0x0000cc0000020a27 */ /* 0x000fca00078e00ff */
[----:B------:R-:W-:-:S04]  /*c930*/  @P0 SHF.R.U32.HI R0, RZ, c[0x0][0x334], R2 ;  /* 0x0000cd00ff000a19 */ /* 0x000fc80000011602 */
[----:B------:R-:W-:Y:S01]  /*c940*/  LOP3.LUT R2, RZ, R0, RZ, 0x33, !PT ;  /* 0x00000000ff027212 */ /* 0x000fe200078e33ff */
[----:B------:R-:W-:Y:S05]  /*c950*/  BRA `(.L_x_1299) ;  /* 0x0000003000007947 */ /* 0x000fea0003800000 */
.L_x_1298:
[----:B------:R-:W-:-:S13]  /*c960*/  ISETP.NE.AND P0, PT, R152, c[0x0][0x32c], PT ;  /* 0x0000cb0098007a0c */ /* 0x000fda0003f05270 */
[----:B------:R-:W-:-:S05]  /*c970*/  @P0 IMAD.HI.U32 R0, R2, c[0x0][0x330], RZ ;  /* 0x0000cc0002000a27 */ /* 0x000fca00078e00ff */
[----:B------:R-:W-:Y:S02]  /*c980*/  @P0 SHF.R.U32.HI R2, RZ, c[0x0][0x334], R0 ;  /* 0x0000cd00ff020a19 */ /* 0x000fe40000011600 */
.L_x_1299:
[----:B------:R-:W-:Y:S05]  /*c990*/  BSYNC B0 ;  /* 0x0000000000007941 */ /* 0x000fea0003800000 */
.L_x_1297:
[----:B------:R-:W-:-:S05]  /*c9a0*/  MOV R0, c[0x0][0x32c] ;  /* 0x0000cb0000007a02 */ /* 0x000fca0000000f00 */
[----:B------:R-:W-:-:S05]  /*c9b0*/  IMAD R2, R2, R0, c[0x0][0x32c] ;  /* 0x0000cb0002027624 */ /* 0x000fca00078e0200 */
[----:B------:R-:W-:-:S04]  /*c9c0*/  IMNMX R4, R4, R2, PT ;  /* 0x0000000204047217 */ /* 0x000fc80003800200 */
.L_x_1296:
[----:B------:R-:W2:Y:S01]  /*c9d0*/  LDL R2, [R1+0x98] ;  /* 0x0000980001027983 */ /* 0x000ea20000100800 */
[----:B------:R-:W-:-:S05]  /*c9e0*/  IMAD.HI R4, R4, 0x2aaaaaab, RZ ;  /* 0x2aaaaaab04047827 */ /* 0x000fca00078e02ff */
[----:B------:R-:W-:-:S04]  /*c9f0*/  SHF.R.U32.HI R0, RZ, 0x1f, R4 ;  /* 0x0000001fff007819 */ /* 0x000fc80000011604 */
[----:B------:R-:W-:-:S04]  /*ca00*/  LEA.HI.SX32 R4, R4, R0, 0x1d ;  /* 0x0000000004047211 */ /* 0x000fc800078feaff */
[----:B--2---:R-:W-:-:S04]  /*ca10*/  IMNMX R2, R2, R4, !PT ;  /* 0x0000000402027217 */ /* 0x004fc80007800200 */
[----:B------:R-:W-:Y:S01]  /*ca20*/  ISETP.GE.AND P0, PT, R230, R2, PT ;  /* 0x00000002e600720c */ /* 0x000fe20003f06270 */
[----:B------:R1:W-:-:S12]  /*ca30*/  STL [R1+0x8c], R2 ;  /* 0x00008c0201007387 */ /* 0x0003d80000100800 */
[----:B------:R-:W-:Y:S05]  /*ca40*/  @!P0 BRA `(.L_x_1300) ;  /* 0x00004aa000008947 */ /* 0x000fea0003800000 */
[----:B------:R-:W2:Y:S04]  /*ca50*/  LDL.64 R8, [R1+0xa8] ;  /* 0x0000a80001087983 */ /* 0x000ea80000100a00 */
[----:B------:R-:W3:Y:S04]  /*ca60*/  LDL R6, [R1+0xd4] ;  /* 0x0000d40001067983 */ /* 0x000ee80000100800 */
[----:B-1----:R-:W3:Y:S01]  /*ca70*/  LDL R2, [R1+0xcc] ;  /* 0x0000cc0001027983 */ /* 0x002ee20000100800 */
[C---:B--2---:R-:W-:Y:S01]  /*ca80*/  SHF.L.U64.HI R234, R8.reuse, 0x1, R9 ;  /* 0x0000000108ea7819 */ /* 0x044fe20000010209 */
[----:B------:R-:W-:Y:S01]  /*ca90*/  IMAD.SHL.U32 R233, R8, 0x2, RZ ;  /* 0x0000000208e97824 */ /* 0x000fe200078e00ff */
[C---:B---3--:R-:W-:Y:S01]  /*caa0*/  SHF.L.U64.HI R232, R2.reuse, 0x1, R6 ;  /* 0x0000000102e87819 */ /* 0x048fe20000010206 */
[----:B------:R-:W-:-:S02]  /*cab0*/  IMAD.SHL.U32 R231, R2, 0x2, RZ ;  /* 0x0000000202e77824 */ /* 0x000fc400078e00ff */
.L_x_1331:
[----:B------:R-:W2:Y:S01]  /*cac0*/  LDL R0, [R1+0x98] ;  /* 0x0000980001007983 */ /* 0x000ea20000100800 */
[----:B------:R-:W-:Y:S04]  /*cad0*/  DEPBAR.LE SB0, 0x0 ;  /* 0x000080000000791a */ /* 0x000fe80000000000 */
[----:B------:R-:W-:Y:S01]  /*cae0*/  WARPSYNC 0xffffffff ;  /* 0xffffffff00007948 */ /* 0x000fe20003800000 */
[----:B------:R-:W-:Y:S06]  /*caf0*/  BAR.SYNC.DEFER_BLOCKING 0x0 ;  /* 0x0000000000007b1d */ /* 0x000fec0000010000 */
[----:B------:R1:W3:Y:S01]  /*cb00*/  LDSM.16.M88.4 R52, [R224+0x8080] ;  /* 0x00808000e034783b */ /* 0x0002e20000000200 */
[----:B------:R-:W-:Y:S03]  /*cb10*/  BSSY B0, `(.L_x_1301) ;  /* 0x0000049000007945 */ /* 0x000fe60003800000 */
[----:B------:R1:W4:Y:S04]  /*cb20*/  LDSM.16.M88.4 R48, [R224+0xa080] ;  /* 0x00a08000e030783b */ /* 0x0003280000000200 */
[----:B------:R1:W1:Y:S04]  /*cb30*/  LDSM.16.M88.4 R20, [R216+0x5080] ;  /* 0x00508000d814783b */ /* 0x0002680000000200 */
[----:B------:R1:W1:Y:S04]  /*cb40*/  LDSM.16.M88.4 R36, [R216+0x5880] ;  /* 0x00588000d824783b */ /* 0x0002680000000200 */
[----:B------:R1:W1:Y:S04]  /*cb50*/  LDSM.16.M88.4 R192, [R216+0x6080] ;  /* 0x00608000d8c0783b */ /* 0x0002680000000200 */
[----:B------:R1:W1:Y:S04]  /*cb60*/  LDSM.16.M88.4 R196, [R226+0x8080] ;  /* 0x00808000e2c4783b */ /* 0x0002680000000200 */
[----:B------:R1:W1:Y:S04]  /*cb70*/  LDSM.16.M88.4 R204, [R226+0xa080] ;  /* 0x00a08000e2cc783b */ /* 0x0002680000000200 */
[----:B------:R1:W1:Y:S04]  /*cb80*/  LDSM.16.M88.4 R200, [R223] ;  /* 0x00000000dfc8783b */ /* 0x0002680000000200 */
[----:B------:R1:W1:Y:S04]  /*cb90*/  LDSM.16.M88.4 R208, [R223+0x800] ;  /* 0x00080000dfd0783b */ /* 0x0002680000000200 */
[----:B------:R1:W1:Y:S01]  /*cba0*/  LDSM.16.M88.4 R212, [R223+0x1000] ;  /* 0x00100000dfd4783b */ /* 0x0002620000000200 */
[----:B--2---:R-:W-:Y:S11]  /*cbb0*/  ISETP.GT.AND P0, PT, R0, R230, PT ;  /* 0x000000e60000720c */ /* 0x004ff60003f04270 */
[----:B------:R-:W-:Y:S02]  /*cbc0*/  @!UPT UIADD3 URZ, URZ, URZ, URZ ;  /* 0x0000003f3f3ff290 */ /* 0x000fe4000fffe03f */
[----:B------:R-:W-:-:S05]  /*cbd0*/  @P0 BRA `(.L_x_1302) ;  /* 0x000003c000000947 */ /* 0x000fca0003800000 */
[----:B-1-34-:R-:W-:Y:S01]  /*cbe0*/  IMAD.WIDE.U32 R2, R240, c[0x0][0x208], RZ ;  /* 0x00008200f0027a25 */ /* 0x01afe200078e00ff */
[----:B------:R-:W1:Y:S01]  /*cbf0*/  S2R R6, SR_CTAID.Y ;  /* 0x0000000000067919 */ /* 0x000e620000002600 */
[----:B------:R-:W-:Y:S02]  /*cc00*/  SHF.R.S32.HI R0, RZ, 0x1f, R240 ;  /* 0x0000001fff007819 */ /* 0x000fe400000114f0 */
[----:B------:R-:W-:Y:S03]  /*cc10*/  SHF.R.S32.HI R4, RZ, 0x1f, R238 ;  /* 0x0000001fff047819 */ /* 0x000fe600000114ee */
[----:B------:R-:W-:Y:S02]  /*cc20*/  IMAD R0, R0, c[0x0][0x208], RZ ;  /* 0x0000820000007a24 */ /* 0x000fe400078e02ff */
[----:B------:R-:W-:Y:S01]  /*cc30*/  IMAD R4, R4, c[0x0][0x218], RZ ;  /* 0x0000860004047a24 */ /* 0x000fe200078e02ff */
[----:B------:R-:W2:Y:S01]  /*cc40*/  S2R R10, SR_CTAID.Y ;  /* 0x00000000000a7919 */ /* 0x000ea20000002600 */
[----:B------:R-:W-:Y:S05]  /*cc50*/  IMAD R0, R240, c[0x0][0x20c], R0 ;  /* 0x00008300f0007a24 */ /* 0x000fea00078e0200 */
[----:B------:R-:W-:Y:S05]  /*cc60*/  IADD3 R3, R3, R0, RZ ;  /* 0x0000000003037210 */ /* 0x000fea0007ffe0ff */
[----:B------:R-:W-:Y:S01]  /*cc70*/  IMAD.WIDE.U32 R2, R238, c[0x0][0x218], R2 ;  /* 0x00008600ee027a25 */ /* 0x000fe200078e0002 */
[----:B-1----:R-:W-:Y:S05]  /*cc80*/  SHF.R.S32.HI R6, RZ, 0x1f, R6 ;  /* 0x0000001fff067819 */ /* 0x002fea0000011406 */
[----:B------:R-:W-:Y:S02]  /*cc90*/  IMAD R6, R6, c[0x0][0x210], RZ ;  /* 0x0000840006067a24 */ /* 0x000fe400078e02ff */
[C---:B--2---:R-:W-:Y:S04]  /*cca0*/  IMAD.WIDE.U32 R8, R10.reuse, c[0x0][0x210], RZ ;  /* 0x000084000a087a25 */ /* 0x044fe800078e00ff */
[----:B------:R-:W-:Y:S01]  /*ccb0*/  IMAD R6, R10, c[0x0][0x214], R6 ;  /* 0x000085000a067a24 */ /* 0x000fe200078e0206 */
[----:B------:R-:W-:Y:S01]  /*ccc0*/  IADD3 R0, P1, R8, R2, RZ ;  /* 0x0000000208007210 */ /* 0x000fe20007f3e0ff */
[----:B------:R-:W-:Y:S03]  /*ccd0*/  IMAD R2, R238, c[0x0][0x21c], R4 ;  /* 0x00008700ee027a24 */ /* 0x000fe600078e0204 */
[----:B------:R-:W-:Y:S02]  /*cce0*/  IADD3 R6, R9, R6, RZ ;  /* 0x0000000609067210 */ /* 0x000fe40007ffe0ff */
[----:B------:R-:W-:Y:S02]  /*ccf0*/  LEA R4, P0, R0, c[0x0][0x1f8], 0x1 ;  /* 0x00007e0000047a11 */ /* 0x000fe400078008ff */
[----:B------:R-:W-:Y:S04]  /*cd00*/  IADD3.X R2, R6, R3, R2, P1, !PT ;  /* 0x0000000306027210 */ /* 0x000fe80000ffe402 */
[----:B------:R-:W-:Y:S01]  /*cd10*/  LEA.HI.X R0, R0, c[0x0][0x1fc], R2, 0x1, P0 ;  /* 0x00007f0000007a11 */ /* 0x000fe200000f0c02 */
[----:B------:R-:W-:-:S05]  /*cd20*/  BRA.DIV ~URZ, `(.L_x_1303) ;  /* 0x000115f27f007947 */ /* 0x000fca000b800000 */
[----:B------:R1:W2:Y:S02]  /*cd30*/  SHFL.IDX PT, R6, R0, RZ, 0x181f ;  /* 0x00181fff00067589 */ /* 0x0002a400000e0000 */
.L_x_1445:
[----:B------:R-:W-:-:S05]  /*cd40*/  BRA.DIV ~URZ, `(.L_x_1304) ;  /* 0x000116527f007947 */ /* 0x000fca000b800000 */
[----:B------:R-:W3:Y:S04]  /*cd50*/  LDL R15, [R1+0x80] ;  /* 0x00008000010f7983 */ /* 0x000ee80000100800 */
[----:B------:R-:W4:Y:S04]  /*cd60*/  LDL R14, [R1+0xd8] ;  /* 0x0000d800010e7983 */ /* 0x000f280000100800 */
[----:B------:R-:W1:Y:S04]  /*cd70*/  SHFL.IDX PT, R2, R4, RZ, 0x181f ;  /* 0x00181fff04027589 */ /* 0x000e6800000e0000 */
[----:B------:R-:W2:Y:S04]  /*cd80*/  SHFL.IDX PT, R10, R4, 0x1, 0x181f ;  /* 0x00381f00040a7f89 */ /* 0x000ea800000e0000 */
[----:B------:R-:W1:Y:S04]  /*cd90*/  SHFL.IDX PT, R11, R0, 0x1, 0x181f ;  /* 0x00381f00000b7f89 */ /* 0x000e6800000e0000 */
[----:B-1----:R-:W1:Y:S01]  /*cda0*/  SHFL.IDX PT, R0, R0, 0x2, 0x181f ;  /* 0x00581f0000007f89 */ /* 0x002e6200000e0000 */
[----:B----4-:R-:W-:Y:S02]  /*cdb0*/  ISETP.GE.AND P3, PT, R14, c[0x0][0x1d4], PT ;  /* 0x000075000e007a0c */ /* 0x010fe40003f66270 */
[C---:B------:R-:W-:Y:S02]  /*cdc0*/  IADD3 R12, P0, R2.reuse, R233, RZ ;  /* 0x000000e9020c7210 */ /* 0x040fe40007f1e0ff */
[----:B------:R-:W-:Y:S02]  /*cdd0*/  IADD3 R8, P2, R2, R231, RZ ;  /* 0x000000e702087210 */ /* 0x000fe40007f5e0ff */
[----:B---3--:R-:W-:Y:S01]  /*cde0*/  ISETP.GE.AND P4, PT, R15, c[0x0][0x1d4], PT ;  /* 0x000075000f007a0c */ /* 0x008fe20003f86270 */
[----:B--2---:R-:W-:Y:S01]  /*cdf0*/  IMAD.X R13, R6, 0x1, R234, P0 ;  /* 0x00000001060d7824 */ /* 0x004fe200000e06ea */
[----:B------:R-:W-:Y:S01]  /*ce00*/  IADD3 R2, P1, R10, R233, RZ ;  /* 0x000000e90a027210 */ /* 0x000fe20007f3e0ff */
[----:B------:R-:W-:Y:S01]  /*ce10*/  IMAD.X R9, R6, 0x1, R232, P2 ;  /* 0x0000000106097824 */ /* 0x000fe200010e06e8 */
[----:B------:R-:W-:Y:S01]  /*ce20*/  IADD3 R10, P0, R10, R231, RZ ;  /* 0x000000e70a0a7210 */ /* 0x000fe20007f1e0ff */
[----:B------:R2:W5:Y:S02]  /*ce30*/  LDL R6, [R1+0x94] ;  /* 0x0000940001067983 */ /* 0x0005640000100800 */
[C---:B------:R-:W-:Y:S02]  /*ce40*/  IMAD.X R3, R11.reuse, 0x1, R234, P1 ;  /* 0x000000010b037824 */ /* 0x040fe400008e06ea */
[----:B------:R-:W-:Y:S04]  /*ce50*/  IMAD.X R11, R11, 0x1, R232, P0 ;  /* 0x000000010b0b7824 */ /* 0x000fe800000e06e8 */
[----:B------:R2:W-:Y:S04]  /*ce60*/  LDGSTS.E.BYPASS.LTC128B.128 [R239], [R12.64], !P4 ;  /* 0x000000000cef7fae */ /* 0x0005e8000e101d46 */
[----:B------:R2:W-:Y:S04]  /*ce70*/  LDGSTS.E.BYPASS.LTC128B.128 [R239+0x1800], [R8.64], !P3 ;  /* 0x0180000008ef7fae */ /* 0x0005e8000d901d46 */
[----:B------:R3:W-:Y:S04]  /*ce80*/  LDGSTS.E.BYPASS.LTC128B.128 [R239+0x800], [R2.64], !P4 ;  /* 0x0080000002ef7fae */ /* 0x0007e8000e101d46 */
[----:B------:R2:W-:Y:S04]  /*ce90*/  LDGSTS.E.BYPASS.LTC128B.128 [R239+0x2000], [R10.64], !P3 ;  /* 0x020000000aef7fae */ /* 0x0005e8000d901d46 */
[----:B---3--:R2:W3:Y:S02]  /*cea0*/  SHFL.IDX PT, R2, R4, 0x2, 0x181f ;  /* 0x00581f0004027f89 */ /* 0x0084e400000e0000 */
.L_x_1446:
[----:B-12--5:R-:W-:Y:S01]  /*ceb0*/  IADD3 R8, -R6, 0x10, RZ ;  /* 0x0000001006087810 */ /* 0x026fe20007ffe1ff */
[----:B------:R-:W2:Y:S03]  /*cec0*/  LDL R3, [R1+0x80] ;  /* 0x0000800001037983 */ /* 0x000ea60000100800 */
[----:B------:R-:W-:Y:S04]  /*ced0*/  LOP3.LUT R8, R8, 0xf, RZ, 0xc0, !PT ;  /* 0x0000000f08087812 */ /* 0x000fe800078ec0ff */
[----:B---3--:R-:W-:Y:S04]  /*cee0*/  IADD3 R8, P1, P0, R8, R2, R231 ;  /* 0x0000000208087210 */ /* 0x008fe8000783e0e7 */
[----:B------:R-:W-:Y:S02]  /*cef0*/  IADD3.X R9, RZ, R0, R232, P1, P0 ;  /* 0x00000000ff097210 */ /* 0x000fe40000fe04e8 */
[----:B------:R-:W-:Y:S02]  /*cf00*/  IADD3 R2, P0, R2, R233, RZ ;  /* 0x000000e902027210 */ /* 0x000fe40007f1e0ff */
[----:B------:R-:W-:Y:S02]  /*cf10*/  ISETP.NE.U32.AND P1, PT, R6, RZ, PT ;  /* 0x000000ff0600720c */ /* 0x000fe40003f25070 */
[----:B--2---:R-:W-:Y:S01]  /*cf20*/  ISETP.GE.AND P2, PT, R3, c[0x0][0x1d4], PT ;  /* 0x0000750003007a0c */ /* 0x004fe20003f46270 */
[----:B------:R-:W-:Y:S11]  /*cf30*/  IMAD.X R3, R0, 0x1, R234, P0 ;  /* 0x0000000100037824 */ /* 0x000ff600000e06ea */
[----:B------:R-:W-:Y:S01]  /*cf40*/  @!UPT UIADD3 URZ, URZ, URZ, URZ ;  /* 0x0000003f3f3ff290 */ /* 0x000fe2000fffe03f */
[----:B------:R-:W-:Y:S01]  /*cf50*/  @!PT LDS RZ, [RZ] ;  /* 0x00000000fffff984 */ /* 0x000fe20000000800 */
[----:B------:R-:W-:Y:S01]  /*cf60*/  @!PT LDS RZ, [RZ] ;  /* 0x00000000fffff984 */ /* 0x000fe20000000800 */
[----:B------:R-:W-:Y:S01]  /*cf70*/  @!PT LDS RZ, [RZ] ;  /* 0x00000000fffff984 */ /* 0x000fe20000000800 */
[----:B------:R1:W-:Y:S04]  /*cf80*/  LDGSTS.E.BYPASS.LTC128B.128 [R239+0x1000], [R2.64], !P2 ;  /* 0x0100000002ef7fae */ /* 0x0003e8000d101d46 */
[----:B------:R1:W-:Y:S02]  /*cf90*/  LDGSTS.E.BYPASS.LTC128B.128.ZFILL [R239+0x2800], [R8.64], P1 ;  /* 0x0280000008ef7fae */ /* 0x0003e40008941d46 */
.L_x_1302:
[----:B-1-34-:R-:W-:Y:S05]  /*cfa0*/  BSYNC B0 ;  /* 0x0000000000007941 */ /* 0x01afea0003800000 */
.L_x_1301:
[----:B------:R-:W0:Y:S01]  /*cfb0*/  LDGDEPBAR ;  /* 0x00000000000079af */ /* 0x000e220000000000 */
[----:B------:R-:W-:Y:S01]  /*cfc0*/  WARPSYNC 0xffffffff ;  /* 0xffffffff00007948 */ /* 0x000fe20003800000 */
[-C--:B------:R-:W-:Y:S01]  /*cfd0*/  HMMA.16816.F32.BF16 R8, R52, R20.reuse, RZ ;  /* 0x000000143408723c */ /* 0x080fe200000418ff */
[----:B------:R-:W-:Y:S05]  /*cfe0*/  BSSY B0, `(.L_x_1305) ;  /* 0x00000d4000007945 */ /* 0x000fea0003800000 */
[----:B------:R-:W2:Y:S02]  /*cff0*/  LDL R0, [R1+0x98] ;  /* 0x0000980001007983 */ /* 0x000ea40000100800 */
        /* <DEDUP_REMOVED lines=25> */
[----:B------:R-:W3:Y:S07]  /*d190*/  LDSM.16.M88.4 R204, [R225+0xa080] ;  /* 0x00a08000e1cc783b */ /* 0x000eee0000000200 */
[----:B------:R-:W-:Y:S01]  /*d1a0*/  HMMA.16816.F32.BF16 R52, R196, R214, R52 ;  /* 0x000000d6c434723c */ /* 0x000fe20000041834 */
[----:B------:R-:W4:Y:S07]  /*d1b0*/  LDSM.16.M88.4 R196, [R222+0x5880] ;  /* 0x00588000dec4783b */ /* 0x000f2e0000000200 */
[-C--:B-1----:R-:W-:Y:S08]  /*d1c0*/  HMMA.16816.F32.BF16 R8, R192, R200.reuse, R8 ;  /* 0x000000c8c008723c */ /* 0x082ff00000041808 */
        /* <DEDUP_REMOVED lines=8> */
[----:B------:R-:W1:Y:S07]  /*d250*/  LDSM.16.M88.4 R196, [R227+0x8080] ;  /* 0x00808000e3c4783b */ /* 0x000e6e0000000200 */
[-C--:B------:R-:W-:Y:S08]  /*d260*/  HMMA.16816.F32.BF16 R40, R192, R208.reuse, R40 ;  /* 0x000000d0c028723c */ /* 0x080ff00000041828 */
[C---:B------:R-:W-:Y:S08]  /*d270*/  HMMA.16816.F32.BF16 R44, R204.reuse, R208, R44 ;  /* 0x000000d0cc2c723c */ /* 0x040ff0000004182c */
[-C--:B------:R-:W-:Y:S01]  /*d280*/  HMMA.16816.F32.BF16 R48, R204, R210.reuse, R48 ;  /* 0x000000d2cc30723c */ /* 0x080fe20000041830 */
[----:B------:R-:W3:Y:S07]  /*d290*/  LDSM.16.M88.4 R204, [R227+0xa080] ;  /* 0x00a08000e3cc783b */ /* 0x000eee0000000200 */
[----:B------:R-:W-:Y:S01]  /*d2a0*/  HMMA.16816.F32.BF16 R52, R192, R210, R52 ;  /* 0x000000d2c034723c */ /* 0x000fe20000041834 */
[----:B------:R-:W4:Y:S07]  /*d2b0*/  LDSM.16.M88.4 R192, [R221+0x800] ;  /* 0x00080000ddc0783b */ /* 0x000f2e0000000200 */
[-C--:B-1----:R-:W-:Y:S01]  /*d2c0*/  HMMA.16816.F32.BF16 R8, R196, R200.reuse, R8 ;  /* 0x000000c8c408723c */ /* 0x082fe20000041808 */
[----:B------:R-:W1:Y:S04]  /*d2d0*/  LDSM.16.M88.4 R208, [R221+0x1000] ;  /* 0x00100000ddd0783b */ /* 0x000e680000000200 */
[----:B--2---:R-:W-:Y:S03]  /*d2e0*/  ISETP.GT.AND P0, PT, R230, R0, PT ;  /* 0x00000000e600720c */ /* 0x004fe60003f04270 */
        /* <DEDUP_REMOVED lines=9> */
[-C--:B-1----:R-:W-:Y:S08]  /*d380*/  HMMA.16816.F32.BF16 R40, R196, R208.reuse, R40 ;  /* 0x000000d0c428723c */ /* 0x082ff00000041828 */
[C---:B------:R-:W-:Y:S08]  /*d390*/  HMMA.16816.F32.BF16 R44, R204.reuse, R208, R44 ;  /* 0x000000d0cc2c723c */ /* 0x040ff0000004182c */
[-C--:B------:R-:W-:Y:S01]  /*d3a0*/  HMMA.16816.F32.BF16 R48, R204, R210.reuse, R48 ;  /* 0x000000d2cc30723c */ /* 0x080fe20000041830 */
[----:B------:R-:W1:Y:S07]  /*d3b0*/  LDSM.16.M88.4 R204, [R224+0xe080] ;  /* 0x00e08000e0cc783b */ /* 0x000e6e0000000200 */
[----:B------:R-:W-:Y:S01]  /*d3c0*/  HMMA.16816.F32.BF16 R52, R196, R210, R52 ;  /* 0x000000d2c434723c */ /* 0x000fe20000041834 */
[----:B------:R-:W3:Y:S07]  /*d3d0*/  LDSM.16.M88.4 R196, [R216+0x7080] ;  /* 0x00708000d8c4783b */ /* 0x000eee0000000200 */
[-C--:B--2---:R-:W-:Y:S01]  /*d3e0*/  HMMA.16816.F32.BF16 R8, R192, R200.reuse, R8 ;  /* 0x000000c8c008723c */ /* 0x084fe20000041808 */
[----:B------:R-:W2:Y:S07]  /*d3f0*/  LDSM.16.M88.4 R208, [R216+0x7880] ;  /* 0x00788000d8d0783b */ /* 0x000eae0000000200 */
[C---:B-1----:R-:W-:Y:S08]  /*d400*/  HMMA.16816.F32.BF16 R12, R204.reuse, R200, R12 ;  /* 0x000000c8cc0c723c */ /* 0x042ff0000004180c */
        /* <DEDUP_REMOVED lines=8> */
[-C--:B--2---:R-:W-:Y:S08]  /*d490*/  HMMA.16816.F32.BF16 R40, R192, R208.reuse, R40 ;  /* 0x000000d0c028723c */ /* 0x084ff00000041828 */
[C---:B------:R-:W-:Y:S08]  /*d4a0*/  HMMA.16816.F32.BF16 R44, R204.reuse, R208, R44 ;  /* 0x000000d0cc2c723c */ /* 0x040ff0000004182c */
[-C--:B------:R-:W-:Y:S01]  /*d4b0*/  HMMA.16816.F32.BF16 R48, R204, R210.reuse, R48 ;  /* 0x000000d2cc30723c */ /* 0x080fe20000041830 */
[----:B------:R-:W2:Y:S07]  /*d4c0*/  LDSM.16.M88.4 R204, [R226+0xe080] ;  /* 0x00e08000e2cc783b */ /* 0x000eae0000000200 */
[----:B------:R-:W-:Y:S01]  /*d4d0*/  HMMA.16816.F32.BF16 R52, R192, R210, R52 ;  /* 0x000000d2c034723c */ /* 0x000fe20000041834 */
[----:B------:R-:W3:Y:S07]  /*d4e0*/  LDSM.16.M88.4 R192, [R223+0x2000] ;  /* 0x00200000dfc0783b */ /* 0x000eee0000000200 */
[-C--:B-1----:R-:W-:Y:S01]  /*d4f0*/  HMMA.16816.F32.BF16 R8, R196, R200.reuse, R8 ;  /* 0x000000c8c408723c */ /* 0x082fe20000041808 */
[----:B------:R-:W1:Y:S07]  /*d500*/  LDSM.16.M88.4 R208, [R223+0x2800] ;  /* 0x00280000dfd0783b */ /* 0x000e6e0000000200 */
        /* <DEDUP_REMOVED lines=33> */
[----:B------:R-:W1:Y:S01]  /*d720*/  LDSM.16.M88.4 R208, [R221+0x2800] ;  /* 0x00280000ddd0783b */ /* 0x000e620000000200 */
[----:B------:R-:W-:Y:S07]  /*d730*/  DEPBAR.LE SB0, 0x0 ;  /* 0x000080000000791a */ /* 0x000fee0000000000 */
[----:B------:R-:W-:Y:S01]  /*d740*/  BAR.SYNC.DEFER_BLOCKING 0x0 ;  /* 0x0000000000007b1d */ /* 0x000fe20000010000 */
[C---:B--2---:R-:W-:Y:S08]  /*d750*/  HMMA.16816.F32.BF16 R12, R204.reuse, R200, R12 ;  /* 0x000000c8cc0c723c */ /* 0x044ff0000004180c */
[-C--:B------:R-:W-:Y:S08]  /*d760*/  HMMA.16816.F32.BF16 R16, R204, R202.reuse, R16 ;  /* 0x000000cacc10723c */ /* 0x080ff00000041810 */
[C---:B------:R-:W-:Y:S08]  /*d770*/  HMMA.16816.F32.BF16 R20, R196.reuse, R202, R20 ;  /* 0x000000cac414723c */ /* 0x040ff00000041814 */
[-C--:B---3--:R-:W-:Y:S08]  /*d780*/  HMMA.16816.F32.BF16 R24, R196, R192.reuse, R24 ;  /* 0x000000c0c418723c */ /* 0x088ff00000041818 */
[C---:B------:R-:W-:Y:S08]  /*d790*/  HMMA.16816.F32.BF16 R28, R204.reuse, R192, R28 ;  /* 0x000000c0cc1c723c */ /* 0x040ff0000004181c */
[-C--:B------:R-:W-:Y:S08]  /*d7a0*/  HMMA.16816.F32.BF16 R32, R204, R194.reuse, R32 ;  /* 0x000000c2cc20723c */ /* 0x080ff00000041820 */
[C---:B------:R-:W-:Y:S08]  /*d7b0*/  HMMA.16816.F32.BF16 R36, R196.reuse, R194, R36 ;  /* 0x000000c2c424723c */ /* 0x040ff00000041824 */
[-C--:B-1----:R-:W-:Y:S08]  /*d7c0*/  HMMA.16816.F32.BF16 R40, R196, R208.reuse, R40 ;  /* 0x000000d0c428723c */ /* 0x082ff00000041828 */
[C---:B------:R-:W-:Y:S08]  /*d7d0*/  HMMA.16816.F32.BF16 R44, R204.reuse, R208, R44 ;  /* 0x000000d0cc2c723c */ /* 0x040ff0000004182c */
[-C--:B------:R-:W-:Y:S08]  /*d7e0*/  HMMA.16816.F32.BF16 R48, R204, R210.reuse, R48 ;  /* 0x000000d2cc30723c */ /* 0x080ff00000041830 */
[----:B------:R-:W-:Y:S01]  /*d7f0*/  HMMA.16816.F32.BF16 R52, R196, R210, R52 ;  /* 0x000000d2c434723c */ /* 0x000fe20000041834 */
[----:B------:R-:W-:Y:S07]  /*d800*/  @!UPT UIADD3 URZ, URZ, URZ, URZ ;  /* 0x0000003f3f3ff290 */ /* 0x000fee000fffe03f */
[----:B------:R-:W-:-:S11]  /*d810*/  @!P0 BRA `(.L_x_1306) ;  /* 0x0000050000008947 */ /* 0x000fd60003800000 */
[----:B------:R-:W-:Y:S01]  /*d820*/  IMAD.MOV.U32 R0, RZ, RZ, 0x1 ;  /* 0x00000001ff007424 */ /* 0x000fe200078e00ff */
[----:B------:R-:W2:Y:S01]  /*d830*/  LDL R2, [R1+0xbc] ;  /* 0x0000bc0001027983 */ /* 0x000ea20000100800 */
[----:B------:R-:W-:Y:S03]  /*d840*/  MOV R238, RZ ;  /* 0x000000ff00ee7202 */ /* 0x000fe60000000f00 */
[----:B------:R-:W3:Y:S01]  /*d850*/  LDL R3, [R1+0x9c] ;  /* 0x00009c0001037983 */ /* 0x000ee20000100800 */
[----:B------:R-:W-:Y:S03]  /*d860*/  ISETP.NE.AND P0, PT, R0, c[0x0][0x2b8], PT ;  /* 0x0000ae0000007a0c */ /* 0x000fe60003f05270 */
[----:B------:R-:W4:Y:S04]  /*d870*/  LDL.64 R152, [R1+0xc0] ;  /* 0x0000c00001987983 */ /* 0x000f280000100a00 */
[----:B------:R-:W5:Y:S04]  /*d880*/  LDL R4, [R1+0xc8] ;  /* 0x0000c80001047983 */ /* 0x000f680000100800 */
[----:B------:R-:W1:Y:S04]  /*d890*/  S2R R6, SR_CTAID.Y ;  /* 0x0000000000067919 */ /* 0x000e680000002600 */
[----:B------:R-:W1:Y:S02]  /*d8a0*/  S2R R154, SR_CTAID.Y ;  /* 0x00000000009a7919 */ /* 0x000e640000002600 */
[----:B-1----:R-:W-:Y:S01]  /*d8b0*/  IMAD.WIDE.U32 R158, R154, c[0x0][0x1e8], RZ ;  /* 0x00007a009a9e7a25 */ /* 0x002fe200078e00ff */
[----:B------:R-:W-:Y:S05]  /*d8c0*/  SHF.R.S32.HI R6, RZ, 0x1f, R6 ;  /* 0x0000001fff067819 */ /* 0x000fea0000011406 */
[----:B------:R-:W-:Y:S04]  /*d8d0*/  IMAD R6, R6, c[0x0][0x1e8], RZ ;  /* 0x00007a0006067a24 */ /* 0x000fe800078e02ff */
[----:B------:R-:W-:Y:S04]  /*d8e0*/  IMAD R6, R154, c[0x0][0x1ec], R6 ;  /* 0x00007b009a067a24 */ /* 0x000fe800078e0206 */
[----:B------:R-:W-:Y:S02]  /*d8f0*/  IMAD.IADD R6, R159, 0x1, R6 ;  /* 0x000000019f067824 */ /* 0x000fe400078e0206 */
[----:B--2---:R-:W-:Y:S01]  /*d900*/  IMAD R2, R230, 0x30, R2 ;  /* 0x00000030e6027824 */ /* 0x004fe200078e0202 */
[----:B---3--:R-:W-:Y:S04]  /*d910*/  ISETP.GT.AND P1, PT, R3, 0x2f, PT ;  /* 0x0000002f0300780c */ /* 0x008fe80003f24270 */
[----:B------:R-:W-:Y:S05]  /*d920*/  IADD3 R2, R2, -0x30, R3 ;  /* 0xffffffd002027810 */ /* 0x000fea0007ffe003 */
        /* <DEDUP_REMOVED lines=13> */
[----:B------:R-:W-:Y:S05]  /*da00*/  IMAD R0, R240, c[0x0][0x1e4], R0 ;  /* 0x00007900f0007a24 */ /* 0x000fea00078e0200 */
[----:B------:R-:W-:Y:S02]  /*da10*/  IADD3 R3, R3, R0, RZ ;  /* 0x0000000003037210 */ /* 0x000fe40007ffe0ff */
[----:B--2---:R-:W-:Y:S03]  /*da20*/  SHF.R.S32.HI R4, RZ, 0x1f, R238 ;  /* 0x0000001fff047819 */ /* 0x004fe600000114ee */
[----:B------:R-:W-:Y:S04]  /*da30*/  IMAD.WIDE.U32 R2, R238, c[0x0][0x1f0], R2 ;  /* 0x00007c00ee027a25 */ /* 0x000fe800078e0002 */
[----:B------:R-:W-:Y:S01]  /*da40*/  IMAD R4, R4, c[0x0][0x1f0], RZ ;  /* 0x00007c0004047a24 */ /* 0x000fe200078e02ff */
[----:B------:R-:W-:Y:S03]  /*da50*/  IADD3 R0, P1, R158, R2, RZ ;  /* 0x000000029e007210 */ /* 0x000fe60007f3e0ff */
[----:B------:R-:W-:Y:S01]  /*da60*/  IMAD R2, R238, c[0x0][0x1f4], R4 ;  /* 0x00007d00ee027a24 */ /* 0x000fe200078e0204 */
[----:B------:R-:W-:Y:S04]  /*da70*/  LEA R4, P0, R0, c[0x0][0x1c8], 0x1 ;  /* 0x0000720000047a11 */ /* 0x000fe800078008ff */
[----:B------:R-:W-:Y:S04]  /*da80*/  IADD3.X R2, R6, R3, R2, P1, !PT ;  /* 0x0000000306027210 */ /* 0x000fe80000ffe402 */
[----:B------:R-:W-:Y:S01]  /*da90*/  LEA.HI.X R0, R0, c[0x0][0x1cc], R2, 0x1, P0 ;  /* 0x0000730000007a11 */ /* 0x000fe200000f0c02 */
[----:B------:R-:W-:-:S05]  /*daa0*/  BRA.DIV ~URZ, `(.L_x_1307) ;  /* 0x00010ce27f007947 */ /* 0x000fca000b800000 */
[----:B------:R1:W2:Y:S02]  /*dab0*/  SHFL.IDX PT, R6, R0, RZ, 0x181f ;  /* 0x00181fff00067589 */ /* 0x0002a400000e0000 */
.L_x_1447:
        /* <DEDUP_REMOVED lines=18> */
[----:B------:R2:W-:Y:S04]  /*dbe0*/  LDGSTS.E.BYPASS.LTC128B.128 [R237+0x5080], [R192.64], !P4 ;  /* 0x05080000c0ed7fae */ /* 0x0005e8000e101d46 */
[----:B------:R2:W-:Y:S04]  /*dbf0*/  LDGSTS.E.BYPASS.LTC128B.128 [R237+0x6880], [R152.64], !P3 ;  /* 0x0688000098ed7fae */ /* 0x0005e8000d901d46 */
[----:B------:R3:W-:Y:S04]  /*dc00*/  LDGSTS.E.BYPASS.LTC128B.128 [R237+0x5880], [R2.64], !P4 ;  /* 0x0588000002ed7fae */ /* 0x0007e8000e101d46 */
[----:B------:R2:W-:Y:S04]  /*dc10*/  LDGSTS.E.BYPASS.LTC128B.128 [R237+0x7080], [R158.64], !P3 ;  /* 0x070800009eed7fae */ /* 0x0005e8000d901d46 */
[----:B---3--:R2:W3:Y:S02]  /*dc20*/  SHFL.IDX PT, R2, R4, 0x2, 0x181f ;  /* 0x00581f0004027f89 */ /* 0x0084e400000e0000 */
.L_x_1448:
        /* <DEDUP_REMOVED lines=15> */
.L_x_1306:
[----:B------:R-:W-:Y:S05]  /*dd20*/  BSYNC B0 ;  /* 0x0000000000007941 */ /* 0x000fea0003800000 */
.L_x_1305:
[----:B------:R-:W2:Y:S01]  /*dd30*/  LDL R154, [R1+0xb8] ;  /* 0x0000b800019a7983 */ /* 0x000ea20000100800 */
[----:B------:R-:W-:Y:S03]  /*dd40*/  IMAD.MOV.U32 R4, RZ, RZ, 0x1 ;  /* 0x00000001ff047424 */ /* 0x000fe600078e00ff */
[----:B------:R-:W2:Y:S02]  /*dd50*/  LDL R0, [R1+0x4] ;  /* 0x0000040001007983 */ /* 0x000ea40000100800 */
[----:B------:R-:W-:Y:S01]  /*dd60*/  ISETP.NE.AND P0, PT, R4, c[0x0][0x2c4], PT ;  /* 0x0000b10004007a0c */ /* 0x000fe20003f05270 */
[----:B------:R-:W-:Y:S01]  /*dd70*/  IMAD R4, R230, -0x30, RZ ;  /* 0xffffffd0e6047824 */ /* 0x000fe200078e02ff */
[----:B-1----:R-:W3:Y:S04]  /*dd80*/  LDL R153, [R1+0xb4] ;  /* 0x0000b40001997983 */ /* 0x002ee80000100800 */
[----:B------:R-:W3:Y:S04]  /*dd90*/  LDL R152, [R1+0xb0] ;  /* 0x0000b00001987983 */ /* 0x000ee80000100800 */
[----:B------:R-:W4:Y:S04]  /*dda0*/  LDL R6, [R1+0xa0] ;  /* 0x0000a00001067983 */ /* 0x000f280000100800 */
[----:B------:R-:W5:Y:S04]  /*ddb0*/  LDL R3, [R1+0x90] ;  /* 0x0000900001037983 */ /* 0x000f680000100800 */
[----:B------:R-:W3:Y:S04]  /*ddc0*/  LDL R2, [R1+0x70] ;  /* 0x0000700001027983 */ /* 0x000ee80000100800 */
[----:B------:R-:W0:Y:S01]  /*ddd0*/  LDGDEPBAR ;  /* 0x00000000000079af */ /* 0x000e220000000000 */
[----:B-----5:R-:W-:Y:S01]  /*dde0*/  IADD3 R192, -R3, 0x1, R4 ;  /* 0x0000000103c07810 */ /* 0x020fe20007ffe104 */
[----:B--2---:R-:W-:Y:S03]  /*ddf0*/  IMAD R0, R0, 0x80, R154 ;  /* 0x0000008000007824 */ /* 0x004fe600078e029a */
[----:B---3--:R-:W-:Y:S02]  /*de00*/  IADD3 R192, -R2, R192, R5 ;  /* 0x000000c002c07210 */ /* 0x008fe40007ffe105 */
[----:B------:R-:W-:Y:S05]  /*de10*/  IADD3 R0, R152, R0, R153 ;  /* 0x0000000098007210 */ /* 0x000fea0007ffe099 */
[----:B----4-:R-:W-:Y:S04]  /*de20*/  IMAD.IADD R158, R6, 0x1, R0 ;  /* 0x00000001069e7824 */ /* 0x010fe800078e0200 */
[----:B------:R-:W-:Y:S05]  /*de30*/  @P0 IMAD.HI.U32 R0, R158, c[0x0][0x2c8], RZ ;  /* 0x0000b2009e000a27 */ /* 0x000fea00078e00ff */
[----:B------:R-:W-:Y:S01]  /*de40*/  @P0 SHF.R.U32.HI R158, RZ, c[0x0][0x2cc], R0 ;  /* 0x0000b300ff9e0a19 */ /* 0x000fe20000011600 */
[----:B------:R-:W-:-:S05]  /*de50*/  BRA.DIV ~URZ, `(.L_x_1309) ;  /* 0x00010da27f007947 */ /* 0x000fca000b800000 */
[----:B------:R1:W2:Y:S02]  /*de60*/  SHFL.IDX PT, R2, R158, RZ, 0x1c1f ;  /* 0x001c1fff9e027589 */ /* 0x0002a400000e0000 */
.L_x_1449:
[----:B------:R-:W-:Y:S01]  /*de70*/  LOP3.LUT R0, RZ, c[0x0][0x324], RZ, 0x33, !PT ;  /* 0x0000c900ff007a12 */ /* 0x000fe200078e33ff */
[----:B------:R-:W-:Y:S01]  /*de80*/  IMAD.MOV.U32 R3, RZ, RZ, 0x1 ;  /* 0x00000001ff037424 */ /* 0x000fe200078e00ff */
[----:B------:R-:W-:Y:S03]  /*de90*/  IADD3 R159, R192, c[0x0][0x328], RZ ;  /* 0x0000ca00c09f7a10 */ /* 0x000fe60007ffe0ff */
[----:B------:R-:W-:Y:S01]  /*dea0*/  IMAD.IADD R192, R0, 0x1, R192 ;  /* 0x0000000100c07824 */ /* 0x000fe200078e02c0 */
[----:B------:R-:W-:Y:S02]  /*deb0*/  ISETP.LE.AND P0, PT, R3, c[0x0][0x32c], PT ;  /* 0x0000cb0003007a0c */ /* 0x000fe40003f03270 */
[----:B--2---:R-:W-:Y:S01]  /*dec0*/  IADD3 R153, R159, R2, RZ ;  /* 0x000000029f997210 */ /* 0x004fe20007ffe0ff */
[----:B------:R-:W-:Y:S10]  /*ded0*/  IMAD.IADD R0, R192, 0x1, R2 ;  /* 0x00000001c0007824 */ /* 0x000ff400078e0202 */
[----:B------:R-:W-:-:S05]  /*dee0*/  @!P0 BRA `(.L_x_1310) ;  /* 0x000001a000008947 */ /* 0x000fca0003800000 */
[----:B------:R-:W2:Y:S01]  /*def0*/  LDL R3, [R1+0x70] ;  /* 0x0000700001037983 */ /* 0x000ea20000100800 */
[----:B------:R-:W-:Y:S01]  /*df00*/  BSSY B0, `(.L_x_1311) ;  /* 0x0000012000007945 */ /* 0x000fe20003800000 */
[----:B--2---:R-:W-:Y:S04]  /*df10*/  IADD3 R2, -R3, R5, R2 ;  /* 0x0000000503027210 */ /* 0x004fe80007ffe102 */
        /* <DEDUP_REMOVED lines=11> */
.L_x_1312:
[----:B------:R-:W-:Y:S04]  /*dfd0*/  MOV R3, c[0x0][0x32c] ;  /* 0x0000cb0000037a02 */ /* 0x000fe80000000f00 */
[----:B------:R-:W-:Y:S11]  /*dfe0*/  ISETP.NE.AND P0, PT, R3, 0x1, PT ;  /* 0x000000010300780c */ /* 0x000ff60003f05270 */
[----:B------:R-:W-:Y:S02]  /*dff0*/  @!UPT UIADD3 URZ, URZ, URZ, URZ ;  /* 0x0000003f3f3ff290 */ /* 0x000fe4000fffe03f */
[----:B------:R-:W-:Y:S05]  /*e000*/  @P0 IMAD.HI.U32 R3, R2, c[0x0][0x330], RZ ;  /* 0x0000cc0002030a27 */ /* 0x000fea00078e00ff */
[----:B------:R-:W-:Y:S02]  /*e010*/  @P0 SHF.R.U32.HI R2, RZ, c[0x0][0x334], R3 ;  /* 0x0000cd00ff020a19 */ /* 0x000fe40000011603 */
.L_x_1313:
[----:B------:R-:W-:Y:S05]  /*e020*/  BSYNC B0 ;  /* 0x0000000000007941 */ /* 0x000fea0003800000 */
.L_x_1311:
[----:B------:R-:W2:Y:S02]  /*e030*/  LDL R3, [R1+0x90] ;  /* 0x0000900001037983 */ /* 0x000ea40000100800 */
[----:B--2---:R-:W-:Y:S04]  /*e040*/  IMAD.IADD R3, R4, 0x1, -R3 ;  /* 0x0000000104037824 */ /* 0x004fe800078e0a03 */
[----:B------:R-:W-:Y:S05]  /*e050*/  IMAD R2, R2, c[0x0][0x32c], R3 ;  /* 0x0000cb0002027a24 */ /* 0x000fea00078e0203 */
[----:B------:R-:W-:Y:S02]  /*e060*/  IADD3 R3, R2, c[0x0][0x32c], RZ ;  /* 0x0000cb0002037a10 */ /* 0x000fe40007ffe0ff */
[----:B------:R-:W-:Y:S02]  /*e070*/  IMNMX R0, R0, R2, !PT ;  /* 0x0000000200007217 */ /* 0x000fe40007800200 */
[----:B------:R-:W-:Y:S02]  /*e080*/  IMNMX R153, R153, R3, PT ;  /* 0x0000000399997217 */ /* 0x000fe40003800200 */
.L_x_1310:
[----:B------:R-:W-:-:S05]  /*e090*/  BRA.DIV ~URZ, `(.L_x_1314) ;  /* 0x00010be27f007947 */ /* 0x000fca000b800000 */
[----:B------:R2:W3:Y:S02]  /*e0a0*/  SHFL.IDX PT, R2, R158, 0x1, 0x1c1f ;  /* 0x003c1f009e027f89 */ /* 0x0004e400000e0000 */
.L_x_1450:
[----:B---3--:R-:W-:Y:S01]  /*e0b0*/  IADD3 R152, R159, R2, RZ ;  /* 0x000000029f987210 */ /* 0x008fe20007ffe0ff */
[----:B------:R-:W-:Y:S02]  /*e0c0*/  IMAD.MOV.U32 R3, RZ, RZ, 0x1 ;  /* 0x00000001ff037424 */ /* 0x000fe400078e00ff */
[----:B------:R-:W-:Y:S03]  /*e0d0*/  IMAD.IADD R6, R192, 0x1, R2 ;  /* 0x00000001c0067824 */ /* 0x000fe600078e0202 */
[----:B------:R-:W-:Y:S11]  /*e0e0*/  ISETP.LE.AND P0, PT, R3, c[0x0][0x32c], PT ;  /* 0x0000cb0003007a0c */ /* 0x000ff60003f03270 */
[----:B------:R-:W-:Y:S02]  /*e0f0*/  @!UPT UIADD3 URZ, URZ, URZ, URZ ;  /* 0x0000003f3f3ff290 */ /* 0x000fe4000fffe03f */
[----:B------:R-:W-:-:S05]  /*e100*/  @!P0 BRA `(.L_x_1315) ;  /* 0x000001a000008947 */ /* 0x000fca0003800000 */
[----:B------:R-:W3:Y:S01]  /*e110*/  LDL R3, [R1+0x70] ;  /* 0x0000700001037983 */ /* 0x000ee20000100800 */
[----:B------:R-:W-:Y:S01]  /*e120*/  BSSY B0, `(.L_x_1316) ;  /* 0x0000012000007945 */ /* 0x000fe20003800000 */
[----:B---3--:R-:W-:Y:S04]  /*e130*/  IADD3 R2, -R3, R5, R2 ;  /* 0x0000000503027210 */ /* 0x008fe80007ffe102 */
        /* <DEDUP_REMOVED lines=11> */
.L_x_1317:
[----:B------:R-:W-:Y:S04]  /*e1f0*/  MOV R3, c[0x0][0x32c] ;  /* 0x0000cb0000037a02 */ /* 0x000fe80000000f00 */
[----:B------:R-:W-:Y:S11]  /*e200*/  ISETP.NE.AND P0, PT, R3, 0x1, PT ;  /* 0x000000010300780c */ /* 0x000ff60003f05270 */
[----:B------:R-:W-:Y:S02]  /*e210*/  @!UPT UIADD3 URZ, URZ, URZ, URZ ;  /* 0x0000003f3f3ff290 */ /* 0x000fe4000fffe03f */
[----:B------:R-:W-:Y:S05]  /*e220*/  @P0 IMAD.HI.U32 R3, R2, c[0x0][0x330], RZ ;  /* 0x0000cc0002030a27 */ /* 0x000fea00078e00ff */
[----:B------:R-:W-:Y:S02]  /*e230*/  @P0 SHF.R.U32.HI R2, RZ, c[0x0][0x334], R3 ;  /* 0x0000cd00ff020a19 */ /* 0x000fe40000011603 */
.L_x_1318:
[----:B------:R-:W-:Y:S05]  /*e240*/  BSYNC B0 ;  /* 0x0000000000007941 */ /* 0x000fea0003800000 */
.L_x_1316:
[----:B------:R-:W3:Y:S02]  /*e250*/  LDL R3, [R1+0x90] ;  /* 0x0000900001037983 */ /* 0x000ee40000100800 */
[----:B---3--:R-:W-:Y:S04]  /*e260*/  IMAD.IADD R3, R4, 0x1, -R3 ;  /* 0x0000000104037824 */ /* 0x008fe800078e0a03 */
[----:B------:R-:W-:Y:S05]  /*e270*/  IMAD R2, R2, c[0x0][0x32c], R3 ;  /* 0x0000cb0002027a24 */ /* 0x000fea00078e0203 */
[----:B------:R-:W-:Y:S02]  /*e280*/  IADD3 R3, R2, c[0x0][0x32c], RZ ;  /* 0x0000cb0002037a10 */ /* 0x000fe40007ffe0ff */
[----:B------:R-:W-:Y:S02]  /*e290*/  IMNMX R6, R6, R2, !PT ;  /* 0x0000000206067217 */ /* 0x000fe40007800200 */
[----:B------:R-:W-:Y:S02]  /*e2a0*/  IMNMX R152, R152, R3, PT ;  /* 0x0000000398987217 */ /* 0x000fe40003800200 */
.L_x_1315:
[----:B------:R-:W-:-:S05]  /*e2b0*/  BRA.DIV ~URZ, `(.L_x_1319) ;  /* 0x00010a427f007947 */ /* 0x000fca000b800000 */
[----:B------:R3:W4:Y:S02]  /*e2c0*/  SHFL.IDX PT, R154, R158, 0x2, 0x1c1f ;  /* 0x005c1f009e9a7f89 */ /* 0x00072400000e0000 */
.L_x_1451:
[----:B----4-:R-:W-:Y:S01]  /*e2d0*/  IADD3 R3, R159, R154, RZ ;  /* 0x0000009a9f037210 */ /* 0x010fe20007ffe0ff */
[----:B------:R-:W-:Y:S05]  /*e2e0*/  IMAD.MOV.U32 R2, RZ, RZ, 0x1 ;  /* 0x00000001ff027424 */ /* 0x000fea00078e00ff */
[----:B------:R-:W-:Y:S01]  /*e2f0*/  ISETP.LE.AND P0, PT, R2, c[0x0][0x32c], PT ;  /* 0x0000cb0002007a0c */ /* 0x000fe20003f03270 */
[----:B------:R-:W-:Y:S11]  /*e300*/  IMAD.IADD R2, R192, 0x1, R154 ;  /* 0x00000001c0027824 */ /* 0x000ff600078e029a */
[----:B------:R-:W-:Y:S01]  /*e310*/  @!UPT UIADD3 URZ, URZ, URZ, URZ ;  /* 0x0000003f3f3ff290 */ /* 0x000fe2000fffe03f */
[----:B------:R-:W-:-:S05]  /*e320*/  @!P0 BRA `(.L_x_1320) ;  /* 0x000001a000008947 */ /* 0x000fca0003800000 */
[----:B------:R-:W4:Y:S01]  /*e330*/  LDL R193, [R1+0x70] ;  /* 0x0000700001c17983 */ /* 0x000f220000100800 */
[----:B------:R-:W-:Y:S01]  /*e340*/  BSSY B0, `(.L_x_1321) ;  /* 0x0000012000007945 */ /* 0x000fe20003800000 */
[----:B----4-:R-:W-:Y:S04]  /*e350*/  IADD3 R154, -R193, R5, R154 ;  /* 0x00000005c19a7210 */ /* 0x010fe80007ffe19a */
        /* <DEDUP_REMOVED lines=11> */
.L_x_1322:
[----:B------:R-:W-:Y:S04]  /*e410*/  MOV R193, c[0x0][0x32c] ;  /* 0x0000cb0000c17a02 */ /* 0x000fe80000000f00 */
[----:B------:R-:W-:Y:S11]  /*e420*/  ISETP.NE.AND P0, PT, R193, 0x1, PT ;  /* 0x00000001c100780c */ /* 0x000ff60003f05270 */
[----:B------:R-:W-:Y:S02]  /*e430*/  @!UPT UIADD3 URZ, URZ, URZ, URZ ;  /* 0x0000003f3f3ff290 */ /* 0x000fe4000fffe03f */
[----:B------:R-:W-:Y:S05]  /*e440*/  @P0 IMAD.HI.U32 R193, R154, c[0x0][0x330], RZ ;  /* 0x0000cc009ac10a27 */ /* 0x000fea00078e00ff */
[----:B------:R-:W-:Y:S02]  /*e450*/  @P0 SHF.R.U32.HI R154, RZ, c[0x0][0x334], R193 ;  /* 0x0000cd00ff9a0a19 */ /* 0x000fe400000116c1 */
.L_x_1323:
[----:B------:R-:W-:Y:S05]  /*e460*/  BSYNC B0 ;  /* 0x0000000000007941 */ /* 0x000fea0003800000 */
.L_x_1321:
[----:B------:R-:W4:Y:S02]  /*e470*/  LDL R193, [R1+0x90] ;  /* 0x0000900001c17983 */ /* 0x000f240000100800 */
[----:B----4-:R-:W-:Y:S04]  /*e480*/  IMAD.IADD R193, R4, 0x1, -R193 ;  /* 0x0000000104c17824 */ /* 0x010fe800078e0ac1 */
[----:B------:R-:W-:Y:S05]  /*e490*/  IMAD R154, R154, c[0x0][0x32c], R193 ;  /* 0x0000cb009a9a7a24 */ /* 0x000fea00078e02c1 */
[----:B------:R-:W-:Y:S02]  /*e4a0*/  IMNMX R2, R2, R154, !PT ;  /* 0x0000009a02027217 */ /* 0x000fe40007800200 */
[----:B------:R-:W-:Y:S04]  /*e4b0*/  IADD3 R154, R154, c[0x0][0x32c], RZ ;  /* 0x0000cb009a9a7a10 */ /* 0x000fe80007ffe0ff */
[----:B------:R-:W-:Y:S02]  /*e4c0*/  IMNMX R3, R3, R154, PT ;  /* 0x0000009a03037217 */ /* 0x000fe40003800200 */
.L_x_1320:
[C---:B------:R-:W-:Y:S02]  /*e4d0*/  ISETP.GE.AND P2, PT, R4.reuse, 0x9, PT ;  /* 0x000000090400780c */ /* 0x040fe40003f46270 */
[----:B------:R-:W-:Y:S02]  /*e4e0*/  ISETP.GE.AND P1, PT, R4, 0xa, PT ;  /* 0x0000000a0400780c */ /* 0x000fe40003f26270 */
[----:B------:R-:W-:Y:S02]  /*e4f0*/  ISETP.GT.AND P0, PT, R0, 0x8, !P2 ;  /* 0x000000080000780c */ /* 0x000fe40005704270 */
[----:B------:R-:W-:Y:S02]  /*e500*/  LOP3.LUT R229, R229, 0xffffffdf, RZ, 0xc0, !PT ;  /* 0xffffffdfe5e57812 */ /* 0x000fe400078ec0ff */
[----:B------:R-:W-:Y:S02]  /*e510*/  ISETP.LT.OR P0, PT, R153, 0x9, P0 ;  /* 0x000000099900780c */ /* 0x000fe40000701670 */
[----:B------:R-:W-:Y:S02]  /*e520*/  ISETP.GE.AND P6, PT, R4, 0x21, PT ;  /* 0x000000210400780c */ /* 0x000fe40003fc6270 */
[----:B------:R-:W-:Y:S02]  /*e530*/  FSEL R194, R20, -INF , !P0 ;  /* 0xff80000014c27808 */ /* 0x000fe40004000000 */
[----:B------:R-:W-:Y:S02]  /*e540*/  ISETP.GT.AND P0, PT, R0, 0x9, !P1 ;  /* 0x000000090000780c */ /* 0x000fe40004f04270 */
[----:B------:R-:W-:Y:S02]  /*e550*/  @P2 LOP3.LUT R229, R229, 0x20, RZ, 0xfc, !PT ;  /* 0x00000020e5e52812 */ /* 0x000fe400078efcff */
[----:B------:R-:W-:Y:S02]  /*e560*/  ISETP.LT.OR P0, PT, R153, 0xa, P0 ;  /* 0x0000000a9900780c */ /* 0x000fe40000701670 */
[----:B------:R-:W-:Y:S02]  /*e570*/  LOP3.LUT R229, R229, 0xffffffef, RZ, 0xc0, !PT ;  /* 0xffffffefe5e57812 */ /* 0x000fe400078ec0ff */
[----:B------:R-:W-:Y:S02]  /*e580*/  FSEL R193, R21, -INF , !P0 ;  /* 0xff80000015c17808 */ /* 0x000fe40004000000 */
[----:B------:R-:W-:Y:S02]  /*e590*/  ISETP.GT.AND P0, PT, R6, 0x8, !P2 ;  /* 0x000000080600780c */ /* 0x000fe40005704270 */
[----:B------:R-:W-:Y:S02]  /*e5a0*/  ISETP.GE.AND P2, PT, R4, 0x11, PT ;  /* 0x000000110400780c */ /* 0x000fe40003f46270 */
        /* <DEDUP_REMOVED lines=9> */
[----:B------:R-:W-:Y:S02]  /*e640*/  @P2 LOP3.LUT R229, R229, 0x8, RZ, 0xfc, !PT ;  /* 0x00000008e5e52812 */ /* 0x000fe400078efcff */
[----:B------:R-:W-:Y:S02]  /*e650*/  ISETP.LT.OR P0, PT, R153, 0x11, P0 ;  /* 0x000000119900780c */ /* 0x000fe40000701670 */
[----:B------:R-:W-:Y:S02]  /*e660*/  LOP3.LUT R229, R229, 0xfffffffb, RZ, 0xc0, !PT ;  /* 0xfffffffbe5e57812 */ /* 0x000fe400078ec0ff */
[----:B------:R-:W-:Y:S02]  /*e670*/  FSEL R24, R24, -INF , !P0 ;  /* 0xff80000018187808 */ /* 0x000fe40004000000 */
[----:B------:R-:W-:Y:S02]  /*e680*/  ISETP.GT.AND P0, PT, R0, 0x11, !P1 ;  /* 0x000000110000780c */ /* 0x000fe40004f04270 */
[----:B------:R-:W-:Y:S02]  /*e690*/  @P1 LOP3.LUT R229, R229, 0x4, RZ, 0xfc, !PT ;  /* 0x00000004e5e51812 */ /* 0x000fe400078efcff */
[----:B------:R-:W-:Y:S02]  /*e6a0*/  ISETP.LT.OR P0, PT, R153, 0x12, P0 ;  /* 0x000000129900780c */ /* 0x000fe40000701670 */
[----:B------:R-:W-:Y:S02]  /*e6b0*/  ISETP.GE.AND P5, PT, R4, 0x22, PT ;  /* 0x000000220400780c */ /* 0x000fe40003fa6270 */
        /* <DEDUP_REMOVED lines=12> */
[----:B------:R-:W-:Y:S02]  /*e780*/  LOP3.LUT R229, R229, 0xfffffffe, RZ, 0xc0, !PT ;  /* 0xfffffffee5e57812 */ /* 0x000fe400078ec0ff */
[----:B------:R-:W-:Y:S02]  /*e790*/  ISETP.LT.OR P0, PT, R153, 0x19, P0 ;  /* 0x000000199900780c */ /* 0x000fe40000701670 */
[----:B------:R-:W-:Y:S02]  /*e7a0*/  @P1 LOP3.LUT R229, R229, 0x1, RZ, 0xfc, !PT ;  /* 0x00000001e5e51812 */ /* 0x000fe400078efcff */
[----:B------:R-:W-:Y:S02]  /*e7b0*/  FSEL R36, R36, -INF , !P0 ;  /* 0xff80000024247808 */ /* 0x000fe40004000000 */
[----:B------:R-:W-:Y:S02]  /*e7c0*/  ISETP.GT.AND P0, PT, R0, 0x19, !P1 ;  /* 0x000000190000780c */ /* 0x000fe40004f04270 */
[C---:B------:R-:W-:Y:S02]  /*e7d0*/  ISETP.GE.AND P3, PT, R4.reuse, 0x29, PT ;  /* 0x000000290400780c */ /* 0x040fe40003f66270 */
[----:B------:R-:W-:Y:S02]  /*e7e0*/  ISETP.LT.OR P0, PT, R153, 0x1a, P0 ;  /* 0x0000001a9900780c */ /* 0x000fe40000701670 */
[----:B------:R-:W-:Y:S02]  /*e7f0*/  ISETP.GE.AND P4, PT, R4, 0x2a, PT ;  /* 0x0000002a0400780c */ /* 0x000fe40003f86270 */
[----:B------:R-:W-:Y:S02]  /*e800*/  FSEL R37, R37, -INF , !P0 ;  /* 0xff80000025257808 */ /* 0x000fe40004000000 */
[----:B------:R-:W-:Y:S02]  /*e810*/  ISETP.GT.AND P0, PT, R6, 0x18, !P2 ;  /* 0x000000180600780c */ /* 0x000fe40005704270 */
[----:B------:R-:W-:Y:S02]  /*e820*/  ISETP.GE.AND P2, PT, R4, 0x1, PT ;  /* 0x000000010400780c */ /* 0x000fe40003f46270 */
[----:B------:R-:W-:Y:S04]  /*e830*/  ISETP.LT.OR P0, PT, R152, 0x19, P0 ;  /* 0x000000199800780c */ /* 0x000fe80000701670 */
[----:B------:R-:W-:Y:S02]  /*e840*/  FSEL R38, R38, -INF , !P0 ;  /* 0xff80000026267808 */ /* 0x000fe40004000000 */
[----:B------:R-:W-:Y:S02]  /*e850*/  ISETP.GT.AND P0, PT, R6, 0x19, !P1 ;  /* 0x000000190600780c */ /* 0x000fe40004f04270 */
[----:B------:R-:W-:Y:S02]  /*e860*/  ISETP.GE.AND P1, PT, R4, 0x2, PT ;  /* 0x000000020400780c */ /* 0x000fe40003f26270 */
        /* <DEDUP_REMOVED lines=38> */
[C---:B------:R-:W-:Y:S04]  /*ead0*/  ISETP.GT.AND P0, PT, R2.reuse, 0x1, !P1 ;  /* 0x000000010200780c */ /* 0x040fe80004f04270 */
[----:B------:R-:W-:Y:S04]  /*eae0*/  ISETP.LT.OR P0, PT, R3, 0x2, P0 ;  /* 0x000000020300780c */ /* 0x000fe80000701670 */
[----:B------:R-:W-:Y:S02]  /*eaf0*/  FSEL R13, R13, -INF , !P0 ;  /* 0xff8000000d0d7808 */ /* 0x000fe40004000000 */
[----:B------:R-:W-:Y:S04]  /*eb00*/  LOP3.LUT P0, RZ, R229, 0x20, RZ, 0xc0, !PT ;  /* 0x00000020e5ff7812 */ /* 0x000fe8000780c0ff */
[----:B------:R-:W-:Y:S04]  /*eb10*/  ISETP.GT.AND P0, PT, R2, 0x8, !P0 ;  /* 0x000000080200780c */ /* 0x000fe80004704270 */
[----:B------:R-:W-:Y:S04]  /*eb20*/  ISETP.LT.OR P0, PT, R3, 0x9, P0 ;  /* 0x000000090300780c */ /* 0x000fe80000701670 */
[----:B------:R-:W-:Y:S02]  /*eb30*/  FSEL R16, R16, -INF , !P0 ;  /* 0xff80000010107808 */ /* 0x000fe40004000000 */
[----:B------:R-:W-:Y:S04]  /*eb40*/  LOP3.LUT P0, RZ, R229, 0x10, RZ, 0xc0, !PT ;  /* 0x00000010e5ff7812 */ /* 0x000fe8000780c0ff */
        /* <DEDUP_REMOVED lines=28> */
[----:B------:R-:W-:Y:S04]  /*ed10*/  ISETP.GT.AND P0, PT, R2, RZ, !P2 ;  /* 0x000000ff0200720c */ /* 0x000fe80005704270 */
[C---:B------:R-:W-:Y:S04]  /*ed20*/  ISETP.LT.OR P0, PT, R3.reuse, 0x1, P0 ;  /* 0x000000010300780c */ /* 0x040fe80000701670 */
[----:B------:R-:W-:Y:S02]  /*ed30*/  FSEL R12, R12, -INF , !P0 ;  /* 0xff8000000c0c7808 */ /* 0x000fe40004000000 */
[----:B------:R-:W-:Y:S04]  /*ed40*/  ISETP.GT.AND P0, PT, R2, 0x29, !P4 ;  /* 0x000000290200780c */ /* 0x000fe80006704270 */
[----:B------:R-:W-:Y:S04]  /*ed50*/  ISETP.LT.OR P0, PT, R3, 0x2a, P0 ;  /* 0x0000002a0300780c */ /* 0x000fe80000701670 */
[----:B------:R-:W-:Y:S01]  /*ed60*/  FSEL R49, R49, -INF , !P0 ;  /* 0xff80000031317808 */ /* 0x000fe20004000000 */
[----:B------:R-:W-:-:S06]  /*ed70*/  BRA.DIV ~URZ, `(.L_x_1324) ;  /* 0x000100027f007947 */ /* 0x000fcc000b800000 */
[----:B------:R4:W1:Y:S02]  /*ed80*/  SHFL.IDX PT, R3, R158, 0x3, 0x1c1f ;  /* 0x007c1f009e037f89 */ /* 0x00086400000e0000 */
.L_x_1452:
[----:B-1----:R-:W-:Y:S01]  /*ed90*/  IADD3 R2, R159, R3, RZ ;  /* 0x000000039f027210 */ /* 0x002fe20007ffe0ff */
[----:B------:R-:W-:Y:S05]  /*eda0*/  IMAD.MOV.U32 R0, RZ, RZ, 0x1 ;  /* 0x00000001ff007424 */ /* 0x000fea00078e00ff */
[----:B------:R-:W-:Y:S01]  /*edb0*/  ISETP.LE.AND P0, PT, R0, c[0x0][0x32c], PT ;  /* 0x0000cb0000007a0c */ /* 0x000fe20003f03270 */
[----:B------:R-:W-:Y:S11]  /*edc0*/  IMAD.IADD R0, R192, 0x1, R3 ;  /* 0x00000001c0007824 */ /* 0x000ff600078e0203 */
[----:B------:R-:W-:Y:S01]  /*edd0*/  @!UPT UIADD3 URZ, URZ, URZ, URZ ;  /* 0x0000003f3f3ff290 */ /* 0x000fe2000fffe03f */
[----:B------:R-:W-:-:S05]  /*ede0*/  @!P0 BRA `(.L_x_1325) ;  /* 0x000001a000008947 */ /* 0x000fca0003800000 */
[----:B------:R-:W5:Y:S01]  /*edf0*/  LDL R6, [R1+0x70] ;  /* 0x0000700001067983 */ /* 0x000f620000100800 */
[----:B------:R-:W-:Y:S01]  /*ee00*/  BSSY B0, `(.L_x_1326) ;  /* 0x0000012000007945 */ /* 0x000fe20003800000 */
[----:B-----5:R-:W-:Y:S04]  /*ee10*/  IADD3 R3, -R6, R5, R3 ;  /* 0x0000000506037210 */ /* 0x020fe80007ffe103 */
        /* <DEDUP_REMOVED lines=11> */
.L_x_1327:
[----:B------:R-:W-:Y:S04]  /*eed0*/  MOV R6, c[0x0][0x32c] ;  /* 0x0000cb0000067a02 */ /* 0x000fe80000000f00 */
[----:B------:R-:W-:Y:S11]  /*eee0*/  ISETP.NE.AND P0, PT, R6, 0x1, PT ;  /* 0x000000010600780c */ /* 0x000ff60003f05270 */
[----:B------:R-:W-:Y:S02]  /*eef0*/  @!UPT UIADD3 URZ, URZ, URZ, URZ ;  /* 0x0000003f3f3ff290 */ /* 0x000fe4000fffe03f */
[----:B------:R-:W-:Y:S05]  /*ef00*/  @P0 IMAD.HI.U32 R6, R3, c[0x0][0x330], RZ ;  /* 0x0000cc0003060a27 */ /* 0x000fea00078e00ff */
[----:B------:R-:W-:Y:S02]  /*ef10*/  @P0 SHF.R.U32.HI R3, RZ, c[0x0][0x334], R6 ;  /* 0x0000cd00ff030a19 */ /* 0x000fe40000011606 */
.L_x_1328:
[----:B------:R-:W-:Y:S05]  /*ef20*/  BSYNC B0 ;  /* 0x0000000000007941 */ /* 0x000fea0003800000 */
.L_x_1326:
[----:B------:R-:W5:Y:S02]  /*ef30*/  LDL R6, [R1+0x90] ;  /* 0x0000900001067983 */ /* 0x000f640000100800 */
[----:B-----5:R-:W-:Y:S04]  /*ef40*/  IMAD.IADD R4, R4, 0x1, -R6 ;  /* 0x0000000104047824 */ /* 0x020fe800078e0a06 */
[----:B------:R-:W-:Y:S05]  /*ef50*/  IMAD R3, R3, c[0x0][0x32c], R4 ;  /* 0x0000cb0003037a24 */ /* 0x000fea00078e0204 */
[----:B------:R-:W-:Y:S02]  /*ef60*/  IADD3 R4, R3, c[0x0][0x32c], RZ ;  /* 0x0000cb0003047a10 */ /* 0x000fe40007ffe0ff */
[----:B------:R-:W-:Y:S02]  /*ef70*/  IMNMX R0, R0, R3, !PT ;  /* 0x0000000300007217 */ /* 0x000fe40007800200 */
[----:B------:R-:W-:Y:S02]  /*ef80*/  IMNMX R2, R2, R4, PT ;  /* 0x0000000402027217 */ /* 0x000fe40003800200 */
.L_x_1325:
[----:B------:R-:W-:Y:S02]  /*ef90*/  ISETP.GT.AND P0, PT, R0, RZ, !P2 ;  /* 0x000000ff0000720c */ /* 0x000fe40005704270 */
[C---:B------:R-:W-:Y:S02]  /*efa0*/  LOP3.LUT P2, RZ, R229.reuse, 0x1, RZ, 0xc0, !PT ;  /* 0x00000001e5ff7812 */ /* 0x040fe4000784c0ff */
[----:B------:R-:W-:Y:S02]  /*efb0*/  ISETP.LT.OR P0, PT, R2, 0x1, P0 ;  /* 0x000000010200780c */ /* 0x000fe40000701670 */
[----:B------:R-:W-:Y:S02]  /*efc0*/  FMNMX.FTZ R3, R12, R157, !PT ;  /* 0x0000009d0c037209 */ /* 0x000fe40007810000 */
[----:B------:R-:W-:Y:S02]  /*efd0*/  FSEL R14, R14, -INF , !P0 ;  /* 0xff8000000e0e7808 */ /* 0x000fe40004000000 */
        /* <DEDUP_REMOVED lines=33> */
[C---:B------:R-:W-:Y:S02]  /*f1f0*/  ISETP.GT.AND P0, PT, R0.reuse, 0x18, !P1 ;  /* 0x000000180000780c */ /* 0x040fe40004f04270 */
[----:B------:R-:W-:Y:S02]  /*f200*/  ISETP.GT.AND P1, PT, R0, 0x28, !P3 ;  /* 0x000000280000780c */ /* 0x000fe40005f24270 */
[C---:B------:R-:W-:Y:S02]  /*f210*/  ISETP.LT.OR P0, PT, R2.reuse, 0x19, P0 ;  /* 0x000000190200780c */ /* 0x040fe40000701670 */
[----:B------:R-:W-:Y:S02]  /*f220*/  ISETP.LT.OR P1, PT, R2, 0x29, P1 ;  /* 0x000000290200780c */ /* 0x000fe40000f21670 */
[----:B------:R-:W-:Y:S02]  /*f230*/  FSEL R200, R34, -INF , !P0 ;  /* 0xff80000022c87808 */ /* 0x000fe40004000000 */
        /* <DEDUP_REMOVED lines=8> */
[----:B------:R-:W-:Y:S02]  /*f2c0*/  FSEL R196, R50, -INF , !P1 ;  /* 0xff80000032c47808 */ /* 0x000fe40004800000 */
[----:B------:R-:W-:Y:S02]  /*f2d0*/  FSEL R198, R46, -INF , !P0 ;  /* 0xff8000002ec67808 */ /* 0x000fe40004000000 */
[----:B------:R-:W-:Y:S02]  /*f2e0*/  ISETP.GT.AND P0, PT, R0, 0x21, !P5 ;  /* 0x000000210000780c */ /* 0x000fe40006f04270 */
[----:B------:R-:W-:Y:S02]  /*f2f0*/  FMNMX.FTZ R6, R198, R6, !PT ;  /* 0x00000006c6067209 */ /* 0x000fe40007810000 */
[----:B------:R-:W-:Y:S04]  /*f300*/  ISETP.LT.OR P0, PT, R2, 0x22, P0 ;  /* 0x000000220200780c */ /* 0x000fe80000701670 */
[----:B------:R-:W-:Y:S02]  /*f310*/  FSEL R197, R47, -INF , !P0 ;  /* 0xff8000002fc57808 */ /* 0x000fe40004000000 */
[----:B------:R-:W-:Y:S02]  /*f320*/  ISETP.GT.AND P0, PT, R0, 0x29, !P4 ;  /* 0x000000290000780c */ /* 0x000fe40006704270 */
[----:B------:R-:W-:Y:S02]  /*f330*/  FMNMX.FTZ R0, R10, R156, !PT ;  /* 0x0000009c0a007209 */ /* 0x000fe40007810000 */
[----:B------:R-:W-:Y:S02]  /*f340*/  ISETP.LT.OR P0, PT, R2, 0x2a, P0 ;  /* 0x0000002a0200780c */ /* 0x000fe40000701670 */
        /* <DEDUP_REMOVED lines=21> */
[----:B------:R-:W-:Y:S02]  /*f4a0*/  FSEL R195, R51, -INF , !P0 ;  /* 0xff80000033c37808 */ /* 0x000fe40004000000 */
        /* <DEDUP_REMOVED lines=9> */
[----:B------:R1:W2:Y:S02]  /*f540*/  SHFL.BFLY PT, R0, R4, 0x2, 0x1f ;  /* 0x0c401f0004007f89 */ /* 0x0002a400000e0000 */
.L_x_1453:
[----:B-12---:R-:W-:Y:S01]  /*f550*/  FMNMX.FTZ R4, R4, R0, !PT ;  /* 0x0000000004047209 */ /* 0x006fe20007810000 */
[----:B------:R-:W-:-:S05]  /*f560*/  BRA.DIV ~URZ, `(.L_x_1330) ;  /* 0x0000f8e27f007947 */ /* 0x000fca000b800000 */
[----:B------:R-:W-:Y:S04]  /*f570*/  SHFL.BFLY PT, R0, R153, 0x2, 0x1f ;  /* 0x0c401f0099007f89 */ /* 0x000fe800000e0000 */
[----:B------:R-:W-:Y:S04]  /*f580*/  SHFL.BFLY PT, R2, R152, 0x2, 0x1f ;  /* 0x0c401f0098027f89 */ /* 0x000fe800000e0000 */
[----:B------:R-:W-:Y:S04]  /*f590*/  SHFL.BFLY PT, R3, R6, 0x2, 0x1f ;  /* 0x0c401f0006037f89 */ /* 0x000fe800000e0000 */
[----:B------:R-:W1:Y:S02]  /*f5a0*/  SHFL.BFLY PT, R154, R4, 0x1, 0x1f ;  /* 0x0c201f00049a7f89 */ /* 0x000e6400000e0000 */
[----:B-1----:R-:W-:Y:S02]  /*f5b0*/  FMNMX.FTZ R154, R4, R154, !PT ;  /* 0x0000009a049a7209 */ /* 0x002fe40007810000 */
[----:B------:R-:W-:Y:S02]  /*f5c0*/  FMNMX.FTZ R153, R153, R0, !PT ;  /* 0x0000000099997209 */ /* 0x000fe40007810000 */
[----:B------:R-:W-:Y:S02]  /*f5d0*/  FMNMX.FTZ R152, R152, R2, !PT ;  /* 0x0000000298987209 */ /* 0x000fe40007810000 */
[----:B------:R-:W-:Y:S01]  /*f5e0*/  FMNMX.FTZ R6, R6, R3, !PT ;  /* 0x0000000306067209 */ /* 0x000fe20007810000 */
[----:B------:R-:W1:Y:S04]  /*f5f0*/  SHFL.BFLY PT, R0, R153, 0x1, 0x1f ;  /* 0x0c201f0099007f89 */ /* 0x000e6800000e0000 */
[----:B------:R-:W2:Y:S04]  /*f600*/  SHFL.BFLY PT, R2, R152, 0x1, 0x1f ;  /* 0x0c201f0098027f89 */ /* 0x000ea800000e0000 */
[----:B------:R3:W4:Y:S01]  /*f610*/  SHFL.BFLY PT, R3, R6, 0x1, 0x1f ;  /* 0x0c201f0006037f89 */ /* 0x00072200000e0000 */
[----:B-1----:R-:W-:Y:S02]  /*f620*/  FMNMX.FTZ R153, R153, R0, !PT ;  /* 0x0000000099997209 */ /* 0x002fe40007810000 */
[----:B--2---:R-:W-:Y:S02]  /*f630*/  FMNMX.FTZ R152, R152, R2, !PT ;  /* 0x0000000298987209 */ /* 0x004fe40007810000 */
.L_x_1454:
[C---:B------:R-:W-:Y:S01]  /*f640*/  FMUL.FTZ R8, R154.reuse, c[0x0][0x2d0] ;  /* 0x0000b4009a087a20 */ /* 0x040fe20000410000 */
[----:B------:R-:W-:Y:S01]  /*f650*/  FSETP.NEU.FTZ.AND P0, PT, R154, -INF , PT ;  /* 0xff8000009a00780b */ /* 0x000fe20003f1d000 */
[C---:B------:R-:W-:Y:S01]  /*f660*/  FMUL.FTZ R9, R153.reuse, c[0x0][0x2d0] ;  /* 0x0000b40099097a20 */ /* 0x040fe20000410000 */
[----:B------:R-:W-:Y:S01]  /*f670*/  FSETP.NEU.FTZ.AND P1, PT, R153, -INF , PT ;  /* 0xff8000009900780b */ /* 0x000fe20003f3d000 */
[----:B------:R-:W2:Y:S01]  /*f680*/  LDL.LU R30, [R1+0x74] ;  /* 0x00007400011e7983 */ /* 0x000ea20000300800 */
[----:B------:R-:W-:Y:S01]  /*f690*/  FSEL R8, R8, RZ, P0 ;  /* 0x000000ff08087208 */ /* 0x000fe20000000000 */
[----:B------:R-:W-:Y:S01]  /*f6a0*/  WARPSYNC 0xffffffff ;  /* 0xffffffff00007948 */ /* 0x000fe20003800000 */
[----:B------:R-:W-:Y:S02]  /*f6b0*/  FSEL R9, R9, RZ, P1 ;  /* 0x000000ff09097208 */ /* 0x000fe40000800000 */
[----:B---34-:R-:W-:Y:S01]  /*f6c0*/  FMNMX.FTZ R6, R3, R6, !PT ;  /* 0x0000000603067209 */ /* 0x018fe20007810000 */
[--C-:B------:R-:W-:Y:S02]  /*f6d0*/  FFMA.FTZ R0, R20, c[0x0][0x2d0], -R8.reuse ;  /* 0x0000b40014007a23 */ /* 0x100fe40000010808 */
[--C-:B------:R-:W-:Y:S02]  /*f6e0*/  FFMA.FTZ R2, R21, c[0x0][0x2d0], -R8.reuse ;  /* 0x0000b40015027a23 */ /* 0x100fe40000010808 */
[----:B------:R1:W-:Y:S01]  /*f6f0*/  MUFU.EX2 R35, R0 ;  /* 0x0000000000237308 */ /* 0x0003e20000000800 */
[--C-:B------:R-:W-:Y:S02]  /*f700*/  FFMA.FTZ R211, R24, c[0x0][0x2d0], -R8.reuse ;  /* 0x0000b40018d37a23 */ /* 0x100fe40000010808 */
[--C-:B------:R-:W-:Y:S02]  /*f710*/  FFMA.FTZ R210, R25, c[0x0][0x2d0], -R8.reuse ;  /* 0x0000b40019d27a23 */ /* 0x100fe40000010808 */
[--C-:B------:R-:W-:Y:S02]  /*f720*/  FFMA.FTZ R209, R36, c[0x0][0x2d0], -R8.reuse ;  /* 0x0000b40024d17a23 */ /* 0x100fe40000010808 */
[--C-:B------:R-:W-:Y:S02]  /*f730*/  FFMA.FTZ R208, R37, c[0x0][0x2d0], -R8.reuse ;  /* 0x0000b40025d07a23 */ /* 0x100fe40000010808 */
        /* <DEDUP_REMOVED lines=10> */
[--C-:B-1----:R-:W-:Y:S02]  /*f7e0*/  FFMA.FTZ R0, R10, c[0x0][0x2d0], -R9.reuse ;  /* 0x0000b4000a007a23 */ /* 0x102fe40000010809 */
[----:B------:R-:W-:Y:S02]  /*f7f0*/  FMUL.FTZ R10, R152, c[0x0][0x2d0] ;  /* 0x0000b400980a7a20 */ /* 0x000fe40000410000 */
[--C-:B------:R-:W-:Y:S01]  /*f800*/  FFMA.FTZ R242, R42, c[0x0][0x2d0], -R9.reuse ;  /* 0x0000b4002af27a23 */ /* 0x100fe20000010809 */
[----:B------:R1:W-:Y:S01]  /*f810*/  MUFU.EX2 R34, R0 ;  /* 0x0000000000227308 */ /* 0x0003e20000000800 */
[--C-:B------:R-:W-:Y:S02]  /*f820*/  FFMA.FTZ R241, R43, c[0x0][0x2d0], -R9.reuse ;  /* 0x0000b4002bf17a23 */ /* 0x100fe40000010809 */
[--C-:B------:R-:W-:Y:S02]  /*f830*/  FFMA.FTZ R236, R54, c[0x0][0x2d0], -R9.reuse ;  /* 0x0000b40036ec7a23 */ /* 0x100fe40000010809 */
[--C-:B---3--:R-:W-:Y:S02]  /*f840*/  FFMA.FTZ R2, R23, c[0x0][0x2d0], -R9.reuse ;  /* 0x0000b40017027a23 */ /* 0x108fe40000010809 */
[--C-:B------:R-:W-:Y:S03]  /*f850*/  FFMA.FTZ R215, R55, c[0x0][0x2d0], -R9.reuse ;  /* 0x0000b40037d77a23 */ /* 0x100fe60000010809 */
[----:B------:R-:W-:Y:S10]  /*f860*/  MUFU.EX2 R47, R2 ;  /* 0x00000002002f7308 */ /* 0x000ff40000000800 */
[----:B------:R-:W-:Y:S01]  /*f870*/  MUFU.EX2 R243, R243 ;  /* 0x000000f300f37308 */ /* 0x000fe20000000800 */
[--C-:B-1----:R-:W-:Y:S09]  /*f880*/  FFMA.FTZ R0, R11, c[0x0][0x2d0], -R9.reuse ;  /* 0x0000b4000b007a23 */ /* 0x102ff20000010809 */
[----:B------:R1:W-:Y:S10]  /*f890*/  MUFU.EX2 R251, R0 ;  /* 0x0000000000fb7308 */ /* 0x0003f40000000800 */
[----:B------:R-:W-:Y:S10]  /*f8a0*/  MUFU.EX2 R215, R215 ;  /* 0x000000d700d77308 */ /* 0x000ff40000000800 */
[----:B------:R-:W-:Y:S01]  /*f8b0*/  MUFU.EX2 R246, R246 ;  /* 0x000000f600f67308 */ /* 0x000fe20000000800 */
[--C-:B-1----:R-:W-:Y:S09]  /*f8c0*/  FFMA.FTZ R0, R194, c[0x0][0x2d0], -R8.reuse ;  /* 0x0000b400c2007a23 */ /* 0x102ff20000010808 */
[----:B------:R1:W-:Y:S10]  /*f8d0*/  MUFU.EX2 R46, R0 ;  /* 0x00000000002e7308 */ /* 0x0003f40000000800 */
[----:B------:R-:W-:Y:S10]  /*f8e0*/  MUFU.EX2 R245, R245 ;  /* 0x000000f500f57308 */ /* 0x000ff40000000800 */
[----:B------:R-:W-:Y:S01]  /*f8f0*/  MUFU.EX2 R242, R242 ;  /* 0x000000f200f27308 */ /* 0x000fe20000000800 */
[----:B-1----:R-:W-:Y:S09]  /*f900*/  FFMA.FTZ R0, R193, c[0x0][0x2d0], -R8 ;  /* 0x0000b400c1007a23 */ /* 0x002ff20000010808 */
[----:B------:R1:W-:Y:S10]  /*f910*/  MUFU.EX2 R50, R0 ;  /* 0x0000000000327308 */ /* 0x0003f40000000800 */
[----:B------:R-:W-:Y:S10]  /*f920*/  MUFU.EX2 R241, R241 ;  /* 0x000000f100f17308 */ /* 0x000ff40000000800 */
[----:B------:R-:W-:Y:S01]  /*f930*/  MUFU.EX2 R244, R244 ;  /* 0x000000f400f47308 */ /* 0x000fe20000000800 */
[----:B-1----:R-:W-:Y:S09]  /*f940*/  FFMA.FTZ R0, R22, c[0x0][0x2d0], -R9 ;  /* 0x0000b40016007a23 */ /* 0x002ff20000010809 */
[----:B------:R1:W-:Y:S10]  /*f950*/  MUFU.EX2 R159, R0 ;  /* 0x00000000009f7308 */ /* 0x0003f40000000800 */
[----:B------:R-:W-:Y:S01]  /*f960*/  MUFU.EX2 R236, R236 ;  /* 0x000000ec00ec7308 */ /* 0x000fe20000000800 */
[----:B-1----:R-:W-:Y:S02]  /*f970*/  FSEL R0, R154, RZ, P0 ;  /* 0x000000ff9a007208 */ /* 0x002fe40000000000 */
[----:B------:R-:W-:Y:S03]  /*f980*/  FSETP.NEU.FTZ.AND P0, PT, R152, -INF , PT ;  /* 0xff8000009800780b */ /* 0x000fe60003f1d000 */
[----:B------:R-:W-:Y:S01]  /*f990*/  FADD.FTZ R0, -R0, R155 ;  /* 0x0000009b00007221 */ /* 0x000fe20000010100 */
[----:B------:R-:W-:Y:S01]  /*f9a0*/  FSEL R10, R10, RZ, P0 ;  /* 0x000000ff0a0a7208 */ /* 0x000fe20000000000 */
[----:B------:R-:W-:Y:S01]  /*f9b0*/  FMUL.FTZ R155, R6, c[0x0][0x2d0] ;  /* 0x0000b400069b7a20 */ /* 0x000fe20000410000 */
[----:B------:R-:W-:Y:S01]  /*f9c0*/  FSEL R4, R152, RZ, P0 ;  /* 0x000000ff98047208 */ /* 0x000fe20000000000 */
[----:B------:R-:W-:Y:S01]  /*f9d0*/  FMUL.FTZ R0, R0, c[0x0][0x2d0] ;  /* 0x0000b40000007a20 */ /* 0x000fe20000410000 */
[----:B------:R-:W-:Y:S01]  /*f9e0*/  FSETP.NEU.FTZ.AND P0, PT, R6, -INF , PT ;  /* 0xff8000000600780b */ /* 0x000fe20003f1d000 */
[--C-:B------:R-:W-:Y:S02]  /*f9f0*/  FFMA.FTZ R2, R12, c[0x0][0x2d0], -R10.reuse ;  /* 0x0000b4000c027a23 */ /* 0x100fe4000001080a */
[--C-:B------:R-:W-:Y:S01]  /*fa00*/  FFMA.FTZ R202, R28, c[0x0][0x2d0], -R10.reuse ;  /* 0x0000b4001cca7a23 */ /* 0x100fe2000001080a */
[----:B------:R-:W-:Y:S01]  /*fa10*/  FSEL R155, R155, RZ, P0 ;  /* 0x000000ff9b9b7208 */ /* 0x000fe20000000000 */
[----:B------:R1:W-:Y:S01]  /*fa20*/  MUFU.EX2 R249, R2 ;  /* 0x0000000200f97308 */ /* 0x0003e20000000800 */
[--C-:B------:R-:W-:Y:S02]  /*fa30*/  FFMA.FTZ R194, R29, c[0x0][0x2d0], -R10.reuse ;  /* 0x0000b4001dc27a23 */ /* 0x100fe4000001080a */
[--C-:B------:R-:W-:Y:S02]  /*fa40*/  FFMA.FTZ R213, R44, c[0x0][0x2d0], -R10.reuse ;  /* 0x0000b4002cd57a23 */ /* 0x100fe4000001080a */
[----:B------:R-:W-:Y:S02]  /*fa50*/  FFMA.FTZ R8, R18, c[0x0][0x2d0], -R155 ;  /* 0x0000b40012087a23 */ /* 0x000fe4000001089b */
[--C-:B------:R-:W-:Y:S02]  /*fa60*/  FFMA.FTZ R212, R45, c[0x0][0x2d0], -R10.reuse ;  /* 0x0000b4002dd47a23 */ /* 0x100fe4000001080a */
[--C-:B------:R-:W-:Y:S01]  /*fa70*/  FFMA.FTZ R214, R48, c[0x0][0x2d0], -R10.reuse ;  /* 0x0000b40030d67a23 */ /* 0x100fe2000001080a */
[----:B------:R-:W3:Y:S01]  /*fa80*/  MUFU.EX2 R0, R0 ;  /* 0x0000000000007308 */ /* 0x000ee20000000800 */
[--C-:B------:R-:W-:Y:S02]  /*fa90*/  FFMA.FTZ R235, R49, c[0x0][0x2d0], -R10.reuse ;  /* 0x0000b40031eb7a23 */ /* 0x100fe4000001080a */
[--C-:B------:R-:W-:Y:S02]  /*faa0*/  FFMA.FTZ R193, R32, c[0x0][0x2d0], -R10.reuse ;  /* 0x0000b40020c17a23 */ /* 0x100fe4000001080a */
[--C-:B------:R-:W-:Y:S05]  /*fab0*/  FFMA.FTZ R203, R33, c[0x0][0x2d0], -R10.reuse ;  /* 0x0000b40021cb7a23 */ /* 0x100fea000001080a */
[----:B------:R-:W-:Y:S01]  /*fac0*/  MUFU.EX2 R51, R8 ;  /* 0x0000000800337308 */ /* 0x000fe20000000800 */
[--C-:B-1----:R-:W-:Y:S09]  /*fad0*/  FFMA.FTZ R2, R13, c[0x0][0x2d0], -R10.reuse ;  /* 0x0000b4000d027a23 */ /* 0x102ff2000001080a */
[----:B------:R1:W-:Y:S10]  /*fae0*/  MUFU.EX2 R250, R2 ;  /* 0x0000000200fa7308 */ /* 0x0003f40000000800 */
[----:B------:R-:W-:Y:S10]  /*faf0*/  MUFU.EX2 R235, R235 ;  /* 0x000000eb00eb7308 */ /* 0x000ff40000000800 */
[----:B------:R-:W-:Y:S01]  /*fb00*/  MUFU.EX2 R193, R193 ;  /* 0x000000c100c17308 */ /* 0x000fe20000000800 */
[--C-:B-1----:R-:W-:Y:S09]  /*fb10*/  FFMA.FTZ R2, R16, c[0x0][0x2d0], -R10.reuse ;  /* 0x0000b40010027a23 */ /* 0x102ff2000001080a */
[----:B------:R1:W4:Y:S10]  /*fb20*/  MUFU.EX2 R158, R2 ;  /* 0x00000002009e7308 */ /* 0x0003340000000800 */
[----:B------:R-:W-:Y:S10]  /*fb30*/  MUFU.EX2 R213, R213 ;  /* 0x000000d500d57308 */ /* 0x000ff40000000800 */
[----:B------:R-:W-:Y:S01]  /*fb40*/  MUFU.EX2 R212, R212 ;  /* 0x000000d400d47308 */ /* 0x000fe20000000800 */
[----:B-1----:R-:W-:Y:S09]  /*fb50*/  FFMA.FTZ R2, R17, c[0x0][0x2d0], -R10 ;  /* 0x0000b40011027a23 */ /* 0x002ff2000001080a */
[----:B------:R1:W-:Y:S10]  /*fb60*/  MUFU.EX2 R22, R2 ;  /* 0x0000000200167308 */ /* 0x0003f40000000800 */
[----:B------:R-:W-:Y:S01]  /*fb70*/  MUFU.EX2 R214, R214 ;  /* 0x000000d600d67308 */ /* 0x000fe20000000800 */
[----:B-1----:R-:W-:Y:S05]  /*fb80*/  FSEL R2, R153, RZ, P1 ;  /* 0x000000ff99027208 */ /* 0x002fea0000800000 */
[----:B------:R-:W-:Y:S04]  /*fb90*/  FADD.FTZ R2, -R2, R156 ;  /* 0x0000009c02027221 */ /* 0x000fe80000010100 */
[----:B------:R-:W-:Y:S02]  /*fba0*/  FMUL.FTZ R2, R2, c[0x0][0x2d0] ;  /* 0x0000b40002027a20 */ /* 0x000fe40000410000 */
[C---:B---3--:R-:W-:Y:S02]  /*fbb0*/  FMUL.FTZ R8, R0.reuse, R172 ;  /* 0x000000ac00087220 */ /* 0x048fe40000410000 */
[----:B------:R1:W3:Y:S01]  /*fbc0*/  MUFU.EX2 R3, R2 ;  /* 0x0000000200037308 */ /* 0x0002e20000000800 */
[C---:B------:R-:W-:Y:S02]  /*fbd0*/  FMUL.FTZ R9, R0.reuse, R173 ;  /* 0x000000ad00097220 */ /* 0x040fe40000410000 */
[C---:B------:R-:W-:Y:S01]  /*fbe0*/  FMUL.FTZ R20, R0.reuse, R164 ;  /* 0x000000a400147220 */ /* 0x040fe20000410000 */
[----:B------:R-:W-:Y:S01]  /*fbf0*/  MOV R164, R159 ;  /* 0x0000009f00a47202 */ /* 0x000fe20000000f00 */
[C---:B------:R-:W-:Y:S01]  /*fc00*/  FMUL.FTZ R21, R0.reuse, R165 ;  /* 0x000000a500157220 */ /* 0x040fe20000410000 */
[----:B----4-:R-:W-:Y:S01]  /*fc10*/  MOV R165, R158 ;  /* 0x0000009e00a57202 */ /* 0x010fe20000000f00 */
[C---:B------:R-:W-:Y:S02]  /*fc20*/  FMUL.FTZ R24, R0.reuse, R168 ;  /* 0x000000a800187220 */ /* 0x040fe40000410000 */
[C---:B------:R-:W-:Y:S01]  /*fc30*/  FMUL.FTZ R25, R0.reuse, R169 ;  /* 0x000000a900197220 */ /* 0x040fe20000410000 */
[----:B------:R-:W-:Y:S01]  /*fc40*/  MUFU.EX2 R172, R206 ;  /* 0x000000ce00ac7308 */ /* 0x000fe20000000800 */
[C---:B------:R-:W-:Y:S02]  /*fc50*/  FMUL.FTZ R36, R0.reuse, R160 ;  /* 0x000000a000247220 */ /* 0x040fe40000410000 */
[C---:B------:R-:W-:Y:S02]  /*fc60*/  FMUL.FTZ R37, R0.reuse, R161 ;  /* 0x000000a100257220 */ /* 0x040fe40000410000 */
[C---:B--2---:R-:W-:Y:S02]  /*fc70*/  FFMA.FTZ R161, R0.reuse, R30, R35 ;  /* 0x0000001e00a17223 */ /* 0x044fe40000010023 */
[C---:B------:R-:W-:Y:S01]  /*fc80*/  FMUL.FTZ R40, R0.reuse, R136 ;  /* 0x0000008800287220 */ /* 0x040fe20000410000 */
[----:B------:R-:W2:Y:S01]  /*fc90*/  LDSM.16.MT88.4 R28, [R217+0x2080] ;  /* 0x00208000d91c783b */ /* 0x000ea20000004200 */
[----:B------:R-:W-:Y:S01]  /*fca0*/  FMUL.FTZ R41, R0, R137 ;  /* 0x0000008900297220 */ /* 0x000fe20000410000 */
[----:B------:R-:W-:Y:S01]  /*fcb0*/  F2FP.BF16.PACK_AB R136, R252, R35 ;  /* 0x00000023fc88723e */ /* 0x000fe200000010ff */
[C---:B------:R-:W-:Y:S01]  /*fcc0*/  FMUL.FTZ R52, R0.reuse, R148 ;  /* 0x0000009400347220 */ /* 0x040fe20000410000 */
[----:B------:R-:W-:Y:S01]  /*fcd0*/  F2FP.BF16.PACK_AB R137, R251, R34 ;  /* 0x00000022fb89723e */ /* 0x000fe200000010ff */
[----:B------:R-:W-:Y:S01]  /*fce0*/  FMUL.FTZ R53, R0, R149 ;  /* 0x0000009500357220 */ /* 0x000fe20000410000 */
[----:B------:R-:W-:Y:S01]  /*fcf0*/  F2FP.BF16.PACK_AB R148, R250, R249 ;  /* 0x000000f9fa94723e */ /* 0x000fe200000010ff */
[----:B-1----:R-:W-:Y:S01]  /*fd00*/  FADD.FTZ R2, -R4, R157 ;  /* 0x0000009d04027221 */ /* 0x002fe20000010100 */
[----:B------:R-:W-:Y:S01]  /*fd10*/  MUFU.EX2 R173, R209 ;  /* 0x000000d100ad7308 */ /* 0x000fe20000000800 */
[----:B------:R-:W-:Y:S01]  /*fd20*/  FMUL.FTZ R56, R0, R56 ;  /* 0x0000003800387220 */ /* 0x000fe20000410000 */
[----:B------:R-:W-:Y:S01]  /*fd30*/  LDSM.16.MT88.4 R156, [R220+0x2080] ;  /* 0x00208000dc9c783b */ /* 0x000fe20000004200 */
[----:B------:R-:W-:Y:S02]  /*fd40*/  FMUL.FTZ R2, R2, c[0x0][0x2d0] ;  /* 0x0000b40002027a20 */ /* 0x000fe40000410000 */
[C---:B------:R-:W-:Y:S02]  /*fd50*/  FMUL.FTZ R57, R0.reuse, R57 ;  /* 0x0000003900397220 */ /* 0x040fe40000410000 */
[C---:B------:R-:W-:Y:S02]  /*fd60*/  FMUL.FTZ R68, R0.reuse, R68 ;  /* 0x0000004400447220 */ /* 0x040fe40000410000 */
[C---:B------:R-:W-:Y:S01]  /*fd70*/  FMUL.FTZ R69, R0.reuse, R69 ;  /* 0x0000004500457220 */ /* 0x040fe20000410000 */
[----:B------:R1:W4:Y:S01]  /*fd80*/  MUFU.EX2 R4, R2 ;  /* 0x0000000200047308 */ /* 0x0003220000000800 */
        /* <DEDUP_REMOVED lines=14> */
[--C-:B-1----:R-:W-:Y:S02]  /*fe70*/  FFMA.FTZ R2, R14, c[0x0][0x2d0], -R155.reuse ;  /* 0x0000b4000e027a23 */ /* 0x102fe4000001089b */
[C---:B------:R-:W-:Y:S02]  /*fe80*/  FMUL.FTZ R120, R0.reuse, R120 ;  /* 0x0000007800787220 */ /* 0x040fe40000410000 */
[C---:B------:R-:W-:Y:S01]  /*fe90*/  FMUL.FTZ R121, R0.reuse, R121 ;  /* 0x0000007900797220 */ /* 0x040fe20000410000 */
[----:B------:R1:W-:Y:S01]  /*fea0*/  MUFU.EX2 R247, R2 ;  /* 0x0000000200f77308 */ /* 0x0003e20000000800 */
[C---:B------:R-:W-:Y:S02]  /*feb0*/  FMUL.FTZ R132, R0.reuse, R132 ;  /* 0x0000008400847220 */ /* 0x040fe40000410000 */
[----:B------:R-:W-:Y:S02]  /*fec0*/  FMUL.FTZ R133, R0, R133 ;  /* 0x0000008500857220 */ /* 0x000fe40000410000 */
[C---:B---3--:R-:W-:Y:S01]  /*fed0*/  FMUL.FTZ R23, R3.reuse, R167 ;  /* 0x000000a703177220 */ /* 0x048fe20000410000 */
[----:B------:R-:W-:Y:S01]  /*fee0*/  MOV R167, R50 ;  /* 0x0000003200a77202 */ /* 0x000fe20000000f00 */
[C---:B------:R-:W-:Y:S01]  /*fef0*/  FMUL.FTZ R38, R3.reuse, R162 ;  /* 0x000000a203267220 */ /* 0x040fe20000410000 */
[----:B------:R-:W-:Y:S01]  /*ff00*/  MOV R162, R47 ;  /* 0x0000002f00a27202 */ /* 0x000fe20000000f00 */
[C---:B------:R-:W-:Y:S01]  /*ff10*/  FMUL.FTZ R39, R3.reuse, R163 ;  /* 0x000000a303277220 */ /* 0x040fe20000410000 */
[----:B------:R-:W-:Y:S01]  /*ff20*/  MOV R163, R46 ;  /* 0x0000002e00a37202 */ /* 0x000fe20000000f00 */
[C---:B------:R-:W-:Y:S01]  /*ff30*/  FMUL.FTZ R10, R3.reuse, R174 ;  /* 0x000000ae030a7220 */ /* 0x040fe20000410000 */
[----:B------:R-:W3:Y:S01]  /*ff40*/  LDSM.16.MT88.4 R44, [R218+0x2080] ;  /* 0x00208000da2c783b */ /* 0x000ee20000004200 */
[----:B------:R-:W-:Y:S01]  /*ff50*/  FMUL.FTZ R42, R3, R138 ;  /* 0x0000008a032a7220 */ /* 0x000fe20000410000 */
[----:B------:R-:W-:Y:S01]  /*ff60*/  F2FP.BF16.PACK_AB R138, R167, R163 ;  /* 0x000000a3a78a723e */ /* 0x000fe200000010ff */
[C---:B------:R-:W-:Y:S01]  /*ff70*/  FMUL.FTZ R43, R3.reuse, R139 ;  /* 0x0000008b032b7220 */ /* 0x040fe20000410000 */
[----:B------:R-:W-:Y:S01]  /*ff80*/  F2FP.BF16.PACK_AB R139, R162, R164 ;  /* 0x000000a4a28b723e */ /* 0x000fe200000010ff */
[C---:B----4-:R-:W-:Y:S02]  /*ff90*/  FMUL.FTZ R13, R4.reuse, R177 ;  /* 0x000000b1040d7220 */ /* 0x050fe40000410000 */
[C---:B------:R-:W-:Y:S01]  /*ffa0*/  FMUL.FTZ R54, R3.reuse, R150 ;  /* 0x0000009603367220 */ /* 0x040fe20000410000 */
[----:B------:R-:W4:Y:S01]  /*ffb0*/  LDL.LU R177, [R1+0x84] ;  /* 0x0000840001b17983 */ /* 0x000f220000300800 */
[----:B------:R-:W-:Y:S02]  /*ffc0*/  FMUL.FTZ R55, R3, R151 ;  /* 0x0000009703377220 */ /* 0x000fe40000410000 */
[C---:B------:R-:W-:Y:S02]  /*ffd0*/  FMUL.FTZ R12, R4.reuse, R176 ;  /* 0x000000b0040c7220 */ /* 0x040fe40000410000 */
[----:B-1----:R-:W-:Y:S01]  /*ffe0*/  FFMA.FTZ R2, R15, c[0x0][0x2d0], -R155 ;  /* 0x0000b4000f027a23 */ /* 0x002fe2000001089b */
[----:B------:R-:W-:Y:S01]  /*fff0*/  MUFU.EX2 R176, R208 ;  /* 0x000000d000b07308 */ /* 0x000fe20000000800 */
[C---:B------:R-:W-:Y:S01]  /*10000*/  FMUL.FTZ R16, R4.reuse, R180 ;  /* 0x000000b404107220 */ /* 0x040fe20000410000 */
[----:B------:R-:W-:Y:S01]  /*10010*/  MOV R180, R164 ;  /* 0x000000a400b47202 */ /* 0x000fe20000000f00 */
[C---:B------:R-:W-:Y:S02]  /*10020*/  FMUL.FTZ R17, R4.reuse, R181 ;  /* 0x000000b504117220 */ /* 0x040fe40000410000 */
[C---:B------:R-:W-:Y:S02]  /*10030*/  FMUL.FTZ R26, R3.reuse, R170 ;  /* 0x000000aa031a7220 */ /* 0x040fe40000410000 */
[C---:B------:R-:W-:Y:S02]  /*10040*/  FMUL.FTZ R27, R3.reuse, R171 ;  /* 0x000000ab031b7220 */ /* 0x040fe40000410000 */
[C---:B------:R-:W-:Y:S01]  /*10050*/  FMUL.FTZ R32, R4.reuse, R188 ;  /* 0x000000bc04207220 */ /* 0x040fe20000410000 */
[----:B------:R1:W5:Y:S01]  /*10060*/  MUFU.EX2 R248, R2 ;  /* 0x0000000200f87308 */ /* 0x0003620000000800 */
        /* <DEDUP_REMOVED lines=9> */
[----:B------:R-:W-:Y:S02]  /*10100*/  FMUL.FTZ R65, R4, R65 ;  /* 0x0000004104417220 */ /* 0x000fe40000410000 */
[C---:B------:R-:W-:Y:S01]  /*10110*/  FMUL.FTZ R70, R3.reuse, R70 ;  /* 0x0000004603467220 */ /* 0x040fe20000410000 */
[----:B------:R-:W-:Y:S01]  /*10120*/  MUFU.EX2 R171, R210 ;  /* 0x000000d200ab7308 */ /* 0x000fe20000000800 */
[C---:B------:R-:W-:Y:S02]  /*10130*/  FMUL.FTZ R71, R3.reuse, R71 ;  /* 0x0000004703477220 */ /* 0x040fe40000410000 */
[C---:B------:R-:W-:Y:S01]  /*10140*/  FMUL.FTZ R74, R3.reuse, R74 ;  /* 0x0000004a034a7220 */ /* 0x040fe20000410000 */
[----:B-1----:R-:W-:Y:S01]  /*10150*/  FSEL R2, R6, RZ, P0 ;  /* 0x000000ff06027208 */ /* 0x002fe20000000000 */
[----:B------:R-:W-:Y:S01]  /*10160*/  FMUL.FTZ R75, R3, R75 ;  /* 0x0000004b034b7220 */ /* 0x000fe20000410000 */
[----:B-----5:R-:W-:Y:S01]  /*10170*/  F2FP.BF16.PACK_AB R149, R248, R247 ;  /* 0x000000f7f895723e */ /* 0x020fe200000010ff */
[----:B------:R-:W-:Y:S02]  /*10180*/  FMUL.FTZ R76, R4, R76 ;  /* 0x0000004c044c7220 */ /* 0x000fe40000410000 */
[----:B------:R-:W-:Y:S01]  /*10190*/  FADD.FTZ R2, -R2, R7 ;  /* 0x0000000702027221 */ /* 0x000fe20000010100 */
[----:B------:R1:W-:Y:S01]  /*101a0*/  MUFU.EX2 R210, R194 ;  /* 0x000000c200d27308 */ /* 0x0003e20000000800 */
[--C-:B------:R-:W-:Y:S02]  /*101b0*/  FFMA.FTZ R7, R19, c[0x0][0x2d0], -R155.reuse ;  /* 0x0000b40013077a23 */ /* 0x100fe4000001089b */
[----:B------:R-:W-:Y:S02]  /*101c0*/  FMUL.FTZ R2, R2, c[0x0][0x2d0] ;  /* 0x0000b40002027a20 */ /* 0x000fe40000410000 */
[C---:B------:R-:W-:Y:S02]  /*101d0*/  FMUL.FTZ R77, R4.reuse, R77 ;  /* 0x0000004d044d7220 */ /* 0x040fe40000410000 */
[C---:B------:R-:W-:Y:S02]  /*101e0*/  FMUL.FTZ R80, R4.reuse, R80 ;  /* 0x0000005004507220 */ /* 0x040fe40000410000 */
[C---:B------:R-:W-:Y:S01]  /*101f0*/  FMUL.FTZ R81, R4.reuse, R81 ;  /* 0x0000005104517220 */ /* 0x040fe20000410000 */
[----:B------:R5:W2:Y:S01]  /*10200*/  MUFU.EX2 R0, R2 ;  /* 0x0000000200007308 */ /* 0x000aa20000000800 */
[C---:B------:R-:W-:Y:S02]  /*10210*/  FMUL.FTZ R86, R3.reuse, R86 ;  /* 0x0000005603567220 */ /* 0x040fe40000410000 */
[C---:B------:R-:W-:Y:S02]  /*10220*/  FMUL.FTZ R87, R3.reuse, R87 ;  /* 0x0000005703577220 */ /* 0x040fe40000410000 */
[C---:B------:R-:W-:Y:S02]  /*10230*/  FMUL.FTZ R90, R3.reuse, R90 ;  /* 0x0000005a035a7220 */ /* 0x040fe40000410000 */
[----:B------:R-:W-:Y:S02]  /*10240*/  FMUL.FTZ R91, R3, R91 ;  /* 0x0000005b035b7220 */ /* 0x000fe40000410000 */
[C---:B------:R-:W-:Y:S01]  /*10250*/  FMUL.FTZ R92, R4.reuse, R92 ;  /* 0x0000005c045c7220 */ /* 0x040fe20000410000 */
[----:B------:R-:W3:Y:S01]  /*10260*/  MUFU.EX2 R11, R7 ;  /* 0x00000007000b7308 */ /* 0x000ee20000000800 */
[C---:B------:R-:W-:Y:S02]  /*10270*/  FMUL.FTZ R93, R4.reuse, R93 ;  /* 0x0000005d045d7220 */ /* 0x040fe40000410000 */
[C---:B------:R-:W-:Y:S01]  /*10280*/  FMUL.FTZ R96, R4.reuse, R96 ;  /* 0x0000006004607220 */ /* 0x040fe20000410000 */
[----:B-1----:R-:W-:Y:S01]  /*10290*/  F2FP.BF16.PACK_AB R194, R235, R214 ;  /* 0x000000d6ebc2723e */ /* 0x002fe200000010ff */
[----:B------:R-:W-:Y:S02]  /*102a0*/  FMUL.FTZ R97, R4, R97 ;  /* 0x0000006104617220 */ /* 0x000fe40000410000 */
[C---:B------:R-:W-:Y:S02]  /*102b0*/  FMUL.FTZ R102, R3.reuse, R102 ;  /* 0x0000006603667220 */ /* 0x040fe40000410000 */
[C---:B------:R-:W-:Y:S01]  /*102c0*/  FMUL.FTZ R103, R3.reuse, R103 ;  /* 0x0000006703677220 */ /* 0x040fe20000410000 */
[----:B------:R-:W-:Y:S01]  /*102d0*/  MUFU.EX2 R208, R203 ;  /* 0x000000cb00d07308 */ /* 0x000fe20000000800 */
[C---:B------:R-:W-:Y:S02]  /*102e0*/  FMUL.FTZ R106, R3.reuse, R106 ;  /* 0x0000006a036a7220 */ /* 0x040fe40000410000 */
[C---:B------:R-:W-:Y:S01]  /*102f0*/  FMUL.FTZ R107, R3.reuse, R107 ;  /* 0x0000006b036b7220 */ /* 0x040fe20000410000 */
[----:B-----5:R-:W5:Y:S01]  /*10300*/  LDL.LU R2, [R1+0x78] ;  /* 0x0000780001027983 */ /* 0x020f620000300800 */
[C---:B--2---:R-:W-:Y:S02]  /*10310*/  FMUL.FTZ R15, R0.reuse, R179 ;  /* 0x000000b3000f7220 */ /* 0x044fe40000410000 */
[C---:B------:R-:W-:Y:S01]  /*10320*/  FMUL.FTZ R14, R0.reuse, R178 ;  /* 0x000000b2000e7220 */ /* 0x040fe20000410000 */
[----:B------:R-:W2:Y:S01]  /*10330*/  LDL.LU R179, [R1+0x88] ;  /* 0x0000880001b37983 */ /* 0x000ea20000300800 */
[C---:B------:R-:W-:Y:S01]  /*10340*/  FMUL.FTZ R18, R0.reuse, R182 ;  /* 0x000000b600127220 */ /* 0x040fe20000410000 */
[----:B------:R-:W1:Y:S01]  /*10350*/  MUFU.EX2 R178, R204 ;  /* 0x000000cc00b27308 */ /* 0x000e620000000800 */
[C---:B------:R-:W-:Y:S02]  /*10360*/  FMUL.FTZ R19, R0.reuse, R183 ;  /* 0x000000b700137220 */ /* 0x040fe40000410000 */
[C---:B------:R-:W-:Y:S01]  /*10370*/  FMUL.FTZ R35, R0.reuse, R191 ;  /* 0x000000bf00237220 */ /* 0x040fe20000410000 */
[----:B---3--:R-:W-:Y:S01]  /*10380*/  MOV R174, R11 ;  /* 0x0000000b00ae7202 */ /* 0x008fe20000000f00 */
[C---:B------:R-:W-:Y:S01]  /*10390*/  FMUL.FTZ R11, R3.reuse, R175 ;  /* 0x000000af030b7220 */ /* 0x040fe20000410000 */
[----:B------:R-:W-:Y:S01]  /*103a0*/  MOV R175, R22 ;  /* 0x0000001600af7202 */ /* 0x000fe20000000f00 */
[----:B------:R-:W-:Y:S01]  /*103b0*/  FMUL.FTZ R22, R3, R166 ;  /* 0x000000a603167220 */ /* 0x000fe20000410000 */
[----:B------:R-:W-:Y:S01]  /*103c0*/  MOV R166, R51 ;  /* 0x0000003300a67202 */ /* 0x000fe20000000f00 */
[C---:B------:R-:W-:Y:S01]  /*103d0*/  FMUL.FTZ R50, R0.reuse, R146 ;  /* 0x0000009200327220 */ /* 0x040fe20000410000 */
[----:B------:R-:W-:Y:S01]  /*103e0*/  F2FP.BF16.PACK_AB R150, R175, R165 ;  /* 0x000000a5af96723e */ /* 0x000fe200000010ff */
[----:B------:R-:W-:Y:S01]  /*103f0*/  FMUL.FTZ R51, R0, R147 ;  /* 0x0000009300337220 */ /* 0x000fe20000410000 */
[-C--:B------:R-:W-:Y:S01]  /*10400*/  HMMA.16816.F32.BF16 R8, R136, R28.reuse, R8 ;  /* 0x0000001c8808723c */ /* 0x080fe20000041808 */
[----:B------:R-:W-:Y:S04]  /*10410*/  LDSM.16.MT88.4 R144, [R217+0x2880] ;  /* 0x00288000d990783b */ /* 0x000fe80000004200 */
[----:B------:R-:W-:Y:S01]  /*10420*/  F2FP.BF16.PACK_AB R151, R174, R166 ;  /* 0x000000a6ae97723e */ /* 0x000fe200000010ff */
[--C-:B------:R-:W-:Y:S02]  /*10430*/  FFMA.FTZ R160, R196, c[0x0][0x2d0], -R155.reuse ;  /* 0x0000b400c4a07a23 */ /* 0x100fe4000001089b */
[--C-:B------:R-:W-:Y:S04]  /*10440*/  FFMA.FTZ R7, R197, c[0x0][0x2d0], -R155.reuse ;  /* 0x0000b400c5077a23 */ /* 0x100fe8000001089b */
[C---:B------:R-:W-:Y:S01]  /*10450*/  HMMA.16816.F32.BF16 R12, R148.reuse, R28, R12 ;  /* 0x0000001c940c723c */ /* 0x040fe2000004180c */
[----:B------:R-:W-:Y:S03]  /*10460*/  MUFU.EX2 R203, R7 ;  /* 0x0000000700cb7308 */ /* 0x000fe60000000800 */
[C---:B------:R-:W-:Y:S02]  /*10470*/  FMUL.FTZ R62, R0.reuse, R62 ;  /* 0x0000003e003e7220 */ /* 0x040fe40000410000 */
[----:B------:R-:W-:Y:S02]  /*10480*/  FMUL.FTZ R63, R0, R63 ;  /* 0x0000003f003f7220 */ /* 0x000fe40000410000 */
[-C--:B------:R-:W-:Y:S04]  /*10490*/  HMMA.16816.F32.BF16 R16, R148, R30.reuse, R16 ;  /* 0x0000001e9410723c */ /* 0x080fe80000041810 */
[C---:B------:R-:W-:Y:S02]  /*104a0*/  FMUL.FTZ R28, R4.reuse, R184 ;  /* 0x000000b8041c7220 */ /* 0x040fe40000410000 */
[----:B------:R-:W-:Y:S02]  /*104b0*/  FMUL.FTZ R29, R4, R185 ;  /* 0x000000b9041d7220 */ /* 0x000fe40000410000 */
[C---:B------:R-:W-:Y:S04]  /*104c0*/  HMMA.16816.F32.BF16 R20, R136.reuse, R30, R20 ;  /* 0x0000001e8814723c */ /* 0x040fe80000041814 */
[C---:B------:R-:W-:Y:S02]  /*104d0*/  FMUL.FTZ R66, R0.reuse, R66 ;  /* 0x0000004200427220 */ /* 0x040fe40000410000 */
[C---:B------:R-:W-:Y:S02]  /*104e0*/  FMUL.FTZ R67, R0.reuse, R67 ;  /* 0x0000004300437220 */ /* 0x040fe40000410000 */
[-C--:B------:R-:W-:Y:S04]  /*104f0*/  HMMA.16816.F32.BF16 R24, R136, R44.reuse, R24 ;  /* 0x0000002c8818723c */ /* 0x080fe80000041818 */
[C---:B------:R-:W-:Y:S02]  /*10500*/  FMUL.FTZ R30, R0.reuse, R186 ;  /* 0x000000ba001e7220 */ /* 0x040fe40000410000 */
[C---:B------:R-:W-:Y:S02]  /*10510*/  FMUL.FTZ R31, R0.reuse, R187 ;  /* 0x000000bb001f7220 */ /* 0x040fe40000410000 */
[C---:B------:R-:W-:Y:S04]  /*10520*/  FMUL.FTZ R78, R0.reuse, R78 ;  /* 0x0000004e004e7220 */ /* 0x040fe80000410000 */
[C---:B------:R-:W-:Y:S01]  /*10530*/  FMUL.FTZ R79, R0.reuse, R79 ;  /* 0x0000004f004f7220 */ /* 0x040fe20000410000 */
[C---:B------:R-:W-:Y:S04]  /*10540*/  HMMA.16816.F32.BF16 R28, R148.reuse, R44, R28 ;  /* 0x0000002c941c723c */ /* 0x040fe8000004181c */
[C---:B------:R-:W-:Y:S02]  /*10550*/  FMUL.FTZ R82, R0.reuse, R82 ;  /* 0x0000005200527220 */ /* 0x040fe40000410000 */
[----:B------:R-:W-:Y:S02]  /*10560*/  FMUL.FTZ R83, R0, R83 ;  /* 0x0000005300537220 */ /* 0x000fe40000410000 */
[C---:B------:R-:W-:Y:S04]  /*10570*/  FMUL.FTZ R44, R4.reuse, R140 ;  /* 0x0000008c042c7220 */ /* 0x040fe80000410000 */
[----:B------:R-:W-:Y:S02]  /*10580*/  FMUL.FTZ R45, R4, R141 ;  /* 0x0000008d042d7220 */ /* 0x000fe40000410000 */
[C---:B------:R-:W-:Y:S02]  /*10590*/  FMUL.FTZ R94, R0.reuse, R94 ;  /* 0x0000005e005e7220 */ /* 0x040fe40000410000 */
[C---:B------:R-:W-:Y:S02]  /*105a0*/  FMUL.FTZ R95, R0.reuse, R95 ;  /* 0x0000005f005f7220 */ /* 0x040fe40000410000 */
[C---:B------:R-:W-:Y:S02]  /*105b0*/  FMUL.FTZ R98, R0.reuse, R98 ;  /* 0x0000006200627220 */ /* 0x040fe40000410000 */
[----:B------:R-:W-:Y:S02]  /*105c0*/  FMUL.FTZ R99, R0, R99 ;  /* 0x0000006300637220 */ /* 0x000fe40000410000 */
        /* <DEDUP_REMOVED lines=9> */
[C---:B------:R-:W-:Y:S02]  /*10660*/  FMUL.FTZ R119, R3.reuse, R119 ;  /* 0x0000007703777220 */ /* 0x040fe40000410000 */
        /* <DEDUP_REMOVED lines=12> */
[----:B-----5:R-:W-:Y:S02]  /*10730*/  FFMA.FTZ R168, R3, R2, R34 ;  /* 0x0000000203a87223 */ /* 0x020fe40000010022 */
[----:B------:R-:W-:Y:S02]  /*10740*/  FMUL.FTZ R34, R0, R190 ;  /* 0x000000be00227220 */ /* 0x000fe40000410000 */
[----:B------:R-:W-:Y:S02]  /*10750*/  FFMA.FTZ R3, R198, c[0x0][0x2d0], -R155 ;  /* 0x0000b400c6037a23 */ /* 0x000fe4000001089b */
[----:B--2---:R-:W-:Y:S01]  /*10760*/  FFMA.FTZ R4, R4, R179, R249 ;  /* 0x000000b304047223 */ /* 0x004fe200000100f9 */
[----:B------:R-:W-:Y:S01]  /*10770*/  MOV R179, R165 ;  /* 0x000000a500b37202 */ /* 0x000fe20000000f00 */
[----:B------:R-:W-:Y:S01]  /*10780*/  FADD.FTZ R168, R251, R168 ;  /* 0x000000a8fba87221 */ /* 0x000fe20000010000 */
[-C--:B------:R-:W-:Y:S01]  /*10790*/  HMMA.16816.F32.BF16 R32, R148, R46.reuse, R32 ;  /* 0x0000002e9420723c */ /* 0x080fe20000041820 */
[----:B------:R2:W-:Y:S02]  /*107a0*/  MUFU.EX2 R202, R3 ;  /* 0x0000000300ca7308 */ /* 0x0005e40000000800 */
[----:B-1----:R-:W-:Y:S01]  /*107b0*/  MOV R249, R178 ;  /* 0x000000b200f97202 */ /* 0x002fe20000000f00 */
[----:B------:R-:W-:Y:S01]  /*107c0*/  FFMA.FTZ R2, R192, c[0x0][0x2d0], -R155 ;  /* 0x0000b400c0027a23 */ /* 0x000fe2000001089b */
[----:B------:R-:W-:Y:S01]  /*107d0*/  MOV R178, R166 ;  /* 0x000000a600b27202 */ /* 0x000fe20000000f00 */
[----:B------:R-:W-:Y:S01]  /*107e0*/  FADD.FTZ R4, R250, R4 ;  /* 0x00000004fa047221 */ /* 0x000fe20000010000 */
[----:B------:R-:W-:Y:S01]  /*107f0*/  MOV R250, R173 ;  /* 0x000000ad00fa7202 */ /* 0x000fe20000000f00 */
[C---:B------:R-:W-:Y:S03]  /*10800*/  HMMA.16816.F32.BF16 R36, R136.reuse, R46, R36 ;  /* 0x0000002e8824723c */ /* 0x040fe60000041824 */
[----:B------:R1:W-:Y:S01]  /*10810*/  MUFU.EX2 R206, R2 ;  /* 0x0000000200ce7308 */ /* 0x0003e20000000800 */
[----:B------:R-:W-:Y:S02]  /*10820*/  F2FP.BF16.PACK_AB R192, R212, R213 ;  /* 0x000000d5d4c0723e */ /* 0x000fe400000010ff */
[----:B------:R-:W-:Y:S01]  /*10830*/  MOV R251, R169 ;  /* 0x000000a900fb7202 */ /* 0x000fe20000000f00 */
[C---:B------:R-:W-:Y:S01]  /*10840*/  FMUL.FTZ R46, R0.reuse, R142 ;  /* 0x0000008e002e7220 */ /* 0x040fe20000410000 */
[-C--:B------:R-:W-:Y:S04]  /*10850*/  HMMA.16816.F32.BF16 R40, R136, R156.reuse, R40 ;  /* 0x0000009c8828723c */ /* 0x080fe80000041828 */
[----:B------:R-:W-:Y:S02]  /*10860*/  FMUL.FTZ R47, R0, R143 ;  /* 0x0000008f002f7220 */ /* 0x000fe40000410000 */
[----:B------:R-:W3:Y:S01]  /*10870*/  LDSM.16.MT88.4 R140, [R219+0x2080] ;  /* 0x00208000db8c783b */ /* 0x000ee20000004200 */
[----:B--2---:R-:W-:Y:S04]  /*10880*/  FADD.FTZ R3, R179, R4 ;  /* 0x00000004b3037221 */ /* 0x004fe80000010000 */
[C---:B------:R-:W-:Y:S04]  /*10890*/  HMMA.16816.F32.BF16 R44, R148.reuse, R156, R44 ;  /* 0x0000009c942c723c */ /* 0x040fe8000004182c */
[----:B------:R-:W-:Y:S01]  /*108a0*/  FADD.FTZ R7, R175, R3 ;  /* 0x00000003af077221 */ /* 0x000fe20000010000 */
[----:B------:R-:W-:Y:S03]  /*108b0*/  MOV R3, R170 ;  /* 0x000000aa00037202 */ /* 0x000fe60000000f00 */
[-C--:B------:R-:W-:Y:S04]  /*108c0*/  HMMA.16816.F32.BF16 R48, R148, R158.reuse, R48 ;  /* 0x0000009e9430723c */ /* 0x080fe80000041830 */
[--C-:B-1----:R-:W-:Y:S02]  /*108d0*/  FFMA.FTZ R2, R201, c[0x0][0x2d0], -R155.reuse ;  /* 0x0000b400c9027a23 */ /* 0x102fe4000001089b */
[----:B------:R-:W-:Y:S02]  /*108e0*/  MUFU.EX2 R201, R160 ;  /* 0x000000a000c97308 */ /* 0x000fe40000000800 */
[C---:B------:R-:W-:Y:S01]  /*108f0*/  HMMA.16816.F32.BF16 R52, R136.reuse, R158, R52 ;  /* 0x0000009e8834723c */ /* 0x040fe20000041834 */
[----:B------:R-:W-:Y:S07]  /*10900*/  LDSM.16.MT88.4 R156, [R220+0x2880] ;  /* 0x00288000dc9c783b */ /* 0x000fee0000004200 */
[----:B------:R1:W-:Y:S01]  /*10910*/  MUFU.EX2 R204, R2 ;  /* 0x0000000200cc7308 */ /* 0x0003e20000000800 */
[-C--:B---3--:R-:W-:Y:S08]  /*10920*/  HMMA.16816.F32.BF16 R56, R136, R140.reuse, R56 ;  /* 0x0000008c8838723c */ /* 0x088ff00000041838 */
[C---:B------:R-:W-:Y:S04]  /*10930*/  HMMA.16816.F32.BF16 R60, R148.reuse, R140, R60 ;  /* 0x0000008c943c723c */ /* 0x040fe8000004183c */
[--C-:B-1----:R-:W-:Y:S04]  /*10940*/  FFMA.FTZ R2, R200, c[0x0][0x2d0], -R155.reuse ;  /* 0x0000b400c8027a23 */ /* 0x102fe8000001089b */
[-C--:B------:R-:W-:Y:S01]  /*10950*/  HMMA.16816.F32.BF16 R64, R148, R142.reuse, R64 ;  /* 0x0000008e9440723c */ /* 0x080fe20000041840 */
[----:B------:R1:W-:Y:S07]  /*10960*/  MUFU.EX2 R205, R2 ;  /* 0x0000000200cd7308 */ /* 0x0003ee0000000800 */
[C---:B------:R-:W-:Y:S01]  /*10970*/  HMMA.16816.F32.BF16 R68, R136.reuse, R142, R68 ;  /* 0x0000008e8844723c */ /* 0x040fe20000041844 */
[----:B------:R-:W2:Y:S03]  /*10980*/  LDSM.16.MT88.4 R140, [R217+0x3880] ;  /* 0x00388000d98c783b */ /* 0x000ea60000004200 */
[--C-:B-1----:R-:W-:Y:S05]  /*10990*/  FFMA.FTZ R2, R199, c[0x0][0x2d0], -R155.reuse ;  /* 0x0000b400c7027a23 */ /* 0x102fea000001089b */
[----:B------:R-:W-:Y:S03]  /*109a0*/  LDSM.16.MT88.4 R196, [R220+0x3080] ;  /* 0x00308000dcc4783b */ /* 0x000fe60000004200 */
[----:B------:R-:W-:Y:S01]  /*109b0*/  FFMA.FTZ R155, R195, c[0x0][0x2d0], -R155 ;  /* 0x0000b400c39b7a23 */ /* 0x000fe2000001089b */
[----:B------:R4:W-:Y:S10]  /*109c0*/  MUFU.EX2 R207, R2 ;  /* 0x0000000200cf7308 */ /* 0x0009f40000000800 */
[----:B------:R-:W1:Y:S01]  /*109d0*/  MUFU.EX2 R200, R155 ;  /* 0x0000009b00c87308 */ /* 0x000e620000000800 */
[-C--:B--2---:R-:W-:Y:S03]  /*109e0*/  HMMA.16816.F32.BF16 R72, R136, R140.reuse, R72 ;  /* 0x0000008c8848723c */ /* 0x084fe60000041848 */
[----:B----4-:R-:W-:Y:S01]  /*109f0*/  FFMA.FTZ R2, R0, R177, R247 ;  /* 0x000000b100027223 */ /* 0x010fe200000100f7 */
[----:B------:R-:W-:Y:S01]  /*10a00*/  MOV R177, R167 ;  /* 0x000000a700b17202 */ /* 0x000fe20000000f00 */
[----:B------:R-:W-:Y:S01]  /*10a10*/  FADD.FTZ R0, R252, R161 ;  /* 0x000000a1fc007221 */ /* 0x000fe20000010000 */
[----:B------:R-:W-:Y:S02]  /*10a20*/  LDSM.16.MT88.4 R164, [R217+0x3080] ;  /* 0x00308000d9a4783b */ /* 0x000fe40000004200 */
[C---:B------:R-:W-:Y:S04]  /*10a30*/  HMMA.16816.F32.BF16 R76, R148.reuse, R140, R76 ;  /* 0x0000008c944c723c */ /* 0x040fe8000004184c */
[----:B------:R-:W-:Y:S01]  /*10a40*/  MOV R247, R176 ;  /* 0x000000b000f77202 */ /* 0x000fe20000000f00 */
[----:B------:R-:W-:Y:S01]  /*10a50*/  FADD.FTZ R169, R248, R2 ;  /* 0x00000002f8a97221 */ /* 0x000fe20000010000 */
[----:B------:R-:W-:Y:S01]  /*10a60*/  MOV R176, R162 ;  /* 0x000000a200b07202 */ /* 0x000fe20000000f00 */
[----:B------:R-:W-:Y:S01]  /*10a70*/  FADD.FTZ R2, R163, R0 ;  /* 0x00000000a3027221 */ /* 0x000fe20000010000 */
[-C--:B------:R-:W-:Y:S01]  /*10a80*/  HMMA.16816.F32.BF16 R80, R148, R142.reuse, R80 ;  /* 0x0000008e9450723c */ /* 0x080fe20000041850 */
[----:B------:R-:W-:Y:S03]  /*10a90*/  LDSM.16.MT88.4 R160, [R218+0x3080] ;  /* 0x00308000daa0783b */ /* 0x000fe60000004200 */
[----:B------:R-:W-:Y:S01]  /*10aa0*/  FADD.FTZ R0, R180, R168 ;  /* 0x000000a8b4007221 */ /* 0x000fe20000010000 */
[----:B------:R-:W-:Y:S01]  /*10ab0*/  MOV R248, R172 ;  /* 0x000000ac00f87202 */ /* 0x000fe20000000f00 */
[----:B------:R-:W-:Y:S01]  /*10ac0*/  FADD.FTZ R4, R178, R169 ;  /* 0x000000a9b2047221 */ /* 0x000fe20000010000 */
[----:B-1----:R-:W-:Y:S01]  /*10ad0*/  F2FP.BF16.PACK_AB R195, R200, R201 ;  /* 0x000000c9c8c3723e */ /* 0x002fe200000010ff */
[C---:B------:R-:W-:Y:S01]  /*10ae0*/  HMMA.16816.F32.BF16 R84, R136.reuse, R142, R84 ;  /* 0x0000008e8854723c */ /* 0x040fe20000041854 */
[----:B------:R-:W1:Y:S03]  /*10af0*/  LDSM.16.MT88.4 R140, [R218+0x3880] ;  /* 0x00388000da8c783b */ /* 0x000e660000004200 */
[----:B------:R-:W-:Y:S01]  /*10b00*/  FADD.FTZ R155, R176, R0 ;  /* 0x00000000b09b7221 */ /* 0x000fe20000010000 */
[----:B------:R-:W-:Y:S01]  /*10b10*/  MOV R252, R193 ;  /* 0x000000c100fc7202 */ /* 0x000fe20000000f00 */
[----:B------:R-:W-:Y:S01]  /*10b20*/  FADD.FTZ R0, R174, R4 ;  /* 0x00000004ae007221 */ /* 0x000fe20000010000 */
[----:B------:R-:W-:Y:S01]  /*10b30*/  F2FP.BF16.PACK_AB R193, R203, R202 ;  /* 0x000000cacbc1723e */ /* 0x000fe200000010ff */
[----:B------:R-:W-:Y:S04]  /*10b40*/  FADD.FTZ R2, R177, R2 ;  /* 0x00000002b1027221 */ /* 0x000fe80000010000 */
[----:B------:R-:W-:Y:S02]  /*10b50*/  FADD.FTZ R4, R211, R2 ;  /* 0x00000002d3047221 */ /* 0x000fe40000010000 */
[----:B------:R-:W-:Y:S01]  /*10b60*/  FADD.FTZ R3, R3, R155 ;  /* 0x0000009b03037221 */ /* 0x000fe20000010000 */
[----:B------:R-:W-:Y:S01]  /*10b70*/  MOV R155, R154 ;  /* 0x0000009a009b7202 */ /* 0x000fe20000000f00 */
[----:B------:R-:W-:Y:S02]  /*10b80*/  FADD.FTZ R2, R209, R7 ;  /* 0x00000007d1027221 */ /* 0x000fe40000010000 */
[----:B------:R-:W-:Y:S02]  /*10b90*/  FADD.FTZ R0, R206, R0 ;  /* 0x00000000ce007221 */ /* 0x000fe40000010000 */
[C---:B------:R-:W-:Y:S01]  /*10ba0*/  FADD.FTZ R7, R210.reuse, R2 ;  /* 0x00000002d2077221 */ /* 0x040fe20000010000 */
        /* <DEDUP_REMOVED lines=12> */
[----:B------:R-:W-:Y:S01]  /*10c70*/  F2FP.BF16.PACK_AB R140, R210, R209 ;  /* 0x000000d1d28c723e */ /* 0x000fe200000010ff */
[-C--:B------:R-:W-:Y:S01]  /*10c80*/  HMMA.16816.F32.BF16 R128, R148, R142.reuse, R128 ;  /* 0x0000008e9480723c */ /* 0x080fe20000041880 */
[----:B------:R-:W1:Y:S03]  /*10c90*/  LDSM.16.MT88.4 R148, [R218+0x2880] ;  /* 0x00288000da94783b */ /* 0x000e660000004200 */
[----:B------:R-:W-:Y:S04]  /*10ca0*/  F2FP.BF16.PACK_AB R141, R204, R206 ;  /* 0x000000cecc8d723e */ /* 0x000fe800000010ff */
[----:B------:R-:W-:Y:S07]  /*10cb0*/  HMMA.16816.F32.BF16 R132, R136, R142, R132 ;  /* 0x0000008e8884723c */ /* 0x000fee0000041884 */
[----:B------:R-:W-:Y:S02]  /*10cc0*/  F2FP.BF16.PACK_AB R136, R171, R211 ;  /* 0x000000d3ab88723e */ /* 0x000fe400000010ff */
[----:B------:R-:W-:Y:S03]  /*10cd0*/  F2FP.BF16.PACK_AB R137, R172, R170 ;  /* 0x000000aaac89723e */ /* 0x000fe600000010ff */
[----:B------:R-:W-:Y:S02]  /*10ce0*/  F2FP.BF16.PACK_AB R138, R247, R173 ;  /* 0x000000adf78a723e */ /* 0x000fe400000010ff */
[----:B------:R-:W-:Y:S02]  /*10cf0*/  F2FP.BF16.PACK_AB R139, R249, R251 ;  /* 0x000000fbf98b723e */ /* 0x000fe400000010ff */
[----:B------:R-:W-:Y:S02]  /*10d00*/  F2FP.BF16.PACK_AB R142, R208, R252 ;  /* 0x000000fcd08e723e */ /* 0x000fe400000010ff */
[----:B------:R-:W-:Y:S02]  /*10d10*/  F2FP.BF16.PACK_AB R143, R207, R205 ;  /* 0x000000cdcf8f723e */ /* 0x000fe400000010ff */
[----:B------:R-:W-:Y:S01]  /*10d20*/  MOV R211, R171 ;  /* 0x000000ab00d37202 */ /* 0x000fe20000000f00 */
[-C--:B------:R-:W-:Y:S08]  /*10d30*/  HMMA.16816.F32.BF16 R8, R136, R144.reuse, R8 ;  /* 0x000000908808723c */ /* 0x080ff00000041808 */
[C---:B------:R-:W-:Y:S08]  /*10d40*/  HMMA.16816.F32.BF16 R12, R140.reuse, R144, R12 ;  /* 0x000000908c0c723c */ /* 0x040ff0000004180c */
[-C--:B------:R-:W-:Y:S08]  /*10d50*/  HMMA.16816.F32.BF16 R16, R140, R146.reuse, R16 ;  /* 0x000000928c10723c */ /* 0x080ff00000041810 */
[C---:B------:R-:W-:Y:S01]  /*10d60*/  HMMA.16816.F32.BF16 R20, R136.reuse, R146, R20 ;  /* 0x000000928814723c */ /* 0x040fe20000041814 */
[----:B------:R-:W2:Y:S07]  /*10d70*/  LDSM.16.MT88.4 R144, [R219+0x2880] ;  /* 0x00288000db90783b */ /* 0x000eae0000004200 */
        /* <DEDUP_REMOVED lines=20> */
[-C--:B---3--:R-:W-:Y:S08]  /*10ec0*/  HMMA.16816.F32.BF16 R88, R136, R156.reuse, R88 ;  /* 0x0000009c8858723c */ /* 0x088ff00000041858 */
[C---:B------:R-:W-:Y:S07]  /*10ed0*/  HMMA.16816.F32.BF16 R92, R140.reuse, R156, R92 ;  /* 0x0000009c8c5c723c */ /* 0x040fee000004185c */
[----:B------:R-:W-:Y:S01]  /*10ee0*/  F2FP.BF16.PACK_AB R156, R245, R246 ;  /* 0x000000f6f59c723e */ /* 0x000fe200000010ff */
[-C--:B------:R-:W-:Y:S04]  /*10ef0*/  HMMA.16816.F32.BF16 R96, R140, R158.reuse, R96 ;  /* 0x0000009e8c60723c */ /* 0x080fe80000041860 */
[----:B------:R-:W-:Y:S04]  /*10f00*/  F2FP.BF16.PACK_AB R157, R241, R242 ;  /* 0x000000f2f19d723e */ /* 0x000fe800000010ff */
[C---:B------:R-:W-:Y:S07]  /*10f10*/  HMMA.16816.F32.BF16 R100, R136.reuse, R158, R100 ;  /* 0x0000009e8864723c */ /* 0x040fee0000041864 */
[----:B------:R-:W-:Y:S01]  /*10f20*/  F2FP.BF16.PACK_AB R158, R243, R244 ;  /* 0x000000f4f39e723e */ /* 0x000fe200000010ff */
[-C--:B--2---:R-:W-:Y:S04]  /*10f30*/  HMMA.16816.F32.BF16 R104, R136, R144.reuse, R104 ;  /* 0x000000908868723c */ /* 0x084fe80000041868 */
[----:B------:R-:W-:Y:S04]  /*10f40*/  F2FP.BF16.PACK_AB R159, R215, R236 ;  /* 0x000000ecd79f723e */ /* 0x000fe800000010ff */
[C---:B------:R-:W-:Y:S08]  /*10f50*/  HMMA.16816.F32.BF16 R108, R140.reuse, R144, R108 ;  /* 0x000000908c6c723c */ /* 0x040ff0000004186c */
[-C--:B------:R-:W-:Y:S08]  /*10f60*/  HMMA.16816.F32.BF16 R112, R140, R146.reuse, R112 ;  /* 0x000000928c70723c */ /* 0x080ff00000041870 */
[C---:B------:R-:W-:Y:S08]  /*10f70*/  HMMA.16816.F32.BF16 R116, R136.reuse, R146, R116 ;  /* 0x000000928874723c */ /* 0x040ff00000041874 */
[-C--:B-1----:R-:W-:Y:S08]  /*10f80*/  HMMA.16816.F32.BF16 R120, R136, R148.reuse, R120 ;  /* 0x000000948878723c */ /* 0x082ff00000041878 */
[C---:B------:R-:W-:Y:S08]  /*10f90*/  HMMA.16816.F32.BF16 R124, R140.reuse, R148, R124 ;  /* 0x000000948c7c723c */ /* 0x040ff0000004187c */
[-C--:B------:R-:W-:Y:S08]  /*10fa0*/  HMMA.16816.F32.BF16 R128, R140, R150.reuse, R128 ;  /* 0x000000968c80723c */ /* 0x080ff00000041880 */
[----:B------:R-:W-:Y:S08]  /*10fb0*/  HMMA.16816.F32.BF16 R132, R136, R150, R132 ;  /* 0x000000968884723c */ /* 0x000ff00000041884 */
[-C--:B------:R-:W-:Y:S01]  /*10fc0*/  HMMA.16816.F32.BF16 R172, R156, R164.reuse, R8 ;  /* 0x000000a49cac723c */ /* 0x080fe20000041808 */
[----:B------:R-:W1:Y:S07]  /*10fd0*/  LDSM.16.MT88.4 R8, [R219+0x3080] ;  /* 0x00308000db08783b */ /* 0x000e6e0000004200 */
[C---:B------:R-:W-:Y:S01]  /*10fe0*/  HMMA.16816.F32.BF16 R176, R192.reuse, R164, R12 ;  /* 0x000000a4c0b0723c */ /* 0x040fe2000004180c */
[----:B------:R-:W2:Y:S07]  /*10ff0*/  LDSM.16.MT88.4 R12, [R217+0x4880] ;  /* 0x00488000d90c783b */ /* 0x000eae0000004200 */
[-C--:B------:R-:W-:Y:S01]  /*11000*/  HMMA.16816.F32.BF16 R180, R192, R166.reuse, R16 ;  /* 0x000000a6c0b4723c */ /* 0x080fe20000041810 */
[----:B------:R-:W3:Y:S07]  /*11010*/  LDSM.16.MT88.4 R16, [R218+0x4880] ;  /* 0x00488000da10783b */ /* 0x000eee0000004200 */
[C---:B------:R-:W-:Y:S01]  /*11020*/  HMMA.16816.F32.BF16 R164, R156.reuse, R166, R20 ;  /* 0x000000a69ca4723c */ /* 0x040fe20000041814 */
[----:B------:R-:W4:Y:S07]  /*11030*/  LDSM.16.MT88.4 R20, [R220+0x4880] ;  /* 0x00488000dc14783b */ /* 0x000f2e0000004200 */
[-C--:B------:R-:W-:Y:S01]  /*11040*/  HMMA.16816.F32.BF16 R168, R156, R160.reuse, R24 ;  /* 0x000000a09ca8723c */ /* 0x080fe20000041818 */
[----:B------:R-:W2:Y:S07]  /*11050*/  LDSM.16.MT88.4 R24, [R219+0x4880] ;  /* 0x00488000db18783b */ /* 0x000eae0000004200 */
        /* <DEDUP_REMOVED lines=8> */
[C---:B------:R-:W-:Y:S07]  /*110e0*/  HMMA.16816.F32.BF16 R60, R192.reuse, R8, R60 ;  /* 0x00000008c03c723c */ /* 0x040fee000004183c */
[----:B------:R-:W-:Y:S01]  /*110f0*/  FADD.FTZ R9, R211, R4 ;  /* 0x00000004d3097221 */ /* 0x000fe20000010000 */
[-C--:B------:R-:W-:Y:S04]  /*11100*/  HMMA.16816.F32.BF16 R64, R192, R10.reuse, R64 ;  /* 0x0000000ac040723c */ /* 0x080fe80000041840 */
[----:B------:R-:W-:Y:S02]  /*11110*/  FADD.FTZ R4, R204, R0 ;  /* 0x00000000cc047221 */ /* 0x000fe40000010000 */
[----:B------:R-:W-:Y:S02]  /*11120*/  FADD.FTZ R0, R252, R7 ;  /* 0x00000007fc007221 */ /* 0x000fe40000010000 */
[C---:B------:R-:W-:Y:S01]  /*11130*/  HMMA.16816.F32.BF16 R68, R156.reuse, R10, R68 ;  /* 0x0000000a9c44723c */ /* 0x040fe20000041844 */
[----:B------:R-:W5:Y:S03]  /*11140*/  LDL R10, [R1+0x8c] ;  /* 0x00008c00010a7983 */ /* 0x000f660000100800 */
[----:B------:R-:W-:Y:S02]  /*11150*/  FADD.FTZ R8, R248, R3 ;  /* 0x00000003f8087221 */ /* 0x000fe40000010000 */
[----:B------:R-:W-:Y:S02]  /*11160*/  FADD.FTZ R3, R250, R9 ;  /* 0x00000009fa037221 */ /* 0x000fe40000010000 */
        /* <DEDUP_REMOVED lines=21> */
[C---:B------:R-:W-:Y:S01]  /*112c0*/  HMMA.16816.F32.BF16 R100, R156.reuse, R18, R100 ;  /* 0x000000129c64723c */ /* 0x040fe20000041864 */
[----:B------:R1:W-:Y:S03]  /*112d0*/  STL [R1+0x74], R4 ;  /* 0x0000740401007387 */ /* 0x0003e60000100800 */
[----:B------:R-:W-:Y:S02]  /*112e0*/  FADD.FTZ R0, R203, R3 ;  /* 0x00000003cb007221 */ /* 0x000fe40000010000 */
[----:B------:R-:W-:Y:S02]  /*112f0*/  FADD.FTZ R8, R213, R8 ;  /* 0x00000008d5087221 */ /* 0x000fe40000010000 */
[-C--:B----4-:R-:W-:Y:S04]  /*11300*/  HMMA.16816.F32.BF16 R104, R156, R20.reuse, R104 ;  /* 0x000000149c68723c */ /* 0x090fe80000041868 */
[----:B------:R-:W-:Y:S04]  /*11310*/  FADD.FTZ R2, R212, R8 ;  /* 0x00000008d4027221 */ /* 0x000fe80000010000 */
[C---:B------:R-:W-:Y:S04]  /*11320*/  HMMA.16816.F32.BF16 R108, R192.reuse, R20, R108 ;  /* 0x00000014c06c723c */ /* 0x040fe8000004186c */
[----:B------:R-:W-:Y:S02]  /*11330*/  FADD.FTZ R3, R214, R2 ;  /* 0x00000002d6037221 */ /* 0x000fe40000010000 */
[----:B------:R-:W-:Y:S01]  /*11340*/  FADD.FTZ R2, R201, R0 ;  /* 0x00000000c9027221 */ /* 0x000fe20000010000 */
[----:B------:R-:W-:Y:S01]  /*11350*/  IADD3 R0, R230, -0x1, RZ ;  /* 0xffffffffe6007810 */ /* 0x000fe20007ffe0ff */
[-C--:B------:R-:W-:Y:S04]  /*11360*/  HMMA.16816.F32.BF16 R112, R192, R22.reuse, R112 ;  /* 0x00000016c070723c */ /* 0x080fe80000041870 */
[----:B-1----:R-:W-:Y:S01]  /*11370*/  FADD.FTZ R4, R215, R7 ;  /* 0x00000007d7047221 */ /* 0x002fe20000010000 */
[----:B------:R-:W-:Y:S01]  /*11380*/  MOV R7, R6 ;  /* 0x0000000600077202 */ /* 0x000fe20000000f00 */
[----:B------:R-:W-:Y:S02]  /*11390*/  FADD.FTZ R3, R235, R3 ;  /* 0x00000003eb037221 */ /* 0x000fe40000010000 */
[C---:B------:R-:W-:Y:S01]  /*113a0*/  HMMA.16816.F32.BF16 R116, R156.reuse, R22, R116 ;  /* 0x000000169c74723c */ /* 0x040fe20000041874 */
[----:B------:R1:W-:Y:S03]  /*113b0*/  STL [R1+0x78], R4 ;  /* 0x0000780401007387 */ /* 0x0003e60000100800 */
[----:B------:R-:W-:Y:S01]  /*113c0*/  FADD.FTZ R2, R200, R2 ;  /* 0x00000002c8027221 */ /* 0x000fe20000010000 */
[----:B------:R1:W-:Y:S03]  /*113d0*/  STL [R1+0x88], R3 ;  /* 0x0000880301007387 */ /* 0x0003e60000100800 */
[-C--:B------:R-:W-:Y:S01]  /*113e0*/  HMMA.16816.F32.BF16 R120, R156, R24.reuse, R120 ;  /* 0x000000189c78723c */ /* 0x080fe20000041878 */
[----:B------:R1:W-:Y:S07]  /*113f0*/  STL [R1+0x84], R2 ;  /* 0x0000840201007387 */ /* 0x0003ee0000100800 */
[C---:B------:R-:W-:Y:S08]  /*11400*/  HMMA.16816.F32.BF16 R124, R192.reuse, R24, R124 ;  /* 0x00000018c07c723c */ /* 0x040ff0000004187c */
[-C--:B------:R-:W-:Y:S08]  /*11410*/  HMMA.16816.F32.BF16 R128, R192, R26.reuse, R128 ;  /* 0x0000001ac080723c */ /* 0x080ff00000041880 */
[----:B------:R-:W-:Y:S07]  /*11420*/  HMMA.16816.F32.BF16 R132, R156, R26, R132 ;  /* 0x0000001a9c84723c */ /* 0x000fee0000041884 */
[----:B------:R-:W-:Y:S02]  /*11430*/  MOV R156, R153 ;  /* 0x00000099009c7202 */ /* 0x000fe40000000f00 */
[----:B------:R-:W-:Y:S02]  /*11440*/  MOV R157, R152 ;  /* 0x00000098009d7202 */ /* 0x000fe40000000f00 */
[----:B-----5:R-:W-:Y:S02]  /*11450*/  ISETP.GT.AND P0, PT, R230, R10, PT ;  /* 0x0000000ae600720c */ /* 0x020fe40003f04270 */
[----:B------:R-:W-:Y:S11]  /*11460*/  MOV R230, R0 ;  /* 0x0000000000e67202 */ /* 0x000ff60000000f00 */
[----:B-1----:R-:W-:-:S05]  /*11470*/  @P0 BRA `(.L_x_1331) ;  /* 0xffffb64000000947 */ /* 0x002fca000383ffff */
[----:B------:R-:W2:Y:S01]  /*11480*/  LDL R3, [R1+0x4] ;  /* 0x0000040001037983 */ /* 0x000ea20000100800 */
[----:B------:R-:W-:Y:S01]  /*11490*/  IMAD.MOV.U32 R156, RZ, RZ, R153 ;  /* 0x000000ffff9c7224 */ /* 0x000fe200078e0099 */
[----:B------:R-:W-:Y:S01]  /*114a0*/  MOV R7, R6 ;  /* 0x0000000600077202 */ /* 0x000fe20000000f00 */
[----:B------:R-:W-:Y:S01]  /*114b0*/  IMAD.MOV.U32 R155, RZ, RZ, R154 ;  /* 0x000000ffff9b7224 */ /* 0x000fe200078e009a */
[----:B------:R-:W-:Y:S01]  /*114c0*/  MOV R230, R0 ;  /* 0x0000000000e67202 */ /* 0x000fe20000000f00 */
[----:B------:R-:W-:Y:S01]  /*114d0*/  IMAD.MOV.U32 R157, RZ, RZ, R152 ;  /* 0x000000ffff9d7224 */ /* 0x000fe200078e0098 */
[----:B--2---:R-:W-:-:S02]  /*114e0*/  SHF.L.U32 R3, R3, 0x7, RZ ;  /* 0x0000000703037819 */ /* 0x004fc400000006ff */
.L_x_1300:
[----:B-1----:R-:W2:Y:S04]  /*114f0*/  LDL R2, [R1+0x64] ;  /* 0x0000640001027983 */ /* 0x002ea80000100800 */
[----:B------:R-:W3:Y:S01]  /*11500*/  LDL R4, [R1+0x58] ;  /* 0x0000580001047983 */ /* 0x000ee20000100800 */
[----:B------:R-:W-:Y:S01]  /*11510*/  IMAD.MOV.U32 R6, RZ, RZ, 0x1 ;  /* 0x00000001ff067424 */ /* 0x000fe200078e00ff */
[----:B------:R-:W-:-:S02]  /*11520*/  IADD3 R3, R3, 0x7f, RZ ;  /* 0x0000007f03037810 */ /* 0x000fc40007ffe0ff */
[----:B------:R-:W-:Y:S02]  /*11530*/  LOP3.LUT R229, R229, 0xfffffbff, RZ, 0xc0, !PT ;  /* 0xfffffbffe5e57812 */ /* 0x000fe400078ec0ff */
[----:B------:R-:W-:-:S13]  /*11540*/  ISETP.NE.AND P0, PT, R6, c[0x0][0x2c4], PT ;  /* 0x0000b10006007a0c */ /* 0x000fda0003f05270 */
[----:B------:R-:W-:Y:S01]  /*11550*/  @P0 IMAD.HI.U32 R0, R3, c[0x0][0x2c8], RZ ;  /* 0x0000b20003000a27 */ /* 0x000fe200078e00ff */
[----:B------:R-:W-:-:S04]  /*11560*/  @P0 LOP3.LUT R229, R229, 0x400, RZ, 0xfc, !PT ;  /* 0x00000400e5e50812 */ /* 0x000fc800078efcff */
[----:B------:R-:W-:Y:S02]  /*11570*/  @P0 SHF.R.U32.HI R3, RZ, c[0x0][0x2cc], R0 ;  /* 0x0000b300ff030a19 */ /* 0x000fe40000011600 */
[----:B------:R-:W-:Y:S02]  /*11580*/  ISETP.LE.AND P0, PT, R6, c[0x0][0x32c], PT ;  /* 0x0000cb0006007a0c */ /* 0x000fe40003f03270 */
[----:B------:R-:W-:-:S11]  /*11590*/  LOP3.LUT R229, R229, 0xfffffdff, RZ, 0xc0, !PT ;  /* 0xfffffdffe5e57812 */ /* 0x000fd600078ec0ff */
[----:B------:R-:W-:Y:S02]  /*115a0*/  @P0 LOP3.LUT R229, R229, 0x200, RZ, 0xfc, !PT ;  /* 0x00000200e5e50812 */ /* 0x000fe400078efcff */
[----:B--2---:R-:W-:-:S05]  /*115b0*/  IADD3 R3, R3, 0x1, R2 ;  /* 0x0000000103037810 */ /* 0x004fca0007ffe002 */
[----:B---3--:R-:W-:-:S05]  /*115c0*/  IMAD.IADD R3, R3, 0x1, -R4 ;  /* 0x0000000103037824 */ /* 0x008fca00078e0a04 */
[----:B------:R-:W-:Y:S01]  /*115d0*/  IADD3 R2, R3, -c[0x0][0x324], RZ ;  /* 0x8000c90003027a10 */ /* 0x000fe20007ffe0ff */
[----:B------:R-:W-:Y:S05]  /*115e0*/  @!P0 BRA `(.L_x_1332) ;  /* 0x0000010000008947 */ /* 0x000fea0003800000 */
[----:B------:R-:W-:Y:S01]  /*115f0*/  MOV R0, R3 ;  /* 0x0000000300007202 */ /* 0x000fe20000000f00 */
[----:B------:R-:W-:Y:S03]  /*11600*/  BSSY B0, `(.L_x_1333) ;  /* 0x000000c000007945 */ /* 0x000fe60003800000 */
        /* <DEDUP_REMOVED lines=8> */
.L_x_1334:
[----:B------:R-:W-:-:S13]  /*11690*/  ISETP.NE.AND P0, PT, R6, c[0x0][0x32c], PT ;  /* 0x0000cb0006007a0c */ /* 0x000fda0003f05270 */
[----:B------:R-:W-:-:S05]  /*116a0*/  @P0 IMAD.HI.U32 R3, R0, c[0x0][0x330], RZ ;  /* 0x0000cc0000030a27 */ /* 0x000fca00078e00ff */
[----:B------:R-:W-:Y:S02]  /*116b0*/  @P0 SHF.R.U32.HI R0, RZ, c[0x0][0x334], R3 ;  /* 0x0000cd00ff000a19 */ /* 0x000fe40000011603 */
.L_x_1335:
[----:B------:R-:W-:Y:S05]  /*116c0*/  BSYNC B0 ;  /* 0x0000000000007941 */ /* 0x000fea0003800000 */
.L_x_1333:
[----:B------:R-:W-:-:S05]  /*116d0*/  IMAD R0, R0, c[0x0][0x32c], RZ ;  /* 0x0000cb0000007a24 */ /* 0x000fca00078e02ff */
[----:B------:R-:W-:-:S03]  /*116e0*/  IMNMX R2, R2, R0, !PT ;  /* 0x0000000002027217 */ /* 0x000fc60007800200 */
.L_x_1332:
[----:B------:R-:W2:Y:S01]  /*116f0*/  LDL R3, [R1+0x98] ;  /* 0x0000980001037983 */ /* 0x000ea20000100800 */
[----:B------:R-:W-:-:S05]  /*11700*/  IADD3 R2, R2, 0x2f, RZ ;  /* 0x0000002f02027810 */ /* 0x000fca0007ffe0ff */
[----:B------:R-:W-:-:S05]  /*11710*/  IMAD.HI R2, R2, 0x2aaaaaab, RZ ;  /* 0x2aaaaaab02027827 */ /* 0x000fca00078e02ff */
[----:B------:R-:W-:-:S04]  /*11720*/  SHF.R.U32.HI R0, RZ, 0x1f, R2 ;  /* 0x0000001fff007819 */ /* 0x000fc80000011602 */
[----:B------:R-:W-:-:S04]  /*11730*/  LEA.HI.SX32 R0, R2, R0, 0x1d ;  /* 0x0000000002007211 */ /* 0x000fc800078feaff */
[----:B--2---:R-:W-:-:S04]  /*11740*/  IMNMX R3, R3, R0, !PT ;  /* 0x0000000003037217 */ /* 0x004fc80007800200 */
[----:B------:R-:W-:Y:S01]  /*11750*/  ISETP.GE.AND P0, PT, R230, R3, PT ;  /* 0x00000003e600720c */ /* 0x000fe20003f06270 */
[----:B------:R1:W-:-:S12]  /*11760*/  STL [R1+0x7c], R3 ;  /* 0x00007c0301007387 */ /* 0x0003d80000100800 */
[----:B------:R-:W-:Y:S05]  /*11770*/  @!P0 BRA `(.L_x_1336) ;  /* 0x0000331000008947 */ /* 0x000fea0003800000 */
[----:B------:R-:W2:Y:S04]  /*11780*/  LDL R6, [R1+0x80] ;  /* 0x0000800001067983 */ /* 0x000ea80000100800 */
[----:B------:R-:W3:Y:S04]  /*11790*/  LDL.64 R8, [R1+0xa8] ;  /* 0x0000a80001087983 */ /* 0x000ee80000100a00 */
[----:B------:R-:W4:Y:S04]  /*117a0*/  LDL R4, [R1+0xd4] ;  /* 0x0000d40001047983 */ /* 0x000f280000100800 */
[----:B-1----:R-:W4:Y:S01]  /*117b0*/  LDL R3, [R1+0xcc] ;  /* 0x0000cc0001037983 */ /* 0x002f220000100800 */
[----:B------:R-:W-:Y:S01]  /*117c0*/  IMAD.MOV.U32 R0, RZ, RZ, R155 ;  /* 0x000000ffff007224 */ /* 0x000fe200078e009b */
[----:B------:R-:W-:Y:S01]  /*117d0*/  MOV R153, R7 ;  /* 0x0000000700997202 */ /* 0x000fe20000000f00 */
[----:B------:R-:W-:Y:S01]  /*117e0*/  IMAD.MOV.U32 R152, RZ, RZ, R157 ;  /* 0x000000ffff987224 */ /* 0x000fe200078e009d */
[----:B--2---:R-:W-:Y:S01]  /*117f0*/  ISETP.GE.AND P3, PT, R6, c[0x0][0x1d4], PT ;  /* 0x0000750006007a0c */ /* 0x004fe20003f66270 */
[----:B------:R-:W-:Y:S01]  /*11800*/  IMAD.MOV.U32 R6, RZ, RZ, R156 ;  /* 0x000000ffff067224 */ /* 0x000fe200078e009c */
[----:B---3--:R-:W-:-:S02]  /*11810*/  SHF.L.U64.HI R215, R8, 0x1, R9 ;  /* 0x0000000108d77819 */ /* 0x008fc40000010209 */
[----:B------:R-:W-:Y:S02]  /*11820*/  SHF.L.U32 R214, R8, 0x1, RZ ;  /* 0x0000000108d67819 */ /* 0x000fe400000006ff */
[C---:B----4-:R-:W-:Y:S01]  /*11830*/  SHF.L.U64.HI R213, R3.reuse, 0x1, R4 ;  /* 0x0000000103d57819 */ /* 0x050fe20000010204 */
[----:B------:R-:W-:Y:S02]  /*11840*/  IMAD.SHL.U32 R212, R3, 0x2, RZ ;  /* 0x0000000203d47824 */ /* 0x000fe400078e00ff */
.L_x_1347:
        /* <DEDUP_REMOVED lines=18> */
[----:B-1-34-:R-:W1:Y:S01]  /*11970*/  S2R R8, SR_CTAID.Y ;  /* 0x0000000000087919 */ /* 0x01ae620000002600 */
[----:B------:R-:W-:Y:S02]  /*11980*/  SHF.R.S32.HI R2, RZ, 0x1f, R240 ;  /* 0x0000001fff027819 */ /* 0x000fe400000114f0 */
[----:B------:R-:W-:Y:S03]  /*11990*/  SHF.R.S32.HI R7, RZ, 0x1f, R238 ;  /* 0x0000001fff077819 */ /* 0x000fe600000114ee */
[----:B------:R-:W-:Y:S02]  /*119a0*/  IMAD R4, R2, c[0x0][0x208], RZ ;  /* 0x0000820002047a24 */ /* 0x000fe400078e02ff */
[C---:B------:R-:W-:Y:S01]  /*119b0*/  IMAD.WIDE.U32 R2, R240.reuse, c[0x0][0x208], RZ ;  /* 0x00008200f0027a25 */ /* 0x040fe200078e00ff */
[----:B------:R-:W2:Y:S03]  /*119c0*/  S2R R9, SR_CTAID.Y ;  /* 0x0000000000097919 */ /* 0x000ea60000002600 */
[----:B------:R-:W-:Y:S02]  /*119d0*/  IMAD R4, R240, c[0x0][0x20c], R4 ;  /* 0x00008300f0047a24 */ /* 0x000fe400078e0204 */
[----:B------:R-:W-:Y:S03]  /*119e0*/  IMAD R7, R7, c[0x0][0x218], RZ ;  /* 0x0000860007077a24 */ /* 0x000fe600078e02ff */
        /* <DEDUP_REMOVED lines=14> */
.L_x_1455:
[----:B------:R-:W-:-:S05]  /*11ad0*/  BRA.DIV ~URZ, `(.L_x_1340) ;  /* 0x0000d6027f007947 */ /* 0x000fca000b800000 */
[----:B------:R-:W3:Y:S04]  /*11ae0*/  LDL R14, [R1+0xd8] ;  /* 0x0000d800010e7983 */ /* 0x000ee80000100800 */
[----:B------:R-:W4:Y:S04]  /*11af0*/  SHFL.IDX PT, R2, R7, RZ, 0x181f ;  /* 0x00181fff07027589 */ /* 0x000f2800000e0000 */
[----:B------:R-:W1:Y:S04]  /*11b00*/  SHFL.IDX PT, R10, R7, 0x1, 0x181f ;  /* 0x00381f00070a7f89 */ /* 0x000e6800000e0000 */
[----:B------:R-:W2:Y:S04]  /*11b10*/  SHFL.IDX PT, R11, R4, 0x1, 0x181f ;  /* 0x00381f00040b7f89 */ /* 0x000ea800000e0000 */
[----:B-1----:R-:W1:Y:S01]  /*11b20*/  SHFL.IDX PT, R4, R4, 0x2, 0x181f ;  /* 0x00581f0004047f89 */ /* 0x002e6200000e0000 */
[----:B---3--:R-:W-:Y:S02]  /*11b30*/  ISETP.GE.AND P4, PT, R14, c[0x0][0x1d4], PT ;  /* 0x000075000e007a0c */ /* 0x008fe40003f86270 */
[C---:B----4-:R-:W-:Y:S02]  /*11b40*/  IADD3 R12, P0, R2.reuse, R214, RZ ;  /* 0x000000d6020c7210 */ /* 0x050fe40007f1e0ff */
[----:B------:R-:W-:Y:S02]  /*11b50*/  IADD3 R8, P2, R2, R212, RZ ;  /* 0x000000d402087210 */ /* 0x000fe40007f5e0ff */
[C---:B------:R-:W-:Y:S01]  /*11b60*/  IADD3 R2, P1, R10.reuse, R214, RZ ;  /* 0x000000d60a027210 */ /* 0x040fe20007f3e0ff */
[C---:B--2---:R-:W-:Y:S01]  /*11b70*/  IMAD.X R13, R9.reuse, 0x1, R215, P0 ;  /* 0x00000001090d7824 */ /* 0x044fe200000e06d7 */
[----:B------:R-:W-:Y:S01]  /*11b80*/  IADD3 R10, P0, R10, R212, RZ ;  /* 0x000000d40a0a7210 */ /* 0x000fe20007f1e0ff */
[----:B------:R-:W-:Y:S02]  /*11b90*/  IMAD.X R9, R9, 0x1, R213, P2 ;  /* 0x0000000109097824 */ /* 0x000fe400010e06d5 */
[C---:B------:R-:W-:Y:S01]  /*11ba0*/  IMAD.X R3, R11.reuse, 0x1, R215, P1 ;  /* 0x000000010b037824 */ /* 0x040fe200008e06d7 */
[----:B------:R2:W-:Y:S01]  /*11bb0*/  LDGSTS.E.BYPASS.LTC128B.128 [R239], [R12.64], !P3 ;  /* 0x000000000cef7fae */ /* 0x0005e2000d901d46 */
[----:B------:R-:W-:Y:S03]  /*11bc0*/  IMAD.X R11, R11, 0x1, R213, P0 ;  /* 0x000000010b0b7824 */ /* 0x000fe600000e06d5 */
[----:B------:R3:W-:Y:S04]  /*11bd0*/  LDGSTS.E.BYPASS.LTC128B.128 [R239+0x1800], [R8.64], !P4 ;  /* 0x0180000008ef7fae */ /* 0x0007e8000e101d46 */
[----:B------:R4:W-:Y:S04]  /*11be0*/  LDGSTS.E.BYPASS.LTC128B.128 [R239+0x800], [R2.64], !P3 ;  /* 0x0080000002ef7fae */ /* 0x0009e8000d901d46 */
[----:B------:R2:W-:Y:S04]  /*11bf0*/  LDGSTS.E.BYPASS.LTC128B.128 [R239+0x2000], [R10.64], !P4 ;  /* 0x020000000aef7fae */ /* 0x0005e8000e101d46 */
[----:B---3--:R2:W5:Y:S04]  /*11c00*/  LDL R8, [R1+0x94] ;  /* 0x0000940001087983 */ /* 0x0085680000100800 */
[----:B----4-:R2:W3:Y:S02]  /*11c10*/  SHFL.IDX PT, R2, R7, 0x2, 0x181f ;  /* 0x00581f0007027f89 */ /* 0x0104e400000e0000 */
.L_x_1456:
[----:B-12--5:R-:W-:Y:S04]  /*11c20*/  IADD3 R10, -R8, 0x10, RZ ;  /* 0x00000010080a7810 */ /* 0x026fe80007ffe1ff */
[----:B------:R-:W-:Y:S04]  /*11c30*/  LOP3.LUT R10, R10, 0xf, RZ, 0xc0, !PT ;  /* 0x0000000f0a0a7812 */ /* 0x000fe800078ec0ff */
[----:B---3--:R-:W-:Y:S04]  /*11c40*/  IADD3 R10, P1, P0, R10, R2, R212 ;  /* 0x000000020a0a7210 */ /* 0x008fe8000783e0d4 */
[----:B------:R-:W-:Y:S02]  /*11c50*/  IADD3.X R11, RZ, R4, R213, P1, P0 ;  /* 0x00000004ff0b7210 */ /* 0x000fe40000fe04d5 */
[----:B------:R-:W-:Y:S02]  /*11c60*/  IADD3 R2, P0, R2, R214, RZ ;  /* 0x000000d602027210 */ /* 0x000fe40007f1e0ff */
[----:B------:R-:W-:Y:S03]  /*11c70*/  ISETP.NE.U32.AND P1, PT, R8, RZ, PT ;  /* 0x000000ff0800720c */ /* 0x000fe60003f25070 */
[----:B------:R-:W-:Y:S05]  /*11c80*/  IMAD.X R3, R4, 0x1, R215, P0 ;  /* 0x0000000104037824 */ /* 0x000fea00000e06d7 */
[----:B------:R-:W-:Y:S01]  /*11c90*/  @!PT LDS RZ, [RZ] ;  /* 0x00000000fffff984 */ /* 0x000fe20000000800 */
[----:B------:R-:W-:Y:S01]  /*11ca0*/  @!PT LDS RZ, [RZ] ;  /* 0x00000000fffff984 */ /* 0x000fe20000000800 */
[----:B------:R-:W-:Y:S01]  /*11cb0*/  @!PT LDS RZ, [RZ] ;  /* 0x00000000fffff984 */ /* 0x000fe20000000800 */
[----:B------:R1:W-:Y:S05]  /*11cc0*/  LDGSTS.E.BYPASS.LTC128B.128 [R239+0x1000], [R2.64], !P3 ;  /* 0x0100000002ef7fae */ /* 0x0003ea000d901d46 */
[----:B------:R1:W-:Y:S02]  /*11cd0*/  LDGSTS.E.BYPASS.LTC128B.128.ZFILL [R239+0x2800], [R10.64], P1 ;  /* 0x028000000aef7fae */ /* 0x0003e40008941d46 */
.L_x_1338:
[----:B-1-34-:R-:W-:Y:S05]  /*11ce0*/  BSYNC B0 ;  /* 0x0000000000007941 */ /* 0x01afea0003800000 */
.L_x_1337:
        /* <DEDUP_REMOVED lines=143> */
[----:B------:R-:W1:Y:S01]  /*125e0*/  S2R R231, SR_CTAID.Y ;  /* 0x0000000000e77919 */ /* 0x000e620000002600 */
[----:B--2---:R-:W-:Y:S01]  /*125f0*/  IMAD R3, R230, 0x30, R3 ;  /* 0x00000030e6037824 */ /* 0x004fe200078e0203 */
[----:B-1----:R-:W-:Y:S01]  /*12600*/  SHF.R.S32.HI R234, RZ, 0x1f, R232 ;  /* 0x0000001fffea7819 */ /* 0x002fe200000114e8 */
[----:B------:R-:W-:Y:S01]  /*12610*/  IMAD.WIDE.U32 R232, R231, c[0x0][0x1e8], RZ ;  /* 0x00007a00e7e87a25 */ /* 0x000fe200078e00ff */
[----:B---3--:R-:W-:Y:S03]  /*12620*/  ISETP.GT.AND P1, PT, R4, 0x2f, PT ;  /* 0x0000002f0400780c */ /* 0x008fe60003f24270 */
[----:B------:R-:W-:Y:S01]  /*12630*/  IMAD R156, R234, c[0x0][0x1e8], RZ ;  /* 0x00007a00ea9c7a24 */ /* 0x000fe200078e02ff */
[----:B------:R-:W-:Y:S03]  /*12640*/  IADD3 R3, R3, -0x30, R4 ;  /* 0xffffffd003037810 */ /* 0x000fe60007ffe004 */
[----:B------:R-:W-:Y:S02]  /*12650*/  IMAD R156, R231, c[0x0][0x1ec], R156 ;  /* 0x00007b00e79c7a24 */ /* 0x000fe400078e029c */
[----:B------:R-:W-:Y:S04]  /*12660*/  @P0 IMAD.HI.U32 R4, R3, c[0x0][0x2bc], RZ ;  /* 0x0000af0003040a27 */ /* 0x000fe800078e00ff */
[--C-:B------:R-:W-:Y:S01]  /*12670*/  IMAD.MOV.U32 R2, RZ, RZ, R3.reuse ;  /* 0x000000ffff027224 */ /* 0x100fe200078e0003 */
[----:B------:R-:W-:Y:S01]  /*12680*/  @P0 SHF.R.U32.HI R2, RZ, c[0x0][0x2c0], R4 ;  /* 0x0000b000ff020a19 */ /* 0x000fe20000011604 */
[----:B------:R-:W-:Y:S03]  /*12690*/  IMAD.IADD R156, R233, 0x1, R156 ;  /* 0x00000001e99c7824 */ /* 0x000fe600078e029c */
[C---:B----4-:R-:W-:Y:S04]  /*126a0*/  @!P1 IADD3 R4, P0, R2.reuse, R154, RZ ;  /* 0x0000009a02049210 */ /* 0x050fe80007f1e0ff */
[----:B-----5:R-:W-:Y:S01]  /*126b0*/  @!P1 LEA.HI.X.SX32 R7, R2, R7, 0x1, P0 ;  /* 0x0000000702079211 */ /* 0x020fe200000f0eff */
[----:B------:R-:W-:Y:S01]  /*126c0*/  IMAD.MOV R2, RZ, RZ, -R2 ;  /* 0x000000ffff027224 */ /* 0x000fe200078e0a02 */
[----:B------:R-:W-:Y:S03]  /*126d0*/  @!P1 LEA R154, P0, R4, c[0x0][0x2a0], 0x2 ;  /* 0x0000a800049a9a11 */ /* 0x000fe600078010ff */
[----:B------:R-:W-:Y:S01]  /*126e0*/  IMAD R240, R2, c[0x0][0x2b8], R3 ;  /* 0x0000ae0002f07a24 */ /* 0x000fe200078e0203 */
[----:B------:R-:W-:Y:S04]  /*126f0*/  @!P1 LEA.HI.X R155, R4, c[0x0][0x2a4], R7, 0x2, P0 ;  /* 0x0000a900049b9a11 */ /* 0x000fe800000f1407 */
[----:B------:R-:W-:Y:S01]  /*12700*/  SHF.R.S32.HI R2, RZ, 0x1f, R240 ;  /* 0x0000001fff027819 */ /* 0x000fe200000114f0 */
[----:B------:R-:W2:Y:S04]  /*12710*/  @!P1 LDG.E R238, [R154.64] ;  /* 0x000000069aee9981 */ /* 0x000ea8000c1e1900 */
[----:B------:R-:W-:Y:S02]  /*12720*/  IMAD R4, R2, c[0x0][0x1e0], RZ ;  /* 0x0000780002047a24 */ /* 0x000fe400078e02ff */
[C---:B------:R-:W-:Y:S04]  /*12730*/  IMAD.WIDE.U32 R2, R240.reuse, c[0x0][0x1e0], RZ ;  /* 0x00007800f0027a25 */ /* 0x040fe800078e00ff */
        /* <DEDUP_REMOVED lines=12> */
.L_x_1457:
        /* <DEDUP_REMOVED lines=14> */
[----:B------:R2:W-:Y:S01]  /*128e0*/  LDGSTS.E.BYPASS.LTC128B.128 [R237+0x5080], [R158.64], !P3 ;  /* 0x050800009eed7fae */ /* 0x0005e2000d901d46 */
[----:B------:R-:W-:Y:S03]  /*128f0*/  IMAD.X R157, R157, 0x1, R213, P0 ;  /* 0x000000019d9d7824 */ /* 0x000fe600000e06d5 */
[----:B------:R3:W-:Y:S04]  /*12900*/  LDGSTS.E.BYPASS.LTC128B.128 [R237+0x6880], [R154.64], !P4 ;  /* 0x068800009aed7fae */ /* 0x0007e8000e101d46 */
[----:B------:R4:W-:Y:S04]  /*12910*/  LDGSTS.E.BYPASS.LTC128B.128 [R237+0x5880], [R2.64], !P3 ;  /* 0x0588000002ed7fae */ /* 0x0009e8000d901d46 */
[----:B------:R2:W-:Y:S04]  /*12920*/  LDGSTS.E.BYPASS.LTC128B.128 [R237+0x7080], [R156.64], !P4 ;  /* 0x070800009ced7fae */ /* 0x0005e8000e101d46 */
[----:B---3--:R2:W5:Y:S04]  /*12930*/  LDL R154, [R1+0x94] ;  /* 0x00009400019a7983 */ /* 0x0085680000100800 */
[----:B----4-:R2:W3:Y:S02]  /*12940*/  SHFL.IDX PT, R2, R7, 0x2, 0x181f ;  /* 0x00581f0007027f89 */ /* 0x0104e400000e0000 */
.L_x_1458:
        /* <DEDUP_REMOVED lines=12> */
.L_x_1342:
[----:B------:R-:W-:Y:S05]  /*12a10*/  BSYNC B0 ;  /* 0x0000000000007941 */ /* 0x000fea0003800000 */
.L_x_1341:
        /* <DEDUP_REMOVED lines=51> */
.L_x_1459:
[----:B--2---:R-:W-:Y:S01]  /*12d50*/  FMNMX.FTZ R155, R4, R155, !PT ;  /* 0x0000009b049b7209 */ /* 0x004fe20007810000 */
[----:B------:R-:W-:-:S05]  /*12d60*/  BRA.DIV ~URZ, `(.L_x_1346) ;  /* 0x0000cba27f007947 */ /* 0x000fca000b800000 */
[----:B------:R-:W-:Y:S04]  /*12d70*/  SHFL.BFLY PT, R2, R156, 0x2, 0x1f ;  /* 0x0c401f009c027f89 */ /* 0x000fe800000e0000 */
[----:B------:R-:W-:Y:S04]  /*12d80*/  SHFL.BFLY PT, R3, R157, 0x2, 0x1f ;  /* 0x0c401f009d037f89 */ /* 0x000fe800000e0000 */
[----:B-1----:R-:W1:Y:S02]  /*12d90*/  SHFL.BFLY PT, R4, R7, 0x2, 0x1f ;  /* 0x0c401f0007047f89 */ /* 0x002e6400000e0000 */
[----:B-1----:R-:W-:Y:S02]  /*12da0*/  FMNMX.FTZ R4, R7, R4, !PT ;  /* 0x0000000407047209 */ /* 0x002fe40007810000 */
[----:B------:R-:W-:Y:S02]  /*12db0*/  FMNMX.FTZ R156, R156, R2, !PT ;  /* 0x000000029c9c7209 */ /* 0x000fe40007810000 */
[----:B------:R-:W-:Y:S01]  /*12dc0*/  FMNMX.FTZ R157, R157, R3, !PT ;  /* 0x000000039d9d7209 */ /* 0x000fe20007810000 */
[----:B------:R-:W-:Y:S04]  /*12dd0*/  SHFL.BFLY PT, R2, R4, 0x1, 0x1f ;  /* 0x0c201f0004027f89 */ /* 0x000fe800000e0000 */
[----:B------:R-:W1:Y:S04]  /*12de0*/  SHFL.BFLY PT, R3, R155, 0x1, 0x1f ;  /* 0x0c201f009b037f89 */ /* 0x000e6800000e0000 */
[----:B------:R-:W2:Y:S04]  /*12df0*/  SHFL.BFLY PT, R154, R156, 0x1, 0x1f ;  /* 0x0c201f009c9a7f89 */ /* 0x000ea800000e0000 */
[----:B------:R-:W3:Y:S01]  /*12e00*/  SHFL.BFLY PT, R158, R157, 0x1, 0x1f ;  /* 0x0c201f009d9e7f89 */ /* 0x000ee200000e0000 */
[----:B-1----:R-:W-:Y:S02]  /*12e10*/  FMNMX.FTZ R155, R155, R3, !PT ;  /* 0x000000039b9b7209 */ /* 0x002fe40007810000 */
[----:B--2---:R-:W-:Y:S02]  /*12e20*/  FMNMX.FTZ R156, R156, R154, !PT ;  /* 0x0000009a9c9c7209 */ /* 0x004fe40007810000 */
[----:B---3--:R-:W-:Y:S02]  /*12e30*/  FMNMX.FTZ R157, R157, R158, !PT ;  /* 0x0000009e9d9d7209 */ /* 0x008fe40007810000 */
.L_x_1460:
[----:B------:R-:W2:Y:S01]  /*12e40*/  LDL.LU R243, [R1+0x74] ;  /* 0x0000740001f37983 */ /* 0x000ea20000300800 */
[C---:B------:R-:W-:Y:S01]  /*12e50*/  FADD.FTZ R0, -R155.reuse, R0 ;  /* 0x000000009b007221 */ /* 0x040fe20000010100 */
[----:B------:R-:W-:Y:S01]  /*12e60*/  FMNMX.FTZ R2, R2, R4, !PT ;  /* 0x0000000402027209 */ /* 0x000fe20007810000 */
[----:B------:R-:W-:Y:S01]  /*12e70*/  FMUL.FTZ R158, R155, c[0x0][0x2d0] ;  /* 0x0000b4009b9e7a20 */ /* 0x000fe20000410000 */
[----:B------:R-:W-:Y:S01]  /*12e80*/  WARPSYNC 0xffffffff ;  /* 0xffffffff00007948 */ /* 0x000fe20003800000 */
[----:B------:R-:W-:Y:S02]  /*12e90*/  FMUL.FTZ R0, R0, c[0x0][0x2d0] ;  /* 0x0000b40000007a20 */ /* 0x000fe40000410000 */
[--C-:B------:R-:W-:Y:S02]  /*12ea0*/  FFMA.FTZ R8, R8, c[0x0][0x2d0], -R158.reuse ;  /* 0x0000b40008087a23 */ /* 0x100fe4000001089e */
[----:B------:R1:W3:Y:S01]  /*12eb0*/  MUFU.EX2 R3, R0 ;  /* 0x0000000000037308 */ /* 0x0002e20000000800 */
        /* <DEDUP_REMOVED lines=13> */
[C---:B------:R-:W-:Y:S02]  /*12f90*/  FMUL.FTZ R154, R156.reuse, c[0x0][0x2d0] ;  /* 0x0000b4009c9a7a20 */ /* 0x040fe40000410000 */
[----:B-1----:R-:W-:Y:S02]  /*12fa0*/  FADD.FTZ R0, -R156, R6 ;  /* 0x000000069c007221 */ /* 0x002fe40000010100 */
[--C-:B------:R-:W-:Y:S02]  /*12fb0*/  FFMA.FTZ R192, R38, c[0x0][0x2d0], -R154.reuse ;  /* 0x0000b40026c07a23 */ /* 0x100fe4000001089a */
[----:B------:R-:W-:Y:S01]  /*12fc0*/  FMUL.FTZ R0, R0, c[0x0][0x2d0] ;  /* 0x0000b40000007a20 */ /* 0x000fe20000410000 */
[----:B------:R-:W-:Y:S01]  /*12fd0*/  MUFU.EX2 R236, R20 ;  /* 0x0000001400ec7308 */ /* 0x000fe20000000800 */
[--C-:B------:R-:W-:Y:S02]  /*12fe0*/  FFMA.FTZ R159, R39, c[0x0][0x2d0], -R154.reuse ;  /* 0x0000b400279f7a23 */ /* 0x100fe4000001089a */
[----:B------:R-:W1:Y:S01]  /*12ff0*/  LDSM.16.MT88.4 R36, [R217+0x2080] ;  /* 0x00208000d924783b */ /* 0x000e620000004200 */
[----:B----4-:R-:W-:Y:S02]  /*13000*/  FMUL.FTZ R8, R157, c[0x0][0x2d0] ;  /* 0x0000b4009d087a20 */ /* 0x010fe40000410000 */
[----:B------:R-:W-:Y:S02]  /*13010*/  FFMA.FTZ R10, R10, c[0x0][0x2d0], -R154 ;  /* 0x0000b4000a0a7a23 */ /* 0x000fe4000001089a */
[--C-:B------:R-:W-:Y:S02]  /*13020*/  FFMA.FTZ R202, R44, c[0x0][0x2d0], -R8.reuse ;  /* 0x0000b4002cca7a23 */ /* 0x100fe40000010808 */
[----:B------:R4:W-:Y:S01]  /*13030*/  MUFU.EX2 R6, R0 ;  /* 0x0000000000067308 */ /* 0x0009e20000000800 */
[--C-:B------:R-:W-:Y:S01]  /*13040*/  FFMA.FTZ R201, R45, c[0x0][0x2d0], -R8.reuse ;  /* 0x0000b4002dc97a23 */ /* 0x100fe20000010808 */
[----:B------:R-:W5:Y:S01]  /*13050*/  LDL.LU R44, [R1+0x88] ;  /* 0x00008800012c7983 */ /* 0x000f620000300800 */
        /* <DEDUP_REMOVED lines=9> */
[----:B------:R-:W-:Y:S01]  /*130f0*/  FFMA.FTZ R33, R33, c[0x0][0x2d0], -R8 ;  /* 0x0000b40021217a23 */ /* 0x000fe20000010808 */
[----:B------:R-:W-:Y:S01]  /*13100*/  MUFU.EX2 R199, R10 ;  /* 0x0000000a00c77308 */ /* 0x000fe20000000800 */
[--C-:B------:R-:W-:Y:S02]  /*13110*/  FFMA.FTZ R11, R11, c[0x0][0x2d0], -R154.reuse ;  /* 0x0000b4000b0b7a23 */ /* 0x100fe4000001089a */
[----:B------:R-:W-:Y:S02]  /*13120*/  FFMA.FTZ R23, R23, c[0x0][0x2d0], -R154 ;  /* 0x0000b40017177a23 */ /* 0x000fe4000001089a */
[----:B----4-:R-:W-:Y:S02]  /*13130*/  FADD.FTZ R0, -R157, R152 ;  /* 0x000000989d007221 */ /* 0x010fe40000010100 */
[----:B------:R-:W-:Y:S02]  /*13140*/  FFMA.FTZ R152, R28, c[0x0][0x2d0], -R8 ;  /* 0x0000b4001c987a23 */ /* 0x000fe40000010808 */
[----:B------:R-:W-:Y:S01]  /*13150*/  FMUL.FTZ R0, R0, c[0x0][0x2d0] ;  /* 0x0000b40000007a20 */ /* 0x000fe20000410000 */
[----:B------:R-:W-:Y:S01]  /*13160*/  MUFU.EX2 R234, R11 ;  /* 0x0000000b00ea7308 */ /* 0x000fe20000000800 */
[--C-:B------:R-:W-:Y:S02]  /*13170*/  FFMA.FTZ R22, R22, c[0x0][0x2d0], -R154.reuse ;  /* 0x0000b40016167a23 */ /* 0x100fe4000001089a */
[--C-:B------:R-:W-:Y:S02]  /*13180*/  FFMA.FTZ R194, R26, c[0x0][0x2d0], -R154.reuse ;  /* 0x0000b4001ac27a23 */ /* 0x100fe4000001089a */
[--C-:B------:R-:W-:Y:S02]  /*13190*/  FFMA.FTZ R193, R27, c[0x0][0x2d0], -R154.reuse ;  /* 0x0000b4001bc17a23 */ /* 0x100fe4000001089a */
[--C-:B------:R-:W-:Y:S02]  /*131a0*/  FFMA.FTZ R206, R42, c[0x0][0x2d0], -R154.reuse ;  /* 0x0000b4002ace7a23 */ /* 0x100fe4000001089a */
[--C-:B------:R-:W-:Y:S01]  /*131b0*/  FFMA.FTZ R205, R43, c[0x0][0x2d0], -R154.reuse ;  /* 0x0000b4002bcd7a23 */ /* 0x100fe2000001089a */
[----:B------:R4:W-:Y:S01]  /*131c0*/  MUFU.EX2 R7, R0 ;  /* 0x0000000000077308 */ /* 0x0009e20000000800 */
[--C-:B------:R-:W-:Y:S02]  /*131d0*/  FFMA.FTZ R204, R54, c[0x0][0x2d0], -R154.reuse ;  /* 0x0000b40036cc7a23 */ /* 0x100fe4000001089a */
[----:B------:R-:W-:Y:S07]  /*131e0*/  FFMA.FTZ R154, R55, c[0x0][0x2d0], -R154 ;  /* 0x0000b400379a7a23 */ /* 0x000fee000001089a */
[----:B------:R-:W-:Y:S10]  /*131f0*/  MUFU.EX2 R242, R23 ;  /* 0x0000001700f27308 */ /* 0x000ff40000000800 */
[----:B------:R-:W-:Y:S01]  /*13200*/  MUFU.EX2 R252, R22 ;  /* 0x0000001600fc7308 */ /* 0x000fe20000000800 */
[C---:B----4-:R-:W-:Y:S02]  /*13210*/  FADD.FTZ R0, -R2.reuse, R153 ;  /* 0x0000009902007221 */ /* 0x050fe40000010100 */
[----:B------:R-:W-:Y:S02]  /*13220*/  FMUL.FTZ R153, R2, c[0x0][0x2d0] ;  /* 0x0000b40002997a20 */ /* 0x000fe40000410000 */
[----:B------:R-:W-:Y:S02]  /*13230*/  FMUL.FTZ R0, R0, c[0x0][0x2d0] ;  /* 0x0000b40000007a20 */ /* 0x000fe40000410000 */
[--C-:B------:R-:W-:Y:S03]  /*13240*/  FFMA.FTZ R14, R14, c[0x0][0x2d0], -R153.reuse ;  /* 0x0000b4000e0e7a23 */ /* 0x100fe60000010899 */
        /* <DEDUP_REMOVED lines=8> */
[--C-:B------:R-:W-:Y:S07]  /*132d0*/  FFMA.FTZ R35, R35, c[0x0][0x2d0], -R153.reuse ;  /* 0x0000b40023237a23 */ /* 0x100fee0000010899 */
        /* <DEDUP_REMOVED lines=11> */
[----:B------:R-:W4:Y:S10]  /*13390*/  MUFU.EX2 R249, R195 ;  /* 0x000000c300f97308 */ /* 0x000f340000000800 */
[----:B------:R-:W-:Y:S10]  /*133a0*/  MUFU.EX2 R245, R192 ;  /* 0x000000c000f57308 */ /* 0x000ff40000000800 */
[----:B------:R-:W-:Y:S10]  /*133b0*/  MUFU.EX2 R192, R154 ;  /* 0x0000009a00c07308 */ /* 0x000ff40000000800 */
[----:B------:R-:W-:Y:S10]  /*133c0*/  MUFU.EX2 R248, R159 ;  /* 0x0000009f00f87308 */ /* 0x000ff40000000800 */
[----:B------:R4:W-:Y:S10]  /*133d0*/  MUFU.EX2 R196, R30 ;  /* 0x0000001e00c47308 */ /* 0x0009f40000000800 */
[----:B------:R-:W-:Y:S10]  /*133e0*/  MUFU.EX2 R195, R34 ;  /* 0x0000002200c37308 */ /* 0x000ff40000000800 */
        /* <DEDUP_REMOVED lines=10> */
[----:B---3--:R-:W-:Y:S01]  /*13490*/  FMUL.FTZ R8, R3, R172 ;  /* 0x000000ac03087220 */ /* 0x008fe20000410000 */
[----:B----4-:R-:W-:Y:S01]  /*134a0*/  F2FP.BF16.PACK_AB R30, R249, R247 ;  /* 0x000000f7f91e723e */ /* 0x010fe200000010ff */
[----:B------:R-:W-:Y:S01]  /*134b0*/  FMUL.FTZ R9, R3, R173 ;  /* 0x000000ad03097220 */ /* 0x000fe20000410000 */
[----:B-1----:R-:W-:Y:S01]  /*134c0*/  F2FP.BF16.PACK_AB R35, R197, R195 ;  /* 0x000000c3c523723e */ /* 0x002fe200000010ff */
[----:B------:R-:W-:Y:S01]  /*134d0*/  FMUL.FTZ R20, R3, R164 ;  /* 0x000000a403147220 */ /* 0x000fe20000410000 */
[----:B------:R-:W-:Y:S01]  /*134e0*/  F2FP.BF16.PACK_AB R164, R233, R232 ;  /* 0x000000e8e9a4723e */ /* 0x000fe200000010ff */
[----:B------:R-:W-:Y:S01]  /*134f0*/  FMUL.FTZ R21, R3, R165 ;  /* 0x000000a503157220 */ /* 0x000fe20000410000 */
[----:B------:R-:W-:Y:S01]  /*13500*/  F2FP.BF16.PACK_AB R165, R231, R211 ;  /* 0x000000d3e7a5723e */ /* 0x000fe200000010ff */
[C---:B------:R-:W-:Y:S01]  /*13510*/  FMUL.FTZ R24, R3.reuse, R168 ;  /* 0x000000a803187220 */ /* 0x040fe20000410000 */
[----:B------:R-:W-:Y:S01]  /*13520*/  MUFU.EX2 R173, R18 ;  /* 0x0000001200ad7308 */ /* 0x000fe20000000800 */
[C---:B------:R-:W-:Y:S02]  /*13530*/  FMUL.FTZ R25, R3.reuse, R169 ;  /* 0x000000a903197220 */ /* 0x040fe40000410000 */
[----:B------:R-:W-:Y:S01]  /*13540*/  FMUL.FTZ R52, R3, R160 ;  /* 0x000000a003347220 */ /* 0x000fe20000410000 */
[----:B------:R-:W-:Y:S01]  /*13550*/  F2FP.BF16.PACK_AB R160, R235, R200 ;  /* 0x000000c8eba0723e */ /* 0x000fe200000010ff */
[C---:B------:R-:W-:Y:S01]  /*13560*/  FMUL.FTZ R53, R3.reuse, R161 ;  /* 0x000000a103357220 */ /* 0x040fe20000410000 */
[----:B------:R-:W-:Y:S01]  /*13570*/  F2FP.BF16.PACK_AB R161, R234, R199 ;  /* 0x000000c7eaa1723e */ /* 0x000fe200000010ff */
[C---:B------:R-:W-:Y:S02]  /*13580*/  FMUL.FTZ R136, R3.reuse, R136 ;  /* 0x0000008803887220 */ /* 0x040fe40000410000 */
[C---:B------:R-:W-:Y:S01]  /*13590*/  FMUL.FTZ R137, R3.reuse, R137 ;  /* 0x0000008903897220 */ /* 0x040fe20000410000 */
[----:B------:R-:W1:Y:S01]  /*135a0*/  MUFU.EX2 R172, R19 ;  /* 0x0000001300ac7308 */ /* 0x000e620000000800 */
[C---:B------:R-:W-:Y:S02]  /*135b0*/  FMUL.FTZ R148, R3.reuse, R148 ;  /* 0x0000009403947220 */ /* 0x040fe40000410000 */
        /* <DEDUP_REMOVED lines=19> */
[C---:B--2---:R-:W-:Y:S02]  /*136f0*/  FFMA.FTZ R29, R3.reuse, R243, R200 ;  /* 0x000000f3031d7223 */ /* 0x044fe400000100c8 */
[C---:B------:R-:W-:Y:S01]  /*13700*/  FMUL.FTZ R132, R3.reuse, R132 ;  /* 0x0000008403847220 */ /* 0x040fe20000410000 */
[----:B------:R-:W-:Y:S01]  /*13710*/  MUFU.EX2 R200, R152 ;  /* 0x0000009800c87308 */ /* 0x000fe20000000800 */
[----:B------:R-:W-:Y:S02]  /*13720*/  FMUL.FTZ R133, R3, R133 ;  /* 0x0000008503857220 */ /* 0x000fe40000410000 */
[----:B------:R-:W2:Y:S01]  /*13730*/  LDL.LU R3, [R1+0x78] ;  /* 0x0000780001037983 */ /* 0x000ea20000300800 */
[C---:B------:R-:W-:Y:S01]  /*13740*/  FMUL.FTZ R10, R6.reuse, R174 ;  /* 0x000000ae060a7220 */ /* 0x040fe20000410000 */
[----:B------:R-:W-:Y:S01]  /*13750*/  MOV R174, R242 ;  /* 0x000000f200ae7202 */ /* 0x000fe20000000f00 */
[C---:B------:R-:W-:Y:S01]  /*13760*/  FMUL.FTZ R11, R6.reuse, R175 ;  /* 0x000000af060b7220 */ /* 0x040fe20000410000 */
[----:B------:R-:W-:Y:S01]  /*13770*/  MOV R175, R241 ;  /* 0x000000f100af7202 */ /* 0x000fe20000000f00 */
[C---:B------:R-:W-:Y:S02]  /*13780*/  FMUL.FTZ R26, R6.reuse, R170 ;  /* 0x000000aa061a7220 */ /* 0x040fe40000410000 */
[C---:B------:R-:W-:Y:S01]  /*13790*/  FMUL.FTZ R27, R6.reuse, R171 ;  /* 0x000000ab061b7220 */ /* 0x040fe20000410000 */
[----:B------:R3:W4:Y:S01]  /*137a0*/  MUFU.EX2 R242, R4 ;  /* 0x0000000400f27308 */ /* 0x0007220000000800 */
[----:B------:R-:W4:Y:S01]  /*137b0*/  LDSM.16.MT88.4 R168, [R218+0x2080] ;  /* 0x00208000daa8783b */ /* 0x000f220000004200 */
[C---:B------:R-:W-:Y:S01]  /*137c0*/  FMUL.FTZ R54, R6.reuse, R162 ;  /* 0x000000a206367220 */ /* 0x040fe20000410000 */
[----:B------:R-:W-:Y:S01]  /*137d0*/  F2FP.BF16.PACK_AB R162, R175, R236 ;  /* 0x000000ecafa2723e */ /* 0x000fe200000010ff */
[----:B------:R-:W-:Y:S01]  /*137e0*/  FMUL.FTZ R55, R6, R163 ;  /* 0x000000a306377220 */ /* 0x000fe20000410000 */
[----:B------:R-:W-:Y:S01]  /*137f0*/  F2FP.BF16.PACK_AB R163, R174, R252 ;  /* 0x000000fcaea3723e */ /* 0x000fe200000010ff */
[C---:B------:R-:W-:Y:S01]  /*13800*/  FMUL.FTZ R22, R6.reuse, R166 ;  /* 0x000000a606167220 */ /* 0x040fe20000410000 */
[----:B------:R-:W-:Y:S01]  /*13810*/  F2FP.BF16.PACK_AB R166, R251, R250 ;  /* 0x000000fafba6723e */ /* 0x000fe200000010ff */
[----:B------:R-:W-:Y:S01]  /*13820*/  FMUL.FTZ R23, R6, R167 ;  /* 0x000000a706177220 */ /* 0x000fe20000410000 */
[----:B-1----:R-:W-:Y:S01]  /*13830*/  F2FP.BF16.PACK_AB R167, R172, R173 ;  /* 0x000000adaca7723e */ /* 0x002fe200000010ff */
[C---:B------:R-:W-:Y:S01]  /*13840*/  FMUL.FTZ R12, R7.reuse, R176 ;  /* 0x000000b0070c7220 */ /* 0x040fe20000410000 */
[----:B------:R-:W-:Y:S01]  /*13850*/  MUFU.EX2 R241, R194 ;  /* 0x000000c200f17308 */ /* 0x000fe20000000800 */
[-C--:B------:R-:W-:Y:S05]  /*13860*/  HMMA.16816.F32.BF16 R8, R160, R36.reuse, R8 ;  /* 0x00000024a008723c */ /* 0x080fea0000041808 */
[C---:B------:R-:W-:Y:S02]  /*13870*/  FMUL.FTZ R13, R7.reuse, R177 ;  /* 0x000000b1070d7220 */ /* 0x040fe40000410000 */
[C---:B------:R-:W-:Y:S02]  /*13880*/  FMUL.FTZ R14, R0.reuse, R178 ;  /* 0x000000b2000e7220 */ /* 0x040fe40000410000 */
[----:B------:R-:W-:Y:S01]  /*13890*/  FMUL.FTZ R15, R0, R179 ;  /* 0x000000b3000f7220 */ /* 0x000fe20000410000 */
[----:B------:R1:W-:Y:S02]  /*138a0*/  MUFU.EX2 R194, R31 ;  /* 0x0000001f00c27308 */ /* 0x0003e40000000800 */
[--C-:B---3--:R-:W-:Y:S02]  /*138b0*/  FFMA.FTZ R4, R46, c[0x0][0x2d0], -R153.reuse ;  /* 0x0000b4002e047a23 */ /* 0x108fe40000010899 */
[----:B------:R-:W-:Y:S02]  /*138c0*/  FFMA.FTZ R152, R50, c[0x0][0x2d0], -R153 ;  /* 0x0000b40032987a23 */ /* 0x000fe40000010899 */
[C---:B------:R-:W-:Y:S04]  /*138d0*/  HMMA.16816.F32.BF16 R12, R164.reuse, R36, R12 ;  /* 0x00000024a40c723c */ /* 0x040fe8000004180c */
[C---:B------:R-:W-:Y:S01]  /*138e0*/  FMUL.FTZ R16, R7.reuse, R180 ;  /* 0x000000b407107220 */ /* 0x040fe20000410000 */
[----:B------:R4:W-:Y:S01]  /*138f0*/  MUFU.EX2 R243, R32 ;  /* 0x0000002000f37308 */ /* 0x0009e20000000800 */
[C---:B------:R-:W-:Y:S02]  /*13900*/  FMUL.FTZ R17, R7.reuse, R181 ;  /* 0x000000b507117220 */ /* 0x040fe40000410000 */
[C---:B------:R-:W-:Y:S04]  /*13910*/  FMUL.FTZ R18, R0.reuse, R182 ;  /* 0x000000b600127220 */ /* 0x040fe80000410000 */
[----:B------:R-:W-:Y:S02]  /*13920*/  FMUL.FTZ R19, R0, R183 ;  /* 0x000000b700137220 */ /* 0x000fe40000410000 */
[C---:B------:R-:W-:Y:S01]  /*13930*/  FMUL.FTZ R36, R7.reuse, R184 ;  /* 0x000000b807247220 */ /* 0x040fe20000410000 */
[----:B------:R-:W-:Y:S01]  /*13940*/  MUFU.EX2 R154, R4 ;  /* 0x00000004009a7308 */ /* 0x000fe20000000800 */
[C---:B------:R-:W-:Y:S02]  /*13950*/  FMUL.FTZ R37, R7.reuse, R185 ;  /* 0x000000b907257220 */ /* 0x040fe40000410000 */
[C---:B------:R-:W-:Y:S01]  /*13960*/  FMUL.FTZ R40, R7.reuse, R188 ;  /* 0x000000bc07287220 */ /* 0x040fe20000410000 */
[-C--:B------:R-:W-:Y:S03]  /*13970*/  HMMA.16816.F32.BF16 R16, R164, R38.reuse, R16 ;  /* 0x00000026a410723c */ /* 0x080fe60000041810 */
[C---:B------:R-:W-:Y:S01]  /*13980*/  FMUL.FTZ R41, R7.reuse, R189 ;  /* 0x000000bd07297220 */ /* 0x040fe20000410000 */
[----:B-1----:R-:W-:Y:S01]  /*13990*/  F2FP.BF16.PACK_AB R31, R248, R245 ;  /* 0x000000f5f81f723e */ /* 0x002fe200000010ff */
[C---:B------:R-:W-:Y:S01]  /*139a0*/  FMUL.FTZ R42, R0.reuse, R190 ;  /* 0x000000be002a7220 */ /* 0x040fe20000410000 */
[----:B------:R-:W-:Y:S01]  /*139b0*/  MUFU.EX2 R152, R152 ;  /* 0x0000009800987308 */ /* 0x000fe20000000800 */
[----:B------:R-:W-:Y:S01]  /*139c0*/  FMUL.FTZ R43, R0, R191 ;  /* 0x000000bf002b7220 */ /* 0x000fe20000410000 */
[C---:B------:R-:W-:Y:S04]  /*139d0*/  HMMA.16816.F32.BF16 R20, R160.reuse, R38, R20 ;  /* 0x00000026a014723c */ /* 0x040fe80000041814 */
[----:B------:R-:W-:Y:S01]  /*139e0*/  FMUL.FTZ R138, R6, R138 ;  /* 0x0000008a068a7220 */ /* 0x000fe20000410000 */
[----:B----4-:R-:W-:Y:S01]  /*139f0*/  F2FP.BF16.PACK_AB R32, R242, R200 ;  /* 0x000000c8f220723e */ /* 0x010fe200000010ff */
[----:B------:R-:W-:Y:S02]  /*13a00*/  FMUL.FTZ R139, R6, R139 ;  /* 0x0000008b068b7220 */ /* 0x000fe40000410000 */
[-C--:B------:R-:W-:Y:S04]  /*13a10*/  HMMA.16816.F32.BF16 R24, R160, R168.reuse, R24 ;  /* 0x000000a8a018723c */ /* 0x080fe80000041818 */
[C---:B------:R-:W-:Y:S02]  /*13a20*/  FMUL.FTZ R38, R0.reuse, R186 ;  /* 0x000000ba00267220 */ /* 0x040fe40000410000 */
[C---:B------:R-:W-:Y:S02]  /*13a30*/  FMUL.FTZ R39, R0.reuse, R187 ;  /* 0x000000bb00277220 */ /* 0x040fe40000410000 */
[C---:B------:R-:W-:Y:S04]  /*13a40*/  FMUL.FTZ R140, R7.reuse, R140 ;  /* 0x0000008c078c7220 */ /* 0x040fe80000410000 */
        /* <DEDUP_REMOVED lines=11> */
[C---:B------:R-:W-:Y:S04]  /*13b00*/  FMUL.FTZ R150, R6.reuse, R150 ;  /* 0x0000009606967220 */ /* 0x040fe80000410000 */
[C---:B------:R-:W-:Y:S02]  /*13b10*/  FMUL.FTZ R151, R6.reuse, R151 ;  /* 0x0000009706977220 */ /* 0x040fe40000410000 */
[C---:B------:R-:W-:Y:S02]  /*13b20*/  FMUL.FTZ R58, R6.reuse, R58 ;  /* 0x0000003a063a7220 */ /* 0x040fe40000410000 */
[----:B------:R-:W-:Y:S02]  /*13b30*/  FMUL.FTZ R59, R6, R59 ;  /* 0x0000003b063b7220 */ /* 0x000fe40000410000 */
[C---:B------:R-:W-:Y:S02]  /*13b40*/  FMUL.FTZ R60, R7.reuse, R60 ;  /* 0x0000003c073c7220 */ /* 0x040fe40000410000 */
[C---:B------:R-:W-:Y:S02]  /*13b50*/  FMUL.FTZ R61, R7.reuse, R61 ;  /* 0x0000003d073d7220 */ /* 0x040fe40000410000 */
[C---:B------:R-:W-:Y:S02]  /*13b60*/  FMUL.FTZ R62, R0.reuse, R62 ;  /* 0x0000003e003e7220 */ /* 0x040fe40000410000 */
[C---:B------:R-:W-:Y:S02]  /*13b70*/  FMUL.FTZ R63, R0.reuse, R63 ;  /* 0x0000003f003f7220 */ /* 0x040fe40000410000 */
[C---:B------:R-:W-:Y:S02]  /*13b80*/  FMUL.FTZ R64, R7.reuse, R64 ;  /* 0x0000004007407220 */ /* 0x040fe40000410000 */
[C---:B------:R-:W-:Y:S02]  /*13b90*/  FMUL.FTZ R65, R7.reuse, R65 ;  /* 0x0000004107417220 */ /* 0x040fe40000410000 */
[C---:B------:R-:W-:Y:S02]  /*13ba0*/  FMUL.FTZ R66, R0.reuse, R66 ;  /* 0x0000004200427220 */ /* 0x040fe40000410000 */
[----:B------:R-:W-:Y:S02]  /*13bb0*/  FMUL.FTZ R67, R0, R67 ;  /* 0x0000004300437220 */ /* 0x000fe40000410000 */
[C---:B------:R-:W-:Y:S02]  /*13bc0*/  FMUL.FTZ R70, R6.reuse, R70 ;  /* 0x0000004606467220 */ /* 0x040fe40000410000 */
[C---:B------:R-:W-:Y:S02]  /*13bd0*/  FMUL.FTZ R71, R6.reuse, R71 ;  /* 0x0000004706477220 */ /* 0x040fe40000410000 */
[C---:B------:R-:W-:Y:S02]  /*13be0*/  FMUL.FTZ R74, R6.reuse, R74 ;  /* 0x0000004a064a7220 */ /* 0x040fe40000410000 */
[----:B------:R-:W-:Y:S01]  /*13bf0*/  FMUL.FTZ R75, R6, R75 ;  /* 0x0000004b064b7220 */ /* 0x000fe20000410000 */
[-C--:B-1----:R-:W-:Y:S03]  /*13c00*/  HMMA.16816.F32.BF16 R136, R160, R168.reuse, R136 ;  /* 0x000000a8a088723c */ /* 0x082fe60000041888 */
        /* <DEDUP_REMOVED lines=11> */
[----:B------:R-:W-:Y:S02]  /*13cc0*/  FMUL.FTZ R83, R0, R83 ;  /* 0x0000005300537220 */ /* 0x000fe40000410000 */
[C---:B------:R-:W-:Y:S02]  /*13cd0*/  FMUL.FTZ R86, R6.reuse, R86 ;  /* 0x0000005606567220 */ /* 0x040fe40000410000 */
[C---:B------:R-:W-:Y:S04]  /*13ce0*/  FMUL.FTZ R87, R6.reuse, R87 ;  /* 0x0000005706577220 */ /* 0x040fe80000410000 */
        /* <DEDUP_REMOVED lines=13> */
[----:B------:R-:W-:Y:S02]  /*13dc0*/  FMUL.FTZ R107, R6, R107 ;  /* 0x0000006b066b7220 */ /* 0x000fe40000410000 */
[C---:B------:R-:W-:Y:S01]  /*13dd0*/  FMUL.FTZ R108, R7.reuse, R108 ;  /* 0x0000006c076c7220 */ /* 0x040fe20000410000 */
        /* <DEDUP_REMOVED lines=9> */
[----:B------:R-:W-:Y:S02]  /*13e70*/  FMUL.FTZ R115, R0, R115 ;  /* 0x0000007300737220 */ /* 0x000fe40000410000 */
[C---:B------:R-:W-:Y:S01]  /*13e80*/  HMMA.16816.F32.BF16 R68, R160.reuse, R170, R68 ;  /* 0x000000aaa044723c */ /* 0x040fe20000041844 */
[----:B------:R-:W1:Y:S03]  /*13e90*/  LDSM.16.MT88.4 R168, [R217+0x3880] ;  /* 0x00388000d9a8783b */ /* 0x000e660000004200 */
[C---:B------:R-:W-:Y:S02]  /*13ea0*/  FMUL.FTZ R118, R6.reuse, R118 ;  /* 0x0000007606767220 */ /* 0x040fe40000410000 */
[C---:B------:R-:W-:Y:S02]  /*13eb0*/  FMUL.FTZ R119, R6.reuse, R119 ;  /* 0x0000007706777220 */ /* 0x040fe40000410000 */
[C---:B------:R-:W-:Y:S04]  /*13ec0*/  FMUL.FTZ R122, R6.reuse, R122 ;  /* 0x0000007a067a7220 */ /* 0x040fe80000410000 */
[----:B------:R-:W-:Y:S02]  /*13ed0*/  FMUL.FTZ R123, R6, R123 ;  /* 0x0000007b067b7220 */ /* 0x000fe40000410000 */
[C---:B------:R-:W-:Y:S02]  /*13ee0*/  FMUL.FTZ R124, R7.reuse, R124 ;  /* 0x0000007c077c7220 */ /* 0x040fe40000410000 */
[C---:B------:R-:W-:Y:S02]  /*13ef0*/  FMUL.FTZ R125, R7.reuse, R125 ;  /* 0x0000007d077d7220 */ /* 0x040fe40000410000 */
[C---:B------:R-:W-:Y:S02]  /*13f00*/  FMUL.FTZ R126, R0.reuse, R126 ;  /* 0x0000007e007e7220 */ /* 0x040fe40000410000 */
[C---:B------:R-:W-:Y:S02]  /*13f10*/  FMUL.FTZ R127, R0.reuse, R127 ;  /* 0x0000007f007f7220 */ /* 0x040fe40000410000 */
[C---:B------:R-:W-:Y:S02]  /*13f20*/  FMUL.FTZ R128, R7.reuse, R128 ;  /* 0x0000008007807220 */ /* 0x040fe40000410000 */
[C---:B------:R-:W-:Y:S02]  /*13f30*/  FMUL.FTZ R129, R7.reuse, R129 ;  /* 0x0000008107817220 */ /* 0x040fe40000410000 */
[----:B-----5:R-:W-:Y:S02]  /*13f40*/  FFMA.FTZ R7, R7, R44, R232 ;  /* 0x0000002c07077223 */ /* 0x020fe400000100e8 */
[C---:B------:R-:W-:Y:S02]  /*13f50*/  FMUL.FTZ R130, R0.reuse, R130 ;  /* 0x0000008200827220 */ /* 0x040fe40000410000 */
[----:B------:R-:W-:Y:S02]  /*13f60*/  FMUL.FTZ R131, R0, R131 ;  /* 0x0000008300837220 */ /* 0x000fe40000410000 */
[C---:B------:R-:W-:Y:S02]  /*13f70*/  FMUL.FTZ R134, R6.reuse, R134 ;  /* 0x0000008606867220 */ /* 0x040fe40000410000 */
[C---:B------:R-:W-:Y:S02]  /*13f80*/  FMUL.FTZ R135, R6.reuse, R135 ;  /* 0x0000008706877220 */ /* 0x040fe40000410000 */
[----:B------:R-:W-:Y:S01]  /*13f90*/  FADD.FTZ R159, R233, R7 ;  /* 0x00000007e99f7221 */ /* 0x000fe20000010000 */
[-C--:B-1----:R-:W-:Y:S08]  /*13fa0*/  HMMA.16816.F32.BF16 R72, R160, R168.reuse, R72 ;  /* 0x000000a8a048723c */ /* 0x082ff00000041848 */
[C---:B------:R-:W-:Y:S08]  /*13fb0*/  HMMA.16816.F32.BF16 R76, R164.reuse, R168, R76 ;  /* 0x000000a8a44c723c */ /* 0x040ff0000004184c */
[-C--:B------:R-:W-:Y:S08]  /*13fc0*/  HMMA.16816.F32.BF16 R80, R164, R170.reuse, R80 ;  /* 0x000000aaa450723c */ /* 0x080ff00000041850 */
[C---:B------:R-:W-:Y:S01]  /*13fd0*/  HMMA.16816.F32.BF16 R84, R160.reuse, R170, R84 ;  /* 0x000000aaa054723c */ /* 0x040fe20000041854 */
[----:B------:R-:W1:Y:S03]  /*13fe0*/  LDSM.16.MT88.4 R168, [R218+0x3880] ;  /* 0x00388000daa8783b */ /* 0x000e660000004200 */
[----:B--2---:R-:W-:Y:S02]  /*13ff0*/  FFMA.FTZ R28, R6, R3, R199 ;  /* 0x00000003061c7223 */ /* 0x004fe400000100c7 */
[--C-:B------:R-:W-:Y:S01]  /*14000*/  FFMA.FTZ R6, R47, c[0x0][0x2d0], -R153.reuse ;  /* 0x0000b4002f067a23 */ /* 0x100fe20000010899 */
[----:B------:R-:W2:Y:S02]  /*14010*/  MUFU.EX2 R199, R33 ;  /* 0x0000002100c77308 */ /* 0x000ea40000000800 */
[----:B------:R-:W3:Y:S03]  /*14020*/  LDL.LU R3, [R1+0x84] ;  /* 0x0000840001037983 */ /* 0x000ee60000300800 */
[----:B------:R-:W-:Y:S01]  /*14030*/  FFMA.FTZ R153, R51, c[0x0][0x2d0], -R153 ;  /* 0x0000b40033997a23 */ /* 0x000fe20000010899 */
[----:B------:R-:W-:Y:S05]  /*14040*/  LDSM.16.MT88.4 R44, [R218+0x2880] ;  /* 0x00288000da2c783b */ /* 0x000fea0000004200 */
[----:B------:R-:W-:Y:S03]  /*14050*/  MUFU.EX2 R153, R153 ;  /* 0x0000009900997308 */ /* 0x000fe60000000800 */
[----:B------:R-:W-:Y:S07]  /*14060*/  LDSM.16.MT88.4 R48, [R220+0x2880] ;  /* 0x00288000dc30783b */ /* 0x000fee0000004200 */
[----:B------:R4:W5:Y:S01]  /*14070*/  MUFU.EX2 R158, R6 ;  /* 0x00000006009e7308 */ /* 0x0009620000000800 */
[----:B--2---:R-:W-:Y:S02]  /*14080*/  F2FP.BF16.PACK_AB R34, R199, R243 ;  /* 0x000000f3c722723e */ /* 0x004fe400000010ff */
[----:B------:R-:W-:Y:S01]  /*14090*/  F2FP.BF16.PACK_AB R33, R194, R196 ;  /* 0x000000c4c221723e */ /* 0x000fe200000010ff */
[-C--:B-1----:R-:W-:Y:S08]  /*140a0*/  HMMA.16816.F32.BF16 R88, R160, R168.reuse, R88 ;  /* 0x000000a8a058723c */ /* 0x082ff00000041858 */
[C---:B------:R-:W-:Y:S04]  /*140b0*/  HMMA.16816.F32.BF16 R92, R164.reuse, R168, R92 ;  /* 0x000000a8a45c723c */ /* 0x040fe8000004185c */
[----:B----4-:R-:W-:Y:S04]  /*140c0*/  FADD.FTZ R6, R250, R159 ;  /* 0x0000009ffa067221 */ /* 0x010fe80000010000 */
        /* <DEDUP_REMOVED lines=10> */
[----:B------:R-:W-:Y:S01]  /*14170*/  FADD.FTZ R168, R234, R28 ;  /* 0x0000001ceaa87221 */ /* 0x000fe20000010000 */
[-C--:B------:R-:W-:Y:S01]  /*14180*/  HMMA.16816.F32.BF16 R128, R164, R170.reuse, R128 ;  /* 0x000000aaa480723c */ /* 0x080fe20000041880 */
[----:B------:R-:W1:Y:S03]  /*14190*/  LDSM.16.MT88.4 R164, [R217+0x2880] ;  /* 0x00288000d9a4783b */ /* 0x000e660000004200 */
[----:B------:R-:W-:Y:S04]  /*141a0*/  F2FP.BF16.PACK_AB R28, R246, R198 ;  /* 0x000000c6f61c723e */ /* 0x000fe800000010ff */
[----:B------:R-:W-:Y:S01]  /*141b0*/  HMMA.16816.F32.BF16 R132, R160, R170, R132 ;  /* 0x000000aaa084723c */ /* 0x000fe20000041884 */
[----:B------:R-:W2:Y:S03]  /*141c0*/  LDSM.16.MT88.4 R160, [R219+0x2880] ;  /* 0x00288000dba0783b */ /* 0x000ea60000004200 */
[----:B---3--:R-:W-:Y:S02]  /*141d0*/  FFMA.FTZ R0, R0, R3, R211 ;  /* 0x0000000300007223 */ /* 0x008fe400000100d3 */
[----:B------:R-:W-:Y:S01]  /*141e0*/  FADD.FTZ R3, R235, R29 ;  /* 0x0000001deb037221 */ /* 0x000fe20000010000 */
[----:B------:R-:W-:Y:S01]  /*141f0*/  F2FP.BF16.PACK_AB R29, R244, R241 ;  /* 0x000000f1f41d723e */ /* 0x000fe200000010ff */
[----:B------:R-:W-:Y:S04]  /*14200*/  FADD.FTZ R7, R231, R0 ;  /* 0x00000000e7077221 */ /* 0x000fe80000010000 */
[----:B------:R-:W-:Y:S02]  /*14210*/  FADD.FTZ R0, R236, R3 ;  /* 0x00000003ec007221 */ /* 0x000fe40000010000 */
[----:B------:R-:W-:Y:S01]  /*14220*/  FADD.FTZ R3, R252, R168 ;  /* 0x000000a8fc037221 */ /* 0x000fe20000010000 */
[-C--:B-1----:R-:W-:Y:S05]  /*14230*/  HMMA.16816.F32.BF16 R8, R28, R164.reuse, R8 ;  /* 0x000000a41c08723c */ /* 0x082fea0000041808 */
[----:B------:R-:W-:Y:S02]  /*14240*/  FADD.FTZ R4, R173, R7 ;  /* 0x00000007ad047221 */ /* 0x000fe40000010000 */
[----:B------:R-:W-:Y:S01]  /*14250*/  FADD.FTZ R0, R175, R0 ;  /* 0x00000000af007221 */ /* 0x000fe20000010000 */
[C---:B------:R-:W-:Y:S04]  /*14260*/  HMMA.16816.F32.BF16 R12, R32.reuse, R164, R12 ;  /* 0x000000a4200c723c */ /* 0x040fe8000004180c */
[----:B------:R-:W-:Y:S02]  /*14270*/  FADD.FTZ R7, R251, R6 ;  /* 0x00000006fb077221 */ /* 0x000fe40000010000 */
[----:B------:R-:W-:Y:S02]  /*14280*/  FADD.FTZ R0, R198, R0 ;  /* 0x00000000c6007221 */ /* 0x000fe40000010000 */
[-C--:B------:R-:W-:Y:S04]  /*14290*/  HMMA.16816.F32.BF16 R16, R32, R166.reuse, R16 ;  /* 0x000000a62010723c */ /* 0x080fe80000041810 */
[----:B------:R-:W-:Y:S04]  /*142a0*/  FADD.FTZ R0, R246, R0 ;  /* 0x00000000f6007221 */ /* 0x000fe80000010000 */
        /* <DEDUP_REMOVED lines=25> */
[C---:B------:R-:W-:Y:S01]  /*14440*/  HMMA.16816.F32.BF16 R100, R28.reuse, R50, R100 ;  /* 0x000000321c64723c */ /* 0x040fe20000041864 */
[----:B------:R-:W-:Y:S07]  /*14450*/  LDSM.16.MT88.4 R48, [R220+0x3080] ;  /* 0x00308000dc30783b */ /* 0x000fee0000004200 */
[-C--:B--2---:R-:W-:Y:S08]  /*14460*/  HMMA.16816.F32.BF16 R104, R28, R160.reuse, R104 ;  /* 0x000000a01c68723c */ /* 0x084ff00000041868 */
[C---:B------:R-:W-:Y:S08]  /*14470*/  HMMA.16816.F32.BF16 R108, R32.reuse, R160, R108 ;  /* 0x000000a0206c723c */ /* 0x040ff0000004186c */
[-C--:B------:R-:W-:Y:S08]  /*14480*/  HMMA.16816.F32.BF16 R112, R32, R162.reuse, R112 ;  /* 0x000000a22070723c */ /* 0x080ff00000041870 */
[C---:B------:R-:W-:Y:S01]  /*14490*/  HMMA.16816.F32.BF16 R116, R28.reuse, R162, R116 ;  /* 0x000000a21c74723c */ /* 0x040fe20000041874 */
[----:B------:R-:W2:Y:S07]  /*144a0*/  LDSM.16.MT88.4 R160, [R218+0x3080] ;  /* 0x00308000daa0783b */ /* 0x000eae0000004200 */
[-C--:B-1----:R-:W-:Y:S08]  /*144b0*/  HMMA.16816.F32.BF16 R120, R28, R44.reuse, R120 ;  /* 0x0000002c1c78723c */ /* 0x082ff00000041878 */
[C---:B------:R-:W-:Y:S01]  /*144c0*/  HMMA.16816.F32.BF16 R124, R32.reuse, R44, R124 ;  /* 0x0000002c207c723c */ /* 0x040fe2000004187c */
[----:B------:R-:W3:Y:S06]  /*144d0*/  LDL R45, [R1+0x7c] ;  /* 0x00007c00012d7983 */ /* 0x000eec0000100800 */
[----:B------:R-:W-:Y:S01]  /*144e0*/  FADD.FTZ R44, R174, R3 ;  /* 0x00000003ae2c7221 */ /* 0x000fe20000010000 */
[-C--:B------:R-:W-:Y:S04]  /*144f0*/  HMMA.16816.F32.BF16 R128, R32, R46.reuse, R128 ;  /* 0x0000002e2080723c */ /* 0x080fe80000041880 */
[----:B------:R-:W-:Y:S02]  /*14500*/  FADD.FTZ R3, R172, R4 ;  /* 0x00000004ac037221 */ /* 0x000fe40000010000 */
[----:B------:R-:W-:Y:S01]  /*14510*/  FADD.FTZ R6, R241, R44 ;  /* 0x0000002cf1067221 */ /* 0x000fe20000010000 */
[----:B------:R-:W-:Y:S01]  /*14520*/  F2FP.BF16.PACK_AB R32, R201, R202 ;  /* 0x000000cac920723e */ /* 0x000fe200000010ff */
[----:B------:R-:W-:Y:S04]  /*14530*/  HMMA.16816.F32.BF16 R132, R28, R46, R132 ;  /* 0x0000002e1c84723c */ /* 0x000fe80000041884 */
[----:B------:R-:W-:Y:S01]  /*14540*/  F2FP.BF16.PACK_AB R34, R207, R203 ;  /* 0x000000cbcf22723e */ /* 0x000fe200000010ff */
[----:B------:R-:W-:Y:S01]  /*14550*/  FADD.FTZ R4, R200, R7 ;  /* 0x00000007c8047221 */ /* 0x000fe20000010000 */
[----:B-----5:R-:W-:Y:S01]  /*14560*/  F2FP.BF16.PACK_AB R33, R158, R154 ;  /* 0x0000009a9e21723e */ /* 0x020fe200000010ff */
[----:B------:R-:W-:Y:S01]  /*14570*/  FADD.FTZ R3, R196, R3 ;  /* 0x00000003c4037221 */ /* 0x000fe20000010000 */
[----:B------:R-:W-:Y:S04]  /*14580*/  F2FP.BF16.PACK_AB R28, R209, R210 ;  /* 0x000000d2d11c723e */ /* 0x000fe800000010ff */
[----:B------:R-:W-:Y:S01]  /*14590*/  F2FP.BF16.PACK_AB R29, R205, R206 ;  /* 0x000000cecd1d723e */ /* 0x000fe200000010ff */
[----:B------:R-:W-:Y:S01]  /*145a0*/  FADD.FTZ R7, R194, R3 ;  /* 0x00000003c2077221 */ /* 0x000fe20000010000 */
[----:B------:R-:W-:Y:S02]  /*145b0*/  F2FP.BF16.PACK_AB R30, R193, R208 ;  /* 0x000000d0c11e723e */ /* 0x000fe400000010ff */
[----:B------:R-:W-:Y:S02]  /*145c0*/  F2FP.BF16.PACK_AB R31, R192, R204 ;  /* 0x000000ccc01f723e */ /* 0x000fe400000010ff */
[----:B------:R-:W-:Y:S05]  /*145d0*/  F2FP.BF16.PACK_AB R35, R153, R152 ;  /* 0x000000989923723e */ /* 0x000fea00000010ff */
[-C--:B------:R-:W-:Y:S01]  /*145e0*/  HMMA.16816.F32.BF16 R172, R28, R164.reuse, R8 ;  /* 0x000000a41cac723c */ /* 0x080fe20000041808 */
[----:B------:R-:W1:Y:S07]  /*145f0*/  LDSM.16.MT88.4 R8, [R219+0x3080] ;  /* 0x00308000db08783b */ /* 0x000e6e0000004200 */
[C---:B------:R-:W-:Y:S01]  /*14600*/  HMMA.16816.F32.BF16 R176, R32.reuse, R164, R12 ;  /* 0x000000a420b0723c */ /* 0x040fe2000004180c */
[----:B------:R-:W4:Y:S07]  /*14610*/  LDSM.16.MT88.4 R12, [R217+0x4880] ;  /* 0x00488000d90c783b */ /* 0x000f2e0000004200 */
[-C--:B------:R-:W-:Y:S01]  /*14620*/  HMMA.16816.F32.BF16 R180, R32, R166.reuse, R16 ;  /* 0x000000a620b4723c */ /* 0x080fe20000041810 */
[----:B------:R-:W5:Y:S07]  /*14630*/  LDSM.16.MT88.4 R16, [R218+0x4880] ;  /* 0x00488000da10783b */ /* 0x000f6e0000004200 */
[C---:B------:R-:W-:Y:S01]  /*14640*/  HMMA.16816.F32.BF16 R164, R28.reuse, R166, R20 ;  /* 0x000000a61ca4723c */ /* 0x040fe20000041814 */
[----:B------:R-:W1:Y:S07]  /*14650*/  LDSM.16.MT88.4 R20, [R220+0x4880] ;  /* 0x00488000dc14783b */ /* 0x000e6e0000004200 */
[-C--:B--2---:R-:W-:Y:S01]  /*14660*/  HMMA.16816.F32.BF16 R168, R28, R160.reuse, R24 ;  /* 0x000000a01ca8723c */ /* 0x084fe20000041818 */
        /* <DEDUP_REMOVED lines=14> */
[C---:B------:R-:W-:Y:S04]  /*14750*/  HMMA.16816.F32.BF16 R68, R28.reuse, R10, R68 ;  /* 0x0000000a1c44723c */ /* 0x040fe80000041844 */
[----:B------:R-:W-:Y:S02]  /*14760*/  FADD.FTZ R7, R197, R0 ;  /* 0x00000000c5077221 */ /* 0x000fe40000010000 */
[----:B------:R-:W-:Y:S02]  /*14770*/  FADD.FTZ R8, R242, R4 ;  /* 0x00000004f2087221 */ /* 0x000fe40000010000 */
[-C--:B----4-:R-:W-:Y:S04]  /*14780*/  HMMA.16816.F32.BF16 R72, R28, R12.reuse, R72 ;  /* 0x0000000c1c48723c */ /* 0x090fe80000041848 */
        /* <DEDUP_REMOVED lines=11> */
[-C--:B-----5:R-:W-:Y:S04]  /*14840*/  HMMA.16816.F32.BF16 R88, R28, R16.reuse, R88 ;  /* 0x000000101c58723c */ /* 0x0a0fe80000041858 */
        /* <DEDUP_REMOVED lines=12> */
[-C--:B------:R-:W-:Y:S01]  /*14910*/  HMMA.16816.F32.BF16 R104, R28, R20.reuse, R104 ;  /* 0x000000141c68723c */ /* 0x080fe20000041868 */
[----:B------:R-:W-:Y:S03]  /*14920*/  STL [R1+0x78], R4 ;  /* 0x0000780401007387 */ /* 0x000fe60000100800 */
[----:B------:R-:W-:Y:S02]  /*14930*/  FADD.FTZ R3, R203, R3 ;  /* 0x00000003cb037221 */ /* 0x000fe40000010000 */
[----:B------:R-:W-:Y:S01]  /*14940*/  FADD.FTZ R0, R158, R7 ;  /* 0x000000079e007221 */ /* 0x000fe20000010000 */
[----:B------:R-:W-:Y:S01]  /*14950*/  MOV R7, R2 ;  /* 0x0000000200077202 */ /* 0x000fe20000000f00 */
[C---:B------:R-:W-:Y:S04]  /*14960*/  HMMA.16816.F32.BF16 R108, R32.reuse, R20, R108 ;  /* 0x00000014206c723c */ /* 0x040fe8000004186c */
[----:B------:R-:W-:Y:S02]  /*14970*/  FADD.FTZ R3, R207, R3 ;  /* 0x00000003cf037221 */ /* 0x000fe40000010000 */
[----:B------:R-:W-:Y:S01]  /*14980*/  FADD.FTZ R0, R152, R0 ;  /* 0x0000000098007221 */ /* 0x000fe20000010000 */
[----:B------:R-:W-:Y:S01]  /*14990*/  MOV R152, R157 ;  /* 0x0000009d00987202 */ /* 0x000fe20000000f00 */
[-C--:B------:R-:W-:Y:S01]  /*149a0*/  HMMA.16816.F32.BF16 R112, R32, R22.reuse, R112 ;  /* 0x000000162070723c */ /* 0x080fe20000041870 */
[----:B------:R-:W-:Y:S03]  /*149b0*/  STL [R1+0x88], R3 ;  /* 0x0000880301007387 */ /* 0x000fe60000100800 */
[----:B------:R-:W-:Y:S01]  /*149c0*/  FADD.FTZ R0, R153, R0 ;  /* 0x0000000099007221 */ /* 0x000fe20000010000 */
[----:B-1----:R-:W-:Y:S02]  /*149d0*/  MOV R6, R156 ;  /* 0x0000009c00067202 */ /* 0x002fe40000000f00 */
[----:B------:R-:W-:Y:S01]  /*149e0*/  MOV R153, R2 ;  /* 0x0000000200997202 */ /* 0x000fe20000000f00 */
[C---:B------:R-:W-:Y:S01]  /*149f0*/  HMMA.16816.F32.BF16 R116, R28.reuse, R22, R116 ;  /* 0x000000161c74723c */ /* 0x040fe20000041874 */
[----:B------:R1:W-:Y:S07]  /*14a00*/  STL [R1+0x84], R0 ;  /* 0x0000840001007387 */ /* 0x0003ee0000100800 */
[-C--:B--2---:R-:W-:Y:S08]  /*14a10*/  HMMA.16816.F32.BF16 R120, R28, R24.reuse, R120 ;  /* 0x000000181c78723c */ /* 0x084ff00000041878 */
[C---:B------:R-:W-:Y:S08]  /*14a20*/  HMMA.16816.F32.BF16 R124, R32.reuse, R24, R124 ;  /* 0x00000018207c723c */ /* 0x040ff0000004187c */
[-C--:B------:R-:W-:Y:S04]  /*14a30*/  HMMA.16816.F32.BF16 R128, R32, R26.reuse, R128 ;  /* 0x0000001a2080723c */ /* 0x080fe80000041880 */
[----:B-1----:R-:W-:Y:S04]  /*14a40*/  MOV R0, R155 ;  /* 0x0000009b00007202 */ /* 0x002fe80000000f00 */
[----:B------:R-:W-:Y:S04]  /*14a50*/  HMMA.16816.F32.BF16 R132, R28, R26, R132 ;  /* 0x0000001a1c84723c */ /* 0x000fe80000041884 */
[C---:B---3--:R-:W-:Y:S02]  /*14a60*/  ISETP.GT.AND P0, PT, R230.reuse, R45, PT ;  /* 0x0000002de600720c */ /* 0x048fe40003f04270 */
[----:B------:R-:W-:Y:S11]  /*14a70*/  IADD3 R230, R230, -0x1, RZ ;  /* 0xffffffffe6e67810 */ /* 0x000ff60007ffe0ff */
[----:B------:R-:W-:-:S05]  /*14a80*/  @P0 BRA `(.L_x_1347) ;  /* 0xffffcdc000000947 */ /* 0x000fca000383ffff */
.L_x_1336:
[----:B------:R-:W2:Y:S02]  /*14a90*/  LDL R2, [R1+0x98] ;  /* 0x0000980001027983 */ /* 0x000ea40000100800 */
[----:B--2---:R-:W-:-:S13]  /*14aa0*/  ISETP.GE.AND P0, PT, R230, R2, PT ;  /* 0x00000002e600720c */ /* 0x004fda0003f06270 */
[----:B------:R-:W-:Y:S05]  /*14ab0*/  @!P0 BRA `(.L_x_1348) ;  /* 0x00004a3000008947 */ /* 0x000fea0003800000 */
[----:B------:R-:W2:Y:S01]  /*14ac0*/  LDL R2, [R1+0x80] ;  /* 0x0000800001027983 */ /* 0x000ea20000100800 */
[----:B------:R-:W-:Y:S01]  /*14ad0*/  LOP3.LUT R229, R229, 0xffffffbf, RZ, 0xc0, !PT ;  /* 0xffffffbfe5e57812 */ /* 0x000fe200078ec0ff */
[----:B------:R-:W-:Y:S01]  /*14ae0*/  IMAD.MOV.U32 R152, RZ, RZ, R156 ;  /* 0x000000ffff987224 */ /* 0x000fe200078e009c */
[----:B------:R-:W-:Y:S01]  /*14af0*/  MOV R154, R7 ;  /* 0x00000007009a7202 */ /* 0x000fe20000000f00 */
[----:B------:R-:W-:Y:S02]  /*14b00*/  IMAD.MOV.U32 R6, RZ, RZ, R155 ;  /* 0x000000ffff067224 */ /* 0x000fe400078e009b */
[----:B------:R-:W-:Y:S01]  /*14b10*/  IMAD.MOV.U32 R153, RZ, RZ, R157 ;  /* 0x000000ffff997224 */ /* 0x000fe200078e009d */
[----:B--2---:R-:W-:-:S13]  /*14b20*/  ISETP.GE.AND P0, PT, R2, c[0x0][0x1d4], PT ;  /* 0x0000750002007a0c */ /* 0x004fda0003f06270 */
[----:B------:R-:W-:Y:S02]  /*14b30*/  @P0 LOP3.LUT R229, R229, 0x40, RZ, 0xfc, !PT ;  /* 0x00000040e5e50812 */ /* 0x000fe400078efcff */
.L_x_1376:
[----:B------:R-:W2:Y:S01]  /*14b40*/  S2R R7, SR_CTAID.Y ;  /* 0x0000000000077919 */ /* 0x000ea20000002600 */
[----:B------:R-:W-:Y:S04]  /*14b50*/  DEPBAR.LE SB0, 0x0 ;  /* 0x000080000000791a */ /* 0x000fe80000000000 */
[----:B------:R-:W3:Y:S01]  /*14b60*/  S2R R10, SR_CTAID.Y ;  /* 0x00000000000a7919 */ /* 0x000ee20000002600 */
[----:B------:R-:W-:Y:S01]  /*14b70*/  WARPSYNC 0xffffffff ;  /* 0xffffffff00007948 */ /* 0x000fe20003800000 */
[----:B------:R-:W-:Y:S01]  /*14b80*/  SHF.R.S32.HI R0, RZ, 0x1f, R240 ;  /* 0x0000001fff007819 */ /* 0x000fe200000114f0 */
[----:B-1----:R-:W-:Y:S01]  /*14b90*/  IMAD.WIDE.U32 R2, R240, c[0x0][0x208], RZ ;  /* 0x00008200f0027a25 */ /* 0x002fe200078e00ff */
[----:B------:R-:W-:Y:S01]  /*14ba0*/  BAR.SYNC.DEFER_BLOCKING 0x0 ;  /* 0x0000000000007b1d */ /* 0x000fe20000010000 */
[----:B------:R-:W-:Y:S02]  /*14bb0*/  SHF.R.S32.HI R4, RZ, 0x1f, R238 ;  /* 0x0000001fff047819 */ /* 0x000fe400000114ee */
[----:B------:R-:W-:Y:S03]  /*14bc0*/  IMAD R0, R0, c[0x0][0x208], RZ ;  /* 0x0000820000007a24 */ /* 0x000fe600078e02ff */
[----:B------:R-:W-:Y:S02]  /*14bd0*/  IMAD R4, R4, c[0x0][0x218], RZ ;  /* 0x0000860004047a24 */ /* 0x000fe400078e02ff */
[----:B------:R-:W-:Y:S05]  /*14be0*/  IMAD R0, R240, c[0x0][0x20c], R0 ;  /* 0x00008300f0007a24 */ /* 0x000fea00078e0200 */
[----:B------:R-:W-:Y:S05]  /*14bf0*/  IADD3 R3, R3, R0, RZ ;  /* 0x0000000003037210 */ /* 0x000fea0007ffe0ff */
[----:B------:R-:W-:Y:S04]  /*14c00*/  IMAD.WIDE.U32 R2, R238, c[0x0][0x218], R2 ;  /* 0x00008600ee027a25 */ /* 0x000fe800078e0002 */
[----:B---3--:R-:W-:Y:S01]  /*14c10*/  IMAD.WIDE.U32 R8, R10, c[0x0][0x210], RZ ;  /* 0x000084000a087a25 */ /* 0x008fe200078e00ff */
[----:B--2---:R-:W-:Y:S01]  /*14c20*/  SHF.R.S32.HI R7, RZ, 0x1f, R7 ;  /* 0x0000001fff077819 */ /* 0x004fe20000011407 */
[----:B------:R1:W2:Y:S03]  /*14c30*/  LDSM.16.M88.4 R52, [R224+0x8080] ;  /* 0x00808000e034783b */ /* 0x0002a60000000200 */
[----:B------:R-:W-:Y:S01]  /*14c40*/  IADD3 R0, P1, R8, R2, RZ ;  /* 0x0000000208007210 */ /* 0x000fe20007f3e0ff */
[----:B------:R1:W3:Y:S01]  /*14c50*/  LDSM.16.M88.4 R48, [R224+0xa080] ;  /* 0x00a08000e030783b */ /* 0x0002e20000000200 */
[----:B------:R-:W-:Y:S02]  /*14c60*/  IMAD R7, R7, c[0x0][0x210], RZ ;  /* 0x0000840007077a24 */ /* 0x000fe400078e02ff */
[----:B------:R-:W-:Y:S01]  /*14c70*/  IMAD R2, R238, c[0x0][0x21c], R4 ;  /* 0x00008700ee027a24 */ /* 0x000fe200078e0204 */
[----:B------:R1:W4:Y:S01]  /*14c80*/  LDSM.16.M88.4 R20, [R216+0x5080] ;  /* 0x00508000d814783b */ /* 0x0003220000000200 */
[----:B------:R-:W-:Y:S01]  /*14c90*/  IMAD R7, R10, c[0x0][0x214], R7 ;  /* 0x000085000a077a24 */ /* 0x000fe200078e0207 */
[C---:B------:R-:W-:Y:S02]  /*14ca0*/  LEA R4, P0, R0.reuse, c[0x0][0x1f8], 0x1 ;  /* 0x00007e0000047a11 */ /* 0x040fe400078008ff */
[----:B------:R1:W1:Y:S02]  /*14cb0*/  LDSM.16.M88.4 R36, [R216+0x5880] ;  /* 0x00588000d824783b */ /* 0x0002640000000200 */
[----:B------:R-:W-:Y:S02]  /*14cc0*/  IADD3 R7, R9, R7, RZ ;  /* 0x0000000709077210 */ /* 0x000fe40007ffe0ff */
[----:B------:R1:W1:Y:S02]  /*14cd0*/  LDSM.16.M88.4 R156, [R216+0x6080] ;  /* 0x00608000d89c783b */ /* 0x0002640000000200 */
[----:B------:R-:W-:Y:S02]  /*14ce0*/  IADD3.X R2, R7, R3, R2, P1, !PT ;  /* 0x0000000307027210 */ /* 0x000fe40000ffe402 */
[----:B------:R1:W1:Y:S02]  /*14cf0*/  LDSM.16.M88.4 R192, [R226+0x8080] ;  /* 0x00808000e2c0783b */ /* 0x0002640000000200 */
[----:B------:R-:W-:Y:S02]  /*14d00*/  LEA.HI.X R0, R0, c[0x0][0x1fc], R2, 0x1, P0 ;  /* 0x00007f0000007a11 */ /* 0x000fe400000f0c02 */
[----:B------:R1:W1:Y:S04]  /*14d10*/  LDSM.16.M88.4 R200, [R226+0xa080] ;  /* 0x00a08000e2c8783b */ /* 0x0002680000000200 */
[----:B------:R1:W1:Y:S04]  /*14d20*/  LDSM.16.M88.4 R196, [R223] ;  /* 0x00000000dfc4783b */ /* 0x0002680000000200 */
[----:B------:R1:W1:Y:S04]  /*14d30*/  LDSM.16.M88.4 R204, [R223+0x800] ;  /* 0x00080000dfcc783b */ /* 0x0002680000000200 */
[----:B------:R1:W1:Y:S01]  /*14d40*/  LDSM.16.M88.4 R208, [R223+0x1000] ;  /* 0x00100000dfd0783b */ /* 0x0002620000000200 */
[----:B------:R-:W-:-:S05]  /*14d50*/  BRA.DIV ~URZ, `(.L_x_1349) ;  /* 0x0000adc27f007947 */ /* 0x000fca000b800000 */
[----:B------:R4:W3:Y:S02]  /*14d60*/  SHFL.IDX PT, R7, R0, RZ, 0x181f ;  /* 0x00181fff00077589 */ /* 0x0008e400000e0000 */
.L_x_1461:
[-C--:B--2-4-:R-:W-:Y:S01]  /*14d70*/  HMMA.16816.F32.BF16 R8, R52, R20.reuse, RZ ;  /* 0x000000143408723c */ /* 0x094fe200000418ff */
[----:B------:R-:W2:Y:S01]  /*14d80*/  LDL.64 R26, [R1+0xa8] ;  /* 0x0000a800011a7983 */ /* 0x000ea20000100a00 */
[----:B------:R-:W-:Y:S05]  /*14d90*/  BSSY B0, `(.L_x_1350) ;  /* 0x00000f4000007945 */ /* 0x000fea0003800000 */
[----:B------:R-:W4:Y:S01]  /*14da0*/  LDL R30, [R1+0x80] ;  /* 0x00008000011e7983 */ /* 0x000f220000100800 */
[C---:B---3--:R-:W-:Y:S05]  /*14db0*/  HMMA.16816.F32.BF16 R12, R48.reuse, R20, RZ ;  /* 0x00000014300c723c */ /* 0x048fea00000418ff */
[----:B------:R-:W3:Y:S03]  /*14dc0*/  LDL R24, [R1+0xcc] ;  /* 0x0000cc0001187983 */ /* 0x000ee60000100800 */
[-C--:B------:R-:W-:Y:S03]  /*14dd0*/  HMMA.16816.F32.BF16 R16, R48, R22.reuse, RZ ;  /* 0x000000163010723c */ /* 0x080fe600000418ff */
[----:B------:R-:W5:Y:S05]  /*14de0*/  LDL R29, [R1+0xd8] ;  /* 0x0000d800011d7983 */ /* 0x000f6a0000100800 */
[C---:B------:R-:W-:Y:S01]  /*14df0*/  HMMA.16816.F32.BF16 R20, R52.reuse, R22, RZ ;  /* 0x000000163414723c */ /* 0x040fe200000418ff */
[----:B------:R-:W3:Y:S06]  /*14e00*/  LDL R25, [R1+0xd4] ;  /* 0x0000d40001197983 */ /* 0x000eec0000100800 */
[----:B------:R-:W1:Y:S06]  /*14e10*/  SHFL.IDX PT, R3, R4, RZ, 0x181f ;  /* 0x00181fff04037589 */ /* 0x000e6c00000e0000 */
[----:B------:R-:W1:Y:S06]  /*14e20*/  SHFL.IDX PT, R40, R4, 0x1, 0x181f ;  /* 0x00381f0004287f89 */ /* 0x000e6c00000e0000 */
[----:B------:R-:W1:Y:S06]  /*14e30*/  SHFL.IDX PT, R28, R0, 0x1, 0x181f ;  /* 0x00381f00001c7f89 */ /* 0x000e6c00000e0000 */
[----:B------:R-:W1:Y:S06]  /*14e40*/  SHFL.IDX PT, R4, R4, 0x2, 0x181f ;  /* 0x00581f0004047f89 */ /* 0x000e6c00000e0000 */
[----:B------:R-:W1:Y:S01]  /*14e50*/  SHFL.IDX PT, R0, R0, 0x2, 0x181f ;  /* 0x00581f0000007f89 */ /* 0x000e6200000e0000 */
[----:B---3--:R-:W-:Y:S01]  /*14e60*/  SHF.L.U64.HI R214, R24, 0x1, R25 ;  /* 0x0000000118d67819 */ /* 0x008fe20000010219 */
[----:B--2---:R-:W-:Y:S01]  /*14e70*/  IMAD.SHL.U32 R213, R26, 0x2, RZ ;  /* 0x000000021ad57824 */ /* 0x004fe200078e00ff */
[----:B----4-:R-:W-:Y:S01]  /*14e80*/  ISETP.GE.AND P4, PT, R30, c[0x0][0x1d4], PT ;  /* 0x000075001e007a0c */ /* 0x010fe20003f86270 */
[----:B------:R-:W-:Y:S01]  /*14e90*/  IMAD.SHL.U32 R212, R24, 0x2, RZ ;  /* 0x0000000218d47824 */ /* 0x000fe200078e00ff */
[----:B------:R-:W-:Y:S02]  /*14ea0*/  SHF.L.U64.HI R215, R26, 0x1, R27 ;  /* 0x000000011ad77819 */ /* 0x000fe4000001021b */
[-C--:B-1----:R-:W-:Y:S01]  /*14eb0*/  HMMA.16816.F32.BF16 R24, R52, R36.reuse, RZ ;  /* 0x000000243418723c */ /* 0x082fe200000418ff */
[-C--:B------:R-:W-:Y:S02]  /*14ec0*/  IADD3 R2, P0, R3, R213.reuse, RZ ;  /* 0x000000d503027210 */ /* 0x080fe40007f1e0ff */
[----:B-----5:R-:W-:Y:S02]  /*14ed0*/  ISETP.GE.AND P3, PT, R29, c[0x0][0x1d4], PT ;  /* 0x000075001d007a0c */ /* 0x020fe40003f66270 */
[-C--:B------:R-:W-:Y:S01]  /*14ee0*/  IADD3 R34, P2, R3, R212.reuse, RZ ;  /* 0x000000d403227210 */ /* 0x080fe20007f5e0ff */
[C-C-:B------:R-:W-:Y:S01]  /*14ef0*/  IMAD.X R3, R7.reuse, 0x1, R215.reuse, P0 ;  /* 0x0000000107037824 */ /* 0x140fe200000e06d7 */
[CC--:B------:R-:W-:Y:S02]  /*14f00*/  IADD3 R32, P1, R40.reuse, R213.reuse, RZ ;  /* 0x000000d528207210 */ /* 0x0c0fe40007f3e0ff */
[-C--:B------:R-:W-:Y:S02]  /*14f10*/  IADD3 R40, P0, R40, R212.reuse, RZ ;  /* 0x000000d428287210 */ /* 0x080fe40007f1e0ff */
[----:B------:R1:W-:Y:S01]  /*14f20*/  LDGSTS.E.BYPASS.LTC128B.128 [R239], [R2.64], !P4 ;  /* 0x0000000002ef7fae */ /* 0x0003e2000e101d46 */
[--C-:B------:R-:W-:Y:S02]  /*14f30*/  IMAD.X R35, R7, 0x1, R214.reuse, P2 ;  /* 0x0000000107237824 */ /* 0x100fe400010e06d6 */
[C-C-:B------:R-:W-:Y:S02]  /*14f40*/  IMAD.X R33, R28.reuse, 0x1, R215.reuse, P1 ;  /* 0x000000011c217824 */ /* 0x140fe400008e06d7 */
[--C-:B------:R-:W-:Y:S01]  /*14f50*/  IMAD.X R41, R28, 0x1, R214.reuse, P0 ;  /* 0x000000011c297824 */ /* 0x100fe200000e06d6 */
[----:B------:R2:W-:Y:S01]  /*14f60*/  LDGSTS.E.BYPASS.LTC128B.128 [R239+0x1800], [R34.64], !P3 ;  /* 0x0180000022ef7fae */ /* 0x0005e2000d901d46 */
[C---:B------:R-:W-:Y:S05]  /*14f70*/  HMMA.16816.F32.BF16 R28, R48.reuse, R36, RZ ;  /* 0x00000024301c723c */ /* 0x040fea00000418ff */
[----:B------:R2:W-:Y:S06]  /*14f80*/  LDGSTS.E.BYPASS.LTC128B.128 [R239+0x800], [R32.64], !P4 ;  /* 0x0080000020ef7fae */ /* 0x0005ec000e101d46 */
[----:B------:R3:W-:Y:S06]  /*14f90*/  LDGSTS.E.BYPASS.LTC128B.128 [R239+0x2000], [R40.64], !P3 ;  /* 0x0200000028ef7fae */ /* 0x0007ec000d901d46 */
[----:B------:R-:W4:Y:S01]  /*14fa0*/  LDL R7, [R1+0x98] ;  /* 0x0000980001077983 */ /* 0x000f220000100800 */
[----:B-1----:R-:W-:Y:S05]  /*14fb0*/  IADD3 R2, P0, R4, R213, RZ ;  /* 0x000000d504027210 */ /* 0x002fea0007f1e0ff */
[----:B------:R-:W-:Y:S05]  /*14fc0*/  IMAD.X R3, R0, 0x1, R215, P0 ;  /* 0x0000000100037824 */ /* 0x000fea00000e06d7 */
[----:B------:R1:W-:Y:S01]  /*14fd0*/  LDGSTS.E.BYPASS.LTC128B.128 [R239+0x1000], [R2.64], !P4 ;  /* 0x0100000002ef7fae */ /* 0x0003e2000e101d46 */
[-C--:B--2---:R-:W-:Y:S01]  /*14fe0*/  HMMA.16816.F32.BF16 R32, R48, R38.reuse, RZ ;  /* 0x000000263020723c */ /* 0x084fe200000418ff */
[----:B---3--:R-:W-:Y:S07]  /*14ff0*/  IADD3 R40, P0, R4, R212, RZ ;  /* 0x000000d404287210 */ /* 0x008fee0007f1e0ff */
[C---:B------:R-:W-:Y:S04]  /*15000*/  HMMA.16816.F32.BF16 R36, R52.reuse, R38, RZ ;  /* 0x000000263424723c */ /* 0x040fe800000418ff */
[----:B------:R-:W-:Y:S05]  /*15010*/  IMAD.X R41, R0, 0x1, R214, P0 ;  /* 0x0000000100297824 */ /* 0x000fea00000e06d6 */
[----:B------:R2:W-:Y:S06]  /*15020*/  LDGSTS.E.BYPASS.LTC128B.128 [R239+0x2800], [R40.64], !P3 ;  /* 0x0280000028ef7fae */ /* 0x0005ec000d901d46 */
[----:B------:R-:W0:Y:S01]  /*15030*/  LDGDEPBAR ;  /* 0x00000000000079af */ /* 0x000e220000000000 */
        /* <DEDUP_REMOVED lines=20> */
[----:B------:R-:W5:Y:S07]  /*15180*/  LDSM.16.M88.4 R192, [R222+0x5880] ;  /* 0x00588000dec0783b */ /* 0x000f6e0000000200 */
[-C--:B--2---:R-:W-:Y:S08]  /*15190*/  HMMA.16816.F32.BF16 R8, R156, R196.reuse, R8 ;  /* 0x000000c49c08723c */ /* 0x084ff00000041808 */
[C---:B---3--:R-:W-:Y:S08]  /*151a0*/  HMMA.16816.F32.BF16 R12, R200.reuse, R196, R12 ;  /* 0x000000c4c80c723c */ /* 0x048ff0000004180c */
[-C--:B------:R-:W-:Y:S08]  /*151b0*/  HMMA.16816.F32.BF16 R16, R200, R198.reuse, R16 ;  /* 0x000000c6c810723c */ /* 0x080ff00000041810 */
[C---:B------:R-:W-:Y:S01]  /*151c0*/  HMMA.16816.F32.BF16 R20, R156.reuse, R198, R20 ;  /* 0x000000c69c14723c */ /* 0x040fe20000041814 */
[----:B------:R-:W-:Y:S07]  /*151d0*/  LDSM.16.M88.4 R196, [R221] ;  /* 0x00000000ddc4783b */ /* 0x000fee0000000200 */
[-C--:B-----5:R-:W-:Y:S08]  /*151e0*/  HMMA.16816.F32.BF16 R24, R156, R192.reuse, R24 ;  /* 0x000000c09c18723c */ /* 0x0a0ff00000041818 */
[C---:B------:R-:W-:Y:S08]  /*151f0*/  HMMA.16816.F32.BF16 R28, R200.reuse, R192, R28 ;  /* 0x000000c0c81c723c */ /* 0x040ff0000004181c */
[-C--:B------:R-:W-:Y:S08]  /*15200*/  HMMA.16816.F32.BF16 R32, R200, R194.reuse, R32 ;  /* 0x000000c2c820723c */ /* 0x080ff00000041820 */
[C---:B------:R-:W-:Y:S01]  /*15210*/  HMMA.16816.F32.BF16 R36, R156.reuse, R194, R36 ;  /* 0x000000c29c24723c */ /* 0x040fe20000041824 */
[----:B------:R-:W2:Y:S07]  /*15220*/  LDSM.16.M88.4 R192, [R227+0x8080] ;  /* 0x00808000e3c0783b */ /* 0x000eae0000000200 */
[-C--:B------:R-:W-:Y:S08]  /*15230*/  HMMA.16816.F32.BF16 R40, R156, R204.reuse, R40 ;  /* 0x000000cc9c28723c */ /* 0x080ff00000041828 */
[C---:B------:R-:W-:Y:S08]  /*15240*/  HMMA.16816.F32.BF16 R44, R200.reuse, R204, R44 ;  /* 0x000000ccc82c723c */ /* 0x040ff0000004182c */
[-C--:B------:R-:W-:Y:S01]  /*15250*/  HMMA.16816.F32.BF16 R48, R200, R206.reuse, R48 ;  /* 0x000000cec830723c */ /* 0x080fe20000041830 */
[----:B------:R-:W3:Y:S07]  /*15260*/  LDSM.16.M88.4 R200, [R227+0xa080] ;  /* 0x00a08000e3c8783b */ /* 0x000eee0000000200 */
[----:B------:R-:W-:Y:S01]  /*15270*/  HMMA.16816.F32.BF16 R52, R156, R206, R52 ;  /* 0x000000ce9c34723c */ /* 0x000fe20000041834 */
[----:B------:R-:W5:Y:S06]  /*15280*/  LDSM.16.M88.4 R156, [R221+0x800] ;  /* 0x00080000dd9c783b */ /* 0x000f6c0000000200 */
[----:B------:R-:W1:Y:S01]  /*15290*/  LDSM.16.M88.4 R204, [R221+0x1000] ;  /* 0x00100000ddcc783b */ /* 0x000e620000000200 */
[----:B----4-:R-:W-:Y:S01]  /*152a0*/  ISETP.GT.AND P0, PT, R230, R7, PT ;  /* 0x00000007e600720c */ /* 0x010fe20003f04270 */
[-C--:B--2---:R-:W-:Y:S08]  /*152b0*/  HMMA.16816.F32.BF16 R8, R192, R196.reuse, R8 ;  /* 0x000000c4c008723c */ /* 0x084ff00000041808 */
[C---:B---3--:R-:W-:Y:S08]  /*152c0*/  HMMA.16816.F32.BF16 R12, R200.reuse, R196, R12 ;  /* 0x000000c4c80c723c */ /* 0x048ff0000004180c */
[-C--:B------:R-:W-:Y:S08]  /*152d0*/  HMMA.16816.F32.BF16 R16, R200, R198.reuse, R16 ;  /* 0x000000c6c810723c */ /* 0x080ff00000041810 */
[C---:B------:R-:W-:Y:S01]  /*152e0*/  HMMA.16816.F32.BF16 R20, R192.reuse, R198, R20 ;  /* 0x000000c6c014723c */ /* 0x040fe20000041814 */
[----:B------:R-:W-:Y:S07]  /*152f0*/  LDSM.16.M88.4 R196, [R216+0x6880] ;  /* 0x00688000d8c4783b */ /* 0x000fee0000000200 */
[-C--:B-----5:R-:W-:Y:S08]  /*15300*/  HMMA.16816.F32.BF16 R24, R192, R156.reuse, R24 ;  /* 0x0000009cc018723c */ /* 0x0a0ff00000041818 */
        /* <DEDUP_REMOVED lines=9> */
[----:B------:R-:W3:Y:S06]  /*153a0*/  LDSM.16.M88.4 R192, [R216+0x7080] ;  /* 0x00708000d8c0783b */ /* 0x000eec0000000200 */
[----:B------:R-:W4:Y:S01]  /*153b0*/  LDSM.16.M88.4 R204, [R216+0x7880] ;  /* 0x00788000d8cc783b */ /* 0x000f220000000200 */
[-C--:B--2---:R-:W-:Y:S08]  /*153c0*/  HMMA.16816.F32.BF16 R8, R156, R196.reuse, R8 ;  /* 0x000000c49c08723c */ /* 0x084ff00000041808 */
        /* <DEDUP_REMOVED lines=9> */
[-C--:B----4-:R-:W-:Y:S08]  /*15460*/  HMMA.16816.F32.BF16 R40, R156, R204.reuse, R40 ;  /* 0x000000cc9c28723c */ /* 0x090ff00000041828 */
[C---:B------:R-:W-:Y:S08]  /*15470*/  HMMA.16816.F32.BF16 R44, R200.reuse, R204, R44 ;  /* 0x000000ccc82c723c */ /* 0x040ff0000004182c */
[-C--:B------:R-:W-:Y:S01]  /*15480*/  HMMA.16816.F32.BF16 R48, R200, R206.reuse, R48 ;  /* 0x000000cec830723c */ /* 0x080fe20000041830 */
[----:B------:R-:W2:Y:S07]  /*15490*/  LDSM.16.M88.4 R200, [R226+0xe080] ;  /* 0x00e08000e2c8783b */ /* 0x000eae0000000200 */
        /* <DEDUP_REMOVED lines=37> */
[----:B------:R-:W-:Y:S04]  /*156f0*/  DEPBAR.LE SB0, 0x0 ;  /* 0x000080000000791a */ /* 0x000fe80000000000 */
[-C--:B-1----:R-:W-:Y:S01]  /*15700*/  HMMA.16816.F32.BF16 R8, R192, R196.reuse, R8 ;  /* 0x000000c4c008723c */ /* 0x082fe20000041808 */
[----:B------:R-:W-:Y:S07]  /*15710*/  BAR.SYNC.DEFER_BLOCKING 0x0 ;  /* 0x0000000000007b1d */ /* 0x000fee0000010000 */
[C---:B--2---:R-:W-:Y:S08]  /*15720*/  HMMA.16816.F32.BF16 R12, R200.reuse, R196, R12 ;  /* 0x000000c4c80c723c */ /* 0x044ff0000004180c */
        /* <DEDUP_REMOVED lines=18> */
[----:B------:R-:W5:Y:S01]  /*15850*/  LDL R7, [R1+0xc8] ;  /* 0x0000c80001077983 */ /* 0x000f620000100800 */
[----:B--2---:R-:W-:Y:S03]  /*15860*/  IMAD R2, R230, 0x30, R231 ;  /* 0x00000030e6027824 */ /* 0x004fe600078e02e7 */
[----:B------:R-:W1:Y:S01]  /*15870*/  S2R R231, SR_CTAID.Y ;  /* 0x0000000000e77919 */ /* 0x000e620000002600 */
[----:B---3--:R-:W-:Y:S02]  /*15880*/  ISETP.GT.AND P1, PT, R155, 0x2f, PT ;  /* 0x0000002f9b00780c */ /* 0x008fe40003f24270 */
[----:B------:R-:W-:Y:S02]  /*15890*/  IADD3 R2, R2, -0x30, R155 ;  /* 0xffffffd002027810 */ /* 0x000fe40007ffe09b */
[----:B------:R-:W2:Y:S03]  /*158a0*/  S2R R155, SR_CTAID.Y ;  /* 0x00000000009b7919 */ /* 0x000ea60000002600 */
[----:B------:R-:W-:Y:S04]  /*158b0*/  @P0 IMAD.HI.U32 R3, R2, c[0x0][0x2bc], RZ ;  /* 0x0000af0002030a27 */ /* 0x000fe800078e00ff */
[----:B------:R-:W-:Y:S01]  /*158c0*/  IMAD.MOV.U32 R0, RZ, RZ, R2 ;  /* 0x000000ffff007224 */ /* 0x000fe200078e0002 */
[----:B------:R-:W-:Y:S04]  /*158d0*/  @P0 SHF.R.U32.HI R0, RZ, c[0x0][0x2c0], R3 ;  /* 0x0000b000ff000a19 */ /* 0x000fe80000011603 */
[C---:B----4-:R-:W-:Y:S04]  /*158e0*/  @!P1 IADD3 R3, P0, R0.reuse, R232, RZ ;  /* 0x000000e800039210 */ /* 0x050fe80007f1e0ff */
[----:B-----5:R-:W-:Y:S01]  /*158f0*/  @!P1 LEA.HI.X.SX32 R4, R0, R7, 0x1, P0 ;  /* 0x0000000700049211 */ /* 0x020fe200000f0eff */
[----:B------:R-:W-:Y:S01]  /*15900*/  IMAD.MOV R0, RZ, RZ, -R0 ;  /* 0x000000ffff007224 */ /* 0x000fe200078e0a00 */
[C---:B------:R-:W-:Y:S02]  /*15910*/  @!P1 LEA R156, P0, R3.reuse, c[0x0][0x2a0], 0x2 ;  /* 0x0000a800039c9a11 */ /* 0x040fe400078010ff */
[----:B-1----:R-:W-:Y:S01]  /*15920*/  SHF.R.S32.HI R7, RZ, 0x1f, R231 ;  /* 0x0000001fff077819 */ /* 0x002fe200000114e7 */
[----:B------:R-:W-:Y:S01]  /*15930*/  IMAD R240, R0, c[0x0][0x2b8], R2 ;  /* 0x0000ae0000f07a24 */ /* 0x000fe200078e0202 */
[----:B------:R-:W-:Y:S01]  /*15940*/  @!P1 LEA.HI.X R157, R3, c[0x0][0x2a4], R4, 0x2, P0 ;  /* 0x0000a900039d9a11 */ /* 0x000fe200000f1404 */
[----:B--2---:R-:W-:Y:S03]  /*15950*/  IMAD.WIDE.U32 R232, R155, c[0x0][0x1e8], RZ ;  /* 0x00007a009be87a25 */ /* 0x004fe600078e00ff */
[----:B------:R-:W-:Y:S01]  /*15960*/  SHF.R.S32.HI R0, RZ, 0x1f, R240 ;  /* 0x0000001fff007819 */ /* 0x000fe200000114f0 */
[----:B------:R-:W2:Y:S01]  /*15970*/  @!P1 LDG.E R238, [R156.64] ;  /* 0x000000069cee9981 */ /* 0x000ea2000c1e1900 */
[----:B------:R-:W-:Y:S04]  /*15980*/  IMAD.WIDE.U32 R2, R240, c[0x0][0x1e0], RZ ;  /* 0x00007800f0027a25 */ /* 0x000fe800078e00ff */
[----:B------:R-:W-:Y:S02]  /*15990*/  IMAD R0, R0, c[0x0][0x1e0], RZ ;  /* 0x0000780000007a24 */ /* 0x000fe400078e02ff */
[----:B------:R-:W-:Y:S02]  /*159a0*/  IMAD R7, R7, c[0x0][0x1e8], RZ ;  /* 0x00007a0007077a24 */ /* 0x000fe400078e02ff */
[----:B------:R-:W-:Y:S02]  /*159b0*/  IMAD R0, R240, c[0x0][0x1e4], R0 ;  /* 0x00007900f0007a24 */ /* 0x000fe400078e0200 */
[----:B------:R-:W-:Y:S03]  /*159c0*/  IMAD R7, R155, c[0x0][0x1ec], R7 ;  /* 0x00007b009b077a24 */ /* 0x000fe600078e0207 */
[----:B------:R-:W-:Y:S01]  /*159d0*/  IADD3 R3, R3, R0, RZ ;  /* 0x0000000003037210 */ /* 0x000fe20007ffe0ff */
[----:B------:R-:W-:Y:S01]  /*159e0*/  IMAD.IADD R7, R233, 0x1, R7 ;  /* 0x00000001e9077824 */ /* 0x000fe200078e0207 */
[----:B--2---:R-:W-:Y:S03]  /*159f0*/  SHF.R.S32.HI R4, RZ, 0x1f, R238 ;  /* 0x0000001fff047819 */ /* 0x004fe600000114ee */
[----:B------:R-:W-:Y:S04]  /*15a00*/  IMAD.WIDE.U32 R2, R238, c[0x0][0x1f0], R2 ;  /* 0x00007c00ee027a25 */ /* 0x000fe800078e0002 */
[----:B------:R-:W-:Y:S01]  /*15a10*/  IMAD R4, R4, c[0x0][0x1f0], RZ ;  /* 0x00007c0004047a24 */ /* 0x000fe200078e02ff */
[----:B------:R-:W-:Y:S03]  /*15a20*/  IADD3 R0, P1, R232, R2, RZ ;  /* 0x00000002e8007210 */ /* 0x000fe60007f3e0ff */
[----:B------:R-:W-:Y:S01]  /*15a30*/  IMAD R2, R238, c[0x0][0x1f4], R4 ;  /* 0x00007d00ee027a24 */ /* 0x000fe200078e0204 */
[C---:B------:R-:W-:Y:S04]  /*15a40*/  LEA R4, P0, R0.reuse, c[0x0][0x1c8], 0x1 ;  /* 0x0000720000047a11 */ /* 0x040fe800078008ff */
[----:B------:R-:W-:Y:S04]  /*15a50*/  IADD3.X R2, R7, R3, R2, P1, !PT ;  /* 0x0000000307027210 */ /* 0x000fe80000ffe402 */
[----:B------:R-:W-:Y:S01]  /*15a60*/  LEA.HI.X R0, R0, c[0x0][0x1cc], R2, 0x1, P0 ;  /* 0x0000730000007a11 */ /* 0x000fe200000f0c02 */
[----:B------:R-:W-:-:S05]  /*15a70*/  BRA.DIV ~URZ, `(.L_x_1352) ;  /* 0x0000a1227f007947 */ /* 0x000fca000b800000 */
[----:B------:R1:W2:Y:S02]  /*15a80*/  SHFL.IDX PT, R7, R0, RZ, 0x181f ;  /* 0x00181fff00077589 */ /* 0x0002a400000e0000 */
.L_x_1462:
[----:B------:R-:W-:-:S05]  /*15a90*/  BRA.DIV ~URZ, `(.L_x_1353) ;  /* 0x0000a1827f007947 */ /* 0x000fca000b800000 */
[----:B------:R-:W3:Y:S04]  /*15aa0*/  LDL R159, [R1+0x80] ;  /* 0x00008000019f7983 */ /* 0x000ee80000100800 */
[----:B------:R-:W4:Y:S04]  /*15ab0*/  LDL R194, [R1+0xd8] ;  /* 0x0000d80001c27983 */ /* 0x000f280000100800 */
[----:B------:R-:W5:Y:S04]  /*15ac0*/  SHFL.IDX PT, R2, R4, RZ, 0x181f ;  /* 0x00181fff04027589 */ /* 0x000f6800000e0000 */
[----:B------:R-:W1:Y:S04]  /*15ad0*/  SHFL.IDX PT, R158, R4, 0x1, 0x181f ;  /* 0x00381f00049e7f89 */ /* 0x000e6800000e0000 */
[----:B------:R-:W2:Y:S04]  /*15ae0*/  SHFL.IDX PT, R155, R0, 0x1, 0x181f ;  /* 0x00381f00009b7f89 */ /* 0x000ea800000e0000 */
[----:B-1----:R-:W1:Y:S04]  /*15af0*/  SHFL.IDX PT, R0, R0, 0x2, 0x181f ;  /* 0x00581f0000007f89 */ /* 0x002e6800000e0000 */
[----:B------:R-:W1:Y:S01]  /*15b00*/  SHFL.IDX PT, R4, R4, 0x2, 0x181f ;  /* 0x00581f0004047f89 */ /* 0x000e6200000e0000 */
[----:B----4-:R-:W-:Y:S02]  /*15b10*/  ISETP.GE.AND P3, PT, R194, c[0x0][0x1d4], PT ;  /* 0x00007500c2007a0c */ /* 0x010fe40003f66270 */
[----:B---3--:R-:W-:Y:S02]  /*15b20*/  ISETP.GE.AND P4, PT, R159, c[0x0][0x1d4], PT ;  /* 0x000075009f007a0c */ /* 0x008fe40003f86270 */
[CC--:B-----5:R-:W-:Y:S02]  /*15b30*/  IADD3 R192, P0, R2.reuse, R213.reuse, RZ ;  /* 0x000000d502c07210 */ /* 0x0e0fe40007f1e0ff */
[-C--:B------:R-:W-:Y:S02]  /*15b40*/  IADD3 R156, P2, R2, R212.reuse, RZ ;  /* 0x000000d4029c7210 */ /* 0x080fe40007f5e0ff */
[C---:B------:R-:W-:Y:S01]  /*15b50*/  IADD3 R2, P1, R158.reuse, R213, RZ ;  /* 0x000000d59e027210 */ /* 0x040fe20007f3e0ff */
[C-C-:B--2---:R-:W-:Y:S01]  /*15b60*/  IMAD.X R193, R7.reuse, 0x1, R215.reuse, P0 ;  /* 0x0000000107c17824 */ /* 0x144fe200000e06d7 */
[----:B------:R-:W-:Y:S01]  /*15b70*/  IADD3 R158, P0, R158, R212, RZ ;  /* 0x000000d49e9e7210 */ /* 0x000fe20007f1e0ff */
[--C-:B------:R-:W-:Y:S02]  /*15b80*/  IMAD.X R157, R7, 0x1, R214.reuse, P2 ;  /* 0x00000001079d7824 */ /* 0x100fe400010e06d6 */
[C---:B------:R-:W-:Y:S02]  /*15b90*/  IMAD.X R3, R155.reuse, 0x1, R215, P1 ;  /* 0x000000019b037824 */ /* 0x040fe400008e06d7 */
[----:B------:R2:W-:Y:S01]  /*15ba0*/  LDGSTS.E.BYPASS.LTC128B.128 [R237+0x5080], [R192.64], !P4 ;  /* 0x05080000c0ed7fae */ /* 0x0005e2000e101d46 */
[----:B------:R-:W-:Y:S03]  /*15bb0*/  IMAD.X R159, R155, 0x1, R214, P0 ;  /* 0x000000019b9f7824 */ /* 0x000fe600000e06d6 */
[----:B------:R2:W-:Y:S04]  /*15bc0*/  LDGSTS.E.BYPASS.LTC128B.128 [R237+0x6880], [R156.64], !P3 ;  /* 0x068800009ced7fae */ /* 0x0005e8000d901d46 */
[----:B------:R2:W-:Y:S04]  /*15bd0*/  LDGSTS.E.BYPASS.LTC128B.128 [R237+0x5880], [R2.64], !P4 ;  /* 0x0588000002ed7fae */ /* 0x0005e8000e101d46 */
[----:B------:R2:W-:Y:S02]  /*15be0*/  LDGSTS.E.BYPASS.LTC128B.128 [R237+0x7080], [R158.64], !P3 ;  /* 0x070800009eed7fae */ /* 0x0005e4000d901d46 */
.L_x_1463:
[----:B-1----:R-:W3:Y:S01]  /*15bf0*/  LDL R155, [R1+0x80] ;  /* 0x00008000019b7983 */ /* 0x002ee20000100800 */
[C---:B--2---:R-:W-:Y:S02]  /*15c00*/  IADD3 R156, P1, R4.reuse, R213, RZ ;  /* 0x000000d5049c7210 */ /* 0x044fe40007f3e0ff */
[----:B------:R-:W-:Y:S01]  /*15c10*/  IADD3 R2, P0, R4, R212, RZ ;  /* 0x000000d404027210 */ /* 0x000fe20007f1e0ff */
[----:B------:R-:W2:Y:S02]  /*15c20*/  LDL R7, [R1+0xd8] ;  /* 0x0000d80001077983 */ /* 0x000ea40000100800 */
[C---:B------:R-:W-:Y:S02]  /*15c30*/  IMAD.X R157, R0.reuse, 0x1, R215, P1 ;  /* 0x00000001009d7824 */ /* 0x040fe400008e06d7 */
[----:B------:R-:W-:Y:S01]  /*15c40*/  IMAD.X R3, R0, 0x1, R214, P0 ;  /* 0x0000000100037824 */ /* 0x000fe200000e06d6 */
[----:B--2---:R-:W-:Y:S02]  /*15c50*/  ISETP.GE.AND P2, PT, R7, c[0x0][0x1d4], PT ;  /* 0x0000750007007a0c */ /* 0x004fe40003f46270 */
[----:B---3--:R-:W-:Y:S11]  /*15c60*/  ISETP.GE.AND P3, PT, R155, c[0x0][0x1d4], PT ;  /* 0x000075009b007a0c */ /* 0x008ff60003f66270 */
[----:B------:R-:W-:Y:S02]  /*15c70*/  @!UPT UIADD3 URZ, URZ, URZ, URZ ;  /* 0x0000003f3f3ff290 */ /* 0x000fe4000fffe03f */
[----:B------:R-:W-:Y:S01]  /*15c80*/  @!PT LDS RZ, [RZ] ;  /* 0x00000000fffff984 */ /* 0x000fe20000000800 */
[----:B------:R-:W-:Y:S01]  /*15c90*/  @!PT LDS RZ, [RZ] ;  /* 0x00000000fffff984 */ /* 0x000fe20000000800 */
[----:B------:R-:W-:Y:S01]  /*15ca0*/  @!PT LDS RZ, [RZ] ;  /* 0x00000000fffff984 */ /* 0x000fe20000000800 */
[----:B------:R1:W-:Y:S04]  /*15cb0*/  LDGSTS.E.BYPASS.LTC128B.128 [R237+0x6080], [R156.64], !P3 ;  /* 0x060800009ced7fae */ /* 0x0003e8000d901d46 */
[----:B------:R1:W-:Y:S02]  /*15cc0*/  LDGSTS.E.BYPASS.LTC128B.128 [R237+0x7880], [R2.64], !P2 ;  /* 0x0788000002ed7fae */ /* 0x0003e4000d101d46 */
.L_x_1351:
[----:B------:R-:W-:Y:S05]  /*15cd0*/  BSYNC B0 ;  /* 0x0000000000007941 */ /* 0x000fea0003800000 */
.L_x_1350:
[----:B-1----:R-:W2:Y:S01]  /*15ce0*/  LDL R157, [R1+0xb8] ;  /* 0x0000b800019d7983 */ /* 0x002ea20000100800 */
[----:B------:R-:W-:Y:S03]  /*15cf0*/  IMAD.MOV.U32 R7, RZ, RZ, 0x1 ;  /* 0x00000001ff077424 */ /* 0x000fe600078e00ff */
[----:B------:R-:W2:Y:S02]  /*15d00*/  LDL R0, [R1+0x4] ;  /* 0x0000040001007983 */ /* 0x000ea40000100800 */
[----:B------:R-:W-:Y:S01]  /*15d10*/  ISETP.NE.AND P0, PT, R7, c[0x0][0x2c4], PT ;  /* 0x0000b10007007a0c */ /* 0x000fe20003f05270 */
[----:B------:R-:W-:Y:S01]  /*15d20*/  IMAD R7, R230, -0x30, RZ ;  /* 0xffffffd0e6077824 */ /* 0x000fe200078e02ff */
[----:B------:R-:W3:Y:S04]  /*15d30*/  LDL R156, [R1+0xb4] ;  /* 0x0000b400019c7983 */ /* 0x000ee80000100800 */
[----:B------:R-:W3:Y:S04]  /*15d40*/  LDL R155, [R1+0xb0] ;  /* 0x0000b000019b7983 */ /* 0x000ee80000100800 */
[----:B------:R-:W4:Y:S04]  /*15d50*/  LDL R4, [R1+0xa0] ;  /* 0x0000a00001047983 */ /* 0x000f280000100800 */
[----:B------:R-:W5:Y:S04]  /*15d60*/  LDL R3, [R1+0x90] ;  /* 0x0000900001037983 */ /* 0x000f680000100800 */
[----:B------:R-:W3:Y:S04]  /*15d70*/  LDL R2, [R1+0x70] ;  /* 0x0000700001027983 */ /* 0x000ee80000100800 */
[----:B------:R-:W0:Y:S01]  /*15d80*/  LDGDEPBAR ;  /* 0x00000000000079af */ /* 0x000e220000000000 */
[----:B-----5:R-:W-:Y:S01]  /*15d90*/  IADD3 R159, -R3, 0x1, R7 ;  /* 0x00000001039f7810 */ /* 0x020fe20007ffe107 */
[----:B--2---:R-:W-:Y:S02]  /*15da0*/  IMAD R0, R0, 0x80, R157 ;  /* 0x0000008000007824 */ /* 0x004fe400078e029d */
[----:B------:R-:W-:Y:S01]  /*15db0*/  IMAD.IADD R192, R7, 0x1, -R3 ;  /* 0x0000000107c07824 */ /* 0x000fe200078e0a03 */
[----:B---3--:R-:W-:Y:S02]  /*15dc0*/  IADD3 R159, -R2, R159, R5 ;  /* 0x0000009f029f7210 */ /* 0x008fe40007ffe105 */
[----:B------:R-:W-:Y:S02]  /*15dd0*/  IADD3 R0, R155, R0, R156 ;  /* 0x000000009b007210 */ /* 0x000fe40007ffe09c */
[----:B------:R-:W-:Y:S02]  /*15de0*/  LOP3.LUT R2, RZ, c[0x0][0x324], RZ, 0x33, !PT ;  /* 0x0000c900ff027a12 */ /* 0x000fe400078e33ff */
[----:B------:R-:W-:Y:S01]  /*15df0*/  IADD3 R158, R159, c[0x0][0x328], RZ ;  /* 0x0000ca009f9e7a10 */ /* 0x000fe20007ffe0ff */
[----:B----4-:R-:W-:Y:S02]  /*15e00*/  IMAD.IADD R157, R4, 0x1, R0 ;  /* 0x00000001049d7824 */ /* 0x010fe400078e0200 */
[----:B------:R-:W-:Y:S02]  /*15e10*/  IMAD.IADD R159, R2, 0x1, R159 ;  /* 0x00000001029f7824 */ /* 0x000fe400078e029f */
[----:B------:R-:W-:Y:S05]  /*15e20*/  @P0 IMAD.HI.U32 R0, R157, c[0x0][0x2c8], RZ ;  /* 0x0000b2009d000a27 */ /* 0x000fea00078e00ff */
[----:B------:R-:W-:Y:S01]  /*15e30*/  @P0 SHF.R.U32.HI R157, RZ, c[0x0][0x2cc], R0 ;  /* 0x0000b300ff9d0a19 */ /* 0x000fe20000011600 */
[----:B------:R-:W-:-:S05]  /*15e40*/  BRA.DIV ~URZ, `(.L_x_1354) ;  /* 0x0000a1927f007947 */ /* 0x000fca000b800000 */
[----:B------:R1:W2:Y:S02]  /*15e50*/  SHFL.IDX PT, R2, R157, RZ, 0x1c1f ;  /* 0x001c1fff9d027589 */ /* 0x0002a400000e0000 */
.L_x_1464:
[----:B--2---:R-:W-:Y:S01]  /*15e60*/  IADD3 R155, R158, R2, RZ ;  /* 0x000000029e9b7210 */ /* 0x004fe20007ffe0ff */
[----:B------:R-:W-:Y:S05]  /*15e70*/  IMAD.MOV.U32 R0, RZ, RZ, 0x1 ;  /* 0x00000001ff007424 */ /* 0x000fea00078e00ff */
[----:B------:R-:W-:Y:S01]  /*15e80*/  ISETP.LE.AND P0, PT, R0, c[0x0][0x32c], PT ;  /* 0x0000cb0000007a0c */ /* 0x000fe20003f03270 */
[----:B------:R-:W-:Y:S11]  /*15e90*/  IMAD.IADD R0, R159, 0x1, R2 ;  /* 0x000000019f007824 */ /* 0x000ff600078e0202 */
[----:B------:R-:W-:Y:S01]  /*15ea0*/  @!UPT UIADD3 URZ, URZ, URZ, URZ ;  /* 0x0000003f3f3ff290 */ /* 0x000fe2000fffe03f */
        /* <DEDUP_REMOVED lines=15> */
.L_x_1357:
[----:B------:R-:W-:Y:S04]  /*15fa0*/  MOV R3, c[0x0][0x32c] ;  /* 0x0000cb0000037a02 */ /* 0x000fe80000000f00 */
[----:B------:R-:W-:Y:S11]  /*15fb0*/  ISETP.NE.AND P0, PT, R3, 0x1, PT ;  /* 0x000000010300780c */ /* 0x000ff60003f05270 */
[----:B------:R-:W-:Y:S02]  /*15fc0*/  @!UPT UIADD3 URZ, URZ, URZ, URZ ;  /* 0x0000003f3f3ff290 */ /* 0x000fe4000fffe03f */
[----:B------:R-:W-:Y:S05]  /*15fd0*/  @P0 IMAD.HI.U32 R3, R2, c[0x0][0x330], RZ ;  /* 0x0000cc0002030a27 */ /* 0x000fea00078e00ff */
[----:B------:R-:W-:Y:S02]  /*15fe0*/  @P0 SHF.R.U32.HI R2, RZ, c[0x0][0x334], R3 ;  /* 0x0000cd00ff020a19 */ /* 0x000fe40000011603 */
.L_x_1358:
[----:B------:R-:W-:Y:S05]  /*15ff0*/  BSYNC B0 ;  /* 0x0000000000007941 */ /* 0x000fea0003800000 */
.L_x_1356:
[----:B------:R-:W-:Y:S05]  /*16000*/  IMAD R2, R2, c[0x0][0x32c], R192 ;  /* 0x0000cb0002027a24 */ /* 0x000fea00078e02c0 */
[----:B------:R-:W-:Y:S02]  /*16010*/  IADD3 R3, R2, c[0x0][0x32c], RZ ;  /* 0x0000cb0002037a10 */ /* 0x000fe40007ffe0ff */
[----:B------:R-:W-:Y:S02]  /*16020*/  IMNMX R0, R0, R2, !PT ;  /* 0x0000000200007217 */ /* 0x000fe40007800200 */
[----:B------:R-:W-:Y:S02]  /*16030*/  IMNMX R155, R155, R3, PT ;  /* 0x000000039b9b7217 */ /* 0x000fe40003800200 */
.L_x_1355:
[----:B------:R-:W-:-:S05]  /*16040*/  BRA.DIV ~URZ, `(.L_x_1359) ;  /* 0x0000a0127f007947 */ /* 0x000fca000b800000 */
[----:B------:R2:W3:Y:S02]  /*16050*/  SHFL.IDX PT, R2, R157, 0x1, 0x1c1f ;  /* 0x003c1f009d027f89 */ /* 0x0004e400000e0000 */
.L_x_1465:
        /* <DEDUP_REMOVED lines=20> */
.L_x_1362:
[----:B------:R-:W-:Y:S04]  /*161a0*/  MOV R3, c[0x0][0x32c] ;  /* 0x0000cb0000037a02 */ /* 0x000fe80000000f00 */
[----:B------:R-:W-:Y:S11]  /*161b0*/  ISETP.NE.AND P0, PT, R3, 0x1, PT ;  /* 0x000000010300780c */ /* 0x000ff60003f05270 */
[----:B------:R-:W-:Y:S02]  /*161c0*/  @!UPT UIADD3 URZ, URZ, URZ, URZ ;  /* 0x0000003f3f3ff290 */ /* 0x000fe4000fffe03f */
[----:B------:R-:W-:Y:S05]  /*161d0*/  @P0 IMAD.HI.U32 R3, R2, c[0x0][0x330], RZ ;  /* 0x0000cc0002030a27 */ /* 0x000fea00078e00ff */
[----:B------:R-:W-:Y:S02]  /*161e0*/  @P0 SHF.R.U32.HI R2, RZ, c[0x0][0x334], R3 ;  /* 0x0000cd00ff020a19 */ /* 0x000fe40000011603 */
.L_x_1363:
[----:B------:R-:W-:Y:S05]  /*161f0*/  BSYNC B0 ;  /* 0x0000000000007941 */ /* 0x000fea0003800000 */
.L_x_1361:
[----:B------:R-:W-:Y:S05]  /*16200*/  IMAD R2, R2, c[0x0][0x32c], R192 ;  /* 0x0000cb0002027a24 */ /* 0x000fea00078e02c0 */
[----:B------:R-:W-:Y:S02]  /*16210*/  IADD3 R3, R2, c[0x0][0x32c], RZ ;  /* 0x0000cb0002037a10 */ /* 0x000fe40007ffe0ff */
[----:B------:R-:W-:Y:S02]  /*16220*/  IMNMX R4, R4, R2, !PT ;  /* 0x0000000204047217 */ /* 0x000fe40007800200 */
[----:B------:R-:W-:Y:S02]  /*16230*/  IMNMX R156, R156, R3, PT ;  /* 0x000000039c9c7217 */ /* 0x000fe40003800200 */
.L_x_1360:
        /* <DEDUP_REMOVED lines=8> */
[C---:B------:R-:W-:Y:S02]  /*162c0*/  ISETP.GT.AND P0, PT, R0.reuse, 0x1, !P0 ;  /* 0x000000010000780c */ /* 0x040fe40004704270 */
        /* <DEDUP_REMOVED lines=9> */
[C---:B------:R-:W-:Y:S02]  /*16360*/  ISETP.GT.AND P0, PT, R0.reuse, 0x9, !P1 ;  /* 0x000000090000780c */ /* 0x040fe40004f04270 */
[----:B------:R-:W-:Y:S02]  /*16370*/  ISETP.GE.AND P2, PT, R7, 0x29, PT ;  /* 0x000000290700780c */ /* 0x000fe40003f46270 */
[----:B------:R-:W-:Y:S02]  /*16380*/  ISETP.LT.OR P0, PT, R155, 0xa, P0 ;  /* 0x0000000a9b00780c */ /* 0x000fe40000701670 */
        /* <DEDUP_REMOVED lines=32> */
[----:B------:R-:W-:Y:S04]  /*16590*/  ISETP.LT.OR P0, PT, R155, 0x1, P0 ;  /* 0x000000019b00780c */ /* 0x000fe80000701670 */
[----:B------:R-:W-:Y:S02]  /*165a0*/  FSEL R9, R8, -INF , !P0 ;  /* 0xff80000008097808 */ /* 0x000fe40004000000 */
[----:B------:R-:W-:Y:S11]  /*165b0*/  ISETP.GE.AND P0, PT, R7, 0x2a, PT ;  /* 0x0000002a0700780c */ /* 0x000ff60003f06270 */
[----:B------:R-:W-:Y:S02]  /*165c0*/  @!UPT UIADD3 URZ, URZ, URZ, URZ ;  /* 0x0000003f3f3ff290 */ /* 0x000fe4000fffe03f */
[----:B------:R-:W-:Y:S02]  /*165d0*/  @P0 LOP3.LUT R229, R229, 0x20, RZ, 0xfc, !PT ;  /* 0x00000020e5e50812 */ /* 0x000fe400078efcff */
[----:B------:R-:W-:Y:S04]  /*165e0*/  ISETP.GT.AND P0, PT, R0, 0x29, !P0 ;  /* 0x000000290000780c */ /* 0x000fe80004704270 */
[----:B------:R-:W-:Y:S04]  /*165f0*/  ISETP.LT.OR P0, PT, R155, 0x2a, P0 ;  /* 0x0000002a9b00780c */ /* 0x000fe80000701670 */
[----:B------:R-:W-:Y:S01]  /*16600*/  FSEL R233, R53, -INF , !P0 ;  /* 0xff80000035e97808 */ /* 0x000fe20004000000 */
[----:B------:R-:W-:-:S06]  /*16610*/  BRA.DIV ~URZ, `(.L_x_1364) ;  /* 0x00009ac27f007947 */ /* 0x000fcc000b800000 */
[----:B------:R3:W4:Y:S02]  /*16620*/  SHFL.IDX PT, R3, R157, 0x2, 0x1c1f ;  /* 0x005c1f009d037f89 */ /* 0x00072400000e0000 */
.L_x_1466:
        /* <DEDUP_REMOVED lines=20> */
.L_x_1367:
[----:B------:R-:W-:Y:S04]  /*16770*/  MOV R7, c[0x0][0x32c] ;  /* 0x0000cb0000077a02 */ /* 0x000fe80000000f00 */
[----:B------:R-:W-:Y:S11]  /*16780*/  ISETP.NE.AND P0, PT, R7, 0x1, PT ;  /* 0x000000010700780c */ /* 0x000ff60003f05270 */
[----:B------:R-:W-:Y:S02]  /*16790*/  @!UPT UIADD3 URZ, URZ, URZ, URZ ;  /* 0x0000003f3f3ff290 */ /* 0x000fe4000fffe03f */
[----:B------:R-:W-:Y:S05]  /*167a0*/  @P0 IMAD.HI.U32 R7, R3, c[0x0][0x330], RZ ;  /* 0x0000cc0003070a27 */ /* 0x000fea00078e00ff */
[----:B------:R-:W-:Y:S02]  /*167b0*/  @P0 SHF.R.U32.HI R3, RZ, c[0x0][0x334], R7 ;  /* 0x0000cd00ff030a19 */ /* 0x000fe40000011607 */
.L_x_1368:
[----:B------:R-:W-:Y:S05]  /*167c0*/  BSYNC B0 ;  /* 0x0000000000007941 */ /* 0x000fea0003800000 */
.L_x_1366:
[----:B------:R-:W-:Y:S05]  /*167d0*/  IMAD R3, R3, c[0x0][0x32c], R192 ;  /* 0x0000cb0003037a24 */ /* 0x000fea00078e02c0 */
[----:B------:R-:W-:Y:S02]  /*167e0*/  IADD3 R7, R3, c[0x0][0x32c], RZ ;  /* 0x0000cb0003077a10 */ /* 0x000fe40007ffe0ff */
[----:B------:R-:W-:Y:S02]  /*167f0*/  IMNMX R0, R0, R3, !PT ;  /* 0x0000000300007217 */ /* 0x000fe40007800200 */
[----:B------:R-:W-:Y:S02]  /*16800*/  IMNMX R2, R2, R7, PT ;  /* 0x0000000702027217 */ /* 0x000fe40003800200 */
.L_x_1365:
[C---:B------:R-:W-:Y:S04]  /*16810*/  LOP3.LUT P0, RZ, R229.reuse, 0x8, RZ, 0xc0, !PT ;  /* 0x00000008e5ff7812 */ /* 0x040fe8000780c0ff */
[----:B------:R-:W-:Y:S04]  /*16820*/  ISETP.GT.AND P0, PT, R4, 0x8, !P0 ;  /* 0x000000080400780c */ /* 0x000fe80004704270 */
[----:B------:R-:W-:Y:S04]  /*16830*/  ISETP.LT.OR P0, PT, R156, 0x9, P0 ;  /* 0x000000099c00780c */ /* 0x000fe80000701670 */
[----:B------:R-:W-:Y:S02]  /*16840*/  FSEL R22, R22, -INF , !P0 ;  /* 0xff80000016167808 */ /* 0x000fe40004000000 */
[----:B------:R-:W-:Y:S04]  /*16850*/  LOP3.LUT P0, RZ, R229, 0x4, RZ, 0xc0, !PT ;  /* 0x00000004e5ff7812 */ /* 0x000fe8000780c0ff */
[----:B------:R-:W-:Y:S04]  /*16860*/  ISETP.GT.AND P0, PT, R4, 0x9, !P0 ;  /* 0x000000090400780c */ /* 0x000fe80004704270 */
[----:B------:R-:W-:Y:S04]  /*16870*/  ISETP.LT.OR P0, PT, R156, 0xa, P0 ;  /* 0x0000000a9c00780c */ /* 0x000fe80000701670 */
[----:B------:R-:W-:Y:S02]  /*16880*/  FSEL R23, R23, -INF , !P0 ;  /* 0xff80000017177808 */ /* 0x000fe40004000000 */
        /* <DEDUP_REMOVED lines=20> */
[----:B------:R-:W-:Y:S04]  /*169d0*/  LOP3.LUT P0, RZ, R229, 0x10, RZ, 0xc0, !PT ;  /* 0x00000010e5ff7812 */ /* 0x000fe8000780c0ff */
[----:B------:R-:W-:Y:S04]  /*169e0*/  ISETP.GT.AND P0, PT, R4, 0x1, !P0 ;  /* 0x000000010400780c */ /* 0x000fe80004704270 */
[----:B------:R-:W-:Y:S04]  /*169f0*/  ISETP.LT.OR P0, PT, R156, 0x2, P0 ;  /* 0x000000029c00780c */ /* 0x000fe80000701670 */
[----:B------:R-:W-:Y:S02]  /*16a00*/  FSEL R11, R11, -INF , !P0 ;  /* 0xff8000000b0b7808 */ /* 0x000fe40004000000 */
[----:B------:R-:W-:Y:S04]  /*16a10*/  ISETP.GT.AND P0, PT, R4, RZ, !P1 ;  /* 0x000000ff0400720c */ /* 0x000fe80004f04270 */
        /* <DEDUP_REMOVED lines=50> */
[----:B------:R-:W-:Y:S01]  /*16d40*/  FSEL R210, R49, -INF , !P0 ;  /* 0xff80000031d27808 */ /* 0x000fe20004000000 */
[----:B------:R-:W-:-:S06]  /*16d50*/  BRA.DIV ~URZ, `(.L_x_1369) ;  /* 0x000094027f007947 */ /* 0x000fcc000b800000 */
[----:B------:R4:W1:Y:S02]  /*16d60*/  SHFL.IDX PT, R3, R157, 0x3, 0x1c1f ;  /* 0x007c1f009d037f89 */ /* 0x00086400000e0000 */
.L_x_1467:
        /* <DEDUP_REMOVED lines=20> */
.L_x_1372:
[----:B------:R-:W-:Y:S04]  /*16eb0*/  MOV R4, c[0x0][0x32c] ;  /* 0x0000cb0000047a02 */ /* 0x000fe80000000f00 */
[----:B------:R-:W-:Y:S11]  /*16ec0*/  ISETP.NE.AND P0, PT, R4, 0x1, PT ;  /* 0x000000010400780c */ /* 0x000ff60003f05270 */
[----:B------:R-:W-:Y:S02]  /*16ed0*/  @!UPT UIADD3 URZ, URZ, URZ, URZ ;  /* 0x0000003f3f3ff290 */ /* 0x000fe4000fffe03f */
[----:B------:R-:W-:Y:S05]  /*16ee0*/  @P0 IMAD.HI.U32 R4, R3, c[0x0][0x330], RZ ;  /* 0x0000cc0003040a27 */ /* 0x000fea00078e00ff */
[----:B------:R-:W-:Y:S02]  /*16ef0*/  @P0 SHF.R.U32.HI R3, RZ, c[0x0][0x334], R4 ;  /* 0x0000cd00ff030a19 */ /* 0x000fe40000011604 */
.L_x_1373:
[----:B------:R-:W-:Y:S05]  /*16f00*/  BSYNC B0 ;  /* 0x0000000000007941 */ /* 0x000fea0003800000 */
.L_x_1371:
[----:B------:R-:W-:Y:S05]  /*16f10*/  IMAD R192, R3, c[0x0][0x32c], R192 ;  /* 0x0000cb0003c07a24 */ /* 0x000fea00078e02c0 */
[----:B------:R-:W-:Y:S02]  /*16f20*/  IADD3 R3, R192, c[0x0][0x32c], RZ ;  /* 0x0000cb00c0037a10 */ /* 0x000fe40007ffe0ff */
[----:B------:R-:W-:Y:S02]  /*16f30*/  IMNMX R0, R0, R192, !PT ;  /* 0x000000c000007217 */ /* 0x000fe40007800200 */
[----:B------:R-:W-:Y:S02]  /*16f40*/  IMNMX R2, R2, R3, PT ;  /* 0x0000000302027217 */ /* 0x000fe40003800200 */
.L_x_1370:
[----:B------:R-:W-:Y:S02]  /*16f50*/  ISETP.GT.AND P0, PT, R0, RZ, !P1 ;  /* 0x000000ff0000720c */ /* 0x000fe40004f04270 */
[C---:B------:R-:W-:Y:S02]  /*16f60*/  LOP3.LUT P1, RZ, R229.reuse, 0x1, RZ, 0xc0, !PT ;  /* 0x00000001e5ff7812 */ /* 0x040fe4000782c0ff */
        /* <DEDUP_REMOVED lines=37> */
[----:B------:R-:W-:Y:S02]  /*171c0*/  LOP3.LUT P6, RZ, R229, 0x20, RZ, 0xc0, !PT ;  /* 0x00000020e5ff7812 */ /* 0x000fe400078cc0ff */
        /* <DEDUP_REMOVED lines=48> */
[----:B--234-:R-:W-:Y:S02]  /*174d0*/  FMNMX.FTZ R157, R210, R0, !PT ;  /* 0x00000000d29d7209 */ /* 0x01cfe40007810000 */
[----:B------:R-:W-:Y:S01]  /*174e0*/  FMNMX.FTZ R0, R209, R3, !PT ;  /* 0x00000003d1007209 */ /* 0x000fe20007810000 */
[----:B------:R-:W-:-:S05]  /*174f0*/  BRA.DIV ~URZ, `(.L_x_1374) ;  /* 0x00008ce27f007947 */ /* 0x000fca000b800000 */
[----:B------:R1:W2:Y:S02]  /*17500*/  SHFL.BFLY PT, R155, R4, 0x2, 0x1f ;  /* 0x0c401f00049b7f89 */ /* 0x0002a400000e0000 */
.L_x_1468:
[----:B--2---:R-:W-:Y:S01]  /*17510*/  FMNMX.FTZ R155, R4, R155, !PT ;  /* 0x0000009b049b7209 */ /* 0x004fe20007810000 */
[----:B------:R-:W-:-:S05]  /*17520*/  BRA.DIV ~URZ, `(.L_x_1375) ;  /* 0x00008d027f007947 */ /* 0x000fca000b800000 */
[----:B------:R-:W-:Y:S04]  /*17530*/  SHFL.BFLY PT, R2, R156, 0x2, 0x1f ;  /* 0x0c401f009c027f89 */ /* 0x000fe800000e0000 */
[----:B------:R-:W-:Y:S04]  /*17540*/  SHFL.BFLY PT, R3, R157, 0x2, 0x1f ;  /* 0x0c401f009d037f89 */ /* 0x000fe800000e0000 */
[----:B-1----:R-:W1:Y:S02]  /*17550*/  SHFL.BFLY PT, R4, R0, 0x2, 0x1f ;  /* 0x0c401f0000047f89 */ /* 0x002e6400000e0000 */
[----:B-1----:R-:W-:Y:S02]  /*17560*/  FMNMX.FTZ R4, R0, R4, !PT ;  /* 0x0000000400047209 */ /* 0x002fe40007810000 */
[----:B------:R-:W-:Y:S02]  /*17570*/  FMNMX.FTZ R156, R156, R2, !PT ;  /* 0x000000029c9c7209 */ /* 0x000fe40007810000 */
[----:B------:R-:W1:Y:S01]  /*17580*/  SHFL.BFLY PT, R2, R155, 0x1, 0x1f ;  /* 0x0c201f009b027f89 */ /* 0x000e6200000e0000 */
[----:B------:R-:W-:Y:S03]  /*17590*/  FMNMX.FTZ R157, R157, R3, !PT ;  /* 0x000000039d9d7209 */ /* 0x000fe60007810000 */
[----:B------:R-:W2:Y:S04]  /*175a0*/  SHFL.BFLY PT, R7, R156, 0x1, 0x1f ;  /* 0x0c201f009c077f89 */ /* 0x000ea800000e0000 */
[----:B------:R-:W3:Y:S04]  /*175b0*/  SHFL.BFLY PT, R8, R157, 0x1, 0x1f ;  /* 0x0c201f009d087f89 */ /* 0x000ee800000e0000 */
[----:B------:R4:W4:Y:S01]  /*175c0*/  SHFL.BFLY PT, R3, R4, 0x1, 0x1f ;  /* 0x0c201f0004037f89 */ /* 0x00092200000e0000 */
[----:B-1----:R-:W-:Y:S02]  /*175d0*/  FMNMX.FTZ R155, R155, R2, !PT ;  /* 0x000000029b9b7209 */ /* 0x002fe40007810000 */
[----:B--2---:R-:W-:Y:S02]  /*175e0*/  FMNMX.FTZ R156, R156, R7, !PT ;  /* 0x000000079c9c7209 */ /* 0x004fe40007810000 */
[----:B---3--:R-:W-:Y:S02]  /*175f0*/  FMNMX.FTZ R157, R157, R8, !PT ;  /* 0x000000089d9d7209 */ /* 0x008fe40007810000 */
.L_x_1469:
[C---:B------:R-:W-:Y:S01]  /*17600*/  FMUL.FTZ R52, R155.reuse, c[0x0][0x2d0] ;  /* 0x0000b4009b347a20 */ /* 0x040fe20000410000 */
[----:B------:R-:W-:Y:S01]  /*17610*/  FSETP.NEU.FTZ.AND P0, PT, R155, -INF , PT ;  /* 0xff8000009b00780b */ /* 0x000fe20003f1d000 */
[C---:B------:R-:W-:Y:S01]  /*17620*/  FMUL.FTZ R159, R156.reuse, c[0x0][0x2d0] ;  /* 0x0000b4009c9f7a20 */ /* 0x040fe20000410000 */
[----:B------:R-:W-:Y:S01]  /*17630*/  FSETP.NEU.FTZ.AND P1, PT, R156, -INF , PT ;  /* 0xff8000009c00780b */ /* 0x000fe20003f3d000 */
[----:B------:R-:W-:Y:S01]  /*17640*/  FMUL.FTZ R158, R157, c[0x0][0x2d0] ;  /* 0x0000b4009d9e7a20 */ /* 0x000fe20000410000 */
[----:B------:R-:W-:Y:S01]  /*17650*/  FSEL R52, R52, RZ, P0 ;  /* 0x000000ff34347208 */ /* 0x000fe20000000000 */
[----:B------:R-:W-:Y:S01]  /*17660*/  WARPSYNC 0xffffffff ;  /* 0xffffffff00007948 */ /* 0x000fe20003800000 */
[----:B------:R-:W-:Y:S01]  /*17670*/  FSEL R159, R159, RZ, P1 ;  /* 0x000000ff9f9f7208 */ /* 0x000fe20000800000 */
[----:B------:R-:W1:Y:S01]  /*17680*/  LDSM.16.MT88.4 R24, [R217+0x2080] ;  /* 0x00208000d918783b */ /* 0x000e620000004200 */
[----:B----4-:R-:W-:Y:S01]  /*17690*/  FMNMX.FTZ R7, R3, R4, !PT ;  /* 0x0000000403077209 */ /* 0x010fe20007810000 */
[--C-:B------:R-:W-:Y:S02]  /*176a0*/  FFMA.FTZ R0, R9, c[0x0][0x2d0], -R52.reuse ;  /* 0x0000b40009007a23 */ /* 0x100fe40000010834 */
[--C-:B------:R-:W-:Y:S02]  /*176b0*/  FFMA.FTZ R2, R20, c[0x0][0x2d0], -R52.reuse ;  /* 0x0000b40014027a23 */ /* 0x100fe40000010834 */
[----:B------:R2:W-:Y:S02]  /*176c0*/  MUFU.EX2 R242, R0 ;  /* 0x0000000000f27308 */ /* 0x0005e40000000800 */
[----:B------:R-:W3:Y:S08]  /*176d0*/  LDSM.16.MT88.4 R48, [R218+0x2080] ;  /* 0x00208000da30783b */ /* 0x000ef00000004200 */
[----:B------:R4:W-:Y:S01]  /*176e0*/  MUFU.EX2 R8, R2 ;  /* 0x0000000200087308 */ /* 0x0009e20000000800 */
[--C-:B--2---:R-:W-:Y:S09]  /*176f0*/  FFMA.FTZ R0, R193, c[0x0][0x2d0], -R52.reuse ;  /* 0x0000b400c1007a23 */ /* 0x104ff20000010834 */
[----:B------:R2:W5:Y:S01]  /*17700*/  MUFU.EX2 R30, R0 ;  /* 0x00000000001e7308 */ /* 0x0005620000000800 */
[--C-:B----4-:R-:W-:Y:S09]  /*17710*/  FFMA.FTZ R2, R23, c[0x0][0x2d0], -R159.reuse ;  /* 0x0000b40017027a23 */ /* 0x110ff2000001089f */
[----:B------:R-:W-:Y:S01]  /*17720*/  MUFU.EX2 R34, R2 ;  /* 0x0000000200227308 */ /* 0x000fe20000000800 */
[--C-:B--2---:R-:W-:Y:S09]  /*17730*/  FFMA.FTZ R0, R10, c[0x0][0x2d0], -R159.reuse ;  /* 0x0000b4000a007a23 */ /* 0x104ff2000001089f */
[----:B------:R2:W-:Y:S02]  /*17740*/  MUFU.EX2 R193, R0 ;  /* 0x0000000000c17308 */ /* 0x0005e40000000800 */
[--C-:B--2---:R-:W-:Y:S01]  /*17750*/  FFMA.FTZ R0, R11, c[0x0][0x2d0], -R159.reuse ;  /* 0x0000b4000b007a23 */ /* 0x104fe2000001089f */
[----:B-----5:R-:W-:Y:S07]  /*17760*/  F2FP.BF16.PACK_AB R40, R30, R242 ;  /* 0x000000f21e28723e */ /* 0x020fee00000010ff */
[----:B------:R2:W4:Y:S02]  /*17770*/  MUFU.EX2 R31, R0 ;  /* 0x00000000001f7308 */ /* 0x0005240000000800 */
[----:B--2---:R-:W-:Y:S01]  /*17780*/  FFMA.FTZ R0, R21, c[0x0][0x2d0], -R52 ;  /* 0x0000b40015007a23 */ /* 0x004fe20000010834 */
[----:B----4-:R-:W-:Y:S07]  /*17790*/  F2FP.BF16.PACK_AB R41, R31, R193 ;  /* 0x000000c11f29723e */ /* 0x010fee00000010ff */
[----:B------:R2:W-:Y:S02]  /*177a0*/  MUFU.EX2 R33, R0 ;  /* 0x0000000000217308 */ /* 0x0005e40000000800 */
[----:B--2---:R-:W-:Y:S08]  /*177b0*/  FFMA.FTZ R0, R22, c[0x0][0x2d0], -R159 ;  /* 0x0000b40016007a23 */ /* 0x004ff0000001089f */
[----:B------:R2:W4:Y:S02]  /*177c0*/  MUFU.EX2 R35, R0 ;  /* 0x0000000000237308 */ /* 0x0005240000000800 */
[----:B--2---:R-:W-:Y:S02]  /*177d0*/  FSEL R0, R155, RZ, P0 ;  /* 0x000000ff9b007208 */ /* 0x004fe40000000000 */
[----:B------:R-:W-:Y:S02]  /*177e0*/  FSETP.NEU.FTZ.AND P0, PT, R157, -INF , PT ;  /* 0xff8000009d00780b */ /* 0x000fe40003f1d000 */
[----:B----4-:R-:W-:Y:S01]  /*177f0*/  F2FP.BF16.PACK_AB R43, R34, R35 ;  /* 0x00000023222b723e */ /* 0x010fe200000010ff */
[----:B------:R-:W-:Y:S01]  /*17800*/  FADD.FTZ R0, -R0, R6 ;  /* 0x0000000600007221 */ /* 0x000fe20000010100 */
[----:B------:R-:W-:Y:S03]  /*17810*/  FSEL R158, R158, RZ, P0 ;  /* 0x000000ff9e9e7208 */ /* 0x000fe60000000000 */
[----:B------:R-:W-:Y:S02]  /*17820*/  FMUL.FTZ R0, R0, c[0x0][0x2d0] ;  /* 0x0000b40000007a20 */ /* 0x000fe40000410000 */
[--C-:B------:R-:W-:Y:S02]  /*17830*/  FFMA.FTZ R2, R12, c[0x0][0x2d0], -R158.reuse ;  /* 0x0000b4000c027a23 */ /* 0x100fe4000001089e */
[----:B------:R-:W2:Y:S10]  /*17840*/  MUFU.EX2 R6, R0 ;  /* 0x0000000000067308 */ /* 0x000eb40000000800 */
[----:B------:R4:W-:Y:S01]  /*17850*/  MUFU.EX2 R28, R2 ;  /* 0x00000002001c7308 */ /* 0x0009e20000000800 */
[C---:B--2---:R-:W-:Y:S02]  /*17860*/  FMUL.FTZ R9, R6.reuse, R173 ;  /* 0x000000ad06097220 */ /* 0x044fe40000410000 */
[C---:B------:R-:W-:Y:S02]  /*17870*/  FMUL.FTZ R20, R6.reuse, R164 ;  /* 0x000000a406147220 */ /* 0x040fe40000410000 */
[C---:B------:R-:W-:Y:S02]  /*17880*/  FMUL.FTZ R21, R6.reuse, R165 ;  /* 0x000000a506157220 */ /* 0x040fe40000410000 */
[C---:B------:R-:W-:Y:S02]  /*17890*/  FMUL.FTZ R136, R6.reuse, R136 ;  /* 0x0000008806887220 */ /* 0x040fe40000410000 */
[C---:B------:R-:W-:Y:S02]  /*178a0*/  FMUL.FTZ R137, R6.reuse, R137 ;  /* 0x0000008906897220 */ /* 0x040fe40000410000 */
[--C-:B----4-:R-:W-:Y:S02]  /*178b0*/  FFMA.FTZ R2, R13, c[0x0][0x2d0], -R158.reuse ;  /* 0x0000b4000d027a23 */ /* 0x110fe4000001089e */
[C---:B------:R-:W-:Y:S02]  /*178c0*/  FMUL.FTZ R148, R6.reuse, R148 ;  /* 0x0000009406947220 */ /* 0x040fe40000410000 */
[----:B------:R-:W2:Y:S01]  /*178d0*/  MUFU.EX2 R32, R2 ;  /* 0x0000000200207308 */ /* 0x000ea20000000800 */
        /* <DEDUP_REMOVED lines=11> */
[----:B------:R-:W-:Y:S01]  /*17990*/  FMUL.FTZ R100, R6, R100 ;  /* 0x0000006406647220 */ /* 0x000fe20000410000 */
[----:B--2---:R-:W-:Y:S01]  /*179a0*/  F2FP.BF16.PACK_AB R44, R32, R28 ;  /* 0x0000001c202c723e */ /* 0x004fe200000010ff */
[--C-:B------:R-:W-:Y:S02]  /*179b0*/  FFMA.FTZ R2, R16, c[0x0][0x2d0], -R158.reuse ;  /* 0x0000b40010027a23 */ /* 0x100fe4000001089e */
[C---:B------:R-:W-:Y:S02]  /*179c0*/  FMUL.FTZ R101, R6.reuse, R101 ;  /* 0x0000006506657220 */ /* 0x040fe40000410000 */
[----:B------:R2:W-:Y:S01]  /*179d0*/  MUFU.EX2 R37, R2 ;  /* 0x0000000200257308 */ /* 0x0005e20000000800 */
        /* <DEDUP_REMOVED lines=8> */
[----:B--2---:R-:W-:Y:S04]  /*17a60*/  FFMA.FTZ R2, R17, c[0x0][0x2d0], -R158 ;  /* 0x0000b40011027a23 */ /* 0x004fe8000001089e */
[----:B------:R2:W-:Y:S02]  /*17a70*/  MUFU.EX2 R38, R2 ;  /* 0x0000000200267308 */ /* 0x0005e40000000800 */
[----:B--2---:R-:W-:Y:S05]  /*17a80*/  FSEL R2, R156, RZ, P1 ;  /* 0x000000ff9c027208 */ /* 0x004fea0000800000 */
[----:B------:R-:W-:Y:S01]  /*17a90*/  FADD.FTZ R0, -R2, R152 ;  /* 0x0000009802007221 */ /* 0x000fe20000010100 */
[----:B------:R-:W-:Y:S01]  /*17aa0*/  FSEL R2, R157, RZ, P0 ;  /* 0x000000ff9d027208 */ /* 0x000fe20000000000 */
[C---:B------:R-:W-:Y:S01]  /*17ab0*/  FMUL.FTZ R152, R7.reuse, c[0x0][0x2d0] ;  /* 0x0000b40007987a20 */ /* 0x040fe20000410000 */
[----:B------:R-:W-:Y:S01]  /*17ac0*/  FSETP.NEU.FTZ.AND P0, PT, R7, -INF , PT ;  /* 0xff8000000700780b */ /* 0x000fe20003f1d000 */
[----:B------:R-:W-:Y:S03]  /*17ad0*/  FMUL.FTZ R0, R0, c[0x0][0x2d0] ;  /* 0x0000b40000007a20 */ /* 0x000fe60000410000 */
[----:B------:R-:W-:Y:S01]  /*17ae0*/  FSEL R152, R152, RZ, P0 ;  /* 0x000000ff98987208 */ /* 0x000fe20000000000 */
[----:B------:R2:W4:Y:S04]  /*17af0*/  MUFU.EX2 R3, R0 ;  /* 0x0000000000037308 */ /* 0x0005280000000800 */
[--C-:B------:R-:W-:Y:S02]  /*17b00*/  FFMA.FTZ R4, R15, c[0x0][0x2d0], -R152.reuse ;  /* 0x0000b4000f047a23 */ /* 0x100fe40000010898 */
[----:B--2---:R-:W-:Y:S04]  /*17b10*/  FADD.FTZ R0, -R2, R153 ;  /* 0x0000009902007221 */ /* 0x004fe80000010100 */
[----:B------:R2:W-:Y:S01]  /*17b20*/  MUFU.EX2 R153, R4 ;  /* 0x0000000400997308 */ /* 0x0005e20000000800 */
[C---:B----4-:R-:W-:Y:S01]  /*17b30*/  FMUL.FTZ R10, R3.reuse, R174 ;  /* 0x000000ae030a7220 */ /* 0x050fe20000410000 */
[----:B------:R-:W-:Y:S01]  /*17b40*/  MOV R174, R38 ;  /* 0x0000002600ae7202 */ /* 0x000fe20000000f00 */
[----:B------:R-:W-:Y:S02]  /*17b50*/  FMUL.FTZ R0, R0, c[0x0][0x2d0] ;  /* 0x0000b40000007a20 */ /* 0x000fe40000410000 */
[C---:B------:R-:W-:Y:S01]  /*17b60*/  FMUL.FTZ R11, R3.reuse, R175 ;  /* 0x000000af030b7220 */ /* 0x040fe20000410000 */
[----:B------:R-:W-:Y:S01]  /*17b70*/  MOV R175, R37 ;  /* 0x0000002500af7202 */ /* 0x000fe20000000f00 */
[C---:B------:R-:W-:Y:S02]  /*17b80*/  FMUL.FTZ R22, R3.reuse, R166 ;  /* 0x000000a603167220 */ /* 0x040fe40000410000 */
[C---:B------:R-:W-:Y:S01]  /*17b90*/  FMUL.FTZ R23, R3.reuse, R167 ;  /* 0x000000a703177220 */ /* 0x040fe20000410000 */
[----:B------:R4:W5:Y:S01]  /*17ba0*/  MUFU.EX2 R2, R0 ;  /* 0x0000000000027308 */ /* 0x0009620000000800 */
[----:B------:R-:W-:Y:S01]  /*17bb0*/  F2FP.BF16.PACK_AB R46, R174, R175 ;  /* 0x000000afae2e723e */ /* 0x000fe200000010ff */
[----:B------:R-:W-:Y:S02]  /*17bc0*/  FMUL.FTZ R37, R6, R161 ;  /* 0x000000a106257220 */ /* 0x000fe40000410000 */
[C---:B------:R-:W-:Y:S02]  /*17bd0*/  FMUL.FTZ R38, R3.reuse, R162 ;  /* 0x000000a203267220 */ /* 0x040fe40000410000 */
[C---:B------:R-:W-:Y:S02]  /*17be0*/  FMUL.FTZ R138, R3.reuse, R138 ;  /* 0x0000008a038a7220 */ /* 0x040fe40000410000 */
[C---:B------:R-:W-:Y:S02]  /*17bf0*/  FMUL.FTZ R139, R3.reuse, R139 ;  /* 0x0000008b038b7220 */ /* 0x040fe40000410000 */
[C---:B------:R-:W-:Y:S02]  /*17c00*/  FMUL.FTZ R150, R3.reuse, R150 ;  /* 0x0000009603967220 */ /* 0x040fe40000410000 */
[----:B------:R-:W-:Y:S02]  /*17c10*/  FMUL.FTZ R151, R3, R151 ;  /* 0x0000009703977220 */ /* 0x000fe40000410000 */
[--C-:B--2---:R-:W-:Y:S02]  /*17c20*/  FFMA.FTZ R4, R19, c[0x0][0x2d0], -R152.reuse ;  /* 0x0000b40013047a23 */ /* 0x104fe40000010898 */
[C---:B------:R-:W-:Y:S02]  /*17c30*/  FMUL.FTZ R58, R3.reuse, R58 ;  /* 0x0000003a033a7220 */ /* 0x040fe40000410000 */
[----:B------:R-:W2:Y:S01]  /*17c40*/  MUFU.EX2 R39, R4 ;  /* 0x0000000400277308 */ /* 0x000ea20000000800 */
[C---:B------:R-:W-:Y:S02]  /*17c50*/  FMUL.FTZ R59, R3.reuse, R59 ;  /* 0x0000003b033b7220 */ /* 0x040fe40000410000 */
[C---:B------:R-:W-:Y:S02]  /*17c60*/  FMUL.FTZ R70, R3.reuse, R70 ;  /* 0x0000004603467220 */ /* 0x040fe40000410000 */
[C---:B------:R-:W-:Y:S02]  /*17c70*/  FMUL.FTZ R71, R3.reuse, R71 ;  /* 0x0000004703477220 */ /* 0x040fe40000410000 */
[--C-:B----4-:R-:W-:Y:S02]  /*17c80*/  FFMA.FTZ R0, R14, c[0x0][0x2d0], -R152.reuse ;  /* 0x0000b4000e007a23 */ /* 0x110fe40000010898 */
[C---:B-----5:R-:W-:Y:S02]  /*17c90*/  FMUL.FTZ R12, R2.reuse, R176 ;  /* 0x000000b0020c7220 */ /* 0x060fe40000410000 */
[----:B------:R4:W5:Y:S01]  /*17ca0*/  MUFU.EX2 R29, R0 ;  /* 0x00000000001d7308 */ /* 0x0009620000000800 */
[C---:B------:R-:W-:Y:S01]  /*17cb0*/  FMUL.FTZ R13, R2.reuse, R177 ;  /* 0x000000b1020d7220 */ /* 0x040fe20000410000 */
[----:B------:R-:W-:Y:S01]  /*17cc0*/  MOV R177, R33 ;  /* 0x0000002100b17202 */ /* 0x000fe20000000f00 */
[C---:B------:R-:W-:Y:S01]  /*17cd0*/  FMUL.FTZ R16, R2.reuse, R180 ;  /* 0x000000b402107220 */ /* 0x040fe20000410000 */
[----:B------:R-:W-:Y:S01]  /*17ce0*/  MOV R180, R31 ;  /* 0x0000001f00b47202 */ /* 0x000fe20000000f00 */
[C---:B------:R-:W-:Y:S01]  /*17cf0*/  FMUL.FTZ R17, R2.reuse, R181 ;  /* 0x000000b502117220 */ /* 0x040fe20000410000 */
[----:B------:R-:W-:Y:S01]  /*17d00*/  MOV R181, R30 ;  /* 0x0000001e00b57202 */ /* 0x000fe20000000f00 */
[C---:B------:R-:W-:Y:S02]  /*17d10*/  FMUL.FTZ R140, R2.reuse, R140 ;  /* 0x0000008c028c7220 */ /* 0x040fe40000410000 */
[C---:B------:R-:W-:Y:S02]  /*17d20*/  FMUL.FTZ R141, R2.reuse, R141 ;  /* 0x0000008d028d7220 */ /* 0x040fe40000410000 */
[C---:B------:R-:W-:Y:S01]  /*17d30*/  FMUL.FTZ R144, R2.reuse, R144 ;  /* 0x0000009002907220 */ /* 0x040fe20000410000 */
[----:B--2---:R-:W-:Y:S01]  /*17d40*/  MOV R173, R39 ;  /* 0x0000002700ad7202 */ /* 0x004fe20000000f00 */
[----:B------:R-:W-:Y:S02]  /*17d50*/  FMUL.FTZ R39, R3, R163 ;  /* 0x000000a303277220 */ /* 0x000fe40000410000 */
[C---:B------:R-:W-:Y:S02]  /*17d60*/  FMUL.FTZ R145, R2.reuse, R145 ;  /* 0x0000009102917220 */ /* 0x040fe40000410000 */
[C---:B------:R-:W-:Y:S02]  /*17d70*/  FMUL.FTZ R60, R2.reuse, R60 ;  /* 0x0000003c023c7220 */ /* 0x040fe40000410000 */
[C---:B------:R-:W-:Y:S02]  /*17d80*/  FMUL.FTZ R61, R2.reuse, R61 ;  /* 0x0000003d023d7220 */ /* 0x040fe40000410000 */
[----:B------:R-:W-:Y:S02]  /*17d90*/  FMUL.FTZ R64, R2, R64 ;  /* 0x0000004002407220 */ /* 0x000fe40000410000 */
[----:B----4-:R-:W-:Y:S01]  /*17da0*/  FFMA.FTZ R0, R18, c[0x0][0x2d0], -R152 ;  /* 0x0000b40012007a23 */ /* 0x010fe20000010898 */
[----:B-----5:R-:W-:Y:S01]  /*17db0*/  F2FP.BF16.PACK_AB R45, R153, R29 ;  /* 0x0000001d992d723e */ /* 0x020fe200000010ff */
[C---:B------:R-:W-:Y:S02]  /*17dc0*/  FMUL.FTZ R65, R2.reuse, R65 ;  /* 0x0000004102417220 */ /* 0x040fe40000410000 */
[----:B------:R2:W4:Y:S01]  /*17dd0*/  MUFU.EX2 R36, R0 ;  /* 0x0000000000247308 */ /* 0x0005220000000800 */
        /* <DEDUP_REMOVED lines=11> */
[C---:B------:R-:W-:Y:S01]  /*17e90*/  FMUL.FTZ R93, R2.reuse, R93 ;  /* 0x0000005d025d7220 */ /* 0x040fe20000410000 */
[----:B--2---:R-:W-:Y:S01]  /*17ea0*/  FSEL R0, R7, RZ, P0 ;  /* 0x000000ff07007208 */ /* 0x004fe20000000000 */
[----:B------:R-:W-:Y:S01]  /*17eb0*/  FMUL.FTZ R96, R2, R96 ;  /* 0x0000006002607220 */ /* 0x000fe20000410000 */
[----:B----4-:R-:W-:Y:S01]  /*17ec0*/  MOV R176, R36 ;  /* 0x0000002400b07202 */ /* 0x010fe20000000f00 */
[----:B------:R-:W-:Y:S02]  /*17ed0*/  FMUL.FTZ R36, R6, R160 ;  /* 0x000000a006247220 */ /* 0x000fe40000410000 */
[----:B------:R-:W-:Y:S01]  /*17ee0*/  FADD.FTZ R0, -R0, R154 ;  /* 0x0000009a00007221 */ /* 0x000fe20000010100 */
[----:B------:R-:W-:Y:S01]  /*17ef0*/  MOV R154, R8 ;  /* 0x00000008009a7202 */ /* 0x000fe20000000f00 */
[----:B------:R-:W-:Y:S01]  /*17f00*/  FMUL.FTZ R8, R6, R172 ;  /* 0x000000ac06087220 */ /* 0x000fe20000410000 */
[----:B------:R-:W-:Y:S01]  /*17f10*/  F2FP.BF16.PACK_AB R47, R173, R176 ;  /* 0x000000b0ad2f723e */ /* 0x000fe200000010ff */
[----:B------:R-:W-:Y:S01]  /*17f20*/  FMUL.FTZ R0, R0, c[0x0][0x2d0] ;  /* 0x0000b40000007a20 */ /* 0x000fe20000410000 */
[----:B------:R-:W-:Y:S01]  /*17f30*/  F2FP.BF16.PACK_AB R42, R33, R154 ;  /* 0x0000009a212a723e */ /* 0x000fe200000010ff */
[----:B------:R-:W-:Y:S01]  /*17f40*/  LDSM.16.MT88.4 R160, [R220+0x2880] ;  /* 0x00288000dca0783b */ /* 0x000fe20000004200 */
[C---:B------:R-:W-:Y:S01]  /*17f50*/  FMUL.FTZ R102, R3.reuse, R102 ;  /* 0x0000006603667220 */ /* 0x040fe20000410000 */
[----:B------:R-:W-:Y:S01]  /*17f60*/  MOV R172, R35 ;  /* 0x0000002300ac7202 */ /* 0x000fe20000000f00 */
[C---:B------:R-:W-:Y:S01]  /*17f70*/  FMUL.FTZ R103, R3.reuse, R103 ;  /* 0x0000006703677220 */ /* 0x040fe20000410000 */
[----:B------:R-:W2:Y:S01]  /*17f80*/  MUFU.EX2 R0, R0 ;  /* 0x0000000000007308 */ /* 0x000ea20000000800 */
[C---:B------:R-:W-:Y:S01]  /*17f90*/  FMUL.FTZ R106, R3.reuse, R106 ;  /* 0x0000006a036a7220 */ /* 0x040fe20000410000 */
[-C--:B-1----:R-:W-:Y:S05]  /*17fa0*/  HMMA.16816.F32.BF16 R8, R40, R24.reuse, R8 ;  /* 0x000000182808723c */ /* 0x082fea0000041808 */
[C---:B------:R-:W-:Y:S02]  /*17fb0*/  FMUL.FTZ R33, R2.reuse, R189 ;  /* 0x000000bd02217220 */ /* 0x040fe40000410000 */
[----:B------:R-:W-:Y:S02]  /*17fc0*/  FMUL.FTZ R97, R2, R97 ;  /* 0x0000006102617220 */ /* 0x000fe40000410000 */
[C---:B------:R-:W-:Y:S03]  /*17fd0*/  FMUL.FTZ R107, R3.reuse, R107 ;  /* 0x0000006b036b7220 */ /* 0x040fe60000410000 */
[--C-:B------:R-:W-:Y:S02]  /*17fe0*/  FFMA.FTZ R4, R196, c[0x0][0x2d0], -R52.reuse ;  /* 0x0000b400c4047a23 */ /* 0x100fe40000010834 */
[C---:B------:R-:W-:Y:S02]  /*17ff0*/  FMUL.FTZ R108, R2.reuse, R108 ;  /* 0x0000006c026c7220 */ /* 0x040fe40000410000 */
[----:B------:R1:W-:Y:S01]  /*18000*/  MUFU.EX2 R164, R4 ;  /* 0x0000000400a47308 */ /* 0x0003e20000000800 */
[C---:B------:R-:W-:Y:S02]  /*18010*/  FMUL.FTZ R109, R2.reuse, R109 ;  /* 0x0000006d026d7220 */ /* 0x040fe40000410000 */
[C---:B------:R-:W-:Y:S02]  /*18020*/  FMUL.FTZ R112, R2.reuse, R112 ;  /* 0x0000007002707220 */ /* 0x040fe40000410000 */
[----:B------:R-:W-:Y:S02]  /*18030*/  FMUL.FTZ R113, R2, R113 ;  /* 0x0000007102717220 */ /* 0x000fe40000410000 */
[C---:B--2---:R-:W-:Y:S01]  /*18040*/  FMUL.FTZ R14, R0.reuse, R178 ;  /* 0x000000b2000e7220 */ /* 0x044fe20000410000 */
[----:B------:R-:W-:Y:S01]  /*18050*/  MOV R178, R34 ;  /* 0x0000002200b27202 */ /* 0x000fe20000000f00 */
[C---:B------:R-:W-:Y:S01]  /*18060*/  FMUL.FTZ R15, R0.reuse, R179 ;  /* 0x000000b3000f7220 */ /* 0x040fe20000410000 */
[----:B------:R-:W-:Y:S01]  /*18070*/  MOV R179, R32 ;  /* 0x0000002000b37202 */ /* 0x000fe20000000f00 */
[C---:B------:R-:W-:Y:S02]  /*18080*/  FMUL.FTZ R118, R3.reuse, R118 ;  /* 0x0000007603767220 */ /* 0x040fe40000410000 */
[C---:B------:R-:W-:Y:S02]  /*18090*/  FMUL.FTZ R119, R3.reuse, R119 ;  /* 0x0000007703777220 */ /* 0x040fe40000410000 */
[----:B------:R-:W-:Y:S01]  /*180a0*/  FMUL.FTZ R122, R3, R122 ;  /* 0x0000007a037a7220 */ /* 0x000fe20000410000 */
[C---:B------:R-:W-:Y:S04]  /*180b0*/  HMMA.16816.F32.BF16 R12, R44.reuse, R24, R12 ;  /* 0x000000182c0c723c */ /* 0x040fe8000004180c */
[C---:B------:R-:W-:Y:S01]  /*180c0*/  FMUL.FTZ R18, R0.reuse, R182 ;  /* 0x000000b600127220 */ /* 0x040fe20000410000 */
[----:B------:R-:W-:Y:S01]  /*180d0*/  MOV R182, R29 ;  /* 0x0000001d00b67202 */ /* 0x000fe20000000f00 */
[----:B------:R-:W-:Y:S01]  /*180e0*/  FMUL.FTZ R19, R0, R183 ;  /* 0x000000b700137220 */ /* 0x000fe20000410000 */
[----:B------:R-:W-:Y:S01]  /*180f0*/  MOV R183, R28 ;  /* 0x0000001c00b77202 */ /* 0x000fe20000000f00 */
[--C-:B-1----:R-:W-:Y:S04]  /*18100*/  FFMA.FTZ R4, R195, c[0x0][0x2d0], -R52.reuse ;  /* 0x0000b400c3047a23 */ /* 0x102fe80000010834 */
[C---:B------:R-:W-:Y:S01]  /*18110*/  FMUL.FTZ R123, R3.reuse, R123 ;  /* 0x0000007b037b7220 */ /* 0x040fe20000410000 */
[-C--:B------:R-:W-:Y:S01]  /*18120*/  HMMA.16816.F32.BF16 R16, R44, R26.reuse, R16 ;  /* 0x0000001a2c10723c */ /* 0x080fe20000041810 */
[----:B------:R-:W1:Y:S02]  /*18130*/  MUFU.EX2 R165, R4 ;  /* 0x0000000400a57308 */ /* 0x000e640000000800 */
[C---:B------:R-:W-:Y:S02]  /*18140*/  FMUL.FTZ R134, R3.reuse, R134 ;  /* 0x0000008603867220 */ /* 0x040fe40000410000 */
[----:B------:R-:W-:Y:S02]  /*18150*/  FMUL.FTZ R135, R3, R135 ;  /* 0x0000008703877220 */ /* 0x000fe40000410000 */
[--C-:B------:R-:W-:Y:S01]  /*18160*/  FFMA.FTZ R167, R233, c[0x0][0x2d0], -R52.reuse ;  /* 0x0000b400e9a77a23 */ /* 0x100fe20000010834 */
[C---:B------:R-:W-:Y:S04]  /*18170*/  HMMA.16816.F32.BF16 R20, R40.reuse, R26, R20 ;  /* 0x0000001a2814723c */ /* 0x040fe80000041814 */
[C---:B------:R-:W-:Y:S02]  /*18180*/  FMUL.FTZ R24, R6.reuse, R168 ;  /* 0x000000a806187220 */ /* 0x040fe40000410000 */
[----:B------:R-:W-:Y:S02]  /*18190*/  FMUL.FTZ R25, R6, R169 ;  /* 0x000000a906197220 */ /* 0x000fe40000410000 */
[C---:B------:R-:W-:Y:S04]  /*181a0*/  FMUL.FTZ R26, R3.reuse, R170 ;  /* 0x000000aa031a7220 */ /* 0x040fe80000410000 */
[----:B------:R-:W-:Y:S02]  /*181b0*/  FMUL.FTZ R27, R3, R171 ;  /* 0x000000ab031b7220 */ /* 0x000fe40000410000 */
[--C-:B------:R-:W-:Y:S02]  /*181c0*/  FFMA.FTZ R170, R235, c[0x0][0x2d0], -R52.reuse ;  /* 0x0000b400ebaa7a23 */ /* 0x100fe40000010834 */
[--C-:B------:R-:W-:Y:S01]  /*181d0*/  FFMA.FTZ R169, R234, c[0x0][0x2d0], -R52.reuse ;  /* 0x0000b400eaa97a23 */ /* 0x100fe20000010834 */
[----:B-1----:R-:W-:Y:S01]  /*181e0*/  MOV R235, R165 ;  /* 0x000000a500eb7202 */ /* 0x002fe20000000f00 */
[----:B------:R-:W-:Y:S01]  /*181f0*/  FFMA.FTZ R168, R236, c[0x0][0x2d0], -R52 ;  /* 0x0000b400eca87a23 */ /* 0x000fe20000010834 */
[-C--:B---3--:R-:W-:Y:S01]  /*18200*/  HMMA.16816.F32.BF16 R24, R40, R48.reuse, R24 ;  /* 0x000000302818723c */ /* 0x088fe20000041818 */
[----:B------:R-:W-:Y:S02]  /*18210*/  MUFU.EX2 R195, R170 ;  /* 0x000000aa00c37308 */ /* 0x000fe40000000800 */
[C---:B------:R-:W-:Y:S01]  /*18220*/  FMUL.FTZ R28, R2.reuse, R184 ;  /* 0x000000b8021c7220 */ /* 0x040fe20000410000 */
[----:B------:R-:W-:Y:S01]  /*18230*/  MOV R184, R179 ;  /* 0x000000b300b87202 */ /* 0x000fe20000000f00 */
[----:B------:R-:W-:Y:S01]  /*18240*/  FMUL.FTZ R29, R2, R185 ;  /* 0x000000b9021d7220 */ /* 0x000fe20000410000 */
[----:B------:R-:W-:Y:S01]  /*18250*/  MOV R179, R174 ;  /* 0x000000ae00b37202 */ /* 0x000fe20000000f00 */
[C---:B------:R-:W-:Y:S01]  /*18260*/  FMUL.FTZ R30, R0.reuse, R186 ;  /* 0x000000ba001e7220 */ /* 0x040fe20000410000 */
[----:B------:R-:W-:Y:S01]  /*18270*/  MOV R234, R164 ;  /* 0x000000a400ea7202 */ /* 0x000fe20000000f00 */
[----:B------:R-:W-:Y:S03]  /*18280*/  FMUL.FTZ R31, R0, R187 ;  /* 0x000000bb001f7220 */ /* 0x000fe60000410000 */
[--C-:B------:R-:W-:Y:S01]  /*18290*/  FFMA.FTZ R166, R232, c[0x0][0x2d0], -R159.reuse ;  /* 0x0000b400e8a67a23 */ /* 0x100fe2000001089f */
[----:B------:R-:W-:Y:S01]  /*182a0*/  MOV R233, R179 ;  /* 0x000000b300e97202 */ /* 0x000fe20000000f00 */
[--C-:B------:R-:W-:Y:S01]  /*182b0*/  FFMA.FTZ R165, R231, c[0x0][0x2d0], -R159.reuse ;  /* 0x0000b400e7a57a23 */ /* 0x100fe2000001089f */
[----:B------:R-:W-:Y:S01]  /*182c0*/  MOV R232, R178 ;  /* 0x000000b200e87202 */ /* 0x000fe20000000f00 */
[C---:B------:R-:W-:Y:S02]  /*182d0*/  HMMA.16816.F32.BF16 R28, R44.reuse, R48, R28 ;  /* 0x000000302c1c723c */ /* 0x040fe4000004181c */
[----:B------:R-:W-:Y:S02]  /*182e0*/  MUFU.EX2 R196, R165 ;  /* 0x000000a500c47308 */ /* 0x000fe40000000800 */
[----:B------:R-:W-:Y:S01]  /*182f0*/  FMUL.FTZ R32, R2, R188 ;  /* 0x000000bc02207220 */ /* 0x000fe20000410000 */
[----:B------:R-:W-:Y:S01]  /*18300*/  MOV R188, R183 ;  /* 0x000000b700bc7202 */ /* 0x000fe20000000f00 */
[C---:B------:R-:W-:Y:S01]  /*18310*/  FMUL.FTZ R34, R0.reuse, R190 ;  /* 0x000000be00227220 */ /* 0x040fe20000410000 */
[----:B------:R-:W-:Y:S01]  /*18320*/  MOV R183, R153 ;  /* 0x0000009900b77202 */ /* 0x000fe20000000f00 */
[C---:B------:R-:W-:Y:S01]  /*18330*/  FMUL.FTZ R35, R0.reuse, R191 ;  /* 0x000000bf00237220 */ /* 0x040fe20000410000 */
[----:B------:R-:W-:Y:S02]  /*18340*/  MOV R189, R188 ;  /* 0x000000bc00bd7202 */ /* 0x000fe40000000f00 */
[----:B------:R-:W2:Y:S01]  /*18350*/  LDL.LU R188, [R1+0x88] ;  /* 0x0000880001bc7983 */ /* 0x000ea20000300800 */
[--C-:B------:R-:W-:Y:S01]  /*18360*/  FFMA.FTZ R164, R215, c[0x0][0x2d0], -R159.reuse ;  /* 0x0000b400d7a47a23 */ /* 0x100fe2000001089f */
[----:B------:R-:W-:Y:S01]  /*18370*/  MOV R231, R177 ;  /* 0x000000b100e77202 */ /* 0x000fe20000000f00 */
[C---:B------:R-:W-:Y:S01]  /*18380*/  FMUL.FTZ R142, R0.reuse, R142 ;  /* 0x0000008e008e7220 */ /* 0x040fe20000410000 */
[-C--:B------:R-:W-:Y:S03]  /*18390*/  HMMA.16816.F32.BF16 R32, R44, R50.reuse, R32 ;  /* 0x000000322c20723c */ /* 0x080fe60000041820 */
[C---:B------:R-:W-:Y:S01]  /*183a0*/  FMUL.FTZ R143, R0.reuse, R143 ;  /* 0x0000008f008f7220 */ /* 0x040fe20000410000 */
[----:B------:R-:W-:Y:S01]  /*183b0*/  MOV R215, R176 ;  /* 0x000000b000d77202 */ /* 0x000fe20000000f00 */
[C---:B------:R-:W-:Y:S01]  /*183c0*/  FMUL.FTZ R146, R0.reuse, R146 ;  /* 0x0000009200927220 */ /* 0x040fe20000410000 */
[----:B------:R-:W-:Y:S01]  /*183d0*/  MOV R187, R182 ;  /* 0x000000b600bb7202 */ /* 0x000fe20000000f00 */
[C---:B------:R-:W-:Y:S01]  /*183e0*/  FMUL.FTZ R147, R0.reuse, R147 ;  /* 0x0000009300937220 */ /* 0x040fe20000410000 */
[C---:B------:R-:W-:Y:S01]  /*183f0*/  HMMA.16816.F32.BF16 R36, R40.reuse, R50, R36 ;  /* 0x000000322824723c */ /* 0x040fe20000041824 */
[----:B------:R-:W1:Y:S03]  /*18400*/  LDSM.16.MT88.4 R48, [R220+0x2080] ;  /* 0x00208000dc30783b */ /* 0x000e660000004200 */
[C---:B------:R-:W-:Y:S01]  /*18410*/  FMUL.FTZ R62, R0.reuse, R62 ;  /* 0x0000003e003e7220 */ /* 0x040fe20000410000 */
[----:B------:R-:W-:Y:S01]  /*18420*/  MOV R182, R154 ;  /* 0x0000009a00b67202 */ /* 0x000fe20000000f00 */
[C---:B------:R-:W-:Y:S01]  /*18430*/  FMUL.FTZ R63, R0.reuse, R63 ;  /* 0x0000003f003f7220 */ /* 0x040fe20000410000 */
[----:B------:R-:W-:Y:S01]  /*18440*/  MOV R186, R181 ;  /* 0x000000b500ba7202 */ /* 0x000fe20000000f00 */
[C---:B------:R-:W-:Y:S01]  /*18450*/  FMUL.FTZ R66, R0.reuse, R66 ;  /* 0x0000004200427220 */ /* 0x040fe20000410000 */
[----:B------:R-:W-:Y:S03]  /*18460*/  MOV R181, R172 ;  /* 0x000000ac00b57202 */ /* 0x000fe60000000f00 */
[C---:B------:R-:W-:Y:S01]  /*18470*/  FMUL.FTZ R67, R0.reuse, R67 ;  /* 0x0000004300437220 */ /* 0x040fe20000410000 */
[----:B------:R-:W-:Y:S01]  /*18480*/  MOV R185, R180 ;  /* 0x000000b400b97202 */ /* 0x000fe20000000f00 */
[C---:B------:R-:W-:Y:S01]  /*18490*/  FMUL.FTZ R78, R0.reuse, R78 ;  /* 0x0000004e004e7220 */ /* 0x040fe20000410000 */
[----:B------:R-:W-:Y:S01]  /*184a0*/  MOV R180, R173 ;  /* 0x000000ad00b47202 */ /* 0x000fe20000000f00 */
[C---:B------:R-:W-:Y:S02]  /*184b0*/  FMUL.FTZ R79, R0.reuse, R79 ;  /* 0x0000004f004f7220 */ /* 0x040fe40000410000 */
[C---:B------:R-:W-:Y:S01]  /*184c0*/  FMUL.FTZ R82, R0.reuse, R82 ;  /* 0x0000005200527220 */ /* 0x040fe20000410000 */
[----:B------:R-:W-:Y:S01]  /*184d0*/  MOV R236, R180 ;  /* 0x000000b400ec7202 */ /* 0x000fe20000000f00 */
        /* <DEDUP_REMOVED lines=9> */
[--C-:B------:R-:W-:Y:S02]  /*18570*/  FFMA.FTZ R4, R53, c[0x0][0x2d0], -R159.reuse ;  /* 0x0000b40035047a23 */ /* 0x100fe4000001089f */
[--C-:B------:R-:W-:Y:S01]  /*18580*/  FFMA.FTZ R53, R204, c[0x0][0x2d0], -R159.reuse ;  /* 0x0000b400cc357a23 */ /* 0x100fe2000001089f */
[-C--:B-1----:R-:W-:Y:S01]  /*18590*/  HMMA.16816.F32.BF16 R136, R40, R48.reuse, R136 ;  /* 0x000000302888723c */ /* 0x082fe20000041888 */
[----:B------:R1:W-:Y:S02]  /*185a0*/  MUFU.EX2 R252, R4 ;  /* 0x0000000400fc7308 */ /* 0x0003e40000000800 */
[C---:B------:R-:W-:Y:S02]  /*185b0*/  FMUL.FTZ R124, R2.reuse, R124 ;  /* 0x0000007c027c7220 */ /* 0x040fe40000410000 */
[----:B------:R-:W-:Y:S02]  /*185c0*/  FMUL.FTZ R125, R2, R125 ;  /* 0x0000007d027d7220 */ /* 0x000fe40000410000 */
[C---:B------:R-:W-:Y:S01]  /*185d0*/  FMUL.FTZ R126, R0.reuse, R126 ;  /* 0x0000007e007e7220 */ /* 0x040fe20000410000 */
[C---:B------:R-:W-:Y:S03]  /*185e0*/  HMMA.16816.F32.BF16 R140, R44.reuse, R48, R140 ;  /* 0x000000302c8c723c */ /* 0x040fe6000004188c */
[----:B------:R-:W-:Y:S01]  /*185f0*/  MUFU.EX2 R247, R53 ;  /* 0x0000003500f77308 */ /* 0x000fe20000000800 */
[----:B------:R-:W-:Y:S02]  /*18600*/  FMUL.FTZ R127, R0, R127 ;  /* 0x0000007f007f7220 */ /* 0x000fe40000410000 */
[C---:B------:R-:W-:Y:S02]  /*18610*/  FMUL.FTZ R128, R2.reuse, R128 ;  /* 0x0000008002807220 */ /* 0x040fe40000410000 */
[-C--:B------:R-:W-:Y:S04]  /*18620*/  HMMA.16816.F32.BF16 R144, R44, R50.reuse, R144 ;  /* 0x000000322c90723c */ /* 0x080fe80000041890 */
[----:B------:R-:W-:Y:S02]  /*18630*/  FMUL.FTZ R129, R2, R129 ;  /* 0x0000008102817220 */ /* 0x000fe40000410000 */
[----:B------:R-:W-:Y:S02]  /*18640*/  FMUL.FTZ R130, R0, R130 ;  /* 0x0000008200827220 */ /* 0x000fe40000410000 */
[C---:B------:R-:W-:Y:S01]  /*18650*/  HMMA.16816.F32.BF16 R148, R40.reuse, R50, R148 ;  /* 0x000000322894723c */ /* 0x040fe20000041894 */
[----:B------:R-:W3:Y:S03]  /*18660*/  LDSM.16.MT88.4 R48, [R219+0x2080] ;  /* 0x00208000db30783b */ /* 0x000ee60000004200 */
[--C-:B-1----:R-:W-:Y:S02]  /*18670*/  FFMA.FTZ R4, R194, c[0x0][0x2d0], -R159.reuse ;  /* 0x0000b400c2047a23 */ /* 0x102fe4000001089f */
[----:B------:R-:W-:Y:S01]  /*18680*/  MUFU.EX2 R194, R166 ;  /* 0x000000a600c27308 */ /* 0x000fe20000000800 */
[----:B------:R-:W-:Y:S02]  /*18690*/  FMUL.FTZ R131, R0, R131 ;  /* 0x0000008300837220 */ /* 0x000fe40000410000 */
[--C-:B------:R-:W-:Y:S03]  /*186a0*/  FFMA.FTZ R171, R208, c[0x0][0x2d0], -R152.reuse ;  /* 0x0000b400d0ab7a23 */ /* 0x100fe60000010898 */
[--C-:B------:R-:W-:Y:S02]  /*186b0*/  FFMA.FTZ R172, R207, c[0x0][0x2d0], -R152.reuse ;  /* 0x0000b400cfac7a23 */ /* 0x100fe40000010898 */
[----:B------:R-:W-:Y:S02]  /*186c0*/  FFMA.FTZ R173, R206, c[0x0][0x2d0], -R152 ;  /* 0x0000b400cead7a23 */ /* 0x000fe40000010898 */
[----:B------:R1:W4:Y:S01]  /*186d0*/  MUFU.EX2 R251, R4 ;  /* 0x0000000400fb7308 */ /* 0x0003220000000800 */
[--C-:B------:R-:W-:Y:S02]  /*186e0*/  FFMA.FTZ R154, R213, c[0x0][0x2d0], -R158.reuse ;  /* 0x0000b400d59a7a23 */ /* 0x100fe4000001089e */
[----:B------:R-:W-:Y:S02]  /*186f0*/  FFMA.FTZ R153, R212, c[0x0][0x2d0], -R158 ;  /* 0x0000b400d4997a23 */ /* 0x000fe4000001089e */
[--C-:B-1----:R-:W-:Y:S01]  /*18700*/  FFMA.FTZ R4, R202, c[0x0][0x2d0], -R52.reuse ;  /* 0x0000b400ca047a23 */ /* 0x102fe20000010834 */
[-C--:B---3--:R-:W-:Y:S04]  /*18710*/  HMMA.16816.F32.BF16 R56, R40, R48.reuse, R56 ;  /* 0x000000302838723c */ /* 0x088fe80000041838 */
[----:B------:R-:W-:Y:S04]  /*18720*/  MUFU.EX2 R202, R167 ;  /* 0x000000a700ca7308 */ /* 0x000fe80000000800 */
[C---:B------:R-:W-:Y:S06]  /*18730*/  HMMA.16816.F32.BF16 R60, R44.reuse, R48, R60 ;  /* 0x000000302c3c723c */ /* 0x040fec000004183c */
[----:B------:R1:W-:Y:S02]  /*18740*/  MUFU.EX2 R250, R4 ;  /* 0x0000000400fa7308 */ /* 0x0003e40000000800 */
[-C--:B------:R-:W-:Y:S08]  /*18750*/  HMMA.16816.F32.BF16 R64, R44, R50.reuse, R64 ;  /* 0x000000322c40723c */ /* 0x080ff00000041840 */
[C---:B------:R-:W-:Y:S01]  /*18760*/  HMMA.16816.F32.BF16 R68, R40.reuse, R50, R68 ;  /* 0x000000322844723c */ /* 0x040fe20000041844 */
[----:B------:R-:W3:Y:S03]  /*18770*/  LDSM.16.MT88.4 R48, [R217+0x3880] ;  /* 0x00388000d930783b */ /* 0x000ee60000004200 */
[----:B-1----:R-:W-:Y:S04]  /*18780*/  FFMA.FTZ R4, R205, c[0x0][0x2d0], -R52 ;  /* 0x0000b400cd047a23 */ /* 0x002fe80000010834 */
[----:B------:R1:W5:Y:S04]  /*18790*/  MUFU.EX2 R249, R4 ;  /* 0x0000000400f97308 */ /* 0x0003680000000800 */
[--C-:B-1----:R-:W-:Y:S01]  /*187a0*/  FFMA.FTZ R4, R203, c[0x0][0x2d0], -R159.reuse ;  /* 0x0000b400cb047a23 */ /* 0x102fe2000001089f */
[-C--:B---3--:R-:W-:Y:S05]  /*187b0*/  HMMA.16816.F32.BF16 R72, R40, R48.reuse, R72 ;  /* 0x000000302848723c */ /* 0x088fea0000041848 */
[----:B------:R1:W3:Y:S01]  /*187c0*/  MUFU.EX2 R248, R4 ;  /* 0x0000000400f87308 */ /* 0x0002e20000000800 */
[----:B------:R-:W-:Y:S01]  /*187d0*/  FFMA.FTZ R159, R214, c[0x0][0x2d0], -R159 ;  /* 0x0000b400d69f7a23 */ /* 0x000fe2000001089f */
[----:B------:R-:W-:Y:S01]  /*187e0*/  MOV R214, R175 ;  /* 0x000000af00d67202 */ /* 0x000fe20000000f00 */
[C---:B------:R-:W-:Y:S08]  /*187f0*/  HMMA.16816.F32.BF16 R76, R44.reuse, R48, R76 ;  /* 0x000000302c4c723c */ /* 0x040ff0000004184c */
[-C--:B------:R-:W-:Y:S08]  /*18800*/  HMMA.16816.F32.BF16 R80, R44, R50.reuse, R80 ;  /* 0x000000322c50723c */ /* 0x080ff00000041850 */
[C---:B------:R-:W-:Y:S01]  /*18810*/  HMMA.16816.F32.BF16 R84, R40.reuse, R50, R84 ;  /* 0x000000322854723c */ /* 0x040fe20000041854 */
[----:B------:R-:W3:Y:S03]  /*18820*/  LDSM.16.MT88.4 R48, [R218+0x3880] ;  /* 0x00388000da30783b */ /* 0x000ee60000004200 */
[--C-:B-1----:R-:W-:Y:S02]  /*18830*/  FFMA.FTZ R4, R200, c[0x0][0x2d0], -R158.reuse ;  /* 0x0000b400c8047a23 */ /* 0x102fe4000001089e */
[----:B------:R-:W-:Y:S10]  /*18840*/  MUFU.EX2 R200, R168 ;  /* 0x000000a800c87308 */ /* 0x000ff40000000800 */
[----:B------:R1:W-:Y:S02]  /*18850*/  MUFU.EX2 R243, R4 ;  /* 0x0000000400f37308 */ /* 0x0003e40000000800 */
[--C-:B-1----:R-:W-:Y:S01]  /*18860*/  FFMA.FTZ R4, R199, c[0x0][0x2d0], -R158.reuse ;  /* 0x0000b400c7047a23 */ /* 0x102fe2000001089e */
[-C--:B---3--:R-:W-:Y:S07]  /*18870*/  HMMA.16816.F32.BF16 R88, R40, R48.reuse, R88 ;  /* 0x000000302858723c */ /* 0x088fee0000041858 */
[----:B------:R1:W-:Y:S01]  /*18880*/  MUFU.EX2 R199, R164 ;  /* 0x000000a400c77308 */ /* 0x0003e20000000800 */
[C---:B------:R-:W-:Y:S09]  /*18890*/  HMMA.16816.F32.BF16 R92, R44.reuse, R48, R92 ;  /* 0x000000302c5c723c */ /* 0x040ff2000004185c */
[----:B------:R3:W-:Y:S01]  /*188a0*/  MUFU.EX2 R244, R4 ;  /* 0x0000000400f47308 */ /* 0x0007e20000000800 */
[-C--:B------:R-:W-:Y:S08]  /*188b0*/  HMMA.16816.F32.BF16 R96, R44, R50.reuse, R96 ;  /* 0x000000322c60723c */ /* 0x080ff00000041860 */
[C---:B------:R-:W-:Y:S01]  /*188c0*/  HMMA.16816.F32.BF16 R100, R40.reuse, R50, R100 ;  /* 0x000000322864723c */ /* 0x040fe20000041864 */
[----:B------:R-:W4:Y:S08]  /*188d0*/  LDSM.16.MT88.4 R48, [R220+0x3880] ;  /* 0x00388000dc30783b */ /* 0x000f300000004200 */
[----:B-1----:R-:W-:Y:S03]  /*188e0*/  LDSM.16.MT88.4 R164, [R217+0x3080] ;  /* 0x00308000d9a4783b */ /* 0x002fe60000004200 */
[--C-:B---3--:R-:W-:Y:S04]  /*188f0*/  FFMA.FTZ R4, R198, c[0x0][0x2d0], -R158.reuse ;  /* 0x0000b400c6047a23 */ /* 0x108fe8000001089e */
[----:B------:R1:W-:Y:S01]  /*18900*/  MUFU.EX2 R245, R4 ;  /* 0x0000000400f57308 */ /* 0x0003e20000000800 */
[----:B--2---:R-:W-:Y:S02]  /*18910*/  FFMA.FTZ R2, R2, R188, R189 ;  /* 0x000000bc02027223 */ /* 0x004fe400000100bd */
[----:B-1----:R-:W-:Y:S01]  /*18920*/  FFMA.FTZ R4, R197, c[0x0][0x2d0], -R158 ;  /* 0x0000b400c5047a23 */ /* 0x002fe2000001089e */
[-C--:B----4-:R-:W-:Y:S06]  /*18930*/  HMMA.16816.F32.BF16 R104, R40, R48.reuse, R104 ;  /* 0x000000302868723c */ /* 0x090fec0000041868 */
[----:B------:R-:W-:Y:S02]  /*18940*/  MUFU.EX2 R197, R169 ;  /* 0x000000a900c57308 */ /* 0x000fe40000000800 */
[C---:B------:R-:W-:Y:S08]  /*18950*/  HMMA.16816.F32.BF16 R108, R44.reuse, R48, R108 ;  /* 0x000000302c6c723c */ /* 0x040ff0000004186c */
[----:B------:R1:W2:Y:S01]  /*18960*/  MUFU.EX2 R246, R4 ;  /* 0x0000000400f67308 */ /* 0x0002a20000000800 */
[-C--:B------:R-:W-:Y:S08]  /*18970*/  HMMA.16816.F32.BF16 R112, R44, R50.reuse, R112 ;  /* 0x000000322c70723c */ /* 0x080ff00000041870 */
[C---:B------:R-:W-:Y:S01]  /*18980*/  HMMA.16816.F32.BF16 R116, R40.reuse, R50, R116 ;  /* 0x000000322874723c */ /* 0x040fe20000041874 */
[----:B------:R-:W3:Y:S03]  /*18990*/  LDSM.16.MT88.4 R48, [R219+0x3880] ;  /* 0x00388000db30783b */ /* 0x000ee60000004200 */
[--C-:B-1----:R-:W-:Y:S04]  /*189a0*/  FFMA.FTZ R4, R54, c[0x0][0x2d0], -R152.reuse ;  /* 0x0000b40036047a23 */ /* 0x102fe80000010898 */
[----:B------:R1:W-:Y:S04]  /*189b0*/  MUFU.EX2 R241, R4 ;  /* 0x0000000400f17308 */ /* 0x0003e80000000800 */
[--C-:B-1----:R-:W-:Y:S01]  /*189c0*/  FFMA.FTZ R4, R55, c[0x0][0x2d0], -R152.reuse ;  /* 0x0000b40037047a23 */ /* 0x102fe20000010898 */
[-C--:B---3--:R-:W-:Y:S01]  /*189d0*/  HMMA.16816.F32.BF16 R120, R40, R48.reuse, R120 ;  /* 0x000000302878723c */ /* 0x088fe20000041878 */
[----:B------:R-:W-:Y:S04]  /*189e0*/  LDSM.16.MT88.4 R52, [R218+0x2880] ;  /* 0x00288000da34783b */ /* 0x000fe80000004200 */
[----:B------:R1:W-:Y:S03]  /*189f0*/  MUFU.EX2 R205, R4 ;  /* 0x0000000400cd7308 */ /* 0x0003e60000000800 */
[C---:B------:R-:W-:Y:S01]  /*18a00*/  HMMA.16816.F32.BF16 R124, R44.reuse, R48, R124 ;  /* 0x000000302c7c723c */ /* 0x040fe2000004187c */
[----:B------:R-:W3:Y:S04]  /*18a10*/  LDL.LU R49, [R1+0x74] ;  /* 0x0000740001317983 */ /* 0x000ee80000300800 */
[----:B------:R-:W4:Y:S03]  /*18a20*/  LDL.LU R48, [R1+0x78] ;  /* 0x0000780001307983 */ /* 0x000f260000300800 */
[-C--:B------:R-:W-:Y:S01]  /*18a30*/  HMMA.16816.F32.BF16 R128, R44, R50.reuse, R128 ;  /* 0x000000322c80723c */ /* 0x080fe20000041880 */
[----:B------:R-:W2:Y:S07]  /*18a40*/  LDSM.16.MT88.4 R44, [R217+0x2880] ;  /* 0x00288000d92c783b */ /* 0x000eae0000004200 */
[----:B------:R-:W-:Y:S04]  /*18a50*/  HMMA.16816.F32.BF16 R132, R40, R50, R132 ;  /* 0x000000322884723c */ /* 0x000fe80000041884 */
[--C-:B-1----:R-:W-:Y:S03]  /*18a60*/  FFMA.FTZ R4, R192, c[0x0][0x2d0], -R152.reuse ;  /* 0x0000b400c0047a23 */ /* 0x102fe60000010898 */
[----:B------:R-:W-:Y:S01]  /*18a70*/  F2FP.BF16.PACK_AB R40, R235, R234 ;  /* 0x000000eaeb28723e */ /* 0x000fe200000010ff */
[----:B------:R1:W-:Y:S01]  /*18a80*/  MUFU.EX2 R204, R4 ;  /* 0x0000000400cc7308 */ /* 0x0003e20000000800 */
[----:B------:R-:W-:Y:S03]  /*18a90*/  F2FP.BF16.PACK_AB R41, R251, R252 ;  /* 0x000000fcfb29723e */ /* 0x000fe600000010ff */
[----:B-----5:R-:W-:Y:S02]  /*18aa0*/  F2FP.BF16.PACK_AB R42, R249, R250 ;  /* 0x000000faf92a723e */ /* 0x020fe400000010ff */
[----:B------:R-:W-:Y:S02]  /*18ab0*/  F2FP.BF16.PACK_AB R43, R248, R247 ;  /* 0x000000f7f82b723e */ /* 0x000fe400000010ff */
[----:B--2---:R-:W-:Y:S01]  /*18ac0*/  F2FP.BF16.PACK_AB R50, R246, R245 ;  /* 0x000000f5f632723e */ /* 0x004fe200000010ff */
[--C-:B-1----:R-:W-:Y:S04]  /*18ad0*/  FFMA.FTZ R4, R201, c[0x0][0x2d0], -R152.reuse ;  /* 0x0000b400c9047a23 */ /* 0x102fe80000010898 */
[-C--:B------:R-:W-:Y:S01]  /*18ae0*/  HMMA.16816.F32.BF16 R8, R40, R44.reuse, R8 ;  /* 0x0000002c2808723c */ /* 0x080fe20000041808 */
[----:B------:R-:W-:Y:S02]  /*18af0*/  MUFU.EX2 R201, R159 ;  /* 0x0000009f00c97308 */ /* 0x000fe40000000800 */
[----:B------:R-:W-:Y:S08]  /*18b00*/  FFMA.FTZ R152, R209, c[0x0][0x2d0], -R152 ;  /* 0x0000b400d1987a23 */ /* 0x000ff00000010898 */
[----:B------:R-:W1:Y:S10]  /*18b10*/  MUFU.EX2 R203, R4 ;  /* 0x0000000400cb7308 */ /* 0x000e740000000800 */
[----:B------:R-:W-:Y:S10]  /*18b20*/  MUFU.EX2 R152, R152 ;  /* 0x0000009800987308 */ /* 0x000ff40000000800 */
[----:B------:R-:W-:Y:S01]  /*18b30*/  MUFU.EX2 R159, R154 ;  /* 0x0000009a009f7308 */ /* 0x000fe20000000800 */
[----:B-1----:R-:W-:Y:S01]  /*18b40*/  F2FP.BF16.PACK_AB R51, R203, R204 ;  /* 0x000000cccb33723e */ /* 0x002fe200000010ff */
[--C-:B------:R-:W-:Y:S02]  /*18b50*/  FFMA.FTZ R4, R211, c[0x0][0x2d0], -R158.reuse ;  /* 0x0000b400d3047a23 */ /* 0x100fe4000001089e */
[----:B------:R-:W-:Y:S06]  /*18b60*/  FFMA.FTZ R158, R210, c[0x0][0x2d0], -R158 ;  /* 0x0000b400d29e7a23 */ /* 0x000fec000001089e */
[----:B------:R-:W-:Y:S10]  /*18b70*/  MUFU.EX2 R154, R172 ;  /* 0x000000ac009a7308 */ /* 0x000ff40000000800 */
[----:B------:R-:W-:Y:S10]  /*18b80*/  MUFU.EX2 R192, R158 ;  /* 0x0000009e00c07308 */ /* 0x000ff40000000800 */
[----:B------:R-:W-:Y:S10]  /*18b90*/  MUFU.EX2 R158, R171 ;  /* 0x000000ab009e7308 */ /* 0x000ff40000000800 */
[----:B------:R-:W-:Y:S01]  /*18ba0*/  MUFU.EX2 R198, R4 ;  /* 0x0000000400c67308 */ /* 0x000fe20000000800 */
[----:B---3--:R-:W-:Y:S01]  /*18bb0*/  FFMA.FTZ R174, R6, R49, R242 ;  /* 0x0000003106ae7223 */ /* 0x008fe200000100f2 */
[----:B------:R-:W-:Y:S01]  /*18bc0*/  F2FP.BF16.PACK_AB R49, R205, R241 ;  /* 0x000000f1cd31723e */ /* 0x000fe200000010ff */
[----:B----4-:R-:W-:Y:S01]  /*18bd0*/  FFMA.FTZ R6, R3, R48, R193 ;  /* 0x0000003003067223 */ /* 0x010fe200000100c1 */
[----:B------:R-:W-:Y:S01]  /*18be0*/  F2FP.BF16.PACK_AB R48, R244, R243 ;  /* 0x000000f3f430723e */ /* 0x000fe200000010ff */
[----:B------:R-:W2:Y:S05]  /*18bf0*/  LDL.LU R3, [R1+0x84] ;  /* 0x0000840001037983 */ /* 0x000eaa0000300800 */
[----:B------:R-:W1:Y:S01]  /*18c00*/  MUFU.EX2 R193, R153 ;  /* 0x0000009900c17308 */ /* 0x000e620000000800 */
[C---:B------:R-:W-:Y:S09]  /*18c10*/  HMMA.16816.F32.BF16 R12, R48.reuse, R44, R12 ;  /* 0x0000002c300c723c */ /* 0x040ff2000004180c */
[----:B------:R-:W3:Y:S01]  /*18c20*/  MUFU.EX2 R153, R173 ;  /* 0x000000ad00997308 */ /* 0x000ee20000000800 */
[-C--:B------:R-:W-:Y:S08]  /*18c30*/  HMMA.16816.F32.BF16 R16, R48, R46.reuse, R16 ;  /* 0x0000002e3010723c */ /* 0x080ff00000041810 */
[C---:B------:R-:W-:Y:S01]  /*18c40*/  HMMA.16816.F32.BF16 R20, R40.reuse, R46, R20 ;  /* 0x0000002e2814723c */ /* 0x040fe20000041814 */
[----:B------:R-:W4:Y:S07]  /*18c50*/  LDSM.16.MT88.4 R44, [R219+0x2880] ;  /* 0x00288000db2c783b */ /* 0x000f2e0000004200 */
[-C--:B------:R-:W-:Y:S08]  /*18c60*/  HMMA.16816.F32.BF16 R24, R40, R52.reuse, R24 ;  /* 0x000000342818723c */ /* 0x080ff00000041818 */
[C---:B------:R-:W-:Y:S08]  /*18c70*/  HMMA.16816.F32.BF16 R28, R48.reuse, R52, R28 ;  /* 0x00000034301c723c */ /* 0x040ff0000004181c */
[-C--:B------:R-:W-:Y:S08]  /*18c80*/  HMMA.16816.F32.BF16 R32, R48, R54.reuse, R32 ;  /* 0x000000363020723c */ /* 0x080ff00000041820 */
[C---:B------:R-:W-:Y:S01]  /*18c90*/  HMMA.16816.F32.BF16 R36, R40.reuse, R54, R36 ;  /* 0x000000362824723c */ /* 0x040fe20000041824 */
[----:B------:R-:W5:Y:S07]  /*18ca0*/  LDSM.16.MT88.4 R52, [R217+0x4080] ;  /* 0x00408000d934783b */ /* 0x000f6e0000004200 */
[-C--:B------:R-:W-:Y:S08]  /*18cb0*/  HMMA.16816.F32.BF16 R136, R40, R160.reuse, R136 ;  /* 0x000000a02888723c */ /* 0x080ff00000041888 */
        /* <DEDUP_REMOVED lines=9> */
[-C--:B-----5:R-:W-:Y:S08]  /*18d50*/  HMMA.16816.F32.BF16 R72, R40, R52.reuse, R72 ;  /* 0x000000342848723c */ /* 0x0a0ff00000041848 */
[C---:B------:R-:W-:Y:S08]  /*18d60*/  HMMA.16816.F32.BF16 R76, R48.reuse, R52, R76 ;  /* 0x00000034304c723c */ /* 0x040ff0000004184c */
[-C--:B------:R-:W-:Y:S08]  /*18d70*/  HMMA.16816.F32.BF16 R80, R48, R54.reuse, R80 ;  /* 0x000000363050723c */ /* 0x080ff00000041850 */
[C---:B------:R-:W-:Y:S01]  /*18d80*/  HMMA.16816.F32.BF16 R84, R40.reuse, R54, R84 ;  /* 0x000000362854723c */ /* 0x040fe20000041854 */
[----:B------:R-:W5:Y:S07]  /*18d90*/  LDSM.16.MT88.4 R52, [R219+0x4080] ;  /* 0x00408000db34783b */ /* 0x000f6e0000004200 */
[-C--:B-1----:R-:W-:Y:S08]  /*18da0*/  HMMA.16816.F32.BF16 R88, R40, R160.reuse, R88 ;  /* 0x000000a02858723c */ /* 0x082ff00000041858 */
[C---:B------:R-:W-:Y:S08]  /*18db0*/  HMMA.16816.F32.BF16 R92, R48.reuse, R160, R92 ;  /* 0x000000a0305c723c */ /* 0x040ff0000004185c */
[-C--:B------:R-:W-:Y:S08]  /*18dc0*/  HMMA.16816.F32.BF16 R96, R48, R162.reuse, R96 ;  /* 0x000000a23060723c */ /* 0x080ff00000041860 */
[C---:B------:R-:W-:Y:S01]  /*18dd0*/  HMMA.16816.F32.BF16 R100, R40.reuse, R162, R100 ;  /* 0x000000a22864723c */ /* 0x040fe20000041864 */
[----:B------:R-:W1:Y:S07]  /*18de0*/  LDSM.16.MT88.4 R160, [R218+0x3080] ;  /* 0x00308000daa0783b */ /* 0x000e6e0000004200 */
[-C--:B----4-:R-:W-:Y:S08]  /*18df0*/  HMMA.16816.F32.BF16 R104, R40, R44.reuse, R104 ;  /* 0x0000002c2868723c */ /* 0x090ff00000041868 */
[C---:B------:R-:W-:Y:S07]  /*18e00*/  HMMA.16816.F32.BF16 R108, R48.reuse, R44, R108 ;  /* 0x0000002c306c723c */ /* 0x040fee000004186c */
[----:B------:R-:W-:Y:S01]  /*18e10*/  F2FP.BF16.PACK_AB R44, R193, R159 ;  /* 0x0000009fc12c723e */ /* 0x000fe200000010ff */
[-C--:B------:R-:W-:Y:S04]  /*18e20*/  HMMA.16816.F32.BF16 R112, R48, R46.reuse, R112 ;  /* 0x0000002e3070723c */ /* 0x080fe80000041870 */
[----:B------:R-:W-:Y:S04]  /*18e30*/  F2FP.BF16.PACK_AB R45, R154, R158 ;  /* 0x0000009e9a2d723e */ /* 0x000fe800000010ff */
[C---:B------:R-:W-:Y:S07]  /*18e40*/  HMMA.16816.F32.BF16 R116, R40.reuse, R46, R116 ;  /* 0x0000002e2874723c */ /* 0x040fee0000041874 */
[----:B------:R-:W-:Y:S01]  /*18e50*/  F2FP.BF16.PACK_AB R46, R192, R198 ;  /* 0x000000c6c02e723e */ /* 0x000fe200000010ff */
[-C--:B-----5:R-:W-:Y:S04]  /*18e60*/  HMMA.16816.F32.BF16 R120, R40, R52.reuse, R120 ;  /* 0x000000342878723c */ /* 0x0a0fe80000041878 */
[----:B---3--:R-:W-:Y:S04]  /*18e70*/  F2FP.BF16.PACK_AB R47, R152, R153 ;  /* 0x00000099982f723e */ /* 0x008fe800000010ff */
[C---:B------:R-:W-:Y:S08]  /*18e80*/  HMMA.16816.F32.BF16 R124, R48.reuse, R52, R124 ;  /* 0x00000034307c723c */ /* 0x040ff0000004187c */
[-C--:B------:R-:W-:Y:S01]  /*18e90*/  HMMA.16816.F32.BF16 R128, R48, R54.reuse, R128 ;  /* 0x000000363080723c */ /* 0x080fe20000041880 */
[----:B------:R-:W3:Y:S07]  /*18ea0*/  LDSM.16.MT88.4 R48, [R220+0x3080] ;  /* 0x00308000dc30783b */ /* 0x000eee0000004200 */
[----:B------:R-:W-:Y:S07]  /*18eb0*/  HMMA.16816.F32.BF16 R132, R40, R54, R132 ;  /* 0x000000362884723c */ /* 0x000fee0000041884 */
[----:B------:R-:W-:Y:S02]  /*18ec0*/  F2FP.BF16.PACK_AB R40, R197, R195 ;  /* 0x000000c3c528723e */ /* 0x000fe400000010ff */
[----:B------:R-:W-:Y:S03]  /*18ed0*/  F2FP.BF16.PACK_AB R41, R196, R194 ;  /* 0x000000c2c429723e */ /* 0x000fe600000010ff */
[----:B------:R-:W-:Y:S02]  /*18ee0*/  F2FP.BF16.PACK_AB R42, R202, R200 ;  /* 0x000000c8ca2a723e */ /* 0x000fe400000010ff */
[----:B------:R-:W-:Y:S01]  /*18ef0*/  F2FP.BF16.PACK_AB R43, R201, R199 ;  /* 0x000000c7c92b723e */ /* 0x000fe200000010ff */
[----:B--2---:R-:W-:Y:S02]  /*18f00*/  FFMA.FTZ R4, R0, R3, R187 ;  /* 0x0000000300047223 */ /* 0x004fe400000100bb */
[----:B------:R-:W-:Y:S04]  /*18f10*/  FADD.FTZ R3, R186, R174 ;  /* 0x000000aeba037221 */ /* 0x000fe80000010000 */
[-C--:B------:R-:W-:Y:S01]  /*18f20*/  HMMA.16816.F32.BF16 R172, R40, R164.reuse, R8 ;  /* 0x000000a428ac723c */ /* 0x080fe20000041808 */
[----:B------:R-:W2:Y:S02]  /*18f30*/  LDSM.16.MT88.4 R8, [R219+0x3080] ;  /* 0x00308000db08783b */ /* 0x000ea40000004200 */
[----:B------:R-:W-:Y:S02]  /*18f40*/  FADD.FTZ R52, R183, R4 ;  /* 0x00000004b7347221 */ /* 0x000fe40000010000 */
[----:B------:R-:W-:Y:S02]  /*18f50*/  FADD.FTZ R0, R185, R6 ;  /* 0x00000006b9007221 */ /* 0x000fe40000010000 */
[----:B------:R-:W-:Y:S01]  /*18f60*/  FADD.FTZ R6, R184, R2 ;  /* 0x00000002b8067221 */ /* 0x000fe20000010000 */
[C---:B------:R-:W-:Y:S01]  /*18f70*/  HMMA.16816.F32.BF16 R176, R44.reuse, R164, R12 ;  /* 0x000000a42cb0723c */ /* 0x040fe2000004180c */
[----:B------:R-:W4:Y:S03]  /*18f80*/  LDSM.16.MT88.4 R12, [R217+0x4880] ;  /* 0x00488000d90c783b */ /* 0x000f260000004200 */
[----:B------:R-:W-:Y:S02]  /*18f90*/  FADD.FTZ R2, R182, R3 ;  /* 0x00000003b6027221 */ /* 0x000fe40000010000 */
[----:B------:R-:W-:Y:S02]  /*18fa0*/  FADD.FTZ R0, R181, R0 ;  /* 0x00000000b5007221 */ /* 0x000fe40000010000 */
[-C--:B------:R-:W-:Y:S01]  /*18fb0*/  HMMA.16816.F32.BF16 R180, R44, R166.reuse, R16 ;  /* 0x000000a62cb4723c */ /* 0x080fe20000041810 */
[----:B------:R-:W5:Y:S03]  /*18fc0*/  LDSM.16.MT88.4 R16, [R218+0x4880] ;  /* 0x00488000da10783b */ /* 0x000f660000004200 */
[----:B------:R-:W-:Y:S02]  /*18fd0*/  FADD.FTZ R2, R231, R2 ;  /* 0x00000002e7027221 */ /* 0x000fe40000010000 */
[----:B------:R-:W-:Y:S02]  /*18fe0*/  FADD.FTZ R4, R214, R6 ;  /* 0x00000006d6047221 */ /* 0x000fe40000010000 */
[C---:B------:R-:W-:Y:S01]  /*18ff0*/  HMMA.16816.F32.BF16 R164, R40.reuse, R166, R20 ;  /* 0x000000a628a4723c */ /* 0x040fe20000041814 */
[----:B------:R-:W2:Y:S03]  /*19000*/  LDSM.16.MT88.4 R20, [R220+0x4880] ;  /* 0x00488000dc14783b */ /* 0x000ea60000004200 */
[----:B------:R-:W-:Y:S02]  /*19010*/  FADD.FTZ R6, R234, R2 ;  /* 0x00000002ea067221 */ /* 0x000fe40000010000 */
[----:B------:R-:W-:Y:S02]  /*19020*/  FADD.FTZ R0, R232, R0 ;  /* 0x00000000e8007221 */ /* 0x000fe40000010000 */
[-C--:B-1----:R-:W-:Y:S01]  /*19030*/  HMMA.16816.F32.BF16 R168, R40, R160.reuse, R24 ;  /* 0x000000a028a8723c */ /* 0x082fe20000041818 */
[----:B------:R-:W1:Y:S03]  /*19040*/  LDSM.16.MT88.4 R24, [R219+0x4880] ;  /* 0x00488000db18783b */ /* 0x000e660000004200 */
[----:B------:R-:W-:Y:S04]  /*19050*/  FADD.FTZ R3, R215, R52 ;  /* 0x00000034d7037221 */ /* 0x000fe80000010000 */
[C---:B------:R-:W-:Y:S08]  /*19060*/  HMMA.16816.F32.BF16 R184, R44.reuse, R160, R28 ;  /* 0x000000a02cb8723c */ /* 0x040ff0000004181c */
[-C--:B------:R-:W-:Y:S08]  /*19070*/  HMMA.16816.F32.BF16 R188, R44, R162.reuse, R32 ;  /* 0x000000a22cbc723c */ /* 0x080ff00000041820 */
[C---:B------:R-:W-:Y:S08]  /*19080*/  HMMA.16816.F32.BF16 R160, R40.reuse, R162, R36 ;  /* 0x000000a228a0723c */ /* 0x040ff00000041824 */
[-C--:B---3--:R-:W-:Y:S08]  /*19090*/  HMMA.16816.F32.BF16 R136, R40, R48.reuse, R136 ;  /* 0x000000302888723c */ /* 0x088ff00000041888 */
[C---:B------:R-:W-:Y:S08]  /*190a0*/  HMMA.16816.F32.BF16 R140, R44.reuse, R48, R140 ;  /* 0x000000302c8c723c */ /* 0x040ff0000004188c */
[-C--:B------:R-:W-:Y:S08]  /*190b0*/  HMMA.16816.F32.BF16 R144, R44, R50.reuse, R144 ;  /* 0x000000322c90723c */ /* 0x080ff00000041890 */
[C---:B------:R-:W-:Y:S08]  /*190c0*/  HMMA.16816.F32.BF16 R148, R40.reuse, R50, R148 ;  /* 0x000000322894723c */ /* 0x040ff00000041894 */
[-C--:B--2---:R-:W-:Y:S08]  /*190d0*/  HMMA.16816.F32.BF16 R56, R40, R8.reuse, R56 ;  /* 0x000000082838723c */ /* 0x084ff00000041838 */
[C---:B------:R-:W-:Y:S07]  /*190e0*/  HMMA.16816.F32.BF16 R60, R44.reuse, R8, R60 ;  /* 0x000000082c3c723c */ /* 0x040fee000004183c */
[----:B------:R-:W-:Y:S01]  /*190f0*/  FADD.FTZ R9, R233, R4 ;  /* 0x00000004e9097221 */ /* 0x000fe20000010000 */
[-C--:B------:R-:W-:Y:S04]  /*19100*/  HMMA.16816.F32.BF16 R64, R44, R10.reuse, R64 ;  /* 0x0000000a2c40723c */ /* 0x080fe80000041840 */
[----:B------:R-:W-:Y:S02]  /*19110*/  FADD.FTZ R4, R252, R0 ;  /* 0x00000000fc047221 */ /* 0x000fe40000010000 */
[----:B------:R-:W-:Y:S02]  /*19120*/  FADD.FTZ R0, R235, R6 ;  /* 0x00000006eb007221 */ /* 0x000fe40000010000 */
[C---:B------:R-:W-:Y:S01]  /*19130*/  HMMA.16816.F32.BF16 R68, R40.reuse, R10, R68 ;  /* 0x0000000a2844723c */ /* 0x040fe20000041844 */
[----:B------:R-:W2:Y:S03]  /*19140*/  LDL R10, [R1+0x98] ;  /* 0x00009800010a7983 */ /* 0x000ea60000100800 */
        /* <DEDUP_REMOVED lines=42> */
[----:B---3--:R-:W-:Y:S02]  /*193f0*/  FADD.FTZ R3, R192, R4 ;  /* 0x00000004c0037221 */ /* 0x008fe40000010000 */
[C---:B------:R-:W-:Y:S01]  /*19400*/  HMMA.16816.F32.BF16 R124, R44.reuse, R24, R124 ;  /* 0x000000182c7c723c */ /* 0x040fe2000004187c */
[----:B------:R1:W-:Y:S03]  /*19410*/  STL [R1+0x78], R6 ;  /* 0x0000780601007387 */ /* 0x0003e60000100800 */
[----:B------:R-:W-:Y:S01]  /*19420*/  FADD.FTZ R2, R153, R0 ;  /* 0x0000000099027221 */ /* 0x000fe20000010000 */
[----:B------:R3:W-:Y:S01]  /*19430*/  STL [R1+0x88], R3 ;  /* 0x0000880301007387 */ /* 0x0007e20000100800 */
[----:B------:R-:W-:Y:S02]  /*19440*/  IADD3 R0, R230, -0x1, RZ ;  /* 0xffffffffe6007810 */ /* 0x000fe40007ffe0ff */
[-C--:B------:R-:W-:Y:S04]  /*19450*/  HMMA.16816.F32.BF16 R128, R44, R26.reuse, R128 ;  /* 0x0000001a2c80723c */ /* 0x080fe80000041880 */
[----:B------:R-:W-:Y:S01]  /*19460*/  MOV R153, R157 ;  /* 0x0000009d00997202 */ /* 0x000fe20000000f00 */
[----:B------:R-:W-:Y:S01]  /*19470*/  FADD.FTZ R2, R152, R2 ;  /* 0x0000000298027221 */ /* 0x000fe20000010000 */
[----:B------:R-:W-:Y:S02]  /*19480*/  MOV R152, R156 ;  /* 0x0000009c00987202 */ /* 0x000fe40000000f00 */
[----:B------:R-:W-:Y:S02]  /*19490*/  HMMA.16816.F32.BF16 R132, R40, R26, R132 ;  /* 0x0000001a2884723c */ /* 0x000fe40000041884 */
[----:B------:R3:W-:Y:S02]  /*194a0*/  STL [R1+0x84], R2 ;  /* 0x0000840201007387 */ /* 0x0007e40000100800 */
[----:B-1----:R-:W-:Y:S02]  /*194b0*/  MOV R6, R155 ;  /* 0x0000009b00067202 */ /* 0x002fe40000000f00 */
[----:B--2---:R-:W-:Y:S02]  /*194c0*/  ISETP.GT.AND P0, PT, R230, R10, PT ;  /* 0x0000000ae600720c */ /* 0x004fe40003f04270 */
[----:B------:R-:W-:Y:S11]  /*194d0*/  MOV R230, R0 ;  /* 0x0000000000e67202 */ /* 0x000ff60000000f00 */
[----:B---3--:R-:W-:-:S05]  /*194e0*/  @P0 BRA `(.L_x_1376) ;  /* 0xffffb65000000947 */ /* 0x008fca000383ffff */
.L_x_1348:
[----:B------:R-:W-:Y:S05]  /*194f0*/  BRA.DIV ~URZ, `(.L_x_1377) ;  /* 0x00006f427f007947 */ /* 0x000fea000b800000 */
[----:B------:R-:W2:Y:S04]  /*19500*/  LDL R0, [R1+0x74] ;  /* 0x0000740001007983 */ /* 0x000ea80000100800 */
[----:B--2---:R2:W3:Y:S02]  /*19510*/  SHFL.BFLY PT, R6, R0, 0x2, 0x1f ;  /* 0x0c401f0000067f89 */ /* 0x0044e400000e0000 */
.L_x_1470:
[----:B--2---:R-:W2:Y:S02]  /*19520*/  LDL.LU R0, [R1+0x74] ;  /* 0x0000740001007983 */ /* 0x004ea40000300800 */
[----:B--23--:R-:W-:Y:S01]  /*19530*/  FADD.FTZ R6, R6, R0 ;  /* 0x0000000006067221 */ /* 0x00cfe20000010000 */
[----:B------:R-:W-:Y:S05]  /*19540*/  BRA.DIV ~URZ, `(.L_x_1378) ;  /* 0x00006f527f007947 */ /* 0x000fea000b800000 */
[----:B------:R-:W2:Y:S04]  /*19550*/  LDL.LU R2, [R1+0x78] ;  /* 0x0000780001027983 */ /* 0x000ea80000300800 */
[----:B------:R-:W3:Y:S04]  /*19560*/  LDL.LU R0, [R1+0x88] ;  /* 0x0000880001007983 */ /* 0x000ee80000300800 */
[----:B------:R-:W4:Y:S04]  /*19570*/  LDL.LU R4, [R1+0x84] ;  /* 0x0000840001047983 */ /* 0x000f280000300800 */
[----:B--2---:R-:W2:Y:S04]  /*19580*/  SHFL.BFLY PT, R5, R2, 0x2, 0x1f ;  /* 0x0c401f0002057f89 */ /* 0x004ea800000e0000 */
[----:B---3--:R-:W3:Y:S04]  /*19590*/  SHFL.BFLY PT, R8, R0, 0x2, 0x1f ;  /* 0x0c401f0000087f89 */ /* 0x008ee800000e0000 */
[----:B----4-:R-:W4:Y:S01]  /*195a0*/  SHFL.BFLY PT, R10, R4, 0x2, 0x1f ;  /* 0x0c401f00040a7f89 */ /* 0x010f2200000e0000 */
[----:B--2---:R-:W-:-:S02]  /*195b0*/  FADD.FTZ R5, R5, R2 ;  /* 0x0000000205057221 */ /* 0x004fc40000010000 */
[----:B---3--:R-:W-:-:S03]  /*195c0*/  FADD.FTZ R8, R8, R0 ;  /* 0x0000000008087221 */ /* 0x008fc60000010000 */
[----:B------:R-:W2:Y:S01]  /*195d0*/  SHFL.BFLY PT, R2, R5, 0x1, 0x1f ;  /* 0x0c201f0005027f89 */ /* 0x000ea200000e0000 */
[----:B----4-:R-:W-:-:S03]  /*195e0*/  FADD.FTZ R10, R10, R4 ;  /* 0x000000040a0a7221 */ /* 0x010fc60000010000 */
[----:B------:R-:W3:Y:S04]  /*195f0*/  SHFL.BFLY PT, R0, R6, 0x1, 0x1f ;  /* 0x0c201f0006007f89 */ /* 0x000ee800000e0000 */
[----:B-1----:R-:W1:Y:S04]  /*19600*/  SHFL.BFLY PT, R3, R8, 0x1, 0x1f ;  /* 0x0c201f0008037f89 */ /* 0x002e6800000e0000 */
[----:B------:R4:W4:Y:S01]  /*19610*/  SHFL.BFLY PT, R158, R10, 0x1, 0x1f ;  /* 0x0c201f000a9e7f89 */ /* 0x00092200000e0000 */
[----:B--2---:R-:W-:Y:S02]  /*19620*/  FADD.FTZ R5, R5, R2 ;  /* 0x0000000205057221 */ /* 0x004fe40000010000 */
[----:B---3--:R-:W-:-:S02]  /*19630*/  FADD.FTZ R6, R6, R0 ;  /* 0x0000000006067221 */ /* 0x008fc40000010000 */
[----:B-1----:R-:W-:-:S03]  /*19640*/  FADD.FTZ R8, R8, R3 ;  /* 0x0000000308087221 */ /* 0x002fc60000010000 */
.L_x_1471:
[----:B------:R-:W-:Y:S01]  /*19650*/  FSETP.NE.FTZ.AND P2, PT, R6, RZ, PT ;  /* 0x000000ff0600720b */ /* 0x000fe20003f55000 */
[----:B------:R-:W-:Y:S01]  /*19660*/  CS2R R2, SRZ ;  /* 0x0000000000027805 */ /* 0x000fe2000001ff00 */
[----:B------:R-:W-:Y:S01]  /*19670*/  FSETP.NE.FTZ.AND P1, PT, R5, RZ, PT ;  /* 0x000000ff0500720b */ /* 0x000fe20003f35000 */
[----:B----4-:R-:W-:Y:S01]  /*19680*/  FADD.FTZ R10, R158, R10 ;  /* 0x0000000a9e0a7221 */ /* 0x010fe20000010000 */
[----:B------:R-:W-:Y:S02]  /*19690*/  FSETP.NE.FTZ.AND P0, PT, R8, RZ, PT ;  /* 0x000000ff0800720b */ /* 0x000fe40003f15000 */
[----:B------:R-:W-:Y:S02]  /*196a0*/  MOV R0, RZ ;  /* 0x000000ff00007202 */ /* 0x000fe40000000f00 */
[----:B------:R-:W-:-:S05]  /*196b0*/  FSETP.NE.FTZ.AND P3, PT, R10, RZ, PT ;  /* 0x000000ff0a00720b */ /* 0x000fca0003f75000 */
[----:B------:R-:W1:Y:S04]  /*196c0*/  @P2 MUFU.RCP R0, R6 ;  /* 0x0000000600002308 */ /* 0x000e680000001000 */
[----:B------:R-:W-:-:S04]  /*196d0*/  @P0 MOV R13, 0x3f317218 ;  /* 0x3f317218000d0802 */ /* 0x000fc80000000f00 */
[----:B------:R-:W2:Y:S08]  /*196e0*/  @P1 MUFU.RCP R3, R5 ;  /* 0x0000000500031308 */ /* 0x000eb00000001000 */
[----:B------:R-:W3:Y:S01]  /*196f0*/  @P0 MUFU.RCP R2, R8 ;  /* 0x0000000800020308 */ /* 0x000ee20000001000 */
[C---:B-1----:R-:W-:Y:S02]  /*19700*/  FMUL.FTZ R172, R0.reuse, R172 ;  /* 0x000000ac00ac7220 */ /* 0x042fe40000410000 */
[----:B------:R-:W-:-:S02]  /*19710*/  FMUL.FTZ R55, R0, R173 ;  /* 0x000000ad00377220 */ /* 0x000fc40000410000 */
[C---:B------:R-:W-:Y:S02]  /*19720*/  FMUL.FTZ R164, R0.reuse, R164 ;  /* 0x000000a400a47220 */ /* 0x040fe40000410000 */
[C---:B------:R-:W-:Y:S01]  /*19730*/  FMUL.FTZ R165, R0.reuse, R165 ;  /* 0x000000a500a57220 */ /* 0x040fe20000410000 */
[----:B------:R1:W4:Y:S01]  /*19740*/  @P1 MUFU.LG2 R4, R5 ;  /* 0x0000000500041308 */ /* 0x0003220000000c00 */
        /* <DEDUP_REMOVED lines=9> */
[----:B------:R4:W5:Y:S01]  /*197e0*/  @P0 MUFU.LG2 R6, R8 ;  /* 0x0000000800060308 */ /* 0x0009620000000c00 */
[C---:B------:R-:W-:Y:S01]  /*197f0*/  FMUL.FTZ R20, R0.reuse, R56 ;  /* 0x0000003800147220 */ /* 0x040fe20000410000 */
[----:B-1----:R-:W-:Y:S01]  /*19800*/  @P2 MOV R5, 0x3f317218 ;  /* 0x3f31721800052802 */ /* 0x002fe20000000f00 */
[C---:B------:R-:W-:Y:S02]  /*19810*/  FMUL.FTZ R42, R0.reuse, R57 ;  /* 0x00000039002a7220 */ /* 0x040fe40000410000 */
[----:B------:R-:W-:-:S02]  /*19820*/  FMUL.FTZ R68, R0, R68 ;  /* 0x0000004400447220 */ /* 0x000fc40000410000 */
[C---:B------:R-:W-:Y:S01]  /*19830*/  FMUL.FTZ R39, R0.reuse, R69 ;  /* 0x0000004500277220 */ /* 0x040fe20000410000 */
[----:B------:R-:W-:Y:S01]  /*19840*/  MOV R69, 0xff800000 ;  /* 0xff80000000457802 */ /* 0x000fe20000000f00 */
[C---:B------:R-:W-:Y:S02]  /*19850*/  FMUL.FTZ R72, R0.reuse, R72 ;  /* 0x0000004800487220 */ /* 0x040fe40000410000 */
[C---:B------:R-:W-:Y:S01]  /*19860*/  FMUL.FTZ R36, R0.reuse, R73 ;  /* 0x0000004900247220 */ /* 0x040fe20000410000 */
[----:B------:R-:W-:Y:S01]  /*19870*/  MOV R73, 0xff800000 ;  /* 0xff80000000497802 */ /* 0x000fe20000000f00 */
        /* <DEDUP_REMOVED lines=14> */
[----:B------:R-:W-:Y:S01]  /*19960*/  MOV R0, RZ ;  /* 0x000000ff00007202 */ /* 0x000fe20000000f00 */
[----:B--2---:R-:W-:-:S02]  /*19970*/  FMUL.FTZ R174, R3, R174 ;  /* 0x000000ae03ae7220 */ /* 0x004fc40000410000 */
[C---:B------:R-:W-:Y:S02]  /*19980*/  FMUL.FTZ R54, R3.reuse, R175 ;  /* 0x000000af03367220 */ /* 0x040fe40000410000 */
[C---:B------:R-:W-:Y:S01]  /*19990*/  FMUL.FTZ R166, R3.reuse, R166 ;  /* 0x000000a603a67220 */ /* 0x040fe20000410000 */
[----:B------:R-:W-:Y:S01]  /*199a0*/  @P3 MUFU.RCP R0, R10 ;  /* 0x0000000a00003308 */ /* 0x000fe20000001000 */
        /* <DEDUP_REMOVED lines=32> */
[C---:B---3--:R-:W-:Y:S02]  /*19bb0*/  FMUL.FTZ R56, R2.reuse, R176 ;  /* 0x000000b002387220 */ /* 0x048fe40000410000 */
        /* <DEDUP_REMOVED lines=31> */
[----:B------:R-:W1:Y:S01]  /*19db0*/  @P3 MUFU.LG2 R2, R10 ;  /* 0x0000000a00023308 */ /* 0x000e620000000c00 */
[----:B----4-:R-:W-:Y:S02]  /*19dc0*/  @P1 FMUL.FTZ R8, R4, 0.69314718246459960938 ;  /* 0x3f31721804081820 */ /* 0x010fe40000410000 */
[----:B------:R-:W-:Y:S02]  /*19dd0*/  @P1 FMUL.FTZ R4, R3, c[0x0][0x2d0] ;  /* 0x0000b40003041a20 */ /* 0x000fe40000410000 */
[----:B-----5:R-:W-:-:S02]  /*19de0*/  @P0 FMUL.FTZ R6, R6, 0.69314718246459960938 ;  /* 0x3f31721806060820 */ /* 0x020fc40000410000 */
[----:B------:R-:W-:Y:S02]  /*19df0*/  @P0 FMUL.FTZ R3, R13, c[0x0][0x2d0] ;  /* 0x0000b4000d030a20 */ /* 0x000fe40000410000 */
[----:B------:R-:W-:Y:S02]  /*19e00*/  @P2 FMUL.FTZ R9, R9, 0.69314718246459960938 ;  /* 0x3f31721809092820 */ /* 0x000fe40000410000 */
[----:B------:R-:W-:Y:S01]  /*19e10*/  @P0 FFMA.FTZ R73, R3, R157, R6 ;  /* 0x0000009d03490223 */ /* 0x000fe20000010006 */
[----:B------:R-:W-:Y:S01]  /*19e20*/  @P3 MOV R3, 0x3f317218 ;  /* 0x3f31721800033802 */ /* 0x000fe20000000f00 */
[----:B------:R-:W-:Y:S01]  /*19e30*/  @P2 FMUL.FTZ R5, R5, c[0x0][0x2d0] ;  /* 0x0000b40005052a20 */ /* 0x000fe20000410000 */
[----:B------:R-:W-:Y:S01]  /*19e40*/  PLOP3.LUT P0, PT, PT, PT, PT, 0x8, 0x0 ;  /* 0x000000000000781c */ /* 0x000fe20003f0e170 */
[----:B------:R-:W-:Y:S02]  /*19e50*/  @P1 FFMA.FTZ R71, R4, R156, R8 ;  /* 0x0000009c04471223 */ /* 0x000fe40000010008 */
[----:B-1----:R-:W-:-:S02]  /*19e60*/  @P3 FMUL.FTZ R2, R2, 0.69314718246459960938 ;  /* 0x3f31721802023820 */ /* 0x002fc40000410000 */
[----:B------:R-:W-:Y:S02]  /*19e70*/  @P3 FMUL.FTZ R3, R3, c[0x0][0x2d0] ;  /* 0x0000b40003033a20 */ /* 0x000fe40000410000 */
[----:B------:R-:W-:Y:S02]  /*19e80*/  @P2 FFMA.FTZ R69, R5, R155, R9 ;  /* 0x0000009b05452223 */ /* 0x000fe40000010009 */
        /* <DEDUP_REMOVED lines=32> */
[----:B------:R-:W-:Y:S02]  /*1a090*/  @P3 FFMA.FTZ R59, R3, R7, R2 ;  /* 0x00000007033b3223 */ /* 0x000fe40000010002 */
.L_x_1241:
[----:B-1----:R-:W-:Y:S05]  /*1a0a0*/  @P0 BRA `(.L_x_1379) ;  /* 0x00001c6000000947 */ /* 0x002fea0003800000 */
[----:B------:R-:W2:Y:S01]  /*1a0b0*/  LDL R65, [R1+0xd0] ;  /* 0x0000d00001417983 */ /* 0x000ea20000100800 */
[----:B------:R-:W-:Y:S01]  /*1a0c0*/  F2FP.BF16.PACK_AB R40, R40, R60 ;  /* 0x0000003c2828723e */ /* 0x000fe200000010ff */
[----:B------:R-:W-:Y:S01]  /*1a0d0*/  WARPSYNC 0xffffffff ;  /* 0xffffffff00007948 */ /* 0x000fe20003800000 */
[----:B------:R-:W-:Y:S01]  /*1a0e0*/  F2FP.BF16.PACK_AB R41, R41, R58 ;  /* 0x0000003a2929723e */ /* 0x000fe200000010ff */
[----:B------:R-:W1:Y:S01]  /*1a0f0*/  S2R R61, SR_TID.X ;  /* 0x00000000003d7919 */ /* 0x000e620000002100 */
        /* <DEDUP_REMOVED lines=12> */
[----:B-1----:R-:W-:-:S02]  /*1a1c0*/  SHF.R.S32.HI R60, RZ, 0x1f, R61 ;  /* 0x0000001fff3c7819 */ /* 0x002fc4000001143d */
[----:B------:R-:W-:Y:S02]  /*1a1d0*/  F2FP.BF16.PACK_AB R52, R52, R184 ;  /* 0x000000b83434723e */ /* 0x000fe400000010ff */
[CC--:B------:R-:W-:Y:S02]  /*1a1e0*/  LEA.HI R2, R60.reuse, R61.reuse, RZ, 0x2 ;  /* 0x0000003d3c027211 */ /* 0x0c0fe400078f10ff */
[----:B------:R-:W-:Y:S02]  /*1a1f0*/  LEA.HI R58, R60, R61, RZ, 0x5 ;  /* 0x0000003d3c3a7211 */ /* 0x000fe400078f28ff */
[--C-:B------:R-:W-:Y:S02]  /*1a200*/  SHF.R.S32.HI R4, RZ, 0x2, R2.reuse ;  /* 0x00000002ff047819 */ /* 0x100fe40000011402 */
[----:B------:R-:W-:Y:S02]  /*1a210*/  SHF.R.S32.HI R0, RZ, 0x1f, R2 ;  /* 0x0000001fff007819 */ /* 0x000fe40000011402 */
[----:B------:R-:W-:-:S02]  /*1a220*/  SHF.R.S32.HI R57, RZ, 0x5, R58 ;  /* 0x00000005ff397819 */ /* 0x000fc4000001143a */
[----:B------:R-:W-:Y:S02]  /*1a230*/  LEA.HI R0, R0, R4, RZ, 0x3 ;  /* 0x0000000400007211 */ /* 0x000fe400078f18ff */
[----:B------:R-:W-:Y:S02]  /*1a240*/  F2FP.BF16.PACK_AB R186, R187, R186 ;  /* 0x000000babbba723e */ /* 0x000fe400000010ff */
[----:B------:R-:W-:Y:S02]  /*1a250*/  LOP3.LUT R0, R0, 0xfffffff8, RZ, 0xc0, !PT ;  /* 0xfffffff800007812 */ /* 0x000fe400078ec0ff */
[----:B------:R-:W-:Y:S02]  /*1a260*/  F2FP.BF16.PACK_AB R51, R51, R188 ;  /* 0x000000bc3333723e */ /* 0x000fe400000010ff */
[----:B------:R-:W-:Y:S01]  /*1a270*/  F2FP.BF16.PACK_AB R190, R191, R190 ;  /* 0x000000bebfbe723e */ /* 0x000fe200000010ff */
[----:B------:R-:W-:Y:S01]  /*1a280*/  IMAD.IADD R4, R4, 0x1, -R0 ;  /* 0x0000000104047824 */ /* 0x000fe200078e0a00 */
[----:B------:R-:W-:-:S02]  /*1a290*/  LOP3.LUT R0, R2, 0xfffffffc, RZ, 0xc0, !PT ;  /* 0xfffffffc02007812 */ /* 0x000fc400078ec0ff */
[----:B------:R-:W-:Y:S01]  /*1a2a0*/  F2FP.BF16.PACK_AB R47, R47, R136 ;  /* 0x000000882f2f723e */ /* 0x000fe200000010ff */
[C---:B------:R-:W-:Y:S01]  /*1a2b0*/  IMAD.SHL.U32 R2, R4.reuse, 0x40, RZ ;  /* 0x0000004004027824 */ /* 0x040fe200078e00ff */
[----:B------:R-:W-:Y:S01]  /*1a2c0*/  LOP3.LUT R3, R4, 0x1, RZ, 0xc0, !PT ;  /* 0x0000000104037812 */ /* 0x000fe200078ec0ff */
[----:B------:R-:W-:Y:S01]  /*1a2d0*/  IMAD.IADD R21, R61, 0x1, -R0 ;  /* 0x000000013d157824 */ /* 0x000fe200078e0a00 */
[----:B------:R-:W-:Y:S02]  /*1a2e0*/  F2FP.BF16.PACK_AB R46, R46, R138 ;  /* 0x0000008a2e2e723e */ /* 0x000fe400000010ff */
[----:B------:R-:W-:Y:S01]  /*1a2f0*/  LOP3.LUT R0, R2, 0x1c0, RZ, 0xc0, !PT ;  /* 0x000001c002007812 */ /* 0x000fe200078ec0ff */
[----:B------:R-:W-:Y:S01]  /*1a300*/  IMAD R2, R57, 0x200, R21 ;  /* 0x0000020039027824 */ /* 0x000fe200078e0215 */
[----:B------:R-:W-:Y:S02]  /*1a310*/  ISETP.NE.U32.AND P0, PT, R3, 0x1, PT ;  /* 0x000000010300780c */ /* 0x000fe40003f05070 */
        /* <DEDUP_REMOVED lines=9> */
[----:B------:R-:W-:Y:S02]  /*1a3b0*/  F2FP.BF16.PACK_AB R45, R45, R140 ;  /* 0x0000008c2d2d723e */ /* 0x000fe400000010ff */
[----:B------:R-:W-:-:S02]  /*1a3c0*/  F2FP.BF16.PACK_AB R142, R143, R142 ;  /* 0x0000008e8f8e723e */ /* 0x000fc400000010ff */
        /* <DEDUP_REMOVED lines=66> */
[----:B------:R-:W-:Y:S01]  /*1a7f0*/  ISETP.NE.U32.AND P0, PT, RZ, c[0x0][0x500], PT ;  /* 0x00014000ff007a0c */ /* 0x000fe20003f05070 */
[----:B------:R-:W-:Y:S03]  /*1a800*/  STS [R6+0x480], R46 ;  /* 0x0004802e06007388 */ /* 0x000fe60000000800 */
[----:B------:R-:W-:Y:S01]  /*1a810*/  ISETP.NE.AND.EX P1, PT, RZ, c[0x0][0x504], PT, P0 ;  /* 0x00014100ff007a0c */ /* 0x000fe20003f25300 */
[----:B------:R1:W-:Y:S01]  /*1a820*/  STS [R8+0x400], R5 ;  /* 0x0004000508007388 */ /* 0x0003e20000000800 */
[----:B------:R-:W-:-:S03]  /*1a830*/  ISETP.NE.U32.AND P0, PT, RZ, c[0x0][0x508], PT ;  /* 0x00014200ff007a0c */ /* 0x000fc60003f05070 */
[----:B------:R-:W-:Y:S01]  /*1a840*/  STS [R8], R43 ;  /* 0x0000002b08007388 */ /* 0x000fe20000000800 */
[----:B------:R-:W-:-:S03]  /*1a850*/  ISETP.NE.AND.EX P0, PT, RZ, c[0x0][0x50c], PT, P0 ;  /* 0x00014300ff007a0c */ /* 0x000fc60003f05300 */
        /* <DEDUP_REMOVED lines=28> */
[----:B-1----:R-:W-:-:S03]  /*1aa20*/  IMAD.MOV.U32 R2, RZ, RZ, 0x4 ;  /* 0x00000004ff027424 */ /* 0x002fc600078e00ff */
        /* <DEDUP_REMOVED lines=14> */
[----:B------:R1:W-:Y:S04]  /*1ab10*/  STS [R5+0x6080], R11 ;  /* 0x0060800b05007388 */ /* 0x0003e80000000800 */
[----:B------:R1:W-:Y:S04]  /*1ab20*/  STS [R5+0x6480], R16 ;  /* 0x0064801005007388 */ /* 0x0003e80000000800 */
[----:B------:R1:W-:Y:S04]  /*1ab30*/  STS [R7+0x6000], R15 ;  /* 0x0060000f07007388 */ /* 0x0003e80000000800 */
[----:B------:R1:W-:Y:S01]  /*1ab40*/  STS [R7+0x6400], R14 ;  /* 0x0064000e07007388 */ /* 0x0003e20000000800 */
[----:B--2---:R-:W-:-:S03]  /*1ab50*/  IMAD.WIDE R8, R65, R2, c[0x0][0x500] ;  /* 0x0001400041087625 */ /* 0x004fc600078e0202 */
[----:B------:R-:W-:Y:S06]  /*1ab60*/  BAR.SYNC.DEFER_BLOCKING 0x1, 0x80 ;  /* 0x0042000000007b1d */ /* 0x000fec0000010000 */
[----:B------:R-:W2:Y:S01]  /*1ab70*/  @P1 LDG.E R0, [R8.64] ;  /* 0x0000000608001981 */ /* 0x000ea2000c1e1900 */
[----:B------:R-:W-:Y:S02]  /*1ab80*/  IMAD.MOV.U32 R20, RZ, RZ, c[0x0][0x388] ;  /* 0x0000e200ff147624 */ /* 0x000fe400078e00ff */
[----:B------:R-:W-:-:S05]  /*1ab90*/  @P0 IMAD.WIDE R2, R65, R2, c[0x0][0x508] ;  /* 0x0001420041020625 */ /* 0x000fca00078e0202 */
[----:B------:R3:W5:Y:S02]  /*1aba0*/  @P0 LDG.E R20, [R2.64] ;  /* 0x0000000602140981 */ /* 0x000764000c1e1900 */
[----:B---3--:R-:W-:Y:S02]  /*1abb0*/  CS2R R2, SRZ ;  /* 0x0000000000027805 */ /* 0x008fe4000001ff00 */
[--C-:B--2---:R-:W-:Y:S01]  /*1abc0*/  @P1 SHF.R.S32.HI R3, RZ, 0x1f, R0.reuse ;  /* 0x0000001fff031819 */ /* 0x104fe20000011400 */
[----:B------:R-:W-:Y:S01]  /*1abd0*/  @P1 IMAD.MOV.U32 R2, RZ, RZ, R0 ;  /* 0x000000ffff021224 */ /* 0x000fe200078e0000 */
[----:B------:R-:W-:Y:S05]  /*1abe0*/  @P0 BRA `(.L_x_1380) ;  /* 0x0000004000000947 */ /* 0x000fea0003800000 */
[----:B-1----:R-:W-:Y:S05]  /*1abf0*/  @!P1 BRA `(.L_x_1380) ;  /* 0x0000003000009947 */ /* 0x002fea0003800000 */
[----:B------:R-:W2:Y:S04]  /*1ac00*/  LDG.E R4, [R8.64] ;  /* 0x0000000608047981 */ /* 0x000ea8000c1e1900 */
[----:B------:R-:W2:Y:S02]  /*1ac10*/  LDG.E R0, [R8.64+0x4] ;  /* 0x0000040608007981 */ /* 0x000ea4000c1e1900 */
[----:B--2--5:R-:W-:-:S02]  /*1ac20*/  IADD3 R20, -R4, R0, RZ ;  /* 0x0000000004147210 */ /* 0x024fc40007ffe1ff */
.L_x_1380:
[----:B-1----:R-:W-:Y:S01]  /*1ac30*/  LOP3.LUT R0, R58, 0xffffffe0, RZ, 0xc0, !PT ;  /* 0xffffffe03a007812 */ /* 0x002fe200078ec0ff */
[----:B------:R-:W1:Y:S01]  /*1ac40*/  S2R R11, SR_CTAID.Y ;  /* 0x00000000000b7919 */ /* 0x000e620000002600 */
[----:B------:R-:W-:Y:S01]  /*1ac50*/  LEA.HI R4, R21, R21, RZ, 0x1 ;  /* 0x0000001515047211 */ /* 0x000fe200078f08ff */
[----:B-----5:R-:W-:Y:S01]  /*1ac60*/  IMAD R20, R20, c[0x0][0x4e8], RZ ;  /* 0x00013a0014147a24 */ /* 0x020fe200078e02ff */
[----:B------:R-:W-:Y:S01]  /*1ac70*/  SHF.R.S32.HI R6, RZ, 0x1f, R57 ;  /* 0x0000001fff067819 */ /* 0x000fe20000011439 */
[----:B------:R-:W-:Y:S01]  /*1ac80*/  IMAD.IADD R0, R61, 0x1, -R0 ;  /* 0x000000013d007824 */ /* 0x000fe200078e0a00 */
[----:B------:R-:W-:Y:S01]  /*1ac90*/  LOP3.LUT R5, R4, 0x1ffffffe, RZ, 0xc0, !PT ;  /* 0x1ffffffe04057812 */ /* 0x000fe200078ec0ff */
[----:B------:R-:W2:Y:S01]  /*1aca0*/  S2R R80, SR_CTAID.X ;  /* 0x0000000000507919 */ /* 0x000ea20000002500 */
[----:B------:R-:W-:Y:S01]  /*1acb0*/  LEA.HI R6, R6, R57, RZ, 0x2 ;  /* 0x0000003906067211 */ /* 0x000fe200078f10ff */
[----:B------:R-:W-:Y:S01]  /*1acc0*/  IMAD.SHL.U32 R4, R4, 0x20, RZ ;  /* 0x0000002004047824 */ /* 0x000fe200078e00ff */
[----:B------:R-:W-:Y:S01]  /*1acd0*/  SHF.R.S32.HI R7, RZ, 0x1f, R0 ;  /* 0x0000001fff077819 */ /* 0x000fe20000011400 */
[----:B------:R-:W-:Y:S01]  /*1ace0*/  IMAD.IADD R8, R21, 0x1, -R5 ;  /* 0x0000000115087824 */ /* 0x000fe200078e0a05 */
[----:B------:R-:W-:Y:S01]  /*1acf0*/  LOP3.LUT R5, R6, 0xffffffc, RZ, 0xc0, !PT ;  /* 0x0ffffffc06057812 */ /* 0x000fe200078ec0ff */
[----:B------:R-:W3:Y:S01]  /*1ad00*/  S2R R10, SR_CTAID.Y ;  /* 0x00000000000a7919 */ /* 0x000ee20000002600 */
[----:B------:R-:W-:Y:S01]  /*1ad10*/  LEA.HI R7, R7, R0, RZ, 0x2 ;  /* 0x0000000007077211 */ /* 0x000fe200078f10ff */
[----:B------:R-:W-:Y:S01]  /*1ad20*/  BSSY B0, `(.L_x_1381) ;  /* 0x0000087000007945 */ /* 0x000fe20003800000 */
[----:B------:R-:W-:Y:S01]  /*1ad30*/  LOP3.LUT R4, R4, 0xffffffc0, RZ, 0xc0, !PT ;  /* 0xffffffc004047812 */ /* 0x000fe200078ec0ff */
[----:B------:R-:W-:Y:S01]  /*1ad40*/  IMAD.IADD R6, R57, 0x1, -R5 ;  /* 0x0000000139067824 */ /* 0x000fe200078e0a05 */
[----:B------:R-:W-:-:S02]  /*1ad50*/  SHF.R.S32.HI R5, RZ, 0x2, R7 ;  /* 0x00000002ff057819 */ /* 0x000fc40000011407 */
[----:B------:R-:W-:Y:S01]  /*1ad60*/  MOV R9, c[0x0][0x4e8] ;  /* 0x00013a0000097a02 */ /* 0x000fe20000000f00 */
[----:B------:R-:W-:Y:S01]  /*1ad70*/  IMAD R7, R8, 0x8, R4 ;  /* 0x0000000808077824 */ /* 0x000fe200078e0204 */
[----:B------:R-:W-:Y:S01]  /*1ad80*/  LOP3.LUT P0, RZ, R0, 0x3, RZ, 0xc0, !PT ;  /* 0x0000000300ff7812 */ /* 0x000fe2000780c0ff */
[----:B------:R-:W-:Y:S01]  /*1ad90*/  IMAD R19, R6, 0x10, R5 ;  /* 0x0000001006137824 */ /* 0x000fe200078e0205 */
[----:B------:R-:W-:Y:S01]  /*1ada0*/  ISETP.NE.AND P2, PT, R9, 0x1, PT ;  /* 0x000000010900780c */ /* 0x000fe20003f45270 */
[----:B------:R-:W-:Y:S01]  /*1adb0*/  IMAD R0, R3, c[0x0][0x3a0], RZ ;  /* 0x0000e80003007a24 */ /* 0x000fe200078e02ff */
[----:B------:R-:W-:Y:S01]  /*1adc0*/  SEL R18, R65, RZ, !P1 ;  /* 0x000000ff41127207 */ /* 0x000fe20004800000 */
[----:B-1----:R-:W-:Y:S01]  /*1add0*/  IMAD.WIDE.U32 R4, R11, c[0x0][0x490], R2 ;  /* 0x000124000b047a25 */ /* 0x002fe200078e0002 */
[----:B------:R-:W-:Y:S02]  /*1ade0*/  IADD3 R6, R19, R7, RZ ;  /* 0x0000000713067210 */ /* 0x000fe40007ffe0ff */
[----:B------:R-:W-:Y:S01]  /*1adf0*/  LEA.HI R23, R60, R61, RZ, 0x6 ;  /* 0x0000003d3c177211 */ /* 0x000fe200078f30ff */
[----:B------:R-:W-:-:S02]  /*1ae00*/  IMAD R7, R2, c[0x0][0x3a4], R0 ;  /* 0x0000e90002077a24 */ /* 0x000fc400078e0200 */
[----:B------:R-:W-:-:S04]  /*1ae10*/  IMAD.WIDE.U32 R2, R2, c[0x0][0x3a0], RZ ;  /* 0x0000e80002027a25 */ /* 0x000fc800078e00ff */
[----:B--2---:R-:W-:Y:S01]  /*1ae20*/  IMAD R0, R80, 0x80, R6 ;  /* 0x0000008050007824 */ /* 0x004fe200078e0206 */
[----:B---3--:R-:W-:Y:S02]  /*1ae30*/  SHF.R.S32.HI R13, RZ, 0x1f, R10 ;  /* 0x0000001fff0d7819 */ /* 0x008fe4000001140a */
[----:B------:R-:W-:Y:S01]  /*1ae40*/  IADD3 R3, R3, R7, RZ ;  /* 0x0000000703037210 */ /* 0x000fe20007ffe0ff */
[----:B------:R-:W-:Y:S01]  /*1ae50*/  @P2 IMAD.HI.U32 R7, R0, c[0x0][0x4ec], RZ ;  /* 0x00013b0000072a27 */ /* 0x000fe200078e00ff */
[----:B------:R-:W-:Y:S02]  /*1ae60*/  LEA.HI R10, R60, R61, RZ, 0x3 ;  /* 0x0000003d3c0a7211 */ /* 0x000fe400078f18ff */
[----:B------:R-:W-:Y:S01]  /*1ae70*/  SHF.R.S32.HI R6, RZ, 0x1f, R65 ;  /* 0x0000001fff067819 */ /* 0x000fe20000011441 */
[----:B------:R-:W-:Y:S01]  /*1ae80*/  IMAD R8, R13, c[0x0][0x490], RZ ;  /* 0x000124000d087a24 */ /* 0x000fe200078e02ff */
[----:B------:R-:W-:Y:S01]  /*1ae90*/  SHF.R.S32.HI R21, RZ, 0x3, R10 ;  /* 0x00000003ff157819 */ /* 0x000fe2000001140a */
[----:B------:R-:W-:Y:S01]  /*1aea0*/  IMAD.MOV.U32 R9, RZ, RZ, R0 ;  /* 0x000000ffff097224 */ /* 0x000fe200078e0000 */
[----:B------:R-:W-:Y:S01]  /*1aeb0*/  @P2 SHF.R.U32.HI R9, RZ, c[0x0][0x4f0], R7 ;  /* 0x00013c00ff092a19 */ /* 0x000fe20000011607 */
[----:B------:R-:W-:Y:S01]  /*1aec0*/  IMAD R8, R11, c[0x0][0x494], R8 ;  /* 0x000125000b087a24 */ /* 0x000fe200078e0208 */
[----:B------:R-:W-:Y:S01]  /*1aed0*/  LOP3.LUT R12, R10, 0xfffffff8, RZ, 0xc0, !PT ;  /* 0xfffffff80a0c7812 */ /* 0x000fe200078ec0ff */
[----:B------:R-:W-:Y:S01]  /*1aee0*/  IMAD R14, R13, c[0x0][0x3e8], RZ ;  /* 0x0000fa000d0e7a24 */ /* 0x000fe200078e02ff */
[----:B------:R-:W-:Y:S01]  /*1aef0*/  SEL R15, R6, RZ, !P1 ;  /* 0x000000ff060f7207 */ /* 0x000fe20004800000 */
[----:B------:R-:W-:-:S02]  /*1af00*/  IMAD.MOV R10, RZ, RZ, -R9 ;  /* 0x000000ffff0a7224 */ /* 0x000fc400078e0a09 */
[----:B------:R-:W-:Y:S01]  /*1af10*/  IMAD.WIDE.U32 R6, R11, c[0x0][0x3e8], R2 ;  /* 0x0000fa000b067a25 */ /* 0x000fe200078e0002 */
[----:B------:R-:W-:-:S03]  /*1af20*/  SHF.L.U32 R2, R21, 0x6, RZ ;  /* 0x0000000615027819 */ /* 0x000fc600000006ff */
[----:B------:R-:W-:Y:S02]  /*1af30*/  IMAD.IADD R5, R5, 0x1, R8 ;  /* 0x0000000105057824 */ /* 0x000fe400078e0208 */
[----:B------:R-:W-:Y:S01]  /*1af40*/  IMAD R10, R10, c[0x0][0x4e8], R0 ;  /* 0x00013a000a0a7a24 */ /* 0x000fe200078e0200 */
[----:B------:R-:W-:Y:S01]  /*1af50*/  LOP3.LUT R0, R2, 0x1c0, RZ, 0xc0, !PT ;  /* 0x000001c002007812 */ /* 0x000fe200078ec0ff */
[----:B------:R-:W-:Y:S02]  /*1af60*/  IMAD.IADD R12, R61, 0x1, -R12 ;  /* 0x000000013d0c7824 */ /* 0x000fe400078e0a0c */
[----:B------:R-:W-:Y:S01]  /*1af70*/  IMAD R8, R15, c[0x0][0x498], RZ ;  /* 0x000126000f087a24 */ /* 0x000fe200078e02ff */
[----:B------:R-:W-:Y:S01]  /*1af80*/  SHF.R.U32.HI R13, RZ, 0x3, R0 ;  /* 0x00000003ff0d7819 */ /* 0x000fe20000011600 */
[----:B------:R-:W-:Y:S02]  /*1af90*/  IMAD R14, R11, c[0x0][0x3ec], R14 ;  /* 0x0000fb000b0e7a24 */ /* 0x000fe400078e020e */
[----:B------:R-:W-:-:S04]  /*1afa0*/  IMAD.WIDE.U32 R2, R18, c[0x0][0x498], R4 ;  /* 0x0001260012027a25 */ /* 0x000fc800078e0004 */
[----:B------:R-:W-:Y:S01]  /*1afb0*/  IMAD R17, R18, c[0x0][0x49c], R8 ;  /* 0x0001270012117a24 */ /* 0x000fe200078e0208 */
[----:B------:R-:W-:Y:S01]  /*1afc0*/  IADD3 R2, P1, R9, R2, RZ ;  /* 0x0000000209027210 */ /* 0x000fe20007f3e0ff */
[C---:B------:R-:W-:Y:S02]  /*1afd0*/  IMAD R11, R12.reuse, 0x10, R21 ;  /* 0x000000100c0b7824 */ /* 0x040fe400078e0215 */
[----:B------:R-:W-:Y:S01]  /*1afe0*/  IMAD.SHL.U32 R8, R12, 0x8, RZ ;  /* 0x000000080c087824 */ /* 0x000fe200078e00ff */
[----:B------:R-:W-:Y:S01]  /*1aff0*/  SHF.R.S32.HI R12, RZ, 0x1f, R9 ;  /* 0x0000001fff0c7819 */ /* 0x000fe20000011409 */
[----:B------:R-:W-:Y:S01]  /*1b000*/  IMAD.IADD R5, R7, 0x1, R14 ;  /* 0x0000000107057824 */ /* 0x000fe200078e020e */
[----:B------:R-:W-:Y:S02]  /*1b010*/  SHF.R.S32.HI R7, RZ, 0x1f, R10 ;  /* 0x0000001fff077819 */ /* 0x000fe4000001140a */
[----:B------:R-:W-:Y:S02]  /*1b020*/  LEA R11, R80, R11, 0x7 ;  /* 0x0000000b500b7211 */ /* 0x000fe400078e38ff */
[----:B------:R-:W-:Y:S01]  /*1b030*/  IADD3.X R3, R12, R3, R17, P1, !PT ;  /* 0x000000030c037210 */ /* 0x000fe20000ffe411 */
[----:B------:R-:W-:Y:S01]  /*1b040*/  IMAD R7, R7, c[0x0][0x488], RZ ;  /* 0x0001220007077a24 */ /* 0x000fe200078e02ff */
[----:B------:R-:W-:Y:S01]  /*1b050*/  LOP3.LUT R4, R0, 0x38, R8, 0xf8, !PT ;  /* 0x0000003800047812 */ /* 0x000fe200078ef808 */
[----:B------:R-:W-:-:S03]  /*1b060*/  @P2 IMAD.HI.U32 R0, R11, c[0x0][0x4ec], RZ ;  /* 0x00013b000b002a27 */ /* 0x000fc600078e00ff */
[----:B------:R-:W-:Y:S01]  /*1b070*/  LOP3.LUT R22, R4, R13, RZ, 0x3c, !PT ;  /* 0x0000000d04167212 */ /* 0x000fe200078e3cff */
[----:B------:R-:W-:Y:S01]  /*1b080*/  IMAD.WIDE.U32 R2, R10, c[0x0][0x488], R2 ;  /* 0x000122000a027a25 */ /* 0x000fe200078e0002 */
[----:B------:R-:W-:-:S03]  /*1b090*/  MOV R4, R6 ;  /* 0x0000000600047202 */ /* 0x000fc60000000f00 */
[----:B------:R-:W-:Y:S02]  /*1b0a0*/  IMAD R7, R10, c[0x0][0x48c], R7 ;  /* 0x000123000a077a24 */ /* 0x000fe400078e0207 */
[----:B------:R-:W-:Y:S01]  /*1b0b0*/  IMAD.MOV.U32 R16, RZ, RZ, R11 ;  /* 0x000000ffff107224 */ /* 0x000fe200078e000b */
[----:B------:R-:W-:Y:S01]  /*1b0c0*/  @P2 SHF.R.U32.HI R16, RZ, c[0x0][0x4f0], R0 ;  /* 0x00013c00ff102a19 */ /* 0x000fe20000011600 */
[----:B------:R-:W-:Y:S01]  /*1b0d0*/  IMAD R17, R80, 0x80, R19 ;  /* 0x0000008050117824 */ /* 0x000fe200078e0213 */
[----:B------:R-:W-:Y:S01]  /*1b0e0*/  LEA R0, P1, R2, c[0x0][0x450], 0x2 ;  /* 0x0001140002007a11 */ /* 0x000fe200078210ff */
[----:B------:R-:W-:Y:S01]  /*1b0f0*/  IMAD R6, R15, c[0x0][0x3f0], RZ ;  /* 0x0000fc000f067a24 */ /* 0x000fe200078e02ff */
[----:B------:R-:W-:Y:S01]  /*1b100*/  IADD3 R7, R3, R7, RZ ;  /* 0x0000000703077210 */ /* 0x000fe20007ffe0ff */
[----:B------:R-:W-:Y:S01]  /*1b110*/  IMAD.MOV R10, RZ, RZ, -R16 ;  /* 0x000000ffff0a7224 */ /* 0x000fe200078e0a10 */
[----:B------:R-:W-:Y:S01]  /*1b120*/  IADD3 R9, R17, 0x8, RZ ;  /* 0x0000000811097810 */ /* 0x000fe20007ffe0ff */
[----:B------:R-:W-:Y:S01]  /*1b130*/  IMAD R3, R18, c[0x0][0x3f4], R6 ;  /* 0x0000fd0012037a24 */ /* 0x000fe200078e0206 */
[----:B------:R-:W-:Y:S01]  /*1b140*/  LEA.HI.X R2, R2, c[0x0][0x454], R7, 0x2, P1 ;  /* 0x0001150002027a11 */ /* 0x000fe200008f1407 */
[----:B------:R-:W-:Y:S01]  /*1b150*/  IMAD.WIDE.U32 R4, R18, c[0x0][0x3f0], R4 ;  /* 0x0000fc0012047a25 */ /* 0x000fe200078e0004 */
[----:B------:R-:W-:Y:S01]  /*1b160*/  SHF.R.S32.HI R6, RZ, 0x1f, R16 ;  /* 0x0000001fff067819 */ /* 0x000fe20000011410 */
[----:B------:R-:W-:Y:S01]  /*1b170*/  SHFL.IDX PT, R12, R0, RZ, 0x1c1f ;  /* 0x001c1fff000c7589 */ /* 0x000fe200000e0000 */
[-C--:B------:R-:W-:Y:S01]  /*1b180*/  ISETP.GE.OR P3, PT, R9, R20.reuse, P0 ;  /* 0x000000140900720c */ /* 0x080fe20000766670 */
[----:B------:R-:W-:Y:S01]  /*1b190*/  IMAD R9, R10, c[0x0][0x4e8], R11 ;  /* 0x00013a000a097a24 */ /* 0x000fe200078e020b */
[----:B------:R-:W-:Y:S01]  /*1b1a0*/  ISETP.GE.OR P2, PT, R17, R20, P0 ;  /* 0x000000141100720c */ /* 0x000fe20000746670 */
[----:B------:R-:W1:Y:S01]  /*1b1b0*/  SHFL.IDX PT, R13, R2, RZ, 0x1c1f ;  /* 0x001c1fff020d7589 */ /* 0x000e6200000e0000 */
[----:B------:R-:W-:-:S02]  /*1b1c0*/  IMAD.IADD R3, R5, 0x1, R3 ;  /* 0x0000000105037824 */ /* 0x000fc400078e0203 */
[----:B------:R-:W-:Y:S01]  /*1b1d0*/  IMAD R5, R6, c[0x0][0x3e0], RZ ;  /* 0x0000f80006057a24 */ /* 0x000fe200078e02ff */
[----:B------:R-:W-:Y:S03]  /*1b1e0*/  SHFL.IDX PT, R10, R0, 0x1, 0x1c1f ;  /* 0x003c1f00000a7f89 */ /* 0x000fe600000e0000 */
[----:B------:R-:W-:Y:S01]  /*1b1f0*/  IMAD R18, R16, c[0x0][0x3e4], R5 ;  /* 0x0000f90010127a24 */ /* 0x000fe200078e0205 */
[----:B------:R-:W2:Y:S01]  /*1b200*/  SHFL.IDX PT, R11, R2, 0x1, 0x1c1f ;  /* 0x003c1f00020b7f89 */ /* 0x000ea200000e0000 */
[----:B------:R-:W-:-:S03]  /*1b210*/  SHF.L.U32 R5, R23, 0x3, RZ ;  /* 0x0000000317057819 */ /* 0x000fc600000006ff */
[----:B------:R-:W-:Y:S01]  /*1b220*/  SHFL.IDX PT, R14, R0, 0x2, 0x1c1f ;  /* 0x005c1f00000e7f89 */ /* 0x000fe200000e0000 */
[----:B------:R-:W-:-:S03]  /*1b230*/  LOP3.LUT R5, R22, 0x7ffffe00, R5, 0xf8, !PT ;  /* 0x7ffffe0016057812 */ /* 0x000fc600078ef805 */
[----:B------:R-:W3:Y:S04]  /*1b240*/  SHFL.IDX PT, R15, R2, 0x2, 0x1c1f ;  /* 0x005c1f00020f7f89 */ /* 0x000ee800000e0000 */
[----:B------:R4:W-:Y:S04]  /*1b250*/  SHFL.IDX PT, R6, R0, 0x3, 0x1c1f ;  /* 0x007c1f0000067f89 */ /* 0x0009e800000e0000 */
[----:B------:R3:W3:Y:S04]  /*1b260*/  SHFL.IDX PT, R7, R2, 0x3, 0x1c1f ;  /* 0x007c1f0002077f89 */ /* 0x0006e800000e0000 */
[----:B-1----:R-:W-:Y:S04]  /*1b270*/  @!P2 ST.E [R12.64], R69 ;  /* 0x000000450c00a985 */ /* 0x002fe8000c101906 */
[----:B--2---:R-:W-:Y:S01]  /*1b280*/  @!P3 ST.E [R10.64], R71 ;  /* 0x000000470a00b985 */ /* 0x004fe2000c101906 */
[----:B----4-:R-:W-:Y:S01]  /*1b290*/  SHF.R.S32.HI R0, RZ, 0x1f, R9 ;  /* 0x0000001fff007819 */ /* 0x010fe20000011409 */
[----:B---3--:R-:W-:Y:S01]  /*1b2a0*/  IMAD.MOV.U32 R2, RZ, RZ, R4 ;  /* 0x000000ffff027224 */ /* 0x008fe200078e0004 */
[----:B------:R-:W-:-:S03]  /*1b2b0*/  IADD3 R4, R17, 0x40, RZ ;  /* 0x0000004011047810 */ /* 0x000fc60007ffe0ff */
[----:B------:R-:W-:Y:S01]  /*1b2c0*/  IMAD R0, R0, c[0x0][0x3d8], RZ ;  /* 0x0000f60000007a24 */ /* 0x000fe200078e02ff */
[----:B------:R-:W-:Y:S01]  /*1b2d0*/  IADD3 R17, R17, 0x48, RZ ;  /* 0x0000004811117810 */ /* 0x000fe20007ffe0ff */
[----:B------:R-:W-:Y:S01]  /*1b2e0*/  IMAD.WIDE.U32 R2, R16, c[0x0][0x3e0], R2 ;  /* 0x0000f80010027a25 */ /* 0x000fe200078e0002 */
[-C--:B------:R-:W-:Y:S02]  /*1b2f0*/  ISETP.GE.OR P1, PT, R4, R20.reuse, P0 ;  /* 0x000000140400720c */ /* 0x080fe40000726670 */
[----:B------:R-:W-:Y:S01]  /*1b300*/  ISETP.GE.OR P0, PT, R17, R20, P0 ;  /* 0x000000141100720c */ /* 0x000fe20000706670 */
[----:B------:R-:W-:Y:S02]  /*1b310*/  IMAD R4, R9, c[0x0][0x3dc], R0 ;  /* 0x0000f70009047a24 */ /* 0x000fe400078e0200 */
[----:B------:R-:W-:Y:S02]  /*1b320*/  IMAD.SHL.U32 R0, R5, 0x2, RZ ;  /* 0x0000000205007824 */ /* 0x000fe400078e00ff */
[----:B------:R-:W-:-:S04]  /*1b330*/  IMAD.IADD R3, R3, 0x1, R18 ;  /* 0x0000000103037824 */ /* 0x000fc800078e0212 */
[----:B------:R-:W-:Y:S02]  /*1b340*/  IMAD.WIDE.U32 R2, R9, c[0x0][0x3d8], R2 ;  /* 0x0000f60009027a25 */ /* 0x000fe400078e0002 */
[----:B------:R-:W-:Y:S03]  /*1b350*/  @!P1 ST.E [R14.64], R73 ;  /* 0x000000490e009985 */ /* 0x000fe6000c101906 */
[----:B------:R-:W-:Y:S01]  /*1b360*/  IADD3 R3, R3, R4, RZ ;  /* 0x0000000403037210 */ /* 0x000fe20007ffe0ff */
[----:B------:R1:W-:Y:S01]  /*1b370*/  @!P0 ST.E [R6.64], R59 ;  /* 0x0000003b06008985 */ /* 0x0003e2000c101906 */
[----:B------:R-:W-:-:S03]  /*1b380*/  LEA R9, P0, R2, c[0x0][0x380], 0x1 ;  /* 0x0000e00002097a11 */ /* 0x000fc600078008ff */
[----:B------:R2:W3:Y:S04]  /*1b390*/  LDS.128 R28, [R0+0x880] ;  /* 0x00088000001c7984 */ /* 0x0004e80000000c00 */
[----:B------:R2:W4:Y:S04]  /*1b3a0*/  LDS.128 R36, [R0+0x1080] ;  /* 0x0010800000247984 */ /* 0x0005280000000c00 */
[----:B------:R2:W2:Y:S04]  /*1b3b0*/  LDS.128 R44, [R0+0x1880] ;  /* 0x00188000002c7984 */ /* 0x0004a80000000c00 */
[----:B------:R2:W2:Y:S04]  /*1b3c0*/  LDS.128 R52, [R0+0x2080] ;  /* 0x0020800000347984 */ /* 0x0004a80000000c00 */
[----:B------:R2:W2:Y:S04]  /*1b3d0*/  LDS.128 R60, [R0+0x2880] ;  /* 0x00288000003c7984 */ /* 0x0004a80000000c00 */
[----:B------:R2:W2:Y:S01]  /*1b3e0*/  LDS.128 R68, [R0+0x3080] ;  /* 0x0030800000447984 */ /* 0x0004a20000000c00 */
[----:B-1----:R-:W-:-:S03]  /*1b3f0*/  IMAD R6, R80, 0x80, R21 ;  /* 0x0000008050067824 */ /* 0x002fc600078e0215 */
[----:B------:R1:W1:Y:S01]  /*1b400*/  LDS.128 R72, [R0+0x3880] ;  /* 0x0038800000487984 */ /* 0x0002620000000c00 */
[----:B------:R-:W-:-:S03]  /*1b410*/  LEA.HI.X R7, R2, c[0x0][0x384], R3, 0x1, P0 ;  /* 0x0000e10002077a11 */ /* 0x000fc600000f0c03 */
[----:B------:R1:W1:Y:S01]  /*1b420*/  LDS.128 R24, [R0+0x4880] ;  /* 0x0048800000187984 */ /* 0x0002620000000c00 */
[----:B------:R-:W-:-:S03]  /*1b430*/  ISETP.GE.AND P0, PT, R6, R20, PT ;  /* 0x000000140600720c */ /* 0x000fc60003f06270 */
        /* <DEDUP_REMOVED lines=12> */
[----:B------:R3:W4:Y:S01]  /*1b500*/  LDS.128 R12, [R0+0x4080] ;  /* 0x00408000000c7984 */ /* 0x0007220000000c00 */
[----:B------:R-:W-:-:S13]  /*1b510*/  ISETP.GE.AND P0, PT, R4, c[0x0][0x3c8], PT ;  /* 0x0000f20004007a0c */ /* 0x000fda0003f06270 */
[----:B-1-3--:R-:W-:-:S04]  /*1b520*/  @!P0 SHF.R.S32.HI R0, RZ, 0x1f, R4 ;  /* 0x0000001fff008819 */ /* 0x00afc80000011404 */
[----:B------:R-:W-:Y:S01]  /*1b530*/  @!P0 LEA.HI R0, R0, R4, RZ, 0x3 ;  /* 0x0000000400008211 */ /* 0x000fe200078f18ff */
[----:B------:R-:W-:-:S03]  /*1b540*/  @!P1 IMAD.WIDE R4, R8, 0x2, R2 ;  /* 0x0000000208049825 */ /* 0x000fc600078e0202 */
[----:B------:R-:W-:-:S05]  /*1b550*/  @!P0 LOP3.LUT R0, R0, 0xfffffff8, RZ, 0xc0, !PT ;  /* 0xfffffff800008812 */ /* 0x000fca00078ec0ff */
[----:B------:R-:W-:Y:S01]  /*1b560*/  @!P0 IMAD.WIDE R2, R0, 0x2, R2 ;  /* 0x0000000200028825 */ /* 0x000fe200078e0202 */
[----:B--2---:R1:W-:Y:S04]  /*1b570*/  @!P1 ST.E.128 [R4.64], R16 ;  /* 0x0000001004009985 */ /* 0x0043e8000c101d06 */
[----:B----4-:R1:W-:Y:S02]  /*1b580*/  @!P0 ST.E.128 [R2.64], R12 ;  /* 0x0000000c02008985 */ /* 0x0103e4000c101d06 */
.L_x_1382:
[----:B--234-:R-:W-:Y:S05]  /*1b590*/  BSYNC B0 ;  /* 0x0000000000007941 */ /* 0x01cfea0003800000 */
.L_x_1381:
        /* <DEDUP_REMOVED lines=16> */
.L_x_1384:
[----:B------:R-:W-:Y:S05]  /*1b6a0*/  BSYNC B0 ;  /* 0x0000000000007941 */ /* 0x000fea0003800000 */
.L_x_1383:
        /* <DEDUP_REMOVED lines=16> */
.L_x_1386:
[----:B------:R-:W-:Y:S05]  /*1b7b0*/  BSYNC B0 ;  /* 0x0000000000007941 */ /* 0x000fea0003800000 */
.L_x_1385:
        /* <DEDUP_REMOVED lines=16> */
.L_x_1388:
[----:B------:R-:W-:Y:S05]  /*1b8c0*/  BSYNC B0 ;  /* 0x0000000000007941 */ /* 0x000fea0003800000 */
.L_x_1387:
        /* <DEDUP_REMOVED lines=16> */
.L_x_1390:
[----:B------:R-:W-:Y:S05]  /*1b9d0*/  BSYNC B0 ;  /* 0x0000000000007941 */ /* 0x000fea0003800000 */
.L_x_1389:
        /* <DEDUP_REMOVED lines=16> */
.L_x_1392:
[----:B------:R-:W-:Y:S05]  /*1bae0*/  BSYNC B0 ;  /* 0x0000000000007941 */ /* 0x000fea0003800000 */
.L_x_1391:
        /* <DEDUP_REMOVED lines=16> */
.L_x_1394:
[----:B------:R-:W-:Y:S05]  /*1bbf0*/  BSYNC B0 ;  /* 0x0000000000007941 */ /* 0x000fea0003800000 */
.L_x_1393:
        /* <DEDUP_REMOVED lines=17> */
.L_x_1379:
[----:B------:R-:W2:Y:S01]  /*1bd10*/  LDL R8, [R1+0xd0] ;  /* 0x0000d00001087983 */ /* 0x000ea20000100800 */
[----:B------:R-:W-:Y:S01]  /*1bd20*/  ISETP.NE.U32.AND P1, PT, RZ, c[0x0][0x508], PT ;  /* 0x00014200ff007a0c */ /* 0x000fe20003f25070 */
[----:B------:R-:W-:Y:S01]  /*1bd30*/  IMAD.MOV.U32 R2, RZ, RZ, 0x4 ;  /* 0x00000004ff027424 */ /* 0x000fe200078e00ff */
[----:B------:R-:W-:Y:S02]  /*1bd40*/  ISETP.NE.U32.AND P0, PT, RZ, c[0x0][0x500], PT ;  /* 0x00014000ff007a0c */ /* 0x000fe40003f05070 */
[----:B------:R-:W-:Y:S02]  /*1bd50*/  ISETP.NE.AND.EX P1, PT, RZ, c[0x0][0x50c], PT, P1 ;  /* 0x00014300ff007a0c */ /* 0x000fe40003f25310 */
[----:B------:R-:W-:Y:S01]  /*1bd60*/  ISETP.NE.AND.EX P0, PT, RZ, c[0x0][0x504], PT, P0 ;  /* 0x00014100ff007a0c */ /* 0x000fe20003f05300 */
[----:B------:R-:W-:Y:S02]  /*1bd70*/  IMAD.MOV.U32 R12, RZ, RZ, c[0x0][0x388] ;  /* 0x0000e200ff0c7624 */ /* 0x000fe400078e00ff */
[----:B--2---:R-:W-:-:S08]  /*1bd80*/  IMAD.WIDE R6, R8, R2, c[0x0][0x500] ;  /* 0x0001400008067625 */ /* 0x004fd000078e0202 */
        /* <DEDUP_REMOVED lines=8> */
[----:B------:R1:W2:Y:S04]  /*1be10*/  LDG.E R0, [R6.64] ;  /* 0x0000000606007981 */ /* 0x0002a8000c1e1900 */
[----:B-1----:R-:W2:Y:S02]  /*1be20*/  LDG.E R6, [R6.64+0x4] ;  /* 0x0000040606067981 */ /* 0x002ea4000c1e1900 */
[----:B--2--5:R-:W-:-:S02]  /*1be30*/  IADD3 R12, -R0, R6, RZ ;  /* 0x00000006000c7210 */ /* 0x024fc40007ffe1ff */
.L_x_1395:
[----:B-1----:R-:W1:Y:S01]  /*1be40*/  S2R R11, SR_TID.X ;  /* 0x00000000000b7919 */ /* 0x002e620000002100 */
[----:B------:R-:W-:Y:S01]  /*1be50*/  SHF.R.S32.HI R0, RZ, 0x1f, R8 ;  /* 0x0000001fff007819 */ /* 0x000fe20000011408 */
[----:B------:R-:W-:Y:S01]  /*1be60*/  BSSY B0, `(.L_x_1396) ;  /* 0x0000029000007945 */ /* 0x000fe20003800000 */
[----:B------:R-:W-:Y:S01]  /*1be70*/  SEL R9, R8, RZ, !P0 ;  /* 0x000000ff08097207 */ /* 0x000fe20004000000 */
[----:B------:R-:W2:Y:S01]  /*1be80*/  S2R R2, SR_CTAID.Y ;  /* 0x0000000000027919 */ /* 0x000ea20000002600 */
[----:B------:R-:W-:-:S03]  /*1be90*/  SEL R10, R0, RZ, !P0 ;  /* 0x000000ff000a7207 */ /* 0x000fc60004000000 */
[----:B------:R-:W3:Y:S01]  /*1bea0*/  S2R R14, SR_CTAID.Y ;  /* 0x00000000000e7919 */ /* 0x000ee20000002600 */
[----:B-1----:R-:W-:Y:S02]  /*1beb0*/  ISETP.GE.AND P1, PT, R11, 0x80, PT ;  /* 0x000000800b00780c */ /* 0x002fe40003f26270 */
[----:B--2---:R-:W-:-:S11]  /*1bec0*/  SHF.R.S32.HI R15, RZ, 0x1f, R2 ;  /* 0x0000001fff0f7819 */ /* 0x004fd60000011402 */
[----:B------:R-:W-:Y:S05]  /*1bed0*/  @P1 BRA `(.L_x_1397) ;  /* 0x0000021000001947 */ /* 0x000fea0003800000 */
[----:B---3--:R-:W1:Y:S01]  /*1bee0*/  S2R R8, SR_CTAID.X ;  /* 0x0000000000087919 */ /* 0x008e620000002500 */
        /* <DEDUP_REMOVED lines=11> */
[----:B------:R-:W-:-:S05]  /*1bfa0*/  IMAD.WIDE.U32 R2, R14, c[0x0][0x490], R2 ;  /* 0x000124000e027a25 */ /* 0x000fca00078e0002 */
[----:B------:R-:W-:-:S05]  /*1bfb0*/  IADD3 R3, R6, R3, RZ ;  /* 0x0000000306037210 */ /* 0x000fca0007ffe0ff */
[----:B------:R-:W-:-:S04]  /*1bfc0*/  @P0 IMAD.HI.U32 R7, R8, c[0x0][0x4ec], RZ ;  /* 0x00013b0008070a27 */ /* 0x000fc800078e00ff */
[----:B------:R-:W-:Y:S01]  /*1bfd0*/  IMAD.WIDE.U32 R2, R9, c[0x0][0x498], R2 ;  /* 0x0001260009027a25 */ /* 0x000fe200078e0002 */
[----:B------:R-:W-:-:S03]  /*1bfe0*/  @P0 SHF.R.U32.HI R0, RZ, c[0x0][0x4f0], R7 ;  /* 0x00013c00ff000a19 */ /* 0x000fc60000011607 */
[----:B------:R-:W-:Y:S01]  /*1bff0*/  IMAD R7, R10, c[0x0][0x498], RZ ;  /* 0x000126000a077a24 */ /* 0x000fe200078e02ff */
[----:B------:R-:W-:Y:S01]  /*1c000*/  IADD3 R2, P0, R0, R2, RZ ;  /* 0x0000000200027210 */ /* 0x000fe20007f1e0ff */
[----:B------:R-:W-:Y:S02]  /*1c010*/  IMAD.MOV R6, RZ, RZ, -R0 ;  /* 0x000000ffff067224 */ /* 0x000fe400078e0a00 */
        /* <DEDUP_REMOVED lines=13> */
.L_x_1397:
[----:B---3--:R-:W-:Y:S05]  /*1c0f0*/  BSYNC B0 ;  /* 0x0000000000007941 */ /* 0x008fea0003800000 */
.L_x_1396:
[----:B------:R-:W2:Y:S01]  /*1c100*/  S2R R13, SR_CTAID.X ;  /* 0x00000000000d7919 */ /* 0x000ea20000002500 */
[----:B-1----:R-:W-:Y:S01]  /*1c110*/  IMAD R0, R5, c[0x0][0x3a0], RZ ;  /* 0x0000e80005007a24 */ /* 0x002fe200078e02ff */
[----:B------:R-:W-:Y:S01]  /*1c120*/  SHF.R.S32.HI R5, RZ, 0x1f, R11 ;  /* 0x0000001fff057819 */ /* 0x000fe2000001140b */
[C---:B------:R-:W-:Y:S01]  /*1c130*/  IMAD.WIDE.U32 R2, R4.reuse, c[0x0][0x3a0], RZ ;  /* 0x0000e80004027a25 */ /* 0x040fe200078e00ff */
[----:B------:R-:W-:Y:S02]  /*1c140*/  MOV R6, c[0x0][0x4e8] ;  /* 0x00013a0000067a02 */ /* 0x000fe40000000f00 */
[----:B------:R-:W-:Y:S01]  /*1c150*/  LEA.HI R5, R5, R11, RZ, 0x3 ;  /* 0x0000000b05057211 */ /* 0x000fe200078f18ff */
[----:B------:R-:W-:Y:S01]  /*1c160*/  IMAD R0, R4, c[0x0][0x3a4], R0 ;  /* 0x0000e90004007a24 */ /* 0x000fe200078e0200 */
[----:B------:R-:W-:Y:S02]  /*1c170*/  ISETP.NE.AND P0, PT, R6, 0x1, PT ;  /* 0x000000010600780c */ /* 0x000fe40003f05270 */
[----:B------:R-:W-:-:S02]  /*1c180*/  LOP3.LUT R4, R5, 0xfffffff8, RZ, 0xc0, !PT ;  /* 0xfffffff805047812 */ /* 0x000fc400078ec0ff */
[----:B------:R-:W-:Y:S01]  /*1c190*/  SHF.R.S32.HI R8, RZ, 0x3, R5 ;  /* 0x00000003ff087819 */ /* 0x000fe20000011405 */
[----:B------:R-:W-:Y:S01]  /*1c1a0*/  IMAD R5, R10, c[0x0][0x3f0], RZ ;  /* 0x0000fc000a057a24 */ /* 0x000fe200078e02ff */
[----:B------:R-:W-:Y:S02]  /*1c1b0*/  IADD3 R7, -R4, R11, RZ ;  /* 0x0000000b04077210 */ /* 0x000fe40007ffe1ff */
[----:B------:R-:W-:Y:S01]  /*1c1c0*/  IADD3 R3, R3, R0, RZ ;  /* 0x0000000003037210 */ /* 0x000fe20007ffe0ff */
[----:B------:R-:W-:Y:S02]  /*1c1d0*/  IMAD R0, R15, c[0x0][0x3e8], RZ ;  /* 0x0000fa000f007a24 */ /* 0x000fe400078e02ff */
[----:B------:R-:W-:Y:S02]  /*1c1e0*/  IMAD R4, R7, 0x10, R8 ;  /* 0x0000001007047824 */ /* 0x000fe400078e0208 */
[C---:B------:R-:W-:Y:S02]  /*1c1f0*/  IMAD R0, R14.reuse, c[0x0][0x3ec], R0 ;  /* 0x0000fb000e007a24 */ /* 0x040fe400078e0200 */
[----:B------:R-:W-:Y:S01]  /*1c200*/  IMAD.WIDE.U32 R2, R14, c[0x0][0x3e8], R2 ;  /* 0x0000fa000e027a25 */ /* 0x000fe200078e0002 */
[----:B--2---:R-:W-:-:S02]  /*1c210*/  LEA R4, R13, R4, 0x7 ;  /* 0x000000040d047211 */ /* 0x004fc400078e38ff */
[----:B------:R-:W-:Y:S01]  /*1c220*/  LEA R8, R13, R8, 0x7 ;  /* 0x000000080d087211 */ /* 0x000fe200078e38ff */
[----:B------:R-:W-:Y:S01]  /*1c230*/  IMAD R5, R9, c[0x0][0x3f4], R5 ;  /* 0x0000fd0009057a24 */ /* 0x000fe200078e0205 */
[----:B------:R-:W-:Y:S01]  /*1c240*/  IADD3 R3, R0, R3, RZ ;  /* 0x0000000300037210 */ /* 0x000fe20007ffe0ff */
[----:B------:R-:W-:-:S04]  /*1c250*/  @P0 IMAD.HI.U32 R6, R4, c[0x0][0x4ec], RZ ;  /* 0x00013b0004060a27 */ /* 0x000fc800078e00ff */
[----:B------:R-:W-:-:S04]  /*1c260*/  IMAD.WIDE.U32 R2, R9, c[0x0][0x3f0], R2 ;  /* 0x0000fc0009027a25 */ /* 0x000fc800078e0002 */
[----:B------:R-:W-:Y:S01]  /*1c270*/  IMAD.MOV.U32 R0, RZ, RZ, R4 ;  /* 0x000000ffff007224 */ /* 0x000fe200078e0004 */
[----:B------:R-:W-:Y:S02]  /*1c280*/  @P0 SHF.R.U32.HI R0, RZ, c[0x0][0x4f0], R6 ;  /* 0x00013c00ff000a19 */ /* 0x000fe40000011606 */
[----:B------:R-:W-:Y:S02]  /*1c290*/  IADD3 R3, R3, R5, RZ ;  /* 0x0000000503037210 */ /* 0x000fe40007ffe0ff */
[C---:B------:R-:W-:Y:S02]  /*1c2a0*/  IADD3 R5, -R0.reuse, RZ, RZ ;  /* 0x000000ff00057210 */ /* 0x040fe40007ffe1ff */
[----:B------:R-:W-:Y:S01]  /*1c2b0*/  SHF.R.S32.HI R6, RZ, 0x1f, R0 ;  /* 0x0000001fff067819 */ /* 0x000fe20000011400 */
[----:B------:R-:W-:-:S04]  /*1c2c0*/  IMAD.WIDE.U32 R2, R0, c[0x0][0x3e0], R2 ;  /* 0x0000f80000027a25 */ /* 0x000fc800078e0002 */
[----:B------:R-:W-:Y:S02]  /*1c2d0*/  IMAD R4, R5, c[0x0][0x4e8], R4 ;  /* 0x00013a0005047a24 */ /* 0x000fe400078e0204 */
[----:B------:R-:W-:-:S03]  /*1c2e0*/  IMAD R6, R6, c[0x0][0x3e0], RZ ;  /* 0x0000f80006067a24 */ /* 0x000fc600078e02ff */
[----:B------:R-:W-:Y:S01]  /*1c2f0*/  SHF.R.S32.HI R5, RZ, 0x1f, R4 ;  /* 0x0000001fff057819 */ /* 0x000fe20000011404 */
[----:B------:R-:W-:Y:S01]  /*1c300*/  IMAD R0, R0, c[0x0][0x3e4], R6 ;  /* 0x0000f90000007a24 */ /* 0x000fe200078e0206 */
[----:B------:R-:W-:-:S03]  /*1c310*/  SHF.L.U32 R6, R7, 0x3, RZ ;  /* 0x0000000307067819 */ /* 0x000fc600000006ff */
[----:B------:R-:W-:Y:S01]  /*1c320*/  IMAD.IADD R3, R3, 0x1, R0 ;  /* 0x0000000103037824 */ /* 0x000fe200078e0200 */
[----:B------:R-:W-:Y:S01]  /*1c330*/  IADD3 R7, R6, 0x40, RZ ;  /* 0x0000004006077810 */ /* 0x000fe20007ffe0ff */
[----:B------:R-:W-:Y:S02]  /*1c340*/  IMAD R0, R5, c[0x0][0x3d8], RZ ;  /* 0x0000f60005007a24 */ /* 0x000fe400078e02ff */
[----:B------:R-:W-:-:S04]  /*1c350*/  IMAD.WIDE.U32 R2, R4, c[0x0][0x3d8], R2 ;  /* 0x0000f60004027a25 */ /* 0x000fc800078e0002 */
[----:B------:R-:W-:Y:S01]  /*1c360*/  IMAD R0, R4, c[0x0][0x3dc], R0 ;  /* 0x0000f70004007a24 */ /* 0x000fe200078e0200 */
[----:B------:R-:W-:-:S04]  /*1c370*/  LEA R11, P0, R2, c[0x0][0x380], 0x1 ;  /* 0x0000e000020b7a11 */ /* 0x000fc800078008ff */
[----:B------:R-:W-:-:S04]  /*1c380*/  IADD3 R0, R3, R0, RZ ;  /* 0x0000000003007210 */ /* 0x000fc80007ffe0ff */
[----:B------:R-:W-:Y:S01]  /*1c390*/  LEA.HI.X R9, R2, c[0x0][0x384], R0, 0x1, P0 ;  /* 0x0000e10002097a11 */ /* 0x000fe200000f0c00 */
[----:B------:R-:W-:Y:S05]  /*1c3a0*/  BRA.DIV ~URZ, `(.L_x_1398) ;  /* 0x000043527f007947 */ /* 0x000fea000b800000 */
[----:B------:R1:W2:Y:S02]  /*1c3b0*/  SHFL.IDX PT, R0, R9, RZ, 0x181f ;  /* 0x00181fff09007589 */ /* 0x0002a400000e0000 */
.L_x_1472:
[----:B------:R-:W-:Y:S05]  /*1c3c0*/  BRA.DIV ~URZ, `(.L_x_1399) ;  /* 0x000043b27f007947 */ /* 0x000fea000b800000 */
[----:B------:R3:W4:Y:S02]  /*1c3d0*/  SHFL.IDX PT, R2, R11, RZ, 0x181f ;  /* 0x00181fff0b027589 */ /* 0x00072400000e0000 */
.L_x_1473:
[----:B-----5:R-:W-:Y:S01]  /*1c3e0*/  IMAD R10, R12, c[0x0][0x4e8], RZ ;  /* 0x00013a000c0a7a24 */ /* 0x020fe200078e02ff */
[----:B------:R-:W-:Y:S01]  /*1c3f0*/  BSSY B0, `(.L_x_1400) ;  /* 0x000000d000007945 */ /* 0x000fe20003800000 */
[----:B--2---:R-:W-:-:S03]  /*1c400*/  MOV R3, R0 ;  /* 0x0000000000037202 */ /* 0x004fc60000000f00 */
[----:B------:R-:W-:-:S13]  /*1c410*/  ISETP.GE.AND P0, PT, R8, R10, PT ;  /* 0x0000000a0800720c */ /* 0x000fda0003f06270 */
[----:B------:R-:W-:Y:S05]  /*1c420*/  @P0 BRA `(.L_x_1401) ;  /* 0x0000009000000947 */ /* 0x000fea0003800000 */
[----:B------:R-:W-:Y:S02]  /*1c430*/  ISETP.GE.AND P0, PT, R7, c[0x0][0x3c8], PT ;  /* 0x0000f20007007a0c */ /* 0x000fe40003f06270 */
[----:B------:R-:W-:-:S11]  /*1c440*/  ISETP.GE.AND P1, PT, R6, c[0x0][0x3c8], PT ;  /* 0x0000f20006007a0c */ /* 0x000fd60003f26270 */
[----:B------:R-:W-:Y:S02]  /*1c450*/  @!P0 SHF.R.S32.HI R0, RZ, 0x1f, R7 ;  /* 0x0000001fff008819 */ /* 0x000fe40000011407 */
[----:B----4-:R-:W-:Y:S02]  /*1c460*/  @!P1 IMAD.WIDE R4, R6, 0x2, R2 ;  /* 0x0000000206049825 */ /* 0x010fe400078e0202 */
[----:B------:R-:W-:-:S03]  /*1c470*/  @!P0 LEA.HI R0, R0, R7, RZ, 0x3 ;  /* 0x0000000700008211 */ /* 0x000fc600078f18ff */
[----:B------:R2:W-:Y:S01]  /*1c480*/  @!P1 ST.E.128 [R4.64], RZ ;  /* 0x000000ff04009985 */ /* 0x0005e2000c101d06 */
[----:B------:R-:W-:-:S05]  /*1c490*/  @!P0 LOP3.LUT R0, R0, 0xfffffff8, RZ, 0xc0, !PT ;  /* 0xfffffff800008812 */ /* 0x000fca00078ec0ff */
[----:B------:R-:W-:-:S05]  /*1c4a0*/  @!P0 IMAD.WIDE R2, R0, 0x2, R2 ;  /* 0x0000000200028825 */ /* 0x000fca00078e0202 */
[----:B------:R2:W-:Y:S02]  /*1c4b0*/  @!P0 ST.E.128 [R2.64], RZ ;  /* 0x000000ff02008985 */ /* 0x0005e4000c101d06 */
.L_x_1401:
[----:B------:R-:W-:Y:S05]  /*1c4c0*/  BSYNC B0 ;  /* 0x0000000000007941 */ /* 0x000fea0003800000 */
.L_x_1400:
[----:B------:R-:W-:Y:S05]  /*1c4d0*/  BRA.DIV ~URZ, `(.L_x_1402) ;  /* 0x000043227f007947 */ /* 0x000fea000b800000 */
[----:B------:R1:W2:Y:S04]  /*1c4e0*/  SHFL.IDX PT, R0, R9, 0x1, 0x181f ;  /* 0x00381f0009007f89 */ /* 0x0002a800000e0000 */
[----:B--2-4-:R1:W2:Y:S02]  /*1c4f0*/  SHFL.IDX PT, R2, R11, 0x1, 0x181f ;  /* 0x00381f000b027f89 */ /* 0x0142a400000e0000 */
.L_x_1474:
[----:B------:R-:W-:Y:S01]  /*1c500*/  IADD3 R3, R8, 0x10, RZ ;  /* 0x0000001008037810 */ /* 0x000fe20007ffe0ff */
[----:B------:R-:W-:Y:S03]  /*1c510*/  BSSY B0, `(.L_x_1403) ;  /* 0x000000d000007945 */ /* 0x000fe60003800000 */
[----:B------:R-:W-:Y:S01]  /*1c520*/  ISETP.GE.AND P0, PT, R3, R10, PT ;  /* 0x0000000a0300720c */ /* 0x000fe20003f06270 */
[----:B------:R-:W-:-:S12]  /*1c530*/  IMAD.MOV.U32 R3, RZ, RZ, R0 ;  /* 0x000000ffff037224 */ /* 0x000fd800078e0000 */
[----:B------:R-:W-:Y:S05]  /*1c540*/  @P0 BRA `(.L_x_1404) ;  /* 0x0000009000000947 */ /* 0x000fea0003800000 */
[----:B------:R-:W-:Y:S02]  /*1c550*/  ISETP.GE.AND P0, PT, R7, c[0x0][0x3c8], PT ;  /* 0x0000f20007007a0c */ /* 0x000fe40003f06270 */
[----:B------:R-:W-:-:S11]  /*1c560*/  ISETP.GE.AND P1, PT, R6, c[0x0][0x3c8], PT ;  /* 0x0000f20006007a0c */ /* 0x000fd60003f26270 */
[----:B------:R-:W-:Y:S02]  /*1c570*/  @!P0 SHF.R.S32.HI R0, RZ, 0x1f, R7 ;  /* 0x0000001fff008819 */ /* 0x000fe40000011407 */
[----:B--2---:R-:W-:Y:S02]  /*1c580*/  @!P1 IMAD.WIDE R4, R6, 0x2, R2 ;  /* 0x0000000206049825 */ /* 0x004fe400078e0202 */
[----:B------:R-:W-:-:S03]  /*1c590*/  @!P0 LEA.HI R0, R0, R7, RZ, 0x3 ;  /* 0x0000000700008211 */ /* 0x000fc600078f18ff */
[----:B------:R2:W-:Y:S01]  /*1c5a0*/  @!P1 ST.E.128 [R4.64], RZ ;  /* 0x000000ff04009985 */ /* 0x0005e2000c101d06 */
[----:B------:R-:W-:-:S05]  /*1c5b0*/  @!P0 LOP3.LUT R0, R0, 0xfffffff8, RZ, 0xc0, !PT ;  /* 0xfffffff800008812 */ /* 0x000fca00078ec0ff */
[----:B------:R-:W-:-:S05]  /*1c5c0*/  @!P0 IMAD.WIDE R2, R0, 0x2, R2 ;  /* 0x0000000200028825 */ /* 0x000fca00078e0202 */
[----:B------:R2:W-:Y:S02]  /*1c5d0*/  @!P0 ST.E.128 [R2.64], RZ ;  /* 0x000000ff02008985 */ /* 0x0005e4000c101d06 */
.L_x_1404:
[----:B------:R-:W-:Y:S05]  /*1c5e0*/  BSYNC B0 ;  /* 0x0000000000007941 */ /* 0x000fea0003800000 */
.L_x_1403:
[----:B------:R-:W-:Y:S05]  /*1c5f0*/  BRA.DIV ~URZ, `(.L_x_1405) ;  /* 0x000042f27f007947 */ /* 0x000fea000b800000 */
[----:B------:R4:W1:Y:S02]  /*1c600*/  SHFL.IDX PT, R0, R9, 0x2, 0x181f ;  /* 0x00581f0009007f89 */ /* 0x00086400000e0000 */
.L_x_1475:
[----:B------:R-:W-:Y:S05]  /*1c610*/  BRA.DIV ~URZ, `(.L_x_1406) ;  /* 0x000043527f007947 */ /* 0x000fea000b800000 */
[----:B--2---:R2:W3:Y:S02]  /*1c620*/  SHFL.IDX PT, R2, R11, 0x2, 0x181f ;  /* 0x00581f000b027f89 */ /* 0x0044e400000e0000 */
.L_x_1476:
[----:B------:R-:W-:Y:S01]  /*1c630*/  IADD3 R3, R8, 0x20, RZ ;  /* 0x0000002008037810 */ /* 0x000fe20007ffe0ff */
[----:B------:R-:W-:Y:S03]  /*1c640*/  BSSY B0, `(.L_x_1407) ;  /* 0x000000d000007945 */ /* 0x000fe60003800000 */
[----:B------:R-:W-:Y:S01]  /*1c650*/  ISETP.GE.AND P0, PT, R3, R10, PT ;  /* 0x0000000a0300720c */ /* 0x000fe20003f06270 */
[----:B-1----:R-:W-:-:S12]  /*1c660*/  IMAD.MOV.U32 R3, RZ, RZ, R0 ;  /* 0x000000ffff037224 */ /* 0x002fd800078e0000 */
[----:B------:R-:W-:Y:S05]  /*1c670*/  @P0 BRA `(.L_x_1408) ;  /* 0x0000009000000947 */ /* 0x000fea0003800000 */
[----:B------:R-:W-:Y:S02]  /*1c680*/  ISETP.GE.AND P0, PT, R7, c[0x0][0x3c8], PT ;  /* 0x0000f20007007a0c */ /* 0x000fe40003f06270 */
[----:B------:R-:W-:-:S11]  /*1c690*/  ISETP.GE.AND P1, PT, R6, c[0x0][0x3c8], PT ;  /* 0x0000f20006007a0c */ /* 0x000fd60003f26270 */
[----:B------:R-:W-:Y:S02]  /*1c6a0*/  @!P0 SHF.R.S32.HI R0, RZ, 0x1f, R7 ;  /* 0x0000001fff008819 */ /* 0x000fe40000011407 */
[----:B---3--:R-:W-:Y:S02]  /*1c6b0*/  @!P1 IMAD.WIDE R4, R6, 0x2, R2 ;  /* 0x0000000206049825 */ /* 0x008fe400078e0202 */
[----:B------:R-:W-:-:S03]  /*1c6c0*/  @!P0 LEA.HI R0, R0, R7, RZ, 0x3 ;  /* 0x0000000700008211 */ /* 0x000fc600078f18ff */
[----:B------:R1:W-:Y:S01]  /*1c6d0*/  @!P1 ST.E.128 [R4.64], RZ ;  /* 0x000000ff04009985 */ /* 0x0003e2000c101d06 */
[----:B------:R-:W-:-:S05]  /*1c6e0*/  @!P0 LOP3.LUT R0, R0, 0xfffffff8, RZ, 0xc0, !PT ;  /* 0xfffffff800008812 */ /* 0x000fca00078ec0ff */
[----:B------:R-:W-:-:S05]  /*1c6f0*/  @!P0 IMAD.WIDE R2, R0, 0x2, R2 ;  /* 0x0000000200028825 */ /* 0x000fca00078e0202 */
[----:B------:R1:W-:Y:S02]  /*1c700*/  @!P0 ST.E.128 [R2.64], RZ ;  /* 0x000000ff02008985 */ /* 0x0003e4000c101d06 */
.L_x_1408:
[----:B------:R-:W-:Y:S05]  /*1c710*/  BSYNC B0 ;  /* 0x0000000000007941 */ /* 0x000fea0003800000 */
.L_x_1407:
[----:B------:R-:W-:Y:S05]  /*1c720*/  BRA.DIV ~URZ, `(.L_x_1409) ;  /* 0x000042c27f007947 */ /* 0x000fea000b800000 */
[----:B------:R1:W2:Y:S04]  /*1c730*/  SHFL.IDX PT, R0, R9, 0x3, 0x181f ;  /* 0x00781f0009007f89 */ /* 0x0002a800000e0000 */
[----:B-1-3--:R1:W3:Y:S02]  /*1c740*/  SHFL.IDX PT, R2, R11, 0x3, 0x181f ;  /* 0x00781f000b027f89 */ /* 0x00a2e400000e0000 */
.L_x_1477:
[----:B------:R-:W-:Y:S01]  /*1c750*/  IADD3 R3, R8, 0x30, RZ ;  /* 0x0000003008037810 */ /* 0x000fe20007ffe0ff */
[----:B------:R-:W-:Y:S03]  /*1c760*/  BSSY B0, `(.L_x_1410) ;  /* 0x000000d000007945 */ /* 0x000fe60003800000 */
[----:B------:R-:W-:Y:S01]  /*1c770*/  ISETP.GE.AND P0, PT, R3, R10, PT ;  /* 0x0000000a0300720c */ /* 0x000fe20003f06270 */
[----:B--2---:R-:W-:-:S12]  /*1c780*/  IMAD.MOV.U32 R3, RZ, RZ, R0 ;  /* 0x000000ffff037224 */ /* 0x004fd800078e0000 */
        /* <DEDUP_REMOVED lines=10> */
.L_x_1411:
[----:B------:R-:W-:Y:S05]  /*1c830*/  BSYNC B0 ;  /* 0x0000000000007941 */ /* 0x000fea0003800000 */
.L_x_1410:
[----:B------:R-:W-:Y:S05]  /*1c840*/  BRA.DIV ~URZ, `(.L_x_1412) ;  /* 0x000042927f007947 */ /* 0x000fea000b800000 */
[----:B------:R1:W2:Y:S02]  /*1c850*/  SHFL.IDX PT, R0, R9, 0x4, 0x181f ;  /* 0x00981f0009007f89 */ /* 0x0002a400000e0000 */
.L_x_1478:
[----:B------:R-:W-:Y:S05]  /*1c860*/  BRA.DIV ~URZ, `(.L_x_1413) ;  /* 0x000042f27f007947 */ /* 0x000fea000b800000 */
[----:B--23--:R2:W3:Y:S02]  /*1c870*/  SHFL.IDX PT, R2, R11, 0x4, 0x181f ;  /* 0x00981f000b027f89 */ /* 0x00c4e400000e0000 */
.L_x_1479:
        /* <DEDUP_REMOVED lines=14> */
.L_x_1415:
[----:B------:R-:W-:Y:S05]  /*1c960*/  BSYNC B0 ;  /* 0x0000000000007941 */ /* 0x000fea0003800000 */
.L_x_1414:
[----:B------:R-:W-:Y:S05]  /*1c970*/  BRA.DIV ~URZ, `(.L_x_1416) ;  /* 0x000042627f007947 */ /* 0x000fea000b800000 */
[----:B------:R1:W2:Y:S04]  /*1c980*/  SHFL.IDX PT, R0, R9, 0x5, 0x181f ;  /* 0x00b81f0009007f89 */ /* 0x0002a800000e0000 */
[----:B---3--:R1:W3:Y:S02]  /*1c990*/  SHFL.IDX PT, R2, R11, 0x5, 0x181f ;  /* 0x00b81f000b027f89 */ /* 0x0082e400000e0000 */
.L_x_1480:
        /* <DEDUP_REMOVED lines=14> */
.L_x_1418:
[----:B------:R-:W-:Y:S05]  /*1ca80*/  BSYNC B0 ;  /* 0x0000000000007941 */ /* 0x000fea0003800000 */
.L_x_1417:
[----:B------:R-:W-:Y:S05]  /*1ca90*/  BRA.DIV ~URZ, `(.L_x_1419) ;  /* 0x000042327f007947 */ /* 0x000fea000b800000 */
[----:B------:R1:W2:Y:S02]  /*1caa0*/  SHFL.IDX PT, R0, R9, 0x6, 0x181f ;  /* 0x00d81f0009007f89 */ /* 0x0002a400000e0000 */
.L_x_1481:
[----:B------:R-:W-:Y:S05]  /*1cab0*/  BRA.DIV ~URZ, `(.L_x_1420) ;  /* 0x000042927f007947 */ /* 0x000fea000b800000 */
[----:B--23--:R2:W3:Y:S02]  /*1cac0*/  SHFL.IDX PT, R2, R11, 0x6, 0x181f ;  /* 0x00d81f000b027f89 */ /* 0x00c4e400000e0000 */
.L_x_1482:
        /* <DEDUP_REMOVED lines=14> */
.L_x_1422:
[----:B------:R-:W-:Y:S05]  /*1cbb0*/  BSYNC B0 ;  /* 0x0000000000007941 */ /* 0x000fea0003800000 */
.L_x_1421:
[----:B------:R-:W-:Y:S05]  /*1cbc0*/  BRA.DIV ~URZ, `(.L_x_1423) ;  /* 0x000042027f007947 */ /* 0x000fea000b800000 */
[----:B------:R1:W2:Y:S04]  /*1cbd0*/  SHFL.IDX PT, R0, R9, 0x7, 0x181f ;  /* 0x00f81f0009007f89 */ /* 0x0002a800000e0000 */
[----:B---3--:R1:W3:Y:S02]  /*1cbe0*/  SHFL.IDX PT, R2, R11, 0x7, 0x181f ;  /* 0x00f81f000b027f89 */ /* 0x0082e400000e0000 */
.L_x_1483:
[----:B------:R-:W-:-:S04]  /*1cbf0*/  IADD3 R3, R8, 0x70, RZ ;  /* 0x0000007008037810 */ /* 0x000fc80007ffe0ff */
[----:B------:R-:W-:Y:S01]  /*1cc00*/  ISETP.GE.AND P0, PT, R3, R10, PT ;  /* 0x0000000a0300720c */ /* 0x000fe20003f06270 */
[----:B--2---:R-:W-:-:S12]  /*1cc10*/  IMAD.MOV.U32 R3, RZ, RZ, R0 ;  /* 0x000000ffff037224 */ /* 0x004fd800078e0000 */
[----:B------:R-:W-:Y:S05]  /*1cc20*/  @P0 EXIT ;  /* 0x000000000000094d */ /* 0x000fea0003800000 */
[----:B------:R-:W-:-:S13]  /*1cc30*/  ISETP.GE.AND P0, PT, R6, c[0x0][0x3c8], PT ;  /* 0x0000f20006007a0c */ /* 0x000fda0003f06270 */
[----:B---3--:R-:W-:-:S05]  /*1cc40*/  @!P0 IMAD.WIDE R4, R6, 0x2, R2 ;  /* 0x0000000206048825 */ /* 0x008fca00078e0202 */
        /* <DEDUP_REMOVED lines=9> */
.L_x_1242:
[----:B------:R-:W-:Y:S01]  /*1cce0*/  IMAD.MOV.U32 R241, RZ, RZ, R12 ;  /* 0x000000fffff17224 */ /* 0x000fe200078e000c */
[----:B------:R-:W-:Y:S01]  /*1ccf0*/  MOV R3, 0x181f ;  /* 0x0000181f00037802 */ /* 0x000fe20000000f00 */
[----:B------:R-:W-:Y:S01]  /*1cd00*/  IMAD.MOV.U32 R242, RZ, RZ, RZ ;  /* 0x000000fffff27224 */ /* 0x000fe200078e00ff */
[----:B------:R-:W-:Y:S02]  /*1cd10*/  MOV R243, 0xffffffff ;  /* 0xffffffff00f37802 */ /* 0x000fe40000000f00 */
[----:B------:R-:W-:Y:S02]  /*1cd20*/  MOV R2, 0x1cd40 ;  /* 0x0001cd4000027802 */ /* 0x000fe40000000f00 */
[----:B-----5:R-:W-:Y:S05]  /*1cd30*/  CALL.REL.NOINC `($__internal_3_$__cuda_sm70_shflsync_idx_p) ;  /* 0x0001022000007944 */ /* 0x020fea0003c00000 */
[----:B------:R-:W-:Y:S01]  /*1cd40*/  MOV R0, R244 ;  /* 0x000000f400007202 */ /* 0x000fe20000000f00 */
[----:B------:R-:W-:Y:S05]  /*1cd50*/  BRA `(.L_x_1424) ;  /* 0xfffea44000007947 */ /* 0x000fea000383ffff */
.L_x_1243:
[----:B------:R-:W-:Y:S01]  /*1cd60*/  IMAD.MOV.U32 R241, RZ, RZ, R14 ;  /* 0x000000fffff17224 */ /* 0x000fe200078e000e */
[----:B------:R-:W-:Y:S01]  /*1cd70*/  MOV R3, 0x181f ;  /* 0x0000181f00037802 */ /* 0x000fe20000000f00 */
[----:B------:R-:W-:Y:S01]  /*1cd80*/  IMAD.MOV.U32 R242, RZ, RZ, RZ ;  /* 0x000000fffff27224 */ /* 0x000fe200078e00ff */
[----:B------:R-:W-:-:S02]  /*1cd90*/  MOV R243, 0xffffffff ;  /* 0xffffffff00f37802 */ /* 0x000fc40000000f00 */
[----:B------:R-:W-:Y:S02]  /*1cda0*/  MOV R2, 0x1cdc0 ;  /* 0x0001cdc000027802 */ /* 0x000fe40000000f00 */
[----:B-12--5:R-:W-:Y:S05]  /*1cdb0*/  CALL.REL.NOINC `($__internal_3_$__cuda_sm70_shflsync_idx_p) ;  /* 0x000101a000007944 */ /* 0x026fea0003c00000 */
[----:B------:R-:W-:Y:S01]  /*1cdc0*/  MOV R2, R244 ;  /* 0x000000f400027202 */ /* 0x000fe20000000f00 */
[----:B------:R-:W-:Y:S05]  /*1cdd0*/  BRA `(.L_x_1425) ;  /* 0xfffea3e000007947 */ /* 0x000fea000383ffff */
.L_x_1246:
[----:B------:R-:W-:Y:S01]  /*1cde0*/  IMAD.MOV.U32 R241, RZ, RZ, R12 ;  /* 0x000000fffff17224 */ /* 0x000fe200078e000c */
[----:B--2---:R-:W-:Y:S01]  /*1cdf0*/  MOV R3, 0x181f ;  /* 0x0000181f00037802 */ /* 0x004fe20000000f00 */
[----:B------:R-:W-:Y:S01]  /*1ce00*/  IMAD.MOV.U32 R242, RZ, RZ, 0x1 ;  /* 0x00000001fff27424 */ /* 0x000fe200078e00ff */
[----:B------:R-:W-:Y:S02]  /*1ce10*/  MOV R243, 0xffffffff ;  /* 0xffffffff00f37802 */ /* 0x000fe40000000f00 */
[----:B----4-:R-:W-:Y:S02]  /*1ce20*/  MOV R2, 0x1ce40 ;  /* 0x0001ce4000027802 */ /* 0x010fe40000000f00 */
[----:B-1-3-5:R-:W-:Y:S05]  /*1ce30*/  CALL.REL.NOINC `($__internal_3_$__cuda_sm70_shflsync_idx_p) ;  /* 0x0001012000007944 */ /* 0x02afea0003c00000 */
[----:B------:R-:W-:Y:S01]  /*1ce40*/  IMAD.MOV.U32 R4, RZ, RZ, R244 ;  /* 0x000000ffff047224 */ /* 0x000fe200078e00f4 */
[----:B------:R-:W-:Y:S01]  /*1ce50*/  MOV R241, R14 ;  /* 0x0000000e00f17202 */ /* 0x000fe20000000f00 */
[----:B------:R-:W-:Y:S01]  /*1ce60*/  IMAD.MOV.U32 R242, RZ, RZ, 0x1 ;  /* 0x00000001fff27424 */ /* 0x000fe200078e00ff */
[----:B------:R-:W-:Y:S01]  /*1ce70*/  MOV R3, 0x181f ;  /* 0x0000181f00037802 */ /* 0x000fe20000000f00 */
[----:B------:R-:W-:Y:S01]  /*1ce80*/  IMAD.MOV.U32 R243, RZ, RZ, -0x1 ;  /* 0xfffffffffff37424 */ /* 0x000fe200078e00ff */
[----:B------:R-:W-:-:S02]  /*1ce90*/  MOV R2, 0x1ceb0 ;  /* 0x0001ceb000027802 */ /* 0x000fc40000000f00 */
[----:B------:R-:W-:Y:S05]  /*1cea0*/  CALL.REL.NOINC `($__internal_3_$__cuda_sm70_shflsync_idx_p) ;  /* 0x000100b000007944 */ /* 0x000fea0003c00000 */
[----:B------:R-:W-:Y:S01]  /*1ceb0*/  MOV R2, R244 ;  /* 0x000000f400027202 */ /* 0x000fe20000000f00 */
[----:B------:R-:W-:Y:S05]  /*1cec0*/  BRA `(.L_x_1426) ;  /* 0xfffea44000007947 */ /* 0x000fea000383ffff */
.L_x_1249:
[----:B------:R-:W-:Y:S01]  /*1ced0*/  IMAD.MOV.U32 R241, RZ, RZ, R12 ;  /* 0x000000fffff17224 */ /* 0x000fe200078e000c */
[----:B--2---:R-:W-:Y:S01]  /*1cee0*/  MOV R3, 0x181f ;  /* 0x0000181f00037802 */ /* 0x004fe20000000f00 */
[----:B------:R-:W-:Y:S01]  /*1cef0*/  IMAD.MOV.U32 R242, RZ, RZ, 0x2 ;  /* 0x00000002fff27424 */ /* 0x000fe200078e00ff */
[----:B------:R-:W-:-:S02]  /*1cf00*/  MOV R243, 0xffffffff ;  /* 0xffffffff00f37802 */ /* 0x000fc40000000f00 */
[----:B------:R-:W-:Y:S02]  /*1cf10*/  MOV R2, 0x1cf30 ;  /* 0x0001cf3000027802 */ /* 0x000fe40000000f00 */
[----:B-1-3-5:R-:W-:Y:S05]  /*1cf20*/  CALL.REL.NOINC `($__internal_3_$__cuda_sm70_shflsync_idx_p) ;  /* 0x0001003000007944 */ /* 0x02afea0003c00000 */
[----:B------:R-:W-:Y:S01]  /*1cf30*/  MOV R4, R244 ;  /* 0x000000f400047202 */ /* 0x000fe20000000f00 */
[----:B------:R-:W-:Y:S05]  /*1cf40*/  BRA `(.L_x_1427) ;  /* 0xfffea4f000007947 */ /* 0x000fea000383ffff */
.L_x_1250:
[----:B------:R-:W-:Y:S01]  /*1cf50*/  IMAD.MOV.U32 R241, RZ, RZ, R14 ;  /* 0x000000fffff17224 */ /* 0x000fe200078e000e */
[----:B--2---:R-:W-:Y:S01]  /*1cf60*/  MOV R3, 0x181f ;  /* 0x0000181f00037802 */ /* 0x004fe20000000f00 */
[----:B------:R-:W-:Y:S01]  /*1cf70*/  IMAD.MOV.U32 R242, RZ, RZ, 0x2 ;  /* 0x00000002fff27424 */ /* 0x000fe200078e00ff */
[----:B------:R-:W-:Y:S02]  /*1cf80*/  MOV R243, 0xffffffff ;  /* 0xffffffff00f37802 */ /* 0x000fe40000000f00 */
[----:B------:R-:W-:Y:S02]  /*1cf90*/  MOV R2, 0x1cfb0 ;  /* 0x0001cfb000027802 */ /* 0x000fe40000000f00 */
[----:B-1-345:R-:W-:Y:S05]  /*1cfa0*/  CALL.REL.NOINC `($__internal_3_$__cuda_sm70_shflsync_idx_p) ;  /* 0x0000ffb000007944 */ /* 0x03afea0003c00000 */
[----:B------:R-:W-:Y:S01]  /*1cfb0*/  MOV R2, R244 ;  /* 0x000000f400027202 */ /* 0x000fe20000000f00 */
[----:B------:R-:W-:Y:S05]  /*1cfc0*/  BRA `(.L_x_1428) ;  /* 0xfffea49000007947 */ /* 0x000fea000383ffff */
.L_x_1253:
[----:B------:R-:W-:Y:S01]  /*1cfd0*/  IMAD.MOV.U32 R241, RZ, RZ, R12 ;  /* 0x000000fffff17224 */ /* 0x000fe200078e000c */
[----:B-1----:R-:W-:Y:S01]  /*1cfe0*/  MOV R3, 0x181f ;  /* 0x0000181f00037802 */ /* 0x002fe20000000f00 */
[----:B------:R-:W-:Y:S01]  /*1cff0*/  IMAD.MOV.U32 R242, RZ, RZ, 0x3 ;  /* 0x00000003fff27424 */ /* 0x000fe200078e00ff */
[----:B------:R-:W-:-:S02]  /*1d000*/  MOV R243, 0xffffffff ;  /* 0xffffffff00f37802 */ /* 0x000fc40000000f00 */
[----:B---3--:R-:W-:Y:S02]  /*1d010*/  MOV R2, 0x1d030 ;  /* 0x0001d03000027802 */ /* 0x008fe40000000f00 */
[----:B--2-45:R-:W-:Y:S05]  /*1d020*/  CALL.REL.NOINC `($__internal_3_$__cuda_sm70_shflsync_idx_p) ;  /* 0x0000ff3000007944 */ /* 0x034fea0003c00000 */
[----:B------:R-:W-:Y:S01]  /*1d030*/  IMAD.MOV.U32 R4, RZ, RZ, R244 ;  /* 0x000000ffff047224 */ /* 0x000fe200078e00f4 */
[----:B------:R-:W-:Y:S01]  /*1d040*/  MOV R241, R14 ;  /* 0x0000000e00f17202 */ /* 0x000fe20000000f00 */
[----:B------:R-:W-:Y:S01]  /*1d050*/  IMAD.MOV.U32 R242, RZ, RZ, 0x3 ;  /* 0x00000003fff27424 */ /* 0x000fe200078e00ff */
[----:B------:R-:W-:Y:S01]  /*1d060*/  MOV R3, 0x181f ;  /* 0x0000181f00037802 */ /* 0x000fe20000000f00 */
[----:B------:R-:W-:Y:S01]  /*1d070*/  IMAD.MOV.U32 R243, RZ, RZ, -0x1 ;  /* 0xfffffffffff37424 */ /* 0x000fe200078e00ff */
[----:B------:R-:W-:Y:S02]  /*1d080*/  MOV R2, 0x1d0a0 ;  /* 0x0001d0a000027802 */ /* 0x000fe40000000f00 */
[----:B------:R-:W-:Y:S05]  /*1d090*/  CALL.REL.NOINC `($__internal_3_$__cuda_sm70_shflsync_idx_p) ;  /* 0x0000fec000007944 */ /* 0x000fea0003c00000 */
[----:B------:R-:W-:Y:S01]  /*1d0a0*/  MOV R2, R244 ;  /* 0x000000f400027202 */ /* 0x000fe20000000f00 */
[----:B------:R-:W-:Y:S05]  /*1d0b0*/  BRA `(.L_x_1429) ;  /* 0xfffea4e000007947 */ /* 0x000fea000383ffff */
.L_x_1256:
[----:B------:R-:W-:Y:S01]  /*1d0c0*/  IMAD.MOV.U32 R241, RZ, RZ, R12 ;  /* 0x000000fffff17224 */ /* 0x000fe200078e000c */
[----:B--2---:R-:W-:Y:S01]  /*1d0d0*/  MOV R3, 0x181f ;  /* 0x0000181f00037802 */ /* 0x004fe20000000f00 */
[----:B------:R-:W-:Y:S01]  /*1d0e0*/  IMAD.MOV.U32 R242, RZ, RZ, 0x4 ;  /* 0x00000004fff27424 */ /* 0x000fe200078e00ff */
[----:B------:R-:W-:Y:S02]  /*1d0f0*/  MOV R243, 0xffffffff ;  /* 0xffffffff00f37802 */ /* 0x000fe40000000f00 */
[----:B---3--:R-:W-:-:S02]  /*1d100*/  MOV R2, 0x1d120 ;  /* 0x0001d12000027802 */ /* 0x008fc40000000f00 */
[----:B-1--45:R-:W-:Y:S05]  /*1d110*/  CALL.REL.NOINC `($__internal_3_$__cuda_sm70_shflsync_idx_p) ;  /* 0x0000fe4000007944 */ /* 0x032fea0003c00000 */
[----:B------:R-:W-:Y:S01]  /*1d120*/  MOV R4, R244 ;  /* 0x000000f400047202 */ /* 0x000fe20000000f00 */
[----:B------:R-:W-:Y:S05]  /*1d130*/  BRA `(.L_x_1430) ;  /* 0xfffea59000007947 */ /* 0x000fea000383ffff */
.L_x_1257:
[----:B------:R-:W-:Y:S01]  /*1d140*/  IMAD.MOV.U32 R241, RZ, RZ, R14 ;  /* 0x000000fffff17224 */ /* 0x000fe200078e000e */
[----:B--2---:R-:W-:Y:S01]  /*1d150*/  MOV R3, 0x181f ;  /* 0x0000181f00037802 */ /* 0x004fe20000000f00 */
[----:B------:R-:W-:Y:S01]  /*1d160*/  IMAD.MOV.U32 R242, RZ, RZ, 0x4 ;  /* 0x00000004fff27424 */ /* 0x000fe200078e00ff */
[----:B------:R-:W-:-:S02]  /*1d170*/  MOV R243, 0xffffffff ;  /* 0xffffffff00f37802 */ /* 0x000fc40000000f00 */
[----:B---3--:R-:W-:Y:S02]  /*1d180*/  MOV R2, 0x1d1a0 ;  /* 0x0001d1a000027802 */ /* 0x008fe40000000f00 */
[----:B-1--45:R-:W-:Y:S05]  /*1d190*/  CALL.REL.NOINC `($__internal_3_$__cuda_sm70_shflsync_idx_p) ;  /* 0x0000fdc000007944 */ /* 0x032fea0003c00000 */
[----:B------:R-:W-:Y:S01]  /*1d1a0*/  MOV R2, R244 ;  /* 0x000000f400027202 */ /* 0x000fe20000000f00 */
[----:B------:R-:W-:Y:S05]  /*1d1b0*/  BRA `(.L_x_1431) ;  /* 0xfffea53000007947 */ /* 0x000fea000383ffff */
.L_x_1260:
[----:B------:R-:W-:Y:S01]  /*1d1c0*/  IMAD.MOV.U32 R241, RZ, RZ, R12 ;  /* 0x000000fffff17224 */ /* 0x000fe200078e000c */
[----:B---3--:R-:W-:Y:S01]  /*1d1d0*/  MOV R3, 0x181f ;  /* 0x0000181f00037802 */ /* 0x008fe20000000f00 */
[----:B------:R-:W-:Y:S01]  /*1d1e0*/  IMAD.MOV.U32 R242, RZ, RZ, 0x5 ;  /* 0x00000005fff27424 */ /* 0x000fe200078e00ff */
[----:B------:R-:W-:Y:S02]  /*1d1f0*/  MOV R243, 0xffffffff ;  /* 0xffffffff00f37802 */ /* 0x000fe40000000f00 */
[----:B------:R-:W-:Y:S02]  /*1d200*/  MOV R2, 0x1d220 ;  /* 0x0001d22000027802 */ /* 0x000fe40000000f00 */
[----:B-12-45:R-:W-:Y:S05]  /*1d210*/  CALL.REL.NOINC `($__internal_3_$__cuda_sm70_shflsync_idx_p) ;  /* 0x0000fd4000007944 */ /* 0x036fea0003c00000 */
        /* <DEDUP_REMOVED lines=9> */
.L_x_1263:
        /* <DEDUP_REMOVED lines=8> */
.L_x_1264:
[----:B------:R-:W-:Y:S01]  /*1d330*/  IMAD.MOV.U32 R241, RZ, RZ, R14 ;  /* 0x000000fffff17224 */ /* 0x000fe200078e000e */
[----:B--2---:R-:W-:Y:S01]  /*1d340*/  MOV R3, 0x181f ;  /* 0x0000181f00037802 */ /* 0x004fe20000000f00 */
[----:B------:R-:W-:Y:S01]  /*1d350*/  IMAD.MOV.U32 R242, RZ, RZ, 0x6 ;  /* 0x00000006fff27424 */ /* 0x000fe200078e00ff */
[----:B------:R-:W-:Y:S02]  /*1d360*/  MOV R243, 0xffffffff ;  /* 0xffffffff00f37802 */ /* 0x000fe40000000f00 */
[----:B---3--:R-:W-:Y:S02]  /*1d370*/  MOV R2, 0x1d390 ;  /* 0x0001d39000027802 */ /* 0x008fe40000000f00 */
[----:B-1--45:R-:W-:Y:S05]  /*1d380*/  CALL.REL.NOINC `($__internal_3_$__cuda_sm70_shflsync_idx_p) ;  /* 0x0000fbd000007944 */ /* 0x032fea0003c00000 */
[----:B------:R-:W-:Y:S01]  /*1d390*/  MOV R2, R244 ;  /* 0x000000f400027202 */ /* 0x000fe20000000f00 */
[----:B------:R-:W-:Y:S05]  /*1d3a0*/  BRA `(.L_x_1434) ;  /* 0xfffea5d000007947 */ /* 0x000fea000383ffff */
.L_x_1267:
[----:B------:R-:W-:Y:S01]  /*1d3b0*/  IMAD.MOV.U32 R241, RZ, RZ, R12 ;  /* 0x000000fffff17224 */ /* 0x000fe200078e000c */
[----:B---3--:R-:W-:Y:S01]  /*1d3c0*/  MOV R3, 0x181f ;  /* 0x0000181f00037802 */ /* 0x008fe20000000f00 */
[----:B------:R-:W-:Y:S01]  /*1d3d0*/  IMAD.MOV.U32 R242, RZ, RZ, 0x7 ;  /* 0x00000007fff27424 */ /* 0x000fe200078e00ff */
[----:B------:R-:W-:-:S02]  /*1d3e0*/  MOV R243, 0xffffffff ;  /* 0xffffffff00f37802 */ /* 0x000fc40000000f00 */
[----:B------:R-:W-:Y:S02]  /*1d3f0*/  MOV R2, 0x1d410 ;  /* 0x0001d41000027802 */ /* 0x000fe40000000f00 */
[----:B-12-45:R-:W-:Y:S05]  /*1d400*/  CALL.REL.NOINC `($__internal_3_$__cuda_sm70_shflsync_idx_p) ;  /* 0x0000fb5000007944 */ /* 0x036fea0003c00000 */
        /* <DEDUP_REMOVED lines=9> */
.L_x_1269:
[----:B-1--4-:R-:W-:Y:S01]  /*1d4a0*/  IMAD.MOV.U32 R241, RZ, RZ, R4 ;  /* 0x000000fffff17224 */ /* 0x012fe200078e0004 */
[----:B------:R-:W-:Y:S01]  /*1d4b0*/  MOV R3, 0x181f ;  /* 0x0000181f00037802 */ /* 0x000fe20000000f00 */
[----:B------:R-:W-:Y:S01]  /*1d4c0*/  IMAD.MOV.U32 R242, RZ, RZ, RZ ;  /* 0x000000fffff27224 */ /* 0x000fe200078e00ff */
[----:B------:R-:W-:Y:S02]  /*1d4d0*/  MOV R243, 0xffffffff ;  /* 0xffffffff00f37802 */ /* 0x000fe40000000f00 */
[----:B------:R-:W-:-:S02]  /*1d4e0*/  MOV R2, 0x1d500 ;  /* 0x0001d50000027802 */ /* 0x000fc40000000f00 */
[----:B---3-5:R-:W-:Y:S05]  /*1d4f0*/  CALL.REL.NOINC `($__internal_3_$__cuda_sm70_shflsync_idx_p) ;  /* 0x0000fa6000007944 */ /* 0x028fea0003c00000 */
[----:B------:R-:W-:Y:S01]  /*1d500*/  IMAD.MOV.U32 R0, RZ, RZ, R244 ;  /* 0x000000ffff007224 */ /* 0x000fe200078e00f4 */
[----:B------:R-:W-:Y:S01]  /*1d510*/  MOV R241, R7 ;  /* 0x0000000700f17202 */ /* 0x000fe20000000f00 */
[----:B------:R-:W-:Y:S01]  /*1d520*/  IMAD.MOV.U32 R242, RZ, RZ, RZ ;  /* 0x000000fffff27224 */ /* 0x000fe200078e00ff */
[----:B------:R-:W-:Y:S01]  /*1d530*/  MOV R3, 0x181f ;  /* 0x0000181f00037802 */ /* 0x000fe20000000f00 */
[----:B------:R-:W-:Y:S01]  /*1d540*/  IMAD.MOV.U32 R243, RZ, RZ, -0x1 ;  /* 0xfffffffffff37424 */ /* 0x000fe200078e00ff */
[----:B------:R-:W-:-:S02]  /*1d550*/  MOV R2, 0x1d570 ;  /* 0x0001d57000027802 */ /* 0x000fc40000000f00 */
[----:B------:R-:W-:Y:S05]  /*1d560*/  CALL.REL.NOINC `($__internal_3_$__cuda_sm70_shflsync_idx_p) ;  /* 0x0000f9f000007944 */ /* 0x000fea0003c00000 */
[----:B------:R-:W2:Y:S04]  /*1d570*/  LDL R11, [R1+0x80] ;  /* 0x00008000010b7983 */ /* 0x000ea80000100800 */
[----:B------:R-:W3:Y:S04]  /*1d580*/  LDL R2, [R1+0xcc] ;  /* 0x0000cc0001027983 */ /* 0x000ee80000100800 */
[----:B------:R-:W4:Y:S01]  /*1d590*/  LDL R35, [R1+0xd8] ;  /* 0x0000d80001237983 */ /* 0x000f220000100800 */
[----:B------:R-:W-:-:S02]  /*1d5a0*/  IMAD.SHL.U32 R237, R237, 0x2, RZ ;  /* 0x00000002eded7824 */ /* 0x000fc400078e00ff */
[----:B------:R-:W-:Y:S02]  /*1d5b0*/  IMAD.MOV.U32 R241, RZ, RZ, R4 ;  /* 0x000000fffff17224 */ /* 0x000fe400078e0004 */
[----:B------:R-:W-:Y:S01]  /*1d5c0*/  IMAD.MOV.U32 R242, RZ, RZ, 0x1 ;  /* 0x00000001fff27424 */ /* 0x000fe200078e00ff */
[----:B------:R-:W-:Y:S01]  /*1d5d0*/  IADD3 R239, R237, 0x2080, RZ ;  /* 0x00002080edef7810 */ /* 0x000fe20007ffe0ff */
[----:B------:R-:W-:Y:S02]  /*1d5e0*/  IMAD.MOV.U32 R243, RZ, RZ, -0x1 ;  /* 0xfffffffffff37424 */ /* 0x000fe400078e00ff */
[----:B--2---:R-:W-:-:S04]  /*1d5f0*/  IMAD.WIDE R32, R11, 0x2, RZ ;  /* 0x000000020b207825 */ /* 0x004fc800078e02ff */
[----:B---3--:R-:W-:Y:S01]  /*1d600*/  IMAD.WIDE R2, R2, 0x2, RZ ;  /* 0x0000000202027825 */ /* 0x008fe200078e02ff */
[-C--:B------:R-:W-:Y:S02]  /*1d610*/  IADD3 R30, P3, R32, R244.reuse, RZ ;  /* 0x000000f4201e7210 */ /* 0x080fe40007f7e0ff */
[----:B------:R-:W-:Y:S02]  /*1d620*/  ISETP.GE.AND P1, PT, R11, c[0x0][0x1d4], PT ;  /* 0x000075000b007a0c */ /* 0x000fe40003f26270 */
[----:B------:R-:W-:Y:S02]  /*1d630*/  IADD3 R28, P2, R2, R244, RZ ;  /* 0x000000f4021c7210 */ /* 0x000fe40007f5e0ff */
[----:B----4-:R-:W-:Y:S01]  /*1d640*/  ISETP.GE.AND P0, PT, R35, c[0x0][0x1d4], PT ;  /* 0x0000750023007a0c */ /* 0x010fe20003f06270 */
[----:B------:R-:W-:Y:S01]  /*1d650*/  IMAD.X R31, R0, 0x1, R33, P3 ;  /* 0x00000001001f7824 */ /* 0x000fe200018e0621 */
[----:B------:R-:W-:Y:S01]  /*1d660*/  ISETP.LT.OR P3, PT, R116, 0x1, P1 ;  /* 0x000000017400780c */ /* 0x000fe20000f61670 */
[----:B------:R-:W-:Y:S01]  /*1d670*/  IMAD.X R29, R0, 0x1, R3, P2 ;  /* 0x00000001001d7824 */ /* 0x000fe200010e0603 */
[----:B------:R-:W-:-:S02]  /*1d680*/  ISETP.LT.OR P2, PT, R116, 0x1, P0 ;  /* 0x000000017400780c */ /* 0x000fc40000741670 */
[----:B------:R-:W-:Y:S02]  /*1d690*/  SHF.R.S32.HI R35, RZ, 0x1f, R11 ;  /* 0x0000001fff237819 */ /* 0x000fe4000001140b */
[----:B------:R-:W-:-:S05]  /*1d6a0*/  MOV R34, R11 ;  /* 0x0000000b00227202 */ /* 0x000fca0000000f00 */
[----:B------:R1:W-:Y:S04]  /*1d6b0*/  STL.64 [R1+0xa8], R34 ;  /* 0x0000a82201007387 */ /* 0x0003e80000100a00 */
[----:B------:R-:W-:Y:S01]  /*1d6c0*/  @!PT LDS RZ, [RZ] ;  /* 0x00000000fffff984 */ /* 0x000fe20000000800 */
[----:B------:R-:W-:Y:S01]  /*1d6d0*/  @!PT LDS RZ, [RZ] ;  /* 0x00000000fffff984 */ /* 0x000fe20000000800 */
[----:B------:R-:W-:Y:S01]  /*1d6e0*/  @!PT LDS RZ, [RZ] ;  /* 0x00000000fffff984 */ /* 0x000fe20000000800 */
[----:B------:R1:W-:Y:S04]  /*1d6f0*/  LDGSTS.E.BYPASS.LTC128B.128 [R237+0x2080], [R30.64], !P3 ;  /* 0x020800001eed7fae */ /* 0x0003e8000d901d46 */
[----:B------:R1:W-:Y:S01]  /*1d700*/  LDGSTS.E.BYPASS.LTC128B.128 [R237+0x3880], [R28.64], !P2 ;  /* 0x038800001ced7fae */ /* 0x0003e2000d101d46 */
[----:B------:R-:W-:Y:S01]  /*1d710*/  IMAD.MOV.U32 R62, RZ, RZ, R2 ;  /* 0x000000ffff3e7224 */ /* 0x000fe200078e0002 */
[----:B------:R-:W-:Y:S01]  /*1d720*/  MOV R61, R3 ;  /* 0x00000003003d7202 */ /* 0x000fe20000000f00 */
[----:B------:R-:W-:Y:S01]  /*1d730*/  IMAD.MOV.U32 R63, RZ, RZ, R33 ;  /* 0x000000ffff3f7224 */ /* 0x000fe200078e0021 */
[----:B------:R-:W-:-:S02]  /*1d740*/  MOV R60, R32 ;  /* 0x00000020003c7202 */ /* 0x000fc40000000f00 */
[----:B------:R-:W-:Y:S02]  /*1d750*/  MOV R3, 0x181f ;  /* 0x0000181f00037802 */ /* 0x000fe40000000f00 */
[----:B------:R-:W-:Y:S02]  /*1d760*/  MOV R2, 0x1d780 ;  /* 0x0001d78000027802 */ /* 0x000fe40000000f00 */
[----:B-1----:R-:W-:Y:S05]  /*1d770*/  CALL.REL.NOINC `($__internal_3_$__cuda_sm70_shflsync_idx_p) ;  /* 0x0000f7e000007944 */ /* 0x002fea0003c00000 */
[----:B------:R-:W-:Y:S01]  /*1d780*/  IMAD.MOV.U32 R0, RZ, RZ, R244 ;  /* 0x000000ffff007224 */ /* 0x000fe200078e00f4 */
[----:B------:R-:W-:Y:S01]  /*1d790*/  MOV R241, R7 ;  /* 0x0000000700f17202 */ /* 0x000fe20000000f00 */
[----:B------:R-:W-:Y:S01]  /*1d7a0*/  IMAD.MOV.U32 R242, RZ, RZ, 0x1 ;  /* 0x00000001fff27424 */ /* 0x000fe200078e00ff */
[----:B------:R-:W-:Y:S01]  /*1d7b0*/  MOV R3, 0x181f ;  /* 0x0000181f00037802 */ /* 0x000fe20000000f00 */
[----:B------:R-:W-:Y:S01]  /*1d7c0*/  IMAD.MOV.U32 R243, RZ, RZ, -0x1 ;  /* 0xfffffffffff37424 */ /* 0x000fe200078e00ff */
[----:B------:R-:W-:Y:S02]  /*1d7d0*/  MOV R2, 0x1d7f0 ;  /* 0x0001d7f000027802 */ /* 0x000fe40000000f00 */
[----:B------:R-:W-:Y:S05]  /*1d7e0*/  CALL.REL.NOINC `($__internal_3_$__cuda_sm70_shflsync_idx_p) ;  /* 0x0000f77000007944 */ /* 0x000fea0003c00000 */
[C---:B------:R-:W-:Y:S01]  /*1d7f0*/  IADD3 R28, P3, R244.reuse, R60, RZ ;  /* 0x0000003cf41c7210 */ /* 0x040fe20007f7e0ff */
[----:B------:R-:W-:Y:S01]  /*1d800*/  IMAD.MOV.U32 R241, RZ, RZ, R4 ;  /* 0x000000fffff17224 */ /* 0x000fe200078e0004 */
[----:B------:R-:W-:Y:S02]  /*1d810*/  IADD3 R2, P2, R244, R62, RZ ;  /* 0x0000003ef4027210 */ /* 0x000fe40007f5e0ff */
[----:B------:R-:W-:Y:S01]  /*1d820*/  MOV R242, 0x2 ;  /* 0x0000000200f27802 */ /* 0x000fe20000000f00 */
[----:B------:R-:W-:Y:S01]  /*1d830*/  IMAD.X R29, R0, 0x1, R63, P3 ;  /* 0x00000001001d7824 */ /* 0x000fe200018e063f */
[----:B------:R-:W-:Y:S01]  /*1d840*/  ISETP.LT.OR P3, PT, R116, 0x11, P1 ;  /* 0x000000117400780c */ /* 0x000fe20000f61670 */
[----:B------:R-:W-:Y:S01]  /*1d850*/  IMAD.X R3, R0, 0x1, R61, P2 ;  /* 0x0000000100037824 */ /* 0x000fe200010e063d */
[----:B------:R-:W-:-:S02]  /*1d860*/  ISETP.LT.OR P2, PT, R116, 0x11, P0 ;  /* 0x000000117400780c */ /* 0x000fc40000741670 */
[----:B------:R-:W-:-:S09]  /*1d870*/  MOV R243, 0xffffffff ;  /* 0xffffffff00f37802 */ /* 0x000fd20000000f00 */
[----:B------:R-:W-:Y:S01]  /*1d880*/  @!PT LDS RZ, [RZ] ;  /* 0x00000000fffff984 */ /* 0x000fe20000000800 */
[----:B------:R-:W-:Y:S01]  /*1d890*/  @!PT LDS RZ, [RZ] ;  /* 0x00000000fffff984 */ /* 0x000fe20000000800 */
[----:B------:R-:W-:Y:S01]  /*1d8a0*/  @!PT LDS RZ, [RZ] ;  /* 0x00000000fffff984 */ /* 0x000fe20000000800 */
[----:B------:R1:W-:Y:S04]  /*1d8b0*/  LDGSTS.E.BYPASS.LTC128B.128 [R237+0x2880], [R28.64], !P3 ;  /* 0x028800001ced7fae */ /* 0x0003e8000d901d46 */
[----:B------:R2:W-:Y:S02]  /*1d8c0*/  LDGSTS.E.BYPASS.LTC128B.128 [R237+0x4080], [R2.64], !P2 ;  /* 0x0408000002ed7fae */ /* 0x0005e4000d101d46 */
[----:B--2---:R-:W-:Y:S01]  /*1d8d0*/  IMAD.MOV.U32 R3, RZ, RZ, 0x181f ;  /* 0x0000181fff037424 */ /* 0x004fe200078e00ff */
[----:B------:R-:W-:Y:S02]  /*1d8e0*/  MOV R2, 0x1d900 ;  /* 0x0001d90000027802 */ /* 0x000fe40000000f00 */
[----:B-1----:R-:W-:Y:S05]  /*1d8f0*/  CALL.REL.NOINC `($__internal_3_$__cuda_sm70_shflsync_idx_p) ;  /* 0x0000f66000007944 */ /* 0x002fea0003c00000 */
        /* <DEDUP_REMOVED lines=9> */
.L_x_1272:
[----:B------:R-:W-:Y:S01]  /*1d990*/  IMAD.MOV.U32 R241, RZ, RZ, R4 ;  /* 0x000000fffff17224 */ /* 0x000fe200078e0004 */
[----:B------:R-:W-:Y:S01]  /*1d9a0*/  MOV R3, 0x181f ;  /* 0x0000181f00037802 */ /* 0x000fe20000000f00 */
[----:B------:R-:W-:Y:S01]  /*1d9b0*/  IMAD.MOV.U32 R242, RZ, RZ, RZ ;  /* 0x000000fffff27224 */ /* 0x000fe200078e00ff */
[----:B------:R-:W-:-:S02]  /*1d9c0*/  MOV R243, 0xffffffff ;  /* 0xffffffff00f37802 */ /* 0x000fc40000000f00 */
[----:B------:R-:W-:Y:S02]  /*1d9d0*/  MOV R2, 0x1d9f0 ;  /* 0x0001d9f000027802 */ /* 0x000fe40000000f00 */
[----:B------:R-:W-:Y:S05]  /*1d9e0*/  CALL.REL.NOINC `($__internal_3_$__cuda_sm70_shflsync_idx_p) ;  /* 0x0000f57000007944 */ /* 0x000fea0003c00000 */
[----:B------:R-:W-:Y:S01]  /*1d9f0*/  MOV R13, R244 ;  /* 0x000000f4000d7202 */ /* 0x000fe20000000f00 */
[----:B------:R-:W-:Y:S05]  /*1da00*/  BRA `(.L_x_1437) ;  /* 0xfffebdb000007947 */ /* 0x000fea000383ffff */
.L_x_1273:
[----:B------:R-:W-:Y:S01]  /*1da10*/  IMAD.MOV.U32 R241, RZ, RZ, R18 ;  /* 0x000000fffff17224 */ /* 0x000fe200078e0012 */
[----:B------:R-:W-:Y:S01]  /*1da20*/  MOV R3, 0x181f ;  /* 0x0000181f00037802 */ /* 0x000fe20000000f00 */
[----:B------:R-:W-:Y:S01]  /*1da30*/  IMAD.MOV.U32 R242, RZ, RZ, RZ ;  /* 0x000000fffff27224 */ /* 0x000fe200078e00ff */
[----:B------:R-:W-:Y:S02]  /*1da40*/  MOV R243, 0xffffffff ;  /* 0xffffffff00f37802 */ /* 0x000fe40000000f00 */
[----:B------:R-:W-:Y:S02]  /*1da50*/  MOV R2, 0x1da70 ;  /* 0x0001da7000027802 */ /* 0x000fe40000000f00 */
[----:B-12---:R-:W-:Y:S05]  /*1da60*/  CALL.REL.NOINC `($__internal_3_$__cuda_sm70_shflsync_idx_p) ;  /* 0x0000f4f000007944 */ /* 0x006fea0003c00000 */
[----:B------:R-:W2:Y:S04]  /*1da70*/  LDL.64 R16, [R1+0xa8] ;  /* 0x0000a80001107983 */ /* 0x000ea80000100a00 */
[----:B------:R-:W3:Y:S04]  /*1da80*/  LDL R7, [R1+0xd4] ;  /* 0x0000d40001077983 */ /* 0x000ee80000100800 */
[----:B------:R-:W3:Y:S04]  /*1da90*/  LDL R3, [R1+0xcc] ;  /* 0x0000cc0001037983 */ /* 0x000ee80000100800 */
[----:B------:R-:W4:Y:S04]  /*1daa0*/  LDL R2, [R1+0x80] ;  /* 0x0000800001027983 */ /* 0x000f280000100800 */
[----:B------:R-:W4:Y:S01]  /*1dab0*/  LDL R0, [R1+0xd8] ;  /* 0x0000d80001007983 */ /* 0x000f220000100800 */
[C---:B--2---:R-:W-:Y:S01]  /*1dac0*/  IMAD.SHL.U32 R6, R16.reuse, 0x2, RZ ;  /* 0x0000000210067824 */ /* 0x044fe200078e00ff */
[----:B------:R-:W-:-:S04]  /*1dad0*/  SHF.L.U64.HI R15, R16, 0x1, R17 ;  /* 0x00000001100f7819 */ /* 0x000fc80000010211 */
[----:B------:R-:W-:Y:S02]  /*1dae0*/  IADD3 R20, P1, R244, R6, RZ ;  /* 0x00000006f4147210 */ /* 0x000fe40007f3e0ff */
[C---:B---3--:R-:W-:Y:S01]  /*1daf0*/  SHF.L.U64.HI R16, R3.reuse, 0x1, R7 ;  /* 0x0000000103107819 */ /* 0x048fe20000010207 */
[----:B------:R-:W-:Y:S01]  /*1db00*/  IMAD.SHL.U32 R14, R3, 0x2, RZ ;  /* 0x00000002030e7824 */ /* 0x000fe200078e00ff */
[----:B------:R1:W5:Y:S01]  /*1db10*/  LDL R7, [R1+0x94] ;  /* 0x0000940001077983 */ /* 0x0003620000100800 */
[C---:B------:R-:W-:Y:S01]  /*1db20*/  IMAD.X R21, R13.reuse, 0x1, R15, P1 ;  /* 0x000000010d157824 */ /* 0x040fe200008e060f */
[----:B----4-:R-:W-:Y:S02]  /*1db30*/  ISETP.GE.AND P2, PT, R2, c[0x0][0x1d4], PT ;  /* 0x0000750002007a0c */ /* 0x010fe40003f46270 */
[----:B------:R-:W-:Y:S02]  /*1db40*/  IADD3 R2, P0, R244, R14, RZ ;  /* 0x0000000ef4027210 */ /* 0x000fe40007f1e0ff */
[----:B------:R-:W-:Y:S01]  /*1db50*/  ISETP.GE.AND P3, PT, R0, c[0x0][0x1d4], PT ;  /* 0x0000750000007a0c */ /* 0x000fe20003f66270 */
[----:B------:R-:W-:Y:S01]  /*1db60*/  IMAD.MOV.U32 R241, RZ, RZ, R4 ;  /* 0x000000fffff17224 */ /* 0x000fe200078e0004 */
[----:B------:R-:W-:Y:S01]  /*1db70*/  SEL R11, RZ, 0x10, P2 ;  /* 0x00000010ff0b7807 */ /* 0x000fe20001000000 */
[----:B------:R-:W-:-:S02]  /*1db80*/  IMAD.X R3, R13, 0x1, R16, P0 ;  /* 0x000000010d037824 */ /* 0x000fc400000e0610 */
[----:B------:R-:W-:Y:S02]  /*1db90*/  IMAD.MOV.U32 R242, RZ, RZ, 0x1 ;  /* 0x00000001fff27424 */ /* 0x000fe400078e00ff */
[----:B------:R-:W-:Y:S02]  /*1dba0*/  IMAD.MOV.U32 R243, RZ, RZ, -0x1 ;  /* 0xfffffffffff37424 */ /* 0x000fe400078e00ff */
[----:B------:R-:W-:Y:S01]  /*1dbb0*/  @!PT LDS RZ, [RZ] ;  /* 0x00000000fffff984 */ /* 0x000fe20000000800 */
[----:B------:R-:W-:Y:S01]  /*1dbc0*/  @!PT LDS RZ, [RZ] ;  /* 0x00000000fffff984 */ /* 0x000fe20000000800 */
[----:B------:R-:W-:Y:S01]  /*1dbd0*/  @!PT LDS RZ, [RZ] ;  /* 0x00000000fffff984 */ /* 0x000fe20000000800 */
[----:B------:R1:W-:Y:S04]  /*1dbe0*/  LDGSTS.E.BYPASS.LTC128B.128 [R237+0x5080], [R20.64], !P2 ;  /* 0x0508000014ed7fae */ /* 0x0003e8000d101d46 */
[----:B------:R2:W-:Y:S02]  /*1dbf0*/  LDGSTS.E.BYPASS.LTC128B.128 [R237+0x6880], [R2.64], !P3 ;  /* 0x0688000002ed7fae */ /* 0x0005e4000d901d46 */
[----:B--2---:R-:W-:Y:S01]  /*1dc00*/  IMAD.MOV.U32 R3, RZ, RZ, 0x181f ;  /* 0x0000181fff037424 */ /* 0x004fe200078e00ff */
[----:B------:R-:W-:-:S02]  /*1dc10*/  MOV R2, 0x1dc30 ;  /* 0x0001dc3000027802 */ /* 0x000fc40000000f00 */
[----:B-1---5:R-:W-:Y:S05]  /*1dc20*/  CALL.REL.NOINC `($__internal_3_$__cuda_sm70_shflsync_idx_p) ;  /* 0x0000f33000007944 */ /* 0x022fea0003c00000 */
[----:B------:R-:W-:Y:S01]  /*1dc30*/  IMAD.MOV.U32 R0, RZ, RZ, R244 ;  /* 0x000000ffff007224 */ /* 0x000fe200078e00f4 */
[----:B------:R-:W-:Y:S01]  /*1dc40*/  MOV R241, R18 ;  /* 0x0000001200f17202 */ /* 0x000fe20000000f00 */
[----:B------:R-:W-:Y:S01]  /*1dc50*/  IMAD.MOV.U32 R242, RZ, RZ, 0x1 ;  /* 0x00000001fff27424 */ /* 0x000fe200078e00ff */
[----:B------:R-:W-:Y:S01]  /*1dc60*/  MOV R3, 0x181f ;  /* 0x0000181f00037802 */ /* 0x000fe20000000f00 */
[----:B------:R-:W-:Y:S01]  /*1dc70*/  IMAD.MOV.U32 R243, RZ, RZ, -0x1 ;  /* 0xfffffffffff37424 */ /* 0x000fe200078e00ff */
[----:B------:R-:W-:-:S02]  /*1dc80*/  MOV R2, 0x1dca0 ;  /* 0x0001dca000027802 */ /* 0x000fc40000000f00 */
[----:B------:R-:W-:Y:S05]  /*1dc90*/  CALL.REL.NOINC `($__internal_3_$__cuda_sm70_shflsync_idx_p) ;  /* 0x0000f2c000007944 */ /* 0x000fea0003c00000 */
[----:B------:R-:W-:Y:S01]  /*1dca0*/  IADD3 R12, -R11, 0x10, RZ ;  /* 0x000000100b0c7810 */ /* 0x000fe20007ffe1ff */
[----:B------:R-:W-:Y:S01]  /*1dcb0*/  IMAD.MOV.U32 R241, RZ, RZ, R4 ;  /* 0x000000fffff17224 */ /* 0x000fe200078e0004 */
[----:B------:R-:W-:Y:S01]  /*1dcc0*/  IADD3 R2, -R7, 0x10, RZ ;  /* 0x0000001007027810 */ /* 0x000fe20007ffe1ff */
[----:B------:R-:W-:Y:S01]  /*1dcd0*/  IMAD.MOV.U32 R242, RZ, RZ, 0x2 ;  /* 0x00000002fff27424 */ /* 0x000fe200078e00ff */
[----:B------:R-:W-:Y:S01]  /*1dce0*/  LOP3.LUT R12, R12, 0xf, RZ, 0xc0, !PT ;  /* 0x0000000f0c0c7812 */ /* 0x000fe200078ec0ff */
[----:B------:R-:W-:Y:S01]  /*1dcf0*/  IMAD.MOV.U32 R243, RZ, RZ, -0x1 ;  /* 0xfffffffffff37424 */ /* 0x000fe200078e00ff */
[----:B------:R-:W-:-:S02]  /*1dd00*/  ISETP.NE.U32.AND P3, PT, R11, RZ, PT ;  /* 0x000000ff0b00720c */ /* 0x000fc40003f65070 */
[----:B------:R-:W-:Y:S02]  /*1dd10*/  IADD3 R12, P1, P0, R12, R244, R6 ;  /* 0x000000f40c0c7210 */ /* 0x000fe4000783e006 */
        /* <DEDUP_REMOVED lines=22> */
.L_x_1274:
        /* <DEDUP_REMOVED lines=8> */
.L_x_1279:
[----:B------:R-:W-:Y:S01]  /*1df00*/  IMAD.MOV.U32 R241, RZ, RZ, R11 ;  /* 0x000000fffff17224 */ /* 0x000fe200078e000b */
[----:B------:R-:W-:Y:S01]  /*1df10*/  MOV R3, 0x1c1f ;  /* 0x00001c1f00037802 */ /* 0x000fe20000000f00 */
[----:B------:R-:W-:Y:S01]  /*1df20*/  IMAD.MOV.U32 R242, RZ, RZ, 0x1 ;  /* 0x00000001fff27424 */ /* 0x000fe200078e00ff */
[----:B------:R-:W-:Y:S02]  /*1df30*/  MOV R243, 0xffffffff ;  /* 0xffffffff00f37802 */ /* 0x000fe40000000f00 */
[----:B------:R-:W-:Y:S02]  /*1df40*/  MOV R2, 0x1df60 ;  /* 0x0001df6000027802 */ /* 0x000fe40000000f00 */
[----:B-1----:R-:W-:Y:S05]  /*1df50*/  CALL.REL.NOINC `($__internal_3_$__cuda_sm70_shflsync_idx_p) ;  /* 0x0000f00000007944 */ /* 0x002fea0003c00000 */
[----:B------:R-:W-:Y:S01]  /*1df60*/  MOV R2, R244 ;  /* 0x000000f400027202 */ /* 0x000fe20000000f00 */
[----:B------:R-:W-:Y:S05]  /*1df70*/  BRA `(.L_x_1440) ;  /* 0xfffec06000007947 */ /* 0x000fea000383ffff */
.L_x_1284:
[----:B------:R-:W-:Y:S01]  /*1df80*/  IMAD.MOV.U32 R241, RZ, RZ, R11 ;  /* 0x000000fffff17224 */ /* 0x000fe200078e000b */
[----:B------:R-:W-:Y:S01]  /*1df90*/  MOV R3, 0x1c1f ;  /* 0x00001c1f00037802 */ /* 0x000fe20000000f00 */
[----:B------:R-:W-:Y:S01]  /*1dfa0*/  IMAD.MOV.U32 R242, RZ, RZ, 0x2 ;  /* 0x00000002fff27424 */ /* 0x000fe200078e00ff */
[----:B------:R-:W-:-:S02]  /*1dfb0*/  MOV R243, 0xffffffff ;  /* 0xffffffff00f37802 */ /* 0x000fc40000000f00 */
[----:B------:R-:W-:Y:S02]  /*1dfc0*/  MOV R2, 0x1dfe0 ;  /* 0x0001dfe000027802 */ /* 0x000fe40000000f00 */
[----:B-12---:R-:W-:Y:S05]  /*1dfd0*/  CALL.REL.NOINC `($__internal_3_$__cuda_sm70_shflsync_idx_p) ;  /* 0x0000ef8000007944 */ /* 0x006fea0003c00000 */
[----:B------:R-:W-:Y:S01]  /*1dfe0*/  MOV R3, R244 ;  /* 0x000000f400037202 */ /* 0x000fe20000000f00 */
[----:B------:R-:W-:Y:S05]  /*1dff0*/  BRA `(.L_x_1441) ;  /* 0xfffec56000007947 */ /* 0x000fea000383ffff */
.L_x_1289:
[----:B------:R-:W-:Y:S01]  /*1e000*/  IMAD.MOV.U32 R241, RZ, RZ, R11 ;  /* 0x000000fffff17224 */ /* 0x000fe200078e000b */
[----:B------:R-:W-:Y:S01]  /*1e010*/  MOV R3, 0x1c1f ;  /* 0x00001c1f00037802 */ /* 0x000fe20000000f00 */
[----:B------:R-:W-:Y:S01]  /*1e020*/  IMAD.MOV.U32 R242, RZ, RZ, 0x3 ;  /* 0x00000003fff27424 */ /* 0x000fe200078e00ff */
[----:B------:R-:W-:Y:S02]  /*1e030*/  MOV R243, 0xffffffff ;  /* 0xffffffff00f37802 */ /* 0x000fe40000000f00 */
[----:B------:R-:W-:Y:S02]  /*1e040*/  MOV R2, 0x1e060 ;  /* 0x0001e06000027802 */ /* 0x000fe40000000f00 */
[----:B-123--:R-:W-:Y:S05]  /*1e050*/  CALL.REL.NOINC `($__internal_3_$__cuda_sm70_shflsync_idx_p) ;  /* 0x0000ef0000007944 */ /* 0x00efea0003c00000 */
[----:B------:R-:W-:Y:S01]  /*1e060*/  MOV R3, R244 ;  /* 0x000000f400037202 */ /* 0x000fe20000000f00 */
[----:B------:R-:W-:Y:S05]  /*1e070*/  BRA `(.L_x_1442) ;  /* 0xfffecbf000007947 */ /* 0x000fea000383ffff */
.L_x_1294:
[----:B------:R-:W-:Y:S01]  /*1e080*/  IMAD.MOV.U32 R4, RZ, RZ, R0 ;  /* 0x000000ffff047224 */ /* 0x000fe200078e0000 */
[----:B------:R-:W-:Y:S02]  /*1e090*/  MOV R3, 0x2 ;  /* 0x0000000200037802 */ /* 0x000fe40000000f00 */
[----:B------:R-:W-:-:S02]  /*1e0a0*/  MOV R2, 0x1e0c0 ;  /* 0x0001e0c000027802 */ /* 0x000fc40000000f00 */
[----:B------:R-:W-:Y:S05]  /*1e0b0*/  CALL.REL.NOINC `($__internal_2_$__cuda_sm70_shflsync_bfly_p) ;  /* 0x0000ee4000007944 */ /* 0x000fea0003c00000 */
[----:B------:R-:W-:Y:S01]  /*1e0c0*/  MOV R155, R158 ;  /* 0x0000009e009b7202 */ /* 0x000fe20000000f00 */
[----:B------:R-:W-:Y:S05]  /*1e0d0*/  BRA `(.L_x_1443) ;  /* 0xfffed2b000007947 */ /* 0x000fea000383ffff */
.L_x_1295:
[----:B------:R-:W-:Y:S01]  /*1e0e0*/  IMAD.MOV.U32 R4, RZ, RZ, R155 ;  /* 0x000000ffff047224 */ /* 0x000fe200078e009b */
[----:B------:R-:W-:-:S02]  /*1e0f0*/  MOV R3, 0x1 ;  /* 0x0000000100037802 */ /* 0x000fc40000000f00 */
[----:B------:R-:W-:Y:S02]  /*1e100*/  MOV R2, 0x1e120 ;  /* 0x0001e12000027802 */ /* 0x000fe40000000f00 */
[----:B-1----:R-:W-:Y:S05]  /*1e110*/  CALL.REL.NOINC `($__internal_2_$__cuda_sm70_shflsync_bfly_p) ;  /* 0x0000ede000007944 */ /* 0x002fea0003c00000 */
[----:B------:R-:W-:Y:S01]  /*1e120*/  FMNMX.FTZ R155, R155, R158, !PT ;  /* 0x0000009e9b9b7209 */ /* 0x000fe20007810000 */
[----:B------:R-:W-:Y:S01]  /*1e130*/  IMAD.MOV.U32 R4, RZ, RZ, R156 ;  /* 0x000000ffff047224 */ /* 0x000fe200078e009c */
[----:B------:R-:W-:Y:S01]  /*1e140*/  MOV R2, 0x1e170 ;  /* 0x0001e17000027802 */ /* 0x000fe20000000f00 */
[----:B------:R-:W-:Y:S02]  /*1e150*/  IMAD.MOV.U32 R3, RZ, RZ, 0x2 ;  /* 0x00000002ff037424 */ /* 0x000fe400078e00ff */
[----:B------:R-:W-:Y:S05]  /*1e160*/  CALL.REL.NOINC `($__internal_2_$__cuda_sm70_shflsync_bfly_p) ;  /* 0x0000ed9000007944 */ /* 0x000fea0003c00000 */
[----:B------:R-:W-:Y:S01]  /*1e170*/  FMNMX.FTZ R156, R156, R158, !PT ;  /* 0x0000009e9c9c7209 */ /* 0x000fe20007810000 */
[----:B------:R-:W-:Y:S01]  /*1e180*/  IMAD.MOV.U32 R3, RZ, RZ, 0x1 ;  /* 0x00000001ff037424 */ /* 0x000fe200078e00ff */
[----:B------:R-:W-:-:S03]  /*1e190*/  MOV R2, 0x1e1c0 ;  /* 0x0001e1c000027802 */ /* 0x000fc60000000f00 */
[----:B------:R-:W-:Y:S02]  /*1e1a0*/  IMAD.MOV.U32 R4, RZ, RZ, R156 ;  /* 0x000000ffff047224 */ /* 0x000fe400078e009c */
[----:B------:R-:W-:Y:S05]  /*1e1b0*/  CALL.REL.NOINC `($__internal_2_$__cuda_sm70_shflsync_bfly_p) ;  /* 0x0000ed4000007944 */ /* 0x000fea0003c00000 */
        /* <DEDUP_REMOVED lines=20> */
[----:B------:R-:W-:Y:S01]  /*1e300*/  MOV R7, R158 ;  /* 0x0000009e00077202 */ /* 0x000fe20000000f00 */
[----:B------:R-:W-:Y:S05]  /*1e310*/  BRA `(.L_x_1444) ;  /* 0xfffed16000007947 */ /* 0x000fea000383ffff */
.L_x_1303:
[----:B------:R-:W-:Y:S01]  /*1e320*/  MOV R3, 0x181f ;  /* 0x0000181f00037802 */ /* 0x000fe20000000f00 */
[----:B------:R-:W-:Y:S01]  /*1e330*/  IMAD.MOV.U32 R241, RZ, RZ, R0 ;  /* 0x000000fffff17224 */ /* 0x000fe200078e0000 */
[----:B------:R-:W-:Y:S01]  /*1e340*/  MOV R243, 0xffffffff ;  /* 0xffffffff00f37802 */ /* 0x000fe20000000f00 */
[----:B------:R-:W-:Y:S01]  /*1e350*/  IMAD.MOV.U32 R242, RZ, RZ, RZ ;  /* 0x000000fffff27224 */ /* 0x000fe200078e00ff */
[----:B------:R-:W-:Y:S02]  /*1e360*/  MOV R2, 0x1e380 ;  /* 0x0001e38000027802 */ /* 0x000fe40000000f00 */
[----:B------:R-:W-:Y:S05]  /*1e370*/  CALL.REL.NOINC `($__internal_3_$__cuda_sm70_shflsync_idx_p) ;  /* 0x0000ebe000007944 */ /* 0x000fea0003c00000 */
[----:B------:R-:W-:Y:S01]  /*1e380*/  MOV R6, R244 ;  /* 0x000000f400067202 */ /* 0x000fe20000000f00 */
[----:B------:R-:W-:-:S05]  /*1e390*/  BRA `(.L_x_1445) ;  /* 0xfffee9a000007947 */ /* 0x000fca000383ffff */
.L_x_1304:
[----:B------:R-:W-:Y:S01]  /*1e3a0*/  MOV R3, 0x181f ;  /* 0x0000181f00037802 */ /* 0x000fe20000000f00 */
[----:B------:R-:W-:Y:S01]  /*1e3b0*/  IMAD.MOV.U32 R241, RZ, RZ, R4 ;  /* 0x000000fffff17224 */ /* 0x000fe200078e0004 */
[----:B------:R-:W-:Y:S01]  /*1e3c0*/  MOV R243, 0xffffffff ;  /* 0xffffffff00f37802 */ /* 0x000fe20000000f00 */
[----:B------:R-:W-:Y:S01]  /*1e3d0*/  IMAD.MOV.U32 R242, RZ, RZ, RZ ;  /* 0x000000fffff27224 */ /* 0x000fe200078e00ff */
[----:B------:R-:W-:Y:S02]  /*1e3e0*/  MOV R2, 0x1e400 ;  /* 0x0001e40000027802 */ /* 0x000fe40000000f00 */
[----:B-12---:R-:W-:Y:S05]  /*1e3f0*/  CALL.REL.NOINC `($__internal_3_$__cuda_sm70_shflsync_idx_p) ;  /* 0x0000eb6000007944 */ /* 0x006fea0003c00000 */
[----:B------:R-:W2:Y:S01]  /*1e400*/  LDL R2, [R1+0xd8] ;  /* 0x0000d80001027983 */ /* 0x000ea20000100800 */
[----:B------:R-:W-:Y:S01]  /*1e410*/  IADD3 R8, P0, R244, R233, RZ ;  /* 0x000000e9f4087210 */ /* 0x000fe20007f1e0ff */
[----:B------:R-:W-:Y:S01]  /*1e420*/  IMAD.MOV.U32 R241, RZ, RZ, R0 ;  /* 0x000000fffff17224 */ /* 0x000fe200078e0000 */
[----:B------:R-:W-:Y:S01]  /*1e430*/  MOV R242, 0x1 ;  /* 0x0000000100f27802 */ /* 0x000fe20000000f00 */
[----:B------:R-:W3:Y:S01]  /*1e440*/  LDL R3, [R1+0x80] ;  /* 0x0000800001037983 */ /* 0x000ee20000100800 */
[----:B------:R-:W-:Y:S01]  /*1e450*/  MOV R243, 0xffffffff ;  /* 0xffffffff00f37802 */ /* 0x000fe20000000f00 */
[----:B------:R-:W-:Y:S01]  /*1e460*/  IMAD.X R9, R6, 0x1, R234, P0 ;  /* 0x0000000106097824 */ /* 0x000fe200000e06ea */
[----:B---3--:R-:W-:Y:S02]  /*1e470*/  ISETP.GE.AND P2, PT, R3, c[0x0][0x1d4], PT ;  /* 0x0000750003007a0c */ /* 0x008fe40003f46270 */
[----:B--2---:R-:W-:Y:S02]  /*1e480*/  ISETP.GE.AND P1, PT, R2, c[0x0][0x1d4], PT ;  /* 0x0000750002007a0c */ /* 0x004fe40003f26270 */
[----:B------:R-:W-:Y:S05]  /*1e490*/  IADD3 R2, P0, R244, R231, RZ ;  /* 0x000000e7f4027210 */ /* 0x000fea0007f1e0ff */
[----:B------:R-:W-:Y:S02]  /*1e4a0*/  IMAD.X R3, R6, 0x1, R232, P0 ;  /* 0x0000000106037824 */ /* 0x000fe400000e06e8 */
[----:B------:R1:W5:Y:S04]  /*1e4b0*/  LDL R6, [R1+0x94] ;  /* 0x0000940001067983 */ /* 0x0003680000100800 */
[----:B------:R-:W-:Y:S01]  /*1e4c0*/  @!PT LDS RZ, [RZ] ;  /* 0x00000000fffff984 */ /* 0x000fe20000000800 */
[----:B------:R-:W-:Y:S01]  /*1e4d0*/  @!PT LDS RZ, [RZ] ;  /* 0x00000000fffff984 */ /* 0x000fe20000000800 */
[----:B------:R-:W-:Y:S01]  /*1e4e0*/  @!PT LDS RZ, [RZ] ;  /* 0x00000000fffff984 */ /* 0x000fe20000000800 */
[----:B------:R1:W-:Y:S04]  /*1e4f0*/  LDGSTS.E.BYPASS.LTC128B.128 [R239], [R8.64], !P2 ;  /* 0x0000000008ef7fae */ /* 0x0003e8000d101d46 */
[----:B------:R2:W-:Y:S02]  /*1e500*/  LDGSTS.E.BYPASS.LTC128B.128 [R239+0x1800], [R2.64], !P1 ;  /* 0x0180000002ef7fae */ /* 0x0005e4000c901d46 */
[----:B--2---:R-:W-:Y:S01]  /*1e510*/  MOV R2, 0x1e540 ;  /* 0x0001e54000027802 */ /* 0x004fe20000000f00 */
[----:B------:R-:W-:Y:S02]  /*1e520*/  IMAD.MOV.U32 R3, RZ, RZ, 0x181f ;  /* 0x0000181fff037424 */ /* 0x000fe400078e00ff */
[----:B-1---5:R-:W-:Y:S05]  /*1e530*/  CALL.REL.NOINC `($__internal_3_$__cuda_sm70_shflsync_idx_p) ;  /* 0x0000ea2000007944 */ /* 0x022fea0003c00000 */
[----:B------:R-:W-:Y:S01]  /*1e540*/  MOV R241, R4 ;  /* 0x0000000400f17202 */ /* 0x000fe20000000f00 */
[----:B------:R-:W-:Y:S01]  /*1e550*/  IMAD.MOV.U32 R8, RZ, RZ, R244 ;  /* 0x000000ffff087224 */ /* 0x000fe200078e00f4 */
[----:B------:R-:W-:Y:S01]  /*1e560*/  MOV R3, 0x181f ;  /* 0x0000181f00037802 */ /* 0x000fe20000000f00 */
[----:B------:R-:W-:Y:S01]  /*1e570*/  IMAD.MOV.U32 R242, RZ, RZ, 0x1 ;  /* 0x00000001fff27424 */ /* 0x000fe200078e00ff */
[----:B------:R-:W-:Y:S01]  /*1e580*/  MOV R2, 0x1e5b0 ;  /* 0x0001e5b000027802 */ /* 0x000fe20000000f00 */
[----:B------:R-:W-:Y:S02]  /*1e590*/  IMAD.MOV.U32 R243, RZ, RZ, -0x1 ;  /* 0xfffffffffff37424 */ /* 0x000fe400078e00ff */
[----:B------:R-:W-:Y:S05]  /*1e5a0*/  CALL.REL.NOINC `($__internal_3_$__cuda_sm70_shflsync_idx_p) ;  /* 0x0000e9b000007944 */ /* 0x000fea0003c00000 */
[----:B------:R-:W2:Y:S01]  /*1e5b0*/  LDL R2, [R1+0x80] ;  /* 0x0000800001027983 */ /* 0x000ea20000100800 */
[----:B------:R-:W-:Y:S02]  /*1e5c0*/  IMAD.MOV.U32 R241, RZ, RZ, R0 ;  /* 0x000000fffff17224 */ /* 0x000fe400078e0000 */
[----:B------:R-:W-:Y:S02]  /*1e5d0*/  IMAD.MOV.U32 R242, RZ, RZ, 0x2 ;  /* 0x00000002fff27424 */ /* 0x000fe400078e00ff */
[----:B------:R-:W-:Y:S01]  /*1e5e0*/  IMAD.MOV.U32 R243, RZ, RZ, -0x1 ;  /* 0xfffffffffff37424 */ /* 0x000fe200078e00ff */
[----:B--2---:R-:W-:Y:S02]  /*1e5f0*/  ISETP.GE.AND P1, PT, R2, c[0x0][0x1d4], PT ;  /* 0x0000750002007a0c */ /* 0x004fe40003f26270 */
[----:B------:R-:W-:Y:S05]  /*1e600*/  IADD3 R2, P0, R244, R233, RZ ;  /* 0x000000e9f4027210 */ /* 0x000fea0007f1e0ff */
[----:B------:R-:W-:Y:S06]  /*1e610*/  IMAD.X R3, R8, 0x1, R234, P0 ;  /* 0x0000000108037824 */ /* 0x000fec00000e06ea */
[----:B------:R-:W-:Y:S01]  /*1e620*/  @!PT LDS RZ, [RZ] ;  /* 0x00000000fffff984 */ /* 0x000fe20000000800 */
[----:B------:R-:W-:Y:S01]  /*1e630*/  @!PT LDS RZ, [RZ] ;  /* 0x00000000fffff984 */ /* 0x000fe20000000800 */
[----:B------:R-:W-:Y:S01]  /*1e640*/  @!PT LDS RZ, [RZ] ;  /* 0x00000000fffff984 */ /* 0x000fe20000000800 */
[----:B------:R1:W-:Y:S02]  /*1e650*/  LDGSTS.E.BYPASS.LTC128B.128 [R239+0x800], [R2.64], !P1 ;  /* 0x0080000002ef7fae */ /* 0x0003e4000c901d46 */
[----:B-1----:R-:W-:Y:S04]  /*1e660*/  IADD3 R2, -R6, 0x10, RZ ;  /* 0x0000001006027810 */ /* 0x002fe80007ffe1ff */
[----:B------:R-:W-:Y:S04]  /*1e670*/  LOP3.LUT R2, R2, 0xf, RZ, 0xc0, !PT ;  /* 0x0000000f02027812 */ /* 0x000fe800078ec0ff */
[----:B------:R-:W-:Y:S04]  /*1e680*/  IADD3 R2, P1, P0, R2, R244, R231 ;  /* 0x000000f402027210 */ /* 0x000fe8000783e0e7 */
[----:B------:R-:W-:Y:S02]  /*1e690*/  IADD3.X R3, RZ, R8, R232, P1, P0 ;  /* 0x00000008ff037210 */ /* 0x000fe40000fe04e8 */
[----:B------:R-:W-:Y:S11]  /*1e6a0*/  ISETP.NE.U32.AND P0, PT, R6, RZ, PT ;  /* 0x000000ff0600720c */ /* 0x000ff60003f05070 */
[----:B------:R-:W-:Y:S02]  /*1e6b0*/  @!UPT UIADD3 URZ, URZ, URZ, URZ ;  /* 0x0000003f3f3ff290 */ /* 0x000fe4000fffe03f */
[----:B------:R1:W-:Y:S02]  /*1e6c0*/  LDGSTS.E.BYPASS.LTC128B.128.ZFILL [R239+0x2000], [R2.64], P0 ;  /* 0x0200000002ef7fae */ /* 0x0003e40008141d46 */
[----:B-1----:R-:W-:Y:S01]  /*1e6d0*/  MOV R2, 0x1e700 ;  /* 0x0001e70000027802 */ /* 0x002fe20000000f00 */
[----:B------:R-:W-:Y:S02]  /*1e6e0*/  IMAD.MOV.U32 R3, RZ, RZ, 0x181f ;  /* 0x0000181fff037424 */ /* 0x000fe400078e00ff */
[----:B------:R-:W-:Y:S05]  /*1e6f0*/  CALL.REL.NOINC `($__internal_3_$__cuda_sm70_shflsync_idx_p) ;  /* 0x0000e86000007944 */ /* 0x000fea0003c00000 */
[----:B------:R-:W-:Y:S01]  /*1e700*/  MOV R241, R4 ;  /* 0x0000000400f17202 */ /* 0x000fe20000000f00 */
[----:B------:R-:W-:Y:S01]  /*1e710*/  IMAD.MOV.U32 R0, RZ, RZ, R244 ;  /* 0x000000ffff007224 */ /* 0x000fe200078e00f4 */
[----:B------:R-:W-:Y:S01]  /*1e720*/  MOV R3, 0x181f ;  /* 0x0000181f00037802 */ /* 0x000fe20000000f00 */
[----:B------:R-:W-:Y:S01]  /*1e730*/  IMAD.MOV.U32 R242, RZ, RZ, 0x2 ;  /* 0x00000002fff27424 */ /* 0x000fe200078e00ff */
[----:B------:R-:W-:Y:S01]  /*1e740*/  MOV R2, 0x1e770 ;  /* 0x0001e77000027802 */ /* 0x000fe20000000f00 */
[----:B------:R-:W-:Y:S02]  /*1e750*/  IMAD.MOV.U32 R243, RZ, RZ, -0x1 ;  /* 0xfffffffffff37424 */ /* 0x000fe400078e00ff */
[----:B------:R-:W-:Y:S05]  /*1e760*/  CALL.REL.NOINC `($__internal_3_$__cuda_sm70_shflsync_idx_p) ;  /* 0x0000e7f000007944 */ /* 0x000fea0003c00000 */
[----:B------:R-:W-:Y:S01]  /*1e770*/  MOV R2, R244 ;  /* 0x000000f400027202 */ /* 0x000fe20000000f00 */
[----:B------:R-:W-:-:S05]  /*1e780*/  BRA `(.L_x_1446) ;  /* 0xfffee72000007947 */ /* 0x000fca000383ffff */
.L_x_1307:
        /* <DEDUP_REMOVED lines=8> */
.L_x_1308:
        /* <DEDUP_REMOVED lines=21> */
[----:B------:R1:W-:Y:S04]  /*1e960*/  LDGSTS.E.BYPASS.LTC128B.128 [R237+0x5080], [R152.64], !P2 ;  /* 0x0508000098ed7fae */ /* 0x0003e8000d101d46 */
        /* <DEDUP_REMOVED lines=41> */
.L_x_1309:
        /* <DEDUP_REMOVED lines=8> */
.L_x_1314:
[----:B------:R-:W-:Y:S01]  /*1ec80*/  MOV R3, 0x1c1f ;  /* 0x00001c1f00037802 */ /* 0x000fe20000000f00 */
[----:B------:R-:W-:Y:S01]  /*1ec90*/  IMAD.MOV.U32 R241, RZ, RZ, R158 ;  /* 0x000000fffff17224 */ /* 0x000fe200078e009e */
[----:B------:R-:W-:Y:S01]  /*1eca0*/  MOV R243, 0xffffffff ;  /* 0xffffffff00f37802 */ /* 0x000fe20000000f00 */
[----:B------:R-:W-:Y:S01]  /*1ecb0*/  IMAD.MOV.U32 R242, RZ, RZ, 0x1 ;  /* 0x00000001fff27424 */ /* 0x000fe200078e00ff */
[----:B------:R-:W-:Y:S02]  /*1ecc0*/  MOV R2, 0x1ece0 ;  /* 0x0001ece000027802 */ /* 0x000fe40000000f00 */
[----:B-1----:R-:W-:Y:S05]  /*1ecd0*/  CALL.REL.NOINC `($__internal_3_$__cuda_sm70_shflsync_idx_p) ;  /* 0x0000e28000007944 */ /* 0x002fea0003c00000 */
[----:B------:R-:W-:Y:S01]  /*1ece0*/  MOV R2, R244 ;  /* 0x000000f400027202 */ /* 0x000fe20000000f00 */
[----:B------:R-:W-:-:S05]  /*1ecf0*/  BRA `(.L_x_1450) ;  /* 0xfffef3b000007947 */ /* 0x000fca000383ffff */
.L_x_1319:
[----:B------:R-:W-:Y:S01]  /*1ed00*/  MOV R3, 0x1c1f ;  /* 0x00001c1f00037802 */ /* 0x000fe20000000f00 */
[----:B------:R-:W-:Y:S01]  /*1ed10*/  IMAD.MOV.U32 R241, RZ, RZ, R158 ;  /* 0x000000fffff17224 */ /* 0x000fe200078e009e */
[----:B------:R-:W-:Y:S01]  /*1ed20*/  MOV R243, 0xffffffff ;  /* 0xffffffff00f37802 */ /* 0x000fe20000000f00 */
[----:B------:R-:W-:Y:S01]  /*1ed30*/  IMAD.MOV.U32 R242, RZ, RZ, 0x2 ;  /* 0x00000002fff27424 */ /* 0x000fe200078e00ff */
[----:B------:R-:W-:Y:S02]  /*1ed40*/  MOV R2, 0x1ed60 ;  /* 0x0001ed6000027802 */ /* 0x000fe40000000f00 */
[----:B-12---:R-:W-:Y:S05]  /*1ed50*/  CALL.REL.NOINC `($__internal_3_$__cuda_sm70_shflsync_idx_p) ;  /* 0x0000e20000007944 */ /* 0x006fea0003c00000 */
[----:B------:R-:W-:Y:S01]  /*1ed60*/  MOV R154, R244 ;  /* 0x000000f4009a7202 */ /* 0x000fe20000000f00 */
[----:B------:R-:W-:-:S05]  /*1ed70*/  BRA `(.L_x_1451) ;  /* 0xfffef55000007947 */ /* 0x000fca000383ffff */
.L_x_1324:
[----:B------:R-:W-:Y:S01]  /*1ed80*/  MOV R3, 0x1c1f ;  /* 0x00001c1f00037802 */ /* 0x000fe20000000f00 */
[----:B------:R-:W-:Y:S01]  /*1ed90*/  IMAD.MOV.U32 R241, RZ, RZ, R158 ;  /* 0x000000fffff17224 */ /* 0x000fe200078e009e */
[----:B------:R-:W-:Y:S01]  /*1eda0*/  MOV R243, 0xffffffff ;  /* 0xffffffff00f37802 */ /* 0x000fe20000000f00 */
[----:B------:R-:W-:Y:S01]  /*1edb0*/  IMAD.MOV.U32 R242, RZ, RZ, 0x3 ;  /* 0x00000003fff27424 */ /* 0x000fe200078e00ff */
[----:B------:R-:W-:Y:S02]  /*1edc0*/  MOV R2, 0x1ede0 ;  /* 0x0001ede000027802 */ /* 0x000fe40000000f00 */
[----:B-123--:R-:W-:Y:S05]  /*1edd0*/  CALL.REL.NOINC `($__internal_3_$__cuda_sm70_shflsync_idx_p) ;  /* 0x0000e18000007944 */ /* 0x00efea0003c00000 */
[----:B------:R-:W-:Y:S01]  /*1ede0*/  MOV R3, R244 ;  /* 0x000000f400037202 */ /* 0x000fe20000000f00 */
[----:B------:R-:W-:-:S05]  /*1edf0*/  BRA `(.L_x_1452) ;  /* 0xfffeff9000007947 */ /* 0x000fca000383ffff */
.L_x_1329:
[----:B------:R-:W-:Y:S02]  /*1ee00*/  MOV R3, 0x2 ;  /* 0x0000000200037802 */ /* 0x000fe40000000f00 */
[----:B------:R-:W-:Y:S02]  /*1ee10*/  MOV R2, 0x1ee30 ;  /* 0x0001ee3000027802 */ /* 0x000fe40000000f00 */
[----:B--234-:R-:W-:Y:S05]  /*1ee20*/  CALL.REL.NOINC `($__internal_2_$__cuda_sm70_shflsync_bfly_p) ;  /* 0x0000e0d000007944 */ /* 0x01cfea0003c00000 */
[----:B------:R-:W-:Y:S01]  /*1ee30*/  MOV R0, R158 ;  /* 0x0000009e00007202 */ /* 0x000fe20000000f00 */
[----:B------:R-:W-:-:S05]  /*1ee40*/  BRA `(.L_x_1453) ;  /* 0xffff070000007947 */ /* 0x000fca000383ffff */
.L_x_1330:
[----:B------:R-:W-:Y:S02]  /*1ee50*/  MOV R3, 0x1 ;  /* 0x0000000100037802 */ /* 0x000fe40000000f00 */
[----:B------:R-:W-:Y:S02]  /*1ee60*/  MOV R2, 0x1ee80 ;  /* 0x0001ee8000027802 */ /* 0x000fe40000000f00 */
[----:B---34-:R-:W-:Y:S05]  /*1ee70*/  CALL.REL.NOINC `($__internal_2_$__cuda_sm70_shflsync_bfly_p) ;  /* 0x0000e08000007944 */ /* 0x018fea0003c00000 */
[----:B------:R-:W-:Y:S01]  /*1ee80*/  IMAD.MOV.U32 R3, RZ, RZ, 0x2 ;  /* 0x00000002ff037424 */ /* 0x000fe200078e00ff */
[----:B------:R-:W-:Y:S01]  /*1ee90*/  FMNMX.FTZ R154, R4, R158, !PT ;  /* 0x0000009e049a7209 */ /* 0x000fe20007810000 */
[----:B------:R-:W-:Y:S01]  /*1eea0*/  IMAD.MOV.U32 R4, RZ, RZ, R153 ;  /* 0x000000ffff047224 */ /* 0x000fe200078e0099 */
[----:B------:R-:W-:Y:S02]  /*1eeb0*/  MOV R2, 0x1eed0 ;  /* 0x0001eed000027802 */ /* 0x000fe40000000f00 */
[----:B------:R-:W-:Y:S05]  /*1eec0*/  CALL.REL.NOINC `($__internal_2_$__cuda_sm70_shflsync_bfly_p) ;  /* 0x0000e03000007944 */ /* 0x000fea0003c00000 */
[----:B------:R-:W-:Y:S01]  /*1eed0*/  FMNMX.FTZ R4, R153, R158, !PT ;  /* 0x0000009e99047209 */ /* 0x000fe20007810000 */
[----:B------:R-:W-:Y:S01]  /*1eee0*/  IMAD.MOV.U32 R3, RZ, RZ, 0x1 ;  /* 0x00000001ff037424 */ /* 0x000fe200078e00ff */
[----:B------:R-:W-:Y:S02]  /*1eef0*/  MOV R2, 0x1ef10 ;  /* 0x0001ef1000027802 */ /* 0x000fe40000000f00 */
[----:B------:R-:W-:Y:S05]  /*1ef00*/  CALL.REL.NOINC `($__internal_2_$__cuda_sm70_shflsync_bfly_p) ;  /* 0x0000dff000007944 */ /* 0x000fea0003c00000 */
        /* <DEDUP_REMOVED lines=14> */
[----:B------:R-:W-:Y:S01]  /*1eff0*/  IMAD.MOV.U32 R3, RZ, RZ, 0x1 ;  /* 0x00000001ff037424 */ /* 0x000fe200078e00ff */
[----:B------:R-:W-:Y:S02]  /*1f000*/  FMNMX.FTZ R6, R6, R158, !PT ;  /* 0x0000009e06067209 */ /* 0x000fe40007810000 */
[----:B------:R-:W-:Y:S03]  /*1f010*/  MOV R2, 0x1f040 ;  /* 0x0001f04000027802 */ /* 0x000fe60000000f00 */
[----:B------:R-:W-:Y:S02]  /*1f020*/  IMAD.MOV.U32 R4, RZ, RZ, R6 ;  /* 0x000000ffff047224 */ /* 0x000fe400078e0006 */
[----:B------:R-:W-:Y:S05]  /*1f030*/  CALL.REL.NOINC `($__internal_2_$__cuda_sm70_shflsync_bfly_p) ;  /* 0x0000dec000007944 */ /* 0x000fea0003c00000 */
[----:B------:R-:W-:Y:S01]  /*1f040*/  MOV R3, R158 ;  /* 0x0000009e00037202 */ /* 0x000fe20000000f00 */
[----:B------:R-:W-:-:S05]  /*1f050*/  BRA `(.L_x_1454) ;  /* 0xffff05e000007947 */ /* 0x000fca000383ffff */
.L_x_1339:
        /* <DEDUP_REMOVED lines=8> */
.L_x_1340:
        /* <DEDUP_REMOVED lines=10> */
[----:B------:R1:W5:Y:S01]  /*1f180*/  LDL R8, [R1+0x94] ;  /* 0x0000940001087983 */ /* 0x0003620000100800 */
[----:B------:R-:W-:Y:S01]  /*1f190*/  MOV R243, 0xffffffff ;  /* 0xffffffff00f37802 */ /* 0x000fe20000000f00 */
[C---:B------:R-:W-:Y:S05]  /*1f1a0*/  IMAD.X R11, R9.reuse, 0x1, R215, P0 ;  /* 0x00000001090b7824 */ /* 0x040fea00000e06d7 */
[----:B------:R-:W-:Y:S01]  /*1f1b0*/  @!PT LDS RZ, [RZ] ;  /* 0x00000000fffff984 */ /* 0x000fe20000000800 */
[----:B------:R-:W-:Y:S01]  /*1f1c0*/  @!PT LDS RZ, [RZ] ;  /* 0x00000000fffff984 */ /* 0x000fe20000000800 */
[----:B------:R-:W-:Y:S01]  /*1f1d0*/  @!PT LDS RZ, [RZ] ;  /* 0x00000000fffff984 */ /* 0x000fe20000000800 */
[----:B------:R1:W-:Y:S01]  /*1f1e0*/  LDGSTS.E.BYPASS.LTC128B.128 [R239], [R10.64], !P3 ;  /* 0x000000000aef7fae */ /* 0x0003e2000d901d46 */
[----:B--2---:R-:W-:Y:S02]  /*1f1f0*/  ISETP.GE.AND P1, PT, R2, c[0x0][0x1d4], PT ;  /* 0x0000750002007a0c */ /* 0x004fe40003f26270 */
[----:B------:R-:W-:Y:S05]  /*1f200*/  IADD3 R2, P0, R244, R212, RZ ;  /* 0x000000d4f4027210 */ /* 0x000fea0007f1e0ff */
[----:B------:R-:W-:Y:S06]  /*1f210*/  IMAD.X R3, R9, 0x1, R213, P0 ;  /* 0x0000000109037824 */ /* 0x000fec00000e06d5 */
        /* <DEDUP_REMOVED lines=11> */
[----:B------:R-:W-:Y:S01]  /*1f2d0*/  IADD3 R2, P0, R244, R214, RZ ;  /* 0x000000d6f4027210 */ /* 0x000fe20007f1e0ff */
[----:B------:R-:W-:Y:S02]  /*1f2e0*/  IMAD.MOV.U32 R241, RZ, RZ, R4 ;  /* 0x000000fffff17224 */ /* 0x000fe400078e0004 */
[----:B------:R-:W-:Y:S02]  /*1f2f0*/  IMAD.MOV.U32 R242, RZ, RZ, 0x2 ;  /* 0x00000002fff27424 */ /* 0x000fe400078e00ff */
[----:B------:R-:W-:Y:S02]  /*1f300*/  IMAD.X R3, R9, 0x1, R215, P0 ;  /* 0x0000000109037824 */ /* 0x000fe400000e06d7 */
[----:B------:R-:W-:Y:S03]  /*1f310*/  IMAD.MOV.U32 R243, RZ, RZ, -0x1 ;  /* 0xfffffffffff37424 */ /* 0x000fe600078e00ff */
        /* <DEDUP_REMOVED lines=23> */
.L_x_1343:
        /* <DEDUP_REMOVED lines=8> */
.L_x_1344:
        /* <DEDUP_REMOVED lines=16> */
[----:B------:R1:W-:Y:S01]  /*1f610*/  LDGSTS.E.BYPASS.LTC128B.128 [R237+0x5080], [R156.64], !P3 ;  /* 0x050800009ced7fae */ /* 0x0003e2000d901d46 */
        /* <DEDUP_REMOVED lines=42> */
.L_x_1345:
[----:B------:R-:W-:Y:S02]  /*1f8c0*/  MOV R3, 0x2 ;  /* 0x0000000200037802 */ /* 0x000fe40000000f00 */
[----:B------:R-:W-:Y:S02]  /*1f8d0*/  MOV R2, 0x1f8f0 ;  /* 0x0001f8f000027802 */ /* 0x000fe40000000f00 */
[----:B------:R-:W-:Y:S05]  /*1f8e0*/  CALL.REL.NOINC `($__internal_2_$__cuda_sm70_shflsync_bfly_p) ;  /* 0x0000d61000007944 */ /* 0x000fea0003c00000 */
[----:B------:R-:W-:Y:S01]  /*1f8f0*/  MOV R155, R158 ;  /* 0x0000009e009b7202 */ /* 0x000fe20000000f00 */
[----:B------:R-:W-:-:S05]  /*1f900*/  BRA `(.L_x_1459) ;  /* 0xffff344000007947 */ /* 0x000fca000383ffff */
.L_x_1346:
[----:B------:R-:W-:Y:S01]  /*1f910*/  MOV R3, 0x1 ;  /* 0x0000000100037802 */ /* 0x000fe20000000f00 */
[----:B-1----:R-:W-:Y:S01]  /*1f920*/  IMAD.MOV.U32 R4, RZ, RZ, R155 ;  /* 0x000000ffff047224 */ /* 0x002fe200078e009b */
[----:B------:R-:W-:Y:S02]  /*1f930*/  MOV R2, 0x1f950 ;  /* 0x0001f95000027802 */ /* 0x000fe40000000f00 */
[----:B------:R-:W-:Y:S05]  /*1f940*/  CALL.REL.NOINC `($__internal_2_$__cuda_sm70_shflsync_bfly_p) ;  /* 0x0000d5b000007944 */ /* 0x000fea0003c00000 */
[----:B------:R-:W-:Y:S01]  /*1f950*/  IMAD.MOV.U32 R4, RZ, RZ, R156 ;  /* 0x000000ffff047224 */ /* 0x000fe200078e009c */
[----:B------:R-:W-:Y:S01]  /*1f960*/  FMNMX.FTZ R155, R155, R158, !PT ;  /* 0x0000009e9b9b7209 */ /* 0x000fe20007810000 */
[----:B------:R-:W-:Y:S01]  /*1f970*/  IMAD.MOV.U32 R3, RZ, RZ, 0x2 ;  /* 0x00000002ff037424 */ /* 0x000fe200078e00ff */
        /* <DEDUP_REMOVED lines=24> */
[----:B------:R-:W-:Y:S01]  /*1fb00*/  MOV R2, R158 ;  /* 0x0000009e00027202 */ /* 0x000fe20000000f00 */
[----:B------:R-:W-:-:S05]  /*1fb10*/  BRA `(.L_x_1460) ;  /* 0xffff332000007947 */ /* 0x000fca000383ffff */
.L_x_1349:
[----:B------:R-:W-:Y:S01]  /*1fb20*/  MOV R3, 0x181f ;  /* 0x0000181f00037802 */ /* 0x000fe20000000f00 */
[----:B------:R-:W-:Y:S01]  /*1fb30*/  IMAD.MOV.U32 R241, RZ, RZ, R0 ;  /* 0x000000fffff17224 */ /* 0x000fe200078e0000 */
[----:B------:R-:W-:Y:S01]  /*1fb40*/  MOV R243, 0xffffffff ;  /* 0xffffffff00f37802 */ /* 0x000fe20000000f00 */
[----:B------:R-:W-:Y:S01]  /*1fb50*/  IMAD.MOV.U32 R242, RZ, RZ, RZ ;  /* 0x000000fffff27224 */ /* 0x000fe200078e00ff */
[----:B------:R-:W-:Y:S02]  /*1fb60*/  MOV R2, 0x1fb80 ;  /* 0x0001fb8000027802 */ /* 0x000fe40000000f00 */
[----:B-1234-:R-:W-:Y:S05]  /*1fb70*/  CALL.REL.NOINC `($__internal_3_$__cuda_sm70_shflsync_idx_p) ;  /* 0x0000d3e000007944 */ /* 0x01efea0003c00000 */
[----:B------:R-:W-:Y:S01]  /*1fb80*/  MOV R7, R244 ;  /* 0x000000f400077202 */ /* 0x000fe20000000f00 */
[----:B------:R-:W-:-:S05]  /*1fb90*/  BRA `(.L_x_1461) ;  /* 0xffff51d000007947 */ /* 0x000fca000383ffff */
.L_x_1352:
        /* <DEDUP_REMOVED lines=8> */
.L_x_1353:
        /* <DEDUP_REMOVED lines=16> */
[----:B------:R-:W-:Y:S06]  /*1fd20*/  IMAD.X R3, R7, 0x1, R214, P0 ;  /* 0x0000000107037824 */ /* 0x000fec00000e06d6 */
[----:B------:R-:W-:Y:S01]  /*1fd30*/  @!PT LDS RZ, [RZ] ;  /* 0x00000000fffff984 */ /* 0x000fe20000000800 */
[----:B------:R-:W-:Y:S01]  /*1fd40*/  @!PT LDS RZ, [RZ] ;  /* 0x00000000fffff984 */ /* 0x000fe20000000800 */
[----:B------:R-:W-:Y:S01]  /*1fd50*/  @!PT LDS RZ, [RZ] ;  /* 0x00000000fffff984 */ /* 0x000fe20000000800 */
[----:B------:R1:W-:Y:S04]  /*1fd60*/  LDGSTS.E.BYPASS.LTC128B.128 [R237+0x5080], [R156.64], !P2 ;  /* 0x050800009ced7fae */ /* 0x0003e8000d101d46 */
[----:B------:R2:W-:Y:S02]  /*1fd70*/  LDGSTS.E.BYPASS.LTC128B.128 [R237+0x6880], [R2.64], !P1 ;  /* 0x0688000002ed7fae */ /* 0x0005e4000c901d46 */
[----:B--2---:R-:W-:Y:S01]  /*1fd80*/  MOV R2, 0x1fdb0 ;  /* 0x0001fdb000027802 */ /* 0x004fe20000000f00 */
[----:B------:R-:W-:Y:S02]  /*1fd90*/  IMAD.MOV.U32 R3, RZ, RZ, 0x181f ;  /* 0x0000181fff037424 */ /* 0x000fe400078e00ff */
[----:B-1----:R-:W-:Y:S05]  /*1fda0*/  CALL.REL.NOINC `($__internal_3_$__cuda_sm70_shflsync_idx_p) ;  /* 0x0000d1b000007944 */ /* 0x002fea0003c00000 */
        /* <DEDUP_REMOVED lines=35> */
.L_x_1354:
        /* <DEDUP_REMOVED lines=8> */
.L_x_1359:
        /* <DEDUP_REMOVED lines=8> */
.L_x_1364:
        /* <DEDUP_REMOVED lines=8> */
.L_x_1369:
        /* <DEDUP_REMOVED lines=8> */
.L_x_1374:
[----:B------:R-:W-:Y:S02]  /*201e0*/  MOV R3, 0x2 ;  /* 0x0000000200037802 */ /* 0x000fe40000000f00 */
[----:B------:R-:W-:Y:S02]  /*201f0*/  MOV R2, 0x20210 ;  /* 0x0002021000027802 */ /* 0x000fe40000000f00 */
[----:B------:R-:W-:Y:S05]  /*20200*/  CALL.REL.NOINC `($__internal_2_$__cuda_sm70_shflsync_bfly_p) ;  /* 0x0000ccf000007944 */ /* 0x000fea0003c00000 */
[----:B------:R-:W-:Y:S01]  /*20210*/  MOV R155, R158 ;  /* 0x0000009e009b7202 */ /* 0x000fe20000000f00 */
[----:B------:R-:W-:-:S05]  /*20220*/  BRA `(.L_x_1468) ;  /* 0xffff72e000007947 */ /* 0x000fca000383ffff */
.L_x_1375:
        /* <DEDUP_REMOVED lines=33> */
.L_x_1377:
[----:B------:R2:W5:Y:S01]  /*20440*/  LDL R4, [R1+0x74] ;  /* 0x0000740001047983 */ /* 0x0005620000100800 */
[----:B-1----:R-:W-:-:S02]  /*20450*/  MOV R3, 0x2 ;  /* 0x0000000200037802 */ /* 0x002fc40000000f00 */
[----:B------:R-:W-:Y:S02]  /*20460*/  MOV R2, 0x20480 ;  /* 0x0002048000027802 */ /* 0x000fe40000000f00 */
[----:B--2--5:R-:W-:Y:S05]  /*20470*/  CALL.REL.NOINC `($__internal_2_$__cuda_sm70_shflsync_bfly_p) ;  /* 0x0000ca8000007944 */ /* 0x024fea0003c00000 */
[----:B------:R-:W-:Y:S01]  /*20480*/  MOV R6, R158 ;  /* 0x0000009e00067202 */ /* 0x000fe20000000f00 */
[----:B------:R-:W-:Y:S05]  /*20490*/  BRA `(.L_x_1470) ;  /* 0xffff908000007947 */ /* 0x000fea000383ffff */
.L_x_1378:
[----:B------:R-:W-:Y:S01]  /*204a0*/  IMAD.MOV.U32 R4, RZ, RZ, R6 ;  /* 0x000000ffff047224 */ /* 0x000fe200078e0006 */
[----:B-1----:R-:W-:Y:S02]  /*204b0*/  MOV R3, 0x1 ;  /* 0x0000000100037802 */ /* 0x002fe40000000f00 */
[----:B------:R-:W-:Y:S02]  /*204c0*/  MOV R2, 0x204e0 ;  /* 0x000204e000027802 */ /* 0x000fe40000000f00 */
[----:B------:R-:W-:Y:S05]  /*204d0*/  CALL.REL.NOINC `($__internal_2_$__cuda_sm70_shflsync_bfly_p) ;  /* 0x0000ca2000007944 */ /* 0x000fea0003c00000 */
[----:B------:R1:W5:Y:S01]  /*204e0*/  LDL R4, [R1+0x78] ;  /* 0x0000780001047983 */ /* 0x0003620000100800 */
[----:B------:R-:W-:Y:S01]  /*204f0*/  FADD.FTZ R6, R6, R158 ;  /* 0x0000009e06067221 */ /* 0x000fe20000010000 */
[----:B------:R-:W-:Y:S02]  /*20500*/  MOV R3, 0x2 ;  /* 0x0000000200037802 */ /* 0x000fe40000000f00 */
[----:B------:R-:W-:Y:S02]  /*20510*/  MOV R2, 0x20530 ;  /* 0x0002053000027802 */ /* 0x000fe40000000f00 */
[----:B-1---5:R-:W-:Y:S05]  /*20520*/  CALL.REL.NOINC `($__internal_2_$__cuda_sm70_shflsync_bfly_p) ;  /* 0x0000c9d000007944 */ /* 0x022fea0003c00000 */
[----:B------:R-:W2:Y:S01]  /*20530*/  LDL.LU R0, [R1+0x78] ;  /* 0x0000780001007983 */ /* 0x000ea20000300800 */
[----:B------:R-:W-:Y:S02]  /*20540*/  MOV R3, 0x1 ;  /* 0x0000000100037802 */ /* 0x000fe40000000f00 */
[----:B------:R-:W-:Y:S01]  /*20550*/  MOV R2, 0x20590 ;  /* 0x0002059000027802 */ /* 0x000fe20000000f00 */
[----:B--2---:R-:W-:-:S05]  /*20560*/  FADD.FTZ R5, R0, R158 ;  /* 0x0000009e00057221 */ /* 0x004fca0000010000 */
[----:B------:R-:W-:Y:S02]  /*20570*/  MOV R4, R5 ;  /* 0x0000000500047202 */ /* 0x000fe40000000f00 */
        /* <DEDUP_REMOVED lines=23> */
[----:B------:R-:W-:Y:S05]  /*206f0*/  BRA `(.L_x_1471) ;  /* 0xffff8f5000007947 */ /* 0x000fea000383ffff */
.L_x_1398:
        /* <DEDUP_REMOVED lines=8> */
.L_x_1399:
[----:B------:R-:W-:Y:S01]  /*20780*/  IMAD.MOV.U32 R241, RZ, RZ, R11 ;  /* 0x000000fffff17224 */ /* 0x000fe200078e000b */
[----:B------:R-:W-:Y:S01]  /*20790*/  MOV R3, 0x181f ;  /* 0x0000181f00037802 */ /* 0x000fe20000000f00 */
[----:B------:R-:W-:Y:S01]  /*207a0*/  IMAD.MOV.U32 R242, RZ, RZ, RZ ;  /* 0x000000fffff27224 */ /* 0x000fe200078e00ff */
[----:B------:R-:W-:Y:S02]  /*207b0*/  MOV R243, 0xffffffff ;  /* 0xffffffff00f37802 */ /* 0x000fe40000000f00 */
[----:B------:R-:W-:-:S02]  /*207c0*/  MOV R2, 0x207e0 ;  /* 0x000207e000027802 */ /* 0x000fc40000000f00 */
[----:B-12--5:R-:W-:Y:S05]  /*207d0*/  CALL.REL.NOINC `($__internal_3_$__cuda_sm70_shflsync_idx_p) ;  /* 0x0000c78000007944 */ /* 0x026fea0003c00000 */
[----:B------:R-:W-:Y:S01]  /*207e0*/  MOV R2, R244 ;  /* 0x000000f400027202 */ /* 0x000fe20000000f00 */
[----:B------:R-:W-:Y:S05]  /*207f0*/  BRA `(.L_x_1473) ;  /* 0xffffbbe000007947 */ /* 0x000fea000383ffff */
.L_x_1402:
[----:B------:R-:W-:Y:S01]  /*20800*/  IMAD.MOV.U32 R241, RZ, RZ, R9 ;  /* 0x000000fffff17224 */ /* 0x000fe200078e0009 */
[----:B--2---:R-:W-:Y:S01]  /*20810*/  MOV R3, 0x181f ;  /* 0x0000181f00037802 */ /* 0x004fe20000000f00 */
[----:B------:R-:W-:Y:S01]  /*20820*/  IMAD.MOV.U32 R242, RZ, RZ, 0x1 ;  /* 0x00000001fff27424 */ /* 0x000fe200078e00ff */
[----:B------:R-:W-:-:S02]  /*20830*/  MOV R243, 0xffffffff ;  /* 0xffffffff00f37802 */ /* 0x000fc40000000f00 */
[----:B----4-:R-:W-:Y:S02]  /*20840*/  MOV R2, 0x20860 ;  /* 0x0002086000027802 */ /* 0x010fe40000000f00 */
[----:B-1-3--:R-:W-:Y:S05]  /*20850*/  CALL.REL.NOINC `($__internal_3_$__cuda_sm70_shflsync_idx_p) ;  /* 0x0000c70000007944 */ /* 0x00afea0003c00000 */
        /* <DEDUP_REMOVED lines=9> */
.L_x_1405:
[----:B------:R-:W-:Y:S01]  /*208f0*/  IMAD.MOV.U32 R241, RZ, RZ, R9 ;  /* 0x000000fffff17224 */ /* 0x000fe200078e0009 */
[----:B--2---:R-:W-:Y:S01]  /*20900*/  MOV R3, 0x181f ;  /* 0x0000181f00037802 */ /* 0x004fe20000000f00 */
[----:B------:R-:W-:Y:S01]  /*20910*/  IMAD.MOV.U32 R242, RZ, RZ, 0x2 ;  /* 0x00000002fff27424 */ /* 0x000fe200078e00ff */
[----:B------:R-:W-:Y:S02]  /*20920*/  MOV R243, 0xffffffff ;  /* 0xffffffff00f37802 */ /* 0x000fe40000000f00 */
[----:B------:R-:W-:-:S02]  /*20930*/  MOV R2, 0x20950 ;  /* 0x0002095000027802 */ /* 0x000fc40000000f00 */
[----:B-1-3--:R-:W-:Y:S05]  /*20940*/  CALL.REL.NOINC `($__internal_3_$__cuda_sm70_shflsync_idx_p) ;  /* 0x0000c61000007944 */ /* 0x00afea0003c00000 */
[----:B------:R-:W-:Y:S01]  /*20950*/  MOV R0, R244 ;  /* 0x000000f400007202 */ /* 0x000fe20000000f00 */
[----:B------:R-:W-:Y:S05]  /*20960*/  BRA `(.L_x_1475) ;  /* 0xffffbca000007947 */ /* 0x000fea000383ffff */
.L_x_1406:
[----:B------:R-:W-:Y:S01]  /*20970*/  IMAD.MOV.U32 R241, RZ, RZ, R11 ;  /* 0x000000fffff17224 */ /* 0x000fe200078e000b */
[----:B--2---:R-:W-:Y:S01]  /*20980*/  MOV R3, 0x181f ;  /* 0x0000181f00037802 */ /* 0x004fe20000000f00 */
[----:B------:R-:W-:Y:S01]  /*20990*/  IMAD.MOV.U32 R242, RZ, RZ, 0x2 ;  /* 0x00000002fff27424 */ /* 0x000fe200078e00ff */
[----:B------:R-:W-:-:S02]  /*209a0*/  MOV R243, 0xffffffff ;  /* 0xffffffff00f37802 */ /* 0x000fc40000000f00 */
[----:B------:R-:W-:Y:S02]  /*209b0*/  MOV R2, 0x209d0 ;  /* 0x000209d000027802 */ /* 0x000fe40000000f00 */
[----:B-1-34-:R-:W-:Y:S05]  /*209c0*/  CALL.REL.NOINC `($__internal_3_$__cuda_sm70_shflsync_idx_p) ;  /* 0x0000c59000007944 */ /* 0x01afea0003c00000 */
[----:B------:R-:W-:Y:S01]  /*209d0*/  MOV R2, R244 ;  /* 0x000000f400027202 */ /* 0x000fe20000000f00 */
[----:B------:R-:W-:Y:S05]  /*209e0*/  BRA `(.L_x_1476) ;  /* 0xffffbc4000007947 */ /* 0x000fea000383ffff */
.L_x_1409:
[----:B------:R-:W-:Y:S01]  /*209f0*/  IMAD.MOV.U32 R241, RZ, RZ, R9 ;  /* 0x000000fffff17224 */ /* 0x000fe200078e0009 */
[----:B-1----:R-:W-:Y:S01]  /*20a00*/  MOV R3, 0x181f ;  /* 0x0000181f00037802 */ /* 0x002fe20000000f00 */
[----:B------:R-:W-:Y:S01]  /*20a10*/  IMAD.MOV.U32 R242, RZ, RZ, 0x3 ;  /* 0x00000003fff27424 */ /* 0x000fe200078e00ff */
[----:B------:R-:W-:Y:S02]  /*20a20*/  MOV R243, 0xffffffff ;  /* 0xffffffff00f37802 */ /* 0x000fe40000000f00 */
[----:B---3--:R-:W-:Y:S02]  /*20a30*/  MOV R2, 0x20a50 ;  /* 0x00020a5000027802 */ /* 0x008fe40000000f00 */
[----:B--2-4-:R-:W-:Y:S05]  /*20a40*/  CALL.REL.NOINC `($__internal_3_$__cuda_sm70_shflsync_idx_p) ;  /* 0x0000c51000007944 */ /* 0x014fea0003c00000 */
        /* <DEDUP_REMOVED lines=9> */
.L_x_1412:
[----:B------:R-:W-:Y:S01]  /*20ae0*/  IMAD.MOV.U32 R241, RZ, RZ, R9 ;  /* 0x000000fffff17224 */ /* 0x000fe200078e0009 */
[----:B--2---:R-:W-:Y:S01]  /*20af0*/  MOV R3, 0x181f ;  /* 0x0000181f00037802 */ /* 0x004fe20000000f00 */
[----:B------:R-:W-:Y:S01]  /*20b00*/  IMAD.MOV.U32 R242, RZ, RZ, 0x4 ;  /* 0x00000004fff27424 */ /* 0x000fe200078e00ff */
[----:B------:R-:W-:-:S02]  /*20b10*/  MOV R243, 0xffffffff ;  /* 0xffffffff00f37802 */ /* 0x000fc40000000f00 */
[----:B---3--:R-:W-:Y:S02]  /*20b20*/  MOV R2, 0x20b40 ;  /* 0x00020b4000027802 */ /* 0x008fe40000000f00 */
[----:B-1--4-:R-:W-:Y:S05]  /*20b30*/  CALL.REL.NOINC `($__internal_3_$__cuda_sm70_shflsync_idx_p) ;  /* 0x0000c42000007944 */ /* 0x012fea0003c00000 */
[----:B------:R-:W-:Y:S01]  /*20b40*/  MOV R0, R244 ;  /* 0x000000f400007202 */ /* 0x000fe20000000f00 */
[----:B------:R-:W-:Y:S05]  /*20b50*/  BRA `(.L_x_1478) ;  /* 0xffffbd0000007947 */ /* 0x000fea000383ffff */
.L_x_1413:
[----:B------:R-:W-:Y:S01]  /*20b60*/  IMAD.MOV.U32 R241, RZ, RZ, R11 ;  /* 0x000000fffff17224 */ /* 0x000fe200078e000b */
[----:B--2---:R-:W-:Y:S01]  /*20b70*/  MOV R3, 0x181f ;  /* 0x0000181f00037802 */ /* 0x004fe20000000f00 */
[----:B------:R-:W-:Y:S01]  /*20b80*/  IMAD.MOV.U32 R242, RZ, RZ, 0x4 ;  /* 0x00000004fff27424 */ /* 0x000fe200078e00ff */
[----:B------:R-:W-:Y:S02]  /*20b90*/  MOV R243, 0xffffffff ;  /* 0xffffffff00f37802 */ /* 0x000fe40000000f00 */
[----:B---3--:R-:W-:Y:S02]  /*20ba0*/  MOV R2, 0x20bc0 ;  /* 0x00020bc000027802 */ /* 0x008fe40000000f00 */
[----:B-1--4-:R-:W-:Y:S05]  /*20bb0*/  CALL.REL.NOINC `($__internal_3_$__cuda_sm70_shflsync_idx_p) ;  /* 0x0000c3a000007944 */ /* 0x012fea0003c00000 */
[----:B------:R-:W-:Y:S01]  /*20bc0*/  MOV R2, R244 ;  /* 0x000000f400027202 */ /* 0x000fe20000000f00 */
[----:B------:R-:W-:Y:S05]  /*20bd0*/  BRA `(.L_x_1479) ;  /* 0xffffbca000007947 */ /* 0x000fea000383ffff */
.L_x_1416:
[----:B------:R-:W-:Y:S01]  /*20be0*/  IMAD.MOV.U32 R241, RZ, RZ, R9 ;  /* 0x000000fffff17224 */ /* 0x000fe200078e0009 */
[----:B---3--:R-:W-:Y:S01]  /*20bf0*/  MOV R3, 0x181f ;  /* 0x0000181f00037802 */ /* 0x008fe20000000f00 */
[----:B------:R-:W-:Y:S01]  /*20c00*/  IMAD.MOV.U32 R242, RZ, RZ, 0x5 ;  /* 0x00000005fff27424 */ /* 0x000fe200078e00ff */
[----:B------:R-:W-:-:S02]  /*20c10*/  MOV R243, 0xffffffff ;  /* 0xffffffff00f37802 */ /* 0x000fc40000000f00 */
[----:B------:R-:W-:Y:S02]  /*20c20*/  MOV R2, 0x20c40 ;  /* 0x00020c4000027802 */ /* 0x000fe40000000f00 */
[----:B-12-4-:R-:W-:Y:S05]  /*20c30*/  CALL.REL.NOINC `($__internal_3_$__cuda_sm70_shflsync_idx_p) ;  /* 0x0000c32000007944 */ /* 0x016fea0003c00000 */
        /* <DEDUP_REMOVED lines=9> */
.L_x_1419:
[----:B------:R-:W-:Y:S01]  /*20cd0*/  IMAD.MOV.U32 R241, RZ, RZ, R9 ;  /* 0x000000fffff17224 */ /* 0x000fe200078e0009 */
[----:B--2---:R-:W-:Y:S01]  /*20ce0*/  MOV R3, 0x181f ;  /* 0x0000181f00037802 */ /* 0x004fe20000000f00 */
[----:B------:R-:W-:Y:S01]  /*20cf0*/  IMAD.MOV.U32 R242, RZ, RZ, 0x6 ;  /* 0x00000006fff27424 */ /* 0x000fe200078e00ff */
[----:B------:R-:W-:Y:S02]  /*20d00*/  MOV R243, 0xffffffff ;  /* 0xffffffff00f37802 */ /* 0x000fe40000000f00 */
[----:B---3--:R-:W-:-:S02]  /*20d10*/  MOV R2, 0x20d30 ;  /* 0x00020d3000027802 */ /* 0x008fc40000000f00 */
[----:B-1--4-:R-:W-:Y:S05]  /*20d20*/  CALL.REL.NOINC `($__internal_3_$__cuda_sm70_shflsync_idx_p) ;  /* 0x0000c23000007944 */ /* 0x012fea0003c00000 */
[----:B------:R-:W-:Y:S01]  /*20d30*/  MOV R0, R244 ;  /* 0x000000f400007202 */ /* 0x000fe20000000f00 */
[----:B------:R-:W-:Y:S05]  /*20d40*/  BRA `(.L_x_1481) ;  /* 0xffffbd6000007947 */ /* 0x000fea000383ffff */
.L_x_1420:
        /* <DEDUP_REMOVED lines=8> */
.L_x_1423:
[----:B------:R-:W-:Y:S01]  /*20dd0*/  IMAD.MOV.U32 R241, RZ, RZ, R9 ;  /* 0x000000fffff17224 */ /* 0x000fe200078e0009 */
[----:B---3--:R-:W-:Y:S01]  /*20de0*/  MOV R3, 0x181f ;  /* 0x0000181f00037802 */ /* 0x008fe20000000f00 */
[----:B------:R-:W-:Y:S01]  /*20df0*/  IMAD.MOV.U32 R242, RZ, RZ, 0x7 ;  /* 0x00000007fff27424 */ /* 0x000fe200078e00ff */
[----:B------:R-:W-:Y:S02]  /*20e00*/  MOV R243, 0xffffffff ;  /* 0xffffffff00f37802 */ /* 0x000fe40000000f00 */
[----:B------:R-:W-:Y:S02]  /*20e10*/  MOV R2, 0x20e30 ;  /* 0x00020e3000027802 */ /* 0x000fe40000000f00 */
[----:B-12-4-:R-:W-:Y:S05]  /*20e20*/  CALL.REL.NOINC `($__internal_3_$__cuda_sm70_shflsync_idx_p) ;  /* 0x0000c13000007944 */ /* 0x016fea0003c00000 */
        /* <DEDUP_REMOVED lines=9> */
        .type           $_ZN7cutlass13device_kernelIN5flash19enable_sm80_to_sm89INS1_16FlashAttnFwdSm80INS1_25CollectiveMainloopFwdSm80ILi4ELi1ELb0EN4cute5tupleIJNS5_1CILi128EEENS7_ILi48EEES8_EEELi128ENS_10bfloat16_tEfNS_4arch4Sm80ELb0ELb1ELb0ELb1ELb1ELb1ELb1ELb0EEENS1_21CollectiveEpilogueFwdINS6_IJS8_S8_S9_EEENS6_IJNS7_ILi1EEESH_SH_EEESB_SD_Li128ELb1ELb1ELb0ELb0EEENS1_19SingleTileSchedulerILb1ELb0ELb1ELi128EEEEEEEEEvNT_6ParamsE$_ZZN5flash25CollectiveMainloopFwdSm80ILi4ELi1ELb0EN4cute5tupleIJNS1_1CILi128EEENS3_ILi48EEES4_EEELi128EN7cutlass10bfloat16_tEfNS7_4arch4Sm80ELb0ELb1ELb0ELb1ELb1ELb1ELb1ELb0EE3mmaINS_16FlashAttnFwdSm80ISB_NS_21CollectiveEpilogueFwdINS2_IJS4_S4_S5_EEENS2_IJNS3_ILi1EEESG_SG_EEES8_SA_Li128ELb1ELb1ELb0ELb0EEENS_19SingleTileSchedulerILb1ELb0ELb1ELi128EEEE13SharedStorageENS1_6TensorINS1_11ArrayEngineIfLm128EEENS1_6LayoutINS2_IJNS2_IJNS3_ILi2EEESR_EEESR_NS3_ILi16EEEEEENS2_IJNS2_IJSG_SR_EEENS3_ILi4EEENS3_ILi8EEEEEEEEEENS_7SoftmaxILi4ELi0EEEEEbRKNSB_6ParamsERT0_RT1_iRKNS_16SeqlenInfoQKNewKILb1ELb1EEENS2_IJiiiiEEERT_ENKUlvE_clEv,@function
        .size           $_ZN7cutlass13device_kernelIN5flash19enable_sm80_to_sm89INS1_16FlashAttnFwdSm80INS1_25CollectiveMainloopFwdSm80ILi4ELi1ELb0EN4cute5tupleIJNS5_1CILi128EEENS7_ILi48EEES8_EEELi128ENS_10bfloat16_tEfNS_4arch4Sm80ELb0ELb1ELb0ELb1ELb1ELb1ELb1ELb0EEENS1_21CollectiveEpilogueFwdINS6_IJS8_S8_S9_EEENS6_IJNS7_ILi1EEESH_SH_EEESB_SD_Li128ELb1ELb1ELb0ELb0EEENS1_19SingleTileSchedulerILb1ELb0ELb1ELi128EEEEEEEEEvNT_6ParamsE$_ZZN5flash25CollectiveMainloopFwdSm80ILi4ELi1ELb0EN4cute5tupleIJNS1_1CILi128EEENS3_ILi48EEES4_EEELi128EN7cutlass10bfloat16_tEfNS7_4arch4Sm80ELb0ELb1ELb0ELb1ELb1ELb1ELb1ELb0EE3mmaINS_16FlashAttnFwdSm80ISB_NS_21CollectiveEpilogueFwdINS2_IJS4_S4_S5_EEENS2_IJNS3_ILi1EEESG_SG_EEES8_SA_Li128ELb1ELb1ELb0ELb0EEENS_19SingleTileSchedulerILb1ELb0ELb1ELi128EEEE13SharedStorageENS1_6TensorINS1_11ArrayEngineIfLm128EEENS1_6LayoutINS2_IJNS2_IJNS3_ILi2EEESR_EEESR_NS3_ILi16EEEEEENS2_IJNS2_IJSG_SR_EEENS3_ILi4EEENS3_ILi8EEEEEEEEEENS_7SoftmaxILi4ELi0EEEEEbRKNSB_6ParamsERT0_RT1_iRKNS_16SeqlenInfoQKNewKILb1ELb1EEENS2_IJiiiiEEERT_ENKUlvE_clEv,($__internal_2_$__cuda_sm70_shflsync_bfly_p - $_ZN7cutlass13device_kernelIN5flash19enable_sm80_to_sm89INS1_16FlashAttnFwdSm80INS1_25CollectiveMainloopFwdSm80ILi4ELi1ELb0EN4cute5tupleIJNS5_1CILi128EEENS7_ILi48EEES8_EEELi128ENS_10bfloat16_tEfNS_4arch4Sm80ELb0ELb1ELb0ELb1ELb1ELb1ELb1ELb0EEENS1_21CollectiveEpilogueFwdINS6_IJS8_S8_S9_EEENS6_IJNS7_ILi1EEESH_SH_EEESB_SD_Li128ELb1ELb1ELb0ELb0EEENS1_19SingleTileSchedulerILb1ELb0ELb1ELi128EEEEEEEEEvNT_6ParamsE$_ZZN5flash25CollectiveMainloopFwdSm80ILi4ELi1ELb0EN4cute5tupleIJNS1_1CILi128EEENS3_ILi48EEES4_EEELi128EN7cutlass10bfloat16_tEfNS7_4arch4Sm80ELb0ELb1ELb0ELb1ELb1ELb1ELb1ELb0EE3mmaINS_16FlashAttnFwdSm80ISB_NS_21CollectiveEpilogueFwdINS2_IJS4_S4_S5_EEENS2_IJNS3_ILi1EEESG_SG_EEES8_SA_Li128ELb1ELb1ELb0ELb0EEENS_19SingleTileSchedulerILb1ELb0ELb1ELi128EEEE13SharedStorageENS1_6TensorINS1_11ArrayEngineIfLm128EEENS1_6LayoutINS2_IJNS2_IJNS3_ILi2EEESR_EEESR_NS3_ILi16EEEEEENS2_IJNS2_IJSG_SR_EEENS3_ILi4EEENS3_ILi8EEEEEEEEEENS_7SoftmaxILi4ELi0EEEEEbRKNSB_6ParamsERT0_RT1_iRKNS_16SeqlenInfoQKNewKILb1ELb1EEENS2_IJiiiiEEERT_ENKUlvE_clEv)
$_ZN7cutlass13device_kernelIN5flash19enable_sm80_to_sm89INS1_16FlashAttnFwdSm80INS1_25CollectiveMainloopFwdSm80ILi4ELi1ELb0EN4cute5tupleIJNS5_1CILi128EEENS7_ILi48EEES8_EEELi128ENS_10bfloat16_tEfNS_4arch4Sm80ELb0ELb1ELb0ELb1ELb1ELb1ELb1ELb0EEENS1_21CollectiveEpilogueFwdINS6_IJS8_S8_S9_EEENS6_IJNS7_ILi1EEESH_SH_EEESB_SD_Li128ELb1ELb1ELb0ELb0EEENS1_19SingleTileSchedulerILb1ELb0ELb1ELi128EEEEEEEEEvNT_6ParamsE$_ZZN5flash25CollectiveMainloopFwdSm80ILi4ELi1ELb0EN4cute5tupleIJNS1_1CILi128EEENS3_ILi48EEES4_EEELi128EN7cutlass10bfloat16_tEfNS7_4arch4Sm80ELb0ELb1ELb0ELb1ELb1ELb1ELb1ELb0EE3mmaINS_16FlashAttnFwdSm80ISB_NS_21CollectiveEpilogueFwdINS2_IJS4_S4_S5_EEENS2_IJNS3_ILi1EEESG_SG_EEES8_SA_Li128ELb1ELb1ELb0ELb0EEENS_19SingleTileSchedulerILb1ELb0ELb1ELi128EEEE13SharedStorageENS1_6TensorINS1_11ArrayEngineIfLm128EEENS1_6LayoutINS2_IJNS2_IJNS3_ILi2EEESR_EEESR_NS3_ILi16EEEEEENS2_IJNS2_IJSG_SR_EEENS3_ILi4EEENS3_ILi8EEEEEEEEEENS_7SoftmaxILi4ELi0EEEEEbRKNSB_6ParamsERT0_RT1_iRKNS_16SeqlenInfoQKNewKILb1ELb1EEENS2_IJiiiiEEERT_ENKUlvE_clEv:
[----:B------:R-:W-:-:S05]  /*20ec0*/  IADD3 R20, R45, -c[0x0][0x20], RZ ;  /* 0x800008002d147a10 */ /* 0x000fca0007ffe0ff */
[----:B------:R-:W2:Y:S01]  /*20ed0*/  LDL.64 R12, [R20] ;  /* 0x00000000140c7983 */ /* 0x000ea20000100a00 */
[----:B------:R-:W-:-:S03]  /*20ee0*/  ULDC.64 UR4, c[0x0][0x118] ;  /* 0x0000460000047ab9 */ /* 0x000fc60000000a00 */
[----:B--2---:R-:W2:Y:S02]  /*20ef0*/  LD.E R44, [R12.64+0x11c] ;  /* 0x00011c040c2c7980 */ /* 0x004ea4000c101900 */
[----:B--2---:R-:W-:-:S13]  /*20f00*/  ISETP.GT.AND P0, PT, R44, RZ, PT ;  /* 0x000000ff2c00720c */ /* 0x004fda0003f04270 */
[----:B------:R-:W-:Y:S05]  /*20f10*/  @P0 BRA `(.L_x_1484) ;  /* 0x0000004000000947 */ /* 0x000fea0003800000 */
[----:B------:R-:W-:Y:S01]  /*20f20*/  MOV R2, R140 ;  /* 0x0000008c00027202 */ /* 0x000fe20000000f00 */
[----:B------:R-:W-:-:S04]  /*20f30*/  DEPBAR.LE SB0, 0x1 ;  /* 0x000080400000791a */ /* 0x000fc80000000000 */
[----:B------:R-:W-:-:S04]  /*20f40*/  MOV R3, 0x0 ;  /* 0x0000000000037802 */ /* 0x000fc80000000f00 */
[----:B------:R-:W-:Y:S05]  /*20f50*/  RET.REL.NODEC R2 `(_ZN7cutlass13device_kernelIN5flash19enable_sm80_to_sm89INS1_16FlashAttnFwdSm80INS1_25CollectiveMainloopFwdSm80ILi4ELi1ELb0EN4cute5tupleIJNS5_1CILi128EEENS7_ILi48EEES8_EEELi128ENS_10bfloat16_tEfNS_4arch4Sm80ELb0ELb1ELb0ELb1ELb1ELb1ELb1ELb0EEENS1_21CollectiveEpilogueFwdINS6_IJS8_S8_S9_EEENS6_IJNS7_ILi1EEESH_SH_EEESB_SD_Li128ELb1ELb1ELb0ELb0EEENS1_19SingleTileSchedulerILb1ELb0ELb1ELi128EEEEEEEEEvNT_6ParamsE) ;  /* 0xfffdf0a002007950 */ /* 0x000fea0003c3ffff */
.L_x_1484:
[----:B------:R1:W2:Y:S04]  /*20f60*/  LDL.64 R2, [R20+0x8] ;  /* 0x0000080014027983 */ /* 0x0002a80000100a00 */
[----:B------:R1:W3:Y:S04]  /*20f70*/  LDL.64 R14, [R20+0x18] ;  /* 0x00001800140e7983 */ /* 0x0002e80000100a00 */
[----:B------:R1:W4:Y:S04]  /*20f80*/  LDL.64 R18, [R20+0x20] ;  /* 0x0000200014127983 */ /* 0x0003280000100a00 */
[----:B------:R-:W3:Y:S04]  /*20f90*/  LD.E.U8 R11, [R12.64+0x138] ;  /* 0x000138040c0b7980 */ /* 0x000ee8000c101100 */
[----:B------:R-:W3:Y:S04]  /*20fa0*/  LD.E.64 R16, [R12.64+0x120] ;  /* 0x000120040c107980 */ /* 0x000ee8000c101b00 */
[----:B------:R2:W5:Y:S04]  /*20fb0*/  LD.E R30, [R12.64+0x164] ;  /* 0x000164040c1e7980 */ /* 0x000568000c101900 */
[----:B------:R2:W5:Y:S04]  /*20fc0*/  LD.E.64 R26, [R12.64+0x110] ;  /* 0x000110040c1a7980 */ /* 0x000568000c101b00 */
[----:B------:R2:W5:Y:S04]  /*20fd0*/  LD.E.64 R24, [R12.64+0x128] ;  /* 0x000128040c187980 */ /* 0x000568000c101b00 */
[----:B-1----:R-:W3:Y:S04]  /*20fe0*/  LDL.64 R20, [R20+0x10] ;  /* 0x0000100014147983 */ /* 0x002ee80000100a00 */
[----:B--2---:R3:W2:Y:S04]  /*20ff0*/  LD.E R36, [R2.64] ;  /* 0x0000000402247980 */ /* 0x0046a8000c101900 */
[----:B----4-:R1:W4:Y:S04]  /*21000*/  LD.E R37, [R18.64] ;  /* 0x0000000412257980 */ /* 0x010328000c101900 */
[----:B---3--:R3:W4:Y:S01]  /*21010*/  LD.E R2, [R14.64+0x20] ;  /* 0x000020040e027980 */ /* 0x008722000c101900 */
[----:B------:R-:W-:-:S03]  /*21020*/  ISETP.NE.AND P0, PT, R11, RZ, PT ;  /* 0x000000ff0b00720c */ /* 0x000fc60003f05270 */
[----:B------:R4:W5:Y:S04]  /*21030*/  LD.E R34, [R20.64] ;  /* 0x0000000414227980 */ /* 0x000968000c101900 */
[----:B---3--:R-:W3:Y:S01]  /*21040*/  LD.E.64 R14, [R12.64+0x130] ;  /* 0x000130040c0e7980 */ /* 0x008ee2000c101b00 */
[----:B--2---:R-:W-:-:S04]  /*21050*/  SHF.R.S32.HI R3, RZ, 0x1f, R36 ;  /* 0x0000001fff037819 */ /* 0x004fc80000011424 */
[----:B------:R-:W-:-:S04]  /*21060*/  LEA.HI R3, R3, R36, RZ, 0x3 ;  /* 0x0000002403037211 */ /* 0x000fc800078f18ff */
[----:B-1----:R-:W-:-:S05]  /*21070*/  LOP3.LUT R18, R3, 0xfffffff8, RZ, 0xc0, !PT ;  /* 0xfffffff803127812 */ /* 0x002fca00078ec0ff */
[----:B------:R-:W-:-:S04]  /*21080*/  IMAD.IADD R35, R36, 0x1, -R18 ;  /* 0x0000000124237824 */ /* 0x000fc800078e0a12 */
[----:B------:R-:W-:-:S05]  /*21090*/  IMAD.SHL.U32 R32, R35, 0x4, RZ ;  /* 0x0000000423207824 */ /* 0x000fca00078e00ff */
[----:B------:R-:W-:-:S04]  /*210a0*/  IADD3 R64, R32, 0x20, RZ ;  /* 0x0000002020407810 */ /* 0x000fc80007ffe0ff */
[----:B------:R-:W-:Y:S01]  /*210b0*/  ISETP.GE.AND P1, PT, R64, R44, PT ;  /* 0x0000002c4000720c */ /* 0x000fe20003f26270 */
[----:B----4-:R-:W-:Y:S01]  /*210c0*/  IMAD R20, R17, R2, RZ ;  /* 0x0000000211147224 */ /* 0x010fe200078e02ff */
[----:B------:R-:W-:Y:S02]  /*210d0*/  SHF.R.S32.HI R18, RZ, 0x1f, R2 ;  /* 0x0000001fff127819 */ /* 0x000fe40000011402 */
[----:B------:R-:W-:Y:S02]  /*210e0*/  SEL R11, RZ, 0xffffffff, P1 ;  /* 0xffffffffff0b7807 */ /* 0x000fe40000800000 */
[----:B------:R-:W-:Y:S02]  /*210f0*/  ISETP.GE.AND P2, PT, R32, R44, PT ;  /* 0x0000002c2000720c */ /* 0x000fe40003f46270 */
[----:B------:R-:W-:Y:S01]  /*21100*/  SHF.R.S32.HI R68, RZ, 0x3, R3 ;  /* 0x00000003ff447819 */ /* 0x000fe20000011403 */
[C---:B------:R-:W-:Y:S01]  /*21110*/  IMAD R20, R16.reuse, R18, R20 ;  /* 0x0000001210147224 */ /* 0x040fe200078e0214 */
[----:B------:R-:W-:Y:S01]  /*21120*/  SEL R3, RZ, 0x1, P2 ;  /* 0x00000001ff037807 */ /* 0x000fe20001000000 */
[----:B------:R-:W-:Y:S01]  /*21130*/  IMAD.SHL.U32 R11, R11, 0x2, RZ ;  /* 0x000000020b0b7824 */ /* 0x000fe200078e00ff */
[----:B------:R-:W-:Y:S01]  /*21140*/  LEA R33, R37, R68, 0x7 ;  /* 0x0000004425217211 */ /* 0x000fe200078e38ff */
[----:B------:R-:W-:-:S03]  /*21150*/  IMAD.WIDE.U32 R28, R16, R2, RZ ;  /* 0x00000002101c7225 */ /* 0x000fc600078e00ff */
[----:B------:R-:W-:Y:S01]  /*21160*/  LOP3.LUT R31, R11, 0x2, R3, 0xe2, !PT ;  /* 0x000000020b1f7812 */ /* 0x000fe200078ee203 */
[-C--:B---3--:R-:W-:Y:S02]  /*21170*/  IMAD R19, R15, R2.reuse, RZ ;  /* 0x000000020f137224 */ /* 0x088fe400078e02ff */
[----:B------:R-:W-:-:S04]  /*21180*/  IMAD.WIDE.U32 R22, R14, R2, RZ ;  /* 0x000000020e167225 */ /* 0x000fc800078e00ff */
[----:B------:R-:W-:Y:S01]  /*21190*/  IMAD R18, R14, R18, R19 ;  /* 0x000000120e127224 */ /* 0x000fe200078e0213 */
[----:B------:R-:W-:Y:S01]  /*211a0*/  LEA R2, R35, R33, 0x4 ;  /* 0x0000002123027211 */ /* 0x000fe200078e20ff */
[----:B------:R-:W-:Y:S02]  /*211b0*/  IMAD.IADD R21, R29, 0x1, R20 ;  /* 0x000000011d157824 */ /* 0x000fe400078e0214 */
[----:B------:R-:W-:Y:S01]  /*211c0*/  IMAD.IADD R19, R23, 0x1, R18 ;  /* 0x0000000117137824 */ /* 0x000fe200078e0212 */
[----:B------:R-:W-:Y:S05]  /*211d0*/  @!P0 BRA `(.L_x_1485) ;  /* 0x00004f2000008947 */ /* 0x000fea0003800000 */
[----:B-----5:R-:W-:Y:S01]  /*211e0*/  ISETP.NE.AND P0, PT, R30, 0x1, PT ;  /* 0x000000011e00780c */ /* 0x020fe20003f05270 */
[----:B------:R-:W-:-:S12]  /*211f0*/  BSSY B0, `(.L_x_1486) ;  /* 0x0000006000007945 */ /* 0x000fd80003800000 */
[----:B------:R-:W-:Y:S05]  /*21200*/  @!P0 BRA `(.L_x_1487) ;  /* 0x0000004000008947 */ /* 0x000fea0003800000 */
[----:B------:R1:W2:Y:S04]  /*21210*/  LD.E R3, [R12.64+0x168] ;  /* 0x000168040c037980 */ /* 0x0002a8000c101900 */
[----:B-1----:R-:W3:Y:S01]  /*21220*/  LD.E R12, [R12.64+0x16c] ;  /* 0x00016c040c0c7980 */ /* 0x002ee2000c101900 */
[----:B--2---:R-:W-:-:S05]  /*21230*/  IMAD.HI.U32 R2, R2, R3, RZ ;  /* 0x0000000302027227 */ /* 0x004fca00078e00ff */
[----:B---3--:R-:W-:Y:S02]  /*21240*/  SHF.R.U32.HI R2, RZ, R12, R2 ;  /* 0x0000000cff027219 */ /* 0x008fe40000011602 */
.L_x_1487:
[----:B------:R-:W-:Y:S05]  /*21250*/  BSYNC B0 ;  /* 0x0000000000007941 */ /* 0x000fea0003800000 */
.L_x_1486:
[----:B------:R-:W-:Y:S01]  /*21260*/  MOV R20, R28 ;  /* 0x0000001c00147202 */ /* 0x000fe20000000f00 */
[----:B------:R-:W-:Y:S01]  /*21270*/  IMAD R12, R17, R2, RZ ;  /* 0x00000002110c7224 */ /* 0x000fe200078e02ff */
[----:B------:R-:W-:Y:S01]  /*21280*/  MOV R18, R22 ;  /* 0x0000001600127202 */ /* 0x000fe20000000f00 */
[-C--:B------:R-:W-:Y:S01]  /*21290*/  IMAD R13, R15, R2.reuse, RZ ;  /* 0x000000020f0d7224 */ /* 0x080fe200078e02ff */
[----:B------:R-:W-:Y:S01]  /*212a0*/  SHF.R.S32.HI R11, RZ, 0x1f, R2 ;  /* 0x0000001fff0b7819 */ /* 0x000fe20000011402 */
[----:B------:R-:W-:-:S04]  /*212b0*/  IMAD.WIDE.U32 R20, R16, R2, R20 ;  /* 0x0000000210147225 */ /* 0x000fc800078e0014 */
[----:B------:R-:W-:Y:S01]  /*212c0*/  IMAD.WIDE.U32 R2, R14, R2, R18 ;  /* 0x000000020e027225 */ /* 0x000fe200078e0012 */
[----:B------:R-:W-:-:S03]  /*212d0*/  LEA R18, P1, R20, R26, 0x1 ;  /* 0x0000001a14127211 */ /* 0x000fc600078208ff */
[-C--:B------:R-:W-:Y:S01]  /*212e0*/  IMAD R16, R16, R11.reuse, R12 ;  /* 0x0000000b10107224 */ /* 0x080fe200078e020c */
[----:B------:R-:W-:Y:S01]  /*212f0*/  LEA R19, P0, R2, R24, 0x1 ;  /* 0x0000001802137211 */ /* 0x000fe200078008ff */
[----:B------:R-:W-:-:S03]  /*21300*/  IMAD R14, R14, R11, R13 ;  /* 0x0000000b0e0e7224 */ /* 0x000fc600078e020d */
[----:B------:R-:W-:Y:S02]  /*21310*/  IADD3 R11, R21, R16, RZ ;  /* 0x00000010150b7210 */ /* 0x000fe40007ffe0ff */
[----:B------:R-:W-:Y:S02]  /*21320*/  IADD3 R14, R3, R14, RZ ;  /* 0x0000000e030e7210 */ /* 0x000fe40007ffe0ff */
[----:B------:R-:W-:Y:S02]  /*21330*/  LEA.HI.X R20, R20, R27, R11, 0x1, P1 ;  /* 0x0000001b14147211 */ /* 0x000fe400008f0c0b */
[----:B------:R-:W-:Y:S01]  /*21340*/  LEA.HI.X R24, R2, R25, R14, 0x1, P0 ;  /* 0x0000001902187211 */ /* 0x000fe200000f0c0e */
[----:B------:R-:W-:Y:S05]  /*21350*/  BRA.DIV ~URZ, `(.L_x_1488) ;  /* 0x00009d327f007947 */ /* 0x000fea000b800000 */
[----:B------:R1:W2:Y:S02]  /*21360*/  SHFL.IDX PT, R11, R20, RZ, 0x181f ;  /* 0x00181fff140b7589 */ /* 0x0002a400000e0000 */
.L_x_1586:
[----:B------:R-:W-:Y:S05]  /*21370*/  BRA.DIV ~URZ, `(.L_x_1489) ;  /* 0x00009d927f007947 */ /* 0x000fea000b800000 */
[----:B------:R3:W4:Y:S01]  /*21380*/  SHFL.IDX PT, R12, R18, RZ, 0x181f ;  /* 0x00181fff120c7589 */ /* 0x00072200000e0000 */
[----:B--2---:R-:W-:-:S03]  /*21390*/  MOV R13, R11 ;  /* 0x0000000b000d7202 */ /* 0x004fc60000000f00 */
[----:B------:R3:W2:Y:S04]  /*213a0*/  SHFL.IDX PT, R14, R24, RZ, 0x181f ;  /* 0x00181fff180e7589 */ /* 0x0006a800000e0000 */
[----:B------:R3:W1:Y:S02]  /*213b0*/  SHFL.IDX PT, R2, R19, RZ, 0x181f ;  /* 0x00181fff13027589 */ /* 0x00066400000e0000 */
.L_x_1587:
[----:B------:R-:W-:Y:S01]  /*213c0*/  IMAD R30, R34, R30, RZ ;  /* 0x0000001e221e7224 */ /* 0x000fe200078e02ff */
[----:B------:R-:W-:Y:S01]  /*213d0*/  BSSY B0, `(.L_x_1490) ;  /* 0x000001b000007945 */ /* 0x000fe20003800000 */
[----:B------:R-:W-:Y:S01]  /*213e0*/  CS2R R46, SRZ ;  /* 0x00000000002e7805 */ /* 0x000fe2000001ff00 */
[----:B------:R-:W-:Y:S01]  /*213f0*/  CS2R R28, SRZ ;  /* 0x00000000001c7805 */ /* 0x000fe2000001ff00 */
[----:B------:R-:W-:Y:S01]  /*21400*/  CS2R R22, SRZ ;  /* 0x0000000000167805 */ /* 0x000fe2000001ff00 */
[----:B------:R-:W-:Y:S01]  /*21410*/  ISETP.GE.AND P0, PT, R33, R30, PT ;  /* 0x0000001e2100720c */ /* 0x000fe20003f06270 */
[----:B------:R-:W-:Y:S01]  /*21420*/  CS2R R34, SRZ ;  /* 0x0000000000227805 */ /* 0x000fe2000001ff00 */
[----:B------:R-:W-:Y:S01]  /*21430*/  CS2R R26, SRZ ;  /* 0x00000000001a7805 */ /* 0x000fe2000001ff00 */
[----:B--2---:R-:W-:-:S10]  /*21440*/  MOV R3, R14 ;  /* 0x0000000e00037202 */ /* 0x004fd40000000f00 */
[----:B------:R-:W-:Y:S05]  /*21450*/  @P0 BRA `(.L_x_1491) ;  /* 0x0000012000000947 */ /* 0x000fea0003800000 */
[C---:B------:R-:W-:Y:S01]  /*21460*/  LOP3.LUT P0, RZ, R31.reuse, 0x2, RZ, 0xc0, !PT ;  /* 0x000000021fff7812 */ /* 0x040fe2000780c0ff */
[----:B------:R-:W-:Y:S01]  /*21470*/  CS2R R22, SRZ ;  /* 0x0000000000167805 */ /* 0x000fe2000001ff00 */
[----:B------:R-:W-:Y:S01]  /*21480*/  LOP3.LUT R11, R31, 0x1, RZ, 0xc0, !PT ;  /* 0x000000011f0b7812 */ /* 0x000fe200078ec0ff */
[----:B------:R-:W-:Y:S01]  /*21490*/  CS2R R26, SRZ ;  /* 0x00000000001a7805 */ /* 0x000fe2000001ff00 */
[----:B------:R-:W-:Y:S01]  /*214a0*/  CS2R R28, SRZ ;  /* 0x00000000001c7805 */ /* 0x000fe2000001ff00 */
[----:B------:R-:W-:Y:S01]  /*214b0*/  CS2R R34, SRZ ;  /* 0x0000000000227805 */ /* 0x000fe2000001ff00 */
[----:B------:R-:W-:-:S07]  /*214c0*/  ISETP.NE.U32.AND P1, PT, R11, 0x1, PT ;  /* 0x000000010b00780c */ /* 0x000fce0003f25070 */
[----:B------:R-:W-:-:S04]  /*214d0*/  @P0 SHF.R.S32.HI R11, RZ, 0x1f, R64 ;  /* 0x0000001fff0b0819 */ /* 0x000fc80000011440 */
[----:B------:R-:W-:Y:S02]  /*214e0*/  @P0 LEA.HI R11, R11, R64, RZ, 0x2 ;  /* 0x000000400b0b0211 */ /* 0x000fe400078f10ff */
[----:B----4-:R-:W-:Y:S02]  /*214f0*/  @!P1 IMAD.WIDE R16, R32, 0x2, R12 ;  /* 0x0000000220109825 */ /* 0x010fe400078e020c */
[----:B------:R-:W-:-:S03]  /*21500*/  @P0 LOP3.LUT R11, R11, 0xfffffffc, RZ, 0xc0, !PT ;  /* 0xfffffffc0b0b0812 */ /* 0x000fc600078ec0ff */
[----:B------:R2:W5:Y:S02]  /*21510*/  @!P1 LD.E.64 R22, [R16.64] ;  /* 0x0000000410169980 */ /* 0x000564000c101b00 */
[----:B------:R-:W-:-:S04]  /*21520*/  @P0 IMAD.WIDE R14, R11, 0x2, R12 ;  /* 0x000000020b0e0825 */ /* 0x000fc800078e020c */
[--C-:B-1----:R-:W-:Y:S01]  /*21530*/  @P0 IMAD.WIDE R12, R11, 0x2, R2.reuse ;  /* 0x000000020b0c0825 */ /* 0x102fe200078e0202 */
[----:B------:R2:W5:Y:S03]  /*21540*/  @P0 LD.E.64 R28, [R14.64] ;  /* 0x000000040e1c0980 */ /* 0x000566000c101b00 */
[----:B------:R-:W-:Y:S01]  /*21550*/  @!P1 IMAD.WIDE R2, R32, 0x2, R2 ;  /* 0x0000000220029825 */ /* 0x000fe200078e0202 */
[----:B------:R2:W5:Y:S04]  /*21560*/  @P0 LD.E.64 R34, [R12.64] ;  /* 0x000000040c220980 */ /* 0x000568000c101b00 */
[----:B------:R2:W5:Y:S02]  /*21570*/  @!P1 LD.E.64 R26, [R2.64] ;  /* 0x00000004021a9980 */ /* 0x000564000c101b00 */
.L_x_1491:
[----:B------:R-:W-:Y:S05]  /*21580*/  BSYNC B0 ;  /* 0x0000000000007941 */ /* 0x000fea0003800000 */
.L_x_1490:
[----:B--2-45:R-:W-:Y:S01]  /*21590*/  IMAD.MOV.U32 R12, RZ, RZ, R28 ;  /* 0x000000ffff0c7224 */ /* 0x034fe200078e001c */
[----:B------:R-:W-:Y:S01]  /*215a0*/  MOV R3, R22 ;  /* 0x0000001600037202 */ /* 0x000fe20000000f00 */
[----:B------:R-:W-:-:S02]  /*215b0*/  IMAD.MOV.U32 R11, RZ, RZ, R29 ;  /* 0x000000ffff0b7224 */ /* 0x000fc400078e001d */
[----:B-1----:R-:W-:-:S03]  /*215c0*/  IMAD.MOV.U32 R2, RZ, RZ, R23 ;  /* 0x000000ffff027224 */ /* 0x002fc600078e0017 */
        /* <DEDUP_REMOVED lines=8> */
[----:B------:R-:W-:Y:S05]  /*21650*/  BRA.DIV ~URZ, `(.L_x_1492) ;  /* 0x00009c227f007947 */ /* 0x000fea000b800000 */
[----:B------:R1:W2:Y:S04]  /*21660*/  SHFL.IDX PT, R13, R20, 0x1, 0x181f ;  /* 0x00381f00140d7f89 */ /* 0x0002a800000e0000 */
[----:B------:R1:W4:Y:S04]  /*21670*/  SHFL.IDX PT, R12, R18, 0x1, 0x181f ;  /* 0x00381f00120c7f89 */ /* 0x00032800000e0000 */
[----:B------:R1:W3:Y:S04]  /*21680*/  SHFL.IDX PT, R11, R24, 0x1, 0x181f ;  /* 0x00381f00180b7f89 */ /* 0x0002e800000e0000 */
[----:B------:R1:W1:Y:S02]  /*21690*/  SHFL.IDX PT, R2, R19, 0x1, 0x181f ;  /* 0x00381f0013027f89 */ /* 0x00026400000e0000 */
.L_x_1588:
[----:B------:R-:W-:Y:S01]  /*216a0*/  IADD3 R3, R33, 0x10, RZ ;  /* 0x0000001021037810 */ /* 0x000fe20007ffe0ff */
[----:B------:R-:W-:Y:S01]  /*216b0*/  BSSY B0, `(.L_x_1493) ;  /* 0x0000019000007945 */ /* 0x000fe20003800000 */
[----:B------:R-:W-:Y:S01]  /*216c0*/  CS2R R38, SRZ ;  /* 0x0000000000267805 */ /* 0x000fe2000001ff00 */
[----:B------:R-:W-:Y:S01]  /*216d0*/  CS2R R42, SRZ ;  /* 0x00000000002a7805 */ /* 0x000fe2000001ff00 */
[----:B------:R-:W-:Y:S01]  /*216e0*/  ISETP.GE.AND P0, PT, R3, R30, PT ;  /* 0x0000001e0300720c */ /* 0x000fe20003f06270 */
[----:B------:R-:W-:Y:S01]  /*216f0*/  CS2R R40, SRZ ;  /* 0x0000000000287805 */ /* 0x000fe2000001ff00 */
[----:B---3--:R-:W-:-:S11]  /*21700*/  IMAD.MOV.U32 R3, RZ, RZ, R11 ;  /* 0x000000ffff037224 */ /* 0x008fd600078e000b */
        /* <DEDUP_REMOVED lines=10> */
[----:B--2-4-:R-:W-:Y:S02]  /*217b0*/  @!P1 IMAD.WIDE R16, R32, 0x2, R12 ;  /* 0x0000000220109825 */ /* 0x014fe400078e020c */
        /* <DEDUP_REMOVED lines=8> */
.L_x_1494:
[----:B------:R-:W-:Y:S05]  /*21840*/  BSYNC B0 ;  /* 0x0000000000007941 */ /* 0x000fea0003800000 */
.L_x_1493:
        /* <DEDUP_REMOVED lines=13> */
[----:B------:R1:W2:Y:S02]  /*21920*/  SHFL.IDX PT, R11, R20, 0x2, 0x181f ;  /* 0x00581f00140b7f89 */ /* 0x0002a400000e0000 */
.L_x_1589:
[----:B------:R-:W-:Y:S05]  /*21930*/  BRA.DIV ~URZ, `(.L_x_1496) ;  /* 0x00009ba27f007947 */ /* 0x000fea000b800000 */
[----:B------:R3:W4:Y:S01]  /*21940*/  SHFL.IDX PT, R12, R18, 0x2, 0x181f ;  /* 0x00581f00120c7f89 */ /* 0x00072200000e0000 */
[----:B--2---:R-:W-:-:S03]  /*21950*/  MOV R13, R11 ;  /* 0x0000000b000d7202 */ /* 0x004fc60000000f00 */
[----:B------:R3:W2:Y:S04]  /*21960*/  SHFL.IDX PT, R14, R24, 0x2, 0x181f ;  /* 0x00581f00180e7f89 */ /* 0x0006a800000e0000 */
[----:B------:R3:W1:Y:S02]  /*21970*/  SHFL.IDX PT, R2, R19, 0x2, 0x181f ;  /* 0x00581f0013027f89 */ /* 0x00066400000e0000 */
.L_x_1590:
[----:B------:R-:W-:Y:S01]  /*21980*/  IADD3 R3, R33, 0x20, RZ ;  /* 0x0000002021037810 */ /* 0x000fe20007ffe0ff */
[----:B------:R-:W-:Y:S01]  /*21990*/  BSSY B0, `(.L_x_1497) ;  /* 0x000001b000007945 */ /* 0x000fe20003800000 */
[----:B------:R-:W-:Y:S01]  /*219a0*/  CS2R R62, SRZ ;  /* 0x00000000003e7805 */ /* 0x000fe2000001ff00 */
[----:B------:R-:W-:Y:S01]  /*219b0*/  CS2R R52, SRZ ;  /* 0x0000000000347805 */ /* 0x000fe2000001ff00 */
[----:B------:R-:W-:Y:S01]  /*219c0*/  ISETP.GE.AND P0, PT, R3, R30, PT ;  /* 0x0000001e0300720c */ /* 0x000fe20003f06270 */
[----:B------:R-:W-:Y:S01]  /*219d0*/  CS2R R48, SRZ ;  /* 0x0000000000307805 */ /* 0x000fe2000001ff00 */
[----:B------:R-:W-:Y:S01]  /*219e0*/  CS2R R54, SRZ ;  /* 0x0000000000367805 */ /* 0x000fe2000001ff00 */
[----:B------:R-:W-:Y:S01]  /*219f0*/  CS2R R50, SRZ ;  /* 0x0000000000327805 */ /* 0x000fe2000001ff00 */
[----:B--2---:R-:W-:-:S09]  /*21a00*/  IMAD.MOV.U32 R3, RZ, RZ, R14 ;  /* 0x000000ffff037224 */ /* 0x004fd200078e000e */
        /* <DEDUP_REMOVED lines=19> */
.L_x_1498:
[----:B------:R-:W-:Y:S05]  /*21b40*/  BSYNC B0 ;  /* 0x0000000000007941 */ /* 0x000fea0003800000 */
.L_x_1497:
        /* <DEDUP_REMOVED lines=17> */
.L_x_1591:
        /* <DEDUP_REMOVED lines=26> */
.L_x_1501:
[----:B------:R-:W-:Y:S05]  /*21e00*/  BSYNC B0 ;  /* 0x0000000000007941 */ /* 0x000fea0003800000 */
.L_x_1500:
        /* <DEDUP_REMOVED lines=14> */
.L_x_1592:
[----:B------:R-:W-:Y:S05]  /*21ef0*/  BRA.DIV ~URZ, `(.L_x_1503) ;  /* 0x000099b27f007947 */ /* 0x000fea000b800000 */
[----:B------:R3:W4:Y:S01]  /*21f00*/  SHFL.IDX PT, R12, R18, 0x4, 0x181f ;  /* 0x00981f00120c7f89 */ /* 0x00072200000e0000 */
[----:B--2---:R-:W-:-:S03]  /*21f10*/  MOV R13, R11 ;  /* 0x0000000b000d7202 */ /* 0x004fc60000000f00 */
[----:B------:R3:W2:Y:S04]  /*21f20*/  SHFL.IDX PT, R14, R24, 0x4, 0x181f ;  /* 0x00981f00180e7f89 */ /* 0x0006a800000e0000 */
[----:B------:R3:W1:Y:S02]  /*21f30*/  SHFL.IDX PT, R2, R19, 0x4, 0x181f ;  /* 0x00981f0013027f89 */ /* 0x00066400000e0000 */
.L_x_1593:
[----:B------:R-:W-:Y:S01]  /*21f40*/  IADD3 R3, R33, 0x40, RZ ;  /* 0x0000004021037810 */ /* 0x000fe20007ffe0ff */
[----:B------:R-:W-:Y:S01]  /*21f50*/  BSSY B0, `(.L_x_1504) ;  /* 0x000001b000007945 */ /* 0x000fe20003800000 */
[----:B------:R-:W-:Y:S01]  /*21f60*/  CS2R R70, SRZ ;  /* 0x0000000000467805 */ /* 0x000fe2000001ff00 */
[----:B------:R-:W-:Y:S01]  /*21f70*/  CS2R R64, SRZ ;  /* 0x0000000000407805 */ /* 0x000fe2000001ff00 */
[----:B------:R-:W-:Y:S01]  /*21f80*/  ISETP.GE.AND P0, PT, R3, R30, PT ;  /* 0x0000001e0300720c */ /* 0x000fe20003f06270 */
[----:B------:R-:W-:Y:S01]  /*21f90*/  CS2R R72, SRZ ;  /* 0x0000000000487805 */ /* 0x000fe2000001ff00 */
[----:B------:R-:W-:Y:S01]  /*21fa0*/  CS2R R66, SRZ ;  /* 0x0000000000427805 */ /* 0x000fe2000001ff00 */
[----:B--2---:R-:W-:-:S10]  /*21fb0*/  IMAD.MOV.U32 R3, RZ, RZ, R14 ;  /* 0x000000ffff037224 */ /* 0x004fd400078e000e */
        /* <DEDUP_REMOVED lines=8> */
[----:B------:R-:W-:-:S04]  /*22040*/  @P0 IADD3 R11, R32, 0x20, RZ ;  /* 0x00000020200b0810 */ /* 0x000fc80007ffe0ff */
[----:B------:R-:W-:Y:S02]  /*22050*/  @P0 SHF.R.S32.HI R14, RZ, 0x1f, R11 ;  /* 0x0000001fff0e0819 */ /* 0x000fe4000001140b */
[----:B----4-:R-:W-:Y:S02]  /*22060*/  @!P1 IMAD.WIDE R16, R32, 0x2, R12 ;  /* 0x0000000220109825 */ /* 0x010fe400078e020c */
[----:B------:R-:W-:-:S03]  /*22070*/  @P0 LEA.HI R11, R14, R11, RZ, 0x2 ;  /* 0x0000000b0e0b0211 */ /* 0x000fc600078f10ff */
[----:B------:R2:W5:Y:S01]  /*22080*/  @!P1 LD.E.64 R64, [R16.64] ;  /* 0x0000000410409980 */ /* 0x000562000c101b00 */
[----:B------:R-:W-:-:S05]  /*22090*/  @P0 LOP3.LUT R11, R11, 0xfffffffc, RZ, 0xc0, !PT ;  /* 0xfffffffc0b0b0812 */ /* 0x000fca00078ec0ff */
[----:B------:R-:W-:-:S04]  /*220a0*/  @P0 IMAD.WIDE R14, R11, 0x2, R12 ;  /* 0x000000020b0e0825 */ /* 0x000fc800078e020c */
[--C-:B-1----:R-:W-:Y:S01]  /*220b0*/  @P0 IMAD.WIDE R12, R11, 0x2, R2.reuse ;  /* 0x000000020b0c0825 */ /* 0x102fe200078e0202 */
[----:B------:R2:W5:Y:S03]  /*220c0*/  @P0 LD.E.64 R70, [R14.64] ;  /* 0x000000040e460980 */ /* 0x000566000c101b00 */
[----:B------:R-:W-:Y:S01]  /*220d0*/  @!P1 IMAD.WIDE R2, R32, 0x2, R2 ;  /* 0x0000000220029825 */ /* 0x000fe200078e0202 */
[----:B------:R2:W5:Y:S04]  /*220e0*/  @P0 LD.E.64 R72, [R12.64] ;  /* 0x000000040c480980 */ /* 0x000568000c101b00 */
[----:B------:R2:W5:Y:S02]  /*220f0*/  @!P1 LD.E.64 R66, [R2.64] ;  /* 0x0000000402429980 */ /* 0x000564000c101b00 */
.L_x_1505:
[----:B------:R-:W-:Y:S05]  /*22100*/  BSYNC B0 ;  /* 0x0000000000007941 */ /* 0x000fea0003800000 */
.L_x_1504:
[----:B--2-45:R-:W-:Y:S01]  /*22110*/  IMAD.MOV.U32 R12, RZ, RZ, R70 ;  /* 0x000000ffff0c7224 */ /* 0x034fe200078e0046 */
[----:B------:R-:W-:Y:S01]  /*22120*/  MOV R3, R64 ;  /* 0x0000004000037202 */ /* 0x000fe20000000f00 */
[----:B------:R-:W-:Y:S01]  /*22130*/  IMAD.MOV.U32 R11, RZ, RZ, R71 ;  /* 0x000000ffff0b7224 */ /* 0x000fe200078e0047 */
[----:B------:R-:W-:Y:S01]  /*22140*/  CS2R R80, SRZ ;  /* 0x0000000000507805 */ /* 0x000fe2000001ff00 */
        /* <DEDUP_REMOVED lines=11> */
.L_x_1594:
[----:B------:R-:W-:Y:S05]  /*22200*/  BRA.DIV ~URZ, `(.L_x_1507) ;  /* 0x000098927f007947 */ /* 0x000fea000b800000 */
[----:B------:R4:W1:Y:S01]  /*22210*/  SHFL.IDX PT, R12, R18, 0x5, 0x181f ;  /* 0x00b81f00120c7f89 */ /* 0x00086200000e0000 */
[----:B--2---:R-:W-:-:S03]  /*22220*/  MOV R13, R11 ;  /* 0x0000000b000d7202 */ /* 0x004fc60000000f00 */
[----:B------:R4:W2:Y:S04]  /*22230*/  SHFL.IDX PT, R14, R24, 0x5, 0x181f ;  /* 0x00b81f00180e7f89 */ /* 0x0008a800000e0000 */
[----:B------:R4:W3:Y:S02]  /*22240*/  SHFL.IDX PT, R2, R19, 0x5, 0x181f ;  /* 0x00b81f0013027f89 */ /* 0x0008e400000e0000 */
.L_x_1595:
[----:B------:R-:W-:Y:S01]  /*22250*/  IADD3 R3, R33, 0x50, RZ ;  /* 0x0000005021037810 */ /* 0x000fe20007ffe0ff */
[----:B------:R-:W-:Y:S01]  /*22260*/  BSSY B0, `(.L_x_1508) ;  /* 0x000001a000007945 */ /* 0x000fe20003800000 */
[----:B------:R-:W-:Y:S01]  /*22270*/  CS2R R74, SRZ ;  /* 0x00000000004a7805 */ /* 0x000fe2000001ff00 */
[----:B------:R-:W-:Y:S01]  /*22280*/  CS2R R78, SRZ ;  /* 0x00000000004e7805 */ /* 0x000fe2000001ff00 */
[----:B------:R-:W-:Y:S01]  /*22290*/  ISETP.GE.AND P0, PT, R3, R30, PT ;  /* 0x0000001e0300720c */ /* 0x000fe20003f06270 */
[----:B------:R-:W-:Y:S01]  /*222a0*/  CS2R R76, SRZ ;  /* 0x00000000004c7805 */ /* 0x000fe2000001ff00 */
[----:B--2---:R-:W-:-:S11]  /*222b0*/  IMAD.MOV.U32 R3, RZ, RZ, R14 ;  /* 0x000000ffff037224 */ /* 0x004fd600078e000e */
        /* <DEDUP_REMOVED lines=10> */
[----:B-1----:R-:W-:Y:S02]  /*22360*/  @!P1 IMAD.WIDE R16, R32, 0x2, R12 ;  /* 0x0000000220109825 */ /* 0x002fe400078e020c */
[----:B------:R-:W-:-:S03]  /*22370*/  @P0 LEA.HI R11, R14, R11, RZ, 0x2 ;  /* 0x0000000b0e0b0211 */ /* 0x000fc600078f10ff */
[----:B------:R1:W5:Y:S01]  /*22380*/  @!P1 LD.E.64 R74, [R16.64] ;  /* 0x00000004104a9980 */ /* 0x000362000c101b00 */
[----:B------:R-:W-:-:S05]  /*22390*/  @P0 LOP3.LUT R11, R11, 0xfffffffc, RZ, 0xc0, !PT ;  /* 0xfffffffc0b0b0812 */ /* 0x000fca00078ec0ff */
[----:B------:R-:W-:-:S04]  /*223a0*/  @P0 IMAD.WIDE R14, R11, 0x2, R12 ;  /* 0x000000020b0e0825 */ /* 0x000fc800078e020c */
[--C-:B---3--:R-:W-:Y:S01]  /*223b0*/  @P0 IMAD.WIDE R12, R11, 0x2, R2.reuse ;  /* 0x000000020b0c0825 */ /* 0x108fe200078e0202 */
[----:B------:R1:W5:Y:S03]  /*223c0*/  @P0 LD.E.64 R80, [R14.64] ;  /* 0x000000040e500980 */ /* 0x000366000c101b00 */
[----:B------:R-:W-:Y:S01]  /*223d0*/  @!P1 IMAD.WIDE R2, R32, 0x2, R2 ;  /* 0x0000000220029825 */ /* 0x000fe200078e0202 */
[----:B------:R1:W5:Y:S04]  /*223e0*/  @P0 LD.E.64 R78, [R12.64] ;  /* 0x000000040c4e0980 */ /* 0x000368000c101b00 */
[----:B------:R1:W5:Y:S02]  /*223f0*/  @!P1 LD.E.64 R76, [R2.64] ;  /* 0x00000004024c9980 */ /* 0x000364000c101b00 */
.L_x_1509:
[----:B------:R-:W-:Y:S05]  /*22400*/  BSYNC B0 ;  /* 0x0000000000007941 */ /* 0x000fea0003800000 */
.L_x_1508:
[----:B-1---5:R-:W-:Y:S01]  /*22410*/  IMAD.MOV.U32 R12, RZ, RZ, R80 ;  /* 0x000000ffff0c7224 */ /* 0x022fe200078e0050 */
[----:B------:R-:W-:Y:S01]  /*22420*/  MOV R3, R74 ;  /* 0x0000004a00037202 */ /* 0x000fe20000000f00 */
[----:B------:R-:W-:-:S02]  /*22430*/  IMAD.MOV.U32 R11, RZ, RZ, R81 ;  /* 0x000000ffff0b7224 */ /* 0x000fc400078e0051 */
[----:B---3--:R-:W-:-:S03]  /*22440*/  IMAD.MOV.U32 R2, RZ, RZ, R75 ;  /* 0x000000ffff027224 */ /* 0x008fc600078e004b */
        /* <DEDUP_REMOVED lines=10> */
.L_x_1596:
[----:B------:R-:W-:Y:S01]  /*224f0*/  SHF.R.S32.HI R2, RZ, 0x1f, R36 ;  /* 0x0000001fff027819 */ /* 0x000fe20000011424 */
[----:B------:R-:W-:-:S03]  /*22500*/  IMAD.SHL.U32 R11, R37, 0x80, RZ ;  /* 0x00000080250b7824 */ /* 0x000fc600078e00ff */
[----:B------:R-:W-:-:S04]  /*22510*/  LEA.HI R2, R2, R36, RZ, 0x3 ;  /* 0x0000002402027211 */ /* 0x000fc800078f18ff */
[----:B------:R-:W-:Y:S01]  /*22520*/  LEA.HI.SX32 R11, R2, R11, 0x1d ;  /* 0x0000000b020b7211 */ /* 0x000fe200078feaff */
[----:B------:R-:W-:Y:S05]  /*22530*/  BRA.DIV ~URZ, `(.L_x_1511) ;  /* 0x000097527f007947 */ /* 0x000fea000b800000 */
[----:B------:R3:W1:Y:S04]  /*22540*/  SHFL.IDX PT, R12, R18, 0x6, 0x181f ;  /* 0x00d81f00120c7f89 */ /* 0x00066800000e0000 */
[----:B------:R3:W4:Y:S04]  /*22550*/  SHFL.IDX PT, R14, R24, 0x6, 0x181f ;  /* 0x00d81f00180e7f89 */ /* 0x00072800000e0000 */
[----:B------:R3:W2:Y:S02]  /*22560*/  SHFL.IDX PT, R2, R19, 0x6, 0x181f ;  /* 0x00d81f0013027f89 */ /* 0x0006a400000e0000 */
.L_x_1597:
[----:B------:R-:W-:Y:S01]  /*22570*/  IADD3 R11, R11, 0x60, RZ ;  /* 0x000000600b0b7810 */ /* 0x000fe20007ffe0ff */
[----:B------:R-:W-:Y:S01]  /*22580*/  BSSY B0, `(.L_x_1512) ;  /* 0x000001b000007945 */ /* 0x000fe20003800000 */
[----:B------:R-:W-:Y:S01]  /*22590*/  CS2R R86, SRZ ;  /* 0x0000000000567805 */ /* 0x000fe2000001ff00 */
[----:B------:R-:W-:Y:S01]  /*225a0*/  CS2R R82, SRZ ;  /* 0x0000000000527805 */ /* 0x000fe2000001ff00 */
[----:B------:R-:W-:Y:S01]  /*225b0*/  ISETP.GE.AND P0, PT, R11, R30, PT ;  /* 0x0000001e0b00720c */ /* 0x000fe20003f06270 */
[----:B------:R-:W-:Y:S01]  /*225c0*/  CS2R R88, SRZ ;  /* 0x0000000000587805 */ /* 0x000fe2000001ff00 */
[----:B------:R-:W-:Y:S01]  /*225d0*/  CS2R R84, SRZ ;  /* 0x0000000000547805 */ /* 0x000fe2000001ff00 */
[----:B----4-:R-:W-:-:S10]  /*225e0*/  IMAD.MOV.U32 R3, RZ, RZ, R14 ;  /* 0x000000ffff037224 */ /* 0x010fd400078e000e */
        /* <DEDUP_REMOVED lines=10> */
[----:B-12---:R-:W-:Y:S02]  /*22690*/  @!P1 IMAD.WIDE R16, R32, 0x2, R12 ;  /* 0x0000000220109825 */ /* 0x006fe400078e020c */
[----:B------:R-:W-:-:S03]  /*226a0*/  @P0 LEA.HI R11, R14, R11, RZ, 0x2 ;  /* 0x0000000b0e0b0211 */ /* 0x000fc600078f10ff */
[----:B------:R1:W5:Y:S01]  /*226b0*/  @!P1 LD.E.64 R82, [R16.64] ;  /* 0x0000000410529980 */ /* 0x000362000c101b00 */
[----:B------:R-:W-:-:S05]  /*226c0*/  @P0 LOP3.LUT R11, R11, 0xfffffffc, RZ, 0xc0, !PT ;  /* 0xfffffffc0b0b0812 */ /* 0x000fca00078ec0ff */
[----:B------:R-:W-:-:S04]  /*226d0*/  @P0 IMAD.WIDE R14, R11, 0x2, R12 ;  /* 0x000000020b0e0825 */ /* 0x000fc800078e020c */
[--C-:B------:R-:W-:Y:S01]  /*226e0*/  @P0 IMAD.WIDE R12, R11, 0x2, R2.reuse ;  /* 0x000000020b0c0825 */ /* 0x100fe200078e0202 */
[----:B------:R1:W5:Y:S03]  /*226f0*/  @P0 LD.E.64 R86, [R14.64] ;  /* 0x000000040e560980 */ /* 0x000366000c101b00 */
[----:B------:R-:W-:Y:S01]  /*22700*/  @!P1 IMAD.WIDE R2, R32, 0x2, R2 ;  /* 0x0000000220029825 */ /* 0x000fe200078e0202 */
[----:B------:R1:W5:Y:S04]  /*22710*/  @P0 LD.E.64 R88, [R12.64] ;  /* 0x000000040c580980 */ /* 0x000368000c101b00 */
[----:B------:R1:W5:Y:S02]  /*22720*/  @!P1 LD.E.64 R84, [R2.64] ;  /* 0x0000000402549980 */ /* 0x000364000c101b00 */
.L_x_1513:
[----:B------:R-:W-:Y:S05]  /*22730*/  BSYNC B0 ;  /* 0x0000000000007941 */ /* 0x000fea0003800000 */
.L_x_1512:
[----:B-1---5:R-:W-:Y:S01]  /*22740*/  IMAD.MOV.U32 R12, RZ, RZ, R86 ;  /* 0x000000ffff0c7224 */ /* 0x022fe200078e0056 */
[----:B------:R-:W-:Y:S01]  /*22750*/  MOV R3, R82 ;  /* 0x0000005200037202 */ /* 0x000fe20000000f00 */
[----:B------:R-:W-:Y:S01]  /*22760*/  IMAD.MOV.U32 R11, RZ, RZ, R87 ;  /* 0x000000ffff0b7224 */ /* 0x000fe200078e0057 */
[----:B------:R-:W-:Y:S01]  /*22770*/  CS2R R96, SRZ ;  /* 0x0000000000607805 */ /* 0x000fe2000001ff00 */
[----:B--2---:R-:W-:-:S03]  /*22780*/  IMAD.MOV.U32 R2, RZ, RZ, R83 ;  /* 0x000000ffff027224 */ /* 0x004fc600078e0053 */
        /* <DEDUP_REMOVED lines=10> */
.L_x_1598:
[----:B------:R-:W-:Y:S01]  /*22830*/  SHF.R.S32.HI R2, RZ, 0x1f, R36 ;  /* 0x0000001fff027819 */ /* 0x000fe20000011424 */
[----:B------:R-:W-:-:S03]  /*22840*/  IMAD.SHL.U32 R11, R37, 0x80, RZ ;  /* 0x00000080250b7824 */ /* 0x000fc600078e00ff */
[----:B------:R-:W-:-:S04]  /*22850*/  LEA.HI R2, R2, R36, RZ, 0x3 ;  /* 0x0000002402027211 */ /* 0x000fc800078f18ff */
[----:B------:R-:W-:Y:S01]  /*22860*/  LEA.HI.SX32 R11, R2, R11, 0x1d ;  /* 0x0000000b020b7211 */ /* 0x000fe200078feaff */
[----:B------:R-:W-:Y:S05]  /*22870*/  BRA.DIV ~URZ, `(.L_x_1515) ;  /* 0x000095f27f007947 */ /* 0x000fea000b800000 */
[----:B------:R4:W1:Y:S04]  /*22880*/  SHFL.IDX PT, R12, R18, 0x7, 0x181f ;  /* 0x00f81f00120c7f89 */ /* 0x00086800000e0000 */
[----:B------:R4:W3:Y:S04]  /*22890*/  SHFL.IDX PT, R14, R24, 0x7, 0x181f ;  /* 0x00f81f00180e7f89 */ /* 0x0008e800000e0000 */
[----:B------:R4:W2:Y:S02]  /*228a0*/  SHFL.IDX PT, R2, R19, 0x7, 0x181f ;  /* 0x00f81f0013027f89 */ /* 0x0008a400000e0000 */
.L_x_1599:
        /* <DEDUP_REMOVED lines=27> */
.L_x_1517:
[----:B------:R-:W-:Y:S05]  /*22a60*/  BSYNC B0 ;  /* 0x0000000000007941 */ /* 0x000fea0003800000 */
.L_x_1516:
[----:B-1----:R-:W-:Y:S01]  /*22a70*/  IADD3 R12, R45, -c[0x0][0x20], RZ ;  /* 0x800008002d0c7a10 */ /* 0x002fe20007ffe0ff */
[----:B------:R-:W-:-:S04]  /*22a80*/  DEPBAR.LE SB0, 0x1 ;  /* 0x000080400000791a */ /* 0x000fc80000000000 */
[----:B--2---:R1:W2:Y:S04]  /*22a90*/  LDL.64 R2, [R12+0x20] ;  /* 0x000020000c027983 */ /* 0x0042a80000100a00 */
[----:B-1----:R-:W3:Y:S01]  /*22aa0*/  LDL.64 R12, [R12+0x28] ;  /* 0x000028000c0c7983 */ /* 0x002ee20000100a00 */
[----:B------:R-:W-:Y:S03]  /*22ab0*/  WARPSYNC 0xffffffff ;  /* 0xffffffff00007948 */ /* 0x000fe60003800000 */
[----:B------:R-:W-:Y:S06]  /*22ac0*/  BAR.SYNC.DEFER_BLOCKING 0x0 ;  /* 0x0000000000007b1d */ /* 0x000fec0000010000 */
[----:B--2---:R1:W2:Y:S04]  /*22ad0*/  LD.E R14, [R2.64] ;  /* 0x00000004020e7980 */ /* 0x0042a8000c101900 */
[----:B---34-:R3:W4:Y:S01]  /*22ae0*/  LD.E.64 R24, [R12.64] ;  /* 0x000000040c187980 */ /* 0x018722000c101b00 */
[----:B------:R-:W-:Y:S01]  /*22af0*/  IMAD.SHL.U32 R11, R68, 0x40, RZ ;  /* 0x00000040440b7824 */ /* 0x000fe200078e00ff */
[----:B------:R-:W-:Y:S01]  /*22b00*/  BSSY B1, `(.L_x_1518) ;  /* 0x0000082000017945 */ /* 0x000fe20003800000 */
[----:B---3--:R-:W-:-:S04]  /*22b10*/  SHF.R.S32.HI R13, RZ, 0x1f, R36 ;  /* 0x0000001fff0d7819 */ /* 0x008fc80000011424 */
[CC--:B-1----:R-:W-:Y:S02]  /*22b20*/  LEA.HI R2, R13.reuse, R36.reuse, RZ, 0x3 ;  /* 0x000000240d027211 */ /* 0x0c2fe400078f18ff */
[----:B------:R-:W-:Y:S02]  /*22b30*/  LEA.HI R13, R13, R36, RZ, 0x6 ;  /* 0x000000240d0d7211 */ /* 0x000fe400078f30ff */
[----:B------:R-:W-:-:S03]  /*22b40*/  LOP3.LUT R2, R2, 0xfffffff8, RZ, 0xc0, !PT ;  /* 0xfffffff802027812 */ /* 0x000fc600078ec0ff */
[----:B------:R-:W-:Y:S02]  /*22b50*/  IMAD.SHL.U32 R13, R13, 0x8, RZ ;  /* 0x000000080d0d7824 */ /* 0x000fe400078e00ff */
[----:B------:R-:W-:Y:S01]  /*22b60*/  IMAD.IADD R3, R36, 0x1, -R2 ;  /* 0x0000000124037824 */ /* 0x000fe200078e0a02 */
[----:B------:R-:W-:Y:S01]  /*22b70*/  LOP3.LUT R2, R11, 0x1c0, RZ, 0xc0, !PT ;  /* 0x000001c00b027812 */ /* 0x000fe200078ec0ff */
[----:B-----5:R-:W-:Y:S02]  /*22b80*/  IMAD.MOV.U32 R11, RZ, RZ, R96 ;  /* 0x000000ffff0b7224 */ /* 0x020fe400078e0060 */
[----:B------:R-:W-:-:S03]  /*22b90*/  IMAD.SHL.U32 R3, R3, 0x8, RZ ;  /* 0x0000000803037824 */ /* 0x000fc600078e00ff */
[----:B------:R-:W-:Y:S01]  /*22ba0*/  PRMT R45, R45, 0x5410, R11 ;  /* 0x000054102d2d7816 */ /* 0x000fe2000000000b */
[----:B------:R-:W-:Y:S01]  /*22bb0*/  IMAD.MOV.U32 R11, RZ, RZ, R97 ;  /* 0x000000ffff0b7224 */ /* 0x000fe200078e0061 */
[----:B------:R-:W-:Y:S02]  /*22bc0*/  LOP3.LUT R3, R2, 0x38, R3, 0xf8, !PT ;  /* 0x0000003802037812 */ /* 0x000fe400078ef803 */
[----:B------:R-:W-:Y:S02]  /*22bd0*/  SHF.R.U32.HI R2, RZ, 0x3, R2 ;  /* 0x00000003ff027819 */ /* 0x000fe40000011602 */
[----:B------:R-:W-:Y:S01]  /*22be0*/  PRMT R45, R11, 0x7610, R45 ;  /* 0x000076100b2d7816 */ /* 0x000fe2000000002d */
[----:B------:R-:W-:Y:S01]  /*22bf0*/  IMAD.MOV.U32 R11, RZ, RZ, R95 ;  /* 0x000000ffff0b7224 */ /* 0x000fe200078e005f */
[----:B------:R-:W-:Y:S01]  /*22c00*/  LOP3.LUT R12, R3, R2, RZ, 0x3c, !PT ;  /* 0x00000002030c7212 */ /* 0x000fe200078e3cff */
[----:B------:R-:W-:Y:S02]  /*22c10*/  IMAD.MOV.U32 R3, RZ, RZ, R90 ;  /* 0x000000ffff037224 */ /* 0x000fe400078e005a */
[----:B------:R-:W-:Y:S01]  /*22c20*/  IMAD.MOV.U32 R2, RZ, RZ, R91 ;  /* 0x000000ffff027224 */ /* 0x000fe200078e005b */
[----:B------:R-:W-:Y:S01]  /*22c30*/  LOP3.LUT R13, R12, 0xfffffe00, R13, 0xf8, !PT ;  /* 0xfffffe000c0d7812 */ /* 0x000fe200078ef80d */
[----:B------:R-:W-:-:S03]  /*22c40*/  IMAD.MOV.U32 R12, RZ, RZ, R94 ;  /* 0x000000ffff0c7224 */ /* 0x000fc600078e005e */
[----:B------:R-:W-:Y:S01]  /*22c50*/  PRMT R36, R2, 0x5410, R3 ;  /* 0x0000541002247816 */ /* 0x000fe20000000003 */
[----:B------:R-:W-:Y:S01]  /*22c60*/  IMAD.MOV.U32 R3, RZ, RZ, R92 ;  /* 0x000000ffff037224 */ /* 0x000fe200078e005c */
[----:B------:R-:W-:Y:S01]  /*22c70*/  PRMT R37, R11, 0x5410, R12 ;  /* 0x000054100b257816 */ /* 0x000fe2000000000c */
[----:B------:R-:W-:-:S05]  /*22c80*/  IMAD.MOV.U32 R2, RZ, RZ, R93 ;  /* 0x000000ffff027224 */ /* 0x000fca00078e005d */
[----:B------:R-:W-:Y:S01]  /*22c90*/  PRMT R31, R2, 0x5410, R3 ;  /* 0x00005410021f7816 */ /* 0x000fe20000000003 */
[----:B--2---:R-:W-:-:S05]  /*22ca0*/  IMAD R14, R14, -0x80, R30 ;  /* 0xffffff800e0e7824 */ /* 0x004fca00078e021e */
[----:B------:R-:W-:-:S04]  /*22cb0*/  IMNMX R30, R14, 0x80, PT ;  /* 0x000000800e1e7817 */ /* 0x000fc80003800200 */
[----:B------:R-:W-:Y:S01]  /*22cc0*/  ISETP.GE.AND P0, PT, R68, R30, PT ;  /* 0x0000001e4400720c */ /* 0x000fe20003f06270 */
[----:B----4-:R-:W-:-:S12]  /*22cd0*/  IMAD.WIDE.U32 R24, R13, 0x2, R24 ;  /* 0x000000020d187825 */ /* 0x010fd800078e0018 */
[----:B------:R-:W-:Y:S05]  /*22ce0*/  @P0 BRA `(.L_x_1519) ;  /* 0x0000063000000947 */ /* 0x000fea0003800000 */
[----:B------:R-:W-:Y:S01]  /*22cf0*/  ISETP.GE.AND P0, PT, R32, R44, PT ;  /* 0x0000002c2000720c */ /* 0x000fe20003f06270 */
[----:B------:R-:W-:-:S12]  /*22d00*/  BSSY B0, `(.L_x_1520) ;  /* 0x0000030000007945 */ /* 0x000fd80003800000 */
[----:B------:R-:W-:Y:S05]  /*22d10*/  @P0 BRA `(.L_x_1521) ;  /* 0x000002e000000947 */ /* 0x000fea0003800000 */
[----:B------:R-:W2:Y:S01]  /*22d20*/  LD.E.128 R12, [R24.64] ;  /* 0x00000004180c7980 */ /* 0x000ea2000c101d00 */
[----:B------:R-:W-:Y:S02]  /*22d30*/  SHF.R.U32.HI R16, RZ, 0x10, R27 ;  /* 0x00000010ff107819 */ /* 0x000fe4000001161b */
[----:B------:R-:W-:Y:S02]  /*22d40*/  SHF.R.U32.HI R17, RZ, 0x10, R23 ;  /* 0x00000010ff117819 */ /* 0x000fe40000011617 */
[----:B------:R-:W-:Y:S02]  /*22d50*/  PRMT R16, R21, 0x5410, R16 ;  /* 0x0000541015107816 */ /* 0x000fe40000000010 */
[----:B------:R-:W-:Y:S02]  /*22d60*/  PRMT R17, R69, 0x5410, R17 ;  /* 0x0000541045117816 */ /* 0x000fe40000000011 */
[----:B------:R-:W-:Y:S01]  /*22d70*/  SHF.R.U64 R19, R26, 0x10, R27 ;  /* 0x000000101a137819 */ /* 0x000fe2000000121b */
[----:B------:R-:W-:Y:S01]  /*22d80*/  IMAD.U32 R26, R16, 0x10000, RZ ;  /* 0x00010000101a7824 */ /* 0x000fe200078e00ff */
[----:B------:R-:W-:Y:S01]  /*22d90*/  SHF.R.U64 R2, R22, 0x10, R23 ;  /* 0x0000001016027819 */ /* 0x000fe20000001217 */
[----:B------:R-:W-:Y:S01]  /*22da0*/  IMAD.U32 R23, R17, 0x10000, RZ ;  /* 0x0001000011177824 */ /* 0x000fe200078e00ff */
[----:B------:R-:W-:-:S02]  /*22db0*/  PRMT R19, R21, 0x5432, R19 ;  /* 0x0000543215137816 */ /* 0x000fc40000000013 */
[----:B------:R-:W-:Y:S02]  /*22dc0*/  LOP3.LUT R17, R17, 0xffff0000, RZ, 0xc0, !PT ;  /* 0xffff000011117812 */ /* 0x000fe400078ec0ff */
[----:B------:R-:W-:Y:S02]  /*22dd0*/  PRMT R22, R69, 0x5432, R2 ;  /* 0x0000543245167816 */ /* 0x000fe40000000002 */
[----:B------:R-:W-:Y:S02]  /*22de0*/  LOP3.LUT R16, R16, 0xffff0000, RZ, 0xc0, !PT ;  /* 0xffff000010107812 */ /* 0x000fe400078ec0ff */
[C---:B--2---:R-:W-:Y:S01]  /*22df0*/  LOP3.LUT R18, R14.reuse, 0xffff0000, RZ, 0xc0, !PT ;  /* 0xffff00000e127812 */ /* 0x044fe200078ec0ff */
[----:B------:R-:W-:Y:S01]  /*22e00*/  IMAD.U32 R21, R14, 0x10000, RZ ;  /* 0x000100000e157824 */ /* 0x000fe200078e00ff */
[C---:B------:R-:W-:Y:S01]  /*22e10*/  LOP3.LUT R14, R15.reuse, 0xffff0000, RZ, 0xc0, !PT ;  /* 0xffff00000f0e7812 */ /* 0x040fe200078ec0ff */
[----:B------:R-:W-:Y:S01]  /*22e20*/  IMAD.U32 R20, R15, 0x10000, RZ ;  /* 0x000100000f147824 */ /* 0x000fe200078e00ff */
[----:B------:R-:W-:Y:S01]  /*22e30*/  SHF.L.U32 R11, R12, 0x10, RZ ;  /* 0x000000100c0b7819 */ /* 0x000fe200000006ff */
[-C--:B------:R-:W-:Y:S01]  /*22e40*/  FMUL.FTZ R15, R18, R26.reuse ;  /* 0x0000001a120f7220 */ /* 0x080fe20000410000 */
[----:B------:R-:W-:Y:S01]  /*22e50*/  LOP3.LUT R3, R12, 0xffff0000, RZ, 0xc0, !PT ;  /* 0xffff00000c037812 */ /* 0x000fe200078ec0ff */
[-C--:B------:R-:W-:Y:S01]  /*22e60*/  FMUL.FTZ R18, R18, R23.reuse ;  /* 0x0000001712127220 */ /* 0x080fe20000410000 */
[----:B------:R-:W-:Y:S01]  /*22e70*/  SHF.L.U32 R2, R13, 0x10, RZ ;  /* 0x000000100d027819 */ /* 0x000fe200000006ff */
[----:B------:R-:W-:Y:S01]  /*22e80*/  FFMA.FTZ R23, R21, R23, -R15 ;  /* 0x0000001715177223 */ /* 0x000fe2000001080f */
[----:B------:R-:W-:Y:S01]  /*22e90*/  LOP3.LUT R12, R13, 0xffff0000, RZ, 0xc0, !PT ;  /* 0xffff00000d0c7812 */ /* 0x000fe200078ec0ff */
[----:B------:R-:W-:Y:S01]  /*22ea0*/  FFMA.FTZ R18, R21, R26, R18 ;  /* 0x0000001a15127223 */ /* 0x000fe20000010012 */
[----:B------:R-:W-:Y:S01]  /*22eb0*/  SHF.L.U32 R21, R22, 0x10, RZ ;  /* 0x0000001016157819 */ /* 0x000fe200000006ff */
[----:B------:R-:W-:Y:S01]  /*22ec0*/  FMUL.FTZ R15, R14, R17 ;  /* 0x000000110e0f7220 */ /* 0x000fe20000410000 */
[----:B------:R-:W-:Y:S01]  /*22ed0*/  LOP3.LUT R22, R22, 0xffff0000, RZ, 0xc0, !PT ;  /* 0xffff000016167812 */ /* 0x000fe200078ec0ff */
[C---:B------:R-:W-:Y:S01]  /*22ee0*/  IMAD.U32 R26, R19.reuse, 0x10000, RZ ;  /* 0x00010000131a7824 */ /* 0x040fe200078e00ff */
[----:B------:R-:W-:Y:S01]  /*22ef0*/  LOP3.LUT R19, R19, 0xffff0000, RZ, 0xc0, !PT ;  /* 0xffff000013137812 */ /* 0x000fe200078ec0ff */
[----:B------:R-:W-:-:S02]  /*22f00*/  FMUL.FTZ R13, R14, R16 ;  /* 0x000000100e0d7220 */ /* 0x000fc40000410000 */
[C---:B------:R-:W-:Y:S02]  /*22f10*/  FFMA.FTZ R15, R20.reuse, R16, R15 ;  /* 0x00000010140f7223 */ /* 0x040fe4000001000f */
[C---:B------:R-:W-:Y:S02]  /*22f20*/  FMUL.FTZ R16, R3.reuse, R26 ;  /* 0x0000001a03107220 */ /* 0x040fe40000410000 */
[----:B------:R-:W-:Y:S02]  /*22f30*/  FFMA.FTZ R17, R20, R17, -R13 ;  /* 0x0000001114117223 */ /* 0x000fe4000001080d */
[----:B------:R-:W-:Y:S02]  /*22f40*/  FMUL.FTZ R3, R3, R21 ;  /* 0x0000001503037220 */ /* 0x000fe40000410000 */
[C---:B------:R-:W-:Y:S01]  /*22f50*/  FMUL.FTZ R14, R12.reuse, R19 ;  /* 0x000000130c0e7220 */ /* 0x040fe20000410000 */
[----:B------:R-:W-:Y:S01]  /*22f60*/  F2FP.BF16.PACK_AB R15, R15, R17 ;  /* 0x000000110f0f723e */ /* 0x000fe200000010ff */
[----:B------:R-:W-:-:S02]  /*22f70*/  FMUL.FTZ R13, R12, R22 ;  /* 0x000000160c0d7220 */ /* 0x000fc40000410000 */
[C---:B------:R-:W-:Y:S02]  /*22f80*/  FFMA.FTZ R12, R11.reuse, R26, R3 ;  /* 0x0000001a0b0c7223 */ /* 0x040fe40000010003 */
[----:B------:R-:W-:Y:S02]  /*22f90*/  FFMA.FTZ R16, R11, R21, -R16 ;  /* 0x000000150b107223 */ /* 0x000fe40000010810 */
[----:B------:R-:W-:Y:S01]  /*22fa0*/  FFMA.FTZ R3, R2, R22, -R14 ;  /* 0x0000001602037223 */ /* 0x000fe2000001080e */
[----:B------:R-:W-:Y:S01]  /*22fb0*/  F2FP.BF16.PACK_AB R14, R18, R23 ;  /* 0x00000017120e723e */ /* 0x000fe200000010ff */
[----:B------:R-:W-:Y:S01]  /*22fc0*/  FFMA.FTZ R13, R2, R19, R13 ;  /* 0x00000013020d7223 */ /* 0x000fe2000001000d */
[----:B------:R-:W-:-:S04]  /*22fd0*/  F2FP.BF16.PACK_AB R12, R12, R16 ;  /* 0x000000100c0c723e */ /* 0x000fc800000010ff */
[----:B------:R-:W-:-:S05]  /*22fe0*/  F2FP.BF16.PACK_AB R13, R13, R3 ;  /* 0x000000030d0d723e */ /* 0x000fca00000010ff */
[----:B------:R1:W-:Y:S02]  /*22ff0*/  ST.E.128 [R24.64], R12 ;  /* 0x0000000c18007985 */ /* 0x0003e4000c101d04 */
.L_x_1521:
[----:B------:R-:W-:Y:S05]  /*23000*/  BSYNC B0 ;  /* 0x0000000000007941 */ /* 0x000fea0003800000 */
.L_x_1520:
[----:B------:R-:W-:-:S04]  /*23010*/  IADD3 R2, R32, 0x20, RZ ;  /* 0x0000002020027810 */ /* 0x000fc80007ffe0ff */
[----:B------:R-:W-:-:S13]  /*23020*/  ISETP.GE.AND P0, PT, R2, R44, PT ;  /* 0x0000002c0200720c */ /* 0x000fda0003f06270 */
[----:B------:R-:W-:Y:S05]  /*23030*/  @P0 BRA `(.L_x_1519) ;  /* 0x000002e000000947 */ /* 0x000fea0003800000 */
[----:B-1----:R-:W2:Y:S01]  /*23040*/  LD.E.128 R12, [R24.64+0x4000] ;  /* 0x00400004180c7980 */ /* 0x002ea2000c101d00 */
[----:B------:R-:W-:Y:S02]  /*23050*/  SHF.R.U32.HI R16, RZ, 0x10, R35 ;  /* 0x00000010ff107819 */ /* 0x000fe40000011623 */
[----:B------:R-:W-:Y:S02]  /*23060*/  SHF.R.U32.HI R17, RZ, 0x10, R29 ;  /* 0x00000010ff117819 */ /* 0x000fe4000001161d */
[----:B------:R-:W-:Y:S02]  /*23070*/  PRMT R16, R98, 0x5410, R16 ;  /* 0x0000541062107816 */ /* 0x000fe40000000010 */
[----:B------:R-:W-:Y:S02]  /*23080*/  PRMT R17, R99, 0x5410, R17 ;  /* 0x0000541063117816 */ /* 0x000fe40000000011 */
[----:B------:R-:W-:Y:S01]  /*23090*/  SHF.R.U64 R19, R34, 0x10, R35 ;  /* 0x0000001022137819 */ /* 0x000fe20000001223 */
[----:B------:R-:W-:Y:S01]  /*230a0*/  IMAD.U32 R26, R16, 0x10000, RZ ;  /* 0x00010000101a7824 */ /* 0x000fe200078e00ff */
[----:B------:R-:W-:Y:S01]  /*230b0*/  SHF.R.U64 R2, R28, 0x10, R29 ;  /* 0x000000101c027819 */ /* 0x000fe2000000121d */
[C---:B------:R-:W-:Y:S01]  /*230c0*/  IMAD.U32 R23, R17.reuse, 0x10000, RZ ;  /* 0x0001000011177824 */ /* 0x040fe200078e00ff */
[----:B------:R-:W-:-:S02]  /*230d0*/  LOP3.LUT R17, R17, 0xffff0000, RZ, 0xc0, !PT ;  /* 0xffff000011117812 */ /* 0x000fc400078ec0ff */
[----:B------:R-:W-:Y:S02]  /*230e0*/  PRMT R19, R98, 0x5432, R19 ;  /* 0x0000543262137816 */ /* 0x000fe40000000013 */
        /* <DEDUP_REMOVED lines=34> */
[----:B------:R1:W-:Y:S02]  /*23310*/  ST.E.128 [R24.64+0x4000], R12 ;  /* 0x0040000c18007985 */ /* 0x0003e4000c101d04 */
.L_x_1519:
[----:B------:R-:W-:Y:S05]  /*23320*/  BSYNC B1 ;  /* 0x0000000000017941 */ /* 0x000fea0003800000 */
.L_x_1518:
[----:B------:R-:W-:Y:S01]  /*23330*/  IADD3 R2, R68, 0x10, RZ ;  /* 0x0000001044027810 */ /* 0x000fe20007ffe0ff */
[----:B------:R-:W-:Y:S03]  /*23340*/  BSSY B1, `(.L_x_1522) ;  /* 0x0000066000017945 */ /* 0x000fe60003800000 */
[----:B------:R-:W-:-:S13]  /*23350*/  ISETP.GE.AND P0, PT, R2, R30, PT ;  /* 0x0000001e0200720c */ /* 0x000fda0003f06270 */
[----:B------:R-:W-:Y:S05]  /*23360*/  @P0 BRA `(.L_x_1523) ;  /* 0x0000063000000947 */ /* 0x000fea0003800000 */
[----:B------:R-:W-:Y:S01]  /*23370*/  ISETP.GE.AND P0, PT, R32, R44, PT ;  /* 0x0000002c2000720c */ /* 0x000fe20003f06270 */
[----:B------:R-:W-:-:S12]  /*23380*/  BSSY B0, `(.L_x_1524) ;  /* 0x0000030000007945 */ /* 0x000fd80003800000 */
        /* <DEDUP_REMOVED lines=47> */
.L_x_1525:
[----:B------:R-:W-:Y:S05]  /*23680*/  BSYNC B0 ;  /* 0x0000000000007941 */ /* 0x000fea0003800000 */
.L_x_1524:
        /* <DEDUP_REMOVED lines=49> */
.L_x_1523:
[----:B------:R-:W-:Y:S05]  /*239a0*/  BSYNC B1 ;  /* 0x0000000000017941 */ /* 0x000fea0003800000 */
.L_x_1522:
        /* <DEDUP_REMOVED lines=53> */
.L_x_1529:
[----:B------:R-:W-:Y:S05]  /*23d00*/  BSYNC B0 ;  /* 0x0000000000007941 */ /* 0x000fea0003800000 */
.L_x_1528:
        /* <DEDUP_REMOVED lines=49> */
.L_x_1527:
[----:B------:R-:W-:Y:S05]  /*24020*/  BSYNC B1 ;  /* 0x0000000000017941 */ /* 0x000fea0003800000 */
.L_x_1526:
        /* <DEDUP_REMOVED lines=53> */
.L_x_1533:
[----:B------:R-:W-:Y:S05]  /*24380*/  BSYNC B0 ;  /* 0x0000000000007941 */ /* 0x000fea0003800000 */
.L_x_1532:
        /* <DEDUP_REMOVED lines=49> */
.L_x_1531:
[----:B------:R-:W-:Y:S05]  /*246a0*/  BSYNC B1 ;  /* 0x0000000000017941 */ /* 0x000fea0003800000 */
.L_x_1530:
        /* <DEDUP_REMOVED lines=53> */
.L_x_1537:
[----:B------:R-:W-:Y:S05]  /*24a00*/  BSYNC B0 ;  /* 0x0000000000007941 */ /* 0x000fea0003800000 */
.L_x_1536:
        /* <DEDUP_REMOVED lines=49> */
.L_x_1535:
[----:B------:R-:W-:Y:S05]  /*24d20*/  BSYNC B1 ;  /* 0x0000000000017941 */ /* 0x000fea0003800000 */
.L_x_1534:
        /* <DEDUP_REMOVED lines=53> */
.L_x_1541:
[----:B------:R-:W-:Y:S05]  /*25080*/  BSYNC B0 ;  /* 0x0000000000007941 */ /* 0x000fea0003800000 */
.L_x_1540:
        /* <DEDUP_REMOVED lines=49> */
.L_x_1539:
[----:B------:R-:W-:Y:S05]  /*253a0*/  BSYNC B1 ;  /* 0x0000000000017941 */ /* 0x000fea0003800000 */
.L_x_1538:
        /* <DEDUP_REMOVED lines=53> */
.L_x_1545:
[----:B------:R-:W-:Y:S05]  /*25700*/  BSYNC B0 ;  /* 0x0000000000007941 */ /* 0x000fea0003800000 */
.L_x_1544:
        /* <DEDUP_REMOVED lines=49> */
.L_x_1543:
[----:B------:R-:W-:Y:S05]  /*25a20*/  BSYNC B1 ;  /* 0x0000000000017941 */ /* 0x000fea0003800000 */
.L_x_1542:
[----:B------:R-:W-:Y:S01]  /*25a30*/  IADD3 R2, R68, 0x70, RZ ;  /* 0x0000007044027810 */ /* 0x000fe20007ffe0ff */
[----:B------:R-:W-:-:S03]  /*25a40*/  IMAD.MOV.U32 R3, RZ, RZ, 0x0 ;  /* 0x00000000ff037424 */ /* 0x000fc600078e00ff */
[----:B------:R-:W-:Y:S01]  /*25a50*/  ISETP.GE.AND P0, PT, R2, R30, PT ;  /* 0x0000001e0200720c */ /* 0x000fe20003f06270 */
[----:B------:R-:W-:-:S12]  /*25a60*/  IMAD.MOV.U32 R2, RZ, RZ, R140 ;  /* 0x000000ffff027224 */ /* 0x000fd800078e008c */
[----:B------:R-:W-:Y:S05]  /*25a70*/  @P0 RET.REL.NODEC R2 `(_ZN7cutlass13device_kernelIN5flash19enable_sm80_to_sm89INS1_16FlashAttnFwdSm80INS1_25CollectiveMainloopFwdSm80ILi4ELi1ELb0EN4cute5tupleIJNS5_1CILi128EEENS7_ILi48EEES8_EEELi128ENS_10bfloat16_tEfNS_4arch4Sm80ELb0ELb1ELb0ELb1ELb1ELb1ELb1ELb0EEENS1_21CollectiveEpilogueFwdINS6_IJS8_S8_S9_EEENS6_IJNS7_ILi1EEESH_SH_EEESB_SD_Li128ELb1ELb1ELb0ELb0EEENS1_19SingleTileSchedulerILb1ELb0ELb1ELi128EEEEEEEEEvNT_6ParamsE) ;  /* 0xfffda58002000950 */ /* 0x000fea0003c3ffff */
        /* <DEDUP_REMOVED lines=49> */
.L_x_1547:
[----:B------:R-:W-:Y:S05]  /*25d90*/  BSYNC B0 ;  /* 0x0000000000007941 */ /* 0x000fea0003800000 */
.L_x_1546:
[----:B------:R-:W-:Y:S01]  /*25da0*/  IADD3 R2, R32, 0x20, RZ ;  /* 0x0000002020027810 */ /* 0x000fe20007ffe0ff */
[----:B------:R-:W-:-:S03]  /*25db0*/  IMAD.MOV.U32 R3, RZ, RZ, 0x0 ;  /* 0x00000000ff037424 */ /* 0x000fc600078e00ff */
[----:B------:R-:W-:Y:S01]  /*25dc0*/  ISETP.GE.AND P0, PT, R2, R44, PT ;  /* 0x0000002c0200720c */ /* 0x000fe20003f06270 */
[----:B------:R-:W-:-:S12]  /*25dd0*/  IMAD.MOV.U32 R2, RZ, RZ, R140 ;  /* 0x000000ffff027224 */ /* 0x000fd800078e008c */
[----:B------:R-:W-:Y:S05]  /*25de0*/  @P0 RET.REL.NODEC R2 `(_ZN7cutlass13device_kernelIN5flash19enable_sm80_to_sm89INS1_16FlashAttnFwdSm80INS1_25CollectiveMainloopFwdSm80ILi4ELi1ELb0EN4cute5tupleIJNS5_1CILi128EEENS7_ILi48EEES8_EEELi128ENS_10bfloat16_tEfNS_4arch4Sm80ELb0ELb1ELb0ELb1ELb1ELb1ELb1ELb0EEENS1_21CollectiveEpilogueFwdINS6_IJS8_S8_S9_EEENS6_IJNS7_ILi1EEESH_SH_EEESB_SD_Li128ELb1ELb1ELb0ELb0EEENS1_19SingleTileSchedulerILb1ELb0ELb1ELi128EEEEEEEEEvNT_6ParamsE) ;  /* 0xfffda21002000950 */ /* 0x000fea0003c3ffff */
        /* <DEDUP_REMOVED lines=43> */
[----:B------:R-:W-:Y:S01]  /*260a0*/  F2FP.BF16.PACK_AB R12, R12, R16 ;  /* 0x000000100c0c723e */ /* 0x000fe200000010ff */
[----:B------:R-:W-:-:S03]  /*260b0*/  IMAD.MOV.U32 R2, RZ, RZ, R140 ;  /* 0x000000ffff027224 */ /* 0x000fc600078e008c */
[----:B------:R-:W-:Y:S02]  /*260c0*/  F2FP.BF16.PACK_AB R13, R13, R3 ;  /* 0x000000030d0d723e */ /* 0x000fe400000010ff */
[----:B------:R-:W-:-:S03]  /*260d0*/  MOV R3, 0x0 ;  /* 0x0000000000037802 */ /* 0x000fc60000000f00 */
[----:B------:R1:W-:Y:S01]  /*260e0*/  ST.E.128 [R24.64+0x7800], R12 ;  /* 0x0078000c18007985 */ /* 0x0003e2000c101d04 */
[----:B------:R-:W-:Y:S05]  /*260f0*/  RET.REL.NODEC R2 `(_ZN7cutlass13device_kernelIN5flash19enable_sm80_to_sm89INS1_16FlashAttnFwdSm80INS1_25CollectiveMainloopFwdSm80ILi4ELi1ELb0EN4cute5tupleIJNS5_1CILi128EEENS7_ILi48EEES8_EEELi128ENS_10bfloat16_tEfNS_4arch4Sm80ELb0ELb1ELb0ELb1ELb1ELb1ELb1ELb0EEENS1_21CollectiveEpilogueFwdINS6_IJS8_S8_S9_EEENS6_IJNS7_ILi1EEESH_SH_EEESB_SD_Li128ELb1ELb1ELb0ELb0EEENS1_19SingleTileSchedulerILb1ELb0ELb1ELi128EEEEEEEEEvNT_6ParamsE) ;  /* 0xfffd9f0002007950 */ /* 0x000fea0003c3ffff */
.L_x_1485:
[----:B-----5:R-:W-:Y:S01]  /*26100*/  ISETP.NE.AND P0, PT, R30, 0x1, PT ;  /* 0x000000011e00780c */ /* 0x020fe20003f05270 */
[----:B------:R-:W-:Y:S01]  /*26110*/  BSSY B0, `(.L_x_1548) ;  /* 0x0000007000007945 */ /* 0x000fe20003800000 */
[----:B------:R-:W-:-:S11]  /*26120*/  SHF.L.U32 R55, R35, 0x3, RZ ;  /* 0x0000000323377819 */ /* 0x000fd600000006ff */
[----:B------:R-:W-:Y:S05]  /*26130*/  @!P0 BRA `(.L_x_1549) ;  /* 0x0000004000008947 */ /* 0x000fea0003800000 */
[----:B------:R1:W2:Y:S04]  /*26140*/  LD.E R3, [R12.64+0x168] ;  /* 0x000168040c037980 */ /* 0x0002a8000c101900 */
[----:B-1----:R-:W3:Y:S01]  /*26150*/  LD.E R12, [R12.64+0x16c] ;  /* 0x00016c040c0c7980 */ /* 0x002ee2000c101900 */
[----:B--2---:R-:W-:-:S05]  /*26160*/  IMAD.HI.U32 R2, R2, R3, RZ ;  /* 0x0000000302027227 */ /* 0x004fca00078e00ff */
[----:B---3--:R-:W-:Y:S02]  /*26170*/  SHF.R.U32.HI R2, RZ, R12, R2 ;  /* 0x0000000cff027219 */ /* 0x008fe40000011602 */
.L_x_1549:
[----:B------:R-:W-:Y:S05]  /*26180*/  BSYNC B0 ;  /* 0x0000000000007941 */ /* 0x000fea0003800000 */
.L_x_1548:
[----:B------:R-:W-:Y:S01]  /*26190*/  MOV R12, R28 ;  /* 0x0000001c000c7202 */ /* 0x000fe20000000f00 */
[-C--:B------:R-:W-:Y:S01]  /*261a0*/  IMAD R17, R17, R2.reuse, RZ ;  /* 0x0000000211117224 */ /* 0x080fe200078e02ff */
[----:B------:R-:W-:Y:S01]  /*261b0*/  MOV R13, R21 ;  /* 0x00000015000d7202 */ /* 0x000fe20000000f00 */
[----:B------:R-:W-:Y:S01]  /*261c0*/  IMAD.MOV.U32 R18, RZ, RZ, R22 ;  /* 0x000000ffff127224 */ /* 0x000fe200078e0016 */
[----:B------:R-:W-:Y:S01]  /*261d0*/  SHF.R.S32.HI R11, RZ, 0x1f, R2 ;  /* 0x0000001fff0b7819 */ /* 0x000fe20000011402 */
[-C--:B------:R-:W-:Y:S02]  /*261e0*/  IMAD R15, R15, R2.reuse, RZ ;  /* 0x000000020f0f7224 */ /* 0x080fe400078e02ff */
[----:B------:R-:W-:-:S04]  /*261f0*/  IMAD.WIDE.U32 R12, R16, R2, R12 ;  /* 0x00000002100c7225 */ /* 0x000fc800078e000c */
[-C--:B------:R-:W-:Y:S02]  /*26200*/  IMAD R16, R16, R11.reuse, R17 ;  /* 0x0000000b10107224 */ /* 0x080fe400078e0211 */
[----:B------:R-:W-:Y:S01]  /*26210*/  IMAD.WIDE.U32 R2, R14, R2, R18 ;  /* 0x000000020e027225 */ /* 0x000fe200078e0012 */
[----:B------:R-:W-:Y:S02]  /*26220*/  LEA R18, P1, R12, R26, 0x1 ;  /* 0x0000001a0c127211 */ /* 0x000fe400078208ff */
[----:B------:R-:W-:Y:S01]  /*26230*/  IADD3 R13, R13, R16, RZ ;  /* 0x000000100d0d7210 */ /* 0x000fe20007ffe0ff */
[----:B------:R-:W-:Y:S01]  /*26240*/  IMAD R11, R14, R11, R15 ;  /* 0x0000000b0e0b7224 */ /* 0x000fe200078e020f */
[----:B------:R-:W-:Y:S02]  /*26250*/  LEA R19, P0, R2, R24, 0x1 ;  /* 0x0000001802137211 */ /* 0x000fe400078008ff */
[----:B------:R-:W-:Y:S01]  /*26260*/  LEA.HI.X R17, R12, R27, R13, 0x1, P1 ;  /* 0x0000001b0c117211 */ /* 0x000fe200008f0c0d */
[----:B------:R-:W-:-:S05]  /*26270*/  IMAD.IADD R3, R3, 0x1, R11 ;  /* 0x0000000103037824 */ /* 0x000fca00078e020b */
[----:B------:R-:W-:Y:S01]  /*26280*/  LEA.HI.X R16, R2, R25, R3, 0x1, P0 ;  /* 0x0000001902107211 */ /* 0x000fe200000f0c03 */
[----:B------:R-:W-:Y:S05]  /*26290*/  BRA.DIV ~URZ, `(.L_x_1550) ;  /* 0x00005d327f007947 */ /* 0x000fea000b800000 */
[----:B------:R1:W2:Y:S02]  /*262a0*/  SHFL.IDX PT, R11, R17, RZ, 0x181f ;  /* 0x00181fff110b7589 */ /* 0x0002a400000e0000 */
.L_x_1600:
[----:B------:R-:W-:Y:S05]  /*262b0*/  BRA.DIV ~URZ, `(.L_x_1551) ;  /* 0x00005d927f007947 */ /* 0x000fea000b800000 */
[----:B------:R3:W4:Y:S01]  /*262c0*/  SHFL.IDX PT, R12, R18, RZ, 0x181f ;  /* 0x00181fff120c7589 */ /* 0x00072200000e0000 */
[----:B--2---:R-:W-:-:S03]  /*262d0*/  MOV R13, R11 ;  /* 0x0000000b000d7202 */ /* 0x004fc60000000f00 */
[----:B------:R3:W2:Y:S04]  /*262e0*/  SHFL.IDX PT, R15, R16, RZ, 0x181f ;  /* 0x00181fff100f7589 */ /* 0x0006a800000e0000 */
[----:B------:R3:W1:Y:S02]  /*262f0*/  SHFL.IDX PT, R14, R19, RZ, 0x181f ;  /* 0x00181fff130e7589 */ /* 0x00066400000e0000 */
.L_x_1601:
[----:B------:R-:W-:Y:S01]  /*26300*/  IMAD R20, R34, R30, RZ ;  /* 0x0000001e22147224 */ /* 0x000fe200078e02ff */
[----:B------:R-:W-:Y:S01]  /*26310*/  ISETP.GE.AND P0, PT, R55, R44, PT ;  /* 0x0000002c3700720c */ /* 0x000fe20003f06270 */
[----:B------:R-:W-:Y:S01]  /*26320*/  CS2R R30, SRZ ;  /* 0x00000000001e7805 */ /* 0x000fe2000001ff00 */
[----:B------:R-:W-:Y:S01]  /*26330*/  SHF.R.S32.HI R21, RZ, 0x1f, R55 ;  /* 0x0000001fff157819 */ /* 0x000fe20000011437 */
[----:B------:R-:W-:Y:S01]  /*26340*/  CS2R R28, SRZ ;  /* 0x00000000001c7805 */ /* 0x000fe2000001ff00 */
[----:B------:R-:W-:-:S13]  /*26350*/  ISETP.GE.OR P0, PT, R33, R20, P0 ;  /* 0x000000142100720c */ /* 0x000fda0000706670 */
[C---:B------:R-:W-:Y:S01]  /*26360*/  @!P0 IMAD.SHL.U32 R2, R55.reuse, 0x2, RZ ;  /* 0x0000000237028824 */ /* 0x040fe200078e00ff */
[----:B------:R-:W-:-:S04]  /*26370*/  @!P0 SHF.L.U64.HI R3, R55, 0x1, R21 ;  /* 0x0000000137038819 */ /* 0x000fc80000010215 */
[----:B----4-:R-:W-:-:S05]  /*26380*/  @!P0 IADD3 R12, P1, R12, R2, RZ ;  /* 0x000000020c0c8210 */ /* 0x010fca0007f3e0ff */
[--C-:B------:R-:W-:Y:S01]  /*26390*/  @!P0 IMAD.X R13, R13, 0x1, R3.reuse, P1 ;  /* 0x000000010d0d8824 */ /* 0x100fe200008e0603 */
[----:B-1----:R-:W-:Y:S01]  /*263a0*/  @!P0 IADD3 R2, P1, R14, R2, RZ ;  /* 0x000000020e028210 */ /* 0x002fe20007f3e0ff */
[----:B------:R-:W-:Y:S01]  /*263b0*/  CS2R R26, SRZ ;  /* 0x00000000001a7805 */ /* 0x000fe2000001ff00 */
[----:B------:R-:W-:Y:S02]  /*263c0*/  CS2R R24, SRZ ;  /* 0x0000000000187805 */ /* 0x000fe4000001ff00 */
[----:B------:R-:W4:Y:S01]  /*263d0*/  @!P0 LD.E.128 R28, [R12.64] ;  /* 0x000000040c1c8980 */ /* 0x000f22000c101d00 */
[----:B--2---:R-:W-:-:S05]  /*263e0*/  @!P0 IMAD.X R3, R15, 0x1, R3, P1 ;  /* 0x000000010f038824 */ /* 0x004fca00008e0603 */
[----:B------:R1:W2:Y:S01]  /*263f0*/  @!P0 LD.E.128 R24, [R2.64] ;  /* 0x0000000402188980 */ /* 0x0002a2000c101d00 */
[----:B------:R-:W-:Y:S01]  /*26400*/  CS2R R50, SRZ ;  /* 0x0000000000327805 */ /* 0x000fe2000001ff00 */
[----:B----4-:R-:W-:Y:S01]  /*26410*/  IMAD.MOV.U32 R12, RZ, RZ, R30 ;  /* 0x000000ffff0c7224 */ /* 0x010fe200078e001e */
[----:B-1----:R-:W-:Y:S01]  /*26420*/  MOV R3, R28 ;  /* 0x0000001c00037202 */ /* 0x002fe20000000f00 */
[----:B------:R-:W-:Y:S02]  /*26430*/  IMAD.MOV.U32 R11, RZ, RZ, R31 ;  /* 0x000000ffff0b7224 */ /* 0x000fe400078e001f */
[----:B------:R-:W-:Y:S01]  /*26440*/  IMAD.MOV.U32 R2, RZ, RZ, R29 ;  /* 0x000000ffff027224 */ /* 0x000fe200078e001d */
[----:B------:R-:W-:Y:S02]  /*26450*/  PRMT R34, R3, 0x7610, R34 ;  /* 0x0000761003227816 */ /* 0x000fe40000000022 */
[----:B------:R-:W-:Y:S01]  /*26460*/  PRMT R54, R11, 0x7610, R54 ;  /* 0x000076100b367816 */ /* 0x000fe20000000036 */
[----:B--2---:R-:W-:Y:S01]  /*26470*/  IMAD.MOV.U32 R11, RZ, RZ, R27 ;  /* 0x000000ffff0b7224 */ /* 0x004fe200078e001b */
[----:B------:R-:W-:Y:S01]  /*26480*/  PRMT R32, R2, 0x5410, R12 ;  /* 0x0000541002207816 */ /* 0x000fe2000000000c */
[----:B------:R-:W-:Y:S01]  /*26490*/  IMAD.MOV.U32 R12, RZ, RZ, R26 ;  /* 0x000000ffff0c7224 */ /* 0x000fe200078e001a */
[----:B------:R-:W-:Y:S01]  /*264a0*/  MOV R3, R24 ;  /* 0x0000001800037202 */ /* 0x000fe20000000f00 */
[----:B------:R-:W-:-:S03]  /*264b0*/  IMAD.MOV.U32 R2, RZ, RZ, R25 ;  /* 0x000000ffff027224 */ /* 0x000fc600078e0019 */
[----:B------:R-:W-:Y:S02]  /*264c0*/  PRMT R47, R11, 0x5410, R12 ;  /* 0x000054100b2f7816 */ /* 0x000fe4000000000c */
[----:B------:R-:W-:Y:S01]  /*264d0*/  PRMT R46, R2, 0x5410, R3 ;  /* 0x00005410022e7816 */ /* 0x000fe20000000003 */
[----:B------:R-:W-:Y:S05]  /*264e0*/  BRA.DIV ~URZ, `(.L_x_1552) ;  /* 0x00005cd27f007947 */ /* 0x000fea000b800000 */
[----:B------:R1:W2:Y:S04]  /*264f0*/  SHFL.IDX PT, R13, R17, 0x1, 0x181f ;  /* 0x00381f00110d7f89 */ /* 0x0002a800000e0000 */
[----:B------:R1:W4:Y:S04]  /*26500*/  SHFL.IDX PT, R12, R18, 0x1, 0x181f ;  /* 0x00381f00120c7f89 */ /* 0x00032800000e0000 */
[----:B------:R1:W3:Y:S04]  /*26510*/  SHFL.IDX PT, R11, R16, 0x1, 0x181f ;  /* 0x00381f00100b7f89 */ /* 0x0002e800000e0000 */
[----:B------:R1:W1:Y:S02]  /*26520*/  SHFL.IDX PT, R2, R19, 0x1, 0x181f ;  /* 0x00381f0013027f89 */ /* 0x00026400000e0000 */
.L_x_1602:
[----:B------:R-:W-:Y:S01]  /*26530*/  IADD3 R3, R33, 0x10, RZ ;  /* 0x0000001021037810 */ /* 0x000fe20007ffe0ff */
[----:B------:R-:W-:Y:S01]  /*26540*/  BSSY B0, `(.L_x_1553) ;  /* 0x0000013000007945 */ /* 0x000fe20003800000 */
[----:B------:R-:W-:Y:S01]  /*26550*/  CS2R R48, SRZ ;  /* 0x0000000000307805 */ /* 0x000fe2000001ff00 */
[----:B------:R-:W-:Y:S01]  /*26560*/  CS2R R42, SRZ ;  /* 0x00000000002a7805 */ /* 0x000fe2000001ff00 */
[----:B------:R-:W-:Y:S01]  /*26570*/  ISETP.GE.AND P0, PT, R3, R20, PT ;  /* 0x000000140300720c */ /* 0x000fe20003f06270 */
[----:B------:R-:W-:-:S12]  /*26580*/  CS2R R40, SRZ ;  /* 0x0000000000287805 */ /* 0x000fd8000001ff00 */
[----:B------:R-:W-:Y:S05]  /*26590*/  @P0 BRA `(.L_x_1554) ;  /* 0x000000d000000947 */ /* 0x000fea0003800000 */
[----:B------:R-:W-:Y:S01]  /*265a0*/  ISETP.GE.AND P0, PT, R55, R44, PT ;  /* 0x0000002c3700720c */ /* 0x000fe20003f06270 */
[----:B------:R-:W-:Y:S01]  /*265b0*/  CS2R R48, SRZ ;  /* 0x0000000000307805 */ /* 0x000fe2000001ff00 */
[----:B------:R-:W-:Y:S01]  /*265c0*/  CS2R R42, SRZ ;  /* 0x00000000002a7805 */ /* 0x000fe2000001ff00 */
[----:B------:R-:W-:-:S10]  /*265d0*/  CS2R R40, SRZ ;  /* 0x0000000000287805 */ /* 0x000fd4000001ff00 */
[----:B------:R-:W-:Y:S05]  /*265e0*/  @P0 BRA `(.L_x_1554) ;  /* 0x0000008000000947 */ /* 0x000fea0003800000 */
[C---:B------:R-:W-:Y:S01]  /*265f0*/  IMAD.SHL.U32 R14, R55.reuse, 0x2, RZ ;  /* 0x00000002370e7824 */ /* 0x040fe200078e00ff */
[----:B------:R-:W-:-:S04]  /*26600*/  SHF.L.U64.HI R3, R55, 0x1, R21 ;  /* 0x0000000137037819 */ /* 0x000fc80000010215 */
[-C--:B----4-:R-:W-:Y:S02]  /*26610*/  IADD3 R12, P1, R12, R14.reuse, RZ ;  /* 0x0000000e0c0c7210 */ /* 0x090fe40007f3e0ff */
[----:B-1----:R-:W-:-:S03]  /*26620*/  IADD3 R2, P0, R2, R14, RZ ;  /* 0x0000000e02027210 */ /* 0x002fc60007f1e0ff */
[--C-:B--2---:R-:W-:Y:S02]  /*26630*/  IMAD.X R13, R13, 0x1, R3.reuse, P1 ;  /* 0x000000010d0d7824 */ /* 0x104fe400008e0603 */
[----:B---3--:R-:W-:-:S03]  /*26640*/  IMAD.X R3, R11, 0x1, R3, P0 ;  /* 0x000000010b037824 */ /* 0x008fc600000e0603 */
[----:B------:R1:W5:Y:S04]  /*26650*/  LD.E.128 R48, [R12.64] ;  /* 0x000000040c307980 */ /* 0x000368000c101d00 */
[----:B------:R1:W5:Y:S02]  /*26660*/  LD.E.128 R40, [R2.64] ;  /* 0x0000000402287980 */ /* 0x000364000c101d00 */
.L_x_1554:
[----:B------:R-:W-:Y:S05]  /*26670*/  BSYNC B0 ;  /* 0x0000000000007941 */ /* 0x000fea0003800000 */
.L_x_1553:
[----:B-1--45:R-:W-:Y:S01]  /*26680*/  IMAD.MOV.U32 R12, RZ, RZ, R50 ;  /* 0x000000ffff0c7224 */ /* 0x032fe200078e0032 */
[----:B------:R-:W-:Y:S01]  /*26690*/  MOV R3, R48 ;  /* 0x0000003000037202 */ /* 0x000fe20000000f00 */
[----:B---3--:R-:W-:Y:S02]  /*266a0*/  IMAD.MOV.U32 R11, RZ, RZ, R51 ;  /* 0x000000ffff0b7224 */ /* 0x008fe400078e0033 */
[----:B------:R-:W-:-:S03]  /*266b0*/  IMAD.MOV.U32 R2, RZ, RZ, R49 ;  /* 0x000000ffff027224 */ /* 0x000fc600078e0031 */
        /* <DEDUP_REMOVED lines=9> */
[----:B------:R1:W3:Y:S02]  /*26750*/  SHFL.IDX PT, R11, R17, 0x2, 0x181f ;  /* 0x00581f00110b7f89 */ /* 0x0002e400000e0000 */
.L_x_1603:
[----:B------:R-:W-:Y:S05]  /*26760*/  BRA.DIV ~URZ, `(.L_x_1556) ;  /* 0x00005cb27f007947 */ /* 0x000fea000b800000 */
[----:B------:R4:W1:Y:S01]  /*26770*/  SHFL.IDX PT, R12, R18, 0x2, 0x181f ;  /* 0x00581f00120c7f89 */ /* 0x00086200000e0000 */
[----:B--23--:R-:W-:-:S03]  /*26780*/  MOV R13, R11 ;  /* 0x0000000b000d7202 */ /* 0x00cfc60000000f00 */
[----:B------:R4:W2:Y:S04]  /*26790*/  SHFL.IDX PT, R15, R16, 0x2, 0x181f ;  /* 0x00581f00100f7f89 */ /* 0x0008a800000e0000 */
[----:B------:R4:W3:Y:S02]  /*267a0*/  SHFL.IDX PT, R14, R19, 0x2, 0x181f ;  /* 0x00581f00130e7f89 */ /* 0x0008e400000e0000 */
.L_x_1604:
[----:B------:R-:W-:Y:S01]  /*267b0*/  ISETP.GE.AND P0, PT, R55, R44, PT ;  /* 0x0000002c3700720c */ /* 0x000fe20003f06270 */
[----:B------:R-:W-:Y:S01]  /*267c0*/  CS2R R62, SRZ ;  /* 0x00000000003e7805 */ /* 0x000fe2000001ff00 */
[----:B------:R-:W-:Y:S01]  /*267d0*/  IADD3 R2, R33, 0x20, RZ ;  /* 0x0000002021027810 */ /* 0x000fe20007ffe0ff */
[----:B------:R-:W-:-:S03]  /*267e0*/  CS2R R60, SRZ ;  /* 0x00000000003c7805 */ /* 0x000fc6000001ff00 */
[----:B------:R-:W-:-:S13]  /*267f0*/  ISETP.GE.OR P0, PT, R2, R20, P0 ;  /* 0x000000140200720c */ /* 0x000fda0000706670 */
[C---:B------:R-:W-:Y:S01]  /*26800*/  @!P0 IMAD.SHL.U32 R2, R55.reuse, 0x2, RZ ;  /* 0x0000000237028824 */ /* 0x040fe200078e00ff */
[----:B------:R-:W-:-:S04]  /*26810*/  @!P0 SHF.L.U64.HI R3, R55, 0x1, R21 ;  /* 0x0000000137038819 */ /* 0x000fc80000010215 */
[----:B-1----:R-:W-:-:S05]  /*26820*/  @!P0 IADD3 R12, P1, R12, R2, RZ ;  /* 0x000000020c0c8210 */ /* 0x002fca0007f3e0ff */
[--C-:B------:R-:W-:Y:S01]  /*26830*/  @!P0 IMAD.X R13, R13, 0x1, R3.reuse, P1 ;  /* 0x000000010d0d8824 */ /* 0x100fe200008e0603 */
[----:B---3--:R-:W-:Y:S01]  /*26840*/  @!P0 IADD3 R2, P1, R14, R2, RZ ;  /* 0x000000020e028210 */ /* 0x008fe20007f3e0ff */
[----:B------:R-:W-:Y:S01]  /*26850*/  CS2R R58, SRZ ;  /* 0x00000000003a7805 */ /* 0x000fe2000001ff00 */
[----:B------:R-:W-:Y:S02]  /*26860*/  CS2R R56, SRZ ;  /* 0x0000000000387805 */ /* 0x000fe4000001ff00 */
[----:B------:R-:W3:Y:S01]  /*26870*/  @!P0 LD.E.128 R60, [R12.64] ;  /* 0x000000040c3c8980 */ /* 0x000ee2000c101d00 */
[----:B--2---:R-:W-:-:S05]  /*26880*/  @!P0 IMAD.X R3, R15, 0x1, R3, P1 ;  /* 0x000000010f038824 */ /* 0x004fca00008e0603 */
[----:B------:R1:W2:Y:S01]  /*26890*/  @!P0 LD.E.128 R56, [R2.64] ;  /* 0x0000000402388980 */ /* 0x0002a2000c101d00 */
[----:B------:R-:W-:Y:S01]  /*268a0*/  CS2R R74, SRZ ;  /* 0x00000000004a7805 */ /* 0x000fe2000001ff00 */
[----:B---3--:R-:W-:Y:S01]  /*268b0*/  IMAD.MOV.U32 R12, RZ, RZ, R62 ;  /* 0x000000ffff0c7224 */ /* 0x008fe200078e003e */
[----:B-1----:R-:W-:Y:S01]  /*268c0*/  MOV R3, R60 ;  /* 0x0000003c00037202 */ /* 0x002fe20000000f00 */
[----:B------:R-:W-:Y:S02]  /*268d0*/  IMAD.MOV.U32 R11, RZ, RZ, R63 ;  /* 0x000000ffff0b7224 */ /* 0x000fe400078e003f */
[----:B------:R-:W-:-:S03]  /*268e0*/  IMAD.MOV.U32 R2, RZ, RZ, R61 ;  /* 0x000000ffff027224 */ /* 0x000fc600078e003d */
        /* <DEDUP_REMOVED lines=10> */
[----:B------:R1:W3:Y:S04]  /*26990*/  SHFL.IDX PT, R12, R18, 0x3, 0x181f ;  /* 0x00781f00120c7f89 */ /* 0x0002e800000e0000 */
[----:B------:R1:W4:Y:S04]  /*269a0*/  SHFL.IDX PT, R11, R16, 0x3, 0x181f ;  /* 0x00781f00100b7f89 */ /* 0x00032800000e0000 */
[----:B------:R1:W1:Y:S02]  /*269b0*/  SHFL.IDX PT, R2, R19, 0x3, 0x181f ;  /* 0x00781f0013027f89 */ /* 0x00026400000e0000 */
.L_x_1605:
        /* <DEDUP_REMOVED lines=14> */
[-C--:B---3--:R-:W-:Y:S02]  /*26aa0*/  IADD3 R12, P1, R12, R14.reuse, RZ ;  /* 0x0000000e0c0c7210 */ /* 0x088fe40007f3e0ff */
[----:B-1----:R-:W-:-:S03]  /*26ab0*/  IADD3 R2, P0, R2, R14, RZ ;  /* 0x0000000e02027210 */ /* 0x002fc60007f1e0ff */
[--C-:B--2---:R-:W-:Y:S02]  /*26ac0*/  IMAD.X R13, R13, 0x1, R3.reuse, P1 ;  /* 0x000000010d0d7824 */ /* 0x104fe400008e0603 */
[----:B----4-:R-:W-:-:S03]  /*26ad0*/  IMAD.X R3, R11, 0x1, R3, P0 ;  /* 0x000000010b037824 */ /* 0x010fc600000e0603 */
[----:B------:R1:W5:Y:S04]  /*26ae0*/  LD.E.128 R72, [R12.64] ;  /* 0x000000040c487980 */ /* 0x000368000c101d00 */
[----:B------:R1:W5:Y:S02]  /*26af0*/  LD.E.128 R64, [R2.64] ;  /* 0x0000000402407980 */ /* 0x000364000c101d00 */
.L_x_1559:
[----:B------:R-:W-:Y:S05]  /*26b00*/  BSYNC B0 ;  /* 0x0000000000007941 */ /* 0x000fea0003800000 */
.L_x_1558:
[----:B-1-3-5:R-:W-:Y:S01]  /*26b10*/  IMAD.MOV.U32 R12, RZ, RZ, R74 ;  /* 0x000000ffff0c7224 */ /* 0x02afe200078e004a */
[----:B------:R-:W-:Y:S01]  /*26b20*/  MOV R3, R72 ;  /* 0x0000004800037202 */ /* 0x000fe20000000f00 */
[----:B----4-:R-:W-:Y:S02]  /*26b30*/  IMAD.MOV.U32 R11, RZ, RZ, R75 ;  /* 0x000000ffff0b7224 */ /* 0x010fe400078e004b */
        /* <DEDUP_REMOVED lines=11> */
.L_x_1606:
[----:B------:R-:W-:Y:S05]  /*26bf0*/  BRA.DIV ~URZ, `(.L_x_1561) ;  /* 0x00005bf27f007947 */ /* 0x000fea000b800000 */
[----:B------:R4:W1:Y:S01]  /*26c00*/  SHFL.IDX PT, R12, R18, 0x4, 0x181f ;  /* 0x00981f00120c7f89 */ /* 0x00086200000e0000 */
[----:B--23--:R-:W-:-:S03]  /*26c10*/  MOV R13, R11 ;  /* 0x0000000b000d7202 */ /* 0x00cfc60000000f00 */
[----:B------:R4:W2:Y:S04]  /*26c20*/  SHFL.IDX PT, R15, R16, 0x4, 0x181f ;  /* 0x00981f00100f7f89 */ /* 0x0008a800000e0000 */
[----:B------:R4:W3:Y:S02]  /*26c30*/  SHFL.IDX PT, R14, R19, 0x4, 0x181f ;  /* 0x00981f00130e7f89 */ /* 0x0008e400000e0000 */
.L_x_1607:
        /* <DEDUP_REMOVED lines=33> */
.L_x_1608:
        /* <DEDUP_REMOVED lines=20> */
.L_x_1564:
[----:B------:R-:W-:Y:S05]  /*26f90*/  BSYNC B0 ;  /* 0x0000000000007941 */ /* 0x000fea0003800000 */
.L_x_1563:
        /* <DEDUP_REMOVED lines=14> */
.L_x_1609:
[----:B------:R-:W-:Y:S05]  /*27080*/  BRA.DIV ~URZ, `(.L_x_1566) ;  /* 0x00005b327f007947 */ /* 0x000fea000b800000 */
[----:B------:R4:W1:Y:S01]  /*27090*/  SHFL.IDX PT, R12, R18, 0x6, 0x181f ;  /* 0x00d81f00120c7f89 */ /* 0x00086200000e0000 */
[----:B--23--:R-:W-:-:S03]  /*270a0*/  MOV R13, R11 ;  /* 0x0000000b000d7202 */ /* 0x00cfc60000000f00 */
[----:B------:R4:W2:Y:S04]  /*270b0*/  SHFL.IDX PT, R14, R16, 0x6, 0x181f ;  /* 0x00d81f00100e7f89 */ /* 0x0008a800000e0000 */
[----:B------:R4:W3:Y:S02]  /*270c0*/  SHFL.IDX PT, R2, R19, 0x6, 0x181f ;  /* 0x00d81f0013027f89 */ /* 0x0008e400000e0000 */
.L_x_1610:
[----:B------:R-:W-:Y:S01]  /*270d0*/  IADD3 R3, R33, 0x60, RZ ;  /* 0x0000006021037810 */ /* 0x000fe20007ffe0ff */
[----:B------:R-:W-:Y:S01]  /*270e0*/  BSSY B0, `(.L_x_1567) ;  /* 0x0000013000007945 */ /* 0x000fe20003800000 */
[----:B------:R-:W-:Y:S01]  /*270f0*/  CS2R R94, SRZ ;  /* 0x00000000005e7805 */ /* 0x000fe2000001ff00 */
[----:B------:R-:W-:Y:S01]  /*27100*/  CS2R R92, SRZ ;  /* 0x00000000005c7805 */ /* 0x000fe2000001ff00 */
[----:B------:R-:W-:Y:S01]  /*27110*/  ISETP.GE.AND P0, PT, R3, R20, PT ;  /* 0x000000140300720c */ /* 0x000fe20003f06270 */
[----:B------:R-:W-:Y:S01]  /*27120*/  CS2R R98, SRZ ;  /* 0x0000000000627805 */ /* 0x000fe2000001ff00 */
[----:B------:R-:W-:-:S11]  /*27130*/  CS2R R96, SRZ ;  /* 0x0000000000607805 */ /* 0x000fd6000001ff00 */
[----:B------:R-:W-:Y:S05]  /*27140*/  @P0 BRA `(.L_x_1568) ;  /* 0x000000c000000947 */ /* 0x000fea0003800000 */
[----:B------:R-:W-:Y:S01]  /*27150*/  ISETP.GE.AND P0, PT, R55, R44, PT ;  /* 0x0000002c3700720c */ /* 0x000fe20003f06270 */
[----:B------:R-:W-:-:S12]  /*27160*/  CS2R R94, SRZ ;  /* 0x00000000005e7805 */ /* 0x000fd8000001ff00 */
[----:B------:R-:W-:Y:S05]  /*27170*/  @P0 BRA `(.L_x_1568) ;  /* 0x0000009000000947 */ /* 0x000fea0003800000 */
[----:B------:R-:W-:Y:S01]  /*27180*/  IMAD.SHL.U32 R11, R55, 0x2, RZ ;  /* 0x00000002370b7824 */ /* 0x000fe200078e00ff */
[----:B------:R-:W-:-:S04]  /*27190*/  SHF.R.S32.HI R3, RZ, 0x1f, R55 ;  /* 0x0000001fff037819 */ /* 0x000fc80000011437 */
[----:B------:R-:W-:Y:S02]  /*271a0*/  SHF.L.U64.HI R3, R55, 0x1, R3 ;  /* 0x0000000137037819 */ /* 0x000fe40000010203 */
[-C--:B-1----:R-:W-:Y:S02]  /*271b0*/  IADD3 R12, P1, R12, R11.reuse, RZ ;  /* 0x0000000b0c0c7210 */ /* 0x082fe40007f3e0ff */
[----:B---3--:R-:W-:-:S03]  /*271c0*/  IADD3 R2, P0, R2, R11, RZ ;  /* 0x0000000b02027210 */ /* 0x008fc60007f1e0ff */
[--C-:B------:R-:W-:Y:S02]  /*271d0*/  IMAD.X R13, R13, 0x1, R3.reuse, P1 ;  /* 0x000000010d0d7824 */ /* 0x100fe400008e0603 */
[----:B--2---:R-:W-:-:S03]  /*271e0*/  IMAD.X R3, R14, 0x1, R3, P0 ;  /* 0x000000010e037824 */ /* 0x004fc600000e0603 */
[----:B------:R1:W5:Y:S04]  /*271f0*/  LD.E.128 R92, [R12.64] ;  /* 0x000000040c5c7980 */ /* 0x000368000c101d00 */
[----:B------:R1:W5:Y:S02]  /*27200*/  LD.E.128 R96, [R2.64] ;  /* 0x0000000402607980 */ /* 0x000364000c101d00 */
.L_x_1568:
[----:B------:R-:W-:Y:S05]  /*27210*/  BSYNC B0 ;  /* 0x0000000000007941 */ /* 0x000fea0003800000 */
.L_x_1567:
[----:B-1---5:R-:W-:Y:S01]  /*27220*/  IMAD.MOV.U32 R12, RZ, RZ, R94 ;  /* 0x000000ffff0c7224 */ /* 0x022fe200078e005e */
[----:B------:R-:W-:Y:S01]  /*27230*/  MOV R3, R92 ;  /* 0x0000005c00037202 */ /* 0x000fe20000000f00 */
[----:B------:R-:W-:Y:S01]  /*27240*/  IMAD.MOV.U32 R11, RZ, RZ, R95 ;  /* 0x000000ffff0b7224 */ /* 0x000fe200078e005f */
[----:B------:R-:W-:Y:S01]  /*27250*/  CS2R R102, SRZ ;  /* 0x0000000000667805 */ /* 0x000fe2000001ff00 */
        /* <DEDUP_REMOVED lines=10> */
[----:B------:R1:W3:Y:S04]  /*27300*/  SHFL.IDX PT, R13, R17, 0x7, 0x181f ;  /* 0x00f81f00110d7f89 */ /* 0x0002e800000e0000 */
[----:B------:R1:W4:Y:S04]  /*27310*/  SHFL.IDX PT, R12, R18, 0x7, 0x181f ;  /* 0x00f81f00120c7f89 */ /* 0x00032800000e0000 */
[----:B------:R1:W2:Y:S04]  /*27320*/  SHFL.IDX PT, R15, R16, 0x7, 0x181f ;  /* 0x00f81f00100f7f89 */ /* 0x0002a800000e0000 */
[----:B------:R1:W1:Y:S02]  /*27330*/  SHFL.IDX PT, R2, R19, 0x7, 0x181f ;  /* 0x00f81f0013027f89 */ /* 0x00026400000e0000 */
.L_x_1611:
[----:B------:R-:W-:Y:S01]  /*27340*/  IADD3 R3, R33, 0x70, RZ ;  /* 0x0000007021037810 */ /* 0x000fe20007ffe0ff */
[----:B------:R-:W-:Y:S01]  /*27350*/  BSSY B0, `(.L_x_1570) ;  /* 0x0000012000007945 */ /* 0x000fe20003800000 */
[----:B------:R-:W-:Y:S01]  /*27360*/  CS2R R100, SRZ ;  /* 0x0000000000647805 */ /* 0x000fe2000001ff00 */
[----:B------:R-:W-:Y:S01]  /*27370*/  CS2R R106, SRZ ;  /* 0x00000000006a7805 */ /* 0x000fe2000001ff00 */
[----:B------:R-:W-:Y:S01]  /*27380*/  ISETP.GE.AND P0, PT, R3, R20, PT ;  /* 0x000000140300720c */ /* 0x000fe20003f06270 */
[----:B------:R-:W-:-:S12]  /*27390*/  CS2R R104, SRZ ;  /* 0x0000000000687805 */ /* 0x000fd8000001ff00 */
[----:B------:R-:W-:Y:S05]  /*273a0*/  @P0 BRA `(.L_x_1571) ;  /* 0x000000c000000947 */ /* 0x000fea0003800000 */
[C---:B------:R-:W-:Y:S01]  /*273b0*/  ISETP.GE.AND P0, PT, R55.reuse, R44, PT ;  /* 0x0000002c3700720c */ /* 0x040fe20003f06270 */
[----:B------:R-:W-:Y:S01]  /*273c0*/  IMAD.SHL.U32 R3, R55, 0x2, RZ ;  /* 0x0000000237037824 */ /* 0x000fe200078e00ff */
[----:B------:R-:W-:Y:S01]  /*273d0*/  SHF.R.S32.HI R11, RZ, 0x1f, R55 ;  /* 0x0000001fff0b7819 */ /* 0x000fe20000011437 */
[----:B------:R-:W-:-:S03]  /*273e0*/  CS2R R102, SRZ ;  /* 0x0000000000667805 */ /* 0x000fc6000001ff00 */
[-C--:B-12---:R-:W-:Y:S02]  /*273f0*/  IADD3 R14, P1, R2, R3.reuse, RZ ;  /* 0x00000003020e7210 */ /* 0x086fe40007f3e0ff */
[----:B----4-:R-:W-:Y:S02]  /*27400*/  IADD3 R2, P2, R12, R3, RZ ;  /* 0x000000030c027210 */ /* 0x010fe40007f5e0ff */
[----:B------:R-:W-:-:S05]  /*27410*/  SHF.L.U64.HI R11, R55, 0x1, R11 ;  /* 0x00000001370b7819 */ /* 0x000fca000001020b */
[--C-:B---3--:R-:W-:Y:S02]  /*27420*/  IMAD.X R3, R13, 0x1, R11.reuse, P2 ;  /* 0x000000010d037824 */ /* 0x108fe400010e060b */
[----:B------:R-:W-:Y:S01]  /*27430*/  IMAD.X R15, R15, 0x1, R11, P1 ;  /* 0x000000010f0f7824 */ /* 0x000fe200008e060b */
[----:B------:R-:W-:Y:S05]  /*27440*/  @P0 BRA `(.L_x_1571) ;  /* 0x0000002000000947 */ /* 0x000fea0003800000 */
[----:B------:R1:W5:Y:S04]  /*27450*/  LD.E.128 R100, [R2.64] ;  /* 0x0000000402647980 */ /* 0x000368000c101d00 */
[----:B------:R1:W5:Y:S02]  /*27460*/  LD.E.128 R104, [R14.64] ;  /* 0x000000040e687980 */ /* 0x000364000c101d00 */
.L_x_1571:
[----:B------:R-:W-:Y:S05]  /*27470*/  BSYNC B0 ;  /* 0x0000000000007941 */ /* 0x000fea0003800000 */
.L_x_1570:
[----:B------:R-:W-:Y:S01]  /*27480*/  IADD3 R11, R45, -c[0x0][0x20], RZ ;  /* 0x800008002d0b7a10 */ /* 0x000fe20007ffe0ff */
[----:B------:R-:W-:-:S04]  /*27490*/  DEPBAR.LE SB0, 0x1 ;  /* 0x000080400000791a */ /* 0x000fc80000000000 */
[----:B-1--4-:R-:W4:Y:S01]  /*274a0*/  LDL.64 R2, [R11+0x20] ;  /* 0x000020000b027983 */ /* 0x012f220000100a00 */
[----:B------:R-:W-:Y:S03]  /*274b0*/  WARPSYNC 0xffffffff ;  /* 0xffffffff00007948 */ /* 0x000fe60003800000 */
[----:B------:R-:W-:Y:S06]  /*274c0*/  BAR.SYNC.DEFER_BLOCKING 0x0 ;  /* 0x0000000000007b1d */ /* 0x000fec0000010000 */
[----:B---3--:R1:W3:Y:S04]  /*274d0*/  LDL.64 R12, [R11+0x28] ;  /* 0x000028000b0c7983 */ /* 0x0082e80000100a00 */
[----:B--2-4-:R2:W4:Y:S01]  /*274e0*/  LD.E R14, [R2.64] ;  /* 0x00000004020e7980 */ /* 0x014522000c101900 */
[----:B------:R-:W-:Y:S01]  /*274f0*/  ISETP.GE.AND P1, PT, R55, R44, PT ;  /* 0x0000002c3700720c */ /* 0x000fe20003f26270 */
[----:B-1---5:R-:W-:-:S02]  /*27500*/  IMAD.MOV.U32 R11, RZ, RZ, R103 ;  /* 0x000000ffff0b7224 */ /* 0x022fc400078e0067 */
[----:B---3--:R4:W5:Y:S01]  /*27510*/  LD.E.64 R52, [R12.64] ;  /* 0x000000040c347980 */ /* 0x008962000c101b00 */
[----:B------:R-:W-:Y:S01]  /*27520*/  BSSY B0, `(.L_x_1572) ;  /* 0x0000080000007945 */ /* 0x000fe20003800000 */
[----:B--2---:R-:W-:Y:S02]  /*27530*/  IMAD.MOV.U32 R2, RZ, RZ, R102 ;  /* 0x000000ffff027224 */ /* 0x004fe400078e0066 */
[----:B------:R-:W-:-:S03]  /*27540*/  IMAD.MOV.U32 R3, RZ, RZ, R100 ;  /* 0x000000ffff037224 */ /* 0x000fc600078e0064 */
[----:B------:R-:W-:Y:S01]  /*27550*/  PRMT R135, R11, 0x5410, R2 ;  /* 0x000054100b877816 */ /* 0x000fe20000000002 */
[----:B------:R-:W-:Y:S02]  /*27560*/  IMAD.MOV.U32 R2, RZ, RZ, R101 ;  /* 0x000000ffff027224 */ /* 0x000fe400078e0065 */
[----:B------:R-:W-:-:S03]  /*27570*/  IMAD.MOV.U32 R11, RZ, RZ, R107 ;  /* 0x000000ffff0b7224 */ /* 0x000fc600078e006b */
[----:B------:R-:W-:Y:S01]  /*27580*/  PRMT R133, R2, 0x5410, R3 ;  /* 0x0000541002857816 */ /* 0x000fe20000000003 */
[----:B------:R-:W-:Y:S01]  /*27590*/  IMAD.MOV.U32 R3, RZ, RZ, R104 ;  /* 0x000000ffff037224 */ /* 0x000fe200078e0068 */
[----:B------:R-:W-:-:S04]  /*275a0*/  MOV R2, R105 ;  /* 0x0000006900027202 */ /* 0x000fc80000000f00 */
[----:B------:R-:W-:Y:S01]  /*275b0*/  PRMT R132, R2, 0x5410, R3 ;  /* 0x0000541002847816 */ /* 0x000fe20000000003 */
[----:B----4-:R-:W-:-:S05]  /*275c0*/  IMAD R12, R14, -0x80, R20 ;  /* 0xffffff800e0c7824 */ /* 0x010fca00078e0214 */
[----:B------:R-:W-:Y:S02]  /*275d0*/  IMNMX R69, R12, 0x80, PT ;  /* 0x000000800c457817 */ /* 0x000fe40003800200 */
[----:B------:R-:W-:Y:S02]  /*275e0*/  MOV R12, R106 ;  /* 0x0000006a000c7202 */ /* 0x000fe40000000f00 */
[----:B------:R-:W-:Y:S02]  /*275f0*/  ISETP.GE.OR P0, PT, R68, R69, P1 ;  /* 0x000000454400720c */ /* 0x000fe40000f06670 */
[----:B------:R-:W-:-:S11]  /*27600*/  PRMT R134, R11, 0x5410, R12 ;  /* 0x000054100b867816 */ /* 0x000fd6000000000c */
[----:B------:R-:W-:Y:S05]  /*27610*/  @P0 BRA `(.L_x_1573) ;  /* 0x0000070000000947 */ /* 0x000fea0003800000 */
[----:B------:R-:W-:Y:S01]  /*27620*/  SHF.R.S32.HI R3, RZ, 0x1f, R36 ;  /* 0x0000001fff037819 */ /* 0x000fe20000011424 */
[----:B------:R-:W-:Y:S01]  /*27630*/  IMAD.SHL.U32 R2, R68, 0x40, RZ ;  /* 0x0000004044027824 */ /* 0x000fe200078e00ff */
[----:B------:R-:W-:Y:S02]  /*27640*/  LEA.HI R12, R44, R35, RZ, 0x1d ;  /* 0x000000232c0c7211 */ /* 0x000fe400078fe8ff */
[----:B------:R-:W-:Y:S02]  /*27650*/  LEA.HI R3, R3, R36, RZ, 0x6 ;  /* 0x0000002403037211 */ /* 0x000fe400078f30ff */
[----:B------:R-:W-:Y:S02]  /*27660*/  SHF.R.S32.HI R13, RZ, 0x1f, R12 ;  /* 0x0000001fff0d7819 */ /* 0x000fe4000001140c */
[----:B------:R-:W-:Y:S01]  /*27670*/  LOP3.LUT R2, R2, 0x1c0, RZ, 0xc0, !PT ;  /* 0x000001c002027812 */ /* 0x000fe200078ec0ff */
[----:B------:R-:W-:Y:S01]  /*27680*/  IMAD.SHL.U32 R11, R3, 0x8, RZ ;  /* 0x00000008030b7824 */ /* 0x000fe200078e00ff */
[----:B------:R-:W-:Y:S01]  /*27690*/  LEA.HI R13, R13, R12, RZ, 0x3 ;  /* 0x0000000c0d0d7211 */ /* 0x000fe200078f18ff */
[----:B------:R-:W-:Y:S01]  /*276a0*/  IMAD.SHL.U32 R12, R12, 0x8, RZ ;  /* 0x000000080c0c7824 */ /* 0x000fe200078e00ff */
[----:B------:R-:W-:-:S02]  /*276b0*/  LOP3.LUT R14, R2, 0x38, R55, 0xf8, !PT ;  /* 0x00000038020e7812 */ /* 0x000fc400078ef837 */
[----:B------:R-:W-:Y:S02]  /*276c0*/  SHF.R.U32.HI R3, RZ, 0x3, R2 ;  /* 0x00000003ff037819 */ /* 0x000fe40000011602 */
[----:B------:R-:W-:Y:S02]  /*276d0*/  LOP3.LUT R11, R11, 0xfffffe00, RZ, 0xc0, !PT ;  /* 0xfffffe000b0b7812 */ /* 0x000fe400078ec0ff */
[----:B------:R-:W-:Y:S01]  /*276e0*/  LOP3.LUT R2, R2, 0x38, R12, 0xf8, !PT ;  /* 0x0000003802027812 */ /* 0x000fe200078ef80c */
[----:B------:R-:W-:Y:S01]  /*276f0*/  IMAD.SHL.U32 R12, R13, 0x400, RZ ;  /* 0x000004000d0c7824 */ /* 0x000fe200078e00ff */
[----:B------:R-:W-:Y:S02]  /*27700*/  LOP3.LUT R13, R11, R14, R3, 0xf6, !PT ;  /* 0x0000000e0b0d7212 */ /* 0x000fe400078ef603 */
[----:B------:R-:W-:Y:S02]  /*27710*/  LOP3.LUT R3, R2, R3, RZ, 0x3c, !PT ;  /* 0x0000000302037212 */ /* 0x000fe400078e3cff */
[----:B------:R-:W-:Y:S01]  /*27720*/  LOP3.LUT R2, R12, 0xffffe000, RZ, 0xc0, !PT ;  /* 0xffffe0000c027812 */ /* 0x000fe200078ec0ff */
[----:B-----5:R-:W-:-:S03]  /*27730*/  IMAD.WIDE.U32 R38, R13, 0x2, R52 ;  /* 0x000000020d267825 */ /* 0x020fc600078e0034 */
[----:B------:R-:W-:Y:S02]  /*27740*/  IADD3 R2, R3, R2, R11 ;  /* 0x0000000203027210 */ /* 0x000fe40007ffe00b */
[----:B------:R-:W2:Y:S03]  /*27750*/  LD.E.128 R16, [R38.64] ;  /* 0x0000000426107980 */ /* 0x000ea6000c101d00 */
[----:B------:R-:W-:-:S05]  /*27760*/  IMAD.WIDE.U32 R36, R2, 0x2, R52 ;  /* 0x0000000202247825 */ /* 0x000fca00078e0034 */
[----:B------:R-:W3:Y:S01]  /*27770*/  LD.E.128 R12, [R36.64] ;  /* 0x00000004240c7980 */ /* 0x000ee2000c101d00 */
[----:B------:R-:W-:Y:S02]  /*27780*/  SHF.R.U64 R21, R24, 0x10, R25 ;  /* 0x0000001018157819 */ /* 0x000fe40000001219 */
[--C-:B------:R-:W-:Y:S02]  /*27790*/  SHF.R.U64 R2, R28, 0x10, R29.reuse ;  /* 0x000000101c027819 */ /* 0x100fe4000000121d */
[----:B------:R-:W-:Y:S02]  /*277a0*/  SHF.R.U32.HI R3, RZ, 0x10, R29 ;  /* 0x00000010ff037819 */ /* 0x000fe4000001161d */
[----:B------:R-:W-:Y:S02]  /*277b0*/  SHF.R.U32.HI R23, RZ, 0x10, R25 ;  /* 0x00000010ff177819 */ /* 0x000fe40000011619 */
[----:B------:R-:W-:Y:S02]  /*277c0*/  PRMT R29, R46, 0x5432, R21 ;  /* 0x000054322e1d7816 */ /* 0x000fe40000000015 */
[----:B------:R-:W-:-:S02]  /*277d0*/  SHF.R.U64 R22, R26, 0x10, R27 ;  /* 0x000000101a167819 */ /* 0x000fc4000000121b */
[--C-:B------:R-:W-:Y:S02]  /*277e0*/  SHF.R.U64 R11, R30, 0x10, R31.reuse ;  /* 0x000000101e0b7819 */ /* 0x100fe4000000121f */
[----:B------:R-:W-:Y:S02]  /*277f0*/  SHF.R.U32.HI R20, RZ, 0x10, R31 ;  /* 0x00000010ff147819 */ /* 0x000fe4000001161f */
[----:B------:R-:W-:Y:S02]  /*27800*/  SHF.R.U32.HI R27, RZ, 0x10, R27 ;  /* 0x00000010ff1b7819 */ /* 0x000fe4000001161b */
[----:B------:R-:W-:Y:S02]  /*27810*/  PRMT R34, R34, 0x5410, R2 ;  /* 0x0000541022227816 */ /* 0x000fe40000000002 */
[----:B------:R-:W-:Y:S01]  /*27820*/  PRMT R23, R46, 0x5410, R23 ;  /* 0x000054102e177816 */ /* 0x000fe20000000017 */
[----:B------:R-:W-:Y:S01]  /*27830*/  IMAD.U32 R46, R29, 0x10000, RZ ;  /* 0x000100001d2e7824 */ /* 0x000fe200078e00ff */
[----:B------:R-:W-:Y:S01]  /*27840*/  PRMT R28, R47, 0x5432, R22 ;  /* 0x000054322f1c7816 */ /* 0x000fe20000000016 */
[----:B------:R-:W-:Y:S01]  /*27850*/  IMAD.U32 R45, R34, 0x10000, RZ ;  /* 0x00010000222d7824 */ /* 0x000fe200078e00ff */
[----:B------:R-:W-:-:S02]  /*27860*/  PRMT R33, R32, 0x5410, R3 ;  /* 0x0000541020217816 */ /* 0x000fc40000000003 */
[----:B------:R-:W-:Y:S02]  /*27870*/  PRMT R32, R32, 0x5432, R11 ;  /* 0x0000543220207816 */ /* 0x000fe4000000000b */
[----:B------:R-:W-:Y:S02]  /*27880*/  PRMT R27, R47, 0x5410, R27 ;  /* 0x000054102f1b7816 */ /* 0x000fe4000000001b */
[----:B------:R-:W-:Y:S02]  /*27890*/  LOP3.LUT R47, R29, 0xffff0000, RZ, 0xc0, !PT ;  /* 0xffff00001d2f7812 */ /* 0x000fe400078ec0ff */
[----:B------:R-:W-:Y:S02]  /*278a0*/  PRMT R30, R54, 0x5410, R20 ;  /* 0x00005410361e7816 */ /* 0x000fe40000000014 */
[----:B------:R-:W-:Y:S01]  /*278b0*/  LOP3.LUT R29, R34, 0xffff0000, RZ, 0xc0, !PT ;  /* 0xffff0000221d7812 */ /* 0x000fe200078ec0ff */
[C---:B------:R-:W-:Y:S01]  /*278c0*/  IMAD.U32 R34, R23.reuse, 0x10000, RZ ;  /* 0x0001000017227824 */ /* 0x040fe200078e00ff */
[----:B------:R-:W-:Y:S01]  /*278d0*/  LOP3.LUT R23, R23, 0xffff0000, RZ, 0xc0, !PT ;  /* 0xffff000017177812 */ /* 0x000fe200078ec0ff */
[C---:B--2---:R-:W-:Y:S01]  /*278e0*/  IMAD.U32 R21, R18.reuse, 0x10000, RZ ;  /* 0x0001000012157824 */ /* 0x044fe200078e00ff */
[----:B------:R-:W-:Y:S01]  /*278f0*/  LOP3.LUT R31, R18, 0xffff0000, RZ, 0xc0, !PT ;  /* 0xffff0000121f7812 */ /* 0x000fe200078ec0ff */
[C---:B------:R-:W-:Y:S01]  /*27900*/  IMAD.U32 R24, R17.reuse, 0x10000, RZ ;  /* 0x0001000011187824 */ /* 0x040fe200078e00ff */
[----:B------:R-:W-:Y:S01]  /*27910*/  LOP3.LUT R22, R17, 0xffff0000, RZ, 0xc0, !PT ;  /* 0xffff000011167812 */ /* 0x000fe200078ec0ff */
[C---:B------:R-:W-:Y:S01]  /*27920*/  IMAD.U32 R26, R16.reuse, 0x10000, RZ ;  /* 0x00010000101a7824 */ /* 0x040fe200078e00ff */
[----:B------:R-:W-:Y:S01]  /*27930*/  LOP3.LUT R25, R16, 0xffff0000, RZ, 0xc0, !PT ;  /* 0xffff000010197812 */ /* 0x000fe200078ec0ff */
[C---:B------:R-:W-:Y:S01]  /*27940*/  IMAD.U32 R20, R19.reuse, 0x10000, RZ ;  /* 0x0001000013147824 */ /* 0x040fe200078e00ff */
[----:B------:R-:W-:Y:S01]  /*27950*/  LOP3.LUT R19, R19, 0xffff0000, RZ, 0xc0, !PT ;  /* 0xffff000013137812 */ /* 0x000fe200078ec0ff */
[C---:B---3--:R-:W-:Y:S01]  /*27960*/  IMAD.U32 R18, R12.reuse, 0x10000, RZ ;  /* 0x000100000c127824 */ /* 0x048fe200078e00ff */
[----:B------:R-:W-:Y:S01]  /*27970*/  LOP3.LUT R17, R12, 0xffff0000, RZ, 0xc0, !PT ;  /* 0xffff00000c117812 */ /* 0x000fe200078ec0ff */
[C---:B------:R-:W-:Y:S01]  /*27980*/  IMAD.U32 R12, R14.reuse, 0x10000, RZ ;  /* 0x000100000e0c7824 */ /* 0x040fe200078e00ff */
[----:B------:R-:W-:Y:S01]  /*27990*/  LOP3.LUT R11, R14, 0xffff0000, RZ, 0xc0, !PT ;  /* 0xffff00000e0b7812 */ /* 0x000fe200078ec0ff */
[----:B------:R-:W-:Y:S01]  /*279a0*/  FMUL.FTZ R14, R18, R46 ;  /* 0x0000002e120e7220 */ /* 0x000fe20000410000 */
[C---:B------:R-:W-:Y:S01]  /*279b0*/  LOP3.LUT R2, R15.reuse, 0xffff0000, RZ, 0xc0, !PT ;  /* 0xffff00000f027812 */ /* 0x040fe200078ec0ff */
[----:B------:R-:W-:-:S02]  /*279c0*/  IMAD.U32 R3, R15, 0x10000, RZ ;  /* 0x000100000f037824 */ /* 0x000fc400078e00ff */
[-C--:B------:R-:W-:Y:S02]  /*279d0*/  FFMA.FTZ R54, R26, R45.reuse, -R14 ;  /* 0x0000002d1a367223 */ /* 0x080fe4000001080e */
[----:B------:R-:W-:Y:S02]  /*279e0*/  FMUL.FTZ R15, R18, R45 ;  /* 0x0000002d120f7220 */ /* 0x000fe40000410000 */
[----:B------:R-:W-:Y:S02]  /*279f0*/  FMUL.FTZ R14, R17, R47 ;  /* 0x0000002f110e7220 */ /* 0x000fe40000410000 */
[C---:B------:R-:W-:Y:S01]  /*27a00*/  IMAD.U32 R16, R13.reuse, 0x10000, RZ ;  /* 0x000100000d107824 */ /* 0x040fe200078e00ff */
[----:B------:R-:W-:Y:S01]  /*27a10*/  LOP3.LUT R13, R13, 0xffff0000, RZ, 0xc0, !PT ;  /* 0xffff00000d0d7812 */ /* 0x000fe200078ec0ff */
[----:B------:R-:W-:Y:S02]  /*27a20*/  IMAD.U32 R18, R33, 0x10000, RZ ;  /* 0x0001000021127824 */ /* 0x000fe400078e00ff */
[----:B------:R-:W-:-:S02]  /*27a30*/  FMUL.FTZ R17, R17, R29 ;  /* 0x0000001d11117220 */ /* 0x000fc40000410000 */
[----:B------:R-:W-:Y:S02]  /*27a40*/  FFMA.FTZ R45, R25, R29, -R14 ;  /* 0x0000001d192d7223 */ /* 0x000fe4000001080e */
[----:B------:R-:W-:Y:S02]  /*27a50*/  FFMA.FTZ R46, R26, R46, R15 ;  /* 0x0000002e1a2e7223 */ /* 0x000fe4000001000f */
[C---:B------:R-:W-:Y:S02]  /*27a60*/  FMUL.FTZ R14, R16.reuse, R18 ;  /* 0x00000012100e7220 */ /* 0x040fe40000410000 */
[-C--:B------:R-:W-:Y:S01]  /*27a70*/  FMUL.FTZ R15, R16, R34.reuse ;  /* 0x00000022100f7220 */ /* 0x080fe20000410000 */
[----:B------:R-:W-:Y:S01]  /*27a80*/  LOP3.LUT R16, R33, 0xffff0000, RZ, 0xc0, !PT ;  /* 0xffff000021107812 */ /* 0x000fe200078ec0ff */
[----:B------:R-:W-:Y:S02]  /*27a90*/  FFMA.FTZ R29, R25, R47, R17 ;  /* 0x0000002f191d7223 */ /* 0x000fe40000010011 */
[----:B------:R-:W-:-:S02]  /*27aa0*/  FFMA.FTZ R25, R24, R34, R14 ;  /* 0x0000002218197223 */ /* 0x000fc4000001000e */
[----:B------:R-:W-:Y:S02]  /*27ab0*/  FFMA.FTZ R26, R24, R18, -R15 ;  /* 0x00000012181a7223 */ /* 0x000fe4000001080f */
[----:B------:R-:W-:Y:S02]  /*27ac0*/  FMUL.FTZ R14, R13, R23 ;  /* 0x000000170d0e7220 */ /* 0x000fe40000410000 */
[----:B------:R-:W-:Y:S02]  /*27ad0*/  IMAD.U32 R18, R32, 0x10000, RZ ;  /* 0x0001000020127824 */ /* 0x000fe400078e00ff */
[----:B------:R-:W-:Y:S02]  /*27ae0*/  IMAD.U32 R17, R28, 0x10000, RZ ;  /* 0x000100001c117824 */ /* 0x000fe400078e00ff */
[----:B------:R-:W-:Y:S02]  /*27af0*/  IMAD.U32 R33, R27, 0x10000, RZ ;  /* 0x000100001b217824 */ /* 0x000fe400078e00ff */
[----:B------:R-:W-:-:S02]  /*27b00*/  FMUL.FTZ R15, R13, R16 ;  /* 0x000000100d0f7220 */ /* 0x000fc40000410000 */
[----:B------:R-:W-:Y:S02]  /*27b10*/  FFMA.FTZ R24, R22, R16, -R14 ;  /* 0x0000001016187223 */ /* 0x000fe4000001080e */
[C---:B------:R-:W-:Y:S02]  /*27b20*/  FMUL.FTZ R14, R12.reuse, R17 ;  /* 0x000000110c0e7220 */ /* 0x040fe40000410000 */
[----:B------:R-:W-:Y:S02]  /*27b30*/  FMUL.FTZ R13, R12, R18 ;  /* 0x000000120c0d7220 */ /* 0x000fe40000410000 */
[----:B------:R-:W-:Y:S02]  /*27b40*/  IMAD.U32 R16, R30, 0x10000, RZ ;  /* 0x000100001e107824 */ /* 0x000fe400078e00ff */
[----:B------:R-:W-:Y:S02]  /*27b50*/  FMUL.FTZ R12, R3, R33 ;  /* 0x00000021030c7220 */ /* 0x000fe40000410000 */
[----:B------:R-:W-:-:S02]  /*27b60*/  FFMA.FTZ R23, R22, R23, R15 ;  /* 0x0000001716177223 */ /* 0x000fc4000001000f */
[C---:B------:R-:W-:Y:S01]  /*27b70*/  FFMA.FTZ R18, R21.reuse, R18, -R14 ;  /* 0x0000001215127223 */ /* 0x040fe2000001080e */
[----:B------:R-:W-:Y:S01]  /*27b80*/  LOP3.LUT R14, R32, 0xffff0000, RZ, 0xc0, !PT ;  /* 0xffff0000200e7812 */ /* 0x000fe200078ec0ff */
[----:B------:R-:W-:Y:S01]  /*27b90*/  FFMA.FTZ R22, R21, R17, R13 ;  /* 0x0000001115167223 */ /* 0x000fe2000001000d */
[----:B------:R-:W-:Y:S01]  /*27ba0*/  LOP3.LUT R17, R28, 0xffff0000, RZ, 0xc0, !PT ;  /* 0xffff00001c117812 */ /* 0x000fe200078ec0ff */
[-C--:B------:R-:W-:Y:S01]  /*27bb0*/  FMUL.FTZ R3, R3, R16.reuse ;  /* 0x0000001003037220 */ /* 0x080fe20000410000 */
[----:B------:R-:W-:Y:S01]  /*27bc0*/  LOP3.LUT R13, R30, 0xffff0000, RZ, 0xc0, !PT ;  /* 0xffff00001e0d7812 */ /* 0x000fe200078ec0ff */
[C---:B------:R-:W-:Y:S01]  /*27bd0*/  FFMA.FTZ R21, R20.reuse, R16, -R12 ;  /* 0x0000001014157223 */ /* 0x040fe2000001080c */
[----:B------:R-:W-:Y:S01]  /*27be0*/  LOP3.LUT R16, R27, 0xffff0000, RZ, 0xc0, !PT ;  /* 0xffff00001b107812 */ /* 0x000fe200078ec0ff */
[----:B------:R-:W-:Y:S02]  /*27bf0*/  FFMA.FTZ R15, R20, R33, R3 ;  /* 0x00000021140f7223 */ /* 0x000fe40000010003 */
[----:B------:R-:W-:-:S02]  /*27c00*/  FMUL.FTZ R12, R11, R17 ;  /* 0x000000110b0c7220 */ /* 0x000fc40000410000 */
[C---:B------:R-:W-:Y:S02]  /*27c10*/  FMUL.FTZ R3, R2.reuse, R16 ;  /* 0x0000001002037220 */ /* 0x040fe40000410000 */
        /* <DEDUP_REMOVED lines=11> */
[----:B------:R-:W-:Y:S02]  /*27cd0*/  F2FP.BF16.PACK_AB R19, R3, R21 ;  /* 0x000000150313723e */ /* 0x000fe400000010ff */
[----:B------:R-:W-:Y:S02]  /*27ce0*/  F2FP.BF16.PACK_AB R14, R11, R22 ;  /* 0x000000160b0e723e */ /* 0x000fe400000010ff */
[----:B------:R-:W-:Y:S01]  /*27cf0*/  F2FP.BF16.PACK_AB R15, R2, R15 ;  /* 0x0000000f020f723e */ /* 0x000fe200000010ff */
[----:B------:R1:W-:Y:S04]  /*27d00*/  ST.E.128 [R38.64], R16 ;  /* 0x0000001026007985 */ /* 0x0003e8000c101d04 */
[----:B------:R1:W-:Y:S02]  /*27d10*/  ST.E.128 [R36.64], R12 ;  /* 0x0000000c24007985 */ /* 0x0003e4000c101d04 */
.L_x_1573:
[----:B------:R-:W-:Y:S05]  /*27d20*/  BSYNC B0 ;  /* 0x0000000000007941 */ /* 0x000fea0003800000 */
.L_x_1572:
[----:B------:R-:W-:Y:S01]  /*27d30*/  IADD3 R3, R68, 0x10, RZ ;  /* 0x0000001044037810 */ /* 0x000fe20007ffe0ff */
[----:B------:R-:W-:Y:S03]  /*27d40*/  BSSY B0, `(.L_x_1574) ;  /* 0x0000073000007945 */ /* 0x000fe60003800000 */
[----:B------:R-:W-:-:S13]  /*27d50*/  ISETP.GE.OR P0, PT, R3, R69, P1 ;  /* 0x000000450300720c */ /* 0x000fda0000f06670 */
[----:B------:R-:W-:Y:S05]  /*27d60*/  @P0 BRA `(.L_x_1575) ;  /* 0x0000070000000947 */ /* 0x000fea0003800000 */
[----:B------:R-:W-:Y:S01]  /*27d70*/  SHF.R.S32.HI R2, RZ, 0x1f, R3 ;  /* 0x0000001fff027819 */ /* 0x000fe20000011403 */
[----:B------:R-:W-:Y:S01]  /*27d80*/  IMAD.SHL.U32 R11, R3, 0x40, RZ ;  /* 0x00000040030b7824 */ /* 0x000fe200078e00ff */
[----:B-1----:R-:W-:Y:S02]  /*27d90*/  LEA.HI R12, R44, R35, RZ, 0x1d ;  /* 0x000000232c0c7211 */ /* 0x002fe400078fe8ff */
        /* <DEDUP_REMOVED lines=20> */
[----:B------:R-:W-:Y:S02]  /*27ee0*/  SHF.R.U64 R2, R48, 0x10, R49 ;  /* 0x0000001030027819 */ /* 0x000fe40000001231 */
[----:B------:R-:W-:Y:S02]  /*27ef0*/  PRMT R29, R70, 0x5432, R21 ;  /* 0x00005432461d7816 */ /* 0x000fe40000000015 */
[----:B------:R-:W-:Y:S02]  /*27f00*/  SHF.R.U64 R22, R42, 0x10, R43 ;  /* 0x000000102a167819 */ /* 0x000fe4000000122b */
[----:B------:R-:W-:Y:S02]  /*27f10*/  SHF.R.U64 R11, R50, 0x10, R51 ;  /* 0x00000010320b7819 */ /* 0x000fe40000001233 */
[----:B------:R-:W-:Y:S01]  /*27f20*/  SHF.R.U32.HI R23, RZ, 0x10, R41 ;  /* 0x00000010ff177819 */ /* 0x000fe20000011629 */
[----:B------:R-:W-:Y:S01]  /*27f30*/  IMAD.U32 R41, R29, 0x10000, RZ ;  /* 0x000100001d297824 */ /* 0x000fe200078e00ff */
[----:B------:R-:W-:-:S02]  /*27f40*/  PRMT R34, R71, 0x5432, R2 ;  /* 0x0000543247227816 */ /* 0x000fc40000000002 */
[----:B------:R-:W-:Y:S02]  /*27f50*/  PRMT R28, R108, 0x5432, R22 ;  /* 0x000054326c1c7816 */ /* 0x000fe40000000016 */
[----:B------:R-:W-:Y:S01]  /*27f60*/  SHF.R.U32.HI R3, RZ, 0x10, R49 ;  /* 0x00000010ff037819 */ /* 0x000fe20000011631 */
[----:B------:R-:W-:Y:S01]  /*27f70*/  IMAD.U32 R40, R34, 0x10000, RZ ;  /* 0x0001000022287824 */ /* 0x000fe200078e00ff */
[----:B------:R-:W-:Y:S02]  /*27f80*/  PRMT R32, R109, 0x5432, R11 ;  /* 0x000054326d207816 */ /* 0x000fe4000000000b */
[----:B------:R-:W-:Y:S02]  /*27f90*/  LOP3.LUT R42, R29, 0xffff0000, RZ, 0xc0, !PT ;  /* 0xffff00001d2a7812 */ /* 0x000fe400078ec0ff */
[----:B------:R-:W-:Y:S02]  /*27fa0*/  PRMT R33, R71, 0x5410, R3 ;  /* 0x0000541047217816 */ /* 0x000fe40000000003 */
[----:B------:R-:W-:-:S02]  /*27fb0*/  PRMT R23, R70, 0x5410, R23 ;  /* 0x0000541046177816 */ /* 0x000fc40000000017 */
[----:B------:R-:W-:Y:S02]  /*27fc0*/  LOP3.LUT R29, R34, 0xffff0000, RZ, 0xc0, !PT ;  /* 0xffff0000221d7812 */ /* 0x000fe400078ec0ff */
[----:B------:R-:W-:Y:S01]  /*27fd0*/  SHF.R.U32.HI R27, RZ, 0x10, R43 ;  /* 0x00000010ff1b7819 */ /* 0x000fe2000001162b */
[----:B------:R-:W-:Y:S01]  /*27fe0*/  IMAD.U32 R34, R23, 0x10000, RZ ;  /* 0x0001000017227824 */ /* 0x000fe200078e00ff */
[----:B------:R-:W-:Y:S02]  /*27ff0*/  SHF.R.U32.HI R20, RZ, 0x10, R51 ;  /* 0x00000010ff147819 */ /* 0x000fe40000011633 */
[----:B------:R-:W-:Y:S02]  /*28000*/  PRMT R27, R108, 0x5410, R27 ;  /* 0x000054106c1b7816 */ /* 0x000fe4000000001b */
[----:B------:R-:W-:Y:S01]  /*28010*/  PRMT R30, R109, 0x5410, R20 ;  /* 0x000054106d1e7816 */ /* 0x000fe20000000014 */
        /* <DEDUP_REMOVED lines=21> */
[----:B------:R-:W-:Y:S01]  /*28170*/  FFMA.FTZ R45, R26, R41, R15 ;  /* 0x000000291a2d7223 */ /* 0x000fe2000001000f */
[----:B------:R-:W-:Y:S01]  /*28180*/  LOP3.LUT R41, R23, 0xffff0000, RZ, 0xc0, !PT ;  /* 0xffff000017297812 */ /* 0x000fe200078ec0ff */
[----:B------:R-:W-:-:S02]  /*28190*/  FFMA.FTZ R43, R25, R29, -R14 ;  /* 0x0000001d192b7223 */ /* 0x000fc4000001080e */
[C---:B------:R-:W-:Y:S02]  /*281a0*/  FMUL.FTZ R14, R16.reuse, R18 ;  /* 0x00000012100e7220 */ /* 0x040fe40000410000 */
[----:B------:R-:W-:Y:S02]  /*281b0*/  FMUL.FTZ R17, R17, R29 ;  /* 0x0000001d11117220 */ /* 0x000fe40000410000 */
[-C--:B------:R-:W-:Y:S01]  /*281c0*/  FMUL.FTZ R15, R16, R34.reuse ;  /* 0x00000022100f7220 */ /* 0x080fe20000410000 */
[----:B------:R-:W-:Y:S01]  /*281d0*/  LOP3.LUT R16, R33, 0xffff0000, RZ, 0xc0, !PT ;  /* 0xffff000021107812 */ /* 0x000fe200078ec0ff */
[----:B------:R-:W-:Y:S02]  /*281e0*/  FFMA.FTZ R26, R24, R34, R14 ;  /* 0x00000022181a7223 */ /* 0x000fe4000001000e */
[----:B------:R-:W-:Y:S02]  /*281f0*/  FFMA.FTZ R42, R25, R42, R17 ;  /* 0x0000002a192a7223 */ /* 0x000fe40000010011 */
[----:B------:R-:W-:-:S02]  /*28200*/  FMUL.FTZ R14, R13, R41 ;  /* 0x000000290d0e7220 */ /* 0x000fc40000410000 */
[----:B------:R-:W-:Y:S02]  /*28210*/  IMAD.U32 R17, R32, 0x10000, RZ ;  /* 0x0001000020117824 */ /* 0x000fe400078e00ff */
[----:B------:R-:W-:Y:S02]  /*28220*/  IMAD.U32 R23, R28, 0x10000, RZ ;  /* 0x000100001c177824 */ /* 0x000fe400078e00ff */
[----:B------:R-:W-:Y:S02]  /*28230*/  IMAD.U32 R29, R27, 0x10000, RZ ;  /* 0x000100001b1d7824 */ /* 0x000fe400078e00ff */
[----:B------:R-:W-:Y:S02]  /*28240*/  FFMA.FTZ R40, R24, R18, -R15 ;  /* 0x0000001218287223 */ /* 0x000fe4000001080f */
[-C--:B------:R-:W-:Y:S02]  /*28250*/  FMUL.FTZ R15, R13, R16.reuse ;  /* 0x000000100d0f7220 */ /* 0x080fe40000410000 */
[----:B------:R-:W-:-:S02]  /*28260*/  FFMA.FTZ R25, R22, R16, -R14 ;  /* 0x0000001016197223 */ /* 0x000fc4000001080e */
[C---:B------:R-:W-:Y:S02]  /*28270*/  FMUL.FTZ R14, R12.reuse, R23 ;  /* 0x000000170c0e7220 */ /* 0x040fe40000410000 */
[----:B------:R-:W-:Y:S02]  /*28280*/  FMUL.FTZ R13, R12, R17 ;  /* 0x000000110c0d7220 */ /* 0x000fe40000410000 */
[----:B------:R-:W-:Y:S02]  /*28290*/  IMAD.U32 R16, R30, 0x10000, RZ ;  /* 0x000100001e107824 */ /* 0x000fe400078e00ff */
[----:B------:R-:W-:Y:S02]  /*282a0*/  FMUL.FTZ R12, R3, R29 ;  /* 0x0000001d030c7220 */ /* 0x000fe40000410000 */
[----:B------:R-:W-:Y:S02]  /*282b0*/  FFMA.FTZ R24, R22, R41, R15 ;  /* 0x0000002916187223 */ /* 0x000fe4000001000f */
        /* <DEDUP_REMOVED lines=27> */
.L_x_1575:
[----:B------:R-:W-:Y:S05]  /*28470*/  BSYNC B0 ;  /* 0x0000000000007941 */ /* 0x000fea0003800000 */
.L_x_1574:
        /* <DEDUP_REMOVED lines=30> */
[----:B------:R-:W-:Y:S01]  /*28660*/  SHF.R.U64 R11, R62, 0x10, R63 ;  /* 0x000000103e0b7819 */ /* 0x000fe2000000123f */
[----:B------:R-:W-:Y:S01]  /*28670*/  IMAD.U32 R41, R29, 0x10000, RZ ;  /* 0x000100001d297824 */ /* 0x000fe200078e00ff */
[----:B------:R-:W-:-:S02]  /*28680*/  PRMT R34, R111, 0x5432, R2 ;  /* 0x000054326f227816 */ /* 0x000fc40000000002 */
[----:B------:R-:W-:Y:S02]  /*28690*/  PRMT R28, R112, 0x5432, R22 ;  /* 0x00005432701c7816 */ /* 0x000fe40000000016 */
[----:B------:R-:W-:Y:S01]  /*286a0*/  SHF.R.U32.HI R3, RZ, 0x10, R61 ;  /* 0x00000010ff037819 */ /* 0x000fe2000001163d */
[----:B------:R-:W-:Y:S01]  /*286b0*/  IMAD.U32 R40, R34, 0x10000, RZ ;  /* 0x0001000022287824 */ /* 0x000fe200078e00ff */
[----:B------:R-:W-:Y:S02]  /*286c0*/  PRMT R32, R113, 0x5432, R11 ;  /* 0x0000543271207816 */ /* 0x000fe4000000000b */
[----:B------:R-:W-:Y:S02]  /*286d0*/  SHF.R.U32.HI R23, RZ, 0x10, R57 ;  /* 0x00000010ff177819 */ /* 0x000fe40000011639 */
[----:B------:R-:W-:Y:S02]  /*286e0*/  LOP3.LUT R42, R29, 0xffff0000, RZ, 0xc0, !PT ;  /* 0xffff00001d2a7812 */ /* 0x000fe400078ec0ff */
[----:B------:R-:W-:-:S02]  /*286f0*/  PRMT R33, R111, 0x5410, R3 ;  /* 0x000054106f217816 */ /* 0x000fc40000000003 */
[----:B------:R-:W-:Y:S02]  /*28700*/  PRMT R23, R110, 0x5410, R23 ;  /* 0x000054106e177816 */ /* 0x000fe40000000017 */
        /* <DEDUP_REMOVED lines=75> */
.L_x_1577:
[----:B------:R-:W-:Y:S05]  /*28bc0*/  BSYNC B0 ;  /* 0x0000000000007941 */ /* 0x000fea0003800000 */
.L_x_1576:
        /* <DEDUP_REMOVED lines=116> */
.L_x_1579:
[----:B------:R-:W-:Y:S05]  /*29310*/  BSYNC B0 ;  /* 0x0000000000007941 */ /* 0x000fea0003800000 */
.L_x_1578:
        /* <DEDUP_REMOVED lines=116> */
.L_x_1581:
[----:B------:R-:W-:Y:S05]  /*29a60*/  BSYNC B0 ;  /* 0x0000000000007941 */ /* 0x000fea0003800000 */
.L_x_1580:
        /* <DEDUP_REMOVED lines=116> */
.L_x_1583:
[----:B------:R-:W-:Y:S05]  /*2a1b0*/  BSYNC B0 ;  /* 0x0000000000007941 */ /* 0x000fea0003800000 */
.L_x_1582:
        /* <DEDUP_REMOVED lines=116> */
.L_x_1585:
[----:B------:R-:W-:Y:S05]  /*2a900*/  BSYNC B0 ;  /* 0x0000000000007941 */ /* 0x000fea0003800000 */
.L_x_1584:
[----:B------:R-:W-:Y:S01]  /*2a910*/  IADD3 R2, R68, 0x70, RZ ;  /* 0x0000007044027810 */ /* 0x000fe20007ffe0ff */
[----:B-1----:R-:W-:-:S02]  /*2a920*/  IMAD.MOV.U32 R12, RZ, RZ, R140 ;  /* 0x000000ffff0c7224 */ /* 0x002fc400078e008c */
[----:B------:R-:W-:Y:S01]  /*2a930*/  IMAD.MOV.U32 R13, RZ, RZ, 0x0 ;  /* 0x00000000ff0d7424 */ /* 0x000fe200078e00ff */
[----:B------:R-:W-:-:S13]  /*2a940*/  ISETP.GE.OR P0, PT, R2, R69, P1 ;  /* 0x000000450200720c */ /* 0x000fda0000f06670 */
[----:B------:R-:W-:Y:S05]  /*2a950*/  @P0 RET.REL.NODEC R12 `(_ZN7cutlass13device_kernelIN5flash19enable_sm80_to_sm89INS1_16FlashAttnFwdSm80INS1_25CollectiveMainloopFwdSm80ILi4ELi1ELb0EN4cute5tupleIJNS5_1CILi128EEENS7_ILi48EEES8_EEELi128ENS_10bfloat16_tEfNS_4arch4Sm80ELb0ELb1ELb0ELb1ELb1ELb1ELb1ELb0EEENS1_21CollectiveEpilogueFwdINS6_IJS8_S8_S9_EEENS6_IJNS7_ILi1EEESH_SH_EEESB_SD_Li128ELb1ELb1ELb0ELb0EEENS1_19SingleTileSchedulerILb1ELb0ELb1ELi128EEEEEEEEEvNT_6ParamsE) ;  /* 0xfffd56a00c000950 */ /* 0x000fea0003c3ffff */
        /* <DEDUP_REMOVED lines=25> */
[----:B------:R-:W-:Y:S02]  /*2aaf0*/  PRMT R34, R133, 0x5432, R2 ;  /* 0x0000543285227816 */ /* 0x000fe40000000002 */
[----:B------:R-:W-:Y:S01]  /*2ab00*/  SHF.R.U32.HI R23, RZ, 0x10, R105 ;  /* 0x00000010ff177819 */ /* 0x000fe20000011669 */
[----:B------:R-:W-:Y:S01]  /*2ab10*/  IMAD.U32 R40, R29, 0x10000, RZ ;  /* 0x000100001d287824 */ /* 0x000fe200078e00ff */
[----:B------:R-:W-:-:S02]  /*2ab20*/  SHF.L.U32 R35, R34, 0x10, RZ ;  /* 0x0000001022237819 */ /* 0x000fc400000006ff */
[----:B------:R-:W-:Y:S02]  /*2ab30*/  SHF.R.U32.HI R3, RZ, 0x10, R101 ;  /* 0x00000010ff037819 */ /* 0x000fe40000011665 */
[----:B------:R-:W-:Y:S02]  /*2ab40*/  LOP3.LUT R41, R29, 0xffff0000, RZ, 0xc0, !PT ;  /* 0xffff00001d297812 */ /* 0x000fe400078ec0ff */
[----:B------:R-:W-:Y:S02]  /*2ab50*/  PRMT R23, R132, 0x5410, R23 ;  /* 0x0000541084177816 */ /* 0x000fe40000000017 */
[----:B------:R-:W-:Y:S02]  /*2ab60*/  SHF.R.U64 R11, R102, 0x10, R103 ;  /* 0x00000010660b7819 */ /* 0x000fe40000001267 */
[----:B------:R-:W-:Y:S01]  /*2ab70*/  LOP3.LUT R34, R34, 0xffff0000, RZ, 0xc0, !PT ;  /* 0xffff000022227812 */ /* 0x000fe200078ec0ff */
[----:B------:R-:W-:Y:S01]  /*2ab80*/  IMAD.U32 R29, R23, 0x10000, RZ ;  /* 0x00010000171d7824 */ /* 0x000fe200078e00ff */
[----:B------:R-:W-:-:S02]  /*2ab90*/  PRMT R33, R133, 0x5410, R3 ;  /* 0x0000541085217816 */ /* 0x000fc40000000003 */
[----:B------:R-:W-:Y:S02]  /*2aba0*/  PRMT R32, R135, 0x5432, R11 ;  /* 0x0000543287207816 */ /* 0x000fe4000000000b */
[--C-:B------:R-:W-:Y:S02]  /*2abb0*/  SHF.R.U64 R28, R106, 0x10, R107.reuse ;  /* 0x000000106a1c7819 */ /* 0x100fe4000000126b */
[----:B------:R-:W-:Y:S02]  /*2abc0*/  SHF.R.U32.HI R27, RZ, 0x10, R107 ;  /* 0x00000010ff1b7819 */ /* 0x000fe4000001166b */
[----:B------:R-:W-:Y:S02]  /*2abd0*/  SHF.R.U32.HI R20, RZ, 0x10, R103 ;  /* 0x00000010ff147819 */ /* 0x000fe40000011667 */
[C---:B------:R-:W-:Y:S02]  /*2abe0*/  PRMT R28, R134.reuse, 0x5432, R28 ;  /* 0x00005432861c7816 */ /* 0x040fe4000000001c */
[----:B------:R-:W-:-:S02]  /*2abf0*/  PRMT R27, R134, 0x5410, R27 ;  /* 0x00005410861b7816 */ /* 0x000fc4000000001b */
        /* <DEDUP_REMOVED lines=14> */
[----:B------:R-:W-:Y:S01]  /*2ace0*/  LOP3.LUT R3, R14, 0xffff0000, RZ, 0xc0, !PT ;  /* 0xffff00000e037812 */ /* 0x000fe200078ec0ff */
[----:B------:R-:W-:-:S02]  /*2acf0*/  FMUL.FTZ R18, R18, R35 ;  /* 0x0000002312127220 */ /* 0x000fc40000410000 */
[----:B------:R-:W-:Y:S02]  /*2ad00*/  FFMA.FTZ R35, R26, R35, -R13 ;  /* 0x000000231a237223 */ /* 0x000fe4000001080d */
[----:B------:R-:W-:Y:S02]  /*2ad10*/  FMUL.FTZ R13, R17, R41 ;  /* 0x00000029110d7220 */ /* 0x000fe40000410000 */
[----:B------:R-:W-:Y:S01]  /*2ad20*/  IMAD.U32 R11, R14, 0x10000, RZ ;  /* 0x000100000e0b7824 */ /* 0x000fe200078e00ff */
[C---:B------:R-:W-:Y:S01]  /*2ad30*/  LOP3.LUT R14, R15.reuse, 0xffff0000, RZ, 0xc0, !PT ;  /* 0xffff00000f0e7812 */ /* 0x040fe200078ec0ff */
[----:B------:R-:W-:Y:S02]  /*2ad40*/  IMAD.U32 R2, R15, 0x10000, RZ ;  /* 0x000100000f027824 */ /* 0x000fe400078e00ff */
[----:B------:R-:W-:Y:S02]  /*2ad50*/  FMUL.FTZ R17, R17, R34 ;  /* 0x0000002211117220 */ /* 0x000fe40000410000 */
[----:B------:R-:W-:Y:S01]  /*2ad60*/  FFMA.FTZ R40, R26, R40, R18 ;  /* 0x000000281a287223 */ /* 0x000fe20000010012 */
[----:B------:R-:W-:Y:S01]  /*2ad70*/  LOP3.LUT R18, R23, 0xffff0000, RZ, 0xc0, !PT ;  /* 0xffff000017127812 */ /* 0x000fe200078ec0ff */
[C---:B------:R-:W-:Y:S01]  /*2ad80*/  IMAD.U32 R15, R33.reuse, 0x10000, RZ ;  /* 0x00010000210f7824 */ /* 0x040fe200078e00ff */
[----:B------:R-:W-:Y:S01]  /*2ad90*/  LOP3.LUT R33, R33, 0xffff0000, RZ, 0xc0, !PT ;  /* 0xffff000021217812 */ /* 0x000fe200078ec0ff */
[----:B------:R-:W-:Y:S01]  /*2ada0*/  FFMA.FTZ R34, R25, R34, -R13 ;  /* 0x0000002219227223 */ /* 0x000fe2000001080d */
[----:B------:R-:W-:Y:S01]  /*2adb0*/  SHF.L.U32 R23, R28, 0x10, RZ ;  /* 0x000000101c177819 */ /* 0x000fe200000006ff */
[----:B------:R-:W-:Y:S01]  /*2adc0*/  FMUL.FTZ R13, R16, R29 ;  /* 0x0000001d100d7220 */ /* 0x000fe20000410000 */
[----:B------:R-:W-:Y:S01]  /*2add0*/  LOP3.LUT R28, R28, 0xffff0000, RZ, 0xc0, !PT ;  /* 0xffff00001c1c7812 */ /* 0x000fe200078ec0ff */
[----:B------:R-:W-:-:S02]  /*2ade0*/  FMUL.FTZ R16, R16, R15 ;  /* 0x0000000f10107220 */ /* 0x000fc40000410000 */
[----:B------:R-:W-:Y:S02]  /*2adf0*/  FFMA.FTZ R26, R24, R15, -R13 ;  /* 0x0000000f181a7223 */ /* 0x000fe4000001080d */
[----:B------:R-:W-:Y:S02]  /*2ae00*/  FFMA.FTZ R41, R25, R41, R17 ;  /* 0x0000002919297223 */ /* 0x000fe40000010011 */
[----:B------:R-:W-:Y:S02]  /*2ae10*/  FMUL.FTZ R13, R12, R18 ;  /* 0x000000120c0d7220 */ /* 0x000fe40000410000 */
[C---:B------:R-:W-:Y:S01]  /*2ae20*/  IMAD.U32 R17, R32.reuse, 0x10000, RZ ;  /* 0x0001000020117824 */ /* 0x040fe200078e00ff */
[----:B------:R-:W-:Y:S01]  /*2ae30*/  LOP3.LUT R32, R32, 0xffff0000, RZ, 0xc0, !PT ;  /* 0xffff000020207812 */ /* 0x000fe200078ec0ff */
[----:B------:R-:W-:Y:S02]  /*2ae40*/  FFMA.FTZ R29, R24, R29, R16 ;  /* 0x0000001d181d7223 */ /* 0x000fe40000010010 */
[----:B------:R-:W-:-:S02]  /*2ae50*/  FMUL.FTZ R15, R12, R33 ;  /* 0x000000210c0f7220 */ /* 0x000fc40000410000 */
[----:B------:R-:W-:Y:S02]  /*2ae60*/  IMAD.U32 R25, R27, 0x10000, RZ ;  /* 0x000100001b197824 */ /* 0x000fe400078e00ff */
[C---:B------:R-:W-:Y:S01]  /*2ae70*/  IMAD.U32 R16, R30.reuse, 0x10000, RZ ;  /* 0x000100001e107824 */ /* 0x040fe200078e00ff */
[----:B------:R-:W-:Y:S01]  /*2ae80*/  LOP3.LUT R30, R30, 0xffff0000, RZ, 0xc0, !PT ;  /* 0xffff00001e1e7812 */ /* 0x000fe200078ec0ff */
[C---:B------:R-:W-:Y:S02]  /*2ae90*/  FFMA.FTZ R33, R22.reuse, R33, -R13 ;  /* 0x0000002116217223 */ /* 0x040fe4000001080d */
[C---:B------:R-:W-:Y:S02]  /*2aea0*/  FMUL.FTZ R13, R11.reuse, R23 ;  /* 0x000000170b0d7220 */ /* 0x040fe40000410000 */
[----:B------:R-:W-:Y:S02]  /*2aeb0*/  FMUL.FTZ R12, R11, R17 ;  /* 0x000000110b0c7220 */ /* 0x000fe40000410000 */
[----:B------:R-:W-:Y:S01]  /*2aec0*/  FFMA.FTZ R24, R22, R18, R15 ;  /* 0x0000001216187223 */ /* 0x000fe2000001000f */
[----:B------:R-:W-:Y:S01]  /*2aed0*/  LOP3.LUT R15, R27, 0xffff0000, RZ, 0xc0, !PT ;  /* 0xffff00001b0f7812 */ /* 0x000fe200078ec0ff */
[----:B------:R-:W-:-:S02]  /*2aee0*/  FMUL.FTZ R11, R2, R25 ;  /* 0x00000019020b7220 */ /* 0x000fc40000410000 */
[----:B------:R-:W-:Y:S02]  /*2aef0*/  FMUL.FTZ R2, R2, R16 ;  /* 0x0000001002027220 */ /* 0x000fe40000410000 */
[----:B------:R-:W-:Y:S01]  /*2af00*/  FFMA.FTZ R18, R21, R17, -R13 ;  /* 0x0000001115127223 */ /* 0x000fe2000001080d */
[----:B------:R-:W-:Y:S01]  /*2af10*/  F2FP.BF16.PACK_AB R17, R33, R26 ;  /* 0x0000001a2111723e */ /* 0x000fe200000010ff */
[----:B------:R-:W-:Y:S01]  /*2af20*/  FFMA.FTZ R22, R21, R23, R12 ;  /* 0x0000001715167223 */ /* 0x000fe2000001000c */
[----:B------:R-:W-:Y:S01]  /*2af30*/  F2FP.BF16.PACK_AB R12, R41, R40 ;  /* 0x00000028290c723e */ /* 0x000fe200000010ff */
[----:B------:R-:W-:Y:S01]  /*2af40*/  FFMA.FTZ R21, R20, R16, -R11 ;  /* 0x0000001014157223 */ /* 0x000fe2000001080b */
[----:B------:R-:W-:Y:S01]  /*2af50*/  F2FP.BF16.PACK_AB R16, R34, R35 ;  /* 0x000000232210723e */ /* 0x000fe200000010ff */
[----:B------:R-:W-:Y:S01]  /*2af60*/  FFMA.FTZ R20, R20, R25, R2 ;  /* 0x0000001914147223 */ /* 0x000fe20000010002 */
[----:B------:R-:W-:Y:S01]  /*2af70*/  F2FP.BF16.PACK_AB R13, R24, R29 ;  /* 0x0000001d180d723e */ /* 0x000fe200000010ff */
[----:B------:R-:W-:-:S02]  /*2af80*/  FMUL.FTZ R11, R3, R28 ;  /* 0x0000001c030b7220 */ /* 0x000fc40000410000 */
[CC--:B------:R-:W-:Y:S02]  /*2af90*/  FMUL.FTZ R2, R14.reuse, R15.reuse ;  /* 0x0000000f0e027220 */ /* 0x0c0fe40000410000 */
[----:B------:R-:W-:Y:S02]  /*2afa0*/  FMUL.FTZ R3, R3, R32 ;  /* 0x0000002003037220 */ /* 0x000fe40000410000 */
[----:B------:R-:W-:Y:S02]  /*2afb0*/  FMUL.FTZ R14, R14, R30 ;  /* 0x0000001e0e0e7220 */ /* 0x000fe40000410000 */
[----:B------:R-:W-:Y:S02]  /*2afc0*/  FFMA.FTZ R11, R31, R32, -R11 ;  /* 0x000000201f0b7223 */ /* 0x000fe4000001080b */
[----:B------:R-:W-:Y:S02]  /*2afd0*/  FFMA.FTZ R2, R19, R30, -R2 ;  /* 0x0000001e13027223 */ /* 0x000fe40000010802 */
[----:B------:R-:W-:Y:S01]  /*2afe0*/  FFMA.FTZ R3, R31, R28, R3 ;  /* 0x0000001c1f037223 */ /* 0x000fe20000010003 */
[----:B------:R-:W-:Y:S01]  /*2aff0*/  F2FP.BF16.PACK_AB R18, R11, R18 ;  /* 0x000000120b12723e */ /* 0x000fe200000010ff */
[----:B------:R-:W-:Y:S01]  /*2b000*/  FFMA.FTZ R15, R19, R15, R14 ;  /* 0x0000000f130f7223 */ /* 0x000fe2000001000e */
[----:B------:R-:W-:Y:S01]  /*2b010*/  F2FP.BF16.PACK_AB R19, R2, R21 ;  /* 0x000000150213723e */ /* 0x000fe200000010ff */
[----:B------:R-:W-:Y:S01]  /*2b020*/  IMAD.MOV.U32 R2, RZ, RZ, R140 ;  /* 0x000000ffff027224 */ /* 0x000fe200078e008c */
[----:B------:R-:W-:Y:S01]  /*2b030*/  F2FP.BF16.PACK_AB R14, R3, R22 ;  /* 0x00000016030e723e */ /* 0x000fe200000010ff */
[----:B------:R-:W-:Y:S01]  /*2b040*/  IMAD.MOV.U32 R3, RZ, RZ, 0x0 ;  /* 0x00000000ff037424 */ /* 0x000fe200078e00ff */
[----:B------:R-:W-:Y:S01]  /*2b050*/  F2FP.BF16.PACK_AB R15, R15, R20 ;  /* 0x000000140f0f723e */ /* 0x000fe200000010ff */
[----:B------:R1:W-:Y:S04]  /*2b060*/  ST.E.128 [R38.64], R16 ;  /* 0x0000001026007985 */ /* 0x0003e8000c101d04 */
[----:B------:R1:W-:Y:S01]  /*2b070*/  ST.E.128 [R36.64], R12 ;  /* 0x0000000c24007985 */ /* 0x0003e2000c101d04 */
[----:B------:R-:W-:Y:S05]  /*2b080*/  RET.REL.NODEC R2 `(_ZN7cutlass13device_kernelIN5flash19enable_sm80_to_sm89INS1_16FlashAttnFwdSm80INS1_25CollectiveMainloopFwdSm80ILi4ELi1ELb0EN4cute5tupleIJNS5_1CILi128EEENS7_ILi48EEES8_EEELi128ENS_10bfloat16_tEfNS_4arch4Sm80ELb0ELb1ELb0ELb1ELb1ELb1ELb1ELb0EEENS1_21CollectiveEpilogueFwdINS6_IJS8_S8_S9_EEENS6_IJNS7_ILi1EEESH_SH_EEESB_SD_Li128ELb1ELb1ELb0ELb0EEENS1_19SingleTileSchedulerILb1ELb0ELb1ELi128EEEEEEEEEvNT_6ParamsE) ;  /* 0xfffd4f7002007950 */ /* 0x000fea0003c3ffff */
.L_x_1488:
        /* <DEDUP_REMOVED lines=8> */
.L_x_1489:
[----:B------:R-:W-:Y:S01]  /*2b110*/  IMAD.MOV.U32 R241, RZ, RZ, R18 ;  /* 0x000000fffff17224 */ /* 0x000fe200078e0012 */
[----:B------:R-:W-:Y:S01]  /*2b120*/  MOV R3, 0x181f ;  /* 0x0000181f00037802 */ /* 0x000fe20000000f00 */
[----:B------:R-:W-:Y:S01]  /*2b130*/  IMAD.MOV.U32 R242, RZ, RZ, RZ ;  /* 0x000000fffff27224 */ /* 0x000fe200078e00ff */
[----:B------:R-:W-:Y:S02]  /*2b140*/  MOV R243, 0xffffffff ;  /* 0xffffffff00f37802 */ /* 0x000fe40000000f00 */
[----:B------:R-:W-:Y:S02]  /*2b150*/  MOV R2, 0x2b170 ;  /* 0x0002b17000027802 */ /* 0x000fe40000000f00 */
[----:B-12---:R-:W-:Y:S05]  /*2b160*/  CALL.REL.NOINC `($__internal_3_$__cuda_sm70_shflsync_idx_p) ;  /* 0x00001df000007944 */ /* 0x006fea0003c00000 */
[----:B------:R-:W-:Y:S01]  /*2b170*/  IMAD.MOV.U32 R241, RZ, RZ, R24 ;  /* 0x000000fffff17224 */ /* 0x000fe200078e0018 */
[----:B------:R-:W-:Y:S01]  /*2b180*/  MOV R3, 0x181f ;  /* 0x0000181f00037802 */ /* 0x000fe20000000f00 */
[----:B------:R-:W-:Y:S01]  /*2b190*/  IMAD.MOV.U32 R242, RZ, RZ, RZ ;  /* 0x000000fffff27224 */ /* 0x000fe200078e00ff */
[----:B------:R-:W-:Y:S01]  /*2b1a0*/  MOV R12, R244 ;  /* 0x000000f4000c7202 */ /* 0x000fe20000000f00 */
[----:B------:R-:W-:Y:S01]  /*2b1b0*/  IMAD.MOV.U32 R243, RZ, RZ, -0x1 ;  /* 0xfffffffffff37424 */ /* 0x000fe200078e00ff */
[----:B------:R-:W-:-:S02]  /*2b1c0*/  MOV R13, R11 ;  /* 0x0000000b000d7202 */ /* 0x000fc40000000f00 */
[----:B------:R-:W-:Y:S02]  /*2b1d0*/  MOV R2, 0x2b1f0 ;  /* 0x0002b1f000027802 */ /* 0x000fe40000000f00 */
[----:B------:R-:W-:Y:S05]  /*2b1e0*/  CALL.REL.NOINC `($__internal_3_$__cuda_sm70_shflsync_idx_p) ;  /* 0x00001d7000007944 */ /* 0x000fea0003c00000 */
[----:B------:R-:W-:Y:S01]  /*2b1f0*/  IMAD.MOV.U32 R14, RZ, RZ, R244 ;  /* 0x000000ffff0e7224 */ /* 0x000fe200078e00f4 */
[----:B------:R-:W-:Y:S01]  /*2b200*/  MOV R241, R19 ;  /* 0x0000001300f17202 */ /* 0x000fe20000000f00 */
[----:B------:R-:W-:Y:S01]  /*2b210*/  IMAD.MOV.U32 R242, RZ, RZ, RZ ;  /* 0x000000fffff27224 */ /* 0x000fe200078e00ff */
[----:B------:R-:W-:Y:S01]  /*2b220*/  MOV R3, 0x181f ;  /* 0x0000181f00037802 */ /* 0x000fe20000000f00 */
[----:B------:R-:W-:Y:S01]  /*2b230*/  IMAD.MOV.U32 R243, RZ, RZ, -0x1 ;  /* 0xfffffffffff37424 */ /* 0x000fe200078e00ff */
[----:B------:R-:W-:Y:S02]  /*2b240*/  MOV R2, 0x2b260 ;  /* 0x0002b26000027802 */ /* 0x000fe40000000f00 */
[----:B------:R-:W-:Y:S05]  /*2b250*/  CALL.REL.NOINC `($__internal_3_$__cuda_sm70_shflsync_idx_p) ;  /* 0x00001d0000007944 */ /* 0x000fea0003c00000 */
[----:B------:R-:W-:Y:S01]  /*2b260*/  MOV R2, R244 ;  /* 0x000000f400027202 */ /* 0x000fe20000000f00 */
[----:B------:R-:W-:Y:S05]  /*2b270*/  BRA `(.L_x_1587) ;  /* 0xffff614000007947 */ /* 0x000fea000383ffff */
.L_x_1492:
[----:B------:R-:W-:Y:S01]  /*2b280*/  IMAD.MOV.U32 R241, RZ, RZ, R20 ;  /* 0x000000fffff17224 */ /* 0x000fe200078e0014 */
[----:B------:R-:W-:Y:S01]  /*2b290*/  MOV R3, 0x181f ;  /* 0x0000181f00037802 */ /* 0x000fe20000000f00 */
[----:B------:R-:W-:Y:S01]  /*2b2a0*/  IMAD.MOV.U32 R242, RZ, RZ, 0x1 ;  /* 0x00000001fff27424 */ /* 0x000fe200078e00ff */
[----:B------:R-:W-:Y:S02]  /*2b2b0*/  MOV R243, 0xffffffff ;  /* 0xffffffff00f37802 */ /* 0x000fe40000000f00 */
[----:B------:R-:W-:-:S02]  /*2b2c0*/  MOV R2, 0x2b2e0 ;  /* 0x0002b2e000027802 */ /* 0x000fc40000000f00 */
[----:B---3--:R-:W-:Y:S05]  /*2b2d0*/  CALL.REL.NOINC `($__internal_3_$__cuda_sm70_shflsync_idx_p) ;  /* 0x00001c8000007944 */ /* 0x008fea0003c00000 */
[----:B------:R-:W-:Y:S01]  /*2b2e0*/  IMAD.MOV.U32 R11, RZ, RZ, R244 ;  /* 0x000000ffff0b7224 */ /* 0x000fe200078e00f4 */
[----:B------:R-:W-:Y:S01]  /*2b2f0*/  MOV R241, R18 ;  /* 0x0000001200f17202 */ /* 0x000fe20000000f00 */
[----:B------:R-:W-:Y:S01]  /*2b300*/  IMAD.MOV.U32 R242, RZ, RZ, 0x1 ;  /* 0x00000001fff27424 */ /* 0x000fe200078e00ff */
[----:B------:R-:W-:Y:S01]  /*2b310*/  MOV R3, 0x181f ;  /* 0x0000181f00037802 */ /* 0x000fe20000000f00 */
[----:B------:R-:W-:Y:S01]  /*2b320*/  IMAD.MOV.U32 R243, RZ, RZ, -0x1 ;  /* 0xfffffffffff37424 */ /* 0x000fe200078e00ff */
[----:B------:R-:W-:-:S02]  /*2b330*/  MOV R2, 0x2b350 ;  /* 0x0002b35000027802 */ /* 0x000fc40000000f00 */
[----:B------:R-:W-:Y:S05]  /*2b340*/  CALL.REL.NOINC `($__internal_3_$__cuda_sm70_shflsync_idx_p) ;  /* 0x00001c1000007944 */ /* 0x000fea0003c00000 */
[----:B------:R-:W-:Y:S01]  /*2b350*/  IMAD.MOV.U32 R241, RZ, RZ, R24 ;  /* 0x000000fffff17224 */ /* 0x000fe200078e0018 */
[----:B------:R-:W-:Y:S01]  /*2b360*/  MOV R3, 0x181f ;  /* 0x0000181f00037802 */ /* 0x000fe20000000f00 */
[----:B------:R-:W-:Y:S01]  /*2b370*/  IMAD.MOV.U32 R242, RZ, RZ, 0x1 ;  /* 0x00000001fff27424 */ /* 0x000fe200078e00ff */
[----:B------:R-:W-:Y:S01]  /*2b380*/  MOV R12, R244 ;  /* 0x000000f4000c7202 */ /* 0x000fe20000000f00 */
[----:B------:R-:W-:Y:S01]  /*2b390*/  IMAD.MOV.U32 R243, RZ, RZ, -0x1 ;  /* 0xfffffffffff37424 */ /* 0x000fe200078e00ff */
[----:B------:R-:W-:-:S02]  /*2b3a0*/  MOV R13, R11 ;  /* 0x0000000b000d7202 */ /* 0x000fc40000000f00 */
[----:B------:R-:W-:Y:S02]  /*2b3b0*/  MOV R2, 0x2b3d0 ;  /* 0x0002b3d000027802 */ /* 0x000fe40000000f00 */
[----:B------:R-:W-:Y:S05]  /*2b3c0*/  CALL.REL.NOINC `($__internal_3_$__cuda_sm70_shflsync_idx_p) ;  /* 0x00001b9000007944 */ /* 0x000fea0003c00000 */
        /* <DEDUP_REMOVED lines=9> */
.L_x_1495:
[----:B------:R-:W-:Y:S01]  /*2b460*/  IMAD.MOV.U32 R241, RZ, RZ, R20 ;  /* 0x000000fffff17224 */ /* 0x000fe200078e0014 */
[----:B------:R-:W-:Y:S01]  /*2b470*/  MOV R3, 0x181f ;  /* 0x0000181f00037802 */ /* 0x000fe20000000f00 */
[----:B------:R-:W-:Y:S01]  /*2b480*/  IMAD.MOV.U32 R242, RZ, RZ, 0x2 ;  /* 0x00000002fff27424 */ /* 0x000fe200078e00ff */
[----:B------:R-:W-:Y:S02]  /*2b490*/  MOV R243, 0xffffffff ;  /* 0xffffffff00f37802 */ /* 0x000fe40000000f00 */
[----:B------:R-:W-:-:S02]  /*2b4a0*/  MOV R2, 0x2b4c0 ;  /* 0x0002b4c000027802 */ /* 0x000fc40000000f00 */
[----:B------:R-:W-:Y:S05]  /*2b4b0*/  CALL.REL.NOINC `($__internal_3_$__cuda_sm70_shflsync_idx_p) ;  /* 0x00001aa000007944 */ /* 0x000fea0003c00000 */
[----:B------:R-:W-:Y:S01]  /*2b4c0*/  MOV R11, R244 ;  /* 0x000000f4000b7202 */ /* 0x000fe20000000f00 */
[----:B------:R-:W-:Y:S05]  /*2b4d0*/  BRA `(.L_x_1589) ;  /* 0xffff645000007947 */ /* 0x000fea000383ffff */
.L_x_1496:
[----:B------:R-:W-:Y:S01]  /*2b4e0*/  IMAD.MOV.U32 R241, RZ, RZ, R18 ;  /* 0x000000fffff17224 */ /* 0x000fe200078e0012 */
[----:B------:R-:W-:Y:S01]  /*2b4f0*/  MOV R3, 0x181f ;  /* 0x0000181f00037802 */ /* 0x000fe20000000f00 */
[----:B------:R-:W-:Y:S01]  /*2b500*/  IMAD.MOV.U32 R242, RZ, RZ, 0x2 ;  /* 0x00000002fff27424 */ /* 0x000fe200078e00ff */
[----:B------:R-:W-:-:S02]  /*2b510*/  MOV R243, 0xffffffff ;  /* 0xffffffff00f37802 */ /* 0x000fc40000000f00 */
[----:B------:R-:W-:Y:S02]  /*2b520*/  MOV R2, 0x2b540 ;  /* 0x0002b54000027802 */ /* 0x000fe40000000f00 */
[----:B-12---:R-:W-:Y:S05]  /*2b530*/  CALL.REL.NOINC `($__internal_3_$__cuda_sm70_shflsync_idx_p) ;  /* 0x00001a2000007944 */ /* 0x006fea0003c00000 */
[----:B------:R-:W-:Y:S01]  /*2b540*/  IMAD.MOV.U32 R241, RZ, RZ, R24 ;  /* 0x000000fffff17224 */ /* 0x000fe200078e0018 */
[----:B------:R-:W-:Y:S01]  /*2b550*/  MOV R3, 0x181f ;  /* 0x0000181f00037802 */ /* 0x000fe20000000f00 */
[----:B------:R-:W-:Y:S01]  /*2b560*/  IMAD.MOV.U32 R242, RZ, RZ, 0x2 ;  /* 0x00000002fff27424 */ /* 0x000fe200078e00ff */
[----:B------:R-:W-:Y:S01]  /*2b570*/  MOV R12, R244 ;  /* 0x000000f4000c7202 */ /* 0x000fe20000000f00 */
[----:B------:R-:W-:Y:S01]  /*2b580*/  IMAD.MOV.U32 R243, RZ, RZ, -0x1 ;  /* 0xfffffffffff37424 */ /* 0x000fe200078e00ff */
[----:B------:R-:W-:Y:S02]  /*2b590*/  MOV R13, R11 ;  /* 0x0000000b000d7202 */ /* 0x000fe40000000f00 */
[----:B------:R-:W-:Y:S02]  /*2b5a0*/  MOV R2, 0x2b5c0 ;  /* 0x0002b5c000027802 */ /* 0x000fe40000000f00 */
[----:B------:R-:W-:Y:S05]  /*2b5b0*/  CALL.REL.NOINC `($__internal_3_$__cuda_sm70_shflsync_idx_p) ;  /* 0x000019a000007944 */ /* 0x000fea0003c00000 */
        /* <DEDUP_REMOVED lines=9> */
.L_x_1499:
[----:B------:R-:W-:Y:S01]  /*2b650*/  IMAD.MOV.U32 R241, RZ, RZ, R20 ;  /* 0x000000fffff17224 */ /* 0x000fe200078e0014 */
[----:B------:R-:W-:Y:S01]  /*2b660*/  MOV R3, 0x181f ;  /* 0x0000181f00037802 */ /* 0x000fe20000000f00 */
[----:B------:R-:W-:Y:S01]  /*2b670*/  IMAD.MOV.U32 R242, RZ, RZ, 0x3 ;  /* 0x00000003fff27424 */ /* 0x000fe200078e00ff */
[----:B------:R-:W-:-:S02]  /*2b680*/  MOV R243, 0xffffffff ;  /* 0xffffffff00f37802 */ /* 0x000fc40000000f00 */
[----:B------:R-:W-:Y:S02]  /*2b690*/  MOV R2, 0x2b6b0 ;  /* 0x0002b6b000027802 */ /* 0x000fe40000000f00 */
[----:B---3--:R-:W-:Y:S05]  /*2b6a0*/  CALL.REL.NOINC `($__internal_3_$__cuda_sm70_shflsync_idx_p) ;  /* 0x000018b000007944 */ /* 0x008fea0003c00000 */
[----:B------:R-:W-:Y:S01]  /*2b6b0*/  IMAD.MOV.U32 R11, RZ, RZ, R244 ;  /* 0x000000ffff0b7224 */ /* 0x000fe200078e00f4 */
[----:B------:R-:W-:Y:S01]  /*2b6c0*/  MOV R241, R18 ;  /* 0x0000001200f17202 */ /* 0x000fe20000000f00 */
[----:B------:R-:W-:Y:S01]  /*2b6d0*/  IMAD.MOV.U32 R242, RZ, RZ, 0x3 ;  /* 0x00000003fff27424 */ /* 0x000fe200078e00ff */
[----:B------:R-:W-:Y:S01]  /*2b6e0*/  MOV R3, 0x181f ;  /* 0x0000181f00037802 */ /* 0x000fe20000000f00 */
[----:B------:R-:W-:Y:S01]  /*2b6f0*/  IMAD.MOV.U32 R243, RZ, RZ, -0x1 ;  /* 0xfffffffffff37424 */ /* 0x000fe200078e00ff */
[----:B------:R-:W-:Y:S02]  /*2b700*/  MOV R2, 0x2b720 ;  /* 0x0002b72000027802 */ /* 0x000fe40000000f00 */
        /* <DEDUP_REMOVED lines=18> */
.L_x_1502:
        /* <DEDUP_REMOVED lines=8> */
.L_x_1503:
        /* <DEDUP_REMOVED lines=23> */
.L_x_1506:
[----:B------:R-:W-:Y:S01]  /*2ba20*/  IMAD.MOV.U32 R241, RZ, RZ, R20 ;  /* 0x000000fffff17224 */ /* 0x000fe200078e0014 */
[----:B------:R-:W-:Y:S01]  /*2ba30*/  MOV R3, 0x181f ;  /* 0x0000181f00037802 */ /* 0x000fe20000000f00 */
[----:B------:R-:W-:Y:S01]  /*2ba40*/  IMAD.MOV.U32 R242, RZ, RZ, 0x5 ;  /* 0x00000005fff27424 */ /* 0x000fe200078e00ff */
[----:B------:R-:W-:-:S02]  /*2ba50*/  MOV R243, 0xffffffff ;  /* 0xffffffff00f37802 */ /* 0x000fc40000000f00 */
[----:B------:R-:W-:Y:S02]  /*2ba60*/  MOV R2, 0x2ba80 ;  /* 0x0002ba8000027802 */ /* 0x000fe40000000f00 */
[----:B---3--:R-:W-:Y:S05]  /*2ba70*/  CALL.REL.NOINC `($__internal_3_$__cuda_sm70_shflsync_idx_p) ;  /* 0x000014e000007944 */ /* 0x008fea0003c00000 */
[----:B------:R-:W-:Y:S01]  /*2ba80*/  MOV R11, R244 ;  /* 0x000000f4000b7202 */ /* 0x000fe20000000f00 */
[----:B------:R-:W-:Y:S05]  /*2ba90*/  BRA `(.L_x_1594) ;  /* 0xffff676000007947 */ /* 0x000fea000383ffff */
.L_x_1507:
[----:B------:R-:W-:Y:S01]  /*2baa0*/  IMAD.MOV.U32 R241, RZ, RZ, R18 ;  /* 0x000000fffff17224 */ /* 0x000fe200078e0012 */
[----:B------:R-:W-:Y:S01]  /*2bab0*/  MOV R3, 0x181f ;  /* 0x0000181f00037802 */ /* 0x000fe20000000f00 */
[----:B------:R-:W-:Y:S01]  /*2bac0*/  IMAD.MOV.U32 R242, RZ, RZ, 0x5 ;  /* 0x00000005fff27424 */ /* 0x000fe200078e00ff */
[----:B------:R-:W-:Y:S02]  /*2bad0*/  MOV R243, 0xffffffff ;  /* 0xffffffff00f37802 */ /* 0x000fe40000000f00 */
[----:B------:R-:W-:Y:S02]  /*2bae0*/  MOV R2, 0x2bb00 ;  /* 0x0002bb0000027802 */ /* 0x000fe40000000f00 */
[----:B-123--:R-:W-:Y:S05]  /*2baf0*/  CALL.REL.NOINC `($__internal_3_$__cuda_sm70_shflsync_idx_p) ;  /* 0x0000146000007944 */ /* 0x00efea0003c00000 */
        /* <DEDUP_REMOVED lines=17> */
.L_x_1510:
[----:B------:R-:W-:Y:S01]  /*2bc10*/  IMAD.MOV.U32 R241, RZ, RZ, R20 ;  /* 0x000000fffff17224 */ /* 0x000fe200078e0014 */
[----:B------:R-:W-:Y:S01]  /*2bc20*/  MOV R3, 0x181f ;  /* 0x0000181f00037802 */ /* 0x000fe20000000f00 */
[----:B------:R-:W-:Y:S01]  /*2bc30*/  IMAD.MOV.U32 R242, RZ, RZ, 0x6 ;  /* 0x00000006fff27424 */ /* 0x000fe200078e00ff */
[----:B------:R-:W-:Y:S02]  /*2bc40*/  MOV R243, 0xffffffff ;  /* 0xffffffff00f37802 */ /* 0x000fe40000000f00 */
[----:B------:R-:W-:-:S02]  /*2bc50*/  MOV R2, 0x2bc70 ;  /* 0x0002bc7000027802 */ /* 0x000fc40000000f00 */
[----:B----4-:R-:W-:Y:S05]  /*2bc60*/  CALL.REL.NOINC `($__internal_3_$__cuda_sm70_shflsync_idx_p) ;  /* 0x000012f000007944 */ /* 0x010fea0003c00000 */
[----:B------:R-:W-:Y:S01]  /*2bc70*/  MOV R13, R244 ;  /* 0x000000f4000d7202 */ /* 0x000fe20000000f00 */
[----:B------:R-:W-:Y:S05]  /*2bc80*/  BRA `(.L_x_1596) ;  /* 0xffff686000007947 */ /* 0x000fea000383ffff */
.L_x_1511:
[----:B------:R-:W-:Y:S01]  /*2bc90*/  IMAD.MOV.U32 R241, RZ, RZ, R18 ;  /* 0x000000fffff17224 */ /* 0x000fe200078e0012 */
[----:B------:R-:W-:Y:S01]  /*2bca0*/  MOV R3, 0x181f ;  /* 0x0000181f00037802 */ /* 0x000fe20000000f00 */
[----:B------:R-:W-:Y:S01]  /*2bcb0*/  IMAD.MOV.U32 R242, RZ, RZ, 0x6 ;  /* 0x00000006fff27424 */ /* 0x000fe200078e00ff */
[----:B------:R-:W-:-:S02]  /*2bcc0*/  MOV R243, 0xffffffff ;  /* 0xffffffff00f37802 */ /* 0x000fc40000000f00 */
[----:B------:R-:W-:Y:S02]  /*2bcd0*/  MOV R2, 0x2bcf0 ;  /* 0x0002bcf000027802 */ /* 0x000fe40000000f00 */
[----:B-12-4-:R-:W-:Y:S05]  /*2bce0*/  CALL.REL.NOINC `($__internal_3_$__cuda_sm70_shflsync_idx_p) ;  /* 0x0000127000007944 */ /* 0x016fea0003c00000 */
[----:B------:R-:W-:Y:S01]  /*2bcf0*/  IMAD.MOV.U32 R241, RZ, RZ, R24 ;  /* 0x000000fffff17224 */ /* 0x000fe200078e0018 */
[----:B------:R-:W-:Y:S01]  /*2bd00*/  MOV R242, 0x6 ;  /* 0x0000000600f27802 */ /* 0x000fe20000000f00 */
[----:B------:R-:W-:Y:S01]  /*2bd10*/  IMAD.MOV.U32 R3, RZ, RZ, 0x181f ;  /* 0x0000181fff037424 */ /* 0x000fe200078e00ff */
[----:B------:R-:W-:Y:S01]  /*2bd20*/  MOV R243, 0xffffffff ;  /* 0xffffffff00f37802 */ /* 0x000fe20000000f00 */
[----:B------:R-:W-:Y:S01]  /*2bd30*/  IMAD.MOV.U32 R12, RZ, RZ, R244 ;  /* 0x000000ffff0c7224 */ /* 0x000fe200078e00f4 */
        /* <DEDUP_REMOVED lines=11> */
.L_x_1514:
        /* <DEDUP_REMOVED lines=8> */
.L_x_1515:
        /* <DEDUP_REMOVED lines=9> */
[----:B------:R-:W-:Y:S01]  /*2bf00*/  MOV R243, 0xffffffff ;  /* 0xffffffff00f37802 */ /* 0x000fe20000000f00 */
[----:B------:R-:W-:Y:S01]  /*2bf10*/  IMAD.MOV.U32 R12, RZ, RZ, R244 ;  /* 0x000000ffff0c7224 */ /* 0x000fe200078e00f4 */
[----:B------:R-:W-:-:S02]  /*2bf20*/  MOV R2, 0x2bf40 ;  /* 0x0002bf4000027802 */ /* 0x000fc40000000f00 */
        /* <DEDUP_REMOVED lines=10> */
.L_x_1550:
        /* <DEDUP_REMOVED lines=8> */
.L_x_1551:
        /* <DEDUP_REMOVED lines=23> */
.L_x_1552:
        /* <DEDUP_REMOVED lines=30> */
.L_x_1555:
[----:B------:R-:W-:Y:S01]  /*2c3a0*/  IMAD.MOV.U32 R241, RZ, RZ, R17 ;  /* 0x000000fffff17224 */ /* 0x000fe200078e0011 */
[----:B------:R-:W-:Y:S01]  /*2c3b0*/  MOV R3, 0x181f ;  /* 0x0000181f00037802 */ /* 0x000fe20000000f00 */
[----:B------:R-:W-:Y:S01]  /*2c3c0*/  IMAD.MOV.U32 R242, RZ, RZ, 0x2 ;  /* 0x00000002fff27424 */ /* 0x000fe200078e00ff */
[----:B------:R-:W-:Y:S02]  /*2c3d0*/  MOV R243, 0xffffffff ;  /* 0xffffffff00f37802 */ /* 0x000fe40000000f00 */
[----:B------:R-:W-:-:S02]  /*2c3e0*/  MOV R2, 0x2c400 ;  /* 0x0002c40000027802 */ /* 0x000fc40000000f00 */
[----:B--2---:R-:W-:Y:S05]  /*2c3f0*/  CALL.REL.NOINC `($__internal_3_$__cuda_sm70_shflsync_idx_p) ;  /* 0x00000b6000007944 */ /* 0x004fea0003c00000 */
[----:B------:R-:W-:Y:S01]  /*2c400*/  MOV R11, R244 ;  /* 0x000000f4000b7202 */ /* 0x000fe20000000f00 */
[----:B------:R-:W-:Y:S05]  /*2c410*/  BRA `(.L_x_1603) ;  /* 0xffffa34000007947 */ /* 0x000fea000383ffff */
.L_x_1556:
[----:B------:R-:W-:Y:S01]  /*2c420*/  IMAD.MOV.U32 R241, RZ, RZ, R18 ;  /* 0x000000fffff17224 */ /* 0x000fe200078e0012 */
[----:B------:R-:W-:Y:S01]  /*2c430*/  MOV R3, 0x181f ;  /* 0x0000181f00037802 */ /* 0x000fe20000000f00 */
[----:B------:R-:W-:Y:S01]  /*2c440*/  IMAD.MOV.U32 R242, RZ, RZ, 0x2 ;  /* 0x00000002fff27424 */ /* 0x000fe200078e00ff */
[----:B------:R-:W-:-:S02]  /*2c450*/  MOV R243, 0xffffffff ;  /* 0xffffffff00f37802 */ /* 0x000fc40000000f00 */
[----:B------:R-:W-:Y:S02]  /*2c460*/  MOV R2, 0x2c480 ;  /* 0x0002c48000027802 */ /* 0x000fe40000000f00 */
[----:B-123--:R-:W-:Y:S05]  /*2c470*/  CALL.REL.NOINC `($__internal_3_$__cuda_sm70_shflsync_idx_p) ;  /* 0x00000ae000007944 */ /* 0x00efea0003c00000 */
        /* <DEDUP_REMOVED lines=17> */
.L_x_1557:
[----:B------:R-:W-:Y:S01]  /*2c590*/  IMAD.MOV.U32 R241, RZ, RZ, R17 ;  /* 0x000000fffff17224 */ /* 0x000fe200078e0011 */
[----:B------:R-:W-:Y:S01]  /*2c5a0*/  MOV R3, 0x181f ;  /* 0x0000181f00037802 */ /* 0x000fe20000000f00 */
[----:B------:R-:W-:Y:S01]  /*2c5b0*/  IMAD.MOV.U32 R242, RZ, RZ, 0x3 ;  /* 0x00000003fff27424 */ /* 0x000fe200078e00ff */
[----:B------:R-:W-:-:S02]  /*2c5c0*/  MOV R243, 0xffffffff ;  /* 0xffffffff00f37802 */ /* 0x000fc40000000f00 */
[----:B------:R-:W-:Y:S02]  /*2c5d0*/  MOV R2, 0x2c5f0 ;  /* 0x0002c5f000027802 */ /* 0x000fe40000000f00 */
[----:B----4-:R-:W-:Y:S05]  /*2c5e0*/  CALL.REL.NOINC `($__internal_3_$__cuda_sm70_shflsync_idx_p) ;  /* 0x0000097000007944 */ /* 0x010fea0003c00000 */
        /* <DEDUP_REMOVED lines=24> */
.L_x_1560:
        /* <DEDUP_REMOVED lines=8> */
.L_x_1561:
        /* <DEDUP_REMOVED lines=23> */
.L_x_1562:
        /* <DEDUP_REMOVED lines=30> */
.L_x_1565:
        /* <DEDUP_REMOVED lines=8> */
.L_x_1566:
        /* <DEDUP_REMOVED lines=23> */
.L_x_1569:
[----:B------:R-:W-:Y:S01]  /*2cd30*/  IMAD.MOV.U32 R241, RZ, RZ, R17 ;  /* 0x000000fffff17224 */ /* 0x000fe200078e0011 */
[----:B------:R-:W-:Y:S01]  /*2cd40*/  MOV R3, 0x181f ;  /* 0x0000181f00037802 */ /* 0x000fe20000000f00 */
[----:B------:R-:W-:Y:S01]  /*2cd50*/  IMAD.MOV.U32 R242, RZ, RZ, 0x7 ;  /* 0x00000007fff27424 */ /* 0x000fe200078e00ff */
[----:B------:R-:W-:-:S02]  /*2cd60*/  MOV R243, 0xffffffff ;  /* 0xffffffff00f37802 */ /* 0x000fc40000000f00 */
[----:B------:R-:W-:Y:S02]  /*2cd70*/  MOV R2, 0x2cd90 ;  /* 0x0002cd9000027802 */ /* 0x000fe40000000f00 */
[----:B--2-4-:R-:W-:Y:S05]  /*2cd80*/  CALL.REL.NOINC `($__internal_3_$__cuda_sm70_shflsync_idx_p) ;  /* 0x000001d000007944 */ /* 0x014fea0003c00000 */
        /* <DEDUP_REMOVED lines=23> */
        .weak           $__internal_2_$__cuda_sm70_shflsync_bfly_p
        .type           $__internal_2_$__cuda_sm70_shflsync_bfly_p,@function
        .size           $__internal_2_$__cuda_sm70_shflsync_bfly_p,($__internal_3_$__cuda_sm70_shflsync_idx_p - $__internal_2_$__cuda_sm70_shflsync_bfly_p)
$__internal_2_$__cuda_sm70_shflsync_bfly_p:
[----:B------:R-:W-:Y:S02]  /*2cf00*/  MOV R158, 0x1f ;  /* 0x0000001f009e7802 */ /* 0x000fe40000000f00 */
[----:B------:R-:W-:-:S04]  /*2cf10*/  MOV R159, 0xffffffff ;  /* 0xffffffff009f7802 */ /* 0x000fc80000000f00 */
[----:B------:R-:W-:Y:S04]  /*2cf20*/  WARPSYNC R159 ;  /* 0x0000009f00007348 */ /* 0x000fe80003800000 */
[----:B------:R1:W2:Y:S02]  /*2cf30*/  SHFL.BFLY PT, R158, R4, R3, R158 ;  /* 0x0c000003049e7389 */ /* 0x0002a400000e009e */
[----:B-1----:R-:W-:-:S04]  /*2cf40*/  MOV R3, 0x0 ;  /* 0x0000000000037802 */ /* 0x002fc80000000f00 */
[----:B--2---:R-:W-:Y:S05]  /*2cf50*/  RET.REL.NODEC R2 `(_ZN7cutlass13device_kernelIN5flash19enable_sm80_to_sm89INS1_16FlashAttnFwdSm80INS1_25CollectiveMainloopFwdSm80ILi4ELi1ELb0EN4cute5tupleIJNS5_1CILi128EEENS7_ILi48EEES8_EEELi128ENS_10bfloat16_tEfNS_4arch4Sm80ELb0ELb1ELb0ELb1ELb1ELb1ELb1ELb0EEENS1_21CollectiveEpilogueFwdINS6_IJS8_S8_S9_EEENS6_IJNS7_ILi1EEESH_SH_EEESB_SD_Li128ELb1ELb1ELb0ELb0EEENS1_19SingleTileSchedulerILb1ELb0ELb1ELi128EEEEEEEEEvNT_6ParamsE) ;  /* 0xfffd30a002007950 */ /* 0x004fea0003c3ffff */
        .weak           $__internal_3_$__cuda_sm70_shflsync_idx_p
        .type           $__internal_3_$__cuda_sm70_shflsync_idx_p,@function
        .size           $__internal_3_$__cuda_sm70_shflsync_idx_p,(.L_x_2181 - $__internal_3_$__cuda_sm70_shflsync_idx_p)
$__internal_3_$__cuda_sm70_shflsync_idx_p:
[----:B------:R-:W-:Y:S04]  /*2cf60*/  WARPSYNC R243 ;  /* 0x000000f300007348 */ /* 0x000fe80003800000 */
[----:B------:R1:W2:Y:S02]  /*2cf70*/  SHFL.IDX PT, R244, R241, R242, R3 ;  /* 0x000000f2f1f47389 */ /* 0x0002a400000e0003 */
[----:B-1----:R-:W-:-:S04]  /*2cf80*/  MOV R3, 0x0 ;  /* 0x0000000000037802 */ /* 0x002fc80000000f00 */
[----:B--2---:R-:W-:Y:S05]  /*2cf90*/  RET.REL.NODEC R2 `(_ZN7cutlass13device_kernelIN5flash19enable_sm80_to_sm89INS1_16FlashAttnFwdSm80INS1_25CollectiveMainloopFwdSm80ILi4ELi1ELb0EN4cute5tupleIJNS5_1CILi128EEENS7_ILi48EEES8_EEELi128ENS_10bfloat16_tEfNS_4arch4Sm80ELb0ELb1ELb0ELb1ELb1ELb1ELb1ELb0EEENS1_21CollectiveEpilogueFwdINS6_IJS8_S8_S9_EEENS6_IJNS7_ILi1EEESH_SH_EEESB_SD_Li128ELb1ELb1ELb0ELb0EEENS1_19SingleTileSchedulerILb1ELb0ELb1ELi128EEEEEEEEEvNT_6ParamsE) ;  /* 0xfffd306002007950 */ /* 0x004fea0003c3ffff */
.L_x_1612:
        /* <DEDUP_REMOVED lines=14> */
.L_x_2181:


//--------------------- .text._ZN7cutlass13device_kernelIN5flash19enable_sm80_to_sm89INS1_16FlashAttnFwdSm80INS1_25CollectiveMainloopFwdSm80ILi4ELi1ELb0EN4cute5tupleIJNS5_1CILi128EEENS7_ILi64EEES8_EEELi128ENS_10bfloat16_tEfNS_4arch4Sm80ELb1ELb0ELb0ELb0ELb1ELb0ELb1ELb0EEENS1_21CollectiveEpilogueFwdINS6_IJS8_S8_S9_EEENS6_IJNS7_ILi1EEESH_SH_EEESB_SD_Li128ELb0ELb1ELb0ELb0EEENS1_30DynamicPersistentTileSchedulerILi128ELi128ELb0ELb1ELb0EEEEEEEEEvNT_6ParamsE --------------------------
	.section	.text._ZN7cutlass13device_kernelIN5flash19enable_sm80_to_sm89INS1_16FlashAttnFwdSm80INS1_25CollectiveMainloopFwdSm80ILi4ELi1ELb0EN4cute5tupleIJNS5_1CILi128EEENS7_ILi64EEES8_EEELi128ENS_10bfloat16_tEfNS_4arch4Sm80ELb1ELb0ELb0ELb0ELb1ELb0ELb1ELb0EEENS1_21CollectiveEpilogueFwdINS6_IJS8_S8_S9_EEENS6_IJNS7_ILi1EEESH_SH_EEESB_SD_Li128ELb0ELb1ELb0ELb0EEENS1_30DynamicPersistentTileSchedulerILi128ELi128ELb0ELb1ELb0EEEEEEEEEvNT_6ParamsE,"ax",@progbits
	.sectioninfo	@"SHI_REGISTERS=255"
	.align	128
.text._ZN7cutlass13device_kernelIN5flash19enable_sm80_to_sm89INS1_16FlashAttnFwdSm80INS1_25CollectiveMainloopFwdSm80ILi4ELi1ELb0EN4cute5tupleIJNS5_1CILi128EEENS7_ILi64EEES8_EEELi128ENS_10bfloat16_tEfNS_4arch4Sm80ELb1ELb0ELb0ELb0ELb1ELb0ELb1ELb0EEENS1_21CollectiveEpilogueFwdINS6_IJS8_S8_S9_EEENS6_IJNS7_ILi1EEESH_SH_EEESB_SD_Li128ELb0ELb1ELb0ELb0EEENS1_30DynamicPersistentTileSchedulerILi128ELi128ELb0ELb1ELb0EEEEEEEEEvNT_6ParamsE:
        .type           _ZN7cutlass13device_kernelIN5flash19enable_sm80_to_sm89INS1_16FlashAttnFwdSm80INS1_25CollectiveMainloopFwdSm80ILi4ELi1ELb0EN4cute5tupleIJNS5_1CILi128EEENS7_ILi64EEES8_EEELi128ENS_10bfloat16_tEfNS_4arch4Sm80ELb1ELb0ELb0ELb0ELb1ELb0ELb1ELb0EEENS1_21CollectiveEpilogueFwdINS6_IJS8_S8_S9_EEENS6_IJNS7_ILi1EEESH_SH_EEESB_SD_Li128ELb0ELb1ELb0ELb0EEENS1_30DynamicPersistentTileSchedulerILi128ELi128ELb0ELb1ELb0EEEEEEEEEvNT_6ParamsE,@function
        .size           _ZN7cutlass13device_kernelIN5flash19enable_sm80_to_sm89INS1_16FlashAttnFwdSm80INS1_25CollectiveMainloopFwdSm80ILi4ELi1ELb0EN4cute5tupleIJNS5_1CILi128EEENS7_ILi64EEES8_EEELi128ENS_10bfloat16_tEfNS_4arch4Sm80ELb1ELb0ELb0ELb0ELb1ELb0ELb1ELb0EEENS1_21CollectiveEpilogueFwdINS6_IJS8_S8_S9_EEENS6_IJNS7_ILi1EEESH_SH_EEESB_SD_Li128ELb0ELb1ELb0ELb0EEENS1_30DynamicPersistentTileSchedulerILi128ELi128ELb0ELb1ELb0EEEEEEEEEvNT_6ParamsE,(.L_x_2185 - _ZN7cutlass13device_kernelIN5flash19enable_sm80_to_sm89INS1_16FlashAttnFwdSm80INS1_25CollectiveMainloopFwdSm80ILi4ELi1ELb0EN4cute5tupleIJNS5_1CILi128EEENS7_ILi64EEES8_EEELi128ENS_10bfloat16_tEfNS_4arch4Sm80ELb1ELb0ELb0ELb0ELb1ELb0ELb1ELb0EEENS1_21CollectiveEpilogueFwdINS6_IJS8_S8_S9_EEENS6_IJNS7_ILi1EEESH_SH_EEESB_SD_Li128ELb0ELb1ELb0ELb0EEENS1_30DynamicPersistentTileSchedulerILi128ELi128ELb0ELb1ELb0EEEEEEEEEvNT_6ParamsE)
        .other          _ZN7cutlass13device_kernelIN5flash19enable_sm80_to_sm89INS1_16FlashAttnFwdSm80INS1_25CollectiveMainloopFwdSm80ILi4ELi1ELb0EN4cute5tupleIJNS5_1CILi128EEENS7_ILi64EEES8_EEELi128ENS_10bfloat16_tEfNS_4arch4Sm80ELb1ELb0ELb0ELb0ELb1ELb0ELb1ELb0EEENS1_21CollectiveEpilogueFwdINS6_IJS8_S8_S9_EEENS6_IJNS7_ILi1EEESH_SH_EEESB_SD_Li128ELb0ELb1ELb0ELb0EEENS1_30DynamicPersistentTileSchedulerILi128ELi128ELb0ELb1ELb0EEEEEEEEEvNT_6ParamsE,@"STO_CUDA_ENTRY STV_DEFAULT"
_ZN7cutlass13device_kernelIN5flash19enable_sm80_to_sm89INS1_16FlashAttnFwdSm80INS1_25CollectiveMainloopFwdSm80ILi4ELi1ELb0EN4cute5tupleIJNS5_1CILi128EEENS7_ILi64EEES8_EEELi128ENS_10bfloat16_tEfNS_4arch4Sm80ELb1ELb0ELb0ELb0ELb1ELb0ELb1ELb0EEENS1_21CollectiveEpilogueFwdINS6_IJS8_S8_S9_EEENS6_IJNS7_ILi1EEESH_SH_EEESB_SD_Li128ELb0ELb1ELb0ELb0EEENS1_30DynamicPersistentTileSchedulerILi128ELi128ELb0ELb1ELb0EEEEEEEEEvNT_6ParamsE:
        /* <DEDUP_REMOVED lines=15> */
[CC--:B------:R-:W-:Y:S02]  /*00f0*/  LEA.HI R12, R15.reuse, R21.reuse, RZ, 0x3 ;  /* 0x000000150f0c7211 */ /* 0x0c0fe400078f18ff */
[----:B------:R-:W-:Y:S02]  /*0100*/  SHF.R.S32.HI R3, RZ, 0x4, R2 ;  /* 0x00000004ff037819 */ /* 0x000fe40000011402 */
[----:B------:R-:W-:-:S02]  /*0110*/  LEA.HI R9, R15, R21, RZ, 0x2 ;  /* 0x000000150f097211 */ /* 0x000fc400078f10ff */
[----:B------:R-:W-:Y:S02]  /*0120*/  LEA.HI R0, R2, R3, RZ, 0x1 ;  /* 0x0000000302007211 */ /* 0x000fe400078f08ff */
[----:B------:R-:W-:Y:S02]  /*0130*/  SHF.R.S32.HI R20, RZ, 0x3, R12 ;  /* 0x00000003ff147819 */ /* 0x000fe4000001140c */
[----:B------:R-:W-:Y:S02]  /*0140*/  LOP3.LUT R0, R0, 0xfffffffe, RZ, 0xc0, !PT ;  /* 0xfffffffe00007812 */ /* 0x000fe400078ec0ff */
[----:B------:R-:W-:Y:S01]  /*0150*/  LOP3.LUT R5, R12, 0xfffffff8, RZ, 0xc0, !PT ;  /* 0xfffffff80c057812 */ /* 0x000fe200078ec0ff */
[----:B------:R-:W-:Y:S01]  /*0160*/  IMAD.SHL.U32 R4, R20, 0x40, RZ ;  /* 0x0000004014047824 */ /* 0x000fe200078e00ff */
[----:B------:R-:W-:Y:S01]  /*0170*/  SHF.R.S32.HI R7, RZ, 0x2, R9 ;  /* 0x00000002ff077819 */ /* 0x000fe20000011409 */
[----:B------:R-:W-:Y:S01]  /*0180*/  IMAD.IADD R13, R3, 0x1, -R0 ;  /* 0x00000001030d7824 */ /* 0x000fe200078e0a00 */
[----:B------:R-:W-:Y:S01]  /*0190*/  LOP3.LUT R0, R2, 0xfffffff0, RZ, 0xc0, !PT ;  /* 0xfffffff002007812 */ /* 0x000fe200078ec0ff */
[----:B------:R-:W-:Y:S01]  /*01a0*/  IMAD.IADD R19, R21, 0x1, -R5 ;  /* 0x0000000115137824 */ /* 0x000fe200078e0a05 */
[----:B------:R-:W-:Y:S01]  /*01b0*/  SHF.R.S32.HI R3, RZ, 0x1f, R9 ;  /* 0x0000001fff037819 */ /* 0x000fe20000011409 */
[----:B------:R-:W-:-:S02]  /*01c0*/  IMAD.SHL.U32 R236, R13, 0x8, RZ ;  /* 0x000000080dec7824 */ /* 0x000fc400078e00ff */
[----:B------:R-:W-:Y:S01]  /*01d0*/  IMAD.IADD R2, R21, 0x1, -R0 ;  /* 0x0000000115027824 */ /* 0x000fe200078e0a00 */
[----:B------:R-:W-:Y:S01]  /*01e0*/  LEA.HI R0, R3, R7, RZ, 0x3 ;  /* 0x0000000703007211 */ /* 0x000fe200078f18ff */
[C---:B------:R-:W-:Y:S02]  /*01f0*/  IMAD.SHL.U32 R250, R19.reuse, 0x8, RZ ;  /* 0x0000000813fa7824 */ /* 0x040fe400078e00ff */
[----:B------:R-:W-:Y:S01]  /*0200*/  IMAD.SHL.U32 R8, R19, 0x40, RZ ;  /* 0x0000004013087824 */ /* 0x000fe200078e00ff */
[----:B------:R-:W-:Y:S02]  /*0210*/  SHF.R.S32.HI R5, RZ, 0x1f, R2 ;  /* 0x0000001fff057819 */ /* 0x000fe40000011402 */
[----:B------:R-:W-:Y:S02]  /*0220*/  LOP3.LUT R3, R0, 0xfffffff8, RZ, 0xc0, !PT ;  /* 0xfffffff800037812 */ /* 0x000fe400078ec0ff */
[----:B------:R-:W-:Y:S02]  /*0230*/  LOP3.LUT R0, R4, 0x1c0, RZ, 0xc0, !PT ;  /* 0x000001c004007812 */ /* 0x000fe400078ec0ff */
[----:B------:R-:W-:Y:S01]  /*0240*/  LEA.HI R10, R5, R2, RZ, 0x3 ;  /* 0x00000002050a7211 */ /* 0x000fe200078f18ff */
[----:B------:R-:W-:Y:S01]  /*0250*/  IMAD.IADD R7, R7, 0x1, -R3 ;  /* 0x0000000107077824 */ /* 0x000fe200078e0a03 */
[----:B------:R-:W-:-:S02]  /*0260*/  SHF.R.U32.HI R6, RZ, 0x3, R0 ;  /* 0x00000003ff067819 */ /* 0x000fc40000011600 */
[----:B------:R-:W-:Y:S02]  /*0270*/  LOP3.LUT R4, R0, 0x38, R250, 0xf8, !PT ;  /* 0x0000003800047812 */ /* 0x000fe400078ef8fa */
[----:B------:R-:W-:Y:S02]  /*0280*/  LOP3.LUT R5, R10, 0xfffffff8, RZ, 0xc0, !PT ;  /* 0xfffffff80a057812 */ /* 0x000fe400078ec0ff */
[----:B------:R-:W-:Y:S02]  /*0290*/  LOP3.LUT R0, R8, 0x1c0, RZ, 0xc0, !PT ;  /* 0x000001c008007812 */ /* 0x000fe400078ec0ff */
[----:B------:R-:W-:Y:S01]  /*02a0*/  LOP3.LUT R3, R9, 0xfffffffc, RZ, 0xc0, !PT ;  /* 0xfffffffc09037812 */ /* 0x000fe200078ec0ff */
[----:B------:R-:W-:Y:S01]  /*02b0*/  IMAD.IADD R8, R2, 0x1, -R5 ;  /* 0x0000000102087824 */ /* 0x000fe200078e0a05 */
[----:B------:R-:W-:Y:S01]  /*02c0*/  LOP3.LUT R11, R4, R6, RZ, 0x3c, !PT ;  /* 0x00000006040b7212 */ /* 0x000fe200078e3cff */
[----:B------:R-:W-:Y:S01]  /*02d0*/  IMAD.SHL.U32 R5, R10, 0x40, RZ ;  /* 0x000000400a057824 */ /* 0x000fe200078e00ff */
[----:B------:R-:W-:Y:S01]  /*02e0*/  LOP3.LUT R4, R0, 0x8, R12, 0xf8, !PT ;  /* 0x0000000800047812 */ /* 0x000fe200078ef80c */
[----:B------:R-:W-:Y:S01]  /*02f0*/  IMAD.IADD R6, R21, 0x1, -R3 ;  /* 0x0000000115067824 */ /* 0x000fe200078e0a03 */
[----:B------:R-:W-:-:S02]  /*0300*/  LOP3.LUT R2, R7, 0x1, RZ, 0xc0, !PT ;  /* 0x0000000107027812 */ /* 0x000fc400078ec0ff */
[----:B------:R-:W-:Y:S02]  /*0310*/  SHF.R.U32.HI R0, RZ, 0x3, R0 ;  /* 0x00000003ff007819 */ /* 0x000fe40000011600 */
[----:B------:R-:W-:Y:S02]  /*0320*/  LEA.HI R3, R15, R21, RZ, 0x5 ;  /* 0x000000150f037211 */ /* 0x000fe400078f28ff */
[----:B------:R-:W-:Y:S02]  /*0330*/  ISETP.NE.U32.AND P0, PT, R2, 0x1, PT ;  /* 0x000000010200780c */ /* 0x000fe40003f05070 */
[----:B------:R-:W-:Y:S02]  /*0340*/  LOP3.LUT R12, R4, R0, RZ, 0x3c, !PT ;  /* 0x00000000040c7212 */ /* 0x000fe400078e3cff */
[----:B------:R-:W-:Y:S02]  /*0350*/  LEA.HI R0, R6, R6, RZ, 0x1 ;  /* 0x0000000606007211 */ /* 0x000fe400078f08ff */
[----:B------:R-:W-:-:S02]  /*0360*/  LOP3.LUT R2, R3, 0xffffffe0, RZ, 0xc0, !PT ;  /* 0xffffffe003027812 */ /* 0x000fc400078ec0ff */
[--C-:B------:R-:W-:Y:S02]  /*0370*/  SHF.R.S32.HI R240, RZ, 0x5, R3.reuse ;  /* 0x00000005fff07819 */ /* 0x100fe40000011403 */
[----:B------:R-:W-:Y:S01]  /*0380*/  SHF.R.S32.HI R3, RZ, 0x1f, R3 ;  /* 0x0000001fff037819 */ /* 0x000fe20000011403 */
[----:B------:R-:W-:Y:S01]  /*0390*/  IMAD.IADD R18, R21, 0x1, -R2 ;  /* 0x0000000115127824 */ /* 0x000fe200078e0a02 */
[C---:B------:R-:W-:Y:S01]  /*03a0*/  LOP3.LUT R4, R0.reuse, 0x1ffffffe, RZ, 0xc0, !PT ;  /* 0x1ffffffe00047812 */ /* 0x040fe200078ec0ff */
[----:B------:R-:W-:Y:S01]  /*03b0*/  IMAD.SHL.U32 R0, R0, 0x20, RZ ;  /* 0x0000002000007824 */ /* 0x000fe200078e00ff */
[----:B------:R-:W-:Y:S02]  /*03c0*/  LEA.HI R2, R3, R240, RZ, 0x2 ;  /* 0x000000f003027211 */ /* 0x000fe400078f10ff */
[----:B------:R-:W-:Y:S01]  /*03d0*/  SHF.R.S32.HI R9, RZ, 0x1f, R18 ;  /* 0x0000001fff097819 */ /* 0x000fe20000011412 */
[----:B------:R-:W-:Y:S01]  /*03e0*/  IMAD.IADD R3, R6, 0x1, -R4 ;  /* 0x0000000106037824 */ /* 0x000fe200078e0a04 */
[----:B------:R-:W-:-:S02]  /*03f0*/  LOP3.LUT R0, R0, 0xffffffc0, RZ, 0xc0, !PT ;  /* 0xffffffc000007812 */ /* 0x000fc400078ec0ff */
[----:B------:R-:W-:Y:S02]  /*0400*/  LOP3.LUT R2, R2, 0xffffffc, RZ, 0xc0, !PT ;  /* 0x0ffffffc02027812 */ /* 0x000fe400078ec0ff */
[----:B------:R-:W-:Y:S01]  /*0410*/  LEA.HI R9, R9, R18, RZ, 0x2 ;  /* 0x0000001209097211 */ /* 0x000fe200078f10ff */
[----:B------:R-:W-:Y:S01]  /*0420*/  IMAD R14, R3, 0x8, R0 ;  /* 0x00000008030e7824 */ /* 0x000fe200078e0200 */
[----:B------:R-:W-:Y:S01]  /*0430*/  LEA.HI R4, R15, R21, RZ, 0x6 ;  /* 0x000000150f047211 */ /* 0x000fe200078f30ff */
[----:B------:R-:W-:Y:S01]  /*0440*/  IMAD.SHL.U32 R0, R8, 0x40, RZ ;  /* 0x0000004008007824 */ /* 0x000fe200078e00ff */
[----:B------:R-:W-:Y:S01]  /*0450*/  R2P PR, R7, 0x6 ;  /* 0x0000000607007804 */ /* 0x000fe20000000000 */
[----:B------:R-:W-:Y:S01]  /*0460*/  IMAD.IADD R3, R240, 0x1, -R2 ;  /* 0x00000001f0037824 */ /* 0x000fe200078e0a02 */
[----:B------:R-:W-:Y:S01]  /*0470*/  SHF.R.S32.HI R2, RZ, 0x2, R9 ;  /* 0x00000002ff027819 */ /* 0x000fe20000011409 */
[----:B------:R-:W-:Y:S01]  /*0480*/  IMAD.SHL.U32 R4, R4, 0x8, RZ ;  /* 0x0000000804047824 */ /* 0x000fe200078e00ff */
[----:B------:R-:W-:Y:S01]  /*0490*/  LOP3.LUT R0, R0, 0x1c0, RZ, 0xc0, !PT ;  /* 0x000001c000007812 */ /* 0x000fe200078ec0ff */
[----:B------:R-:W-:Y:S01]  /*04a0*/  IMAD.SHL.U32 R240, R240, 0x400, RZ ;  /* 0x00000400f0f07824 */ /* 0x000fe200078e00ff */
[----:B------:R-:W-:Y:S01]  /*04b0*/  LOP3.LUT P4, RZ, R8, 0x2, RZ, 0xc0, !PT ;  /* 0x0000000208ff7812 */ /* 0x000fe2000788c0ff */
[----:B------:R-:W-:Y:S01]  /*04c0*/  IMAD R17, R3, 0x10, R2 ;  /* 0x0000001003117824 */ /* 0x000fe200078e0202 */
[----:B------:R-:W-:Y:S01]  /*04d0*/  LOP3.LUT R236, R0, 0x8, R236, 0xf8, !PT ;  /* 0x0000000800ec7812 */ /* 0x000fe200078ef8ec */
[----:B------:R-:W-:Y:S01]  /*04e0*/  IMAD.SHL.U32 R2, R7, 0x40, RZ ;  /* 0x0000004007027824 */ /* 0x000fe200078e00ff */
[----:B------:R-:W-:-:S02]  /*04f0*/  SHF.R.U32.HI R0, RZ, 0x3, R0 ;  /* 0x00000003ff007819 */ /* 0x000fc40000011600 */
[----:B------:R-:W-:Y:S01]  /*0500*/  LOP3.LUT R11, R11, 0x7ffffe00, R4, 0xf8, !PT ;  /* 0x7ffffe000b0b7812 */ /* 0x000fe200078ef804 */
[----:B------:R-:W-:Y:S01]  /*0510*/  IMAD R4, R6, 0x2, R240 ;  /* 0x0000000206047824 */ /* 0x000fe200078e02f0 */
[----:B------:R-:W-:Y:S01]  /*0520*/  LOP3.LUT R3, R2, 0x1c0, RZ, 0xc0, !PT ;  /* 0x000001c002037812 */ /* 0x000fe200078ec0ff */
[----:B------:R-:W-:Y:S01]  /*0530*/  IMAD.MOV.U32 R6, RZ, RZ, 0x20 ;  /* 0x00000020ff067424 */ /* 0x000fe200078e00ff */
[----:B------:R-:W-:Y:S01]  /*0540*/  LOP3.LUT R236, R236, R0, RZ, 0x3c, !PT ;  /* 0x00000000ecec7212 */ /* 0x000fe200078e3cff */
[----:B------:R-:W-:Y:S01]  /*0550*/  STL [R1+0x80], R17 ;  /* 0x0000801101007387 */ /* 0x000fe20000100800 */
[----:B------:R-:W-:Y:S01]  /*0560*/  LOP3.LUT R2, R5, 0xfffffe00, RZ, 0xc0, !PT ;  /* 0xfffffe0005027812 */ /* 0x000fe200078ec0ff */
[----:B------:R-:W-:Y:S01]  /*0570*/  IMAD R0, R13, 0x200, R12 ;  /* 0x000002000d007824 */ /* 0x000fe200078e020c */
[----:B------:R-:W-:Y:S01]  /*0580*/  LEA.HI R3, R3, R3, RZ, 0x1d ;  /* 0x0000000303037211 */ /* 0x000fe200078fe8ff */
[----:B------:R-:W-:Y:S01]  /*0590*/  STL [R1+0x58], R16 ;  /* 0x0000581001007387 */ /* 0x000fe20000100800 */
[CC--:B------:R-:W-:Y:S01]  /*05a0*/  IADD3 R240, R236.reuse, R2.reuse, R240 ;  /* 0x00000002ecf07210 */ /* 0x0c0fe20007ffe0f0 */
[----:B------:R-:W-:Y:S01]  /*05b0*/  IMAD.SHL.U32 R247, R11, 0x2, RZ ;  /* 0x000000020bf77824 */ /* 0x000fe200078e00ff */
[----:B------:R-:W-:Y:S01]  /*05c0*/  LOP3.LUT R236, R236, R2, RZ, 0xfc, !PT ;  /* 0x00000002ecec7212 */ /* 0x000fe200078efcff */
[----:B------:R-:W-:Y:S01]  /*05d0*/  IMAD.IADD R5, R4, 0x1, R3 ;  /* 0x0000000104057824 */ /* 0x000fe200078e0203 */
[----:B------:R-:W-:-:S02]  /*05e0*/  LEA.HI R2, R15, R21, RZ, 0x7 ;  /* 0x000000150f027211 */ /* 0x000fc400078f38ff */
[----:B------:R-:W-:Y:S02]  /*05f0*/  LOP3.LUT P3, RZ, R8, 0x4, RZ, 0xc0, !PT ;  /* 0x0000000408ff7812 */ /* 0x000fe4000786c0ff */
[----:B------:R-:W-:Y:S01]  /*0600*/  SHF.R.S32.HI R3, RZ, 0x7, R2 ;  /* 0x00000007ff037819 */ /* 0x000fe20000011402 */
[----:B------:R-:W-:Y:S01]  /*0610*/  IMAD R3, R19, 0x10, R20 ;  /* 0x0000001013037824 */ /* 0x000fe200078e0214 */
[----:B------:R-:W-:Y:S02]  /*0620*/  LOP3.LUT R2, R9, 0x7ffffffc, RZ, 0xc0, !PT ;  /* 0x7ffffffc09027812 */ /* 0x000fe400078ec0ff */
[----:B------:R-:W-:Y:S02]  /*0630*/  IADD3 R251, R250, 0x40, RZ ;  /* 0x00000040fafb7810 */ /* 0x000fe40007ffe0ff */
[----:B------:R-:W-:Y:S01]  /*0640*/  LEA R8, R5, 0x80, 0x1 ;  /* 0x0000008005087811 */ /* 0x000fe200078e08ff */
[----:B------:R1:W-:Y:S01]  /*0650*/  STL [R1+0x10], R3 ;  /* 0x0000100301007387 */ /* 0x0003e20000100800 */
[----:B------:R-:W-:Y:S01]  /*0660*/  IMAD.IADD R5, R17, 0x1, R14 ;  /* 0x0000000111057824 */ /* 0x000fe200078e020e */
[----:B------:R-:W-:-:S02]  /*0670*/  SHF.R.S32.HI R4, RZ, 0x1f, R251 ;  /* 0x0000001fff047819 */ /* 0x000fc400000114fb */
[----:B------:R-:W-:Y:S01]  /*0680*/  SEL R4, R238, 0xffffffc0, !P2 ;  /* 0xffffffc0ee047807 */ /* 0x000fe20005000000 */
[----:B------:R-:W-:Y:S01]  /*0690*/  STL [R1+0x5c], R8 ;  /* 0x00005c0801007387 */ /* 0x000fe20000100800 */
[----:B------:R-:W-:Y:S02]  /*06a0*/  SHF.R.S32.HI R7, RZ, 0x1f, R250 ;  /* 0x0000001fff077819 */ /* 0x000fe400000114fa */
[----:B------:R-:W-:Y:S01]  /*06b0*/  LEA R233, R0, 0x4100, 0x1 ;  /* 0x0000410000e97811 */ /* 0x000fe200078e08ff */
[----:B------:R2:W-:Y:S01]  /*06c0*/  STL [R1+0x54], R5 ;  /* 0x0000540501007387 */ /* 0x0005e20000100800 */
[----:B------:R-:W-:Y:S02]  /*06d0*/  SEL R0, R6, 0xffffffe0, !P4 ;  /* 0xffffffe006007807 */ /* 0x000fe40006000000 */
[----:B------:R-:W-:Y:S02]  /*06e0*/  LEA R240, R240, 0x8100, 0x1 ;  /* 0x00008100f0f07811 */ /* 0x000fe400078e08ff */
[----:B------:R-:W-:-:S02]  /*06f0*/  SEL R238, R238, 0xffffffc0, !P3 ;  /* 0xffffffc0eeee7807 */ /* 0x000fc40005800000 */
[----:B------:R-:W-:Y:S01]  /*0700*/  LEA R236, R236, 0x100, 0x1 ;  /* 0x00000100ecec7811 */ /* 0x000fe200078e08ff */
[C---:B------:R-:W-:Y:S02]  /*0710*/  IMAD.IADD R242, R240.reuse, 0x1, R0 ;  /* 0x00000001f0f27824 */ /* 0x040fe400078e0200 */
[----:B------:R-:W-:Y:S02]  /*0720*/  IMAD.IADD R241, R240, 0x1, R238 ;  /* 0x00000001f0f17824 */ /* 0x000fe400078e02ee */
[--C-:B------:R-:W-:Y:S02]  /*0730*/  IMAD.IADD R237, R0, 0x1, R236.reuse ;  /* 0x0000000100ed7824 */ /* 0x100fe400078e02ec */
[----:B------:R-:W-:Y:S02]  /*0740*/  IMAD.IADD R239, R238, 0x1, R236 ;  /* 0x00000001eeef7824 */ /* 0x000fe400078e02ec */
[----:B-1----:R-:W-:Y:S01]  /*0750*/  IMAD.IADD R3, R18, 0x1, -R2 ;  /* 0x0000000112037824 */ /* 0x002fe200078e0a02 */
[----:B------:R-:W-:Y:S01]  /*0760*/  SEL R2, R6, 0xffffffe0, !P1 ;  /* 0xffffffe006027807 */ /* 0x000fe20004800000 */
[----:B------:R-:W-:-:S02]  /*0770*/  IMAD.IADD R6, R8, 0x1, R4 ;  /* 0x0000000108067824 */ /* 0x000fc400078e0204 */
[----:B------:R-:W-:Y:S02]  /*0780*/  IMAD.SHL.U32 R3, R3, 0x2, RZ ;  /* 0x0000000203037824 */ /* 0x000fe400078e00ff */
[----:B------:R-:W-:Y:S02]  /*0790*/  IMAD.IADD R7, R8, 0x1, R2 ;  /* 0x0000000108077824 */ /* 0x000fe400078e0202 */
[----:B------:R-:W-:Y:S01]  /*07a0*/  IMAD.IADD R243, R242, 0x1, R238 ;  /* 0x00000001f2f37824 */ /* 0x000fe200078e02ee */
[C---:B--2---:R-:W-:Y:S01]  /*07b0*/  IADD3 R5, R8.reuse, -0x10, RZ ;  /* 0xfffffff008057810 */ /* 0x044fe20007ffe0ff */
[----:B------:R1:W-:Y:S01]  /*07c0*/  STL [R1+0x50], R3 ;  /* 0x0000500301007387 */ /* 0x0003e20000100800 */
[----:B------:R-:W-:Y:S01]  /*07d0*/  @P0 IADD3 R5, R8, 0x10, RZ ;  /* 0x0000001008050810 */ /* 0x000fe20007ffe0ff */
[----:B------:R-:W-:Y:S02]  /*07e0*/  IMAD.IADD R244, R0, 0x1, R241 ;  /* 0x0000000100f47824 */ /* 0x000fe400078e02f1 */
[----:B------:R-:W-:Y:S01]  /*07f0*/  STL [R1+0x68], R7 ;  /* 0x0000680701007387 */ /* 0x000fe20000100800 */
[----:B------:R-:W-:-:S02]  /*0800*/  IMAD.IADD R238, R238, 0x1, R237 ;  /* 0x00000001eeee7824 */ /* 0x000fc400078e02ed */
[----:B------:R-:W-:Y:S01]  /*0810*/  IMAD.IADD R2, R2, 0x1, R5 ;  /* 0x0000000102027824 */ /* 0x000fe200078e0205 */
[----:B------:R-:W-:Y:S04]  /*0820*/  STL [R1+0x78], R6 ;  /* 0x0000780601007387 */ /* 0x000fe80000100800 */
[----:B------:R-:W-:Y:S01]  /*0830*/  STL [R1+0x60], R5 ;  /* 0x0000600501007387 */ /* 0x000fe20000100800 */
[----:B-1----:R-:W-:-:S05]  /*0840*/  IMAD.IADD R3, R7, 0x1, R4 ;  /* 0x0000000107037824 */ /* 0x002fca00078e0204 */
[----:B------:R1:W-:Y:S04]  /*0850*/  STL [R1+0x74], R3 ;  /* 0x0000740301007387 */ /* 0x0003e80000100800 */
[----:B------:R2:W-:Y:S01]  /*0860*/  STL [R1+0x64], R2 ;  /* 0x0000640201007387 */ /* 0x0005e20000100800 */
[----:B-1----:R-:W-:Y:S02]  /*0870*/  IMAD.IADD R3, R4, 0x1, R5 ;  /* 0x0000000104037824 */ /* 0x002fe400078e0205 */
[----:B--2---:R-:W-:-:S03]  /*0880*/  IMAD.IADD R2, R2, 0x1, R4 ;  /* 0x0000000102027824 */ /* 0x004fc600078e0204 */
[----:B------:R1:W-:Y:S04]  /*0890*/  STL [R1+0x70], R3 ;  /* 0x0000700301007387 */ /* 0x0003e80000100800 */
[----:B------:R1:W-:Y:S02]  /*08a0*/  STL [R1+0x6c], R2 ;  /* 0x00006c0201007387 */ /* 0x0003e40000100800 */
.L_x_1722:
[----:B------:R-:W2:Y:S01]  /*08b0*/  LDL R4, [R1+0x58] ;  /* 0x0000580001047983 */ /* 0x000ea20000100800 */
[----:B------:R-:W-:Y:S01]  /*08c0*/  IMAD.MOV.U32 R0, RZ, RZ, c[0x0][0x560] ;  /* 0x00015800ff007624 */ /* 0x000fe200078e00ff */
[----:B------:R-:W-:Y:S01]  /*08d0*/  YIELD ;  /* 0x0000000000007946 */ /* 0x000fe20003800000 */
[----:B------:R-:W-:Y:S03]  /*08e0*/  BSSY B0, `(.L_x_1613) ;  /* 0x0000016000007945 */ /* 0x000fe60003800000 */
[----:B------:R-:W-:-:S13]  /*08f0*/  ISETP.NE.AND P0, PT, R0, 0x1, PT ;  /* 0x000000010000780c */ /* 0x000fda0003f05270 */
[----:B--2---:R-:W-:Y:S01]  /*0900*/  @P0 IMAD.HI.U32 R0, R4, c[0x0][0x564], RZ ;  /* 0x0001590004000a27 */ /* 0x004fe200078e00ff */
[----:B-1----:R-:W-:-:S04]  /*0910*/  MOV R3, R4 ;  /* 0x0000000400037202 */ /* 0x002fc80000000f00 */
        /* <DEDUP_REMOVED lines=12> */
.L_x_1614:
[----:B------:R-:W-:-:S04]  /*09e0*/  MOV R0, c[0x0][0x554] ;  /* 0x0001550000007a02 */ /* 0x000fc80000000f00 */
[----:B------:R-:W-:Y:S02]  /*09f0*/  ISETP.NE.AND P0, PT, R0, 0x1, PT ;  /* 0x000000010000780c */ /* 0x000fe40003f05270 */
[----:B------:R-:W-:-:S11]  /*0a00*/  MOV R0, R2 ;  /* 0x0000000200007202 */ /* 0x000fd60000000f00 */
[----:B------:R-:W-:-:S05]  /*0a10*/  @P0 IMAD.HI.U32 R4, R2, c[0x0][0x558], RZ ;  /* 0x0001560002040a27 */ /* 0x000fca00078e00ff */
[----:B------:R-:W-:-:S05]  /*0a20*/  @P0 SHF.R.U32.HI R0, RZ, c[0x0][0x55c], R4 ;  /* 0x00015700ff000a19 */ /* 0x000fca0000011604 */
[----:B------:R-:W-:Y:S02]  /*0a30*/  IMAD R4, R0, c[0x0][0x554], RZ ;  /* 0x0001550000047a24 */ /* 0x000fe400078e02ff */
.L_x_1615:
[----:B------:R-:W-:Y:S05]  /*0a40*/  BSYNC B0 ;  /* 0x0000000000007941 */ /* 0x000fea0003800000 */
.L_x_1613:
        /* <DEDUP_REMOVED lines=13> */
[----:B------:R-:W-:Y:S04]  /*0b20*/  STL [R1+0x48], R62 ;  /* 0x0000483e01007387 */ /* 0x000fe80000100800 */
[----:B------:R1:W2:Y:S01]  /*0b30*/  @P0 LDG.E R6, [R2.64] ;  /* 0x0000000602060981 */ /* 0x0002a2000c1e1900 */
[----:B------:R-:W-:Y:S01]  /*0b40*/  IADD3 R0, R0, c[0x0][0x53c], RZ ;  /* 0x00014f0000007a10 */ /* 0x000fe20007ffe0ff */
[----:B------:R-:W-:Y:S01]  /*0b50*/  IMAD.MOV.U32 R5, RZ, RZ, 0x40 ;  /* 0x00000040ff057424 */ /* 0x000fe200078e00ff */
[----:B------:R-:W-:Y:S01]  /*0b60*/  CS2R R126, SRZ ;  /* 0x00000000007e7805 */ /* 0x000fe2000001ff00 */
[----:B------:R-:W-:Y:S01]  /*0b70*/  CS2R R124, SRZ ;  /* 0x00000000007c7805 */ /* 0x000fe2000001ff00 */
[----:B------:R-:W-:Y:S01]  /*0b80*/  CS2R R130, SRZ ;  /* 0x0000000000827805 */ /* 0x000fe2000001ff00 */
[----:B------:R-:W-:Y:S01]  /*0b90*/  IMAD.SHL.U32 R8, R0, 0x80, RZ ;  /* 0x0000008000087824 */ /* 0x000fe200078e00ff */
[----:B------:R-:W-:Y:S01]  /*0ba0*/  IADD3 R5, R5, -c[0x0][0x168], RZ ;  /* 0x80005a0005057a10 */ /* 0x000fe20007ffe0ff */
[----:B------:R-:W-:Y:S01]  /*0bb0*/  CS2R R128, SRZ ;  /* 0x0000000000807805 */ /* 0x000fe2000001ff00 */
[----:B------:R-:W-:Y:S01]  /*0bc0*/  IMAD.MOV.U32 R122, RZ, RZ, RZ ;  /* 0x000000ffff7a7224 */ /* 0x000fe200078e00ff */
[----:B------:R-:W-:Y:S01]  /*0bd0*/  CS2R R120, SRZ ;  /* 0x0000000000787805 */ /* 0x000fe2000001ff00 */
[----:B------:R-:W-:Y:S01]  /*0be0*/  IADD3 R0, R8, 0x7f, RZ ;  /* 0x0000007f08007810 */ /* 0x000fe20007ffe0ff */
[----:B------:R-:W-:Y:S01]  /*0bf0*/  STL [R1+0x44], R8 ;  /* 0x0000440801007387 */ /* 0x000fe20000100800 */
[----:B------:R-:W-:Y:S01]  /*0c00*/  CS2R R118, SRZ ;  /* 0x0000000000767805 */ /* 0x000fe2000001ff00 */
[----:B------:R-:W-:Y:S01]  /*0c10*/  CS2R R116, SRZ ;  /* 0x0000000000747805 */ /* 0x000fe2000001ff00 */
        /* <DEDUP_REMOVED lines=10> */
[----:B-1----:R-:W-:Y:S01]  /*0cc0*/  MOV R2, c[0x0][0x2c4] ;  /* 0x0000b10000027a02 */ /* 0x002fe20000000f00 */
[----:B------:R-:W-:Y:S01]  /*0cd0*/  CS2R R16, SRZ ;  /* 0x0000000000107805 */ /* 0x000fe2000001ff00 */
[----:B------:R-:W-:Y:S01]  /*0ce0*/  MOV R102, RZ ;  /* 0x000000ff00667202 */ /* 0x000fe20000000f00 */
[----:B------:R-:W-:Y:S01]  /*0cf0*/  IMAD.MOV.U32 R100, RZ, RZ, RZ ;  /* 0x000000ffff647224 */ /* 0x000fe200078e00ff */
[----:B------:R-:W-:Y:S01]  /*0d00*/  ISETP.NE.AND P4, PT, R2, 0x1, PT ;  /* 0x000000010200780c */ /* 0x000fe20003f85270 */
[----:B------:R-:W-:Y:S01]  /*0d10*/  IMAD.MOV.U32 R94, RZ, RZ, RZ ;  /* 0x000000ffff5e7224 */ /* 0x000fe200078e00ff */
[----:B------:R-:W-:Y:S01]  /*0d20*/  MOV R2, c[0x0][0x2ac] ;  /* 0x0000ab0000027a02 */ /* 0x000fe20000000f00 */
[----:B------:R-:W-:Y:S01]  /*0d30*/  CS2R R18, SRZ ;  /* 0x0000000000127805 */ /* 0x000fe2000001ff00 */
[----:B------:R-:W-:Y:S01]  /*0d40*/  MOV R92, RZ ;  /* 0x000000ff005c7202 */ /* 0x000fe20000000f00 */
[----:B------:R-:W-:Y:S01]  /*0d50*/  IMAD.MOV.U32 R98, RZ, RZ, RZ ;  /* 0x000000ffff627224 */ /* 0x000fe200078e00ff */
        /* <DEDUP_REMOVED lines=8> */
[----:B------:R-:W-:Y:S01]  /*0de0*/  @P4 IMAD.HI.U32 R3, R0, c[0x0][0x2c8], RZ ;  /* 0x0000b20000034a27 */ /* 0x000fe200078e00ff */
[----:B------:R-:W-:Y:S01]  /*0df0*/  CS2R R26, SRZ ;  /* 0x00000000001a7805 */ /* 0x000fe2000001ff00 */
[----:B------:R-:W-:Y:S01]  /*0e00*/  MOV R82, RZ ;  /* 0x000000ff00527202 */ /* 0x000fe20000000f00 */
[----:B------:R-:W-:Y:S01]  /*0e10*/  CS2R R28, SRZ ;  /* 0x00000000001c7805 */ /* 0x000fe2000001ff00 */
[----:B------:R-:W-:Y:S01]  /*0e20*/  IMAD.MOV.U32 R78, RZ, RZ, RZ ;  /* 0x000000ffff4e7224 */ /* 0x000fe200078e00ff */
[----:B------:R-:W-:Y:S01]  /*0e30*/  @P4 SHF.R.U32.HI R0, RZ, c[0x0][0x2cc], R3 ;  /* 0x0000b300ff004a19 */ /* 0x000fe20000011603 */
[----:B------:R-:W-:Y:S01]  /*0e40*/  IMAD.MOV.U32 R76, RZ, RZ, RZ ;  /* 0x000000ffff4c7224 */ /* 0x000fe200078e00ff */
[----:B------:R-:W-:Y:S01]  /*0e50*/  MOV R74, RZ ;  /* 0x000000ff004a7202 */ /* 0x000fe20000000f00 */
[----:B------:R-:W-:Y:S01]  /*0e60*/  IMAD.MOV.U32 R80, RZ, RZ, RZ ;  /* 0x000000ffff507224 */ /* 0x000fe200078e00ff */
        /* <DEDUP_REMOVED lines=51> */
[----:B--2---:R1:W-:Y:S02]  /*11a0*/  STL [R1+0x18], R6 ;  /* 0x0000180601007387 */ /* 0x0043e40000100800 */
[----:B-1----:R-:W-:-:S02]  /*11b0*/  IMAD R6, R2, c[0x0][0x1d0], RZ ;  /* 0x0000740002067a24 */ /* 0x002fc400078e02ff */
[----:B------:R-:W-:-:S03]  /*11c0*/  IMAD R2, R2, c[0x0][0x1d0], R5 ;  /* 0x0000740002027a24 */ /* 0x000fc600078e0205 */
[----:B------:R-:W-:Y:S01]  /*11d0*/  IADD3 R5, R6, 0x3f, RZ ;  /* 0x0000003f06057810 */ /* 0x000fe20007ffe0ff */
[----:B------:R-:W-:-:S03]  /*11e0*/  IMAD.IADD R0, R2, 0x1, R0 ;  /* 0x0000000102007824 */ /* 0x000fc600078e0200 */
[----:B------:R-:W-:Y:S02]  /*11f0*/  SHF.R.S32.HI R2, RZ, 0x1f, R5 ;  /* 0x0000001fff027819 */ /* 0x000fe40000011405 */
[----:B------:R-:W-:Y:S02]  /*1200*/  SHF.R.S32.HI R3, RZ, 0x1f, R0 ;  /* 0x0000001fff037819 */ /* 0x000fe40000011400 */
[----:B------:R-:W-:Y:S02]  /*1210*/  LEA.HI R2, R2, R5, RZ, 0x6 ;  /* 0x0000000502027211 */ /* 0x000fe400078f30ff */
[----:B------:R-:W-:Y:S01]  /*1220*/  LEA.HI R3, R3, R0, RZ, 0x6 ;  /* 0x0000000003037211 */ /* 0x000fe200078f30ff */
[----:B------:R-:W-:Y:S01]  /*1230*/  IMAD.MOV R0, RZ, RZ, -R62 ;  /* 0x000000ffff007224 */ /* 0x000fe200078e0a3e */
[----:B------:R-:W-:Y:S02]  /*1240*/  SHF.R.S32.HI R2, RZ, 0x6, R2 ;  /* 0x00000006ff027819 */ /* 0x000fe40000011402 */
[----:B------:R-:W-:Y:S01]  /*1250*/  SHF.R.S32.HI R3, RZ, 0x6, R3 ;  /* 0x00000006ff037819 */ /* 0x000fe20000011403 */
[----:B------:R-:W-:Y:S01]  /*1260*/  IMAD R6, R0, c[0x0][0x548], R4 ;  /* 0x0001520000067a24 */ /* 0x000fe200078e0204 */
[----:B------:R-:W-:-:S02]  /*1270*/  PRMT R0, RZ, 0x7610, R0 ;  /* 0x00007610ff007816 */ /* 0x000fc40000000000 */
[----:B------:R-:W-:Y:S02]  /*1280*/  IMNMX R224, R2, R3, PT ;  /* 0x0000000302e07217 */ /* 0x000fe40003800200 */
[----:B------:R1:W-:Y:S01]  /*1290*/  STL [R1+0x4c], R6 ;  /* 0x00004c0601007387 */ /* 0x0003e20000100800 */
[----:B------:R-:W-:Y:S02]  /*12a0*/  MOV R5, RZ ;  /* 0x000000ff00057202 */ /* 0x000fe40000000f00 */
[----:B------:R-:W-:-:S13]  /*12b0*/  ISETP.GE.AND P0, PT, R224, 0x1, PT ;  /* 0x00000001e000780c */ /* 0x000fda0003f06270 */
[----:B------:R-:W-:Y:S05]  /*12c0*/  @!P0 BRA `(.L_x_1616) ;  /* 0x0000ec0000008947 */ /* 0x000fea0003800000 */
[----:B------:R-:W2:Y:S01]  /*12d0*/  LDL R7, [R1+0x10] ;  /* 0x0000100001077983 */ /* 0x000ea20000100800 */
[----:B------:R-:W-:-:S04]  /*12e0*/  ISETP.NE.U32.AND P1, PT, RZ, c[0x0][0x340], PT ;  /* 0x0000d000ff007a0c */ /* 0x000fc80003f25070 */
[----:B------:R-:W-:-:S13]  /*12f0*/  ISETP.NE.AND.EX P1, PT, RZ, c[0x0][0x344], PT, P1 ;  /* 0x0000d100ff007a0c */ /* 0x000fda0003f25310 */
[----:B------:R-:W-:-:S05]  /*1300*/  @P1 MOV R2, 0x4 ;  /* 0x0000000400021802 */ /* 0x000fca0000000f00 */
[----:B------:R-:W-:-:S05]  /*1310*/  @P1 IMAD.WIDE R2, R62, R2, c[0x0][0x340] ;  /* 0x0000d0003e021625 */ /* 0x000fca00078e0202 */
[----:B------:R3:W5:Y:S01]  /*1320*/  @P1 LDG.E R10, [R2.64] ;  /* 0x00000006020a1981 */ /* 0x000762000c1e1900 */
[----:B------:R-:W-:Y:S02]  /*1330*/  SHF.R.S32.HI R21, RZ, 0x1f, R6 ;  /* 0x0000001fff157819 */ /* 0x000fe40000011406 */
[----:B------:R-:W-:Y:S02]  /*1340*/  ISETP.GE.AND P5, PT, R250, c[0x0][0x198], PT ;  /* 0x00006600fa007a0c */ /* 0x000fe40003fa6270 */
[----:B------:R-:W-:Y:S01]  /*1350*/  ISETP.GE.AND P3, PT, R251, c[0x0][0x198], PT ;  /* 0x00006600fb007a0c */ /* 0x000fe20003f66270 */
[----:B------:R-:W-:-:S04]  /*1360*/  IMAD R0, R21, c[0x0][0x1b8], RZ ;  /* 0x00006e0015007a24 */ /* 0x000fc800078e02ff */
[C---:B------:R-:W-:Y:S02]  /*1370*/  IMAD R5, R6.reuse, c[0x0][0x1bc], R0 ;  /* 0x00006f0006057a24 */ /* 0x040fe400078e0200 */
[----:B---3--:R-:W-:Y:S01]  /*1380*/  IMAD.WIDE.U32 R2, R6, c[0x0][0x1b8], RZ ;  /* 0x00006e0006027a25 */ /* 0x008fe200078e00ff */
[----:B-1----:R-:W-:-:S03]  /*1390*/  SHF.R.S32.HI R6, RZ, 0x1f, R62 ;  /* 0x0000001fff067819 */ /* 0x002fc6000001143e */
[----:B------:R-:W-:Y:S02]  /*13a0*/  IMAD.IADD R3, R3, 0x1, R5 ;  /* 0x0000000103037824 */ /* 0x000fe400078e0205 */
[----:B------:R-:W-:Y:S02]  /*13b0*/  IMAD R5, R6, c[0x0][0x1c0], RZ ;  /* 0x0000700006057a24 */ /* 0x000fe400078e02ff */
[----:B------:R-:W-:-:S04]  /*13c0*/  IMAD.WIDE.U32 R2, R62, c[0x0][0x1c0], R2 ;  /* 0x000070003e027a25 */ /* 0x000fc800078e0002 */
[----:B------:R-:W-:-:S05]  /*13d0*/  IMAD R5, R62, c[0x0][0x1c4], R5 ;  /* 0x000071003e057a24 */ /* 0x000fca00078e0205 */
[----:B------:R-:W-:Y:S02]  /*13e0*/  IADD3 R3, R3, R5, RZ ;  /* 0x0000000503037210 */ /* 0x000fe40007ffe0ff */
[----:B--2---:R-:W-:-:S04]  /*13f0*/  IADD3 R4, R7, R8, RZ ;  /* 0x0000000807047210 */ /* 0x004fc80007ffe0ff */
[----:B------:R-:W-:Y:S01]  /*1400*/  MOV R0, R4 ;  /* 0x0000000400007202 */ /* 0x000fe20000000f00 */
[----:B------:R-:W-:-:S05]  /*1410*/  @P4 IMAD.HI.U32 R7, R4, c[0x0][0x2c8], RZ ;  /* 0x0000b20004074a27 */ /* 0x000fca00078e00ff */
[----:B------:R-:W-:-:S04]  /*1420*/  @P4 SHF.R.U32.HI R0, RZ, c[0x0][0x2cc], R7 ;  /* 0x0000b300ff004a19 */ /* 0x000fc80000011607 */
[----:B------:R-:W-:Y:S01]  /*1430*/  SHF.R.S32.HI R6, RZ, 0x1f, R0 ;  /* 0x0000001fff067819 */ /* 0x000fe20000011400 */
[C---:B------:R-:W-:Y:S01]  /*1440*/  IMAD.WIDE.U32 R2, R0.reuse, c[0x0][0x1b0], R2 ;  /* 0x00006c0000027a25 */ /* 0x040fe200078e0002 */
[----:B------:R-:W-:-:S03]  /*1450*/  IADD3 R7, -R0, RZ, RZ ;  /* 0x000000ff00077210 */ /* 0x000fc60007ffe1ff */
[----:B------:R-:W-:Y:S02]  /*1460*/  IMAD R5, R6, c[0x0][0x1b0], RZ ;  /* 0x00006c0006057a24 */ /* 0x000fe400078e02ff */
[----:B------:R-:W-:Y:S02]  /*1470*/  IMAD R4, R7, c[0x0][0x2c4], R4 ;  /* 0x0000b10007047a24 */ /* 0x000fe400078e0204 */
[----:B------:R-:W-:-:S03]  /*1480*/  IMAD R5, R0, c[0x0][0x1b4], R5 ;  /* 0x00006d0000057a24 */ /* 0x000fc600078e0205 */
[----:B------:R-:W-:Y:S01]  /*1490*/  SHF.R.S32.HI R0, RZ, 0x1f, R4 ;  /* 0x0000001fff007819 */ /* 0x000fe20000011404 */
[----:B------:R-:W-:Y:S01]  /*14a0*/  IMAD.IADD R3, R3, 0x1, R5 ;  /* 0x0000000103037824 */ /* 0x000fe200078e0205 */
[----:B------:R-:W-:-:S03]  /*14b0*/  @!P1 MOV R10, R62 ;  /* 0x0000003e000a9202 */ /* 0x000fc60000000f00 */
        /* <DEDUP_REMOVED lines=8> */
.L_x_1723:
[----:B------:R-:W-:Y:S05]  /*1540*/  BRA.DIV ~URZ, `(.L_x_1618) ;  /* 0x000112a27f007947 */ /* 0x000fea000b800000 */
[----:B------:R3:W4:Y:S02]  /*1550*/  SHFL.IDX PT, R0, R8, RZ, 0x181f ;  /* 0x00181fff08007589 */ /* 0x00072400000e0000 */
.L_x_1724:
[----:B---3--:R-:W3:Y:S04]  /*1560*/  LDL R3, [R1+0x44] ;  /* 0x0000440001037983 */ /* 0x008ee80000100800 */
[----:B------:R-:W1:Y:S01]  /*1570*/  S2R R4, SR_TID.X ;  /* 0x0000000000047919 */ /* 0x000e620000002100 */
[----:B------:R-:W-:-:S04]  /*1580*/  IMAD.MOV.U32 R11, RZ, RZ, c[0x0][0x2c4] ;  /* 0x0000b100ff0b7624 */ /* 0x000fc800078e00ff */
[----:B------:R-:W-:Y:S01]  /*1590*/  IMAD R11, R11, c[0x0][0x168], RZ ;  /* 0x00005a000b0b7a24 */ /* 0x000fe200078e02ff */
[----:B-1----:R-:W-:-:S04]  /*15a0*/  SHF.R.S32.HI R2, RZ, 0x1f, R4 ;  /* 0x0000001fff027819 */ /* 0x002fc80000011404 */
[----:B------:R-:W-:-:S04]  /*15b0*/  LEA.HI R2, R2, R4, RZ, 0x3 ;  /* 0x0000000402027211 */ /* 0x000fc800078f18ff */
[----:B------:R-:W-:Y:S01]  /*15c0*/  SHF.R.S32.HI R2, RZ, 0x3, R2 ;  /* 0x00000003ff027819 */ /* 0x000fe20000011402 */
[----:B------:R-:W-:Y:S04]  /*15d0*/  BSSY B0, `(.L_x_1619) ;  /* 0x000000f000007945 */ /* 0x000fe80003800000 */
[----:B---3--:R-:W-:-:S05]  /*15e0*/  IMAD.IADD R6, R2, 0x1, R3 ;  /* 0x0000000102067824 */ /* 0x008fca00078e0203 */
[----:B------:R-:W-:-:S13]  /*15f0*/  ISETP.GE.AND P0, PT, R6, R11, PT ;  /* 0x0000000b0600720c */ /* 0x000fda0003f06270 */
[----:B------:R-:W-:Y:S05]  /*1600*/  @P0 BRA `(.L_x_1620) ;  /* 0x000000b000000947 */ /* 0x000fea0003800000 */
[----:B------:R-:W-:Y:S02]  /*1610*/  SHF.R.S32.HI R13, RZ, 0x1f, R250 ;  /* 0x0000001fff0d7819 */ /* 0x000fe400000114fa */
[CC--:B----4-:R-:W-:Y:S02]  /*1620*/  LEA R4, P1, R250.reuse, R0.reuse, 0x1 ;  /* 0x00000000fa047211 */ /* 0x0d0fe400078208ff */
[----:B------:R-:W-:Y:S02]  /*1630*/  SHF.R.S32.HI R12, RZ, 0x1f, R251 ;  /* 0x0000001fff0c7819 */ /* 0x000fe400000114fb */
[C---:B------:R-:W-:Y:S02]  /*1640*/  LEA R2, P0, R251.reuse, R0, 0x1 ;  /* 0x00000000fb027211 */ /* 0x040fe400078008ff */
[-C--:B--2---:R-:W-:Y:S02]  /*1650*/  LEA.HI.X R5, R250, R9.reuse, R13, 0x1, P1 ;  /* 0x00000009fa057211 */ /* 0x084fe400008f0c0d */
[----:B------:R-:W-:-:S03]  /*1660*/  LEA.HI.X R3, R251, R9, R12, 0x1, P0 ;  /* 0x00000009fb037211 */ /* 0x000fc600000f0c0c */
[----:B------:R-:W-:Y:S01]  /*1670*/  @!PT LDS RZ, [RZ] ;  /* 0x00000000fffff984 */ /* 0x000fe20000000800 */
[----:B------:R-:W-:Y:S01]  /*1680*/  @!PT LDS RZ, [RZ] ;  /* 0x00000000fffff984 */ /* 0x000fe20000000800 */
[----:B------:R-:W-:Y:S01]  /*1690*/  @!PT LDS RZ, [RZ] ;  /* 0x00000000fffff984 */ /* 0x000fe20000000800 */
[----:B------:R1:W-:Y:S04]  /*16a0*/  LDGSTS.E.BYPASS.LTC128B.128 [R247+0x8100], [R4.64], !P5 ;  /* 0x0810000004f77fae */ /* 0x0003e8000e901d46 */
[----:B------:R1:W-:Y:S02]  /*16b0*/  LDGSTS.E.BYPASS.LTC128B.128 [R247+0xc100], [R2.64], !P3 ;  /* 0x0c10000002f77fae */ /* 0x0003e4000d901d46 */
.L_x_1620:
[----:B------:R-:W-:Y:S05]  /*16c0*/  BSYNC B0 ;  /* 0x0000000000007941 */ /* 0x000fea0003800000 */
.L_x_1619:
[----:B------:R-:W-:Y:S05]  /*16d0*/  BRA.DIV ~URZ, `(.L_x_1621) ;  /* 0x000111827f007947 */ /* 0x000fea000b800000 */
[----:B--2---:R2:W3:Y:S04]  /*16e0*/  SHFL.IDX PT, R9, R7, 0x1, 0x181f ;  /* 0x00381f0007097f89 */ /* 0x0044e800000e0000 */
[----:B----4-:R2:W4:Y:S02]  /*16f0*/  SHFL.IDX PT, R0, R8, 0x1, 0x181f ;  /* 0x00381f0008007f89 */ /* 0x01052400000e0000 */
.L_x_1725:
[----:B-1----:R-:W-:Y:S01]  /*1700*/  IADD3 R2, R6, 0x10, RZ ;  /* 0x0000001006027810 */ /* 0x002fe20007ffe0ff */
[----:B------:R-:W-:Y:S03]  /*1710*/  BSSY B0, `(.L_x_1622) ;  /* 0x000000e000007945 */ /* 0x000fe60003800000 */
[----:B------:R-:W-:-:S13]  /*1720*/  ISETP.GE.AND P0, PT, R2, R11, PT ;  /* 0x0000000b0200720c */ /* 0x000fda0003f06270 */
[----:B------:R-:W-:Y:S05]  /*1730*/  @P0 BRA `(.L_x_1623) ;  /* 0x000000b000000947 */ /* 0x000fea0003800000 */
[----:B------:R-:W-:Y:S02]  /*1740*/  SHF.R.S32.HI R13, RZ, 0x1f, R250 ;  /* 0x0000001fff0d7819 */ /* 0x000fe400000114fa */
[CC--:B----4-:R-:W-:Y:S02]  /*1750*/  LEA R4, P1, R250.reuse, R0.reuse, 0x1 ;  /* 0x00000000fa047211 */ /* 0x0d0fe400078208ff */
[----:B------:R-:W-:Y:S02]  /*1760*/  SHF.R.S32.HI R12, RZ, 0x1f, R251 ;  /* 0x0000001fff0c7819 */ /* 0x000fe400000114fb */
[C---:B------:R-:W-:Y:S02]  /*1770*/  LEA R2, P0, R251.reuse, R0, 0x1 ;  /* 0x00000000fb027211 */ /* 0x040fe400078008ff */
[-C--:B---3--:R-:W-:Y:S02]  /*1780*/  LEA.HI.X R5, R250, R9.reuse, R13, 0x1, P1 ;  /* 0x00000009fa057211 */ /* 0x088fe400008f0c0d */
[----:B------:R-:W-:-:S03]  /*1790*/  LEA.HI.X R3, R251, R9, R12, 0x1, P0 ;  /* 0x00000009fb037211 */ /* 0x000fc600000f0c0c */
[----:B------:R-:W-:Y:S01]  /*17a0*/  @!PT LDS RZ, [RZ] ;  /* 0x00000000fffff984 */ /* 0x000fe20000000800 */
[----:B------:R-:W-:Y:S01]  /*17b0*/  @!PT LDS RZ, [RZ] ;  /* 0x00000000fffff984 */ /* 0x000fe20000000800 */
[----:B------:R-:W-:Y:S01]  /*17c0*/  @!PT LDS RZ, [RZ] ;  /* 0x00000000fffff984 */ /* 0x000fe20000000800 */
[----:B------:R1:W-:Y:S04]  /*17d0*/  LDGSTS.E.BYPASS.LTC128B.128 [R247+0x8900], [R4.64], !P5 ;  /* 0x0890000004f77fae */ /* 0x0003e8000e901d46 */
[----:B------:R1:W-:Y:S02]  /*17e0*/  LDGSTS.E.BYPASS.LTC128B.128 [R247+0xc900], [R2.64], !P3 ;  /* 0x0c90000002f77fae */ /* 0x0003e4000d901d46 */
.L_x_1623:
[----:B------:R-:W-:Y:S05]  /*17f0*/  BSYNC B0 ;  /* 0x0000000000007941 */ /* 0x000fea0003800000 */
.L_x_1622:
[----:B------:R-:W-:Y:S05]  /*1800*/  BRA.DIV ~URZ, `(.L_x_1624) ;  /* 0x000111227f007947 */ /* 0x000fea000b800000 */
[----:B---3--:R3:W1:Y:S02]  /*1810*/  SHFL.IDX PT, R9, R7, 0x2, 0x181f ;  /* 0x00581f0007097f89 */ /* 0x00866400000e0000 */
.L_x_1726:
[----:B------:R-:W-:Y:S05]  /*1820*/  BRA.DIV ~URZ, `(.L_x_1625) ;  /* 0x000111727f007947 */ /* 0x000fea000b800000 */
[----:B----4-:R4:W2:Y:S02]  /*1830*/  SHFL.IDX PT, R0, R8, 0x2, 0x181f ;  /* 0x00581f0008007f89 */ /* 0x0108a400000e0000 */
.L_x_1727:
[----:B-1----:R-:W-:Y:S01]  /*1840*/  IADD3 R2, R6, 0x20, RZ ;  /* 0x0000002006027810 */ /* 0x002fe20007ffe0ff */
[----:B------:R-:W-:Y:S03]  /*1850*/  BSSY B0, `(.L_x_1626) ;  /* 0x000000e000007945 */ /* 0x000fe60003800000 */
[----:B------:R-:W-:-:S13]  /*1860*/  ISETP.GE.AND P0, PT, R2, R11, PT ;  /* 0x0000000b0200720c */ /* 0x000fda0003f06270 */
[----:B------:R-:W-:Y:S05]  /*1870*/  @P0 BRA `(.L_x_1627) ;  /* 0x000000b000000947 */ /* 0x000fea0003800000 */
[----:B------:R-:W-:Y:S02]  /*1880*/  SHF.R.S32.HI R13, RZ, 0x1f, R250 ;  /* 0x0000001fff0d7819 */ /* 0x000fe400000114fa */
[CC--:B--2---:R-:W-:Y:S02]  /*1890*/  LEA R4, P1, R250.reuse, R0.reuse, 0x1 ;  /* 0x00000000fa047211 */ /* 0x0c4fe400078208ff */
[----:B------:R-:W-:Y:S02]  /*18a0*/  SHF.R.S32.HI R12, RZ, 0x1f, R251 ;  /* 0x0000001fff0c7819 */ /* 0x000fe400000114fb */
[C---:B------:R-:W-:Y:S02]  /*18b0*/  LEA R2, P0, R251.reuse, R0, 0x1 ;  /* 0x00000000fb027211 */ /* 0x040fe400078008ff */
[-C--:B------:R-:W-:Y:S02]  /*18c0*/  LEA.HI.X R5, R250, R9.reuse, R13, 0x1, P1 ;  /* 0x00000009fa057211 */ /* 0x080fe400008f0c0d */
[----:B------:R-:W-:-:S03]  /*18d0*/  LEA.HI.X R3, R251, R9, R12, 0x1, P0 ;  /* 0x00000009fb037211 */ /* 0x000fc600000f0c0c */
[----:B------:R-:W-:Y:S01]  /*18e0*/  @!PT LDS RZ, [RZ] ;  /* 0x00000000fffff984 */ /* 0x000fe20000000800 */
[----:B------:R-:W-:Y:S01]  /*18f0*/  @!PT LDS RZ, [RZ] ;  /* 0x00000000fffff984 */ /* 0x000fe20000000800 */
[----:B------:R-:W-:Y:S01]  /*1900*/  @!PT LDS RZ, [RZ] ;  /* 0x00000000fffff984 */ /* 0x000fe20000000800 */
[----:B------:R1:W-:Y:S04]  /*1910*/  LDGSTS.E.BYPASS.LTC128B.128 [R247+0x9100], [R4.64], !P5 ;  /* 0x0910000004f77fae */ /* 0x0003e8000e901d46 */
[----:B------:R1:W-:Y:S02]  /*1920*/  LDGSTS.E.BYPASS.LTC128B.128 [R247+0xd100], [R2.64], !P3 ;  /* 0x0d10000002f77fae */ /* 0x0003e4000d901d46 */
.L_x_1627:
[----:B------:R-:W-:Y:S05]  /*1930*/  BSYNC B0 ;  /* 0x0000000000007941 */ /* 0x000fea0003800000 */
.L_x_1626:
[----:B------:R-:W-:Y:S05]  /*1940*/  BRA.DIV ~URZ, `(.L_x_1628) ;  /* 0x000110c27f007947 */ /* 0x000fea000b800000 */
[----:B------:R1:W3:Y:S04]  /*1950*/  SHFL.IDX PT, R9, R7, 0x3, 0x181f ;  /* 0x00781f0007097f89 */ /* 0x0002e800000e0000 */
[----:B--2---:R1:W2:Y:S02]  /*1960*/  SHFL.IDX PT, R0, R8, 0x3, 0x181f ;  /* 0x00781f0008007f89 */ /* 0x0042a400000e0000 */
.L_x_1728:
        /* <DEDUP_REMOVED lines=15> */
.L_x_1630:
[----:B------:R-:W-:Y:S05]  /*1a60*/  BSYNC B0 ;  /* 0x0000000000007941 */ /* 0x000fea0003800000 */
.L_x_1629:
[----:B------:R-:W-:Y:S05]  /*1a70*/  BRA.DIV ~URZ, `(.L_x_1631) ;  /* 0x000110627f007947 */ /* 0x000fea000b800000 */
[----:B---3--:R3:W1:Y:S02]  /*1a80*/  SHFL.IDX PT, R9, R7, 0x4, 0x181f ;  /* 0x00981f0007097f89 */ /* 0x00866400000e0000 */
.L_x_1729:
[----:B------:R-:W-:Y:S05]  /*1a90*/  BRA.DIV ~URZ, `(.L_x_1632) ;  /* 0x000110b27f007947 */ /* 0x000fea000b800000 */
[----:B--2---:R2:W3:Y:S02]  /*1aa0*/  SHFL.IDX PT, R0, R8, 0x4, 0x181f ;  /* 0x00981f0008007f89 */ /* 0x0044e400000e0000 */
.L_x_1730:
[----:B-1----:R-:W-:Y:S01]  /*1ab0*/  IADD3 R2, R6, 0x40, RZ ;  /* 0x0000004006027810 */ /* 0x002fe20007ffe0ff */
[----:B------:R-:W-:Y:S03]  /*1ac0*/  BSSY B0, `(.L_x_1633) ;  /* 0x000000e000007945 */ /* 0x000fe60003800000 */
[----:B------:R-:W-:-:S13]  /*1ad0*/  ISETP.GE.AND P0, PT, R2, R11, PT ;  /* 0x0000000b0200720c */ /* 0x000fda0003f06270 */
[----:B------:R-:W-:Y:S05]  /*1ae0*/  @P0 BRA `(.L_x_1634) ;  /* 0x000000b000000947 */ /* 0x000fea0003800000 */
[----:B------:R-:W-:Y:S02]  /*1af0*/  SHF.R.S32.HI R13, RZ, 0x1f, R250 ;  /* 0x0000001fff0d7819 */ /* 0x000fe400000114fa */
[CC--:B---3--:R-:W-:Y:S02]  /*1b00*/  LEA R4, P1, R250.reuse, R0.reuse, 0x1 ;  /* 0x00000000fa047211 */ /* 0x0c8fe400078208ff */
        /* <DEDUP_REMOVED lines=9> */
.L_x_1634:
[----:B------:R-:W-:Y:S05]  /*1ba0*/  BSYNC B0 ;  /* 0x0000000000007941 */ /* 0x000fea0003800000 */
.L_x_1633:
[----:B------:R-:W-:Y:S05]  /*1bb0*/  BRA.DIV ~URZ, `(.L_x_1635) ;  /* 0x000110027f007947 */ /* 0x000fea000b800000 */
[----:B------:R1:W2:Y:S04]  /*1bc0*/  SHFL.IDX PT, R9, R7, 0x5, 0x181f ;  /* 0x00b81f0007097f89 */ /* 0x0002a800000e0000 */
[----:B---3--:R1:W3:Y:S02]  /*1bd0*/  SHFL.IDX PT, R0, R8, 0x5, 0x181f ;  /* 0x00b81f0008007f89 */ /* 0x0082e400000e0000 */
.L_x_1731:
        /* <DEDUP_REMOVED lines=15> */
.L_x_1637:
[----:B------:R-:W-:Y:S05]  /*1cd0*/  BSYNC B0 ;  /* 0x0000000000007941 */ /* 0x000fea0003800000 */
.L_x_1636:
[----:B------:R-:W-:Y:S05]  /*1ce0*/  BRA.DIV ~URZ, `(.L_x_1638) ;  /* 0x00010fa27f007947 */ /* 0x000fea000b800000 */
[----:B--2---:R2:W1:Y:S02]  /*1cf0*/  SHFL.IDX PT, R9, R7, 0x6, 0x181f ;  /* 0x00d81f0007097f89 */ /* 0x00446400000e0000 */
.L_x_1732:
[----:B------:R-:W-:Y:S05]  /*1d00*/  BRA.DIV ~URZ, `(.L_x_1639) ;  /* 0x00010ff27f007947 */ /* 0x000fea000b800000 */
[----:B---3--:R3:W2:Y:S02]  /*1d10*/  SHFL.IDX PT, R0, R8, 0x6, 0x181f ;  /* 0x00d81f0008007f89 */ /* 0x0086a400000e0000 */
.L_x_1733:
        /* <DEDUP_REMOVED lines=15> */
.L_x_1641:
[----:B------:R-:W-:Y:S05]  /*1e10*/  BSYNC B0 ;  /* 0x0000000000007941 */ /* 0x000fea0003800000 */
.L_x_1640:
[----:B------:R-:W-:Y:S05]  /*1e20*/  BRA.DIV ~URZ, `(.L_x_1642) ;  /* 0x00010f427f007947 */ /* 0x000fea000b800000 */
[----:B--2---:R-:W2:Y:S04]  /*1e30*/  SHFL.IDX PT, R7, R7, 0x7, 0x181f ;  /* 0x00f81f0007077f89 */ /* 0x004ea800000e0000 */
[----:B------:R1:W3:Y:S02]  /*1e40*/  SHFL.IDX PT, R0, R8, 0x7, 0x181f ;  /* 0x00f81f0008007f89 */ /* 0x0002e400000e0000 */
.L_x_1734:
[----:B------:R-:W-:Y:S01]  /*1e50*/  IADD3 R6, R6, 0x70, RZ ;  /* 0x0000007006067810 */ /* 0x000fe20007ffe0ff */
[----:B-----5:R-:W-:Y:S01]  /*1e60*/  IMAD.WIDE.U32 R158, R10, c[0x0][0x2b0], RZ ;  /* 0x0000ac000a9e7a25 */ /* 0x020fe200078e00ff */
[----:B------:R-:W-:-:S02]  /*1e70*/  SHF.R.S32.HI R23, RZ, 0x1f, R250 ;  /* 0x0000001fff177819 */ /* 0x000fc400000114fa */
[----:B------:R-:W-:Y:S02]  /*1e80*/  ISETP.GE.AND P2, PT, R6, R11, PT ;  /* 0x0000000b0600720c */ /* 0x000fe40003f46270 */
[----:B------:R1:W-:Y:S01]  /*1e90*/  STL.64 [R1+0x28], R158 ;  /* 0x0000289e01007387 */ /* 0x0003e20000100a00 */
[----:B------:R-:W-:-:S10]  /*1ea0*/  SHF.R.S32.HI R22, RZ, 0x1f, R251 ;  /* 0x0000001fff167819 */ /* 0x000fd400000114fb */
[CC--:B-1-3--:R-:W-:Y:S02]  /*1eb0*/  @!P2 LEA R4, P1, R250.reuse, R0.reuse, 0x1 ;  /* 0x00000000fa04a211 */ /* 0x0cafe400078208ff */
[C---:B------:R-:W-:Y:S02]  /*1ec0*/  @!P2 LEA R2, P0, R251.reuse, R0, 0x1 ;  /* 0x00000000fb02a211 */ /* 0x040fe400078008ff */
[----:B------:R-:W-:Y:S02]  /*1ed0*/  SHF.R.S32.HI R0, RZ, 0x1f, R10 ;  /* 0x0000001fff007819 */ /* 0x000fe4000001140a */
[-C--:B--2---:R-:W-:Y:S02]  /*1ee0*/  @!P2 LEA.HI.X R5, R250, R7.reuse, R23, 0x1, P1 ;  /* 0x00000007fa05a211 */ /* 0x084fe400008f0c17 */
[----:B------:R-:W-:Y:S01]  /*1ef0*/  @!P2 LEA.HI.X R3, R251, R7, R22, 0x1, P0 ;  /* 0x00000007fb03a211 */ /* 0x000fe200000f0c16 */
[----:B------:R-:W-:Y:S02]  /*1f00*/  IMAD R0, R0, c[0x0][0x2b0], RZ ;  /* 0x0000ac0000007a24 */ /* 0x000fe400078e02ff */
[----:B------:R-:W-:Y:S01]  /*1f10*/  @!PT LDS RZ, [RZ] ;  /* 0x00000000fffff984 */ /* 0x000fe20000000800 */
[----:B------:R-:W-:Y:S01]  /*1f20*/  @!PT LDS RZ, [RZ] ;  /* 0x00000000fffff984 */ /* 0x000fe20000000800 */
[----:B------:R-:W-:Y:S01]  /*1f30*/  @!PT LDS RZ, [RZ] ;  /* 0x00000000fffff984 */ /* 0x000fe20000000800 */
[----:B------:R1:W-:Y:S02]  /*1f40*/  @!P2 LDGSTS.E.BYPASS.LTC128B.128 [R247+0xb900], [R4.64], !P5 ;  /* 0x0b90000004f7afae */ /* 0x0003e4000e901d46 */
[----:B------:R-:W-:-:S02]  /*1f50*/  IMAD R0, R10, c[0x0][0x2b4], R0 ;  /* 0x0000ad000a007a24 */ /* 0x000fc400078e0200 */
[----:B------:R1:W-:Y:S02]  /*1f60*/  @!P2 LDGSTS.E.BYPASS.LTC128B.128 [R247+0xf900], [R2.64], !P3 ;  /* 0x0f90000002f7afae */ /* 0x0003e4000d901d46 */
[----:B------:R-:W-:Y:S02]  /*1f70*/  IMAD.IADD R156, R159, 0x1, R0 ;  /* 0x000000019f9c7824 */ /* 0x000fe400078e0200 */
[----:B------:R-:W0:Y:S01]  /*1f80*/  LDGDEPBAR ;  /* 0x00000000000079af */ /* 0x000e220000000000 */
[----:B------:R-:W-:Y:S03]  /*1f90*/  WARPSYNC 0xffffffff ;  /* 0xffffffff00007948 */ /* 0x000fe60003800000 */
[----:B------:R1:W-:Y:S02]  /*1fa0*/  STL [R1+0x3c], R156 ;  /* 0x00003c9c01007387 */ /* 0x0003e40000100800 */
[----:B------:R-:W2:Y:S04]  /*1fb0*/  LDL R157, [R1+0x10] ;  /* 0x00001000019d7983 */ /* 0x000ea80000100800 */
[----:B------:R-:W3:Y:S01]  /*1fc0*/  LDL R160, [R1+0x18] ;  /* 0x0000180001a07983 */ /* 0x000ee20000100800 */
[----:B------:R-:W-:-:S02]  /*1fd0*/  IMAD.MOV.U32 R0, RZ, RZ, c[0x0][0x2b8] ;  /* 0x0000ae00ff007624 */ /* 0x000fc400078e00ff */
[----:B------:R-:W-:Y:S01]  /*1fe0*/  IMAD.MOV.U32 R9, RZ, RZ, c[0x0][0x2ac] ;  /* 0x0000ab00ff097624 */ /* 0x000fe200078e00ff */
[----:B------:R-:W5:Y:S02]  /*1ff0*/  LDL R26, [R1+0x4c] ;  /* 0x00004c00011a7983 */ /* 0x000f640000100800 */
[----:B------:R-:W-:Y:S01]  /*2000*/  ISETP.NE.AND P3, PT, R0, 0x1, PT ;  /* 0x000000010000780c */ /* 0x000fe20003f65270 */
[----:B------:R-:W-:Y:S02]  /*2010*/  IMAD R9, R9, c[0x0][0x1d0], RZ ;  /* 0x0000740009097a24 */ /* 0x000fe400078e02ff */
[----:B------:R-:W-:Y:S01]  /*2020*/  IMAD.MOV.U32 R246, RZ, RZ, RZ ;  /* 0x000000fffff67224 */ /* 0x000fe200078e00ff */
[----:B------:R-:W-:Y:S01]  /*2030*/  BAR.SYNC.DEFER_BLOCKING 0x0 ;  /* 0x0000000000007b1d */ /* 0x000fe20000010000 */
[----:B-12---:R-:W-:-:S05]  /*2040*/  IMAD R2, R224, 0x40, R157 ;  /* 0x00000040e0027824 */ /* 0x006fca00078e029d */
[----:B------:R-:W-:-:S04]  /*2050*/  IADD3 R2, R2, -0x40, RZ ;  /* 0xffffffc002027810 */ /* 0x000fc80007ffe0ff */
[C---:B------:R-:W-:Y:S01]  /*2060*/  ISETP.GE.AND P1, PT, R2.reuse, R9, PT ;  /* 0x000000090200720c */ /* 0x040fe20003f26270 */
[----:B---3--:R-:W-:-:S03]  /*2070*/  IMAD.IADD R2, R2, 0x1, R160 ;  /* 0x0000000102027824 */ /* 0x008fc600078e02a0 */
        /* <DEDUP_REMOVED lines=8> */
[----:B------:R-:W2:Y:S01]  /*2100*/  @!P1 LDG.E R246, [R4.64] ;  /* 0x0000000604f69981 */ /* 0x000ea2000c1e1900 */
[----:B------:R-:W-:-:S04]  /*2110*/  IMAD.MOV R0, RZ, RZ, -R0 ;  /* 0x000000ffff007224 */ /* 0x000fc800078e0a00 */
[----:B------:R-:W-:Y:S01]  /*2120*/  IMAD R249, R0, c[0x0][0x2b8], R2 ;  /* 0x0000ae0000f97a24 */ /* 0x000fe200078e0202 */
[----:B------:R-:W1:Y:S04]  /*2130*/  S2R R12, SR_TID.X ;  /* 0x00000000000c7919 */ /* 0x000e680000002100 */
[----:B------:R-:W-:Y:S01]  /*2140*/  SHF.R.S32.HI R13, RZ, 0x1f, R249 ;  /* 0x0000001fff0d7819 */ /* 0x000fe200000114f9 */
[----:B------:R-:W-:-:S04]  /*2150*/  IMAD.WIDE.U32 R2, R249, c[0x0][0x1e0], RZ ;  /* 0x00007800f9027a25 */ /* 0x000fc800078e00ff */
[----:B------:R-:W-:-:S04]  /*2160*/  IMAD R0, R13, c[0x0][0x1e0], RZ ;  /* 0x000078000d007a24 */ /* 0x000fc800078e02ff */
[----:B------:R-:W-:-:S04]  /*2170*/  IMAD R0, R249, c[0x0][0x1e4], R0 ;  /* 0x00007900f9007a24 */ /* 0x000fc800078e0200 */
[----:B------:R-:W-:Y:S02]  /*2180*/  IMAD.IADD R3, R3, 0x1, R0 ;  /* 0x0000000103037824 */ /* 0x000fe400078e0200 */
[----:B------:R-:W-:Y:S02]  /*2190*/  IMAD R0, R21, c[0x0][0x1e8], RZ ;  /* 0x00007a0015007a24 */ /* 0x000fe400078e02ff */
[----:B-----5:R-:W-:-:S04]  /*21a0*/  IMAD.WIDE.U32 R154, R26, c[0x0][0x1e8], RZ ;  /* 0x00007a001a9a7a25 */ /* 0x020fc800078e00ff */
[----:B------:R-:W-:Y:S01]  /*21b0*/  IMAD R0, R26, c[0x0][0x1ec], R0 ;  /* 0x00007b001a007a24 */ /* 0x000fe200078e0200 */
[----:B-1--4-:R-:W-:-:S03]  /*21c0*/  SHF.R.S32.HI R8, RZ, 0x1f, R12 ;  /* 0x0000001fff087819 */ /* 0x012fc6000001140c */
[----:B------:R-:W-:Y:S01]  /*21d0*/  IMAD.IADD R153, R155, 0x1, R0 ;  /* 0x000000019b997824 */ /* 0x000fe200078e0200 */
[----:B------:R-:W-:-:S04]  /*21e0*/  LEA.HI R8, R8, R12, RZ, 0x3 ;  /* 0x0000000c08087211 */ /* 0x000fc800078f18ff */
[----:B------:R-:W-:Y:S01]  /*21f0*/  SHF.R.S32.HI R8, RZ, 0x3, R8 ;  /* 0x00000003ff087819 */ /* 0x000fe20000011408 */
[----:B------:R-:W-:Y:S01]  /*2200*/  IMAD.WIDE.U32 R24, R26, c[0x0][0x210], RZ ;  /* 0x000084001a187a25 */ /* 0x000fe200078e00ff */
[----:B------:R-:W-:Y:S04]  /*2210*/  STL.64 [R1+0x20], R154 ;  /* 0x0000209a01007387 */ /* 0x000fe80000100a00 */
[----:B------:R-:W-:Y:S04]  /*2220*/  STL [R1+0x38], R153 ;  /* 0x0000389901007387 */ /* 0x000fe80000100800 */
[----:B------:R-:W-:Y:S01]  /*2230*/  STL.64 [R1+0x30], R24 ;  /* 0x0000301801007387 */ /* 0x000fe20000100a00 */
[----:B------:R-:W-:-:S02]  /*2240*/  IMAD.SHL.U32 R67, R250, 0x2, RZ ;  /* 0x00000002fa437824 */ /* 0x000fc400078e00ff */
[----:B------:R-:W-:Y:S01]  /*2250*/  IMAD.SHL.U32 R152, R251, 0x2, RZ ;  /* 0x00000002fb987824 */ /* 0x000fe200078e00ff */
[----:B------:R-:W-:Y:S02]  /*2260*/  IADD3 R232, R233, 0x20, RZ ;  /* 0x00000020e9e87810 */ /* 0x000fe40007ffe0ff */
[----:B------:R-:W-:Y:S02]  /*2270*/  SHF.L.U64.HI R64, R250, 0x1, R23 ;  /* 0x00000001fa407819 */ /* 0x000fe40000010217 */
[----:B------:R-:W-:Y:S02]  /*2280*/  SHF.L.U64.HI R65, R251, 0x1, R22 ;  /* 0x00000001fb417819 */ /* 0x000fe40000010216 */
[----:B--2---:R-:W-:Y:S01]  /*2290*/  SHF.R.S32.HI R20, RZ, 0x1f, R246 ;  /* 0x0000001fff147819 */ /* 0x004fe200000114f6 */
[----:B------:R-:W-:-:S04]  /*22a0*/  IMAD.WIDE.U32 R2, R246, c[0x0][0x1f0], R2 ;  /* 0x00007c00f6027a25 */ /* 0x000fc800078e0002 */
[----:B------:R-:W-:Y:S01]  /*22b0*/  IMAD R4, R20, c[0x0][0x1f0], RZ ;  /* 0x00007c0014047a24 */ /* 0x000fe200078e02ff */
[----:B------:R-:W-:-:S03]  /*22c0*/  IADD3 R2, P0, R2, R154, RZ ;  /* 0x0000009a02027210 */ /* 0x000fc60007f1e0ff */
[----:B------:R-:W-:Y:S01]  /*22d0*/  IMAD R0, R246, c[0x0][0x1f4], R4 ;  /* 0x00007d00f6007a24 */ /* 0x000fe200078e0204 */
[----:B------:R-:W-:-:S04]  /*22e0*/  LEA R4, R224, 0xffffffc0, 0x6 ;  /* 0xffffffc0e0047811 */ /* 0x000fc800078e30ff */
[----:B------:R-:W-:Y:S02]  /*22f0*/  IADD3.X R3, R153, R3, R0, P0, !PT ;  /* 0x0000000399037210 */ /* 0x000fe400007fe400 */
[----:B------:R-:W-:Y:S01]  /*2300*/  LEA R0, P0, R2, c[0x0][0x1c8], 0x1 ;  /* 0x0000720002007a11 */ /* 0x000fe200078008ff */
[----:B------:R-:W-:-:S03]  /*2310*/  IMAD.IADD R66, R9, 0x1, -R4 ;  /* 0x0000000109427824 */ /* 0x000fc600078e0a04 */
[----:B------:R-:W-:Y:S01]  /*2320*/  LEA.HI.X R12, R2, c[0x0][0x1cc], R3, 0x1, P0 ;  /* 0x00007300020c7a11 */ /* 0x000fe200000f0c03 */
[----:B------:R-:W1:Y:S01]  /*2330*/  SHFL.IDX PT, R4, R0, RZ, 0x181f ;  /* 0x00181fff00047589 */ /* 0x000e6200000e0000 */
[----:B------:R-:W-:-:S03]  /*2340*/  IMAD.IADD R28, R66, 0x1, -R8 ;  /* 0x00000001421c7824 */ /* 0x000fc600078e0a08 */
[----:B------:R-:W2:Y:S02]  /*2350*/  SHFL.IDX PT, R7, R12, RZ, 0x181f ;  /* 0x00181fff0c077589 */ /* 0x000ea400000e0000 */
[C---:B------:R-:W-:Y:S02]  /*2360*/  ISETP.GE.AND P5, PT, R28.reuse, 0x1, PT ;  /* 0x000000011c00780c */ /* 0x040fe40003fa6270 */
[----:B------:R-:W3:Y:S04]  /*2370*/  SHFL.IDX PT, R5, R0, 0x1, 0x181f ;  /* 0x00381f0000057f89 */ /* 0x000ee800000e0000 */
[----:B------:R-:W4:Y:S01]  /*2380*/  SHFL.IDX PT, R10, R12, 0x1, 0x181f ;  /* 0x00381f000c0a7f89 */ /* 0x000f2200000e0000 */
[----:B------:R-:W-:-:S06]  /*2390*/  ISETP.GE.AND P2, PT, R28, 0x11, PT ;  /* 0x000000111c00780c */ /* 0x000fcc0003f46270 */
[C---:B------:R-:W-:Y:S02]  /*23a0*/  @P5 ISETP.GE.AND P1, PT, R250.reuse, c[0x0][0x1d4], PT ;  /* 0x00007500fa005a0c */ /* 0x040fe40003f26270 */
[C---:B-1----:R-:W-:Y:S01]  /*23b0*/  @P5 LEA R2, P0, R250.reuse, R4, 0x1 ;  /* 0x00000004fa025211 */ /* 0x042fe200078008ff */
[----:B------:R-:W1:Y:S03]  /*23c0*/  SHFL.IDX PT, R9, R0, 0x2, 0x181f ;  /* 0x00581f0000097f89 */ /* 0x000e6600000e0000 */
[C---:B--2---:R-:W-:Y:S01]  /*23d0*/  @P5 LEA.HI.X R3, R250.reuse, R7, R23, 0x1, P0 ;  /* 0x00000007fa035211 */ /* 0x044fe200000f0c17 */
[----:B------:R-:W2:Y:S06]  /*23e0*/  SHFL.IDX PT, R11, R12, 0x2, 0x181f ;  /* 0x00581f000c0b7f89 */ /* 0x000eac00000e0000 */
[----:B------:R5:W-:Y:S01]  /*23f0*/  @P5 LDGSTS.E.BYPASS.LTC128B.128 [R247+0x4100], [R2.64], !P1 ;  /* 0x0410000002f75fae */ /* 0x000be2000c901d46 */
[----:B---3--:R-:W-:-:S02]  /*2400*/  @P2 LEA R6, P6, R250, R5, 0x1 ;  /* 0x00000005fa062211 */ /* 0x008fc400078c08ff */
[C---:B------:R-:W-:Y:S01]  /*2410*/  @P5 ISETP.GE.AND P0, PT, R251.reuse, c[0x0][0x1d4], PT ;  /* 0x00007500fb005a0c */ /* 0x040fe20003f06270 */
[----:B------:R-:W3:Y:S04]  /*2420*/  SHFL.IDX PT, R8, R0, 0x3, 0x181f ;  /* 0x00781f0000087f89 */ /* 0x000ee800000e0000 */
[----:B------:R-:W1:Y:S01]  /*2430*/  SHFL.IDX PT, R0, R12, 0x3, 0x181f ;  /* 0x00781f000c007f89 */ /* 0x000e6200000e0000 */
[----:B-----5:R-:W-:-:S04]  /*2440*/  @P5 LEA R2, P1, R251, R4, 0x1 ;  /* 0x00000004fb025211 */ /* 0x020fc800078208ff */
[C---:B------:R-:W-:Y:S02]  /*2450*/  @P5 LEA.HI.X R3, R251.reuse, R7, R22, 0x1, P1 ;  /* 0x00000007fb035211 */ /* 0x040fe400008f0c16 */
[----:B----4-:R-:W-:Y:S02]  /*2460*/  @P2 LEA.HI.X R7, R250, R10, R23, 0x1, P6 ;  /* 0x0000000afa072211 */ /* 0x010fe400030f0c17 */
[----:B------:R-:W-:Y:S01]  /*2470*/  ISETP.GE.AND P6, PT, R28, 0x21, PT ;  /* 0x000000211c00780c */ /* 0x000fe20003fc6270 */
[----:B------:R1:W-:Y:S01]  /*2480*/  @P5 LDGSTS.E.BYPASS.LTC128B.128 [R247+0x6100], [R2.64], !P0 ;  /* 0x0610000002f75fae */ /* 0x0003e2000c101d46 */
[----:B------:R-:W-:Y:S02]  /*2490*/  @P2 ISETP.GE.AND P1, PT, R250, c[0x0][0x1d4], PT ;  /* 0x00007500fa002a0c */ /* 0x000fe40003f26270 */
[----:B------:R-:W-:-:S04]  /*24a0*/  @P2 LEA R4, P0, R251, R5, 0x1 ;  /* 0x00000005fb042211 */ /* 0x000fc800078008ff */
[----:B------:R-:W-:-:S07]  /*24b0*/  @P2 LEA.HI.X R5, R251, R10, R22, 0x1, P0 ;  /* 0x0000000afb052211 */ /* 0x000fce00000f0c16 */
[----:B------:R4:W-:Y:S01]  /*24c0*/  @P2 LDGSTS.E.BYPASS.LTC128B.128 [R247+0x4900], [R6.64], !P1 ;  /* 0x0490000006f72fae */ /* 0x0009e2000c901d46 */
[----:B------:R-:W-:Y:S02]  /*24d0*/  @P2 ISETP.GE.AND P1, PT, R251, c[0x0][0x1d4], PT ;  /* 0x00007500fb002a0c */ /* 0x000fe40003f26270 */
[C---:B------:R-:W-:Y:S02]  /*24e0*/  @P6 ISETP.GE.AND P0, PT, R250.reuse, c[0x0][0x1d4], PT ;  /* 0x00007500fa006a0c */ /* 0x040fe40003f06270 */
[----:B-1----:R-:W-:-:S09]  /*24f0*/  @P6 LEA R2, P5, R250, R9, 0x1 ;  /* 0x00000009fa026211 */ /* 0x002fd200078a08ff */
[----:B------:R3:W-:Y:S01]  /*2500*/  @P2 LDGSTS.E.BYPASS.LTC128B.128 [R247+0x6900], [R4.64], !P1 ;  /* 0x0690000004f72fae */ /* 0x0007e2000c901d46 */
[----:B--2---:R-:W-:Y:S02]  /*2510*/  @P6 LEA.HI.X R3, R250, R11, R23, 0x1, P5 ;  /* 0x0000000bfa036211 */ /* 0x004fe400028f0c17 */
[----:B------:R-:W-:-:S03]  /*2520*/  ISETP.GE.AND P5, PT, R28, 0x31, PT ;  /* 0x000000311c00780c */ /* 0x000fc60003fa6270 */
[----:B------:R1:W-:Y:S01]  /*2530*/  @P6 LDGSTS.E.BYPASS.LTC128B.128 [R247+0x5100], [R2.64], !P0 ;  /* 0x0510000002f76fae */ /* 0x0003e2000c101d46 */
[----:B----4-:R-:W-:-:S04]  /*2540*/  @P6 LEA R6, P2, R251, R9, 0x1 ;  /* 0x00000009fb066211 */ /* 0x010fc800078408ff */
[C---:B------:R-:W-:Y:S02]  /*2550*/  @P6 LEA.HI.X R7, R251.reuse, R11, R22, 0x1, P2 ;  /* 0x0000000bfb076211 */ /* 0x040fe400010f0c16 */
[----:B------:R-:W-:-:S03]  /*2560*/  @P6 ISETP.GE.AND P2, PT, R251, c[0x0][0x1d4], PT ;  /* 0x00007500fb006a0c */ /* 0x000fc60003f46270 */
[----:B---3--:R-:W-:-:S04]  /*2570*/  @P5 LEA R4, P1, R250, R8, 0x1 ;  /* 0x00000008fa045211 */ /* 0x008fc800078208ff */
[----:B------:R-:W-:-:S06]  /*2580*/  @P5 LEA.HI.X R5, R250, R0, R23, 0x1, P1 ;  /* 0x00000000fa055211 */ /* 0x000fcc00008f0c17 */
[----:B------:R2:W-:Y:S01]  /*2590*/  @P6 LDGSTS.E.BYPASS.LTC128B.128 [R247+0x7100], [R6.64], !P2 ;  /* 0x0710000006f76fae */ /* 0x0005e2000d101d46 */
[C---:B-1----:R-:W-:Y:S02]  /*25a0*/  @P5 LEA R2, P0, R251.reuse, R8, 0x1 ;  /* 0x00000008fb025211 */ /* 0x042fe400078008ff */
[----:B------:R-:W-:Y:S02]  /*25b0*/  @P5 ISETP.GE.AND P1, PT, R250, c[0x0][0x1d4], PT ;  /* 0x00007500fa005a0c */ /* 0x000fe40003f26270 */
[C---:B------:R-:W-:Y:S02]  /*25c0*/  @P5 LEA.HI.X R3, R251.reuse, R0, R22, 0x1, P0 ;  /* 0x00000000fb035211 */ /* 0x040fe400000f0c16 */
[----:B------:R-:W-:-:S09]  /*25d0*/  @P5 ISETP.GE.AND P0, PT, R251, c[0x0][0x1d4], PT ;  /* 0x00007500fb005a0c */ /* 0x000fd20003f06270 */
[----:B------:R2:W-:Y:S04]  /*25e0*/  @P5 LDGSTS.E.BYPASS.LTC128B.128 [R247+0x5900], [R4.64], !P1 ;  /* 0x0590000004f75fae */ /* 0x0005e8000c901d46 */
[----:B------:R1:W-:Y:S04]  /*25f0*/  @P5 LDGSTS.E.BYPASS.LTC128B.128 [R247+0x7900], [R2.64], !P0 ;  /* 0x0790000002f75fae */ /* 0x0003e8000c101d46 */
[----:B------:R-:W0:Y:S01]  /*2600*/  LDGDEPBAR ;  /* 0x00000000000079af */ /* 0x000e220000000000 */
[----:B------:R-:W-:-:S04]  /*2610*/  IMAD R0, R13, c[0x0][0x208], RZ ;  /* 0x000082000d007a24 */ /* 0x000fc800078e02ff */
[C---:B------:R-:W-:Y:S02]  /*2620*/  IMAD R0, R249.reuse, c[0x0][0x20c], R0 ;  /* 0x00008300f9007a24 */ /* 0x040fe400078e0200 */
[----:B-1----:R-:W-:Y:S01]  /*2630*/  IMAD.WIDE.U32 R2, R249, c[0x0][0x208], RZ ;  /* 0x00008200f9027a25 */ /* 0x002fe200078e00ff */
[----:B------:R-:W-:-:S04]  /*2640*/  DEPBAR.LE SB0, 0x1 ;  /* 0x000080400000791a */ /* 0x000fc80000000000 */
[----:B------:R-:W-:Y:S01]  /*2650*/  IMAD.IADD R3, R3, 0x1, R0 ;  /* 0x0000000103037824 */ /* 0x000fe200078e0200 */
[----:B------:R-:W-:-:S04]  /*2660*/  DEPBAR.LE SB0, 0x0 ;  /* 0x000080000000791a */ /* 0x000fc80000000000 */
[----:B------:R-:W-:Y:S01]  /*2670*/  IMAD R0, R21, c[0x0][0x210], RZ ;  /* 0x0000840015007a24 */ /* 0x000fe200078e02ff */
[----:B------:R-:W-:Y:S03]  /*2680*/  BAR.SYNC.DEFER_BLOCKING 0x0 ;  /* 0x0000000000007b1d */ /* 0x000fe60000010000 */
[----:B------:R-:W-:-:S04]  /*2690*/  IMAD R0, R26, c[0x0][0x214], R0 ;  /* 0x000085001a007a24 */ /* 0x000fc800078e0200 */
[----:B------:R-:W-:Y:S02]  /*26a0*/  IMAD.IADD R9, R25, 0x1, R0 ;  /* 0x0000000119097824 */ /* 0x000fe400078e0200 */
[----:B------:R-:W1:Y:S01]  /*26b0*/  S2R R25, SR_TID.X ;  /* 0x0000000000197919 */ /* 0x000e620000002100 */
[----:B------:R-:W-:Y:S02]  /*26c0*/  IMAD R8, R20, c[0x0][0x218], RZ ;  /* 0x0000860014087a24 */ /* 0x000fe400078e02ff */
[----:B------:R-:W-:-:S04]  /*26d0*/  IMAD.WIDE.U32 R2, R246, c[0x0][0x218], R2 ;  /* 0x00008600f6027a25 */ /* 0x000fc800078e0002 */
[----:B------:R-:W-:Y:S01]  /*26e0*/  IMAD R0, R246, c[0x0][0x21c], R8 ;  /* 0x00008700f6007a24 */ /* 0x000fe200078e0208 */
[----:B------:R-:W-:-:S04]  /*26f0*/  IADD3 R2, P0, R2, R24, RZ ;  /* 0x0000001802027210 */ /* 0x000fc80007f1e0ff */
[----:B------:R-:W-:Y:S01]  /*2700*/  IADD3.X R3, R9, R3, R0, P0, !PT ;  /* 0x0000000309037210 */ /* 0x000fe200007fe400 */
[----:B--2---:R-:W-:Y:S04]  /*2710*/  LDSM.16.M88.4 R4, [R240+0x2000] ;  /* 0x00200000f004783b */ /* 0x004fe80000000200 */
[----:B------:R-:W-:Y:S04]  /*2720*/  LDSM.16.M88.4 R16, [R233] ;  /* 0x00000000e910783b */ /* 0x000fe80000000200 */
[----:B------:R-:W-:Y:S01]  /*2730*/  LDSM.16.M88.4 R12, [R240] ;  /* 0x00000000f00c783b */ /* 0x000fe20000000200 */
[----:B-1----:R-:W-:-:S02]  /*2740*/  SHF.R.S32.HI R24, RZ, 0x1f, R25 ;  /* 0x0000001fff187819 */ /* 0x002fc40000011419 */
[----:B------:R-:W-:Y:S01]  /*2750*/  LEA R0, P0, R2, c[0x0][0x1f8], 0x1 ;  /* 0x00007e0002007a11 */ /* 0x000fe200078008ff */
[----:B------:R-:W-:Y:S01]  /*2760*/  LDSM.16.M88.4 R32, [R233+0x800] ;  /* 0x00080000e920783b */ /* 0x000fe20000000200 */
[----:B------:R-:W-:Y:S02]  /*2770*/  LEA.HI R24, R24, R25, RZ, 0x3 ;  /* 0x0000001918187211 */ /* 0x000fe400078f18ff */
[----:B------:R-:W-:Y:S01]  /*2780*/  LEA.HI.X R20, R2, c[0x0][0x1fc], R3, 0x1, P0 ;  /* 0x00007f0002147a11 */ /* 0x000fe200000f0c03 */
[----:B------:R-:W-:Y:S01]  /*2790*/  LDSM.16.M88.4 R44, [R233+0x1000] ;  /* 0x00100000e92c783b */ /* 0x000fe20000000200 */
[----:B------:R-:W-:-:S03]  /*27a0*/  LOP3.LUT R24, R24, 0xfffffff8, RZ, 0xc0, !PT ;  /* 0xfffffff818187812 */ /* 0x000fc600078ec0ff */
[----:B------:R-:W1:Y:S02]  /*27b0*/  SHFL.IDX PT, R3, R0, RZ, 0x181f ;  /* 0x00181fff00037589 */ /* 0x000e6400000e0000 */
[----:B------:R-:W-:Y:S02]  /*27c0*/  IMAD.IADD R24, R25, 0x1, -R24 ;  /* 0x0000000119187824 */ /* 0x000fe400078e0a18 */
[----:B------:R-:W2:Y:S04]  /*27d0*/  SHFL.IDX PT, R8, R20, RZ, 0x181f ;  /* 0x00181fff14087589 */ /* 0x000ea800000e0000 */
[----:B------:R-:W-:Y:S04]  /*27e0*/  LDSM.16.M88.4 R48, [R233+0x1800] ;  /* 0x00180000e930783b */ /* 0x000fe80000000200 */
[----:B------:R-:W3:Y:S01]  /*27f0*/  SHFL.IDX PT, R2, R0, 0x1, 0x181f ;  /* 0x00381f0000027f89 */ /* 0x000ee200000e0000 */
[----:B------:R-:W-:-:S03]  /*2800*/  R2P PR, R24, 0x6 ;  /* 0x0000000618007804 */ /* 0x000fc60000000000 */
[----:B------:R-:W-:Y:S04]  /*2810*/  STL [R1+0x40], R9 ;  /* 0x0000400901007387 */ /* 0x000fe80000100800 */
[----:B------:R-:W4:Y:S04]  /*2820*/  SHFL.IDX PT, R10, R20, 0x1, 0x181f ;  /* 0x00381f00140a7f89 */ /* 0x000f2800000e0000 */
[----:B------:R-:W5:Y:S04]  /*2830*/  SHFL.IDX PT, R9, R0, 0x2, 0x181f ;  /* 0x00581f0000097f89 */ /* 0x000f6800000e0000 */
[----:B------:R-:W5:Y:S04]  /*2840*/  SHFL.IDX PT, R11, R20, 0x2, 0x181f ;  /* 0x00581f00140b7f89 */ /* 0x000f6800000e0000 */
[----:B------:R-:W5:Y:S01]  /*2850*/  SHFL.IDX PT, R0, R0, 0x3, 0x181f ;  /* 0x00781f0000007f89 */ /* 0x000f6200000e0000 */
[----:B-1----:R-:W-:-:S03]  /*2860*/  IADD3 R26, P0, R3, R67, RZ ;  /* 0x00000043031a7210 */ /* 0x002fc60007f1e0ff */
[----:B------:R1:W1:Y:S01]  /*2870*/  SHFL.IDX PT, R29, R20, 0x3, 0x181f ;  /* 0x00781f00141d7f89 */ /* 0x00026200000e0000 */
[----:B------:R-:W-:Y:S02]  /*2880*/  @P1 IADD3 R232, R233, -0x20, RZ ;  /* 0xffffffe0e9e81810 */ /* 0x000fe40007ffe0ff */
[----:B------:R-:W-:Y:S01]  /*2890*/  IADD3 R24, P1, R3, R152, RZ ;  /* 0x0000009803187210 */ /* 0x000fe20007f3e0ff */
[--C-:B--2---:R-:W-:Y:S01]  /*28a0*/  IMAD.X R27, R8, 0x1, R64.reuse, P0 ;  /* 0x00000001081b7824 */ /* 0x104fe200000e0640 */
[----:B---3--:R-:W-:Y:S01]  /*28b0*/  IADD3 R22, P0, R2, R67, RZ ;  /* 0x0000004302167210 */ /* 0x008fe20007f1e0ff */
[----:B------:R-:W-:Y:S01]  /*28c0*/  HMMA.16816.F32.BF16 R52, R4, R16, RZ ;  /* 0x000000100434723c */ /* 0x000fe200000418ff */
[----:B------:R-:W-:Y:S01]  /*28d0*/  ISETP.GE.AND P5, PT, R250, c[0x0][0x1d4], PT ;  /* 0x00007500fa007a0c */ /* 0x000fe20003fa6270 */
[----:B------:R-:W-:Y:S01]  /*28e0*/  IMAD.X R25, R8, 0x1, R65, P1 ;  /* 0x0000000108197824 */ /* 0x000fe200008e0641 */
[----:B------:R-:W-:Y:S01]  /*28f0*/  LDSM.16.M88.4 R60, [R232] ;  /* 0x00000000e83c783b */ /* 0x000fe20000000200 */
[----:B----4-:R-:W-:-:S04]  /*2900*/  IMAD.X R23, R10, 0x1, R64, P0 ;  /* 0x000000010a177824 */ /* 0x010fc800000e0640 */
[----:B------:R-:W-:Y:S01]  /*2910*/  HMMA.16816.F32.BF16 R128, R12, R16, RZ ;  /* 0x000000100c80723c */ /* 0x000fe200000418ff */
[----:B------:R-:W-:Y:S01]  /*2920*/  ISETP.LT.OR P6, PT, R28, 0x1, P5 ;  /* 0x000000011c00780c */ /* 0x000fe20002fc1670 */
[----:B------:R-:W-:Y:S04]  /*2930*/  LDSM.16.M88.4 R40, [R232+0x800] ;  /* 0x00080000e828783b */ /* 0x000fe80000000200 */
[----:B------:R-:W-:Y:S01]  /*2940*/  LDSM.16.M88.4 R36, [R232+0x1000] ;  /* 0x00100000e824783b */ /* 0x000fe20000000200 */
[----:B------:R-:W-:Y:S02]  /*2950*/  IADD3 R16, P1, R2, R152, RZ ;  /* 0x0000009802107210 */ /* 0x000fe40007f3e0ff */
[----:B-----5:R-:W-:-:S03]  /*2960*/  IADD3 R2, P0, R9, R67, RZ ;  /* 0x0000004309027210 */ /* 0x020fc60007f1e0ff */
[----:B------:R-:W-:Y:S01]  /*2970*/  IMAD.X R17, R10, 0x1, R65, P1 ;  /* 0x000000010a117824 */ /* 0x000fe200008e0641 */
[----:B-1----:R-:W-:Y:S01]  /*2980*/  IADD3 R20, P1, R9, R152, RZ ;  /* 0x0000009809147210 */ /* 0x002fe20007f3e0ff */
[----:B------:R-:W-:Y:S01]  /*2990*/  HMMA.16816.F32.BF16 R96, R4, R18, RZ ;  /* 0x000000120460723c */ /* 0x000fe200000418ff */
[----:B------:R-:W-:-:S03]  /*29a0*/  IMAD.X R3, R11, 0x1, R64, P0 ;  /* 0x000000010b037824 */ /* 0x000fc600000e0640 */
[----:B------:R-:W-:Y:S01]  /*29b0*/  IMAD.X R21, R11, 0x1, R65, P1 ;  /* 0x000000010b157824 */ /* 0x000fe200008e0641 */
[----:B------:R-:W-:Y:S01]  /*29c0*/  ISETP.GE.AND P1, PT, R251, c[0x0][0x1d4], PT ;  /* 0x00007500fb007a0c */ /* 0x000fe20003f26270 */
[----:B------:R-:W-:Y:S02]  /*29d0*/  LDSM.16.M88.4 R8, [R242] ;  /* 0x00000000f208783b */ /* 0x000fe40000000200 */
[----:B------:R-:W-:Y:S07]  /*29e0*/  HMMA.16816.F32.BF16 R100, R12, R18, RZ ;  /* 0x000000120c64723c */ /* 0x000fee00000418ff */
[----:B------:R-:W-:Y:S01]  /*29f0*/  IADD3 R18, P0, R0, R67, RZ ;  /* 0x0000004300127210 */ /* 0x000fe20007f1e0ff */
[----:B------:R-:W-:Y:S04]  /*2a00*/  HMMA.16816.F32.BF16 R68, R4, R32, RZ ;  /* 0x000000200444723c */ /* 0x000fe800000418ff */
[----:B------:R-:W-:Y:S01]  /*2a10*/  IMAD.X R19, R29, 0x1, R64, P0 ;  /* 0x000000011d137824 */ /* 0x000fe200000e0640 */
[----:B------:R-:W-:-:S03]  /*2a20*/  ISETP.LT.OR P0, PT, R28, 0x1, P1 ;  /* 0x000000011c00780c */ /* 0x000fc60000f01670 */
[C---:B------:R-:W-:Y:S08]  /*2a30*/  HMMA.16816.F32.BF16 R56, R4.reuse, R44, RZ ;  /* 0x0000002c0438723c */ /* 0x040ff000000418ff */
[C---:B------:R-:W-:Y:S08]  /*2a40*/  HMMA.16816.F32.BF16 R76, R4.reuse, R48, RZ ;  /* 0x00000030044c723c */ /* 0x040ff000000418ff */
[C---:B------:R-:W-:Y:S08]  /*2a50*/  HMMA.16816.F32.BF16 R116, R4.reuse, R34, RZ ;  /* 0x000000220474723c */ /* 0x040ff000000418ff */
[C---:B------:R-:W-:Y:S08]  /*2a60*/  HMMA.16816.F32.BF16 R120, R4.reuse, R46, RZ ;  /* 0x0000002e0478723c */ /* 0x040ff000000418ff */
[----:B------:R-:W-:Y:S01]  /*2a70*/  HMMA.16816.F32.BF16 R124, R4, R50, RZ ;  /* 0x00000032047c723c */ /* 0x000fe200000418ff */
[----:B------:R-:W1:Y:S07]  /*2a80*/  LDSM.16.M88.4 R4, [R242+0x2000] ;  /* 0x00200000f204783b */ /* 0x000e6e0000000200 */
[C---:B------:R-:W-:Y:S08]  /*2a90*/  HMMA.16816.F32.BF16 R88, R12.reuse, R32, RZ ;  /* 0x000000200c58723c */ /* 0x040ff000000418ff */
[----:B------:R-:W-:Y:S01]  /*2aa0*/  HMMA.16816.F32.BF16 R92, R12, R34, RZ ;  /* 0x000000220c5c723c */ /* 0x000fe200000418ff */
[----:B------:R-:W2:Y:S04]  /*2ab0*/  LDSM.16.M88.4 R32, [R232+0x1800] ;  /* 0x00180000e820783b */ /* 0x000ea80000000200 */
        /* <DEDUP_REMOVED lines=8> */
[----:B------:R-:W-:-:S03]  /*2b40*/  ISETP.LT.OR P6, PT, R28, 0x21, P5 ;  /* 0x000000211c00780c */ /* 0x000fc60002fc1670 */
[----:B------:R5:W-:Y:S01]  /*2b50*/  LDGSTS.E.BYPASS.LTC128B.128 [R247+0x2900], [R16.64], !P0 ;  /* 0x0290000010f77fae */ /* 0x000be2000c101d46 */
[C---:B------:R-:W-:Y:S02]  /*2b60*/  ISETP.LT.OR P0, PT, R28.reuse, 0x21, P1 ;  /* 0x000000211c00780c */ /* 0x040fe40000f01670 */
[C---:B------:R-:W-:Y:S02]  /*2b70*/  ISETP.LT.OR P5, PT, R28.reuse, 0x31, P5 ;  /* 0x000000311c00780c */ /* 0x040fe40002fa1670 */
[----:B------:R-:W-:-:S05]  /*2b80*/  ISETP.LT.OR P1, PT, R28, 0x31, P1 ;  /* 0x000000311c00780c */ /* 0x000fca0000f21670 */
[----:B------:R1:W-:Y:S01]  /*2b90*/  LDGSTS.E.BYPASS.LTC128B.128 [R247+0x1100], [R2.64], !P6 ;  /* 0x0110000002f77fae */ /* 0x0003e2000f101d46 */
[C---:B------:R-:W-:Y:S03]  /*2ba0*/  HMMA.16816.F32.BF16 R84, R12.reuse, R44, RZ ;  /* 0x0000002c0c54723c */ /* 0x040fe600000418ff */
[----:B------:R4:W-:Y:S04]  /*2bb0*/  LDGSTS.E.BYPASS.LTC128B.128 [R247+0x3100], [R20.64], !P0 ;  /* 0x0310000014f77fae */ /* 0x0009e8000c101d46 */
[----:B------:R5:W-:Y:S01]  /*2bc0*/  LDGSTS.E.BYPASS.LTC128B.128 [R247+0x1900], [R18.64], !P5 ;  /* 0x0190000012f77fae */ /* 0x000be2000e901d46 */
[C---:B------:R-:W-:Y:S08]  /*2bd0*/  HMMA.16816.F32.BF16 R80, R12.reuse, R46, RZ ;  /* 0x0000002e0c50723c */ /* 0x040ff000000418ff */
[----:B------:R-:W-:Y:S01]  /*2be0*/  HMMA.16816.F32.BF16 R72, R12, R48, RZ ;  /* 0x000000300c48723c */ /* 0x000fe200000418ff */
[----:B-1----:R-:W-:Y:S01]  /*2bf0*/  IMAD.MOV.U32 R3, RZ, RZ, 0x40 ;  /* 0x00000040ff037424 */ /* 0x002fe200078e00ff */
[----:B------:R-:W-:-:S06]  /*2c00*/  IADD3 R2, P6, R0, R152, RZ ;  /* 0x0000009800027210 */ /* 0x000fcc0007fde0ff */
[----:B---3--:R-:W-:Y:S01]  /*2c10*/  HMMA.16816.F32.BF16 R24, R12, R50, RZ ;  /* 0x000000320c18723c */ /* 0x008fe200000418ff */
[----:B------:R-:W-:Y:S01]  /*2c20*/  SEL R0, R3, 0xffffffc0, !P2 ;  /* 0xffffffc003007807 */ /* 0x000fe20005000000 */
[----:B------:R-:W-:-:S04]  /*2c30*/  IMAD.X R3, R29, 0x1, R65, P6 ;  /* 0x000000011d037824 */ /* 0x000fc800030e0641 */
[----:B------:R-:W-:Y:S02]  /*2c40*/  IMAD.IADD R235, R233, 0x1, R0 ;  /* 0x00000001e9eb7824 */ /* 0x000fe400078e0200 */
[C---:B------:R-:W-:Y:S01]  /*2c50*/  HMMA.16816.F32.BF16 R140, R4.reuse, R36, R56 ;  /* 0x00000024048c723c */ /* 0x040fe20000041838 */
[----:B------:R1:W-:Y:S04]  /*2c60*/  LDGSTS.E.BYPASS.LTC128B.128 [R247+0x3900], [R2.64], !P1 ;  /* 0x0390000002f77fae */ /* 0x0003e8000c901d46 */
[----:B-----5:R-:W-:Y:S04]  /*2c70*/  LDSM.16.M88.4 R16, [R241+0x2000] ;  /* 0x00200000f110783b */ /* 0x020fe80000000200 */
[----:B------:R-:W3:Y:S01]  /*2c80*/  LDSM.16.M88.4 R56, [R235] ;  /* 0x00000000eb38783b */ /* 0x000ee20000000200 */
[C---:B------:R-:W-:Y:S03]  /*2c90*/  HMMA.16816.F32.BF16 R12, R4.reuse, R60, R52 ;  /* 0x0000003c040c723c */ /* 0x040fe60000041834 */
[----:B------:R-:W5:Y:S04]  /*2ca0*/  LDSM.16.M88.4 R52, [R235+0x800] ;  /* 0x00080000eb34783b */ /* 0x000f680000000200 */
[----:B------:R-:W1:Y:S01]  /*2cb0*/  LDSM.16.M88.4 R44, [R235+0x1800] ;  /* 0x00180000eb2c783b */ /* 0x000e620000000200 */
[C---:B------:R-:W-:Y:S03]  /*2cc0*/  HMMA.16816.F32.BF16 R68, R4.reuse, R40, R68 ;  /* 0x000000280444723c */ /* 0x040fe60000041844 */
[----:B------:R-:W-:Y:S04]  /*2cd0*/  LDSM.16.M88.4 R48, [R235+0x1000] ;  /* 0x00100000eb30783b */ /* 0x000fe80000000200 */
[----:B------:R-:W0:Y:S01]  /*2ce0*/  LDGDEPBAR ;  /* 0x00000000000079af */ /* 0x000e220000000000 */
[----:B------:R-:W-:Y:S08]  /*2cf0*/  HMMA.16816.F32.BF16 R116, R4, R42, R116 ;  /* 0x0000002a0474723c */ /* 0x000ff00000041874 */
[C---:B------:R-:W-:Y:S08]  /*2d00*/  HMMA.16816.F32.BF16 R132, R8.reuse, R40, R88 ;  /* 0x000000280884723c */ /* 0x040ff00000041858 */
[C---:B------:R-:W-:Y:S08]  /*2d10*/  HMMA.16816.F32.BF16 R128, R8.reuse, R60, R128 ;  /* 0x0000003c0880723c */ /* 0x040ff00000041880 */
[C---:B------:R-:W-:Y:S08]  /*2d20*/  HMMA.16816.F32.BF16 R144, R8.reuse, R36, R84 ;  /* 0x000000240890723c */ /* 0x040ff00000041854 */
[C---:B--2---:R-:W-:Y:S08]  /*2d30*/  HMMA.16816.F32.BF16 R148, R8.reuse, R32, R72 ;  /* 0x000000200894723c */ /* 0x044ff00000041848 */
[C---:B------:R-:W-:Y:S08]  /*2d40*/  HMMA.16816.F32.BF16 R88, R8.reuse, R62, R100 ;  /* 0x0000003e0858723c */ /* 0x040ff00000041864 */
[C---:B------:R-:W-:Y:S08]  /*2d50*/  HMMA.16816.F32.BF16 R40, R8.reuse, R42, R92 ;  /* 0x0000002a0828723c */ /* 0x040ff0000004185c */
[C---:B------:R-:W-:Y:S08]  /*2d60*/  HMMA.16816.F32.BF16 R112, R8.reuse, R38, R80 ;  /* 0x000000260870723c */ /* 0x040ff00000041850 */
[----:B------:R-:W-:Y:S01]  /*2d70*/  HMMA.16816.F32.BF16 R108, R8, R34, R24 ;  /* 0x00000022086c723c */ /* 0x000fe20000041818 */
[----:B------:R-:W2:Y:S01]  /*2d80*/  LDSM.16.M88.4 R8, [R241] ;  /* 0x00000000f108783b */ /* 0x000ea20000000200 */
[----:B-1----:R-:W-:-:S06]  /*2d90*/  IADD3 R2, R232, 0x2000, RZ ;  /* 0x00002000e8027810 */ /* 0x002fcc0007ffe0ff */
[----:B------:R-:W-:Y:S01]  /*2da0*/  HMMA.16816.F32.BF16 R76, R4, R32, R76 ;  /* 0x00000020044c723c */ /* 0x000fe2000004184c */
[----:B------:R-:W-:-:S05]  /*2db0*/  IMAD.IADD R234, R2, 0x1, R0 ;  /* 0x0000000102ea7824 */ /* 0x000fca00078e0200 */
[----:B------:R-:W-:Y:S02]  /*2dc0*/  LDSM.16.M88.4 R28, [R234+-0x2000] ;  /* 0xffe00000ea1c783b */ /* 0x000fe40000000200 */
[C---:B------:R-:W-:Y:S02]  /*2dd0*/  HMMA.16816.F32.BF16 R136, R4.reuse, R62, R96 ;  /* 0x0000003e0488723c */ /* 0x040fe40000041860 */
[----:B------:R-:W-:Y:S04]  /*2de0*/  LDSM.16.M88.4 R24, [R234+-0x1800] ;  /* 0xffe80000ea18783b */ /* 0x000fe80000000200 */
[----:B----4-:R-:W-:Y:S02]  /*2df0*/  LDSM.16.M88.4 R20, [R234+-0x1000] ;  /* 0xfff00000ea14783b */ /* 0x010fe40000000200 */
[C---:B------:R-:W-:Y:S02]  /*2e00*/  HMMA.16816.F32.BF16 R120, R4.reuse, R38, R120 ;  /* 0x000000260478723c */ /* 0x040fe40000041878 */
[----:B------:R-:W-:Y:S06]  /*2e10*/  LDSM.16.M88.4 R36, [R234+-0x800] ;  /* 0xfff80000ea24783b */ /* 0x000fec0000000200 */
[----:B------:R-:W-:Y:S01]  /*2e20*/  HMMA.16816.F32.BF16 R124, R4, R34, R124 ;  /* 0x00000022047c723c */ /* 0x000fe2000004187c */
[----:B------:R-:W1:Y:S07]  /*2e30*/  LDSM.16.M88.4 R4, [R243+0x2000] ;  /* 0x00200000f304783b */ /* 0x000e6e0000000200 */
[C---:B---3--:R-:W-:Y:S01]  /*2e40*/  HMMA.16816.F32.BF16 R104, R16.reuse, R56, R12 ;  /* 0x000000381068723c */ /* 0x048fe2000004180c */
[----:B------:R-:W3:Y:S07]  /*2e50*/  LDSM.16.M88.4 R12, [R243] ;  /* 0x00000000f30c783b */ /* 0x000eee0000000200 */
[C---:B-----5:R-:W-:Y:S08]  /*2e60*/  HMMA.16816.F32.BF16 R100, R16.reuse, R52, R68 ;  /* 0x000000341064723c */ /* 0x060ff00000041844 */
[C---:B------:R-:W-:Y:S08]  /*2e70*/  HMMA.16816.F32.BF16 R68, R16.reuse, R44, R76 ;  /* 0x0000002c1044723c */ /* 0x040ff0000004184c */
[----:B------:R-:W-:Y:S08]  /*2e80*/  HMMA.16816.F32.BF16 R84, R16, R58, R136 ;  /* 0x0000003a1054723c */ /* 0x000ff00000041888 */
[C---:B--2---:R-:W-:Y:S08]  /*2e90*/  HMMA.16816.F32.BF16 R92, R8.reuse, R56, R128 ;  /* 0x00000038085c723c */ /* 0x044ff00000041880 */
[----:B------:R-:W-:Y:S08]  /*2ea0*/  HMMA.16816.F32.BF16 R80, R8, R58, R88 ;  /* 0x0000003a0850723c */ /* 0x000ff00000041858 */
[----:B------:R-:W-:Y:S08]  /*2eb0*/  HMMA.16816.F32.BF16 R76, R16, R54, R116 ;  /* 0x00000036104c723c */ /* 0x000ff00000041874 */
[----:B------:R-:W-:Y:S08]  /*2ec0*/  HMMA.16816.F32.BF16 R56, R8, R52, R132 ;  /* 0x000000340838723c */ /* 0x000ff00000041884 */
        /* <DEDUP_REMOVED lines=8> */
[----:B------:R-:W-:Y:S01]  /*2f50*/  HMMA.16816.F32.BF16 R44, R8, R46, R108 ;  /* 0x0000002e082c723c */ /* 0x000fe2000004186c */
[----:B------:R-:W-:Y:S07]  /*2f60*/  LDSM.16.M88.4 R8, [R240+0x6000] ;  /* 0x00600000f008783b */ /* 0x000fee0000000200 */
[C---:B-1----:R-:W-:Y:S08]  /*2f70*/  HMMA.16816.F32.BF16 R132, R4.reuse, R36, R68 ;  /* 0x000000240484723c */ /* 0x042ff00000041844 */
[----:B------:R-:W-:Y:S08]  /*2f80*/  HMMA.16816.F32.BF16 R108, R4, R24, R100 ;  /* 0x00000018046c723c */ /* 0x000ff00000041864 */
[C---:B---3--:R-:W-:Y:S08]  /*2f90*/  HMMA.16816.F32.BF16 R124, R12.reuse, R28, R92 ;  /* 0x0000001c0c7c723c */ /* 0x048ff0000004185c */
        /* <DEDUP_REMOVED lines=8> */
[C---:B------:R-:W-:Y:S01]  /*3020*/  HMMA.16816.F32.BF16 R100, R12.reuse, R36, R32 ;  /* 0x000000240c64723c */ /* 0x040fe20000041820 */
[----:B------:R-:W-:Y:S07]  /*3030*/  LDSM.16.M88.4 R32, [R233+0x3000] ;  /* 0x00300000e920783b */ /* 0x000fee0000000200 */
[----:B------:R-:W-:Y:S01]  /*3040*/  HMMA.16816.F32.BF16 R80, R12, R38, R44 ;  /* 0x000000260c50723c */ /* 0x000fe2000004182c */
[----:B------:R-:W2:Y:S04]  /*3050*/  LDSM.16.M88.4 R12, [R240+0x4000] ;  /* 0x00400000f00c783b */ /* 0x000ea80000000200 */
[----:B------:R-:W-:Y:S03]  /*3060*/  LDSM.16.M88.4 R44, [R232+0x3000] ;  /* 0x00300000e82c783b */ /* 0x000fe60000000200 */
[C---:B------:R-:W-:Y:S08]  /*3070*/  HMMA.16816.F32.BF16 R88, R4.reuse, R28, R104 ;  /* 0x0000001c0458723c */ /* 0x040ff00000041868 */
[C---:B------:R-:W-:Y:S01]  /*3080*/  HMMA.16816.F32.BF16 R104, R4.reuse, R26, R76 ;  /* 0x0000001a0468723c */ /* 0x040fe2000004184c */
        /* <DEDUP_REMOVED lines=13> */
[-C--:B------:R-:W-:Y:S08]  /*3160*/  HMMA.16816.F32.BF16 R76, R8, R48.reuse, R88 ;  /* 0x00000030084c723c */ /* 0x080ff00000041858 */
[C---:B------:R-:W-:Y:S08]  /*3170*/  HMMA.16816.F32.BF16 R84, R12.reuse, R48, R124 ;  /* 0x000000300c54723c */ /* 0x040ff0000004187c */
[----:B------:R-:W-:Y:S01]  /*3180*/  HMMA.16816.F32.BF16 R68, R12, R50, R68 ;  /* 0x000000320c44723c */ /* 0x000fe20000041844 */
[----:B------:R-:W-:Y:S07]  /*3190*/  LDSM.16.M88.4 R48, [R235+0x2000] ;  /* 0x00200000eb30783b */ /* 0x000fee0000000200 */
[C---:B------:R-:W-:Y:S08]  /*31a0*/  HMMA.16816.F32.BF16 R96, R8.reuse, R32, R96 ;  /* 0x000000200860723c */ /* 0x040ff00000041860 */
[C---:B------:R-:W-:Y:S08]  /*31b0*/  HMMA.16816.F32.BF16 R108, R8.reuse, R34, R136 ;  /* 0x00000022086c723c */ /* 0x040ff00000041888 */
[C---:B------:R-:W-:Y:S08]  /*31c0*/  HMMA.16816.F32.BF16 R104, R8.reuse, R16, R132 ;  /* 0x000000100868723c */ /* 0x040ff00000041884 */
        /* <DEDUP_REMOVED lines=8> */
[C---:B---3--:R-:W-:Y:S01]  /*3250*/  HMMA.16816.F32.BF16 R116, R20.reuse, R26, R40 ;  /* 0x0000001a1474723c */ /* 0x048fe20000041828 */
        /* <DEDUP_REMOVED lines=19> */
[----:B------:R-:W3:Y:S07]  /*3390*/  LDSM.16.M88.4 R44, [R234] ;  /* 0x00000000ea2c783b */ /* 0x000eee0000000200 */
[C---:B------:R-:W-:Y:S08]  /*33a0*/  HMMA.16816.F32.BF16 R104, R20.reuse, R52, R100 ;  /* 0x000000341468723c */ /* 0x040ff00000041864 */
[----:B------:R-:W-:Y:S01]  /*33b0*/  HMMA.16816.F32.BF16 R72, R20, R54, R80 ;  /* 0x000000361448723c */ /* 0x000fe20000041850 */
[----:B------:R-:W4:Y:S01]  /*33c0*/  LDSM.16.M88.4 R20, [R234+0x1800] ;  /* 0x00180000ea14783b */ /* 0x000f220000000200 */
[----:B------:R-:W-:Y:S01]  /*33d0*/  ISETP.GE.AND P0, PT, R224, 0x2, PT ;  /* 0x00000002e000780c */ /* 0x000fe20003f06270 */
[----:B------:R-:W-:-:S05]  /*33e0*/  DEPBAR.LE SB0, 0x0 ;  /* 0x000080000000791a */ /* 0x000fca0000000000 */
        /* <DEDUP_REMOVED lines=15> */
[----:B------:R-:W-:Y:S01]  /*34e0*/  HMMA.16816.F32.BF16 R12, R12, R34, R72 ;  /* 0x000000220c0c723c */ /* 0x000fe20000041848 */
[----:B------:R-:W-:Y:S01]  /*34f0*/  BSSY B0, `(.L_x_1643) ;  /* 0x000005e000007945 */ /* 0x000fe20003800000 */
[----:B------:R-:W-:-:S06]  /*3500*/  ISETP.GT.AND P1, PT, R157, 0x3f, PT ;  /* 0x0000003f9d00780c */ /* 0x000fcc0003f24270 */
        /* <DEDUP_REMOVED lines=47> */
.L_x_1735:
[----:B------:R-:W-:Y:S05]  /*3800*/  BRA.DIV ~URZ, `(.L_x_1646) ;  /* 0x0000f6a27f007947 */ /* 0x000fea000b800000 */
[----:B------:R-:W3:Y:S01]  /*3810*/  SHFL.IDX PT, R2, R4, RZ, 0x181f ;  /* 0x00181fff04027589 */ /* 0x000ee200000e0000 */
[----:B------:R-:W-:Y:S02]  /*3820*/  ISETP.GE.AND P2, PT, R250, c[0x0][0x1d4], PT ;  /* 0x00007500fa007a0c */ /* 0x000fe40003f46270 */
[----:B------:R-:W-:Y:S01]  /*3830*/  ISETP.GE.AND P0, PT, R251, c[0x0][0x1d4], PT ;  /* 0x00007500fb007a0c */ /* 0x000fe20003f06270 */
[----:B------:R-:W4:Y:S04]  /*3840*/  SHFL.IDX PT, R5, R4, 0x1, 0x181f ;  /* 0x00381f0004057f89 */ /* 0x000f2800000e0000 */
[----:B------:R-:W5:Y:S04]  /*3850*/  SHFL.IDX PT, R9, R0, 0x1, 0x181f ;  /* 0x00381f0000097f89 */ /* 0x000f6800000e0000 */
[----:B------:R-:W1:Y:S04]  /*3860*/  SHFL.IDX PT, R12, R4, 0x2, 0x181f ;  /* 0x00581f00040c7f89 */ /* 0x000e6800000e0000 */
[----:B------:R-:W2:Y:S01]  /*3870*/  SHFL.IDX PT, R13, R0, 0x2, 0x181f ;  /* 0x00581f00000d7f89 */ /* 0x000ea200000e0000 */
        /* <DEDUP_REMOVED lines=13> */
[----:B-1----:R-:W-:-:S02]  /*3950*/  IADD3 R6, P5, R12, R152, RZ ;  /* 0x000000980c067210 */ /* 0x002fc40007fbe0ff */
[----:B--2---:R-:W-:-:S03]  /*3960*/  IADD3 R2, P6, R12, R67, RZ ;  /* 0x000000430c027210 */ /* 0x004fc60007fde0ff */
[C---:B------:R-:W-:Y:S02]  /*3970*/  IMAD.X R7, R13.reuse, 0x1, R65, P5 ;  /* 0x000000010d077824 */ /* 0x040fe400028e0641 */
[----:B------:R-:W-:Y:S01]  /*3980*/  IMAD.X R3, R13, 0x1, R64, P6 ;  /* 0x000000010d037824 */ /* 0x000fe200030e0640 */
[----:B----4-:R3:W1:Y:S04]  /*3990*/  SHFL.IDX PT, R8, R0, 0x3, 0x181f ;  /* 0x00781f0000087f89 */ /* 0x01066800000e0000 */
[----:B------:R3:W2:Y:S04]  /*39a0*/  SHFL.IDX PT, R0, R4, 0x3, 0x181f ;  /* 0x00781f0004007f89 */ /* 0x0006a800000e0000 */
[----:B------:R3:W-:Y:S04]  /*39b0*/  LDGSTS.E.BYPASS.LTC128B.128 [R247+0x5100], [R2.64], !P2 ;  /* 0x0510000002f77fae */ /* 0x0007e8000d101d46 */
[----:B------:R4:W-:Y:S02]  /*39c0*/  LDGSTS.E.BYPASS.LTC128B.128 [R247+0x7100], [R6.64], !P0 ;  /* 0x0710000006f77fae */ /* 0x0009e4000c101d46 */
[----:B----4-:R-:W-:-:S04]  /*39d0*/  SEL R6, RZ, 0x10, P2 ;  /* 0x00000010ff067807 */ /* 0x010fc80001000000 */
.L_x_1736:
[----:B-123--:R-:W-:Y:S02]  /*39e0*/  IADD3 R2, -R6, 0x10, RZ ;  /* 0x0000001006027810 */ /* 0x00efe40007ffe1ff */
[----:B------:R-:W-:-:S02]  /*39f0*/  IADD3 R3, -R5, 0x10, RZ ;  /* 0x0000001005037810 */ /* 0x000fc40007ffe1ff */
[----:B------:R-:W-:Y:S02]  /*3a00*/  LOP3.LUT R2, R2, 0xf, RZ, 0xc0, !PT ;  /* 0x0000000f02027812 */ /* 0x000fe400078ec0ff */
[----:B------:R-:W-:Y:S02]  /*3a10*/  ISETP.NE.U32.AND P6, PT, R6, RZ, PT ;  /* 0x000000ff0600720c */ /* 0x000fe40003fc5070 */
[----:B------:R-:W-:Y:S02]  /*3a20*/  IADD3 R4, P2, P0, R2, R0, R67 ;  /* 0x0000000002047210 */ /* 0x000fe4000785e043 */
        /* <DEDUP_REMOVED lines=10> */
.L_x_1644:
[----:B------:R-:W-:Y:S05]  /*3ad0*/  BSYNC B0 ;  /* 0x0000000000007941 */ /* 0x000fea0003800000 */
.L_x_1643:
[----:B-1----:R-:W2:Y:S04]  /*3ae0*/  LDL R3, [R1+0x44] ;  /* 0x0000440001037983 */ /* 0x002ea80000100800 */
[----:B------:R-:W2:Y:S04]  /*3af0*/  LDL R0, [R1+0x54] ;  /* 0x0000540001007983 */ /* 0x000ea80000100800 */
[----:B------:R-:W3:Y:S01]  /*3b00*/  LDL R6, [R1+0x50] ;  /* 0x0000500001067983 */ /* 0x000ee20000100800 */
[----:B------:R-:W-:Y:S02]  /*3b10*/  MOV R2, 0xffffffc0 ;  /* 0xffffffc000027802 */ /* 0x000fe40000000f00 */
[----:B------:R-:W-:Y:S01]  /*3b20*/  MOV R4, c[0x0][0x2ac] ;  /* 0x0000ab0000047a02 */ /* 0x000fe20000000f00 */
[----:B------:R-:W0:Y:S02]  /*3b30*/  LDGDEPBAR ;  /* 0x00000000000079af */ /* 0x000e240000000000 */
[----:B------:R-:W-:-:S04]  /*3b40*/  IMAD R2, R224, R2, 0x41 ;  /* 0x00000041e0027424 */ /* 0x000fc800078e0202 */
[----:B------:R-:W-:Y:S01]  /*3b50*/  IMAD R2, R4, c[0x0][0x1d0], R2 ;  /* 0x0000740004027a24 */ /* 0x000fe200078e0202 */
[----:B--2---:R-:W-:Y:S02]  /*3b60*/  IADD3 R0, R0, R3, RZ ;  /* 0x0000000300007210 */ /* 0x004fe40007ffe0ff */
[----:B---3--:R-:W-:-:S03]  /*3b70*/  IADD3 R5, -R6, R66, RZ ;  /* 0x0000004206057210 */ /* 0x008fc60007ffe1ff */
[----:B------:R-:W-:Y:S01]  /*3b80*/  @P4 IMAD.HI.U32 R3, R0, c[0x0][0x2c8], RZ ;  /* 0x0000b20000034a27 */ /* 0x000fe200078e00ff */
[----:B------:R-:W-:-:S04]  /*3b90*/  IADD3 R4, R2, -c[0x0][0x168], -R6 ;  /* 0x80005a0002047a10 */ /* 0x000fc80007ffe806 */
[----:B------:R-:W-:Y:S01]  /*3ba0*/  @P4 SHF.R.U32.HI R0, RZ, c[0x0][0x2cc], R3 ;  /* 0x0000b300ff004a19 */ /* 0x000fe20000011603 */
[----:B------:R-:W-:Y:S05]  /*3bb0*/  BRA.DIV ~URZ, `(.L_x_1647) ;  /* 0x0000f8227f007947 */ /* 0x000fea000b800000 */
[----:B------:R1:W2:Y:S02]  /*3bc0*/  SHFL.IDX PT, R2, R0, RZ, 0x1c1f ;  /* 0x001c1fff00027589 */ /* 0x0002a400000e0000 */
.L_x_1737:
        /* <DEDUP_REMOVED lines=33> */
[----:B------:R-:W-:Y:S01]  /*3de0*/  FSEL R150, R29, -INF , P0 ;  /* 0xff8000001d967808 */ /* 0x000fe20000000000 */
[----:B------:R-:W-:Y:S05]  /*3df0*/  BRA.DIV ~URZ, `(.L_x_1648) ;  /* 0x0000f6527f007947 */ /* 0x000fea000b800000 */
[----:B------:R-:W2:Y:S04]  /*3e00*/  SHFL.IDX PT, R3, R0, 0x1, 0x1c1f ;  /* 0x003c1f0000037f89 */ /* 0x000ea800000e0000 */
[----:B------:R-:W3:Y:S04]  /*3e10*/  SHFL.IDX PT, R2, R0, 0x2, 0x1c1f ;  /* 0x005c1f0000027f89 */ /* 0x000ee800000e0000 */
[----:B-1----:R-:W1:Y:S01]  /*3e20*/  SHFL.IDX PT, R0, R0, 0x3, 0x1c1f ;  /* 0x007c1f0000007f89 */ /* 0x002e6200000e0000 */
[----:B--2---:R-:W-:-:S02]  /*3e30*/  IMAD.IADD R3, R4, 0x1, R3 ;  /* 0x0000000104037824 */ /* 0x004fc400078e0203 */
[----:B---3--:R-:W-:-:S03]  /*3e40*/  IMAD.IADD R2, R4, 0x1, R2 ;  /* 0x0000000104027824 */ /* 0x008fc600078e0202 */
[----:B------:R-:W-:Y:S01]  /*3e50*/  IMNMX R3, R5, R3, PT ;  /* 0x0000000305037217 */ /* 0x000fe20003800200 */
[----:B-1----:R-:W-:-:S03]  /*3e60*/  IMAD.IADD R0, R4, 0x1, R0 ;  /* 0x0000000104007824 */ /* 0x002fc600078e0200 */
[C---:B------:R-:W-:Y:S02]  /*3e70*/  ISETP.GT.AND P0, PT, R3.reuse, 0x9, PT ;  /* 0x000000090300780c */ /* 0x040fe40003f04270 */
[----:B------:R-:W-:Y:S02]  /*3e80*/  ISETP.GT.AND P2, PT, R3, 0x8, PT ;  /* 0x000000080300780c */ /* 0x000fe40003f44270 */
[----:B------:R-:W-:Y:S02]  /*3e90*/  FSEL R16, R59, -INF , P0 ;  /* 0xff8000003b107808 */ /* 0x000fe40000000000 */
[----:B------:R-:W-:Y:S02]  /*3ea0*/  ISETP.GT.AND P0, PT, R3, 0x19, PT ;  /* 0x000000190300780c */ /* 0x000fe40003f04270 */
[----:B------:R-:W-:Y:S02]  /*3eb0*/  IMNMX R2, R5, R2, PT ;  /* 0x0000000205027217 */ /* 0x000fe40003800200 */
[----:B------:R-:W-:-:S02]  /*3ec0*/  FSEL R26, R51, -INF , P0 ;  /* 0xff800000331a7808 */ /* 0x000fc40000000000 */
[C---:B------:R-:W-:Y:S02]  /*3ed0*/  ISETP.GT.AND P0, PT, R3.reuse, 0x29, PT ;  /* 0x000000290300780c */ /* 0x040fe40003f04270 */
[----:B------:R-:W-:Y:S02]  /*3ee0*/  ISETP.GT.AND P5, PT, R3, 0x1, PT ;  /* 0x000000010300780c */ /* 0x000fe40003fa4270 */
[----:B------:R-:W-:Y:S02]  /*3ef0*/  FSEL R146, R39, -INF , P0 ;  /* 0xff80000027927808 */ /* 0x000fe40000000000 */
[----:B------:R-:W-:Y:S02]  /*3f00*/  ISETP.GT.AND P0, PT, R3, 0x31, PT ;  /* 0x000000310300780c */ /* 0x000fe40003f04270 */
[----:B------:R-:W-:Y:S02]  /*3f10*/  FSEL R14, R58, -INF , P2 ;  /* 0xff8000003a0e7808 */ /* 0x000fe40001000000 */
[----:B------:R-:W-:-:S02]  /*3f20*/  FSEL R141, R35, -INF , P0 ;  /* 0xff800000238d7808 */ /* 0x000fc40000000000 */
[----:B------:R-:W-:Y:S02]  /*3f30*/  ISETP.GT.AND P2, PT, R3, 0x18, PT ;  /* 0x000000180300780c */ /* 0x000fe40003f44270 */
[----:B------:R-:W-:Y:S02]  /*3f40*/  ISETP.GT.AND P0, PT, R2, RZ, PT ;  /* 0x000000ff0200720c */ /* 0x000fe40003f04270 */
[----:B------:R-:W-:Y:S02]  /*3f50*/  IMNMX R0, R5, R0, PT ;  /* 0x0000000005007217 */ /* 0x000fe40003800200 */
[----:B------:R-:W-:Y:S02]  /*3f60*/  FSEL R10, R63, -INF , P5 ;  /* 0xff8000003f0a7808 */ /* 0x000fe40002800000 */
[----:B------:R-:W-:Y:S02]  /*3f70*/  ISETP.GT.AND P5, PT, R3, 0x11, PT ;  /* 0x000000110300780c */ /* 0x000fe40003fa4270 */
[----:B------:R-:W-:-:S02]  /*3f80*/  FSEL R25, R50, -INF , P2 ;  /* 0xff80000032197808 */ /* 0x000fc40001000000 */
[----:B------:R-:W-:Y:S02]  /*3f90*/  FSEL R22, R100, -INF , P0 ;  /* 0xff80000064167808 */ /* 0x000fe40000000000 */
[----:B------:R-:W-:Y:S02]  /*3fa0*/  ISETP.GT.AND P2, PT, R3, 0x28, PT ;  /* 0x000000280300780c */ /* 0x000fe40003f44270 */
[----:B------:R-:W-:Y:S02]  /*3fb0*/  ISETP.GT.AND P0, PT, R0, 0x1, PT ;  /* 0x000000010000780c */ /* 0x000fe40003f04270 */
[----:B------:R-:W-:Y:S02]  /*3fc0*/  FSEL R21, R55, -INF , P5 ;  /* 0xff80000037157808 */ /* 0x000fe40002800000 */
[----:B------:R-:W-:Y:S02]  /*3fd0*/  ISETP.GT.AND P5, PT, R3, 0x21, PT ;  /* 0x000000210300780c */ /* 0x000fe40003fa4270 */
[----:B------:R-:W-:-:S02]  /*3fe0*/  FSEL R147, R38, -INF , P2 ;  /* 0xff80000026937808 */ /* 0x000fc40001000000 */
[----:B------:R-:W-:Y:S02]  /*3ff0*/  FSEL R27, R103, -INF , P0 ;  /* 0xff800000671b7808 */ /* 0x000fe40000000000 */
[----:B------:R-:W-:Y:S02]  /*4000*/  ISETP.GT.AND P2, PT, R3, 0x39, PT ;  /* 0x000000390300780c */ /* 0x000fe40003f44270 */
[----:B------:R-:W-:Y:S02]  /*4010*/  ISETP.GT.AND P0, PT, R2, 0x9, PT ;  /* 0x000000090200780c */ /* 0x000fe40003f04270 */
[----:B------:R-:W-:Y:S02]  /*4020*/  FSEL R148, R43, -INF , P5 ;  /* 0xff8000002b947808 */ /* 0x000fe40002800000 */
[C---:B------:R-:W-:Y:S02]  /*4030*/  ISETP.GT.AND P6, PT, R3.reuse, RZ, PT ;  /* 0x000000ff0300720c */ /* 0x040fe40003fc4270 */
[----:B------:R-:W-:-:S02]  /*4040*/  ISETP.GT.AND P5, PT, R3, 0x38, PT ;  /* 0x000000380300780c */ /* 0x000fc40003fa4270 */
[----:B------:R-:W-:Y:S02]  /*4050*/  FSEL R130, R31, -INF , P2 ;  /* 0xff8000001f827808 */ /* 0x000fe40001000000 */
[----:B------:R-:W-:Y:S02]  /*4060*/  FSEL R29, R97, -INF , P0 ;  /* 0xff800000611d7808 */ /* 0x000fe40000000000 */
[C---:B------:R-:W-:Y:S02]  /*4070*/  ISETP.GT.AND P2, PT, R2.reuse, 0x1, PT ;  /* 0x000000010200780c */ /* 0x040fe40003f44270 */
[----:B------:R-:W-:Y:S02]  /*4080*/  ISETP.GT.AND P0, PT, R2, 0x10, PT ;  /* 0x000000100200780c */ /* 0x000fe40003f04270 */
[----:B------:R-:W-:Y:S02]  /*4090*/  FSEL R9, R62, -INF , P6 ;  /* 0xff8000003e097808 */ /* 0x000fe40003000000 */
[----:B------:R-:W-:-:S02]  /*40a0*/  FSEL R139, R30, -INF , P5 ;  /* 0xff8000001e8b7808 */ /* 0x000fc40002800000 */
[----:B------:R-:W-:Y:S02]  /*40b0*/  ISETP.GT.AND P6, PT, R3, 0x10, PT ;  /* 0x000000100300780c */ /* 0x000fe40003fc4270 */
[----:B------:R-:W-:Y:S02]  /*40c0*/  FSEL R24, R101, -INF , P2 ;  /* 0xff80000065187808 */ /* 0x000fe40001000000 */
[----:B------:R-:W-:Y:S02]  /*40d0*/  FSEL R30, R92, -INF , P0 ;  /* 0xff8000005c1e7808 */ /* 0x000fe40000000000 */
[----:B------:R-:W-:Y:S02]  /*40e0*/  ISETP.GT.AND P5, PT, R0, RZ, PT ;  /* 0x000000ff0000720c */ /* 0x000fe40003fa4270 */
[----:B------:R-:W-:Y:S02]  /*40f0*/  ISETP.GT.AND P2, PT, R2, 0x8, PT ;  /* 0x000000080200780c */ /* 0x000fe40003f44270 */
[----:B------:R-:W-:-:S02]  /*4100*/  ISETP.GT.AND P0, PT, R0, 0x11, PT ;  /* 0x000000110000780c */ /* 0x000fc40003f04270 */
[----:B------:R-:W-:Y:S02]  /*4110*/  FSEL R17, R54, -INF , P6 ;  /* 0xff80000036117808 */ /* 0x000fe40003000000 */
[----:B------:R-:W-:Y:S02]  /*4120*/  ISETP.GT.AND P6, PT, R3, 0x20, PT ;  /* 0x000000200300780c */ /* 0x000fe40003fc4270 */
[----:B------:R-:W-:Y:S02]  /*4130*/  FSEL R19, R102, -INF , P5 ;  /* 0xff80000066137808 */ /* 0x000fe40002800000 */
[----:B------:R-:W-:Y:S02]  /*4140*/  FSEL R28, R96, -INF , P2 ;  /* 0xff800000601c7808 */ /* 0x000fe40001000000 */
[----:B------:R-:W-:Y:S02]  /*4150*/  FSEL R37, R95, -INF , P0 ;  /* 0xff8000005f257808 */ /* 0x000fe40000000000 */
[----:B------:R-:W-:-:S02]  /*4160*/  ISETP.GT.AND P5, PT, R0, 0x8, PT ;  /* 0x000000080000780c */ /* 0x000fc40003fa4270 */
[----:B------:R-:W-:Y:S02]  /*4170*/  ISETP.GT.AND P2, PT, R0, 0x9, PT ;  /* 0x000000090000780c */ /* 0x000fe40003f44270 */
[----:B------:R-:W-:Y:S02]  /*4180*/  ISETP.GT.AND P0, PT, R2, 0x19, PT ;  /* 0x000000190200780c */ /* 0x000fe40003f04270 */
[----:B------:R-:W-:Y:S02]  /*4190*/  FSEL R149, R42, -INF , P6 ;  /* 0xff8000002a957808 */ /* 0x000fe40003000000 */
[----:B------:R-:W-:Y:S02]  /*41a0*/  ISETP.GT.AND P6, PT, R3, 0x30, PT ;  /* 0x000000300300780c */ /* 0x000fe40003fc4270 */
[----:B------:R-:W-:Y:S02]  /*41b0*/  FSEL R32, R98, -INF , P5 ;  /* 0xff80000062207808 */ /* 0x000fe40002800000 */
[----:B------:R-:W-:-:S02]  /*41c0*/  FSEL R33, R99, -INF , P2 ;  /* 0xff80000063217808 */ /* 0x000fc40001000000 */
[----:B------:R-:W-:Y:S02]  /*41d0*/  FSEL R36, R89, -INF , P0 ;  /* 0xff80000059247808 */ /* 0x000fe40000000000 */
[----:B------:R-:W-:Y:S02]  /*41e0*/  ISETP.GT.AND P5, PT, R2, 0x11, PT ;  /* 0x000000110200780c */ /* 0x000fe40003fa4270 */
[C---:B------:R-:W-:Y:S02]  /*41f0*/  ISETP.GT.AND P2, PT, R0.reuse, 0x10, PT ;  /* 0x000000100000780c */ /* 0x040fe40003f44270 */
[----:B------:R-:W-:Y:S02]  /*4200*/  ISETP.GT.AND P0, PT, R0, 0x18, PT ;  /* 0x000000180000780c */ /* 0x000fe40003f04270 */
[----:B------:R-:W-:Y:S02]  /*4210*/  FSEL R145, R34, -INF , P6 ;  /* 0xff80000022917808 */ /* 0x000fe40003000000 */
[----:B------:R-:W-:-:S02]  /*4220*/  FSEL R31, R93, -INF , P5 ;  /* 0xff8000005d1f7808 */ /* 0x000fc40002800000 */
[----:B------:R-:W-:Y:S02]  /*4230*/  FSEL R34, R94, -INF , P2 ;  /* 0xff8000005e227808 */ /* 0x000fe40001000000 */
[----:B------:R-:W-:Y:S02]  /*4240*/  FSEL R38, R90, -INF , P0 ;  /* 0xff8000005a267808 */ /* 0x000fe40000000000 */
[C---:B------:R-:W-:Y:S02]  /*4250*/  ISETP.GT.AND P5, PT, R2.reuse, 0x18, PT ;  /* 0x000000180200780c */ /* 0x040fe40003fa4270 */
[----:B------:R-:W-:Y:S02]  /*4260*/  ISETP.GT.AND P2, PT, R2, 0x20, PT ;  /* 0x000000200200780c */ /* 0x000fe40003f44270 */
[----:B------:R-:W-:Y:S02]  /*4270*/  ISETP.GT.AND P0, PT, R0, 0x21, PT ;  /* 0x000000210000780c */ /* 0x000fe40003f04270 */
[----:B------:R-:W-:-:S02]  /*4280*/  FSEL R35, R88, -INF , P5 ;  /* 0xff80000058237808 */ /* 0x000fc40002800000 */
[----:B------:R-:W-:Y:S02]  /*4290*/  FSEL R129, R84, -INF , P2 ;  /* 0xff80000054817808 */ /* 0x000fe40001000000 */
[----:B------:R-:W-:Y:S02]  /*42a0*/  FSEL R124, R87, -INF , P0 ;  /* 0xff800000577c7808 */ /* 0x000fe40000000000 */
[C---:B------:R-:W-:Y:S02]  /*42b0*/  ISETP.GT.AND P5, PT, R0.reuse, 0x19, PT ;  /* 0x000000190000780c */ /* 0x040fe40003fa4270 */
[----:B------:R-:W-:Y:S02]  /*42c0*/  ISETP.GT.AND P2, PT, R0, 0x20, PT ;  /* 0x000000200000780c */ /* 0x000fe40003f44270 */
        /* <DEDUP_REMOVED lines=10> */
[----:B------:R-:W-:Y:S02]  /*4370*/  FMNMX.FTZ R3, R7, R8, !PT ;  /* 0x0000000807037209 */ /* 0x000fe40007810000 */
[----:B------:R-:W-:Y:S02]  /*4380*/  FSEL R140, R80, -INF , P5 ;  /* 0xff800000508c7808 */ /* 0x000fe40002800000 */
[----:B------:R-:W-:Y:S02]  /*4390*/  FSEL R144, R81, -INF , P2 ;  /* 0xff80000051907808 */ /* 0x000fe40001000000 */
[----:B------:R-:W-:-:S02]  /*43a0*/  FSEL R126, R83, -INF , P0 ;  /* 0xff800000537e7808 */ /* 0x000fc40000000000 */
[C---:B------:R-:W-:Y:S02]  /*43b0*/  ISETP.GT.AND P5, PT, R2.reuse, 0x31, PT ;  /* 0x000000310200780c */ /* 0x040fe40003fa4270 */
[----:B------:R-:W-:Y:S02]  /*43c0*/  ISETP.GT.AND P2, PT, R2, 0x38, PT ;  /* 0x000000380200780c */ /* 0x000fe40003f44270 */
[----:B------:R-:W-:Y:S02]  /*43d0*/  FSEL R127, R82, -INF , P6 ;  /* 0xff800000527f7808 */ /* 0x000fe40003000000 */
[----:B------:R-:W-:Y:S02]  /*43e0*/  ISETP.GT.AND P0, PT, R0, 0x30, PT ;  /* 0x000000300000780c */ /* 0x000fe40003f04270 */
[----:B------:R-:W-:Y:S02]  /*43f0*/  ISETP.GT.AND P6, PT, R2, 0x39, PT ;  /* 0x000000390200780c */ /* 0x000fe40003fc4270 */
[----:B------:R-:W-:-:S02]  /*4400*/  FMNMX.FTZ R2, R11, R3, !PT ;  /* 0x000000030b027209 */ /* 0x000fc40007810000 */
[----:B------:R-:W-:Y:S02]  /*4410*/  FSEL R137, R77, -INF , P5 ;  /* 0xff8000004d897808 */ /* 0x000fe40002800000 */
[----:B------:R-:W-:Y:S02]  /*4420*/  FSEL R131, R68, -INF , P2 ;  /* 0xff80000044837808 */ /* 0x000fe40001000000 */
[----:B------:R-:W-:Y:S02]  /*4430*/  FSEL R125, R78, -INF , P0 ;  /* 0xff8000004e7d7808 */ /* 0x000fe40000000000 */
[C---:B------:R-:W-:Y:S02]  /*4440*/  ISETP.GT.AND P5, PT, R0.reuse, 0x31, PT ;  /* 0x000000310000780c */ /* 0x040fe40003fa4270 */
[C---:B------:R-:W-:Y:S02]  /*4450*/  ISETP.GT.AND P2, PT, R0.reuse, 0x38, PT ;  /* 0x000000380000780c */ /* 0x040fe40003f44270 */
[----:B------:R-:W-:-:S02]  /*4460*/  ISETP.GT.AND P0, PT, R0, 0x39, PT ;  /* 0x000000390000780c */ /* 0x000fc40003f04270 */
        /* <DEDUP_REMOVED lines=52> */
[----:B------:R-:W-:Y:S02]  /*47b0*/  FSEL R121, R70, -INF , P2 ;  /* 0xff80000046797808 */ /* 0x000fe40001000000 */
[----:B------:R-:W-:-:S02]  /*47c0*/  FMNMX.FTZ R0, R151, R0, !PT ;  /* 0x0000000097007209 */ /* 0x000fc40007810000 */
[----:B------:R-:W-:Y:S02]  /*47d0*/  FMNMX.FTZ R135, R139, R135, !PT ;  /* 0x000000878b877209 */ /* 0x000fe40007810000 */
[----:B------:R-:W-:Y:S02]  /*47e0*/  FMNMX.FTZ R3, R122, R3, !PT ;  /* 0x000000037a037209 */ /* 0x000fe40007810000 */
[----:B------:R-:W-:Y:S02]  /*47f0*/  FMNMX.FTZ R134, R128, R2, !PT ;  /* 0x0000000280867209 */ /* 0x000fe40007810000 */
[----:B------:R-:W-:Y:S02]  /*4800*/  FMNMX.FTZ R0, R150, R0, !PT ;  /* 0x0000000096007209 */ /* 0x000fe40007810000 */
[----:B------:R-:W-:Y:S01]  /*4810*/  FMNMX.FTZ R135, R130, R135, !PT ;  /* 0x0000008782877209 */ /* 0x000fe20007810000 */
[----:B------:R-:W1:Y:S01]  /*4820*/  SHFL.BFLY PT, R5, R134, 0x2, 0x1f ;  /* 0x0c401f0086057f89 */ /* 0x000e6200000e0000 */
[----:B------:R-:W-:-:S02]  /*4830*/  FSEL R120, R71, -INF , P0 ;  /* 0xff80000047787808 */ /* 0x000fc40000000000 */
[----:B------:R-:W-:Y:S01]  /*4840*/  FMNMX.FTZ R2, R121, R3, !PT ;  /* 0x0000000379027209 */ /* 0x000fe20007810000 */
[----:B------:R-:W2:Y:S03]  /*4850*/  SHFL.BFLY PT, R4, R0, 0x2, 0x1f ;  /* 0x0c401f0000047f89 */ /* 0x000ea600000e0000 */
[----:B------:R-:W-:Y:S01]  /*4860*/  FMNMX.FTZ R2, R120, R2, !PT ;  /* 0x0000000278027209 */ /* 0x000fe20007810000 */
[----:B------:R-:W3:Y:S04]  /*4870*/  SHFL.BFLY PT, R3, R135, 0x2, 0x1f ;  /* 0x0c401f0087037f89 */ /* 0x000ee800000e0000 */
[----:B------:R-:W4:Y:S01]  /*4880*/  SHFL.BFLY PT, R6, R2, 0x2, 0x1f ;  /* 0x0c401f0002067f89 */ /* 0x000f2200000e0000 */
[----:B-1----:R-:W-:-:S02]  /*4890*/  FMNMX.FTZ R134, R134, R5, !PT ;  /* 0x0000000586867209 */ /* 0x002fc40007810000 */
[----:B--2---:R-:W-:-:S03]  /*48a0*/  FMNMX.FTZ R0, R4, R0, !PT ;  /* 0x0000000004007209 */ /* 0x004fc60007810000 */
[----:B------:R-:W1:Y:S01]  /*48b0*/  SHFL.BFLY PT, R4, R134, 0x1, 0x1f ;  /* 0x0c201f0086047f89 */ /* 0x000e6200000e0000 */
[----:B---3--:R-:W-:-:S03]  /*48c0*/  FMNMX.FTZ R135, R135, R3, !PT ;  /* 0x0000000387877209 */ /* 0x008fc60007810000 */
[----:B------:R-:W2:Y:S01]  /*48d0*/  SHFL.BFLY PT, R136, R0, 0x1, 0x1f ;  /* 0x0c201f0000887f89 */ /* 0x000ea200000e0000 */
[----:B----4-:R-:W-:-:S03]  /*48e0*/  FMNMX.FTZ R6, R2, R6, !PT ;  /* 0x0000000602067209 */ /* 0x010fc60007810000 */
[----:B------:R-:W3:Y:S04]  /*48f0*/  SHFL.BFLY PT, R3, R135, 0x1, 0x1f ;  /* 0x0c201f0087037f89 */ /* 0x000ee800000e0000 */
[----:B------:R4:W4:Y:S01]  /*4900*/  SHFL.BFLY PT, R133, R6, 0x1, 0x1f ;  /* 0x0c201f0006857f89 */ /* 0x00092200000e0000 */
[----:B-1----:R-:W-:Y:S02]  /*4910*/  FMNMX.FTZ R134, R134, R4, !PT ;  /* 0x0000000486867209 */ /* 0x002fe40007810000 */
[----:B--2---:R-:W-:Y:S02]  /*4920*/  FMNMX.FTZ R136, R0, R136, !PT ;  /* 0x0000008800887209 */ /* 0x004fe40007810000 */
[----:B---3--:R-:W-:-:S03]  /*4930*/  FMNMX.FTZ R135, R135, R3, !PT ;  /* 0x0000000387877209 */ /* 0x008fc60007810000 */
.L_x_1738:
[C---:B------:R-:W-:Y:S01]  /*4940*/  FMUL.FTZ R20, R136.reuse, c[0x0][0x2d0] ;  /* 0x0000b40088147a20 */ /* 0x040fe20000410000 */
[----:B------:R-:W-:Y:S01]  /*4950*/  FSETP.NEU.FTZ.AND P0, PT, R136, -INF , PT ;  /* 0xff8000008800780b */ /* 0x000fe20003f1d000 */
[----:B------:R-:W-:Y:S01]  /*4960*/  FMUL.FTZ R3, R135, c[0x0][0x2d0] ;  /* 0x0000b40087037a20 */ /* 0x000fe20000410000 */
[----:B----4-:R-:W-:Y:S01]  /*4970*/  FMNMX.FTZ R133, R133, R6, !PT ;  /* 0x0000000685857209 */ /* 0x010fe20007810000 */
[----:B------:R-:W-:Y:S01]  /*4980*/  WARPSYNC 0xffffffff ;  /* 0xffffffff00007948 */ /* 0x000fe20003800000 */
[----:B------:R-:W-:Y:S01]  /*4990*/  FSEL R20, R20, RZ, P0 ;  /* 0x000000ff14147208 */ /* 0x000fe20000000000 */
[----:B------:R-:W1:Y:S01]  /*49a0*/  LDSM.16.MT88.4 R68, [R237] ;  /* 0x00000000ed44783b */ /* 0x000e620000004200 */
[----:B------:R-:W-:-:S03]  /*49b0*/  FSETP.NEU.FTZ.AND P0, PT, R135, -INF , PT ;  /* 0xff8000008700780b */ /* 0x000fc60003f1d000 */
[--C-:B------:R-:W-:Y:S01]  /*49c0*/  FFMA.FTZ R0, R7, c[0x0][0x2d0], -R20.reuse ;  /* 0x0000b40007007a23 */ /* 0x100fe20000010814 */
[----:B------:R-:W-:Y:S01]  /*49d0*/  FSEL R3, R3, RZ, P0 ;  /* 0x000000ff03037208 */ /* 0x000fe20000000000 */
[--C-:B------:R-:W-:Y:S01]  /*49e0*/  FFMA.FTZ R2, R18, c[0x0][0x2d0], -R20.reuse ;  /* 0x0000b40012027a23 */ /* 0x100fe20000010814 */
[----:B------:R-:W-:Y:S01]  /*49f0*/  FSETP.NEU.FTZ.AND P0, PT, R134, -INF , PT ;  /* 0xff8000008600780b */ /* 0x000fe20003f1d000 */
[----:B------:R2:W-:Y:S01]  /*4a00*/  MUFU.EX2 R159, R0 ;  /* 0x00000000009f7308 */ /* 0x0005e20000000800 */
[----:B------:R-:W-:Y:S01]  /*4a10*/  LDSM.16.MT88.4 R64, [R237+0x800] ;  /* 0x00080000ed40783b */ /* 0x000fe20000004200 */
[--C-:B------:R-:W-:Y:S02]  /*4a20*/  FFMA.FTZ R4, R25, c[0x0][0x2d0], -R3.reuse ;  /* 0x0000b40019047a23 */ /* 0x100fe40000010803 */
[----:B------:R-:W-:Y:S01]  /*4a30*/  FFMA.FTZ R139, R139, c[0x0][0x2d0], -R3 ;  /* 0x0000b4008b8b7a23 */ /* 0x000fe20000010803 */
[----:B------:R-:W-:Y:S03]  /*4a40*/  LDSM.16.MT88.4 R84, [R239] ;  /* 0x00000000ef54783b */ /* 0x000fe60000004200 */
[----:B------:R3:W-:Y:S01]  /*4a50*/  MUFU.EX2 R61, R2 ;  /* 0x00000002003d7308 */ /* 0x0007e20000000800 */
[----:B------:R-:W4:Y:S04]  /*4a60*/  LDSM.16.MT88.4 R92, [R238] ;  /* 0x00000000ee5c783b */ /* 0x000f280000004200 */
[----:B------:R-:W-:Y:S01]  /*4a70*/  LDSM.16.MT88.4 R104, [R239+0x2000] ;  /* 0x00200000ef68783b */ /* 0x000fe20000004200 */
[----:B--2---:R-:W-:-:S02]  /*4a80*/  FFMA.FTZ R0, R8, c[0x0][0x2d0], -R20 ;  /* 0x0000b40008007a23 */ /* 0x004fc40000010814 */
[----:B------:R2:W-:Y:S01]  /*4a90*/  MUFU.EX2 R60, R4 ;  /* 0x00000004003c7308 */ /* 0x0005e20000000800 */
[----:B------:R-:W5:Y:S04]  /*4aa0*/  LDSM.16.MT88.4 R72, [R236+0x2000] ;  /* 0x00200000ec48783b */ /* 0x000f680000004200 */
[----:B------:R-:W1:Y:S01]  /*4ab0*/  LDSM.16.MT88.4 R80, [R237+0x2000] ;  /* 0x00200000ed50783b */ /* 0x000e620000004200 */
[----:B---3--:R-:W-:Y:S02]  /*4ac0*/  FMUL.FTZ R2, R134, c[0x0][0x2d0] ;  /* 0x0000b40086027a20 */ /* 0x008fe40000410000 */
[----:B------:R3:W-:Y:S01]  /*4ad0*/  MUFU.EX2 R158, R0 ;  /* 0x00000000009e7308 */ /* 0x0007e20000000800 */
[----:B------:R-:W-:Y:S02]  /*4ae0*/  LDSM.16.MT88.4 R76, [R238+0x800] ;  /* 0x00080000ee4c783b */ /* 0x000fe40000004200 */
[----:B------:R-:W-:-:S02]  /*4af0*/  FSEL R2, R2, RZ, P0 ;  /* 0x000000ff02027208 */ /* 0x000fc40000000000 */
[----:B------:R-:W-:Y:S01]  /*4b00*/  LDSM.16.MT88.4 R116, [R238+0x2000] ;  /* 0x00200000ee74783b */ /* 0x000fe20000004200 */
[----:B------:R-:W-:Y:S02]  /*4b10*/  FSETP.NEU.FTZ.AND P0, PT, R133, -INF , PT ;  /* 0xff8000008500780b */ /* 0x000fe40003f1d000 */
[--C-:B--2---:R-:W-:Y:S02]  /*4b20*/  FFMA.FTZ R4, R35, c[0x0][0x2d0], -R2.reuse ;  /* 0x0000b40023047a23 */ /* 0x104fe40000010802 */
[--C-:B------:R-:W-:Y:S02]  /*4b30*/  FFMA.FTZ R131, R131, c[0x0][0x2d0], -R2.reuse ;  /* 0x0000b40083837a23 */ /* 0x100fe40000010802 */
[----:B------:R2:W-:Y:S01]  /*4b40*/  MUFU.EX2 R59, R4 ;  /* 0x00000004003b7308 */ /* 0x0005e20000000800 */
[----:B------:R-:W-:Y:S02]  /*4b50*/  FFMA.FTZ R128, R128, c[0x0][0x2d0], -R2 ;  /* 0x0000b40080807a23 */ /* 0x000fe40000010802 */
[----:B---3--:R-:W-:-:S05]  /*4b60*/  FFMA.FTZ R0, R11, c[0x0][0x2d0], -R20 ;  /* 0x0000b4000b007a23 */ /* 0x008fca0000010814 */
[----:B------:R3:W-:Y:S01]  /*4b70*/  MUFU.EX2 R180, R0 ;  /* 0x0000000000b47308 */ /* 0x0007e20000000800 */
[----:B--2---:R-:W-:-:S07]  /*4b80*/  FFMA.FTZ R4, R36, c[0x0][0x2d0], -R2 ;  /* 0x0000b40024047a23 */ /* 0x004fce0000010802 */
[----:B------:R-:W2:Y:S01]  /*4b90*/  MUFU.EX2 R58, R4 ;  /* 0x00000004003a7308 */ /* 0x000ea20000000800 */
[----:B---3--:R-:W-:-:S07]  /*4ba0*/  FFMA.FTZ R0, R12, c[0x0][0x2d0], -R20 ;  /* 0x0000b4000c007a23 */ /* 0x008fce0000010814 */
[----:B------:R3:W1:Y:S01]  /*4bb0*/  MUFU.EX2 R245, R0 ;  /* 0x0000000000f57308 */ /* 0x0006620000000800 */
[----:B--2---:R-:W-:Y:S01]  /*4bc0*/  F2FP.BF16.PACK_AB R6, R58, R59 ;  /* 0x0000003b3a06723e */ /* 0x004fe200000010ff */
[----:B---3--:R-:W-:Y:S01]  /*4bd0*/  FFMA.FTZ R0, R13, c[0x0][0x2d0], -R20 ;  /* 0x0000b4000d007a23 */ /* 0x008fe20000010814 */
[----:B-1----:R-:W-:-:S05]  /*4be0*/  F2FP.BF16.PACK_AB R18, R245, R180 ;  /* 0x000000b4f512723e */ /* 0x002fca00000010ff */
[----:B------:R1:W-:Y:S02]  /*4bf0*/  MUFU.EX2 R248, R0 ;  /* 0x0000000000f87308 */ /* 0x0003e40000000800 */
[----:B-1----:R-:W-:-:S06]  /*4c00*/  FFMA.FTZ R0, R15, c[0x0][0x2d0], -R20 ;  /* 0x0000b4000f007a23 */ /* 0x002fcc0000010814 */
[----:B------:R1:W2:Y:S02]  /*4c10*/  MUFU.EX2 R252, R0 ;  /* 0x0000000000fc7308 */ /* 0x0002a40000000800 */
[----:B-1----:R-:W-:Y:S01]  /*4c20*/  FFMA.FTZ R0, R23, c[0x0][0x2d0], -R20 ;  /* 0x0000b40017007a23 */ /* 0x002fe20000010814 */
[----:B--2---:R-:W-:-:S05]  /*4c30*/  F2FP.BF16.PACK_AB R8, R252, R248 ;  /* 0x000000f8fc08723e */ /* 0x004fca00000010ff */
[----:B------:R1:W2:Y:S02]  /*4c40*/  MUFU.EX2 R88, R0 ;  /* 0x0000000000587308 */ /* 0x0002a40000000800 */
[----:B-1----:R-:W-:-:S06]  /*4c50*/  FFMA.FTZ R0, R9, c[0x0][0x2d0], -R3 ;  /* 0x0000b40009007a23 */ /* 0x002fcc0000010803 */
[----:B------:R1:W-:Y:S02]  /*4c60*/  MUFU.EX2 R143, R0 ;  /* 0x00000000008f7308 */ /* 0x0003e40000000800 */
[----:B-1----:R-:W-:Y:S01]  /*4c70*/  FFMA.FTZ R0, R10, c[0x0][0x2d0], -R3 ;  /* 0x0000b4000a007a23 */ /* 0x002fe20000010803 */
[----:B--2---:R-:W-:-:S05]  /*4c80*/  F2FP.BF16.PACK_AB R10, R88, R61 ;  /* 0x0000003d580a723e */ /* 0x004fca00000010ff */
[----:B------:R1:W2:Y:S02]  /*4c90*/  MUFU.EX2 R23, R0 ;  /* 0x0000000000177308 */ /* 0x0002a40000000800 */
[----:B-1----:R-:W-:-:S06]  /*4ca0*/  FFMA.FTZ R0, R14, c[0x0][0x2d0], -R3 ;  /* 0x0000b4000e007a23 */ /* 0x002fcc0000010803 */
[----:B------:R1:W-:Y:S02]  /*4cb0*/  MUFU.EX2 R225, R0 ;  /* 0x0000000000e17308 */ /* 0x0003e40000000800 */
[----:B-1----:R-:W-:Y:S01]  /*4cc0*/  FFMA.FTZ R0, R16, c[0x0][0x2d0], -R3 ;  /* 0x0000b40010007a23 */ /* 0x002fe20000010803 */
[----:B------:R-:W-:-:S05]  /*4cd0*/  F2FP.BF16.PACK_AB R16, R158, R159 ;  /* 0x0000009f9e10723e */ /* 0x000fca00000010ff */
[----:B------:R1:W-:Y:S02]  /*4ce0*/  MUFU.EX2 R226, R0 ;  /* 0x0000000000e27308 */ /* 0x0003e40000000800 */
[----:B-1----:R-:W-:Y:S01]  /*4cf0*/  FFMA.FTZ R0, R17, c[0x0][0x2d0], -R3 ;  /* 0x0000b40011007a23 */ /* 0x002fe20000010803 */
[----:B--2---:R-:W-:-:S05]  /*4d00*/  F2FP.BF16.PACK_AB R17, R23, R143 ;  /* 0x0000008f1711723e */ /* 0x004fca00000010ff */
[----:B------:R1:W-:Y:S02]  /*4d10*/  MUFU.EX2 R227, R0 ;  /* 0x0000000000e37308 */ /* 0x0003e40000000800 */
[----:B-1----:R-:W-:-:S06]  /*4d20*/  FFMA.FTZ R0, R21, c[0x0][0x2d0], -R3 ;  /* 0x0000b40015007a23 */ /* 0x002fcc0000010803 */
        /* <DEDUP_REMOVED lines=16> */
[----:B-1----:R-:W-:Y:S02]  /*4e30*/  FFMA.FTZ R0, R31, c[0x0][0x2d0], -R2 ;  /* 0x0000b4001f007a23 */ /* 0x002fe40000010802 */
[----:B------:R-:W1:Y:S04]  /*4e40*/  LDSM.16.MT88.4 R28, [R236] ;  /* 0x00000000ec1c783b */ /* 0x000e680000004200 */
[----:B------:R2:W-:Y:S02]  /*4e50*/  MUFU.EX2 R41, R0 ;  /* 0x0000000000297308 */ /* 0x0005e40000000800 */
[----:B--2---:R-:W-:-:S05]  /*4e60*/  FMUL.FTZ R0, R133, c[0x0][0x2d0] ;  /* 0x0000b40085007a20 */ /* 0x004fca0000410000 */
[----:B------:R-:W-:-:S05]  /*4e70*/  FSEL R0, R0, RZ, P0 ;  /* 0x000000ff00007208 */ /* 0x000fca0000000000 */
[--C-:B------:R-:W-:Y:S01]  /*4e80*/  FFMA.FTZ R4, R19, c[0x0][0x2d0], -R0.reuse ;  /* 0x0000b40013047a23 */ /* 0x100fe20000010800 */
[----:B------:R-:W-:Y:S01]  /*4e90*/  F2FP.BF16.PACK_AB R19, R226, R225 ;  /* 0x000000e1e213723e */ /* 0x000fe200000010ff */
[--C-:B------:R-:W-:Y:S02]  /*4ea0*/  FFMA.FTZ R125, R125, c[0x0][0x2d0], -R0.reuse ;  /* 0x0000b4007d7d7a23 */ /* 0x100fe40000010800 */
[----:B------:R2:W-:Y:S04]  /*4eb0*/  MUFU.EX2 R182, R4 ;  /* 0x0000000400b67308 */ /* 0x0005e80000000800 */
[C---:B------:R-:W-:Y:S08]  /*4ec0*/  HMMA.16816.F32.BF16 R44, R16.reuse, R68, RZ ;  /* 0x00000044102c723c */ /* 0x040ff000000418ff */
[----:B----4-:R-:W-:Y:S01]  /*4ed0*/  HMMA.16816.F32.BF16 R52, R16, R92, RZ ;  /* 0x0000005c1034723c */ /* 0x010fe200000418ff */
[----:B--2---:R-:W-:-:S02]  /*4ee0*/  FFMA.FTZ R4, R27, c[0x0][0x2d0], -R0 ;  /* 0x0000b4001b047a23 */ /* 0x004fc40000010800 */
[----:B------:R-:W2:Y:S02]  /*4ef0*/  LDSM.16.MT88.4 R24, [R236+0x800] ;  /* 0x00080000ec18783b */ /* 0x000ea40000004200 */
[----:B------:R3:W4:Y:S03]  /*4f00*/  MUFU.EX2 R181, R4 ;  /* 0x0000000400b57308 */ /* 0x0007260000000800 */
[C---:B-----5:R-:W-:Y:S08]  /*4f10*/  HMMA.16816.F32.BF16 R112, R16.reuse, R72, RZ ;  /* 0x000000481070723c */ /* 0x060ff000000418ff */
[----:B------:R-:W-:Y:S01]  /*4f20*/  HMMA.16816.F32.BF16 R108, R16, R80, RZ ;  /* 0x00000050106c723c */ /* 0x000fe200000418ff */
[----:B---3--:R-:W-:Y:S01]  /*4f30*/  FFMA.FTZ R4, R32, c[0x0][0x2d0], -R0 ;  /* 0x0000b40020047a23 */ /* 0x008fe20000010800 */
[----:B----4-:R-:W-:-:S03]  /*4f40*/  F2FP.BF16.PACK_AB R13, R181, R182 ;  /* 0x000000b6b50d723e */ /* 0x010fc600000010ff */
[----:B------:R3:W-:Y:S02]  /*4f50*/  MUFU.EX2 R183, R4 ;  /* 0x0000000400b77308 */ /* 0x0007e40000000800 */
[----:B---3--:R-:W-:-:S06]  /*4f60*/  FFMA.FTZ R4, R33, c[0x0][0x2d0], -R0 ;  /* 0x0000b40021047a23 */ /* 0x008fcc0000010800 */
[----:B------:R3:W4:Y:S02]  /*4f70*/  MUFU.EX2 R204, R4 ;  /* 0x0000000400cc7308 */ /* 0x0007240000000800 */
[----:B---3--:R-:W-:Y:S01]  /*4f80*/  FFMA.FTZ R4, R34, c[0x0][0x2d0], -R0 ;  /* 0x0000b40022047a23 */ /* 0x008fe20000010800 */
[----:B----4-:R-:W-:-:S05]  /*4f90*/  F2FP.BF16.PACK_AB R15, R204, R183 ;  /* 0x000000b7cc0f723e */ /* 0x010fca00000010ff */
[----:B------:R3:W-:Y:S02]  /*4fa0*/  MUFU.EX2 R132, R4 ;  /* 0x0000000400847308 */ /* 0x0007e40000000800 */
[C---:B-1----:R-:W-:Y:S08]  /*4fb0*/  HMMA.16816.F32.BF16 R32, R12.reuse, R28, RZ ;  /* 0x0000001c0c20723c */ /* 0x042ff000000418ff */
[----:B------:R-:W-:Y:S01]  /*4fc0*/  HMMA.16816.F32.BF16 R48, R12, R84, RZ ;  /* 0x000000540c30723c */ /* 0x000fe200000418ff */
[----:B---3--:R-:W-:-:S04]  /*4fd0*/  FFMA.FTZ R4, R37, c[0x0][0x2d0], -R0 ;  /* 0x0000b40025047a23 */ /* 0x008fc80000010800 */
[----:B------:R1:W3:Y:S03]  /*4fe0*/  MUFU.EX2 R56, R4 ;  /* 0x0000000400387308 */ /* 0x0002e60000000800 */
[C---:B------:R-:W-:Y:S07]  /*4ff0*/  HMMA.16816.F32.BF16 R100, R12.reuse, R72, RZ ;  /* 0x000000480c64723c */ /* 0x040fee00000418ff */
[--C-:B------:R-:W-:Y:S01]  /*5000*/  FFMA.FTZ R72, R155, c[0x0][0x2d0], -R20.reuse ;  /* 0x0000b4009b487a23 */ /* 0x100fe20000010814 */
[----:B------:R-:W-:Y:S01]  /*5010*/  HMMA.16816.F32.BF16 R96, R12, R80, RZ ;  /* 0x000000500c60723c */ /* 0x000fe200000418ff */
[----:B------:R-:W-:-:S02]  /*5020*/  FFMA.FTZ R155, R153, c[0x0][0x2d0], -R20 ;  /* 0x0000b400999b7a23 */ /* 0x000fc40000010814 */
[--C-:B------:R-:W-:Y:S02]  /*5030*/  FFMA.FTZ R153, R151, c[0x0][0x2d0], -R20.reuse ;  /* 0x0000b40097997a23 */ /* 0x100fe40000010814 */
[----:B------:R-:W-:Y:S02]  /*5040*/  FFMA.FTZ R73, R156, c[0x0][0x2d0], -R20 ;  /* 0x0000b4009c497a23 */ /* 0x000fe40000010814 */
[----:B-1----:R-:W-:Y:S02]  /*5050*/  FFMA.FTZ R4, R38, c[0x0][0x2d0], -R0 ;  /* 0x0000b40026047a23 */ /* 0x002fe40000010800 */
[----:B------:R-:W-:Y:S01]  /*5060*/  HMMA.16816.F32.BF16 R36, R16, R28, RZ ;  /* 0x0000001c1024723c */ /* 0x000fe200000418ff */
[--C-:B------:R-:W-:Y:S01]  /*5070*/  FFMA.FTZ R81, R146, c[0x0][0x2d0], -R3.reuse ;  /* 0x0000b40092517a23 */ /* 0x100fe20000010803 */
[----:B------:R1:W-:Y:S01]  /*5080*/  MUFU.EX2 R62, R4 ;  /* 0x00000004003e7308 */ /* 0x0003e20000000800 */
[--C-:B------:R-:W-:Y:S02]  /*5090*/  FFMA.FTZ R146, R145, c[0x0][0x2d0], -R3.reuse ;  /* 0x0000b40091927a23 */ /* 0x100fe40000010803 */
[----:B------:R-:W-:-:S02]  /*50a0*/  FFMA.FTZ R145, R141, c[0x0][0x2d0], -R3 ;  /* 0x0000b4008d917a23 */ /* 0x000fc40000010803 */
[----:B------:R-:W-:Y:S01]  /*50b0*/  MOV R29, R5 ;  /* 0x00000005001d7202 */ /* 0x000fe20000000f00 */
[----:B------:R-:W-:Y:S01]  /*50c0*/  FFMA.FTZ R80, R157, c[0x0][0x2d0], -R20 ;  /* 0x0000b4009d507a23 */ /* 0x000fe20000010814 */
[----:B------:R-:W-:Y:S02]  /*50d0*/  MOV R28, R41 ;  /* 0x00000029001c7202 */ /* 0x000fe40000000f00 */
[----:B------:R-:W-:Y:S02]  /*50e0*/  F2FP.BF16.PACK_AB R9, R29, R227 ;  /* 0x000000e31d09723e */ /* 0x000fe400000010ff */
[----:B---3--:R-:W-:Y:S01]  /*50f0*/  F2FP.BF16.PACK_AB R5, R56, R132 ;  /* 0x000000843805723e */ /* 0x008fe200000010ff */
[----:B------:R-:W-:Y:S01]  /*5100*/  MUFU.EX2 R80, R80 ;  /* 0x0000005000507308 */ /* 0x000fe20000000800 */
[----:B-1----:R-:W-:-:S03]  /*5110*/  FFMA.FTZ R4, R40, c[0x0][0x2d0], -R0 ;  /* 0x0000b40028047a23 */ /* 0x002fc60000010800 */
[----:B------:R-:W-:Y:S04]  /*5120*/  HMMA.16816.F32.BF16 R184, R8, R64, R44 ;  /* 0x0000004008b8723c */ /* 0x000fe8000004182c */
[----:B------:R1:W3:Y:S04]  /*5130*/  MUFU.EX2 R63, R4 ;  /* 0x00000004003f7308 */ /* 0x0002e80000000800 */
[----:B------:R-:W-:Y:S07]  /*5140*/  HMMA.16816.F32.BF16 R40, R12, R68, RZ ;  /* 0x000000440c28723c */ /* 0x000fee00000418ff */
[----:B------:R-:W-:Y:S01]  /*5150*/  MOV R68, R56 ;  /* 0x0000003800447202 */ /* 0x000fe20000000f00 */
[----:B--2---:R-:W-:Y:S01]  /*5160*/  HMMA.16816.F32.BF16 R176, R8, R24, R36 ;  /* 0x0000001808b0723c */ /* 0x004fe20000041824 */
[--C-:B------:R-:W-:Y:S01]  /*5170*/  FFMA.FTZ R69, R154, c[0x0][0x2d0], -R20.reuse ;  /* 0x0000b4009a457a23 */ /* 0x100fe20000010814 */
[----:B-1----:R-:W-:Y:S01]  /*5180*/  F2FP.BF16.PACK_AB R4, R28, R207 ;  /* 0x000000cf1c04723e */ /* 0x002fe200000010ff */
[--C-:B------:R-:W-:Y:S01]  /*5190*/  FFMA.FTZ R154, R152, c[0x0][0x2d0], -R20.reuse ;  /* 0x0000b400989a7a23 */ /* 0x100fe20000010814 */
[----:B---3--:R-:W-:Y:S01]  /*51a0*/  F2FP.BF16.PACK_AB R7, R63, R62 ;  /* 0x0000003e3f07723e */ /* 0x008fe200000010ff */
[----:B------:R-:W-:Y:S01]  /*51b0*/  FFMA.FTZ R152, R150, c[0x0][0x2d0], -R20 ;  /* 0x0000b40096987a23 */ /* 0x000fe20000010814 */
[----:B------:R-:W-:-:S02]  /*51c0*/  MOV R151, R68 ;  /* 0x0000004400977202 */ /* 0x000fc40000000f00 */
[----:B------:R-:W-:Y:S01]  /*51d0*/  HMMA.16816.F32.BF16 R36, R16, R84, RZ ;  /* 0x000000541024723c */ /* 0x000fe200000418ff */
[----:B------:R-:W-:-:S06]  /*51e0*/  FFMA.FTZ R68, R149, c[0x0][0x2d0], -R3 ;  /* 0x0000b40095447a23 */ /* 0x000fcc0000010803 */
[----:B------:R-:W-:Y:S01]  /*51f0*/  MOV R84, R63 ;  /* 0x0000003f00547202 */ /* 0x000fe20000000f00 */
[----:B------:R-:W-:Y:S01]  /*5200*/  HMMA.16816.F32.BF16 R172, R4, R24, R32 ;  /* 0x0000001804ac723c */ /* 0x000fe20000041820 */
[----:B------:R-:W1:Y:S01]  /*5210*/  LDSM.16.MT88.4 R32, [R239+0x800] ;  /* 0x00080000ef20783b */ /* 0x000e620000004200 */
[----:B------:R-:W-:-:S05]  /*5220*/  MOV R85, R88 ;  /* 0x0000005800557202 */ /* 0x000fca0000000f00 */
[----:B------:R-:W-:Y:S01]  /*5230*/  MOV R24, R61 ;  /* 0x0000003d00187202 */ /* 0x000fe20000000f00 */
[----:B------:R-:W-:Y:S01]  /*5240*/  HMMA.16816.F32.BF16 R44, R12, R92, RZ ;  /* 0x0000005c0c2c723c */ /* 0x000fe200000418ff */
[----:B------:R-:W-:-:S04]  /*5250*/  MOV R25, R57 ;  /* 0x0000003900197202 */ /* 0x000fc80000000f00 */
[----:B------:R-:W-:Y:S01]  /*5260*/  MOV R149, R25 ;  /* 0x0000001900957202 */ /* 0x000fe20000000f00 */
[----:B------:R-:W-:Y:S01]  /*5270*/  FFMA.FTZ R25, R148, c[0x0][0x2d0], -R3 ;  /* 0x0000b40094197a23 */ /* 0x000fe20000010803 */
[----:B------:R-:W-:Y:S01]  /*5280*/  MOV R93, R62 ;  /* 0x0000003e005d7202 */ /* 0x000fe20000000f00 */
[----:B------:R-:W-:Y:S01]  /*5290*/  HMMA.16816.F32.BF16 R164, R4, R64, R40 ;  /* 0x0000004004a4723c */ /* 0x000fe20000041828 */
[----:B------:R-:W-:Y:S01]  /*52a0*/  MOV R92, R60 ;  /* 0x0000003c005c7202 */ /* 0x000fe20000000f00 */
[----:B------:R-:W-:Y:S04]  /*52b0*/  LDSM.16.MT88.4 R40, [R237+0x2800] ;  /* 0x00280000ed28783b */ /* 0x000fe80000004200 */
[----:B------:R-:W2:Y:S01]  /*52c0*/  LDSM.16.MT88.4 R60, [R239+0x2800] ;  /* 0x00280000ef3c783b */ /* 0x000ea20000004200 */
[----:B------:R-:W-:Y:S01]  /*52d0*/  MOV R65, R59 ;  /* 0x0000003b00417202 */ /* 0x000fe20000000f00 */
[----:B------:R-:W-:Y:S01]  /*52e0*/  HMMA.16816.F32.BF16 R88, R16, R104, RZ ;  /* 0x000000681058723c */ /* 0x000fe200000418ff */
[----:B------:R-:W-:-:S04]  /*52f0*/  MOV R64, R58 ;  /* 0x0000003a00407202 */ /* 0x000fc80000000f00 */
[----:B------:R-:W-:Y:S02]  /*5300*/  MOV R148, R64 ;  /* 0x0000004000947202 */ /* 0x000fe40000000f00 */
[----:B------:R-:W-:Y:S01]  /*5310*/  MOV R64, R24 ;  /* 0x0000001800407202 */ /* 0x000fe20000000f00 */
[----:B------:R-:W-:Y:S01]  /*5320*/  HMMA.16816.F32.BF16 R56, R12, R104, RZ ;  /* 0x000000680c38723c */ /* 0x000fe200000418ff */
[----:B------:R-:W-:Y:S02]  /*5330*/  FFMA.FTZ R24, R147, c[0x0][0x2d0], -R3 ;  /* 0x0000b40093187a23 */ /* 0x000fe40000010803 */
[----:B------:R-:W-:Y:S04]  /*5340*/  MUFU.EX2 R147, R25 ;  /* 0x0000001900937308 */ /* 0x000fe80000000800 */
[----:B------:R-:W-:Y:S01]  /*5350*/  FADD.FTZ R104, R22, R21 ;  /* 0x0000001516687221 */ /* 0x000fe20000010000 */
[C---:B------:R-:W-:Y:S08]  /*5360*/  HMMA.16816.F32.BF16 R200, R8.reuse, R76, R52 ;  /* 0x0000004c08c8723c */ /* 0x040ff00000041834 */
[-C--:B-1----:R-:W-:Y:S01]  /*5370*/  HMMA.16816.F32.BF16 R192, R8, R32.reuse, R36 ;  /* 0x0000002008c0723c */ /* 0x082fe20000041824 */
[----:B------:R-:W1:Y:S07]  /*5380*/  LDSM.16.MT88.4 R36, [R236+0x2800] ;  /* 0x00280000ec24783b */ /* 0x000e6e0000004200 */
[C---:B------:R-:W-:Y:S01]  /*5390*/  HMMA.16816.F32.BF16 R160, R4.reuse, R32, R48 ;  /* 0x0000002004a0723c */ /* 0x040fe20000041830 */
[----:B------:R-:W3:Y:S07]  /*53a0*/  LDSM.16.MT88.4 R48, [R238+0x2800] ;  /* 0x00280000ee30783b */ /* 0x000eee0000004200 */
[C---:B--2---:R-:W-:Y:S08]  /*53b0*/  HMMA.16816.F32.BF16 R220, R4.reuse, R60, R56 ;  /* 0x0000003c04dc723c */ /* 0x044ff00000041838 */
[C---:B------:R-:W-:Y:S08]  /*53c0*/  HMMA.16816.F32.BF16 R196, R4.reuse, R40, R96 ;  /* 0x0000002804c4723c */ /* 0x040ff00000041860 */
[C---:B------:R-:W-:Y:S08]  /*53d0*/  HMMA.16816.F32.BF16 R168, R4.reuse, R76, R44 ;  /* 0x0000004c04a8723c */ /* 0x040ff0000004182c */
[----:B------:R-:W-:Y:S01]  /*53e0*/  MOV R32, R220 ;  /* 0x000000dc00207202 */ /* 0x000fe20000000f00 */
[----:B-1----:R-:W-:Y:S01]  /*53f0*/  HMMA.16816.F32.BF16 R208, R4, R36, R100 ;  /* 0x0000002404d0723c */ /* 0x002fe20000041864 */
[----:B------:R-:W-:-:S02]  /*5400*/  MOV R33, R222 ;  /* 0x000000de00217202 */ /* 0x000fc40000000f00 */
[----:B------:R-:W-:Y:S02]  /*5410*/  MOV R150, R32 ;  /* 0x0000002000967202 */ /* 0x000fe40000000f00 */
[----:B------:R-:W-:Y:S02]  /*5420*/  MOV R32, R65 ;  /* 0x0000004100207202 */ /* 0x000fe40000000f00 */
[----:B------:R-:W-:Y:S01]  /*5430*/  MOV R65, R132 ;  /* 0x0000008400417202 */ /* 0x000fe20000000f00 */
[----:B------:R-:W-:Y:S01]  /*5440*/  FFMA.FTZ R132, R130, c[0x0][0x2d0], -R3 ;  /* 0x0000b40082847a23 */ /* 0x000fe20000010803 */
[----:B------:R-:W-:Y:S01]  /*5450*/  HMMA.16816.F32.BF16 R52, R16, R116, RZ ;  /* 0x000000741034723c */ /* 0x000fe200000418ff */
[----:B------:R-:W-:Y:S01]  /*5460*/  FADD.FTZ R3, R143, R23 ;  /* 0x000000178f037221 */ /* 0x000fe20000010000 */
[----:B------:R-:W-:Y:S01]  /*5470*/  MOV R105, R221 ;  /* 0x000000dd00697202 */ /* 0x000fe20000000f00 */
[--C-:B------:R-:W-:Y:S01]  /*5480*/  FFMA.FTZ R130, R142, c[0x0][0x2d0], -R2.reuse ;  /* 0x0000b4008e827a23 */ /* 0x100fe20000010802 */
[----:B------:R-:W-:Y:S01]  /*5490*/  MOV R156, R33 ;  /* 0x00000021009c7202 */ /* 0x000fe20000000f00 */
[----:B------:R-:W-:Y:S01]  /*54a0*/  FADD.FTZ R3, R225, R3 ;  /* 0x00000003e1037221 */ /* 0x000fe20000010000 */
[----:B------:R-:W-:Y:S01]  /*54b0*/  MOV R33, R92 ;  /* 0x0000005c00217202 */ /* 0x000fe20000000f00 */
[--C-:B------:R-:W-:Y:S01]  /*54c0*/  FFMA.FTZ R92, R129, c[0x0][0x2d0], -R2.reuse ;  /* 0x0000b400815c7a23 */ /* 0x100fe20000010802 */
[----:B------:R-:W-:Y:S01]  /*54d0*/  HMMA.16816.F32.BF16 R20, R12, R94, RZ ;  /* 0x0000005e0c14723c */ /* 0x000fe200000418ff */
[----:B------:R-:W-:Y:S01]  /*54e0*/  FFMA.FTZ R129, R137, c[0x0][0x2d0], -R2 ;  /* 0x0000b40089817a23 */ /* 0x000fe20000010802 */
[----:B------:R-:W-:Y:S01]  /*54f0*/  MOV R141, R65 ;  /* 0x00000041008d7202 */ /* 0x000fe20000000f00 */
[----:B------:R-:W-:Y:S01]  /*5500*/  FADD.FTZ R3, R226, R3 ;  /* 0x00000003e2037221 */ /* 0x000fe20000010000 */
[----:B------:R-:W-:Y:S01]  /*5510*/  MOV R143, R32 ;  /* 0x00000020008f7202 */ /* 0x000fe20000000f00 */
[----:B------:R-:W-:Y:S01]  /*5520*/  MUFU.EX2 R137, R69 ;  /* 0x0000004500897308 */ /* 0x000fe20000000800 */
[----:B------:R-:W-:-:S02]  /*5530*/  MOV R142, R33 ;  /* 0x00000021008e7202 */ /* 0x000fc40000000f00 */
[----:B------:R-:W-:Y:S05]  /*5540*/  HMMA.16816.F32.BF16 R44, R12, R116, RZ ;  /* 0x000000740c2c723c */ /* 0x000fea00000418ff */
[----:B------:R-:W-:Y:S02]  /*5550*/  MUFU.EX2 R92, R92 ;  /* 0x0000005c005c7308 */ /* 0x000fe40000000800 */
[----:B------:R-:W-:Y:S01]  /*5560*/  MOV R116, R28 ;  /* 0x0000001c00747202 */ /* 0x000fe20000000f00 */
[----:B------:R-:W-:Y:S01]  /*5570*/  HMMA.16816.F32.BF16 R188, R8, R36, R112 ;  /* 0x0000002408bc723c */ /* 0x000fe20000041870 */
[----:B------:R-:W-:-:S06]  /*5580*/  MOV R117, R29 ;  /* 0x0000001d00757202 */ /* 0x000fcc0000000f00 */
[----:B------:R-:W-:Y:S01]  /*5590*/  MOV R36, R223 ;  /* 0x000000df00247202 */ /* 0x000fe20000000f00 */
[----:B------:R-:W-:Y:S03]  /*55a0*/  HMMA.16816.F32.BF16 R96, R4, R78, R20 ;  /* 0x0000004e0460723c */ /* 0x000fe60000041814 */
[----:B------:R-:W-:-:S05]  /*55b0*/  MOV R157, R36 ;  /* 0x00000024009d7202 */ /* 0x000fca0000000f00 */
[----:B------:R-:W-:Y:S08]  /*55c0*/  HMMA.16816.F32.BF16 R20, R12, R74, RZ ;  /* 0x0000004a0c14723c */ /* 0x000ff000000418ff */
[C---:B------:R-:W-:Y:S08]  /*55d0*/  HMMA.16816.F32.BF16 R212, R8.reuse, R40, R108 ;  /* 0x0000002808d4723c */ /* 0x040ff0000004186c */
[----:B---3--:R-:W-:Y:S08]  /*55e0*/  HMMA.16816.F32.BF16 R220, R8, R48, R52 ;  /* 0x0000003008dc723c */ /* 0x008ff00000041834 */
[----:B------:R-:W-:Y:S08]  /*55f0*/  HMMA.16816.F32.BF16 R100, R4, R38, R20 ;  /* 0x000000260464723c */ /* 0x000ff00000041814 */
[----:B------:R-:W-:Y:S08]  /*5600*/  HMMA.16816.F32.BF16 R20, R12, R82, RZ ;  /* 0x000000520c14723c */ /* 0x000ff000000418ff */
[----:B------:R-:W-:Y:S08]  /*5610*/  HMMA.16816.F32.BF16 R228, R4, R48, R44 ;  /* 0x0000003004e4723c */ /* 0x000ff0000004182c */
[----:B------:R-:W-:Y:S08]  /*5620*/  HMMA.16816.F32.BF16 R56, R12, R30, RZ ;  /* 0x0000001e0c38723c */ /* 0x000ff000000418ff */
[----:B------:R-:W-:Y:S08]  /*5630*/  HMMA.16816.F32.BF16 R108, R4, R42, R20 ;  /* 0x0000002a046c723c */ /* 0x000ff00000041814 */
[C---:B------:R-:W-:Y:S08]  /*5640*/  HMMA.16816.F32.BF16 R52, R12.reuse, R70, RZ ;  /* 0x000000460c34723c */ /* 0x040ff000000418ff */
[C---:B------:R-:W-:Y:S08]  /*5650*/  HMMA.16816.F32.BF16 R44, R12.reuse, R86, RZ ;  /* 0x000000560c2c723c */ /* 0x040ff000000418ff */
[C---:B------:R-:W-:Y:S08]  /*5660*/  HMMA.16816.F32.BF16 R20, R12.reuse, R106, RZ ;  /* 0x0000006a0c14723c */ /* 0x040ff000000418ff */
[----:B------:R-:W-:Y:S08]  /*5670*/  HMMA.16816.F32.BF16 R12, R12, R118, RZ ;  /* 0x000000760c0c723c */ /* 0x000ff000000418ff */
[----:B------:R-:W-:Y:S07]  /*5680*/  HMMA.16816.F32.BF16 R216, R8, R60, R88 ;  /* 0x0000003c08d8723c */ /* 0x000fee0000041858 */
[--C-:B------:R-:W-:Y:S01]  /*5690*/  FFMA.FTZ R91, R138, c[0x0][0x2d0], -R2.reuse ;  /* 0x0000b4008a5b7a23 */ /* 0x100fe20000010802 */
[----:B------:R-:W-:Y:S01]  /*56a0*/  MOV R138, R84 ;  /* 0x00000054008a7202 */ /* 0x000fe20000000f00 */
[--C-:B------:R-:W-:Y:S01]  /*56b0*/  FFMA.FTZ R90, R140, c[0x0][0x2d0], -R2.reuse ;  /* 0x0000b4008c5a7a23 */ /* 0x100fe20000010802 */
[C---:B------:R-:W-:Y:S01]  /*56c0*/  HMMA.16816.F32.BF16 R56, R4.reuse, R26, R56 ;  /* 0x0000001a0438723c */ /* 0x040fe20000041838 */
[----:B------:R-:W-:Y:S01]  /*56d0*/  FFMA.FTZ R89, R144, c[0x0][0x2d0], -R2 ;  /* 0x0000b40090597a23 */ /* 0x000fe20000010802 */
[----:B------:R-:W-:Y:S01]  /*56e0*/  MOV R140, R64 ;  /* 0x00000040008c7202 */ /* 0x000fe20000000f00 */
[----:B------:R-:W-:Y:S01]  /*56f0*/  FADD.FTZ R2, R159, R158 ;  /* 0x0000009e9f027221 */ /* 0x000fe20000010000 */
[----:B------:R-:W-:Y:S01]  /*5700*/  MOV R158, R93 ;  /* 0x0000005d009e7202 */ /* 0x000fe20000000f00 */
[--C-:B------:R-:W-:Y:S01]  /*5710*/  FFMA.FTZ R84, R124, c[0x0][0x2d0], -R0.reuse ;  /* 0x0000b4007c547a23 */ /* 0x100fe20000010800 */
[----:B------:R-:W-:Y:S01]  /*5720*/  MOV R159, R85 ;  /* 0x00000055009f7202 */ /* 0x000fe20000000f00 */
[--C-:B------:R-:W-:Y:S01]  /*5730*/  FFMA.FTZ R88, R127, c[0x0][0x2d0], -R0.reuse ;  /* 0x0000b4007f587a23 */ /* 0x100fe20000010800 */
[----:B------:R-:W-:Y:S01]  /*5740*/  HMMA.16816.F32.BF16 R52, R4, R66, R52 ;  /* 0x000000420434723c */ /* 0x000fe20000041834 */
[--C-:B------:R-:W-:Y:S01]  /*5750*/  FFMA.FTZ R93, R126, c[0x0][0x2d0], -R0.reuse ;  /* 0x0000b4007e5d7a23 */ /* 0x100fe20000010800 */
[----:B------:R-:W1:Y:S01]  /*5760*/  MUFU.EX2 R89, R89 ;  /* 0x0000005900597308 */ /* 0x000e620000000800 */
[----:B------:R-:W-:-:S02]  /*5770*/  FFMA.FTZ R85, R123, c[0x0][0x2d0], -R0 ;  /* 0x0000b4007b557a23 */ /* 0x000fc40000010800 */
[--C-:B------:R-:W-:Y:S02]  /*5780*/  FFMA.FTZ R124, R122, c[0x0][0x2d0], -R0.reuse ;  /* 0x0000b4007a7c7a23 */ /* 0x100fe40000010800 */
[--C-:B------:R-:W-:Y:S01]  /*5790*/  FFMA.FTZ R126, R121, c[0x0][0x2d0], -R0.reuse ;  /* 0x0000b400797e7a23 */ /* 0x100fe20000010800 */
[C---:B------:R-:W-:Y:S01]  /*57a0*/  HMMA.16816.F32.BF16 R44, R4.reuse, R34, R44 ;  /* 0x00000022042c723c */ /* 0x040fe2000004182c */
[----:B------:R-:W-:Y:S01]  /*57b0*/  FFMA.FTZ R127, R120, c[0x0][0x2d0], -R0 ;  /* 0x0000b400787f7a23 */ /* 0x000fe20000010800 */
[----:B------:R-:W-:Y:S01]  /*57c0*/  MUFU.EX2 R84, R84 ;  /* 0x0000005400547308 */ /* 0x000fe20000000800 */
[----:B------:R-:W-:Y:S02]  /*57d0*/  FADD.FTZ R0, R180, R2 ;  /* 0x00000002b4007221 */ /* 0x000fe40000010000 */
[----:B------:R-:W-:Y:S02]  /*57e0*/  FADD.FTZ R2, R205, R104 ;  /* 0x00000068cd027221 */ /* 0x000fe40000010000 */
[----:B------:R-:W-:Y:S01]  /*57f0*/  FADD.FTZ R0, R245, R0 ;  /* 0x00000000f5007221 */ /* 0x000fe20000010000 */
[----:B------:R-:W-:Y:S01]  /*5800*/  HMMA.16816.F32.BF16 R120, R4, R62, R20 ;  /* 0x0000003e0478723c */ /* 0x000fe20000041814 */
[----:B------:R-:W-:Y:S01]  /*5810*/  FADD.FTZ R2, R206, R2 ;  /* 0x00000002ce027221 */ /* 0x000fe20000010000 */
[----:B------:R-:W2:Y:S01]  /*5820*/  MUFU.EX2 R180, R81 ;  /* 0x0000005100b47308 */ /* 0x000ea20000000800 */
[----:B------:R-:W-:Y:S01]  /*5830*/  FADD.FTZ R0, R248, R0 ;  /* 0x00000000f8007221 */ /* 0x000fe20000010000 */
[----:B-1----:R-:W-:-:S03]  /*5840*/  MOV R248, R89 ;  /* 0x0000005900f87202 */ /* 0x002fc60000000f00 */
[----:B------:R-:W-:Y:S01]  /*5850*/  FADD.FTZ R20, R227, R3 ;  /* 0x00000003e3147221 */ /* 0x000fe20000010000 */
[----:B------:R-:W-:Y:S01]  /*5860*/  HMMA.16816.F32.BF16 R112, R4, R50, R12 ;  /* 0x000000320470723c */ /* 0x000fe2000004180c */
[----:B------:R-:W1:Y:S01]  /*5870*/  LDSM.16.MT88.4 R12, [R236+0x1000] ;  /* 0x00100000ec0c783b */ /* 0x000e620000004200 */
[----:B------:R-:W-:Y:S01]  /*5880*/  MUFU.EX2 R144, R91 ;  /* 0x0000005b00907308 */ /* 0x000fe20000000800 */
[----:B------:R-:W-:Y:S01]  /*5890*/  MOV R22, R148 ;  /* 0x0000009400167202 */ /* 0x000fe20000000f00 */
[----:B------:R-:W-:Y:S01]  /*58a0*/  FADD.FTZ R3, R207, R2 ;  /* 0x00000002cf037221 */ /* 0x000fe20000010000 */
[----:B------:R-:W-:Y:S01]  /*58b0*/  MOV R148, R149 ;  /* 0x0000009500947202 */ /* 0x000fe20000000f00 */
[----:B------:R-:W-:Y:S01]  /*58c0*/  FADD.FTZ R2, R252, R0 ;  /* 0x00000000fc027221 */ /* 0x000fe20000010000 */
[----:B------:R-:W-:Y:S01]  /*58d0*/  MOV R149, R150 ;  /* 0x0000009600957202 */ /* 0x000fe20000000f00 */
[----:B------:R-:W-:Y:S01]  /*58e0*/  HMMA.16816.F32.BF16 R4, R16, R70, RZ ;  /* 0x000000461004723c */ /* 0x000fe200000418ff */
[----:B------:R-:W-:Y:S01]  /*58f0*/  MOV R23, R158 ;  /* 0x0000009e00177202 */ /* 0x000fe20000000f00 */
[----:B------:R-:W3:Y:S01]  /*5900*/  MUFU.EX2 R81, R90 ;  /* 0x0000005a00517308 */ /* 0x000ee20000000800 */
[----:B--2---:R-:W-:-:S02]  /*5910*/  MOV R227, R180 ;  /* 0x000000b400e37202 */ /* 0x004fc40000000f00 */
[----:B------:R-:W-:Y:S02]  /*5920*/  MOV R150, R156 ;  /* 0x0000009c00967202 */ /* 0x000fe40000000f00 */
[----:B------:R-:W-:Y:S01]  /*5930*/  MOV R71, R151 ;  /* 0x0000009700477202 */ /* 0x000fe20000000f00 */
[----:B------:R-:W-:Y:S01]  /*5940*/  HMMA.16816.F32.BF16 R28, R16, R30, RZ ;  /* 0x0000001e101c723c */ /* 0x000fe200000418ff */
[----:B------:R-:W-:Y:S01]  /*5950*/  MOV R70, R159 ;  /* 0x0000009f00467202 */ /* 0x000fe20000000f00 */
[----:B------:R-:W2:Y:S01]  /*5960*/  MUFU.EX2 R245, R85 ;  /* 0x0000005500f57308 */ /* 0x000ea20000000800 */
[----:B------:R-:W-:Y:S02]  /*5970*/  MOV R151, R157 ;  /* 0x0000009d00977202 */ /* 0x000fe40000000f00 */
[----:B------:R-:W-:Y:S02]  /*5980*/  MOV R252, R148 ;  /* 0x0000009400fc7202 */ /* 0x000fe40000000f00 */
[----:B------:R-:W-:-:S02]  /*5990*/  MOV R104, R149 ;  /* 0x0000009500687202 */ /* 0x000fc40000000f00 */
[----:B------:R-:W-:Y:S01]  /*59a0*/  MOV R0, R117 ;  /* 0x0000007500007202 */ /* 0x000fe20000000f00 */
[----:B------:R-:W-:Y:S04]  /*59b0*/  MUFU.EX2 R226, R88 ;  /* 0x0000005800e27308 */ /* 0x000fe80000000800 */
[----:B------:R-:W-:Y:S02]  /*59c0*/  FADD.FTZ R0, R0, R20 ;  /* 0x0000001400007221 */ /* 0x000fe40000010000 */
[----:B------:R-:W-:Y:S02]  /*59d0*/  HMMA.16816.F32.BF16 R64, R8, R66, R4 ;  /* 0x000000420840723c */ /* 0x000fe40000041804 */
[----:B------:R4:W5:Y:S06]  /*59e0*/  MUFU.EX2 R225, R93 ;  /* 0x0000005d00e17308 */ /* 0x00096c0000000800 */
[----:B------:R-:W-:Y:S02]  /*59f0*/  HMMA.16816.F32.BF16 R4, R16, R86, RZ ;  /* 0x000000561004723c */ /* 0x000fe400000418ff */
[----:B------:R-:W-:Y:S06]  /*5a00*/  MUFU.EX2 R20, R125 ;  /* 0x0000007d00147308 */ /* 0x000fec0000000800 */
[C---:B------:R-:W-:Y:S01]  /*5a10*/  HMMA.16816.F32.BF16 R28, R8.reuse, R26, R28 ;  /* 0x0000001a081c723c */ /* 0x040fe2000004181c */
[----:B----4-:R-:W-:Y:S11]  /*5a20*/  MOV R93, R84 ;  /* 0x00000054005d7202 */ /* 0x010ff60000000f00 */
[----:B------:R-:W-:Y:S04]  /*5a30*/  @!UPT UIADD3 URZ, URZ, URZ, URZ ;  /* 0x0000003f3f3ff290 */ /* 0x000fe8000fffe03f */
[----:B------:R-:W-:Y:S08]  /*5a40*/  HMMA.16816.F32.BF16 R32, R8, R34, R4 ;  /* 0x000000220820723c */ /* 0x000ff00000041804 */
[----:B------:R-:W-:Y:S01]  /*5a50*/  HMMA.16816.F32.BF16 R4, R16, R94, RZ ;  /* 0x0000005e1004723c */ /* 0x000fe200000418ff */
[----:B------:R-:W-:Y:S08]  /*5a60*/  MUFU.EX2 R95, R72 ;  /* 0x00000048005f7308 */ /* 0x000ff00000000800 */
[----:B------:R-:W-:Y:S11]  /*5a70*/  MUFU.EX2 R94, R24 ;  /* 0x00000018005e7308 */ /* 0x000ff60000000800 */
[----:B------:R-:W-:Y:S04]  /*5a80*/  @!UPT UIADD3 URZ, URZ, URZ, URZ ;  /* 0x0000003f3f3ff290 */ /* 0x000fe8000fffe03f */
[----:B------:R-:W-:Y:S08]  /*5a90*/  HMMA.16816.F32.BF16 R76, R8, R78, R4 ;  /* 0x0000004e084c723c */ /* 0x000ff00000041804 */
[----:B------:R-:W-:Y:S11]  /*5aa0*/  HMMA.16816.F32.BF16 R4, R16, R74, RZ ;  /* 0x0000004a1004723c */ /* 0x000ff600000418ff */
[----:B------:R-:W-:Y:S11]  /*5ab0*/  @!UPT UIADD3 URZ, URZ, URZ, URZ ;  /* 0x0000003f3f3ff290 */ /* 0x000ff6000fffe03f */
[----:B------:R-:W-:Y:S02]  /*5ac0*/  @!UPT UIADD3 URZ, URZ, URZ, URZ ;  /* 0x0000003f3f3ff290 */ /* 0x000fe4000fffe03f */
[----:B------:R-:W-:Y:S08]  /*5ad0*/  HMMA.16816.F32.BF16 R36, R8, R38, R4 ;  /* 0x000000260824723c */ /* 0x000ff00000041804 */
[----:B------:R-:W-:Y:S01]  /*5ae0*/  HMMA.16816.F32.BF16 R4, R16, R82, RZ ;  /* 0x000000521004723c */ /* 0x000fe200000418ff */
[----:B------:R-:W4:Y:S08]  /*5af0*/  MUFU.EX2 R83, R73 ;  /* 0x0000004900537308 */ /* 0x000f300000000800 */
[----:B------:R-:W1:Y:S11]  /*5b00*/  MUFU.EX2 R82, R68 ;  /* 0x0000004400527308 */ /* 0x000e760000000800 */
[----:B------:R-:W-:Y:S04]  /*5b10*/  @!UPT UIADD3 URZ, URZ, URZ, URZ ;  /* 0x0000003f3f3ff290 */ /* 0x000fe8000fffe03f */
[----:B------:R-:W-:Y:S08]  /*5b20*/  HMMA.16816.F32.BF16 R40, R8, R42, R4 ;  /* 0x0000002a0828723c */ /* 0x000ff00000041804 */
[C---:B------:R-:W-:Y:S07]  /*5b30*/  HMMA.16816.F32.BF16 R4, R16.reuse, R106, RZ ;  /* 0x0000006a1004723c */ /* 0x040fee00000418ff */
[----:B------:R-:W-:Y:S01]  /*5b40*/  MOV R106, R150 ;  /* 0x00000096006a7202 */ /* 0x000fe20000000f00 */
[----:B------:R-:W-:Y:S01]  /*5b50*/  HMMA.16816.F32.BF16 R16, R16, R118, RZ ;  /* 0x000000761010723c */ /* 0x000fe200000418ff */
[----:B------:R-:W-:Y:S11]  /*5b60*/  MOV R107, R151 ;  /* 0x00000097006b7202 */ /* 0x000ff60000000f00 */
[----:B------:R-:W-:Y:S04]  /*5b70*/  @!UPT UIADD3 URZ, URZ, URZ, URZ ;  /* 0x0000003f3f3ff290 */ /* 0x000fe8000fffe03f */
[C---:B------:R-:W-:Y:S07]  /*5b80*/  HMMA.16816.F32.BF16 R60, R8.reuse, R62, R4 ;  /* 0x0000003e083c723c */ /* 0x040fee0000041804 */
[----:B------:R-:W-:Y:S01]  /*5b90*/  FADD.FTZ R4, R182, R181 ;  /* 0x000000b5b6047221 */ /* 0x000fe20000010000 */
[----:B------:R-:W-:Y:S01]  /*5ba0*/  HMMA.16816.F32.BF16 R48, R8, R50, R16 ;  /* 0x000000320830723c */ /* 0x000fe20000041810 */
[----:B---3--:R-:W-:Y:S01]  /*5bb0*/  F2FP.BF16.PACK_AB R6, R248, R81 ;  /* 0x00000051f806723e */ /* 0x008fe200000010ff */
[----:B------:R-:W3:Y:S01]  /*5bc0*/  LDSM.16.MT88.4 R16, [R239+0x3000] ;  /* 0x00300000ef10783b */ /* 0x000ee20000004200 */
[----:B------:R-:W-:Y:S01]  /*5bd0*/  FADD.FTZ R4, R183, R4 ;  /* 0x00000004b7047221 */ /* 0x000fe20000010000 */
[----:B--2---:R-:W-:-:S02]  /*5be0*/  F2FP.BF16.PACK_AB R5, R93, R245 ;  /* 0x000000f55d05723e */ /* 0x004fc400000010ff */
[----:B-----5:R-:W-:Y:S01]  /*5bf0*/  F2FP.BF16.PACK_AB R7, R225, R226 ;  /* 0x000000e2e107723e */ /* 0x020fe200000010ff */
[----:B------:R-:W-:Y:S01]  /*5c00*/  FADD.FTZ R21, R204, R4 ;  /* 0x00000004cc157221 */ /* 0x000fe20000010000 */
[----:B----4-:R-:W-:Y:S02]  /*5c10*/  F2FP.BF16.PACK_AB R8, R83, R80 ;  /* 0x000000505308723e */ /* 0x010fe400000010ff */
[----:B-1----:R-:W-:Y:S02]  /*5c20*/  F2FP.BF16.PACK_AB R9, R147, R82 ;  /* 0x000000529309723e */ /* 0x002fe400000010ff */
[----:B------:R-:W-:Y:S02]  /*5c30*/  F2FP.BF16.PACK_AB R10, R137, R95 ;  /* 0x0000005f890a723e */ /* 0x000fe400000010ff */
[----:B------:R-:W-:Y:S02]  /*5c40*/  F2FP.BF16.PACK_AB R11, R227, R94 ;  /* 0x0000005ee30b723e */ /* 0x000fe400000010ff */
[----:B------:R-:W-:-:S05]  /*5c50*/  F2FP.BF16.PACK_AB R4, R144, R92 ;  /* 0x0000005c9004723e */ /* 0x000fca00000010ff */
[-C--:B------:R-:W-:Y:S08]  /*5c60*/  HMMA.16816.F32.BF16 R176, R8, R12.reuse, R176 ;  /* 0x0000000c08b0723c */ /* 0x080ff000000418b0 */
[----:B------:R-:W-:Y:S08]  /*5c70*/  HMMA.16816.F32.BF16 R172, R4, R12, R172 ;  /* 0x0000000c04ac723c */ /* 0x000ff000000418ac */
[-C--:B------:R-:W-:Y:S08]  /*5c80*/  HMMA.16816.F32.BF16 R180, R8, R14.reuse, R28 ;  /* 0x0000000e08b4723c */ /* 0x080ff0000004181c */
[----:B------:R-:W-:Y:S01]  /*5c90*/  HMMA.16816.F32.BF16 R24, R4, R14, R56 ;  /* 0x0000000e0418723c */ /* 0x000fe20000041838 */
[----:B------:R-:W1:Y:S07]  /*5ca0*/  LDSM.16.MT88.4 R12, [R237+0x1000] ;  /* 0x00100000ed0c783b */ /* 0x000e6e0000004200 */
[----:B---3--:R-:W-:Y:S08]  /*5cb0*/  HMMA.16816.F32.BF16 R60, R8, R18, R60 ;  /* 0x00000012083c723c */ /* 0x008ff0000004183c */
[----:B------:R-:W-:Y:S08]  /*5cc0*/  HMMA.16816.F32.BF16 R104, R4, R16, R104 ;  /* 0x000000100468723c */ /* 0x000ff00000041868 */
[-C--:B-1----:R-:W-:Y:S08]  /*5cd0*/  HMMA.16816.F32.BF16 R184, R8, R12.reuse, R184 ;  /* 0x0000000c08b8723c */ /* 0x082ff000000418b8 */
[----:B------:R-:W-:Y:S08]  /*5ce0*/  HMMA.16816.F32.BF16 R164, R4, R12, R164 ;  /* 0x0000000c04a4723c */ /* 0x000ff000000418a4 */
[-C--:B------:R-:W-:Y:S08]  /*5cf0*/  HMMA.16816.F32.BF16 R64, R8, R14.reuse, R64 ;  /* 0x0000000e0840723c */ /* 0x080ff00000041840 */
[----:B------:R-:W-:Y:S01]  /*5d00*/  HMMA.16816.F32.BF16 R28, R4, R14, R52 ;  /* 0x0000000e041c723c */ /* 0x000fe20000041834 */
[----:B------:R-:W1:Y:S07]  /*5d10*/  LDSM.16.MT88.4 R12, [R239+0x1000] ;  /* 0x00100000ef0c783b */ /* 0x000e6e0000004200 */
[-C--:B-1----:R-:W-:Y:S08]  /*5d20*/  HMMA.16816.F32.BF16 R192, R8, R12.reuse, R192 ;  /* 0x0000000c08c0723c */ /* 0x082ff000000418c0 */
[----:B------:R-:W-:Y:S07]  /*5d30*/  HMMA.16816.F32.BF16 R156, R4, R12, R160 ;  /* 0x0000000c049c723c */ /* 0x000fee00000418a0 */
[----:B------:R-:W-:Y:S01]  /*5d40*/  MOV R160, R70 ;  /* 0x0000004600a07202 */ /* 0x000fe20000000f00 */
[----:B------:R-:W-:Y:S01]  /*5d50*/  HMMA.16816.F32.BF16 R32, R8, R14, R32 ;  /* 0x0000000e0820723c */ /* 0x000fe20000041820 */
[----:B------:R-:W-:-:S02]  /*5d60*/  MOV R161, R252 ;  /* 0x000000fc00a17202 */ /* 0x000fc40000000f00 */
[----:B------:R-:W-:Y:S02]  /*5d70*/  MOV R162, R22 ;  /* 0x0000001600a27202 */ /* 0x000fe40000000f00 */
[----:B------:R-:W-:Y:S01]  /*5d80*/  MOV R163, R23 ;  /* 0x0000001700a37202 */ /* 0x000fe20000000f00 */
[----:B------:R-:W-:Y:S01]  /*5d90*/  MUFU.EX2 R22, R130 ;  /* 0x0000008200167308 */ /* 0x000fe20000000800 */
[----:B------:R-:W-:Y:S01]  /*5da0*/  MOV R252, R137 ;  /* 0x0000008900fc7202 */ /* 0x000fe20000000f00 */
[----:B------:R-:W-:Y:S01]  /*5db0*/  HMMA.16816.F32.BF16 R44, R4, R14, R44 ;  /* 0x0000000e042c723c */ /* 0x000fe2000004182c */
[----:B------:R-:W1:Y:S05]  /*5dc0*/  LDSM.16.MT88.4 R12, [R238+0x1000] ;  /* 0x00100000ee0c783b */ /* 0x000e6a0000004200 */
[----:B------:R-:W-:Y:S08]  /*5dd0*/  MUFU.EX2 R23, R146 ;  /* 0x0000009200177308 */ /* 0x000ff00000000800 */
[----:B------:R-:W2:Y:S01]  /*5de0*/  MUFU.EX2 R137, R145 ;  /* 0x0000009100897308 */ /* 0x000ea20000000800 */
[-C--:B-1----:R-:W-:Y:S08]  /*5df0*/  HMMA.16816.F32.BF16 R200, R8, R12.reuse, R200 ;  /* 0x0000000c08c8723c */ /* 0x082ff000000418c8 */
[----:B------:R-:W-:Y:S07]  /*5e00*/  HMMA.16816.F32.BF16 R148, R4, R12, R168 ;  /* 0x0000000c0494723c */ /* 0x000fee00000418a8 */
[----:B------:R-:W-:Y:S01]  /*5e10*/  MOV R171, R142 ;  /* 0x0000008e00ab7202 */ /* 0x000fe20000000f00 */
[----:B------:R-:W-:Y:S01]  /*5e20*/  HMMA.16816.F32.BF16 R204, R8, R14, R76 ;  /* 0x0000000e08cc723c */ /* 0x000fe2000004184c */
[----:B------:R-:W-:-:S02]  /*5e30*/  MOV R170, R140 ;  /* 0x0000008c00aa7202 */ /* 0x000fc40000000f00 */
[----:B------:R-:W-:Y:S01]  /*5e40*/  MOV R169, R141 ;  /* 0x0000008d00a97202 */ /* 0x000fe20000000f00 */
[----:B------:R-:W-:Y:S01]  /*5e50*/  FADD.FTZ R0, R171, R0 ;  /* 0x00000000ab007221 */ /* 0x000fe20000010000 */
[----:B------:R-:W-:Y:S01]  /*5e60*/  MOV R168, R116 ;  /* 0x0000007400a87202 */ /* 0x000fe20000000f00 */
[----:B------:R-:W-:Y:S01]  /*5e70*/  FADD.FTZ R2, R170, R2 ;  /* 0x00000002aa027221 */ /* 0x000fe20000010000 */
[----:B------:R-:W-:Y:S01]  /*5e80*/  MOV R78, R71 ;  /* 0x00000047004e7202 */ /* 0x000fe20000000f00 */
[----:B------:R-:W-:Y:S01]  /*5e90*/  HMMA.16816.F32.BF16 R72, R4, R14, R96 ;  /* 0x0000000e0448723c */ /* 0x000fe20000041860 */
[----:B------:R-:W1:Y:S01]  /*5ea0*/  LDSM.16.MT88.4 R12, [R236+0x3000] ;  /* 0x00300000ec0c783b */ /* 0x000e620000004200 */
[----:B------:R-:W-:Y:S01]  /*5eb0*/  MOV R77, R143 ;  /* 0x0000008f004d7202 */ /* 0x000fe20000000f00 */
[----:B------:R-:W-:Y:S01]  /*5ec0*/  FADD.FTZ R3, R168, R3 ;  /* 0x00000003a8037221 */ /* 0x000fe20000010000 */
[----:B------:R-:W-:Y:S02]  /*5ed0*/  MOV R79, R138 ;  /* 0x0000008a004f7202 */ /* 0x000fe40000000f00 */
[----:B------:R-:W-:Y:S01]  /*5ee0*/  MUFU.EX2 R138, R155 ;  /* 0x0000009b008a7308 */ /* 0x000fe20000000800 */
[----:B------:R-:W-:Y:S01]  /*5ef0*/  FADD.FTZ R3, R77, R3 ;  /* 0x000000034d037221 */ /* 0x000fe20000010000 */
[-C--:B-1----:R-:W-:Y:S08]  /*5f00*/  HMMA.16816.F32.BF16 R68, R8, R12.reuse, R188 ;  /* 0x0000000c0844723c */ /* 0x082ff000000418bc */
[----:B------:R-:W-:Y:S08]  /*5f10*/  HMMA.16816.F32.BF16 R208, R4, R12, R208 ;  /* 0x0000000c04d0723c */ /* 0x000ff000000418d0 */
[-C--:B------:R-:W-:Y:S08]  /*5f20*/  HMMA.16816.F32.BF16 R36, R8, R14.reuse, R36 ;  /* 0x0000000e0824723c */ /* 0x080ff00000041824 */
[----:B------:R-:W-:Y:S01]  /*5f30*/  HMMA.16816.F32.BF16 R88, R4, R14, R100 ;  /* 0x0000000e0458723c */ /* 0x000fe20000041864 */
[----:B------:R-:W1:Y:S07]  /*5f40*/  LDSM.16.MT88.4 R12, [R237+0x3000] ;  /* 0x00300000ed0c783b */ /* 0x000e6e0000004200 */
[----:B------:R-:W-:Y:S01]  /*5f50*/  HMMA.16816.F32.BF16 R100, R8, R16, R216 ;  /* 0x000000100864723c */ /* 0x000fe200000418d8 */
[----:B------:R-:W-:Y:S06]  /*5f60*/  MUFU.EX2 R217, R152 ;  /* 0x0000009800d97308 */ /* 0x000fec0000000800 */
[----:B------:R-:W-:Y:S01]  /*5f70*/  MOV R219, R93 ;  /* 0x0000005d00db7202 */ /* 0x000fe20000000f00 */
[----:B------:R-:W-:Y:S01]  /*5f80*/  HMMA.16816.F32.BF16 R16, R4, R18, R120 ;  /* 0x000000120410723c */ /* 0x000fe20000041878 */
[----:B------:R-:W-:Y:S01]  /*5f90*/  MUFU.EX2 R216, R132 ;  /* 0x0000008400d87308 */ /* 0x000fe20000000800 */
[----:B------:R-:W-:-:S07]  /*5fa0*/  MOV R218, R81 ;  /* 0x0000005100da7202 */ /* 0x000fce0000000f00 */
[----:B------:R2:W-:Y:S01]  /*5fb0*/  MUFU.EX2 R132, R129 ;  /* 0x0000008100847308 */ /* 0x0005e20000000800 */
[-C--:B-1----:R-:W-:Y:S07]  /*5fc0*/  HMMA.16816.F32.BF16 R84, R8, R12.reuse, R212 ;  /* 0x0000000c0854723c */ /* 0x082fee00000418d4 */
[----:B------:R-:W-:Y:S01]  /*5fd0*/  MUFU.EX2 R212, R154 ;  /* 0x0000009a00d47308 */ /* 0x000fe20000000800 */
[----:B--2---:R-:W-:Y:S01]  /*5fe0*/  F2FP.BF16.PACK_AB R129, R137, R23 ;  /* 0x000000178981723e */ /* 0x004fe200000010ff */
[----:B------:R-:W-:Y:S06]  /*5ff0*/  HMMA.16816.F32.BF16 R140, R4, R12, R196 ;  /* 0x0000000c048c723c */ /* 0x000fec00000418c4 */
[----:B------:R-:W1:Y:S02]  /*6000*/  MUFU.EX2 R215, R153 ;  /* 0x0000009900d77308 */ /* 0x000e640000000800 */
[-C--:B------:R-:W-:Y:S06]  /*6010*/  HMMA.16816.F32.BF16 R40, R8, R14.reuse, R40 ;  /* 0x0000000e0828723c */ /* 0x080fec0000041828 */
[----:B------:R-:W2:Y:S02]  /*6020*/  MUFU.EX2 R214, R139 ;  /* 0x0000008b00d67308 */ /* 0x000ea40000000800 */
[----:B------:R-:W-:Y:S01]  /*6030*/  HMMA.16816.F32.BF16 R56, R4, R14, R108 ;  /* 0x0000000e0438723c */ /* 0x000fe2000004186c */
[----:B------:R-:W3:Y:S05]  /*6040*/  LDSM.16.MT88.4 R12, [R238+0x3000] ;  /* 0x00300000ee0c783b */ /* 0x000eea0000004200 */
[----:B------:R2:W-:Y:S01]  /*6050*/  MUFU.EX2 R139, R131 ;  /* 0x00000083008b7308 */ /* 0x0005e20000000800 */
[----:B-1----:R-:W-:Y:S01]  /*6060*/  F2FP.BF16.PACK_AB R130, R217, R215 ;  /* 0x000000d7d982723e */ /* 0x002fe200000010ff */
[----:B------:R-:W-:Y:S04]  /*6070*/  LDSM.16.MT88.4 R152, [R239+0x1800] ;  /* 0x00180000ef98783b */ /* 0x000fe80000004200 */
[----:B------:R-:W-:Y:S02]  /*6080*/  LDSM.16.MT88.4 R108, [R239+0x3800] ;  /* 0x00380000ef6c783b */ /* 0x000fe40000004200 */
[----:B------:R1:W4:Y:S01]  /*6090*/  MUFU.EX2 R213, R128 ;  /* 0x0000008000d57308 */ /* 0x0003220000000800 */
[----:B--2---:R-:W-:-:S02]  /*60a0*/  F2FP.BF16.PACK_AB R131, R216, R214 ;  /* 0x000000d6d883723e */ /* 0x004fc400000010ff */
[----:B-1----:R-:W-:Y:S01]  /*60b0*/  F2FP.BF16.PACK_AB R128, R212, R138 ;  /* 0x0000008ad480723e */ /* 0x002fe200000010ff */
[C---:B---3--:R-:W-:Y:S08]  /*60c0*/  HMMA.16816.F32.BF16 R120, R4.reuse, R12, R228 ;  /* 0x0000000c0478723c */ /* 0x048ff000000418e4 */
[----:B------:R-:W-:Y:S07]  /*60d0*/  HMMA.16816.F32.BF16 R52, R4, R14, R112 ;  /* 0x0000000e0434723c */ /* 0x000fee0000041870 */
[----:B------:R-:W-:Y:S01]  /*60e0*/  FADD.FTZ R4, R169, R21 ;  /* 0x00000015a9047221 */ /* 0x000fe20000010000 */
[----:B------:R-:W-:Y:S01]  /*60f0*/  HMMA.16816.F32.BF16 R116, R8, R12, R220 ;  /* 0x0000000c0874723c */ /* 0x000fe200000418dc */
[----:B------:R-:W1:Y:S01]  /*6100*/  LDSM.16.MT88.4 R168, [R236+0x1800] ;  /* 0x00180000eca8783b */ /* 0x000e620000004200 */
[----:B------:R4:W-:Y:S01]  /*6110*/  MUFU.EX2 R13, R126 ;  /* 0x0000007e000d7308 */ /* 0x0009e20000000800 */
[----:B------:R-:W-:-:S02]  /*6120*/  FADD.FTZ R5, R78, R4 ;  /* 0x000000044e057221 */ /* 0x000fc40000010000 */
[----:B------:R-:W-:Y:S02]  /*6130*/  FADD.FTZ R4, R160, R2 ;  /* 0x00000002a0047221 */ /* 0x000fe40000010000 */
[----:B------:R-:W-:Y:S01]  /*6140*/  FADD.FTZ R2, R161, R0 ;  /* 0x00000000a1027221 */ /* 0x000fe20000010000 */
[----:B------:R-:W-:Y:S01]  /*6150*/  HMMA.16816.F32.BF16 R48, R8, R14, R48 ;  /* 0x0000000e0830723c */ /* 0x000fe20000041830 */
[----:B------:R-:W-:Y:S01]  /*6160*/  FADD.FTZ R0, R162, R3 ;  /* 0x00000003a2007221 */ /* 0x000fe20000010000 */
[----:B------:R-:W-:Y:S01]  /*6170*/  MOV R221, R144 ;  /* 0x0000009000dd7202 */ /* 0x000fe20000000f00 */
[----:B------:R-:W-:Y:S01]  /*6180*/  FADD.FTZ R5, R163, R5 ;  /* 0x00000005a3057221 */ /* 0x000fe20000010000 */
[----:B------:R-:W-:Y:S01]  /*6190*/  MOV R220, R147 ;  /* 0x0000009300dc7202 */ /* 0x000fe20000000f00 */
[----:B------:R-:W-:Y:S01]  /*61a0*/  FADD.FTZ R3, R80, R4 ;  /* 0x0000000450037221 */ /* 0x000fe20000010000 */
[----:B------:R-:W-:Y:S01]  /*61b0*/  LDSM.16.MT88.4 R144, [R238+0x1800] ;  /* 0x00180000ee90783b */ /* 0x000fe20000004200 */
[----:B------:R-:W-:Y:S01]  /*61c0*/  FADD.FTZ R10, R92, R0 ;  /* 0x000000005c0a7221 */ /* 0x000fe20000010000 */
[----:B------:R-:W-:Y:S01]  /*61d0*/  MOV R223, R94 ;  /* 0x0000005e00df7202 */ /* 0x000fe20000000f00 */
[----:B------:R-:W-:Y:S01]  /*61e0*/  FADD.FTZ R12, R79, R5 ;  /* 0x000000054f0c7221 */ /* 0x000fe20000010000 */
[----:B------:R-:W2:Y:S01]  /*61f0*/  LDL R0, [R1+0x44] ;  /* 0x0000440001007983 */ /* 0x000ea20000100800 */
[----:B------:R-:W-:Y:S01]  /*6200*/  MOV R222, R95 ;  /* 0x0000005f00de7202 */ /* 0x000fe20000000f00 */
[----:B------:R-:W-:Y:S01]  /*6210*/  FADD.FTZ R11, R82, R2 ;  /* 0x00000002520b7221 */ /* 0x000fe20000010000 */
[----:B------:R-:W-:Y:S01]  /*6220*/  MOV R8, c[0x0][0x2ac] ;  /* 0x0000ab0000087a02 */ /* 0x000fe20000000f00 */
[----:B------:R-:W3:Y:S01]  /*6230*/  LDSM.16.MT88.4 R4, [R238+0x3800] ;  /* 0x00380000ee04783b */ /* 0x000ee20000004200 */
[----:B------:R5:W1:Y:S03]  /*6240*/  MUFU.EX2 R15, R124 ;  /* 0x0000007c000f7308 */ /* 0x000a660000000800 */
[----:B------:R-:W3:Y:S04]  /*6250*/  LDSM.16.MT88.4 R76, [R236+0x3800] ;  /* 0x00380000ec4c783b */ /* 0x000ee80000004200 */
[----:B------:R-:W3:Y:S01]  /*6260*/  LDSM.16.MT88.4 R160, [R237+0x1800] ;  /* 0x00180000eda0783b */ /* 0x000ee20000004200 */
[----:B------:R-:W1:Y:S03]  /*6270*/  MUFU.EX2 R14, R127 ;  /* 0x0000007f000e7308 */ /* 0x000e660000000800 */
[----:B------:R-:W3:Y:S01]  /*6280*/  LDSM.16.MT88.4 R92, [R237+0x3800] ;  /* 0x00380000ed5c783b */ /* 0x000ee20000004200 */
[----:B------:R-:W-:Y:S01]  /*6290*/  IMAD R8, R8, c[0x0][0x1d0], RZ ;  /* 0x0000740008087a24 */ /* 0x000fe200078e02ff */
[----:B----4-:R-:W-:Y:S01]  /*62a0*/  F2FP.BF16.PACK_AB R126, R213, R139 ;  /* 0x0000008bd57e723e */ /* 0x010fe200000010ff */
[----:B------:R-:W-:Y:S01]  /*62b0*/  FADD.FTZ R9, R83, R3 ;  /* 0x0000000353097221 */ /* 0x000fe20000010000 */
[----:B-----5:R-:W-:-:S02]  /*62c0*/  F2FP.BF16.PACK_AB R124, R132, R22 ;  /* 0x00000016847c723e */ /* 0x020fc400000010ff */
[----:B-1----:R-:W-:Y:S01]  /*62d0*/  F2FP.BF16.PACK_AB R125, R15, R20 ;  /* 0x000000140f7d723e */ /* 0x002fe200000010ff */
[----:B------:R-:W-:Y:S01]  /*62e0*/  FADD.FTZ R3, R221, R10 ;  /* 0x0000000add037221 */ /* 0x000fe20000010000 */
[----:B------:R-:W-:-:S03]  /*62f0*/  F2FP.BF16.PACK_AB R127, R14, R13 ;  /* 0x0000000d0e7f723e */ /* 0x000fc600000010ff */
[----:B------:R-:W-:Y:S01]  /*6300*/  FADD.FTZ R3, R218, R3 ;  /* 0x00000003da037221 */ /* 0x000fe20000010000 */
[C---:B------:R-:W-:Y:S08]  /*6310*/  HMMA.16816.F32.BF16 R176, R128.reuse, R168, R176 ;  /* 0x000000a880b0723c */ /* 0x040ff000000418b0 */
[-C--:B---3--:R-:W-:Y:S08]  /*6320*/  HMMA.16816.F32.BF16 R116, R128, R4.reuse, R116 ;  /* 0x000000048074723c */ /* 0x088ff00000041874 */
[----:B------:R-:W-:Y:S07]  /*6330*/  HMMA.16816.F32.BF16 R120, R124, R4, R120 ;  /* 0x000000047c78723c */ /* 0x000fee0000041878 */
[----:B------:R-:W-:Y:S01]  /*6340*/  FADD.FTZ R4, R222, R9 ;  /* 0x00000009de047221 */ /* 0x000fe20000010000 */
[----:B------:R-:W-:Y:S03]  /*6350*/  HMMA.16816.F32.BF16 R200, R128, R144, R200 ;  /* 0x0000009080c8723c */ /* 0x000fe600000418c8 */
[----:B------:R-:W-:-:S05]  /*6360*/  FADD.FTZ R4, R252, R4 ;  /* 0x00000004fc047221 */ /* 0x000fca0000010000 */
[----:B------:R-:W-:Y:S01]  /*6370*/  HMMA.16816.F32.BF16 R204, R128, R146, R204 ;  /* 0x0000009280cc723c */ /* 0x000fe200000418cc */
[----:B------:R-:W-:-:S07]  /*6380*/  FADD.FTZ R4, R138, R4 ;  /* 0x000000048a047221 */ /* 0x000fce0000010000 */
[C---:B------:R-:W-:Y:S08]  /*6390*/  HMMA.16816.F32.BF16 R148, R124.reuse, R144, R148 ;  /* 0x000000907c94723c */ /* 0x040ff00000041894 */
[----:B------:R-:W-:Y:S01]  /*63a0*/  HMMA.16816.F32.BF16 R144, R124, R146, R72 ;  /* 0x000000927c90723c */ /* 0x000fe20000041848 */
[----:B------:R-:W-:-:S07]  /*63b0*/  FADD.FTZ R4, R212, R4 ;  /* 0x00000004d4047221 */ /* 0x000fce0000010000 */
[C---:B------:R-:W-:Y:S08]  /*63c0*/  HMMA.16816.F32.BF16 R68, R128.reuse, R76, R68 ;  /* 0x0000004c8044723c */ /* 0x040ff00000041844 */
[----:B------:R-:W-:Y:S08]  /*63d0*/  HMMA.16816.F32.BF16 R80, R128, R78, R36 ;  /* 0x0000004e8050723c */ /* 0x000ff00000041824 */
[C---:B------:R-:W-:Y:S08]  /*63e0*/  HMMA.16816.F32.BF16 R72, R124.reuse, R76, R208 ;  /* 0x0000004c7c48723c */ /* 0x040ff000000418d0 */
[C---:B------:R-:W-:Y:S08]  /*63f0*/  HMMA.16816.F32.BF16 R76, R124.reuse, R78, R88 ;  /* 0x0000004e7c4c723c */ /* 0x040ff00000041858 */
[----:B------:R-:W-:Y:S08]  /*6400*/  HMMA.16816.F32.BF16 R172, R124, R168, R172 ;  /* 0x000000a87cac723c */ /* 0x000ff000000418ac */
[C---:B------:R-:W-:Y:S08]  /*6410*/  HMMA.16816.F32.BF16 R180, R128.reuse, R170, R180 ;  /* 0x000000aa80b4723c */ /* 0x040ff000000418b4 */
[-C--:B------:R-:W-:Y:S08]  /*6420*/  HMMA.16816.F32.BF16 R184, R128, R160.reuse, R184 ;  /* 0x000000a080b8723c */ /* 0x080ff000000418b8 */
[----:B------:R-:W-:Y:S08]  /*6430*/  HMMA.16816.F32.BF16 R164, R124, R160, R164 ;  /* 0x000000a07ca4723c */ /* 0x000ff000000418a4 */
[C---:B------:R-:W-:Y:S08]  /*6440*/  HMMA.16816.F32.BF16 R188, R128.reuse, R162, R64 ;  /* 0x000000a280bc723c */ /* 0x040ff00000041840 */
[-C--:B------:R-:W-:Y:S08]  /*6450*/  HMMA.16816.F32.BF16 R192, R128, R152.reuse, R192 ;  /* 0x0000009880c0723c */ /* 0x080ff000000418c0 */
[----:B------:R-:W-:Y:S08]  /*6460*/  HMMA.16816.F32.BF16 R156, R124, R152, R156 ;  /* 0x000000987c9c723c */ /* 0x000ff0000004189c */
        /* <DEDUP_REMOVED lines=11> */
[----:B--2---:R-:W-:-:S05]  /*6520*/  @P4 IMAD.HI.U32 R2, R0, c[0x0][0x2c8], RZ ;  /* 0x0000b20000024a27 */ /* 0x004fca00078e00ff */
[----:B------:R-:W-:-:S04]  /*6530*/  @P4 SHF.R.U32.HI R0, RZ, c[0x0][0x2cc], R2 ;  /* 0x0000b300ff004a19 */ /* 0x000fc80000011602 */
[----:B------:R-:W-:-:S04]  /*6540*/  IADD3 R0, R0, -c[0x0][0x168], R8 ;  /* 0x80005a0000007a10 */ /* 0x000fc80007ffe008 */
[----:B------:R-:W-:-:S04]  /*6550*/  SHF.R.S32.HI R2, RZ, 0x1f, R0 ;  /* 0x0000001fff027819 */ /* 0x000fc80000011400 */
[----:B------:R-:W-:Y:S01]  /*6560*/  LEA.HI R8, R2, R0, RZ, 0x6 ;  /* 0x0000000002087211 */ /* 0x000fe200078f30ff */
        /* <DEDUP_REMOVED lines=9> */
[----:B------:R-:W-:Y:S01]  /*6600*/  FADD.FTZ R2, R225, R5 ;  /* 0x00000005e1027221 */ /* 0x000fe20000010000 */
[----:B------:R-:W-:Y:S01]  /*6610*/  HMMA.16816.F32.BF16 R108, R124, R110, R16 ;  /* 0x0000006e7c6c723c */ /* 0x000fe20000041810 */
[----:B------:R-:W-:Y:S02]  /*6620*/  FADD.FTZ R5, R132, R0 ;  /* 0x0000000084057221 */ /* 0x000fe40000010000 */
[----:B------:R-:W-:-:S05]  /*6630*/  FADD.FTZ R0, R20, R2 ;  /* 0x0000000214007221 */ /* 0x000fca0000010000 */
[----:B------:R-:W-:Y:S01]  /*6640*/  HMMA.16816.F32.BF16 R128, R128, R6, R48 ;  /* 0x000000068080723c */ /* 0x000fe20000041830 */
[----:B------:R-:W-:-:S07]  /*6650*/  FADD.FTZ R0, R15, R0 ;  /* 0x000000000f007221 */ /* 0x000fce0000010000 */
[----:B------:R-:W-:Y:S07]  /*6660*/  HMMA.16816.F32.BF16 R124, R124, R6, R52 ;  /* 0x000000067c7c723c */ /* 0x000fee0000041834 */
[----:B------:R-:W-:Y:S01]  /*6670*/  FADD.FTZ R6, R137, R3 ;  /* 0x0000000389067221 */ /* 0x000fe20000010000 */
[----:B------:R-:W-:Y:S01]  /*6680*/  SHF.R.S32.HI R3, RZ, 0x6, R8 ;  /* 0x00000006ff037819 */ /* 0x000fe20000011408 */
[----:B------:R-:W-:-:S03]  /*6690*/  FADD.FTZ R0, R13, R0 ;  /* 0x000000000d007221 */ /* 0x000fc60000010000 */
[----:B------:R-:W-:Y:S01]  /*66a0*/  IMNMX R7, RZ, R3, !PT ;  /* 0x00000003ff077217 */ /* 0x000fe20007800200 */
[----:B------:R-:W-:Y:S02]  /*66b0*/  FADD.FTZ R3, R215, R4 ;  /* 0x00000004d7037221 */ /* 0x000fe40000010000 */
[----:B------:R-:W-:Y:S02]  /*66c0*/  FADD.FTZ R2, R214, R6 ;  /* 0x00000006d6027221 */ /* 0x000fe40000010000 */
[----:B------:R-:W-:Y:S02]  /*66d0*/  FADD.FTZ R4, R139, R5 ;  /* 0x000000058b047221 */ /* 0x000fe40000010000 */
[----:B------:R-:W-:Y:S02]  /*66e0*/  FADD.FTZ R5, R217, R3 ;  /* 0x00000003d9057221 */ /* 0x000fe40000010000 */
[----:B------:R-:W-:Y:S02]  /*66f0*/  FADD.FTZ R3, R216, R2 ;  /* 0x00000002d8037221 */ /* 0x000fe40000010000 */
[----:B------:R-:W-:Y:S01]  /*6700*/  FADD.FTZ R0, R14, R0 ;  /* 0x000000000e007221 */ /* 0x000fe20000010000 */
[----:B------:R1:W-:Y:S01]  /*6710*/  STL [R1+0x14], R7 ;  /* 0x0000140701007387 */ /* 0x0003e20000100800 */
[----:B------:R-:W-:-:S03]  /*6720*/  FADD.FTZ R2, R213, R4 ;  /* 0x00000004d5027221 */ /* 0x000fc60000010000 */
[----:B------:R1:W-:Y:S01]  /*6730*/  STL [R1+0x4], R5 ;  /* 0x0000040501007387 */ /* 0x0003e20000100800 */
[----:B------:R-:W-:-:S03]  /*6740*/  IADD3 R248, R224, -0x2, RZ ;  /* 0xfffffffee0f87810 */ /* 0x000fc60007ffe0ff */
[----:B------:R1:W-:Y:S04]  /*6750*/  STL [R1], R3 ;  /* 0x0000000301007387 */ /* 0x0003e80000100800 */
[----:B------:R1:W-:Y:S04]  /*6760*/  STL [R1+0xc], R0 ;  /* 0x00000c0001007387 */ /* 0x0003e80000100800 */
[----:B------:R1:W-:Y:S01]  /*6770*/  STL [R1+0x8], R2 ;  /* 0x0000080201007387 */ /* 0x0003e20000100800 */
[----:B------:R-:W-:Y:S11]  /*6780*/  ISETP.GE.AND P0, PT, R248, R7, PT ;  /* 0x00000007f800720c */ /* 0x000ff60003f06270 */
[----:B------:R-:W-:Y:S02]  /*6790*/  @!UPT UIADD3 URZ, URZ, URZ, URZ ;  /* 0x0000003f3f3ff290 */ /* 0x000fe4000fffe03f */
[----:B------:R-:W-:Y:S05]  /*67a0*/  @!P0 BRA `(.L_x_1649) ;  /* 0x00004af000008947 */ /* 0x000fea0003800000 */
[----:B------:R-:W-:Y:S01]  /*67b0*/  IMAD.MOV.U32 R138, RZ, RZ, R135 ;  /* 0x000000ffff8a7224 */ /* 0x000fe200078e0087 */
[----:B------:R-:W-:Y:S01]  /*67c0*/  MOV R140, R133 ;  /* 0x00000085008c7202 */ /* 0x000fe20000000f00 */
[----:B------:R-:W-:Y:S01]  /*67d0*/  IMAD.MOV.U32 R137, RZ, RZ, R136 ;  /* 0x000000ffff897224 */ /* 0x000fe200078e0088 */
[----:B------:R-:W-:Y:S02]  /*67e0*/  MOV R139, R134 ;  /* 0x00000086008b7202 */ /* 0x000fe40000000f00 */
.L_x_1660:
[----:B------:R-:W-:Y:S04]  /*67f0*/  DEPBAR.LE SB0, 0x0 ;  /* 0x000080000000791a */ /* 0x000fe80000000000 */
[----:B------:R-:W-:Y:S01]  /*6800*/  WARPSYNC 0xffffffff ;  /* 0xffffffff00007948 */ /* 0x000fe20003800000 */
[----:B------:R-:W-:Y:S01]  /*6810*/  BAR.SYNC.DEFER_BLOCKING 0x0 ;  /* 0x0000000000007b1d */ /* 0x000fe20000010000 */
[----:B------:R-:W-:Y:S05]  /*6820*/  ISETP.GE.AND P0, PT, R248, RZ, PT ;  /* 0x000000fff800720c */ /* 0x000fea0003f06270 */
[----:B------:R2:W3:Y:S01]  /*6830*/  LDSM.16.M88.4 R64, [R240] ;  /* 0x00000000f040783b */ /* 0x0004e20000000200 */
[----:B------:R-:W-:Y:S03]  /*6840*/  BSSY B0, `(.L_x_1650) ;  /* 0x0000052000007945 */ /* 0x000fe60003800000 */
[----:B------:R2:W4:Y:S04]  /*6850*/  LDSM.16.M88.4 R60, [R240+0x2000] ;  /* 0x00200000f03c783b */ /* 0x0005280000000200 */
[----:B------:R2:W1:Y:S04]  /*6860*/  LDSM.16.M88.4 R16, [R233] ;  /* 0x00000000e910783b */ /* 0x0004680000000200 */
[----:B------:R2:W1:Y:S04]  /*6870*/  LDSM.16.M88.4 R32, [R233+0x800] ;  /* 0x00080000e920783b */ /* 0x0004680000000200 */
[----:B------:R2:W1:Y:S04]  /*6880*/  LDSM.16.M88.4 R48, [R233+0x1000] ;  /* 0x00100000e930783b */ /* 0x0004680000000200 */
[----:B------:R2:W1:Y:S04]  /*6890*/  LDSM.16.M88.4 R132, [R233+0x1800] ;  /* 0x00180000e984783b */ /* 0x0004680000000200 */
[----:B------:R2:W1:Y:S04]  /*68a0*/  LDSM.16.M88.4 R208, [R242] ;  /* 0x00000000f2d0783b */ /* 0x0004680000000200 */
[----:B------:R2:W1:Y:S04]  /*68b0*/  LDSM.16.M88.4 R216, [R242+0x2000] ;  /* 0x00200000f2d8783b */ /* 0x0004680000000200 */
[----:B------:R2:W1:Y:S04]  /*68c0*/  LDSM.16.M88.4 R212, [R232] ;  /* 0x00000000e8d4783b */ /* 0x0004680000000200 */
        /* <DEDUP_REMOVED lines=27> */
.L_x_1739:
[----:B------:R-:W-:-:S05]  /*6a80*/  BRA.DIV ~URZ, `(.L_x_1653) ;  /* 0x0000d7d27f007947 */ /* 0x000fca000b800000 */
[----:B------:R-:W4:Y:S01]  /*6a90*/  SHFL.IDX PT, R10, R4, RZ, 0x181f ;  /* 0x00181fff040a7589 */ /* 0x000f2200000e0000 */
[----:B------:R-:W-:Y:S02]  /*6aa0*/  ISETP.GE.AND P2, PT, R250, c[0x0][0x1d4], PT ;  /* 0x00007500fa007a0c */ /* 0x000fe40003f46270 */
[CC--:B----4-:R-:W-:Y:S02]  /*6ab0*/  IADD3 R2, P0, R10.reuse, R12.reuse, RZ ;  /* 0x0000000c0a027210 */ /* 0x0d0fe40007f1e0ff */
[-C--:B------:R-:W-:Y:S03]  /*6ac0*/  IADD3 R10, P5, R10, R13.reuse, RZ ;  /* 0x0000000d0a0a7210 */ /* 0x080fe60007fbe0ff */
[--C-:B---3--:R-:W-:Y:S01]  /*6ad0*/  IMAD.X R3, R7, 0x1, R5.reuse, P0 ;  /* 0x0000000107037824 */ /* 0x108fe200000e0605 */
[----:B------:R-:W-:Y:S01]  /*6ae0*/  ISETP.GE.AND P0, PT, R251, c[0x0][0x1d4], PT ;  /* 0x00007500fb007a0c */ /* 0x000fe20003f06270 */
[--C-:B------:R-:W-:Y:S02]  /*6af0*/  IMAD.X R11, R7, 0x1, R6.reuse, P5 ;  /* 0x00000001070b7824 */ /* 0x100fe400028e0606 */
[----:B------:R-:W-:Y:S04]  /*6b00*/  SHFL.IDX PT, R7, R4, 0x2, 0x181f ;  /* 0x00581f0004077f89 */ /* 0x000fe800000e0000 */
[----:B------:R-:W-:Y:S01]  /*6b10*/  @!PT LDS RZ, [RZ] ;  /* 0x00000000fffff984 */ /* 0x000fe20000000800 */
[----:B------:R3:W-:Y:S06]  /*6b20*/  LDGSTS.E.BYPASS.LTC128B.128 [R247+0x100], [R2.64], !P2 ;  /* 0x0010000002f77fae */ /* 0x0007ec000d101d46 */
[----:B------:R4:W-:Y:S04]  /*6b30*/  LDGSTS.E.BYPASS.LTC128B.128 [R247+0x2100], [R10.64], !P0 ;  /* 0x021000000af77fae */ /* 0x0009e8000c101d46 */
[----:B---3--:R-:W3:Y:S04]  /*6b40*/  SHFL.IDX PT, R2, R4, 0x1, 0x181f ;  /* 0x00381f0004027f89 */ /* 0x008ee800000e0000 */
[----:B------:R-:W5:Y:S01]  /*6b50*/  SHFL.IDX PT, R3, R0, 0x1, 0x181f ;  /* 0x00381f0000037f89 */ /* 0x000f6200000e0000 */
[CC--:B---3--:R-:W-:Y:S02]  /*6b60*/  IADD3 R8, P6, R2.reuse, R12.reuse, RZ ;  /* 0x0000000c02087210 */ /* 0x0c8fe40007fde0ff */
[-C--:B------:R-:W-:Y:S03]  /*6b70*/  IADD3 R2, P5, R2, R13.reuse, RZ ;  /* 0x0000000d02027210 */ /* 0x080fe60007fbe0ff */
[C-C-:B-----5:R-:W-:Y:S02]  /*6b80*/  IMAD.X R9, R3.reuse, 0x1, R5.reuse, P6 ;  /* 0x0000000103097824 */ /* 0x160fe400030e0605 */
[--C-:B------:R-:W-:Y:S03]  /*6b90*/  IMAD.X R3, R3, 0x1, R6.reuse, P5 ;  /* 0x0000000103037824 */ /* 0x100fe600028e0606 */
[----:B------:R3:W-:Y:S04]  /*6ba0*/  LDGSTS.E.BYPASS.LTC128B.128 [R247+0x900], [R8.64], !P2 ;  /* 0x0090000008f77fae */ /* 0x0007e8000d101d46 */
[----:B------:R5:W-:Y:S04]  /*6bb0*/  LDGSTS.E.BYPASS.LTC128B.128 [R247+0x2900], [R2.64], !P0 ;  /* 0x0290000002f77fae */ /* 0x000be8000c101d46 */
[----:B---3--:R-:W3:Y:S04]  /*6bc0*/  SHFL.IDX PT, R8, R0, 0x2, 0x181f ;  /* 0x00581f0000087f89 */ /* 0x008ee800000e0000 */
[----:B------:R4:W1:Y:S01]  /*6bd0*/  SHFL.IDX PT, R9, R0, 0x3, 0x181f ;  /* 0x00781f0000097f89 */ /* 0x00086200000e0000 */
[C---:B-----5:R-:W-:Y:S03]  /*6be0*/  IADD3 R2, P5, R7.reuse, R12, RZ ;  /* 0x0000000c07027210 */ /* 0x060fe60007fbe0ff */
[----:B-1----:R4:W1:Y:S02]  /*6bf0*/  SHFL.IDX PT, R0, R4, 0x3, 0x181f ;  /* 0x00781f0004007f89 */ /* 0x00286400000e0000 */
[C---:B---3--:R-:W-:Y:S05]  /*6c00*/  IMAD.X R3, R8.reuse, 0x1, R5, P5 ;  /* 0x0000000108037824 */ /* 0x048fea00028e0605 */
[----:B------:R3:W-:Y:S02]  /*6c10*/  LDGSTS.E.BYPASS.LTC128B.128 [R247+0x1100], [R2.64], !P2 ;  /* 0x0110000002f77fae */ /* 0x0007e4000d101d46 */
[----:B---3--:R-:W-:Y:S02]  /*6c20*/  IADD3 R2, P5, R7, R13, RZ ;  /* 0x0000000d07027210 */ /* 0x008fe40007fbe0ff */
[----:B------:R-:W-:Y:S03]  /*6c30*/  SEL R7, RZ, 0x10, P0 ;  /* 0x00000010ff077807 */ /* 0x000fe60000000000 */
[----:B------:R-:W-:Y:S01]  /*6c40*/  IMAD.X R3, R8, 0x1, R6, P5 ;  /* 0x0000000108037824 */ /* 0x000fe200028e0606 */
[----:B------:R-:W-:Y:S04]  /*6c50*/  SEL R8, RZ, 0x10, P2 ;  /* 0x00000010ff087807 */ /* 0x000fe80001000000 */
[----:B------:R4:W-:Y:S03]  /*6c60*/  LDGSTS.E.BYPASS.LTC128B.128 [R247+0x3100], [R2.64], !P0 ;  /* 0x0310000002f77fae */ /* 0x0009e6000c101d46 */
.L_x_1740:
[C---:B-1----:R-:W-:Y:S02]  /*6c70*/  ISETP.NE.U32.AND P6, PT, R8.reuse, RZ, PT ;  /* 0x000000ff0800720c */ /* 0x042fe40003fc5070 */
[----:B------:R-:W-:Y:S02]  /*6c80*/  IADD3 R8, -R8, 0x10, RZ ;  /* 0x0000001008087810 */ /* 0x000fe40007ffe1ff */
[C---:B----4-:R-:W-:Y:S02]  /*6c90*/  IADD3 R2, -R7.reuse, 0x10, RZ ;  /* 0x0000001007027810 */ /* 0x050fe40007ffe1ff */
[----:B------:R-:W-:Y:S02]  /*6ca0*/  LOP3.LUT R8, R8, 0xf, RZ, 0xc0, !PT ;  /* 0x0000000f08087812 */ /* 0x000fe400078ec0ff */
[----:B------:R-:W-:Y:S02]  /*6cb0*/  LOP3.LUT R2, R2, 0xf, RZ, 0xc0, !PT ;  /* 0x0000000f02027812 */ /* 0x000fe400078ec0ff */
[-C--:B------:R-:W-:Y:S02]  /*6cc0*/  IADD3 R4, P2, P0, R8, R0.reuse, R12 ;  /* 0x0000000008047210 */ /* 0x080fe4000785e00c */
[----:B------:R-:W-:Y:S02]  /*6cd0*/  ISETP.NE.U32.AND P5, PT, R7, RZ, PT ;  /* 0x000000ff0700720c */ /* 0x000fe40003fa5070 */
[-C--:B------:R-:W-:Y:S02]  /*6ce0*/  IADD3.X R5, RZ, R9.reuse, R5, P2, P0 ;  /* 0x00000009ff057210 */ /* 0x080fe400017e0405 */
[----:B------:R-:W-:Y:S03]  /*6cf0*/  IADD3 R2, P2, P0, R2, R0, R13 ;  /* 0x0000000002027210 */ /* 0x000fe6000785e00d */
[----:B------:R-:W-:Y:S01]  /*6d00*/  @!PT LDS RZ, [RZ] ;  /* 0x00000000fffff984 */ /* 0x000fe20000000800 */
[----:B------:R-:W-:Y:S01]  /*6d10*/  @!PT LDS RZ, [RZ] ;  /* 0x00000000fffff984 */ /* 0x000fe20000000800 */
[----:B------:R-:W-:Y:S01]  /*6d20*/  @!PT LDS RZ, [RZ] ;  /* 0x00000000fffff984 */ /* 0x000fe20000000800 */
[----:B------:R1:W-:Y:S01]  /*6d30*/  LDGSTS.E.BYPASS.LTC128B.128.ZFILL [R247+0x1900], [R4.64], P6 ;  /* 0x0190000004f77fae */ /* 0x0003e2000b141d46 */
[----:B------:R-:W-:Y:S05]  /*6d40*/  IADD3.X R3, RZ, R9, R6, P2, P0 ;  /* 0x00000009ff037210 */ /* 0x000fea00017e0406 */
[----:B------:R1:W-:Y:S04]  /*6d50*/  LDGSTS.E.BYPASS.LTC128B.128.ZFILL [R247+0x3900], [R2.64], P5 ;  /* 0x0390000002f77fae */ /* 0x0003e8000a941d46 */
.L_x_1651:
[----:B---34-:R-:W-:Y:S05]  /*6d60*/  BSYNC B0 ;  /* 0x0000000000007941 */ /* 0x018fea0003800000 */
.L_x_1650:
[----:B------:R-:W0:Y:S01]  /*6d70*/  LDGDEPBAR ;  /* 0x00000000000079af */ /* 0x000e220000000000 */
[----:B------:R-:W-:Y:S01]  /*6d80*/  WARPSYNC 0xffffffff ;  /* 0xffffffff00007948 */ /* 0x000fe20003800000 */
[-C--:B-1----:R-:W-:Y:S01]  /*6d90*/  HMMA.16816.F32.BF16 R4, R64, R16.reuse, RZ ;  /* 0x000000104004723c */ /* 0x082fe200000418ff */
[----:B------:R-:W-:Y:S02]  /*6da0*/  BSSY B0, `(.L_x_1654) ;  /* 0x00000fe000007945 */ /* 0x000fe40003800000 */
[----:B------:R-:W-:Y:S05]  /*6db0*/  ISETP.GE.AND P0, PT, R248, 0x1, PT ;  /* 0x00000001f800780c */ /* 0x000fea0003f06270 */
        /* <DEDUP_REMOVED lines=15> */
[----:B------:R-:W-:Y:S07]  /*6eb0*/  LDSM.16.M88.4 R132, [R241] ;  /* 0x00000000f184783b */ /* 0x000fee0000000200 */
[-C--:B------:R-:W-:Y:S08]  /*6ec0*/  HMMA.16816.F32.BF16 R4, R208, R212.reuse, R4 ;  /* 0x000000d4d004723c */ /* 0x080ff00000041804 */
[C---:B------:R-:W-:Y:S08]  /*6ed0*/  HMMA.16816.F32.BF16 R8, R216.reuse, R212, R8 ;  /* 0x000000d4d808723c */ /* 0x040ff00000041808 */
[-C--:B------:R-:W-:Y:S08]  /*6ee0*/  HMMA.16816.F32.BF16 R12, R216, R214.reuse, R12 ;  /* 0x000000d6d80c723c */ /* 0x080ff0000004180c */
[C---:B------:R-:W-:Y:S01]  /*6ef0*/  HMMA.16816.F32.BF16 R16, R208.reuse, R214, R16 ;  /* 0x000000d6d010723c */ /* 0x040fe20000041810 */
[----:B------:R-:W1:Y:S07]  /*6f00*/  LDSM.16.M88.4 R212, [R235] ;  /* 0x00000000ebd4783b */ /* 0x000e6e0000000200 */
        /* <DEDUP_REMOVED lines=16> */
[-C--:B-1----:R-:W-:Y:S08]  /*7010*/  HMMA.16816.F32.BF16 R4, R132, R212.reuse, R4 ;  /* 0x000000d48404723c */ /* 0x082ff00000041804 */
[C---:B---3--:R-:W-:Y:S08]  /*7020*/  HMMA.16816.F32.BF16 R8, R220.reuse, R212, R8 ;  /* 0x000000d4dc08723c */ /* 0x048ff00000041808 */
[-C--:B------:R-:W-:Y:S08]  /*7030*/  HMMA.16816.F32.BF16 R12, R220, R214.reuse, R12 ;  /* 0x000000d6dc0c723c */ /* 0x080ff0000004180c */
[C---:B------:R-:W-:Y:S01]  /*7040*/  HMMA.16816.F32.BF16 R16, R132.reuse, R214, R16 ;  /* 0x000000d68410723c */ /* 0x040fe20000041810 */
[----:B------:R-:W-:Y:S07]  /*7050*/  LDSM.16.M88.4 R212, [R234+-0x2000] ;  /* 0xffe00000ead4783b */ /* 0x000fee0000000200 */
[-C--:B----4-:R-:W-:Y:S08]  /*7060*/  HMMA.16816.F32.BF16 R20, R132, R208.reuse, R20 ;  /* 0x000000d08414723c */ /* 0x090ff00000041814 */
        /* <DEDUP_REMOVED lines=12> */
[----:B------:R-:W-:Y:S07]  /*7130*/  LDSM.16.M88.4 R220, [R234+-0x1000] ;  /* 0xfff00000eadc783b */ /* 0x000fee0000000200 */
[----:B------:R-:W-:Y:S01]  /*7140*/  HMMA.16816.F32.BF16 R64, R132, R226, R64 ;  /* 0x000000e28440723c */ /* 0x000fe20000041840 */
[----:B------:R-:W4:Y:S07]  /*7150*/  LDSM.16.M88.4 R132, [R234+-0x1800] ;  /* 0xffe80000ea84783b */ /* 0x000f2e0000000200 */
[-C--:B-1----:R-:W-:Y:S01]  /*7160*/  HMMA.16816.F32.BF16 R4, R208, R212.reuse, R4 ;  /* 0x000000d4d004723c */ /* 0x082fe20000041804 */
[----:B------:R-:W1:Y:S07]  /*7170*/  LDSM.16.M88.4 R224, [R234+-0x800] ;  /* 0xfff80000eae0783b */ /* 0x000e6e0000000200 */
        /* <DEDUP_REMOVED lines=13> */
[----:B------:R-:W4:Y:S07]  /*7250*/  LDSM.16.M88.4 R220, [R240+0x6000] ;  /* 0x00600000f0dc783b */ /* 0x000f2e0000000200 */
[-C--:B-1----:R-:W-:Y:S08]  /*7260*/  HMMA.16816.F32.BF16 R52, R208, R224.reuse, R52 ;  /* 0x000000e0d034723c */ /* 0x082ff00000041834 */
[C---:B------:R-:W-:Y:S08]  /*7270*/  HMMA.16816.F32.BF16 R56, R216.reuse, R224, R56 ;  /* 0x000000e0d838723c */ /* 0x040ff00000041838 */
[-C--:B------:R-:W-:Y:S01]  /*7280*/  HMMA.16816.F32.BF16 R60, R216, R226.reuse, R60 ;  /* 0x000000e2d83c723c */ /* 0x080fe2000004183c */
[----:B------:R-:W-:Y:S07]  /*7290*/  LDSM.16.M88.4 R216, [R233+0x3000] ;  /* 0x00300000e9d8783b */ /* 0x000fee0000000200 */
[----:B------:R-:W-:Y:S01]  /*72a0*/  HMMA.16816.F32.BF16 R64, R208, R226, R64 ;  /* 0x000000e2d040723c */ /* 0x000fe20000041840 */
[----:B------:R-:W1:Y:S07]  /*72b0*/  LDSM.16.M88.4 R208, [R233+0x2800] ;  /* 0x00280000e9d0783b */ /* 0x000e6e0000000200 */
[-C--:B---3--:R-:W-:Y:S01]  /*72c0*/  HMMA.16816.F32.BF16 R4, R132, R212.reuse, R4 ;  /* 0x000000d48404723c */ /* 0x088fe20000041804 */
[----:B------:R-:W3:Y:S07]  /*72d0*/  LDSM.16.M88.4 R224, [R233+0x3800] ;  /* 0x00380000e9e0783b */ /* 0x000eee0000000200 */
[C---:B----4-:R-:W-:Y:S08]  /*72e0*/  HMMA.16816.F32.BF16 R8, R220.reuse, R212, R8 ;  /* 0x000000d4dc08723c */ /* 0x050ff00000041808 */
[-C--:B------:R-:W-:Y:S08]  /*72f0*/  HMMA.16816.F32.BF16 R12, R220, R214.reuse, R12 ;  /* 0x000000d6dc0c723c */ /* 0x080ff0000004180c */
[C---:B------:R-:W-:Y:S01]  /*7300*/  HMMA.16816.F32.BF16 R16, R132.reuse, R214, R16 ;  /* 0x000000d68410723c */ /* 0x040fe20000041810 */
[----:B------:R-:W-:Y:S07]  /*7310*/  LDSM.16.M88.4 R212, [R232+0x2000] ;  /* 0x00200000e8d4783b */ /* 0x000fee0000000200 */
        /* <DEDUP_REMOVED lines=15> */
[----:B------:R-:W3:Y:S07]  /*7410*/  LDSM.16.M88.4 R132, [R232+0x2800] ;  /* 0x00280000e884783b */ /* 0x000eee0000000200 */
[-C--:B-1----:R-:W-:Y:S01]  /*7420*/  HMMA.16816.F32.BF16 R4, R208, R212.reuse, R4 ;  /* 0x000000d4d004723c */ /* 0x082fe20000041804 */
[----:B------:R-:W1:Y:S07]  /*7430*/  LDSM.16.M88.4 R224, [R232+0x3800] ;  /* 0x00380000e8e0783b */ /* 0x000e6e0000000200 */
[C---:B----4-:R-:W-:Y:S08]  /*7440*/  HMMA.16816.F32.BF16 R8, R216.reuse, R212, R8 ;  /* 0x000000d4d808723c */ /* 0x050ff00000041808 */
[-C--:B------:R-:W-:Y:S08]  /*7450*/  HMMA.16816.F32.BF16 R12, R216, R214.reuse, R12 ;  /* 0x000000d6d80c723c */ /* 0x080ff0000004180c */
[C---:B------:R-:W-:Y:S01]  /*7460*/  HMMA.16816.F32.BF16 R16, R208.reuse, R214, R16 ;  /* 0x000000d6d010723c */ /* 0x040fe20000041810 */
[----:B------:R-:W-:Y:S07]  /*7470*/  LDSM.16.M88.4 R212, [R235+0x2000] ;  /* 0x00200000ebd4783b */ /* 0x000fee0000000200 */
[-C--:B---3--:R-:W-:Y:S08]  /*7480*/  HMMA.16816.F32.BF16 R20, R208, R132.reuse, R20 ;  /* 0x00000084d014723c */ /* 0x088ff00000041814 */
        /* <DEDUP_REMOVED lines=38> */
[----:B------:R-:W1:Y:S01]  /*76f0*/  LDSM.16.M88.4 R224, [R234+0x1800] ;  /* 0x00180000eae0783b */ /* 0x000e620000000200 */
[----:B------:R-:W-:Y:S06]  /*7700*/  DEPBAR.LE SB0, 0x0 ;  /* 0x000080000000791a */ /* 0x000fec0000000000 */
[C---:B----4-:R-:W-:Y:S01]  /*7710*/  HMMA.16816.F32.BF16 R8, R216.reuse, R212, R8 ;  /* 0x000000d4d808723c */ /* 0x050fe20000041808 */
[----:B------:R-:W-:Y:S07]  /*7720*/  BAR.SYNC.DEFER_BLOCKING 0x0 ;  /* 0x0000000000007b1d */ /* 0x000fee0000010000 */
        /* <DEDUP_REMOVED lines=16> */
[----:B------:R-:W-:Y:S01]  /*7830*/  IMAD.MOV.U32 R246, RZ, RZ, RZ ;  /* 0x000000fffff67224 */ /* 0x000fe200078e00ff */
[----:B------:R-:W3:Y:S01]  /*7840*/  LDL R2, [R1+0x18] ;  /* 0x0000180001027983 */ /* 0x000ee20000100800 */
[----:B------:R-:W-:Y:S03]  /*7850*/  IMAD.SHL.U32 R210, R251, 0x2, RZ ;  /* 0x00000002fbd27824 */ /* 0x000fe600078e00ff */
[----:B------:R-:W4:Y:S04]  /*7860*/  LDL R0, [R1+0x10] ;  /* 0x0000100001007983 */ /* 0x000f280000100800 */
[----:B------:R-:W5:Y:S04]  /*7870*/  LDL.64 R228, [R1+0x28] ;  /* 0x0000280001e47983 */ /* 0x000f680000100a00 */
[----:B--2---:R-:W2:Y:S04]  /*7880*/  LDL R141, [R1+0x3c] ;  /* 0x00003c00018d7983 */ /* 0x004ea80000100800 */
[----:B------:R-:W2:Y:S04]  /*7890*/  LDL.64 R142, [R1+0x20] ;  /* 0x00002000018e7983 */ /* 0x000ea80000100a00 */
[----:B------:R-:W2:Y:S01]  /*78a0*/  LDL R136, [R1+0x38] ;  /* 0x0000380001887983 */ /* 0x000ea20000100800 */
[----:B---3--:R-:W-:Y:S05]  /*78b0*/  IMAD R2, R248, 0x40, R2 ;  /* 0x00000040f8027824 */ /* 0x008fea00078e0202 */
[----:B----4-:R-:W-:Y:S05]  /*78c0*/  IADD3 R2, R2, -0x40, R0 ;  /* 0xffffffc002027810 */ /* 0x010fea0007ffe000 */
[----:B------:R-:W-:Y:S04]  /*78d0*/  @P3 IMAD.HI.U32 R3, R2, c[0x0][0x2bc], RZ ;  /* 0x0000af0002033a27 */ /* 0x000fe800078e00ff */
[----:B------:R-:W-:Y:S01]  /*78e0*/  IMAD.MOV.U32 R0, RZ, RZ, R2 ;  /* 0x000000ffff007224 */ /* 0x000fe200078e0002 */
[----:B------:R-:W-:Y:S04]  /*78f0*/  @P3 SHF.R.U32.HI R0, RZ, c[0x0][0x2c0], R3 ;  /* 0x0000b000ff003a19 */ /* 0x000fe80000011603 */
[C---:B-----5:R-:W-:Y:S04]  /*7900*/  @!P1 IADD3 R3, P0, R0.reuse, R228, RZ ;  /* 0x000000e400039210 */ /* 0x060fe80007f1e0ff */
[----:B--2---:R-:W-:Y:S01]  /*7910*/  @!P1 LEA.HI.X.SX32 R133, R0, R141, 0x1, P0 ;  /* 0x0000008d00859211 */ /* 0x004fe200000f0eff */
[----:B------:R-:W-:Y:S01]  /*7920*/  IMAD.MOV R0, RZ, RZ, -R0 ;  /* 0x000000ffff007224 */ /* 0x000fe200078e0a00 */
[C---:B------:R-:W-:Y:S02]  /*7930*/  @!P1 LEA R132, P0, R3.reuse, c[0x0][0x2a0], 0x2 ;  /* 0x0000a80003849a11 */ /* 0x040fe400078010ff */
[----:B------:R-:W-:Y:S01]  /*7940*/  SHF.R.S32.HI R141, RZ, 0x1f, R251 ;  /* 0x0000001fff8d7819 */ /* 0x000fe200000114fb */
[----:B------:R-:W-:Y:S01]  /*7950*/  IMAD R249, R0, c[0x0][0x2b8], R2 ;  /* 0x0000ae0000f97a24 */ /* 0x000fe200078e0202 */
[----:B------:R-:W-:Y:S02]  /*7960*/  @!P1 LEA.HI.X R133, R3, c[0x0][0x2a4], R133, 0x2, P0 ;  /* 0x0000a90003859a11 */ /* 0x000fe400000f1485 */
[----:B------:R-:W-:Y:S01]  /*7970*/  SHF.L.U64.HI R134, R251, 0x1, R141 ;  /* 0x00000001fb867819 */ /* 0x000fe2000001028d */
[C---:B------:R-:W-:Y:S01]  /*7980*/  IMAD.WIDE.U32 R2, R249.reuse, c[0x0][0x1e0], RZ ;  /* 0x00007800f9027a25 */ /* 0x040fe200078e00ff */
[----:B------:R-:W-:Y:S01]  /*7990*/  SHF.R.S32.HI R0, RZ, 0x1f, R249 ;  /* 0x0000001fff007819 */ /* 0x000fe200000114f9 */
[----:B------:R-:W2:Y:S02]  /*79a0*/  @!P1 LDG.E R246, [R132.64] ;  /* 0x0000000684f69981 */ /* 0x000ea4000c1e1900 */
[----:B------:R-:W-:Y:S02]  /*79b0*/  IMAD.SHL.U32 R141, R250, 0x2, RZ ;  /* 0x00000002fa8d7824 */ /* 0x000fe400078e00ff */
        /* <DEDUP_REMOVED lines=15> */
.L_x_1741:
[----:B------:R-:W-:-:S05]  /*7ab0*/  BRA.DIV ~URZ, `(.L_x_1657) ;  /* 0x0000cd427f007947 */ /* 0x000fca000b800000 */
[----:B------:R-:W3:Y:S01]  /*7ac0*/  SHFL.IDX PT, R208, R132, RZ, 0x181f ;  /* 0x00181fff84d07589 */ /* 0x000ee200000e0000 */
[----:B------:R-:W-:Y:S03]  /*7ad0*/  ISETP.GE.AND P2, PT, R250, c[0x0][0x1d4], PT ;  /* 0x00007500fa007a0c */ /* 0x000fe60003f46270 */
[----:B------:R-:W-:Y:S01]  /*7ae0*/  SHFL.IDX PT, R136, R0, 0x2, 0x181f ;  /* 0x00581f0000887f89 */ /* 0x000fe200000e0000 */
[CC--:B---3--:R-:W-:Y:S02]  /*7af0*/  IADD3 R2, P0, R208.reuse, R141.reuse, RZ ;  /* 0x0000008dd0027210 */ /* 0x0c8fe40007f1e0ff */
[-C--:B------:R-:W-:Y:S03]  /*7b00*/  IADD3 R208, P5, R208, R210.reuse, RZ ;  /* 0x000000d2d0d07210 */ /* 0x080fe60007fbe0ff */
[--C-:B--2---:R-:W-:Y:S01]  /*7b10*/  IMAD.X R3, R135, 0x1, R133.reuse, P0 ;  /* 0x0000000187037824 */ /* 0x104fe200000e0685 */
[----:B------:R-:W-:Y:S01]  /*7b20*/  ISETP.GE.AND P0, PT, R251, c[0x0][0x1d4], PT ;  /* 0x00007500fb007a0c */ /* 0x000fe20003f06270 */
[--C-:B------:R-:W-:Y:S02]  /*7b30*/  IMAD.X R209, R135, 0x1, R134.reuse, P5 ;  /* 0x0000000187d17824 */ /* 0x100fe400028e0686 */
[----:B------:R-:W-:Y:S04]  /*7b40*/  SHFL.IDX PT, R135, R132, 0x2, 0x181f ;  /* 0x00581f0084877f89 */ /* 0x000fe800000e0000 */
[----:B------:R2:W-:Y:S06]  /*7b50*/  LDGSTS.E.BYPASS.LTC128B.128 [R247+0x4100], [R2.64], !P2 ;  /* 0x0410000002f77fae */ /* 0x0005ec000d101d46 */
[----:B------:R3:W-:Y:S04]  /*7b60*/  LDGSTS.E.BYPASS.LTC128B.128 [R247+0x6100], [R208.64], !P0 ;  /* 0x06100000d0f77fae */ /* 0x0007e8000c101d46 */
[----:B--2---:R-:W2:Y:S04]  /*7b70*/  SHFL.IDX PT, R2, R132, 0x1, 0x181f ;  /* 0x00381f0084027f89 */ /* 0x004ea800000e0000 */
[----:B------:R-:W4:Y:S04]  /*7b80*/  SHFL.IDX PT, R3, R0, 0x1, 0x181f ;  /* 0x00381f0000037f89 */ /* 0x000f2800000e0000 */
[----:B-1----:R-:W1:Y:S04]  /*7b90*/  SHFL.IDX PT, R0, R0, 0x3, 0x181f ;  /* 0x00781f0000007f89 */ /* 0x002e6800000e0000 */
[----:B------:R-:W1:Y:S01]  /*7ba0*/  SHFL.IDX PT, R132, R132, 0x3, 0x181f ;  /* 0x00781f0084847f89 */ /* 0x000e6200000e0000 */
[CC--:B--2---:R-:W-:Y:S02]  /*7bb0*/  IADD3 R142, P6, R2.reuse, R141.reuse, RZ ;  /* 0x0000008d028e7210 */ /* 0x0c4fe40007fde0ff */
[-C--:B------:R-:W-:Y:S03]  /*7bc0*/  IADD3 R2, P5, R2, R210.reuse, RZ ;  /* 0x000000d202027210 */ /* 0x080fe60007fbe0ff */
[C-C-:B----4-:R-:W-:Y:S02]  /*7bd0*/  IMAD.X R143, R3.reuse, 0x1, R133.reuse, P6 ;  /* 0x00000001038f7824 */ /* 0x150fe400030e0685 */
[--C-:B------:R-:W-:Y:S03]  /*7be0*/  IMAD.X R3, R3, 0x1, R134.reuse, P5 ;  /* 0x0000000103037824 */ /* 0x100fe600028e0686 */
[----:B------:R3:W-:Y:S04]  /*7bf0*/  LDGSTS.E.BYPASS.LTC128B.128 [R247+0x4900], [R142.64], !P2 ;  /* 0x049000008ef77fae */ /* 0x0007e8000d101d46 */
[----:B------:R2:W-:Y:S02]  /*7c00*/  LDGSTS.E.BYPASS.LTC128B.128 [R247+0x6900], [R2.64], !P0 ;  /* 0x0690000002f77fae */ /* 0x0005e4000c101d46 */
[C---:B--2---:R-:W-:Y:S05]  /*7c10*/  IADD3 R2, P5, R135.reuse, R141, RZ ;  /* 0x0000008d87027210 */ /* 0x044fea0007fbe0ff */
[C---:B------:R-:W-:Y:S05]  /*7c20*/  IMAD.X R3, R136.reuse, 0x1, R133, P5 ;  /* 0x0000000188037824 */ /* 0x040fea00028e0685 */
[----:B------:R2:W-:Y:S02]  /*7c30*/  LDGSTS.E.BYPASS.LTC128B.128 [R247+0x5100], [R2.64], !P2 ;  /* 0x0510000002f77fae */ /* 0x0005e4000d101d46 */
[----:B--2---:R-:W-:Y:S02]  /*7c40*/  IADD3 R2, P5, R135, R210, RZ ;  /* 0x000000d287027210 */ /* 0x004fe40007fbe0ff */
[----:B------:R-:W-:Y:S03]  /*7c50*/  SEL R135, RZ, 0x10, P2 ;  /* 0x00000010ff877807 */ /* 0x000fe60001000000 */
[----:B------:R-:W-:Y:S01]  /*7c60*/  IMAD.X R3, R136, 0x1, R134, P5 ;  /* 0x0000000188037824 */ /* 0x000fe200028e0686 */
[----:B------:R-:W-:Y:S04]  /*7c70*/  SEL R136, RZ, 0x10, P0 ;  /* 0x00000010ff887807 */ /* 0x000fe80000000000 */
[----:B------:R3:W-:Y:S03]  /*7c80*/  LDGSTS.E.BYPASS.LTC128B.128 [R247+0x7100], [R2.64], !P0 ;  /* 0x0710000002f77fae */ /* 0x0007e6000c101d46 */
.L_x_1742:
[C---:B-1----:R-:W-:Y:S02]  /*7c90*/  ISETP.NE.U32.AND P5, PT, R135.reuse, RZ, PT ;  /* 0x000000ff8700720c */ /* 0x042fe40003fa5070 */
[----:B------:R-:W-:Y:S04]  /*7ca0*/  IADD3 R135, -R135, 0x10, RZ ;  /* 0x0000001087877810 */ /* 0x000fe80007ffe1ff */
[----:B------:R-:W-:Y:S04]  /*7cb0*/  LOP3.LUT R135, R135, 0xf, RZ, 0xc0, !PT ;  /* 0x0000000f87877812 */ /* 0x000fe800078ec0ff */
[----:B---3--:R-:W-:Y:S04]  /*7cc0*/  IADD3 R2, P2, P0, R135, R132, R141 ;  /* 0x0000008487027210 */ /* 0x008fe8000785e08d */
[----:B------:R-:W-:Y:S05]  /*7cd0*/  IADD3.X R3, RZ, R0, R133, P2, P0 ;  /* 0x00000000ff037210 */ /* 0x000fea00017e0485 */
[----:B------:R-:W-:Y:S01]  /*7ce0*/  @!PT LDS RZ, [RZ] ;  /* 0x00000000fffff984 */ /* 0x000fe20000000800 */
[----:B------:R-:W-:Y:S01]  /*7cf0*/  @!PT LDS RZ, [RZ] ;  /* 0x00000000fffff984 */ /* 0x000fe20000000800 */
[----:B------:R-:W-:Y:S01]  /*7d00*/  @!PT LDS RZ, [RZ] ;  /* 0x00000000fffff984 */ /* 0x000fe20000000800 */
[----:B------:R1:W-:Y:S01]  /*7d10*/  LDGSTS.E.BYPASS.LTC128B.128.ZFILL [R247+0x5900], [R2.64], P5 ;  /* 0x0590000002f77fae */ /* 0x0003e2000a941d46 */
[C---:B------:R-:W-:Y:S02]  /*7d20*/  ISETP.NE.U32.AND P5, PT, R136.reuse, RZ, PT ;  /* 0x000000ff8800720c */ /* 0x040fe40003fa5070 */
[----:B------:R-:W-:Y:S04]  /*7d30*/  IADD3 R136, -R136, 0x10, RZ ;  /* 0x0000001088887810 */ /* 0x000fe80007ffe1ff */
[----:B------:R-:W-:Y:S04]  /*7d40*/  LOP3.LUT R136, R136, 0xf, RZ, 0xc0, !PT ;  /* 0x0000000f88887812 */ /* 0x000fe800078ec0ff */
[----:B-1----:R-:W-:Y:S04]  /*7d50*/  IADD3 R2, P2, P0, R136, R132, R210 ;  /* 0x0000008488027210 */ /* 0x002fe8000785e0d2 */
[----:B------:R-:W-:Y:S05]  /*7d60*/  IADD3.X R3, RZ, R0, R134, P2, P0 ;  /* 0x00000000ff037210 */ /* 0x000fea00017e0486 */
[----:B------:R1:W-:Y:S04]  /*7d70*/  LDGSTS.E.BYPASS.LTC128B.128.ZFILL [R247+0x7900], [R2.64], P5 ;  /* 0x0790000002f77fae */ /* 0x0003e8000a941d46 */
.L_x_1655:
[----:B------:R-:W-:Y:S05]  /*7d80*/  BSYNC B0 ;  /* 0x0000000000007941 */ /* 0x000fea0003800000 */
.L_x_1654:
[----:B-1----:R-:W3:Y:S01]  /*7d90*/  LDL R3, [R1+0x44] ;  /* 0x0000440001037983 */ /* 0x002ee20000100800 */
[----:B------:R-:W-:Y:S03]  /*7da0*/  MOV R133, 0xffffffc0 ;  /* 0xffffffc000857802 */ /* 0x000fe60000000f00 */
[----:B------:R-:W3:Y:S02]  /*7db0*/  LDL R0, [R1+0x54] ;  /* 0x0000540001007983 */ /* 0x000ee40000100800 */
[----:B------:R-:W-:Y:S02]  /*7dc0*/  IMAD R133, R248, R133, 0x1 ;  /* 0x00000001f8857424 */ /* 0x000fe400078e0285 */
[----:B------:R-:W4:Y:S04]  /*7dd0*/  LDL R2, [R1+0x50] ;  /* 0x0000500001027983 */ /* 0x000f280000100800 */
[----:B------:R-:W0:Y:S01]  /*7de0*/  LDGDEPBAR ;  /* 0x00000000000079af */ /* 0x000e220000000000 */
[----:B---3--:R-:W-:Y:S02]  /*7df0*/  IADD3 R132, R0, R3, RZ ;  /* 0x0000000300847210 */ /* 0x008fe40007ffe0ff */
[----:B----4-:R-:W-:Y:S03]  /*7e00*/  IADD3 R133, -R2, R133, RZ ;  /* 0x0000008502857210 */ /* 0x010fe60007ffe1ff */
[----:B------:R-:W-:Y:S05]  /*7e10*/  @P4 IMAD.HI.U32 R0, R132, c[0x0][0x2c8], RZ ;  /* 0x0000b20084004a27 */ /* 0x000fea00078e00ff */
[----:B------:R-:W-:Y:S02]  /*7e20*/  @P4 SHF.R.U32.HI R132, RZ, c[0x0][0x2cc], R0 ;  /* 0x0000b300ff844a19 */ /* 0x000fe40000011600 */
[----:B------:R-:W-:Y:S05]  /*7e30*/  MOV R0, c[0x0][0x2ac] ;  /* 0x0000ab0000007a02 */ /* 0x000fea0000000f00 */
[----:B------:R-:W-:Y:S05]  /*7e40*/  IMAD R133, R0, c[0x0][0x1d0], R133 ;  /* 0x0000740000857a24 */ /* 0x000fea00078e0285 */
[----:B------:R-:W-:Y:S01]  /*7e50*/  IADD3 R133, R133, -c[0x0][0x168], RZ ;  /* 0x80005a0085857a10 */ /* 0x000fe20007ffe0ff */
[----:B------:R-:W-:-:S05]  /*7e60*/  BRA.DIV ~URZ, `(.L_x_1658) ;  /* 0x0000cec27f007947 */ /* 0x000fca000b800000 */
[----:B------:R1:W3:Y:S02]  /*7e70*/  SHFL.IDX PT, R0, R132, RZ, 0x1c1f ;  /* 0x001c1fff84007589 */ /* 0x0002e400000e0000 */
.L_x_1743:
[----:B---3--:R-:W-:Y:S05]  /*7e80*/  IMAD.IADD R0, R133, 0x1, R0 ;  /* 0x0000000185007824 */ /* 0x008fea00078e0200 */
        /* <DEDUP_REMOVED lines=34> */
[----:B------:R-:W3:Y:S03]  /*80b0*/  SHFL.IDX PT, R2, R132, 0x1, 0x1c1f ;  /* 0x003c1f0084027f89 */ /* 0x000ee600000e0000 */
[----:B------:R-:W-:Y:S04]  /*80c0*/  FMNMX.FTZ R136, R142, R136, !PT ;  /* 0x000000888e887209 */ /* 0x000fe80007810000 */
[----:B------:R-:W-:Y:S01]  /*80d0*/  FMNMX.FTZ R136, R5, R136, !PT ;  /* 0x0000008805887209 */ /* 0x000fe20007810000 */
[----:B------:R-:W4:Y:S03]  /*80e0*/  SHFL.IDX PT, R0, R132, 0x2, 0x1c1f ;  /* 0x005c1f0084007f89 */ /* 0x000f2600000e0000 */
[----:B------:R-:W-:Y:S04]  /*80f0*/  FMNMX.FTZ R136, R141, R136, !PT ;  /* 0x000000888d887209 */ /* 0x000fe80007810000 */
[----:B------:R-:W-:Y:S01]  /*8100*/  FMNMX.FTZ R136, R20, R136, !PT ;  /* 0x0000008814887209 */ /* 0x000fe20007810000 */
[----:B-1----:R-:W1:Y:S03]  /*8110*/  SHFL.IDX PT, R132, R132, 0x3, 0x1c1f ;  /* 0x007c1f0084847f89 */ /* 0x002e6600000e0000 */
[----:B------:R-:W-:Y:S04]  /*8120*/  FMNMX.FTZ R136, R21, R136, !PT ;  /* 0x0000008815887209 */ /* 0x000fe80007810000 */
[----:B------:R-:W-:Y:S04]  /*8130*/  FMNMX.FTZ R136, R32, R136, !PT ;  /* 0x0000008820887209 */ /* 0x000fe80007810000 */
[----:B------:R-:W-:Y:S04]  /*8140*/  FMNMX.FTZ R136, R33, R136, !PT ;  /* 0x0000008821887209 */ /* 0x000fe80007810000 */
[----:B------:R-:W-:Y:S04]  /*8150*/  FMNMX.FTZ R136, R36, R136, !PT ;  /* 0x0000008824887209 */ /* 0x000fe80007810000 */
[----:B------:R-:W-:Y:S04]  /*8160*/  FMNMX.FTZ R136, R37, R136, !PT ;  /* 0x0000008825887209 */ /* 0x000fe80007810000 */
[----:B------:R-:W-:Y:S01]  /*8170*/  FMNMX.FTZ R136, R48, R136, !PT ;  /* 0x0000008830887209 */ /* 0x000fe20007810000 */
[C---:B---3--:R-:W-:Y:S02]  /*8180*/  IMAD.IADD R2, R133.reuse, 0x1, R2 ;  /* 0x0000000185027824 */ /* 0x048fe400078e0202 */
[----:B----4-:R-:W-:Y:S01]  /*8190*/  IMAD.IADD R0, R133, 0x1, R0 ;  /* 0x0000000185007824 */ /* 0x010fe200078e0200 */
[----:B------:R-:W-:Y:S01]  /*81a0*/  FMNMX.FTZ R136, R49, R136, !PT ;  /* 0x0000008831887209 */ /* 0x000fe20007810000 */
[----:B-1----:R-:W-:Y:S01]  /*81b0*/  IMAD.IADD R133, R133, 0x1, R132 ;  /* 0x0000000185857824 */ /* 0x002fe200078e0284 */
[C---:B------:R-:W-:Y:S02]  /*81c0*/  ISETP.GT.AND P6, PT, R2.reuse, RZ, PT ;  /* 0x000000ff0200720c */ /* 0x040fe40003fc4270 */
[C---:B------:R-:W-:Y:S02]  /*81d0*/  ISETP.GT.AND P5, PT, R2.reuse, 0x1, PT ;  /* 0x000000010200780c */ /* 0x040fe40003fa4270 */
[C---:B------:R-:W-:Y:S02]  /*81e0*/  ISETP.GT.AND P2, PT, R2.reuse, 0x8, PT ;  /* 0x000000080200780c */ /* 0x040fe40003f44270 */
[----:B------:R-:W-:Y:S02]  /*81f0*/  ISETP.GT.AND P0, PT, R2, 0x9, PT ;  /* 0x000000090200780c */ /* 0x000fe40003f04270 */
[----:B------:R-:W-:Y:S02]  /*8200*/  FSEL R6, R6, -INF , P6 ;  /* 0xff80000006067808 */ /* 0x000fe40003000000 */
[----:B------:R-:W-:Y:S02]  /*8210*/  FSEL R17, R7, -INF , P5 ;  /* 0xff80000007117808 */ /* 0x000fe40002800000 */
[----:B------:R-:W-:Y:S02]  /*8220*/  FSEL R18, R18, -INF , P2 ;  /* 0xff80000012127808 */ /* 0x000fe40001000000 */
[----:B------:R-:W-:Y:S02]  /*8230*/  FSEL R19, R19, -INF , P0 ;  /* 0xff80000013137808 */ /* 0x000fe40000000000 */
[C---:B------:R-:W-:Y:S02]  /*8240*/  ISETP.GT.AND P6, PT, R2.reuse, 0x10, PT ;  /* 0x000000100200780c */ /* 0x040fe40003fc4270 */
        /* <DEDUP_REMOVED lines=23> */
[C---:B------:R-:W-:Y:S02]  /*83c0*/  ISETP.GT.AND P6, PT, R0.reuse, RZ, PT ;  /* 0x000000ff0000720c */ /* 0x040fe40003fc4270 */
[----:B------:R-:W-:Y:S02]  /*83d0*/  ISETP.GT.AND P5, PT, R0, 0x1, PT ;  /* 0x000000010000780c */ /* 0x000fe40003fa4270 */
[C---:B------:R-:W-:Y:S02]  /*83e0*/  ISETP.GT.AND P2, PT, R133.reuse, RZ, PT ;  /* 0x000000ff8500720c */ /* 0x040fe40003f44270 */
[----:B------:R-:W-:Y:S02]  /*83f0*/  ISETP.GT.AND P0, PT, R133, 0x1, PT ;  /* 0x000000018500780c */ /* 0x000fe40003f04270 */
[----:B------:R-:W-:Y:S02]  /*8400*/  FSEL R16, R8, -INF , P6 ;  /* 0xff80000008107808 */ /* 0x000fe40003000000 */
[----:B------:R-:W-:Y:S02]  /*8410*/  FSEL R9, R9, -INF , P5 ;  /* 0xff80000009097808 */ /* 0x000fe40002800000 */
[----:B------:R-:W-:Y:S02]  /*8420*/  FSEL R10, R10, -INF , P2 ;  /* 0xff8000000a0a7808 */ /* 0x000fe40001000000 */
[----:B------:R-:W-:Y:S02]  /*8430*/  FSEL R11, R11, -INF , P0 ;  /* 0xff8000000b0b7808 */ /* 0x000fe40000000000 */
[C---:B------:R-:W-:Y:S02]  /*8440*/  ISETP.GT.AND P6, PT, R0.reuse, 0x8, PT ;  /* 0x000000080000780c */ /* 0x040fe40003fc4270 */
[----:B------:R-:W-:Y:S02]  /*8450*/  ISETP.GT.AND P5, PT, R0, 0x9, PT ;  /* 0x000000090000780c */ /* 0x000fe40003fa4270 */
[C---:B------:R-:W-:Y:S02]  /*8460*/  ISETP.GT.AND P2, PT, R133.reuse, 0x8, PT ;  /* 0x000000088500780c */ /* 0x040fe40003f44270 */
        /* <DEDUP_REMOVED lines=9> */
[----:B------:R-:W-:Y:S02]  /*8500*/  FMNMX.FTZ R136, R52, R136, !PT ;  /* 0x0000008834887209 */ /* 0x000fe40007810000 */
        /* <DEDUP_REMOVED lines=64> */
[----:B------:R-:W-:Y:S02]  /*8910*/  FSEL R56, R56, -INF , P6 ;  /* 0xff80000038387808 */ /* 0x000fe40003000000 */
[----:B------:R-:W-:Y:S02]  /*8920*/  FMNMX.FTZ R135, R67, R135, !PT ;  /* 0x0000008743877209 */ /* 0x000fe40007810000 */
[----:B------:R-:W-:Y:S02]  /*8930*/  FMNMX.FTZ R134, R45, R134, !PT ;  /* 0x000000862d867209 */ /* 0x000fe40007810000 */
[----:B-1----:R-:W-:Y:S02]  /*8940*/  FMNMX.FTZ R136, R136, R0, !PT ;  /* 0x0000000088887209 */ /* 0x002fe40007810000 */
[----:B------:R-:W-:Y:S01]  /*8950*/  FSEL R57, R57, -INF , P5 ;  /* 0xff80000039397808 */ /* 0x000fe20002800000 */
[----:B------:R-:W1:Y:S01]  /*8960*/  SHFL.BFLY PT, R0, R135, 0x2, 0x1f ;  /* 0x0c401f0087007f89 */ /* 0x000e6200000e0000 */
[----:B------:R-:W-:Y:S02]  /*8970*/  FMNMX.FTZ R134, R56, R134, !PT ;  /* 0x0000008638867209 */ /* 0x000fe40007810000 */
[----:B------:R-:W-:Y:S02]  /*8980*/  FSEL R60, R60, -INF , P2 ;  /* 0xff8000003c3c7808 */ /* 0x000fe40001000000 */
[----:B------:R-:W-:Y:S02]  /*8990*/  FMNMX.FTZ R134, R57, R134, !PT ;  /* 0x0000008639867209 */ /* 0x000fe40007810000 */
[----:B------:R-:W-:Y:S02]  /*89a0*/  FSEL R61, R61, -INF , P0 ;  /* 0xff8000003d3d7808 */ /* 0x000fe40000000000 */
[----:B------:R-:W-:Y:S02]  /*89b0*/  FMNMX.FTZ R134, R60, R134, !PT ;  /* 0x000000863c867209 */ /* 0x000fe40007810000 */
[----:B------:R-:W-:Y:S02]  /*89c0*/  ISETP.GT.AND P6, PT, R133, 0x30, PT ;  /* 0x000000308500780c */ /* 0x000fe40003fc4270 */
[----:B------:R-:W-:Y:S02]  /*89d0*/  FMNMX.FTZ R134, R61, R134, !PT ;  /* 0x000000863d867209 */ /* 0x000fe40007810000 */
[C---:B------:R-:W-:Y:S02]  /*89e0*/  ISETP.GT.AND P5, PT, R133.reuse, 0x31, PT ;  /* 0x000000318500780c */ /* 0x040fe40003fa4270 */
[----:B------:R-:W-:Y:S02]  /*89f0*/  FSEL R58, R58, -INF , P6 ;  /* 0xff8000003a3a7808 */ /* 0x000fe40003000000 */
[----:B------:R-:W-:Y:S02]  /*8a00*/  ISETP.GT.AND P2, PT, R133, 0x38, PT ;  /* 0x000000388500780c */ /* 0x000fe40003f44270 */
[----:B------:R-:W-:Y:S02]  /*8a10*/  FSEL R59, R59, -INF , P5 ;  /* 0xff8000003b3b7808 */ /* 0x000fe40002800000 */
[----:B------:R-:W-:Y:S02]  /*8a20*/  ISETP.GT.AND P0, PT, R133, 0x39, PT ;  /* 0x000000398500780c */ /* 0x000fe40003f04270 */
[----:B-1----:R-:W-:Y:S02]  /*8a30*/  FMNMX.FTZ R135, R135, R0, !PT ;  /* 0x0000000087877209 */ /* 0x002fe40007810000 */
[----:B------:R-:W-:Y:S02]  /*8a40*/  FSEL R62, R62, -INF , P2 ;  /* 0xff8000003e3e7808 */ /* 0x000fe40001000000 */
[----:B------:R-:W-:Y:S01]  /*8a50*/  FSEL R63, R63, -INF , P0 ;  /* 0xff8000003f3f7808 */ /* 0x000fe20000000000 */
[----:B------:R-:W1:Y:S02]  /*8a60*/  SHFL.BFLY PT, R0, R135, 0x1, 0x1f ;  /* 0x0c201f0087007f89 */ /* 0x000e6400000e0000 */
[----:B-1----:R-:W-:Y:S06]  /*8a70*/  FMNMX.FTZ R135, R135, R0, !PT ;  /* 0x0000000087877209 */ /* 0x002fec0007810000 */
[----:B------:R-:W1:Y:S02]  /*8a80*/  SHFL.BFLY PT, R0, R134, 0x2, 0x1f ;  /* 0x0c401f0086007f89 */ /* 0x000e6400000e0000 */
[----:B-1----:R-:W-:Y:S06]  /*8a90*/  FMNMX.FTZ R134, R134, R0, !PT ;  /* 0x0000000086867209 */ /* 0x002fec0007810000 */
[----:B------:R-:W1:Y:S02]  /*8aa0*/  SHFL.BFLY PT, R0, R134, 0x1, 0x1f ;  /* 0x0c201f0086007f89 */ /* 0x000e6400000e0000 */
[----:B-1----:R-:W-:Y:S02]  /*8ab0*/  FMNMX.FTZ R134, R134, R0, !PT ;  /* 0x0000000086867209 */ /* 0x002fe40007810000 */
        /* <DEDUP_REMOVED lines=16> */
[----:B------:R-:W1:Y:S02]  /*8bc0*/  SHFL.BFLY PT, R0, R132, 0x2, 0x1f ;  /* 0x0c401f0084007f89 */ /* 0x000e6400000e0000 */
[----:B-1----:R-:W-:Y:S06]  /*8bd0*/  FMNMX.FTZ R132, R132, R0, !PT ;  /* 0x0000000084847209 */ /* 0x002fec0007810000 */
[----:B------:R1:W3:Y:S02]  /*8be0*/  SHFL.BFLY PT, R0, R132, 0x1, 0x1f ;  /* 0x0c201f0084007f89 */ /* 0x0002e400000e0000 */
.L_x_1744:
[----:B------:R-:W4:Y:S01]  /*8bf0*/  LDL.LU R7, [R1+0x4] ;  /* 0x0000040001077983 */ /* 0x000f220000300800 */
[C---:B------:R-:W-:Y:S01]  /*8c00*/  FSETP.NEU.FTZ.AND P0, PT, R136.reuse, -INF , PT ;  /* 0xff8000008800780b */ /* 0x040fe20003f1d000 */
[----:B------:R-:W-:Y:S01]  /*8c10*/  FMUL.FTZ R2, R136, c[0x0][0x2d0] ;  /* 0x0000b40088027a20 */ /* 0x000fe20000410000 */
[----:B---3--:R-:W-:Y:S01]  /*8c20*/  FMNMX.FTZ R133, R0, R132, !PT ;  /* 0x0000008400857209 */ /* 0x008fe20007810000 */
[----:B------:R-:W3:Y:S01]  /*8c30*/  LDL.LU R213, [R1] ;  /* 0x0000000001d57983 */ /* 0x000ee20000300800 */
[----:B------:R-:W-:Y:S01]  /*8c40*/  FSEL R0, R136, RZ, P0 ;  /* 0x000000ff88007208 */ /* 0x000fe20000000000 */
[----:B------:R-:W-:Y:S01]  /*8c50*/  WARPSYNC 0xffffffff ;  /* 0xffffffff00007948 */ /* 0x000fe20003800000 */
[----:B------:R-:W-:Y:S02]  /*8c60*/  FSEL R2, R2, RZ, P0 ;  /* 0x000000ff02027208 */ /* 0x000fe40000000000 */
[----:B------:R-:W-:Y:S01]  /*8c70*/  FSETP.NEU.FTZ.AND P0, PT, R135, -INF , PT ;  /* 0xff8000008700780b */ /* 0x000fe20003f1d000 */
[----:B------:R-:W-:Y:S02]  /*8c80*/  FADD.FTZ R0, -R0, R137 ;  /* 0x0000008900007221 */ /* 0x000fe40000010100 */
[--C-:B------:R-:W-:Y:S02]  /*8c90*/  FFMA.FTZ R3, R4, c[0x0][0x2d0], -R2.reuse ;  /* 0x0000b40004037a23 */ /* 0x100fe40000010802 */
[----:B------:R-:W-:Y:S02]  /*8ca0*/  FMUL.FTZ R0, R0, c[0x0][0x2d0] ;  /* 0x0000b40000007a20 */ /* 0x000fe40000410000 */
[--C-:B------:R-:W-:Y:S02]  /*8cb0*/  FFMA.FTZ R4, R142, c[0x0][0x2d0], -R2.reuse ;  /* 0x0000b4008e047a23 */ /* 0x100fe40000010802 */
[----:B-1----:R-:W-:Y:S01]  /*8cc0*/  MUFU.EX2 R132, R0 ;  /* 0x0000000000847308 */ /* 0x002fe20000000800 */
        /* <DEDUP_REMOVED lines=14> */
[--C-:B------:R-:W-:Y:S02]  /*8db0*/  FFMA.FTZ R49, R49, c[0x0][0x2d0], -R2.reuse ;  /* 0x0000b40031317a23 */ /* 0x100fe40000010802 */
[----:B------:R-:W-:Y:S01]  /*8dc0*/  FFMA.FTZ R64, R65, c[0x0][0x2d0], -R2 ;  /* 0x0000b40041407a23 */ /* 0x000fe20000010802 */
[----:B------:R-:W-:Y:S01]  /*8dd0*/  MOV R65, R37 ;  /* 0x0000002500417202 */ /* 0x000fe20000000f00 */
[----:B------:R-:W-:Y:S01]  /*8de0*/  FMUL.FTZ R2, R135, c[0x0][0x2d0] ;  /* 0x0000b40087027a20 */ /* 0x000fe20000410000 */
[----:B------:R-:W-:Y:S04]  /*8df0*/  MUFU.EX2 R8, R8 ;  /* 0x0000000800087308 */ /* 0x000fe80000000800 */
[----:B------:R-:W-:Y:S05]  /*8e00*/  FSEL R2, R2, RZ, P0 ;  /* 0x000000ff02027208 */ /* 0x000fea0000000000 */
[--C-:B------:R-:W-:Y:S01]  /*8e10*/  FFMA.FTZ R224, R22, c[0x0][0x2d0], -R2.reuse ;  /* 0x0000b40016e07a23 */ /* 0x100fe20000010802 */
[----:B------:R-:W-:Y:S01]  /*8e20*/  MOV R22, R210 ;  /* 0x000000d200167202 */ /* 0x000fe20000000f00 */
[--C-:B------:R-:W-:Y:S01]  /*8e30*/  FFMA.FTZ R36, R19, c[0x0][0x2d0], -R2.reuse ;  /* 0x0000b40013247a23 */ /* 0x100fe20000010802 */
[----:B------:R5:W2:Y:S01]  /*8e40*/  MUFU.EX2 R210, R5 ;  /* 0x0000000500d27308 */ /* 0x000aa20000000800 */
        /* <DEDUP_REMOVED lines=12> */
[--C-:B------:R-:W-:Y:S01]  /*8f10*/  FFMA.FTZ R51, R51, c[0x0][0x2d0], -R2.reuse ;  /* 0x0000b40033337a23 */ /* 0x100fe20000010802 */
[----:B-1----:R-:W-:Y:S01]  /*8f20*/  F2FP.BF16.PACK_AB R208, R4, R3 ;  /* 0x0000000304d0723e */ /* 0x002fe200000010ff */
        /* <DEDUP_REMOVED lines=16> */
[----:B----4-:R-:W-:Y:S02]  /*9030*/  FFMA.FTZ R0, R132, R7, R3 ;  /* 0x0000000784007223 */ /* 0x010fe40000010003 */
[----:B------:R-:W-:Y:S02]  /*9040*/  FFMA.FTZ R3, R6, c[0x0][0x2d0], -R2 ;  /* 0x0000b40006037a23 */ /* 0x000fe40000010802 */
[----:B------:R-:W-:Y:S01]  /*9050*/  FADD.FTZ R7, R4, R0 ;  /* 0x0000000004077221 */ /* 0x000fe20000010000 */
[----:B------:R-:W-:Y:S01]  /*9060*/  FSEL R0, R135, RZ, P0 ;  /* 0x000000ff87007208 */ /* 0x000fe20000000000 */
[--C-:B------:R-:W-:Y:S01]  /*9070*/  FFMA.FTZ R4, R17, c[0x0][0x2d0], -R2.reuse ;  /* 0x0000b40011047a23 */ /* 0x100fe20000010802 */
[----:B------:R-:W-:Y:S01]  /*9080*/  FSETP.NEU.FTZ.AND P0, PT, R134, -INF , PT ;  /* 0xff8000008600780b */ /* 0x000fe20003f1d000 */
[----:B------:R-:W-:Y:S01]  /*9090*/  FFMA.FTZ R6, R18, c[0x0][0x2d0], -R2 ;  /* 0x0000b40012067a23 */ /* 0x000fe20000010802 */
[----:B------:R-:W-:Y:S01]  /*90a0*/  MUFU.EX2 R209, R3 ;  /* 0x0000000300d17308 */ /* 0x000fe20000000800 */
[----:B------:R-:W-:Y:S02]  /*90b0*/  FMUL.FTZ R2, R134, c[0x0][0x2d0] ;  /* 0x0000b40086027a20 */ /* 0x000fe40000410000 */
[----:B------:R-:W-:Y:S01]  /*90c0*/  FADD.FTZ R0, -R0, R138 ;  /* 0x0000008a00007221 */ /* 0x000fe20000010100 */
[----:B------:R-:W-:Y:S02]  /*90d0*/  MOV R138, R212 ;  /* 0x000000d4008a7202 */ /* 0x000fe40000000f00 */
[----:B------:R-:W-:Y:S01]  /*90e0*/  FSEL R2, R2, RZ, P0 ;  /* 0x000000ff02027208 */ /* 0x000fe20000000000 */
[----:B------:R-:W-:Y:S03]  /*90f0*/  FMUL.FTZ R0, R0, c[0x0][0x2d0] ;  /* 0x0000b40000007a20 */ /* 0x000fe60000410000 */
[----:B------:R-:W-:Y:S01]  /*9100*/  MUFU.EX2 R4, R4 ;  /* 0x0000000400047308 */ /* 0x000fe20000000800 */
[--C-:B-----5:R-:W-:Y:S02]  /*9110*/  FFMA.FTZ R5, R9, c[0x0][0x2d0], -R2.reuse ;  /* 0x0000b40009057a23 */ /* 0x120fe40000010802 */
[----:B------:R-:W4:Y:S01]  /*9120*/  LDL.LU R9, [R1+0x8] ;  /* 0x0000080001097983 */ /* 0x000f220000300800 */
[--C-:B------:R-:W-:Y:S02]  /*9130*/  FFMA.FTZ R54, R60, c[0x0][0x2d0], -R2.reuse ;  /* 0x0000b4003c367a23 */ /* 0x100fe40000010802 */
        /* <DEDUP_REMOVED lines=14> */
[----:B------:R-:W-:Y:S01]  /*9220*/  MUFU.EX2 R6, R6 ;  /* 0x0000000600067308 */ /* 0x000fe20000000800 */
[----:B--2---:R-:W-:Y:S01]  /*9230*/  FADD.FTZ R5, R210, R7 ;  /* 0x00000007d2057221 */ /* 0x004fe20000010000 */
[----:B------:R-:W-:Y:S02]  /*9240*/  MOV R7, R141 ;  /* 0x0000008d00077202 */ /* 0x000fe40000000f00 */
[C---:B------:R-:W-:Y:S01]  /*9250*/  F2FP.BF16.PACK_AB R210, R8.reuse, R210 ;  /* 0x000000d208d2723e */ /* 0x040fe200000010ff */
[----:B------:R-:W-:Y:S02]  /*9260*/  FADD.FTZ R212, R8, R5 ;  /* 0x0000000508d47221 */ /* 0x000fe40000010000 */
[----:B------:R-:W2:Y:S03]  /*9270*/  LDL.LU R5, [R1+0xc] ;  /* 0x00000c0001057983 */ /* 0x000ea60000300800 */
[----:B------:R-:W-:Y:S01]  /*9280*/  MUFU.EX2 R218, R218 ;  /* 0x000000da00da7308 */ /* 0x000fe20000000800 */
[C---:B---3--:R-:W-:Y:S01]  /*9290*/  FFMA.FTZ R0, R3.reuse, R213, R209 ;  /* 0x000000d503007223 */ /* 0x048fe200000100d1 */
[C---:B------:R-:W-:Y:S01]  /*92a0*/  F2FP.BF16.PACK_AB R209, R4.reuse, R209 ;  /* 0x000000d104d1723e */ /* 0x040fe200000010ff */
[----:B------:R-:W-:Y:S02]  /*92b0*/  FMUL.FTZ R70, R3, R70 ;  /* 0x0000004603467220 */ /* 0x000fe40000410000 */
[----:B------:R-:W-:Y:S01]  /*92c0*/  FADD.FTZ R33, R4, R0 ;  /* 0x0000000004217221 */ /* 0x000fe20000010000 */
[----:B------:R-:W-:Y:S01]  /*92d0*/  FSEL R0, R134, RZ, P0 ;  /* 0x000000ff86007208 */ /* 0x000fe20000000000 */
[--C-:B------:R-:W-:Y:S01]  /*92e0*/  FFMA.FTZ R4, R16, c[0x0][0x2d0], -R2.reuse ;  /* 0x0000b40010047a23 */ /* 0x100fe20000010802 */
[----:B------:R-:W-:Y:S01]  /*92f0*/  FSETP.NEU.FTZ.AND P0, PT, R133, -INF , PT ;  /* 0xff8000008500780b */ /* 0x000fe20003f1d000 */
[----:B------:R-:W-:Y:S01]  /*9300*/  FMUL.FTZ R71, R3, R71 ;  /* 0x0000004703477220 */ /* 0x000fe20000410000 */
[----:B------:R-:W-:Y:S01]  /*9310*/  MUFU.EX2 R231, R231 ;  /* 0x000000e700e77308 */ /* 0x000fe20000000800 */
[----:B------:R-:W-:Y:S02]  /*9320*/  FADD.FTZ R0, -R0, R139 ;  /* 0x0000008b00007221 */ /* 0x000fe40000010100 */
[----:B------:R-:W-:Y:S01]  /*9330*/  FFMA.FTZ R139, R56, c[0x0][0x2d0], -R2 ;  /* 0x0000b400388b7a23 */ /* 0x000fe20000010802 */
[----:B------:R-:W-:Y:S01]  /*9340*/  FSEL R2, R133, RZ, P0 ;  /* 0x000000ff85027208 */ /* 0x000fe20000000000 */
[----:B------:R-:W-:Y:S02]  /*9350*/  FMUL.FTZ R0, R0, c[0x0][0x2d0] ;  /* 0x0000b40000007a20 */ /* 0x000fe40000410000 */
[C---:B------:R-:W-:Y:S02]  /*9360*/  FMUL.FTZ R82, R3.reuse, R82 ;  /* 0x0000005203527220 */ /* 0x040fe40000410000 */
[----:B------:R-:W-:Y:S01]  /*9370*/  FADD.FTZ R2, -R2, R140 ;  /* 0x0000008c02027221 */ /* 0x000fe20000010100 */
[----:B------:R1:W-:Y:S01]  /*9380*/  MUFU.EX2 R21, R4 ;  /* 0x0000000400157308 */ /* 0x0003e20000000800 */
[C---:B------:R-:W-:Y:S02]  /*9390*/  FMUL.FTZ R83, R3.reuse, R83 ;  /* 0x0000005303537220 */ /* 0x040fe40000410000 */
[----:B------:R-:W-:Y:S02]  /*93a0*/  FMUL.FTZ R2, R2, c[0x0][0x2d0] ;  /* 0x0000b40002027a20 */ /* 0x000fe40000410000 */
        /* <DEDUP_REMOVED lines=9> */
[----:B------:R-:W5:Y:S01]  /*9440*/  MUFU.EX2 R2, R2 ;  /* 0x0000000200027308 */ /* 0x000f620000000800 */
[C---:B------:R-:W-:Y:S02]  /*9450*/  FMUL.FTZ R118, R3.reuse, R118 ;  /* 0x0000007603767220 */ /* 0x040fe40000410000 */
[----:B------:R-:W-:Y:S02]  /*9460*/  FMUL.FTZ R119, R3, R119 ;  /* 0x0000007703777220 */ /* 0x000fe40000410000 */
[----:B-1----:R-:W-:Y:S02]  /*9470*/  FMUL.FTZ R4, R133, c[0x0][0x2d0] ;  /* 0x0000b40085047a20 */ /* 0x002fe40000410000 */
[C---:B------:R-:W-:Y:S02]  /*9480*/  FMUL.FTZ R130, R3.reuse, R130 ;  /* 0x0000008203827220 */ /* 0x040fe40000410000 */
[----:B------:R-:W-:Y:S01]  /*9490*/  FMUL.FTZ R131, R3, R131 ;  /* 0x0000008303837220 */ /* 0x000fe20000410000 */
[----:B------:R-:W-:Y:S01]  /*94a0*/  FSEL R4, R4, RZ, P0 ;  /* 0x000000ff04047208 */ /* 0x000fe20000000000 */
[----:B------:R-:W-:Y:S01]  /*94b0*/  MUFU.EX2 R252, R252 ;  /* 0x000000fc00fc7308 */ /* 0x000fe20000000800 */
[----:B---3--:R-:W-:Y:S01]  /*94c0*/  FMUL.FTZ R13, R0, R169 ;  /* 0x000000a9000d7220 */ /* 0x008fe20000410000 */
[----:B------:R-:W-:Y:S02]  /*94d0*/  MOV R169, R23 ;  /* 0x0000001700a97202 */ /* 0x000fe40000000f00 */
        /* <DEDUP_REMOVED lines=15> */
[--C-:B------:R-:W-:Y:S01]  /*95d0*/  FFMA.FTZ R66, R46, c[0x0][0x2d0], -R4.reuse ;  /* 0x0000b4002e427a23 */ /* 0x100fe20000010804 */
[----:B------:R-:W-:Y:S01]  /*95e0*/  MUFU.EX2 R215, R215 ;  /* 0x000000d700d77308 */ /* 0x000fe20000000800 */
[----:B------:R-:W-:Y:S02]  /*95f0*/  FFMA.FTZ R142, R47, c[0x0][0x2d0], -R4 ;  /* 0x0000b4002f8e7a23 */ /* 0x000fe40000010804 */
[C---:B-----5:R-:W-:Y:S02]  /*9600*/  FMUL.FTZ R42, R2.reuse, R158 ;  /* 0x0000009e022a7220 */ /* 0x060fe40000410000 */
[C---:B-1----:R-:W-:Y:S01]  /*9610*/  FMUL.FTZ R10, R2.reuse, R174 ;  /* 0x000000ae020a7220 */ /* 0x042fe20000410000 */
[----:B------:R-:W-:Y:S01]  /*9620*/  MOV R174, R140 ;  /* 0x0000008c00ae7202 */ /* 0x000fe20000000f00 */
[----:B------:R-:W-:Y:S01]  /*9630*/  FMUL.FTZ R30, R2, R162 ;  /* 0x000000a2021e7220 */ /* 0x000fe20000410000 */
[----:B------:R-:W-:Y:S01]  /*9640*/  F2FP.BF16.PACK_AB R140, R20, R21 ;  /* 0x00000015148c723e */ /* 0x000fe200000010ff */
[----:B------:R-:W-:Y:S01]  /*9650*/  FMUL.FTZ R43, R2, R159 ;  /* 0x0000009f022b7220 */ /* 0x000fe20000410000 */
[----:B------:R-:W1:Y:S01]  /*9660*/  MUFU.EX2 R162, R36 ;  /* 0x0000002400a27308 */ /* 0x000e620000000800 */
[C---:B------:R-:W-:Y:S02]  /*9670*/  FMUL.FTZ R24, R0.reuse, R164 ;  /* 0x000000a400187220 */ /* 0x040fe40000410000 */
[C---:B------:R-:W-:Y:S02]  /*9680*/  FMUL.FTZ R28, R0.reuse, R160 ;  /* 0x000000a0001c7220 */ /* 0x040fe40000410000 */
[----:B------:R-:W-:Y:S02]  /*9690*/  FMUL.FTZ R29, R0, R161 ;  /* 0x000000a1001d7220 */ /* 0x000fe40000410000 */
[----:B------:R-:W-:Y:S02]  /*96a0*/  FMUL.FTZ R31, R2, R163 ;  /* 0x000000a3021f7220 */ /* 0x000fe40000410000 */
[C---:B------:R-:W-:Y:S01]  /*96b0*/  FMUL.FTZ R12, R0.reuse, R168 ;  /* 0x000000a8000c7220 */ /* 0x040fe20000410000 */
[----:B------:R3:W-:Y:S01]  /*96c0*/  MUFU.EX2 R159, R18 ;  /* 0x00000012009f7308 */ /* 0x0007e20000000800 */
[C---:B------:R-:W-:Y:S01]  /*96d0*/  FMUL.FTZ R25, R0.reuse, R165 ;  /* 0x000000a500197220 */ /* 0x040fe20000410000 */
[----:B------:R-:W-:Y:S01]  /*96e0*/  MOV R165, R211 ;  /* 0x000000d300a57202 */ /* 0x000fe20000000f00 */
[C---:B------:R-:W-:Y:S01]  /*96f0*/  FMUL.FTZ R40, R0.reuse, R156 ;  /* 0x0000009c00287220 */ /* 0x040fe20000410000 */
[----:B------:R-:W-:Y:S01]  /*9700*/  MOV R168, R7 ;  /* 0x0000000700a87202 */ /* 0x000fe20000000f00 */
[----:B------:R-:W-:Y:S02]  /*9710*/  FMUL.FTZ R41, R0, R157 ;  /* 0x0000009d00297220 */ /* 0x000fe40000410000 */
[----:B------:R-:W-:Y:S02]  /*9720*/  FADD.FTZ R157, R6, R33 ;  /* 0x00000021069d7221 */ /* 0x000fe40000010000 */
[C---:B------:R-:W-:Y:S01]  /*9730*/  FMUL.FTZ R7, R3.reuse, R179 ;  /* 0x000000b303077220 */ /* 0x040fe20000410000 */
[----:B------:R5:W-:Y:S01]  /*9740*/  MUFU.EX2 R164, R19 ;  /* 0x0000001300a47308 */ /* 0x000be20000000800 */
[----:B------:R-:W-:Y:S01]  /*9750*/  FMUL.FTZ R8, R0, R172 ;  /* 0x000000ac00087220 */ /* 0x000fe20000410000 */
[----:B------:R-:W-:Y:S01]  /*9760*/  MOV R172, R142 ;  /* 0x0000008e00ac7202 */ /* 0x000fe20000000f00 */
[----:B------:R-:W-:Y:S01]  /*9770*/  FMUL.FTZ R11, R2, R175 ;  /* 0x000000af020b7220 */ /* 0x000fe20000410000 */
[----:B-1----:R-:W-:Y:S01]  /*9780*/  F2FP.BF16.PACK_AB R211, R162, R6 ;  /* 0x00000006a2d3723e */ /* 0x002fe200000010ff */
[C---:B------:R-:W-:Y:S01]  /*9790*/  FMUL.FTZ R6, R3.reuse, R178 ;  /* 0x000000b203067220 */ /* 0x040fe20000410000 */
[----:B------:R-:W-:Y:S01]  /*97a0*/  MOV R178, R38 ;  /* 0x0000002600b27202 */ /* 0x000fe20000000f00 */
[C---:B------:R-:W-:Y:S01]  /*97b0*/  FMUL.FTZ R14, R2.reuse, R170 ;  /* 0x000000aa020e7220 */ /* 0x040fe20000410000 */
[----:B------:R-:W-:Y:S01]  /*97c0*/  MOV R179, R35 ;  /* 0x0000002300b37202 */ /* 0x000fe20000000f00 */
[C---:B------:R-:W-:Y:S01]  /*97d0*/  FMUL.FTZ R15, R2.reuse, R171 ;  /* 0x000000ab020f7220 */ /* 0x040fe20000410000 */
[----:B------:R1:W-:Y:S01]  /*97e0*/  MUFU.EX2 R163, R16 ;  /* 0x0000001000a37308 */ /* 0x0003e20000000800 */
[----:B------:R-:W-:Y:S01]  /*97f0*/  MOV R35, R64 ;  /* 0x0000004000237202 */ /* 0x000fe20000000f00 */
[C---:B------:R-:W-:Y:S01]  /*9800*/  FMUL.FTZ R26, R2.reuse, R166 ;  /* 0x000000a6021a7220 */ /* 0x040fe20000410000 */
[----:B------:R-:W-:Y:S01]  /*9810*/  MOV R64, R143 ;  /* 0x0000008f00407202 */ /* 0x000fe20000000f00 */
[C---:B---3--:R-:W-:Y:S01]  /*9820*/  FMUL.FTZ R18, R3.reuse, R182 ;  /* 0x000000b603127220 */ /* 0x048fe20000410000 */
[----:B------:R-:W-:Y:S01]  /*9830*/  MOV R182, R169 ;  /* 0x000000a900b67202 */ /* 0x000fe20000000f00 */
[----:B------:R-:W-:Y:S01]  /*9840*/  FMUL.FTZ R27, R2, R167 ;  /* 0x000000a7021b7220 */ /* 0x000fe20000410000 */
[----:B------:R-:W-:Y:S01]  /*9850*/  MOV R166, R54 ;  /* 0x0000003600a67202 */ /* 0x000fe20000000f00 */
[----:B------:R-:W-:Y:S01]  /*9860*/  FMUL.FTZ R33, R132, R189 ;  /* 0x000000bd84217220 */ /* 0x000fe20000410000 */
[----:B------:R-:W-:Y:S01]  /*9870*/  MOV R167, R53 ;  /* 0x0000003500a77202 */ /* 0x000fe20000000f00 */
[----:B------:R-:W3:Y:S01]  /*9880*/  MUFU.EX2 R161, R32 ;  /* 0x0000002000a17308 */ /* 0x000ee20000000800 */
[----:B------:R-:W-:Y:S01]  /*9890*/  MOV R189, R34 ;  /* 0x0000002200bd7202 */ /* 0x000fe20000000f00 */
[C---:B------:R-:W-:Y:S01]  /*98a0*/  FMUL.FTZ R34, R3.reuse, R190 ;  /* 0x000000be03227220 */ /* 0x040fe20000410000 */
[----:B------:R-:W-:Y:S01]  /*98b0*/  MOV R175, R51 ;  /* 0x0000003300af7202 */ /* 0x000fe20000000f00 */
[C---:B-----5:R-:W-:Y:S01]  /*98c0*/  FMUL.FTZ R19, R3.reuse, R183 ;  /* 0x000000b703137220 */ /* 0x060fe20000410000 */
[----:B------:R-:W-:Y:S01]  /*98d0*/  MOV R183, R35 ;  /* 0x0000002300b77202 */ /* 0x000fe20000000f00 */
[C---:B------:R-:W-:Y:S01]  /*98e0*/  FMUL.FTZ R35, R3.reuse, R191 ;  /* 0x000000bf03237220 */ /* 0x040fe20000410000 */
[----:B------:R-:W-:Y:S01]  /*98f0*/  MOV R191, R66 ;  /* 0x0000004200bf7202 */ /* 0x000fe20000000f00 */
[C---:B------:R-:W-:Y:S01]  /*9900*/  FMUL.FTZ R60, R0.reuse, R144 ;  /* 0x00000090003c7220 */ /* 0x040fe20000410000 */
[----:B------:R-:W-:Y:S01]  /*9910*/  MOV R190, R172 ;  /* 0x000000ac00be7202 */ /* 0x000fe20000000f00 */
[----:B------:R-:W5:Y:S01]  /*9920*/  MUFU.EX2 R160, R17 ;  /* 0x0000001100a07308 */ /* 0x000f620000000800 */
[----:B------:R-:W-:Y:S02]  /*9930*/  FMUL.FTZ R61, R0, R145 ;  /* 0x00000091003d7220 */ /* 0x000fe40000410000 */
[----:B------:R-:W-:Y:S02]  /*9940*/  FMUL.FTZ R62, R2, R146 ;  /* 0x00000092023e7220 */ /* 0x000fe40000410000 */
[----:B-1----:R-:W-:Y:S01]  /*9950*/  FMUL.FTZ R16, R132, R180 ;  /* 0x000000b484107220 */ /* 0x002fe20000410000 */
[----:B------:R-:W-:Y:S01]  /*9960*/  MOV R180, R67 ;  /* 0x0000004300b47202 */ /* 0x000fe20000000f00 */
[----:B------:R-:W-:Y:S02]  /*9970*/  FMUL.FTZ R63, R2, R147 ;  /* 0x00000093023f7220 */ /* 0x000fe40000410000 */
[----:B------:R-:W-:Y:S01]  /*9980*/  LDSM.16.MT88.4 R144, [R238] ;  /* 0x00000000ee90783b */ /* 0x000fe20000004200 */
[C---:B------:R-:W-:Y:S01]  /*9990*/  FMUL.FTZ R44, R0.reuse, R152 ;  /* 0x00000098002c7220 */ /* 0x040fe20000410000 */
[----:B------:R-:W-:Y:S01]  /*99a0*/  MUFU.EX2 R172, R223 ;  /* 0x000000df00ac7308 */ /* 0x000fe20000000800 */
[----:B------:R-:W-:Y:S01]  /*99b0*/  FMUL.FTZ R45, R0, R153 ;  /* 0x00000099002d7220 */ /* 0x000fe20000410000 */
[----:B---3--:R-:W-:Y:S01]  /*99c0*/  F2FP.BF16.PACK_AB R142, R164, R161 ;  /* 0x000000a1a48e723e */ /* 0x008fe200000010ff */
[----:B------:R-:W-:Y:S01]  /*99d0*/  FMUL.FTZ R32, R132, R188 ;  /* 0x000000bc84207220 */ /* 0x000fe20000410000 */
[----:B------:R-:W-:Y:S01]  /*99e0*/  MOV R188, R165 ;  /* 0x000000a500bc7202 */ /* 0x000fe20000000f00 */
[C---:B------:R-:W-:Y:S01]  /*99f0*/  FMUL.FTZ R46, R2.reuse, R154 ;  /* 0x0000009a022e7220 */ /* 0x040fe20000410000 */
[----:B------:R-:W-:Y:S01]  /*9a00*/  MOV R165, R55 ;  /* 0x0000003700a57202 */ /* 0x000fe20000000f00 */
[----:B------:R-:W-:Y:S02]  /*9a10*/  FMUL.FTZ R47, R2, R155 ;  /* 0x0000009b022f7220 */ /* 0x000fe40000410000 */
[----:B------:R-:W-:Y:S01]  /*9a20*/  FMUL.FTZ R51, R3, R199 ;  /* 0x000000c703337220 */ /* 0x000fe20000410000 */
[----:B------:R-:W-:Y:S01]  /*9a30*/  MOV R199, R64 ;  /* 0x0000004000c77202 */ /* 0x000fe20000000f00 */
[----:B------:R-:W-:Y:S01]  /*9a40*/  FMUL.FTZ R56, R0, R148 ;  /* 0x0000009400387220 */ /* 0x000fe20000410000 */
[----:B-----5:R-:W-:Y:S01]  /*9a50*/  F2FP.BF16.PACK_AB R143, R163, R160 ;  /* 0x000000a0a38f723e */ /* 0x020fe200000010ff */
[----:B------:R-:W-:Y:S01]  /*9a60*/  FMUL.FTZ R17, R132, R181 ;  /* 0x000000b584117220 */ /* 0x000fe20000410000 */
[----:B------:R-:W-:Y:S01]  /*9a70*/  MOV R181, R139 ;  /* 0x0000008b00b57202 */ /* 0x000fe20000000f00 */
[----:B------:R-:W-:Y:S01]  /*9a80*/  FMUL.FTZ R57, R0, R149 ;  /* 0x0000009500397220 */ /* 0x000fe20000410000 */
[----:B------:R-:W-:Y:S01]  /*9a90*/  MUFU.EX2 R139, R226 ;  /* 0x000000e2008b7308 */ /* 0x000fe20000000800 */
[C---:B------:R-:W-:Y:S01]  /*9aa0*/  FMUL.FTZ R58, R2.reuse, R150 ;  /* 0x00000096023a7220 */ /* 0x040fe20000410000 */
[----:B------:R-:W-:Y:S01]  /*9ab0*/  LDSM.16.MT88.4 R152, [R237+0x800] ;  /* 0x00080000ed98783b */ /* 0x000fe20000004200 */
[----:B------:R-:W-:Y:S02]  /*9ac0*/  FMUL.FTZ R59, R2, R151 ;  /* 0x00000097023b7220 */ /* 0x000fe40000410000 */
[----:B------:R-:W-:Y:S02]  /*9ad0*/  FMUL.FTZ R64, R132, R204 ;  /* 0x000000cc84407220 */ /* 0x000fe40000410000 */
[C---:B------:R-:W-:Y:S02]  /*9ae0*/  FMUL.FTZ R66, R3.reuse, R206 ;  /* 0x000000ce03427220 */ /* 0x040fe40000410000 */
[----:B------:R-:W-:Y:S01]  /*9af0*/  FMUL.FTZ R67, R3, R207 ;  /* 0x000000cf03437220 */ /* 0x000fe20000410000 */
[----:B------:R-:W-:Y:S01]  /*9b00*/  LDSM.16.MT88.4 R148, [R236+0x800] ;  /* 0x00080000ec94783b */ /* 0x000fe20000004200 */
[C---:B------:R-:W-:Y:S01]  /*9b10*/  FMUL.FTZ R72, R0.reuse, R72 ;  /* 0x0000004800487220 */ /* 0x040fe20000410000 */
[----:B------:R-:W-:Y:S01]  /*9b20*/  MUFU.EX2 R226, R189 ;  /* 0x000000bd00e27308 */ /* 0x000fe20000000800 */
[----:B------:R-:W-:Y:S02]  /*9b30*/  FMUL.FTZ R73, R0, R73 ;  /* 0x0000004900497220 */ /* 0x000fe40000410000 */
[C---:B------:R-:W-:Y:S02]  /*9b40*/  FMUL.FTZ R74, R2.reuse, R74 ;  /* 0x0000004a024a7220 */ /* 0x040fe40000410000 */
[----:B------:R-:W-:Y:S02]  /*9b50*/  FMUL.FTZ R75, R2, R75 ;  /* 0x0000004b024b7220 */ /* 0x000fe40000410000 */
[C---:B------:R-:W-:Y:S02]  /*9b60*/  FMUL.FTZ R76, R0.reuse, R76 ;  /* 0x0000004c004c7220 */ /* 0x040fe40000410000 */
[----:B------:R-:W-:Y:S01]  /*9b70*/  FMUL.FTZ R77, R0, R77 ;  /* 0x0000004d004d7220 */ /* 0x000fe20000410000 */
[----:B------:R-:W-:Y:S01]  /*9b80*/  MUFU.EX2 R171, R217 ;  /* 0x000000d900ab7308 */ /* 0x000fe20000000800 */
[C---:B------:R-:W-:Y:S02]  /*9b90*/  FMUL.FTZ R78, R2.reuse, R78 ;  /* 0x0000004e024e7220 */ /* 0x040fe40000410000 */
[----:B------:R-:W-:Y:S02]  /*9ba0*/  FMUL.FTZ R79, R2, R79 ;  /* 0x0000004f024f7220 */ /* 0x000fe40000410000 */
[C---:B------:R-:W-:Y:S02]  /*9bb0*/  FMUL.FTZ R88, R0.reuse, R88 ;  /* 0x0000005800587220 */ /* 0x040fe40000410000 */
[----:B------:R-:W-:Y:S02]  /*9bc0*/  FMUL.FTZ R89, R0, R89 ;  /* 0x0000005900597220 */ /* 0x000fe40000410000 */
        /* <DEDUP_REMOVED lines=16> */
[C---:B------:R-:W-:Y:S02]  /*9cd0*/  FMUL.FTZ R111, R2.reuse, R111 ;  /* 0x0000006f026f7220 */ /* 0x040fe40000410000 */
[C---:B------:R-:W-:Y:S02]  /*9ce0*/  FMUL.FTZ R122, R2.reuse, R122 ;  /* 0x0000007a027a7220 */ /* 0x040fe40000410000 */
[C---:B------:R-:W-:Y:S01]  /*9cf0*/  FMUL.FTZ R123, R2.reuse, R123 ;  /* 0x0000007b027b7220 */ /* 0x040fe20000410000 */
[----:B------:R-:W-:Y:S01]  /*9d00*/  MUFU.EX2 R245, R245 ;  /* 0x000000f500f57308 */ /* 0x000fe20000000800 */
[C---:B------:R-:W-:Y:S02]  /*9d10*/  FMUL.FTZ R126, R2.reuse, R126 ;  /* 0x0000007e027e7220 */ /* 0x040fe40000410000 */
[----:B------:R-:W-:Y:S02]  /*9d20*/  FMUL.FTZ R127, R2, R127 ;  /* 0x0000007f027f7220 */ /* 0x000fe40000410000 */
[C---:B------:R-:W-:Y:S02]  /*9d30*/  FMUL.FTZ R120, R0.reuse, R120 ;  /* 0x0000007800787220 */ /* 0x040fe40000410000 */
[C---:B------:R-:W-:Y:S02]  /*9d40*/  FMUL.FTZ R121, R0.reuse, R121 ;  /* 0x0000007900797220 */ /* 0x040fe40000410000 */
[C---:B------:R-:W-:Y:S02]  /*9d50*/  FMUL.FTZ R124, R0.reuse, R124 ;  /* 0x0000007c007c7220 */ /* 0x040fe40000410000 */
[C---:B------:R-:W-:Y:S02]  /*9d60*/  FMUL.FTZ R125, R0.reuse, R125 ;  /* 0x0000007d007d7220 */ /* 0x040fe40000410000 */
[C---:B----4-:R-:W-:Y:S02]  /*9d70*/  FFMA.FTZ R4, R0.reuse, R9, R21 ;  /* 0x0000000900047223 */ /* 0x050fe40000010015 */
[----:B------:R-:W-:Y:S01]  /*9d80*/  FMUL.FTZ R9, R0, R173 ;  /* 0x000000ad00097220 */ /* 0x000fe20000410000 */
[----:B------:R-:W-:Y:S01]  /*9d90*/  MOV R173, R39 ;  /* 0x0000002700ad7202 */ /* 0x000fe20000000f00 */
[----:B------:R-:W-:Y:S01]  /*9da0*/  FADD.FTZ R158, R20, R4 ;  /* 0x00000004149e7221 */ /* 0x000fe20000010000 */
[----:B------:R-:W-:Y:S01]  /*9db0*/  MOV R39, R22 ;  /* 0x0000001600277202 */ /* 0x000fe20000000f00 */
[C---:B------:R-:W-:Y:S01]  /*9dc0*/  FMUL.FTZ R4, R132.reuse, R176 ;  /* 0x000000b084047220 */ /* 0x040fe20000410000 */
[----:B------:R-:W1:Y:S01]  /*9dd0*/  LDSM.16.MT88.4 R20, [R236] ;  /* 0x00000000ec14783b */ /* 0x000e620000004200 */
[----:B------:R-:W-:Y:S01]  /*9de0*/  MOV R176, R173 ;  /* 0x000000ad00b07202 */ /* 0x000fe20000000f00 */
[----:B------:R-:W-:Y:S01]  /*9df0*/  FADD.FTZ R0, R137, R212 ;  /* 0x000000d489007221 */ /* 0x000fe20000010000 */
[----:B------:R-:W-:Y:S02]  /*9e00*/  MOV R169, R39 ;  /* 0x0000002700a97202 */ /* 0x000fe40000000f00 */
[----:B------:R-:W-:Y:S01]  /*9e10*/  MOV R173, R50 ;  /* 0x0000003200ad7202 */ /* 0x000fe20000000f00 */
[----:B------:R-:W-:Y:S01]  /*9e20*/  FMUL.FTZ R50, R3, R198 ;  /* 0x000000c603327220 */ /* 0x000fe20000410000 */
[----:B------:R-:W-:Y:S01]  /*9e30*/  MOV R198, R65 ;  /* 0x0000004100c67202 */ /* 0x000fe20000000f00 */
[----:B------:R-:W-:Y:S01]  /*9e40*/  FMUL.FTZ R65, R132, R205 ;  /* 0x000000cd84417220 */ /* 0x000fe20000410000 */
[----:B------:R-:W-:Y:S01]  /*9e50*/  MUFU.EX2 R169, R169 ;  /* 0x000000a900a97308 */ /* 0x000fe20000000800 */
[----:B------:R-:W-:Y:S09]  /*9e60*/  LDSM.16.MT88.4 R204, [R238+0x1800] ;  /* 0x00180000eecc783b */ /* 0x000ff20000004200 */
[----:B------:R-:W-:Y:S10]  /*9e70*/  MUFU.EX2 R173, R173 ;  /* 0x000000ad00ad7308 */ /* 0x000ff40000000800 */
[----:B------:R-:W-:Y:S01]  /*9e80*/  MUFU.EX2 R216, R176 ;  /* 0x000000b000d87308 */ /* 0x000fe20000000800 */
[----:B--2---:R-:W-:Y:S01]  /*9e90*/  FFMA.FTZ R156, R2, R5, R141 ;  /* 0x00000005029c7223 */ /* 0x004fe2000001008d */
[----:B------:R-:W-:Y:S01]  /*9ea0*/  F2FP.BF16.PACK_AB R141, R159, R141 ;  /* 0x0000008d9f8d723e */ /* 0x000fe200000010ff */
[C---:B------:R-:W-:Y:S01]  /*9eb0*/  FMUL.FTZ R5, R132.reuse, R177 ;  /* 0x000000b184057220 */ /* 0x040fe20000410000 */
[----:B------:R-:W-:Y:S02]  /*9ec0*/  MOV R177, R37 ;  /* 0x0000002500b17202 */ /* 0x000fe40000000f00 */
[----:B------:R-:W2:Y:S04]  /*9ed0*/  LDSM.16.MT88.4 R36, [R237] ;  /* 0x00000000ed24783b */ /* 0x000ea80000004200 */
[----:B------:R-:W3:Y:S01]  /*9ee0*/  MUFU.EX2 R2, R227 ;  /* 0x000000e300027308 */ /* 0x000ee20000000800 */
[-C--:B-1----:R-:W-:Y:S08]  /*9ef0*/  HMMA.16816.F32.BF16 R4, R208, R20.reuse, R4 ;  /* 0x00000014d004723c */ /* 0x082ff00000041804 */
[C---:B------:R-:W-:Y:S01]  /*9f00*/  HMMA.16816.F32.BF16 R8, R140.reuse, R20, R8 ;  /* 0x000000148c08723c */ /* 0x040fe20000041808 */
[----:B------:R-:W-:Y:S06]  /*9f10*/  MUFU.EX2 R217, R177 ;  /* 0x000000b100d97308 */ /* 0x000fec0000000800 */
[C---:B------:R-:W-:Y:S01]  /*9f20*/  FMUL.FTZ R20, R132.reuse, R184 ;  /* 0x000000b884147220 */ /* 0x040fe20000410000 */
[-C--:B------:R-:W-:Y:S03]  /*9f30*/  HMMA.16816.F32.BF16 R12, R140, R22.reuse, R12 ;  /* 0x000000168c0c723c */ /* 0x080fe6000004180c */
[----:B------:R-:W-:Y:S01]  /*9f40*/  MUFU.EX2 R184, R213 ;  /* 0x000000d500b87308 */ /* 0x000fe20000000800 */
[----:B------:R-:W-:Y:S02]  /*9f50*/  FMUL.FTZ R21, R132, R185 ;  /* 0x000000b984157220 */ /* 0x000fe40000410000 */
[----:B---3--:R-:W-:Y:S02]  /*9f60*/  FADD.FTZ R0, R2, R0 ;  /* 0x0000000002007221 */ /* 0x008fe40000010000 */
[C---:B------:R-:W-:Y:S04]  /*9f70*/  HMMA.16816.F32.BF16 R16, R208.reuse, R22, R16 ;  /* 0x00000016d010723c */ /* 0x040fe80000041810 */
[----:B------:R-:W-:Y:S01]  /*9f80*/  FADD.FTZ R0, R139, R0 ;  /* 0x000000008b007221 */ /* 0x000fe20000010000 */
[----:B------:R-:W-:Y:S02]  /*9f90*/  MUFU.EX2 R185, R222 ;  /* 0x000000de00b97308 */ /* 0x000fe40000000800 */
[C---:B------:R-:W-:Y:S01]  /*9fa0*/  FMUL.FTZ R22, R3.reuse, R186 ;  /* 0x000000ba03167220 */ /* 0x040fe20000410000 */
[----:B------:R-:W-:Y:S01]  /*9fb0*/  MOV R186, R48 ;  /* 0x0000003000ba7202 */ /* 0x000fe20000000f00 */
[C---:B------:R-:W-:Y:S03]  /*9fc0*/  FMUL.FTZ R23, R3.reuse, R187 ;  /* 0x000000bb03177220 */ /* 0x040fe60000410000 */
[----:B------:R-:W-:Y:S01]  /*9fd0*/  MOV R187, R52 ;  /* 0x0000003400bb7202 */ /* 0x000fe20000000f00 */
[C---:B------:R-:W-:Y:S01]  /*9fe0*/  FMUL.FTZ R48, R132.reuse, R196 ;  /* 0x000000c484307220 */ /* 0x040fe20000410000 */
[----:B------:R-:W1:Y:S01]  /*9ff0*/  LDSM.16.MT88.4 R52, [R239] ;  /* 0x00000000ef34783b */ /* 0x000e620000004200 */
[----:B------:R-:W-:Y:S01]  /*a000*/  MOV R196, R49 ;  /* 0x0000003100c47202 */ /* 0x000fe20000000f00 */
[-C--:B--2---:R-:W-:Y:S01]  /*a010*/  HMMA.16816.F32.BF16 R20, R208, R36.reuse, R20 ;  /* 0x00000024d014723c */ /* 0x084fe20000041814 */
[----:B------:R-:W-:Y:S02]  /*a020*/  MUFU.EX2 R186, R186 ;  /* 0x000000ba00ba7308 */ /* 0x000fe40000000800 */
[C---:B------:R-:W-:Y:S01]  /*a030*/  FMUL.FTZ R49, R132.reuse, R197 ;  /* 0x000000c584317220 */ /* 0x040fe20000410000 */
[----:B------:R-:W-:Y:S04]  /*a040*/  MOV R197, R138 ;  /* 0x0000008a00c57202 */ /* 0x000fe80000000f00 */
[C---:B------:R-:W-:Y:S03]  /*a050*/  HMMA.16816.F32.BF16 R24, R140.reuse, R36, R24 ;  /* 0x000000248c18723c */ /* 0x040fe60000041818 */
[----:B------:R-:W2:Y:S04]  /*a060*/  MUFU.EX2 R138, R225 ;  /* 0x000000e1008a7308 */ /* 0x000ea80000000800 */
[C---:B------:R-:W-:Y:S01]  /*a070*/  FMUL.FTZ R36, R132.reuse, R192 ;  /* 0x000000c084247220 */ /* 0x040fe20000410000 */
[-C--:B------:R-:W-:Y:S04]  /*a080*/  HMMA.16816.F32.BF16 R28, R140, R38.reuse, R28 ;  /* 0x000000268c1c723c */ /* 0x080fe8000004181c */
[C---:B------:R-:W-:Y:S01]  /*a090*/  FMUL.FTZ R37, R132.reuse, R193 ;  /* 0x000000c184257220 */ /* 0x040fe20000410000 */
[----:B------:R-:W-:Y:S03]  /*a0a0*/  MUFU.EX2 R192, R220 ;  /* 0x000000dc00c07308 */ /* 0x000fe60000000800 */
[C---:B------:R-:W-:Y:S07]  /*a0b0*/  HMMA.16816.F32.BF16 R32, R208.reuse, R38, R32 ;  /* 0x00000026d020723c */ /* 0x040fee0000041820 */
[C---:B------:R-:W-:Y:S01]  /*a0c0*/  FMUL.FTZ R38, R3.reuse, R194 ;  /* 0x000000c203267220 */ /* 0x040fe20000410000 */
[----:B------:R-:W3:Y:S01]  /*a0d0*/  MUFU.EX2 R193, R221 ;  /* 0x000000dd00c17308 */ /* 0x000ee20000000800 */
[C---:B------:R-:W-:Y:S07]  /*a0e0*/  FMUL.FTZ R39, R3.reuse, R195 ;  /* 0x000000c303277220 */ /* 0x040fee0000410000 */
[-C--:B-1----:R-:W-:Y:S02]  /*a0f0*/  HMMA.16816.F32.BF16 R36, R208, R52.reuse, R36 ;  /* 0x00000034d024723c */ /* 0x082fe40000041824 */
[----:B------:R-:W-:Y:S06]  /*a100*/  MUFU.EX2 R194, R214 ;  /* 0x000000d600c27308 */ /* 0x000fec0000000800 */
[C---:B------:R-:W-:Y:S04]  /*a110*/  HMMA.16816.F32.BF16 R40, R140.reuse, R52, R40 ;  /* 0x000000348c28723c */ /* 0x040fe80000041828 */
[----:B------:R-:W1:Y:S03]  /*a120*/  MUFU.EX2 R195, R219 ;  /* 0x000000db00c37308 */ /* 0x000e660000000800 */
[C---:B------:R-:W-:Y:S01]  /*a130*/  FMUL.FTZ R52, R132.reuse, R200 ;  /* 0x000000c884347220 */ /* 0x040fe20000410000 */
[-C--:B------:R-:W-:Y:S04]  /*a140*/  HMMA.16816.F32.BF16 R44, R140, R54.reuse, R44 ;  /* 0x000000368c2c723c */ /* 0x080fe8000004182c */
[----:B------:R-:W-:Y:S02]  /*a150*/  FMUL.FTZ R53, R132, R201 ;  /* 0x000000c984357220 */ /* 0x000fe40000410000 */
[----:B------:R-:W-:Y:S01]  /*a160*/  FADD.FTZ R132, R162, R157 ;  /* 0x0000009da2847221 */ /* 0x000fe20000010000 */
[----:B------:R-:W-:Y:S01]  /*a170*/  MUFU.EX2 R219, R178 ;  /* 0x000000b200db7308 */ /* 0x000fe20000000800 */
[C---:B------:R-:W-:Y:S07]  /*a180*/  HMMA.16816.F32.BF16 R48, R208.reuse, R54, R48 ;  /* 0x00000036d030723c */ /* 0x040fee0000041830 */
[C---:B------:R-:W-:Y:S02]  /*a190*/  FMUL.FTZ R54, R3.reuse, R202 ;  /* 0x000000ca03367220 */ /* 0x040fe40000410000 */
[----:B------:R-:W-:Y:S01]  /*a1a0*/  FMUL.FTZ R55, R3, R203 ;  /* 0x000000cb03377220 */ /* 0x000fe20000410000 */
[----:B------:R-:W-:Y:S02]  /*a1b0*/  MUFU.EX2 R187, R187 ;  /* 0x000000bb00bb7308 */ /* 0x000fe40000000800 */
[----:B------:R-:W-:Y:S04]  /*a1c0*/  FADD.FTZ R3, R161, R158 ;  /* 0x0000009ea1037221 */ /* 0x000fe80000010000 */
[-C--:B------:R-:W-:Y:S04]  /*a1d0*/  HMMA.16816.F32.BF16 R52, R208, R144.reuse, R52 ;  /* 0x00000090d034723c */ /* 0x080fe80000041834 */
[----:B------:R-:W-:Y:S04]  /*a1e0*/  MUFU.EX2 R161, R197 ;  /* 0x000000c500a17308 */ /* 0x000fe80000000800 */
[C---:B------:R-:W-:Y:S06]  /*a1f0*/  HMMA.16816.F32.BF16 R56, R140.reuse, R144, R56 ;  /* 0x000000908c38723c */ /* 0x040fec0000041838 */
[----:B------:R-:W-:Y:S02]  /*a200*/  MUFU.EX2 R200, R230 ;  /* 0x000000e600c87308 */ /* 0x000fe40000000800 */
[-C--:B------:R-:W-:Y:S08]  /*a210*/  HMMA.16816.F32.BF16 R60, R140, R146.reuse, R60 ;  /* 0x000000928c3c723c */ /* 0x080ff0000004183c */
[C---:B------:R-:W-:Y:S01]  /*a220*/  HMMA.16816.F32.BF16 R64, R208.reuse, R146, R64 ;  /* 0x00000092d040723c */ /* 0x040fe20000041840 */
[----:B------:R-:W4:Y:S01]  /*a230*/  LDSM.16.MT88.4 R144, [R236+0x2000] ;  /* 0x00200000ec90783b */ /* 0x000f220000004200 */
[----:B------:R-:W-:Y:S06]  /*a240*/  MUFU.EX2 R230, R228 ;  /* 0x000000e400e67308 */ /* 0x000fec0000000800 */
[-C--:B----4-:R-:W-:Y:S08]  /*a250*/  HMMA.16816.F32.BF16 R68, R208, R144.reuse, R68 ;  /* 0x00000090d044723c */ /* 0x090ff00000041844 */
[C---:B------:R-:W-:Y:S08]  /*a260*/  HMMA.16816.F32.BF16 R72, R140.reuse, R144, R72 ;  /* 0x000000908c48723c */ /* 0x040ff00000041848 */
[-C--:B------:R-:W-:Y:S08]  /*a270*/  HMMA.16816.F32.BF16 R76, R140, R146.reuse, R76 ;  /* 0x000000928c4c723c */ /* 0x080ff0000004184c */
        /* <DEDUP_REMOVED lines=14> */
[----:B------:R-:W-:Y:S01]  /*a360*/  F2FP.BF16.PACK_AB R145, R215, R170 ;  /* 0x000000aad791723e */ /* 0x000fe200000010ff */
[-C--:B------:R-:W-:Y:S04]  /*a370*/  HMMA.16816.F32.BF16 R124, R140, R146.reuse, R124 ;  /* 0x000000928c7c723c */ /* 0x080fe8000004187c */
[----:B------:R-:W-:Y:S03]  /*a380*/  F2FP.BF16.PACK_AB R144, R171, R218 ;  /* 0x000000daab90723e */ /* 0x000fe600000010ff */
[----:B------:R-:W-:Y:S01]  /*a390*/  F2FP.BF16.PACK_AB R140, R2, R137 ;  /* 0x00000089028c723e */ /* 0x000fe200000010ff */
[----:B------:R-:W-:Y:S04]  /*a3a0*/  HMMA.16816.F32.BF16 R128, R208, R146, R128 ;  /* 0x00000092d080723c */ /* 0x000fe80000041880 */
[C---:B--2---:R-:W-:Y:S01]  /*a3b0*/  F2FP.BF16.PACK_AB R142, R138.reuse, R139 ;  /* 0x0000008b8a8e723e */ /* 0x044fe200000010ff */
[----:B------:R-:W-:Y:S01]  /*a3c0*/  FADD.FTZ R2, R138, R0 ;  /* 0x000000008a027221 */ /* 0x000fe20000010000 */
[----:B------:R-:W-:Y:S01]  /*a3d0*/  F2FP.BF16.PACK_AB R141, R172, R224 ;  /* 0x000000e0ac8d723e */ /* 0x000fe200000010ff */
[----:B------:R-:W-:Y:S01]  /*a3e0*/  FADD.FTZ R0, R159, R156 ;  /* 0x0000009c9f007221 */ /* 0x000fe20000010000 */
[----:B---3--:R-:W-:Y:S01]  /*a3f0*/  F2FP.BF16.PACK_AB R143, R193, R185 ;  /* 0x000000b9c18f723e */ /* 0x008fe200000010ff */
[----:B------:R-:W2:Y:S01]  /*a400*/  LDSM.16.MT88.4 R156, [R239+0x800] ;  /* 0x00080000ef9c783b */ /* 0x000ea20000004200 */
[----:B------:R-:W3:Y:S02]  /*a410*/  MUFU.EX2 R139, R199 ;  /* 0x000000c7008b7308 */ /* 0x000ee40000000800 */
[----:B-1----:R-:W-:Y:S01]  /*a420*/  F2FP.BF16.PACK_AB R146, R192, R195 ;  /* 0x000000c3c092723e */ /* 0x002fe200000010ff */
[----:B------:R-:W-:Y:S01]  /*a430*/  FADD.FTZ R137, R160, R0 ;  /* 0x00000000a0897221 */ /* 0x000fe20000010000 */
[----:B------:R-:W-:Y:S01]  /*a440*/  F2FP.BF16.PACK_AB R147, R184, R194 ;  /* 0x000000c2b893723e */ /* 0x000fe200000010ff */
[-C--:B------:R-:W-:Y:S05]  /*a450*/  HMMA.16816.F32.BF16 R4, R140, R148.reuse, R4 ;  /* 0x000000948c04723c */ /* 0x080fea0000041804 */
[----:B------:R1:W-:Y:S01]  /*a460*/  MUFU.EX2 R160, R196 ;  /* 0x000000c400a07308 */ /* 0x0003e20000000800 */
[----:B------:R-:W-:Y:S01]  /*a470*/  FADD.FTZ R137, R163, R137 ;  /* 0x00000089a3897221 */ /* 0x000fe20000010000 */
[----:B------:R-:W-:Y:S01]  /*a480*/  F2FP.BF16.PACK_AB R211, R216, R217 ;  /* 0x000000d9d8d3723e */ /* 0x000fe200000010ff */
[C---:B------:R-:W-:Y:S07]  /*a490*/  HMMA.16816.F32.BF16 R8, R144.reuse, R148, R8 ;  /* 0x000000949008723c */ /* 0x040fee0000041808 */
[----:B------:R-:W4:Y:S01]  /*a4a0*/  MUFU.EX2 R138, R198 ;  /* 0x000000c6008a7308 */ /* 0x000f220000000800 */
[-C--:B------:R-:W-:Y:S04]  /*a4b0*/  HMMA.16816.F32.BF16 R12, R144, R150.reuse, R12 ;  /* 0x00000096900c723c */ /* 0x080fe8000004180c */
[----:B---3--:R-:W-:Y:S04]  /*a4c0*/  FADD.FTZ R0, R139, R2 ;  /* 0x000000028b007221 */ /* 0x008fe80000010000 */
[C---:B------:R-:W-:Y:S01]  /*a4d0*/  HMMA.16816.F32.BF16 R16, R140.reuse, R150, R16 ;  /* 0x000000968c10723c */ /* 0x040fe20000041810 */
[----:B------:R-:W3:Y:S03]  /*a4e0*/  LDSM.16.MT88.4 R148, [R238+0x800] ;  /* 0x00080000ee94783b */ /* 0x000ee60000004200 */
[----:B-1----:R-:W-:Y:S02]  /*a4f0*/  MOV R196, R191 ;  /* 0x000000bf00c47202 */ /* 0x002fe40000000f00 */
[----:B------:R-:W-:Y:S02]  /*a500*/  MOV R191, R190 ;  /* 0x000000be00bf7202 */ /* 0x000fe40000000f00 */
[-C--:B------:R-:W-:Y:S02]  /*a510*/  HMMA.16816.F32.BF16 R20, R140, R152.reuse, R20 ;  /* 0x000000988c14723c */ /* 0x080fe40000041814 */
[----:B------:R1:W-:Y:S02]  /*a520*/  MUFU.EX2 R228, R191 ;  /* 0x000000bf00e47308 */ /* 0x0003e40000000800 */
[----:B------:R-:W-:Y:S02]  /*a530*/  MOV R190, R188 ;  /* 0x000000bc00be7202 */ /* 0x000fe40000000f00 */
[----:B------:R-:W-:Y:S01]  /*a540*/  MOV R188, R179 ;  /* 0x000000b300bc7202 */ /* 0x000fe20000000f00 */
[----:B----4-:R-:W-:Y:S01]  /*a550*/  FADD.FTZ R0, R138, R0 ;  /* 0x000000008a007221 */ /* 0x010fe20000010000 */
[C---:B------:R-:W-:Y:S04]  /*a560*/  HMMA.16816.F32.BF16 R24, R144.reuse, R152, R24 ;  /* 0x000000989018723c */ /* 0x040fe80000041818 */
[----:B------:R-:W-:Y:S01]  /*a570*/  FADD.FTZ R0, R161, R0 ;  /* 0x00000000a1007221 */ /* 0x000fe20000010000 */
[----:B------:R-:W-:Y:S01]  /*a580*/  MUFU.EX2 R225, R190 ;  /* 0x000000be00e17308 */ /* 0x000fe20000000800 */
[----:B------:R-:W-:Y:S02]  /*a590*/  MOV R179, R174 ;  /* 0x000000ae00b37202 */ /* 0x000fe40000000f00 */
[-C--:B------:R-:W-:Y:S04]  /*a5a0*/  HMMA.16816.F32.BF16 R28, R144, R154.reuse, R28 ;  /* 0x0000009a901c723c */ /* 0x080fe8000004181c */
[----:B------:R-:W-:Y:S02]  /*a5b0*/  FADD.FTZ R2, R160, R0 ;  /* 0x00000000a0027221 */ /* 0x000fe40000010000 */
[----:B------:R-:W-:Y:S01]  /*a5c0*/  FADD.FTZ R0, R164, R3 ;  /* 0x00000003a4007221 */ /* 0x000fe20000010000 */
[----:B------:R-:W-:Y:S01]  /*a5d0*/  MUFU.EX2 R174, R229 ;  /* 0x000000e500ae7308 */ /* 0x000fe20000000800 */
[C---:B------:R-:W-:Y:S01]  /*a5e0*/  HMMA.16816.F32.BF16 R32, R140.reuse, R154, R32 ;  /* 0x0000009a8c20723c */ /* 0x040fe20000041820 */
[----:B------:R-:W4:Y:S03]  /*a5f0*/  LDSM.16.MT88.4 R152, [R236+0x2800] ;  /* 0x00280000ec98783b */ /* 0x000f260000004200 */
[----:B-1----:R-:W-:Y:S01]  /*a600*/  MOV R191, R188 ;  /* 0x000000bc00bf7202 */ /* 0x002fe20000000f00 */
[----:B------:R-:W-:Y:S01]  /*a610*/  FADD.FTZ R3, R224, R132 ;  /* 0x00000084e0037221 */ /* 0x000fe20000010000 */
[----:B------:R-:W-:Y:S01]  /*a620*/  MOV R188, R182 ;  /* 0x000000b600bc7202 */ /* 0x000fe20000000f00 */
[----:B------:R-:W-:Y:S01]  /*a630*/  FADD.FTZ R132, R218, R0 ;  /* 0x00000000da847221 */ /* 0x000fe20000010000 */
[-C--:B--2---:R-:W-:Y:S01]  /*a640*/  HMMA.16816.F32.BF16 R36, R140, R156.reuse, R36 ;  /* 0x0000009c8c24723c */ /* 0x084fe20000041824 */
[----:B------:R-:W-:Y:S03]  /*a650*/  MUFU.EX2 R227, R191 ;  /* 0x000000bf00e37308 */ /* 0x000fe60000000800 */
[----:B------:R-:W-:Y:S01]  /*a660*/  MOV R182, R180 ;  /* 0x000000b400b67202 */ /* 0x000fe20000000f00 */
[----:B------:R-:W-:Y:S01]  /*a670*/  FADD.FTZ R0, R169, R2 ;  /* 0x00000002a9007221 */ /* 0x000fe20000010000 */
[----:B------:R-:W-:Y:S01]  /*a680*/  MOV R180, R165 ;  /* 0x000000a500b47202 */ /* 0x000fe20000000f00 */
[----:B------:R-:W-:Y:S01]  /*a690*/  FADD.FTZ R3, R172, R3 ;  /* 0x00000003ac037221 */ /* 0x000fe20000010000 */
[C---:B------:R-:W-:Y:S03]  /*a6a0*/  HMMA.16816.F32.BF16 R40, R144.reuse, R156, R40 ;  /* 0x0000009c9028723c */ /* 0x040fe60000041828 */
[----:B------:R-:W-:Y:S01]  /*a6b0*/  MUFU.EX2 R222, R182 ;  /* 0x000000b600de7308 */ /* 0x000fe20000000800 */
[----:B------:R-:W-:Y:S02]  /*a6c0*/  FADD.FTZ R0, R168, R0 ;  /* 0x00000000a8007221 */ /* 0x000fe40000010000 */
[----:B------:R-:W-:Y:S02]  /*a6d0*/  FADD.FTZ R132, R171, R132 ;  /* 0x00000084ab847221 */ /* 0x000fe40000010000 */
[-C--:B------:R-:W-:Y:S05]  /*a6e0*/  HMMA.16816.F32.BF16 R44, R144, R158.reuse, R44 ;  /* 0x0000009e902c723c */ /* 0x080fea000004182c */
[----:B------:R-:W-:Y:S03]  /*a6f0*/  MUFU.EX2 R220, R180 ;  /* 0x000000b400dc7308 */ /* 0x000fe60000000800 */
[C---:B------:R-:W-:Y:S01]  /*a700*/  HMMA.16816.F32.BF16 R48, R140.reuse, R158, R48 ;  /* 0x0000009e8c30723c */ /* 0x040fe20000041830 */
[----:B------:R-:W1:Y:S06]  /*a710*/  LDSM.16.MT88.4 R156, [R237+0x2800] ;  /* 0x00280000ed9c783b */ /* 0x000e6c0000004200 */
[----:B------:R2:W-:Y:S01]  /*a720*/  MUFU.EX2 R224, R188 ;  /* 0x000000bc00e07308 */ /* 0x0005e20000000800 */
[-C--:B---3--:R-:W-:Y:S08]  /*a730*/  HMMA.16816.F32.BF16 R52, R140, R148.reuse, R52 ;  /* 0x000000948c34723c */ /* 0x088ff00000041834 */
[C---:B------:R-:W-:Y:S01]  /*a740*/  HMMA.16816.F32.BF16 R56, R144.reuse, R148, R56 ;  /* 0x000000949038723c */ /* 0x040fe20000041838 */
[----:B------:R3:W-:Y:S07]  /*a750*/  MUFU.EX2 R229, R196 ;  /* 0x000000c400e57308 */ /* 0x0007ee0000000800 */
[-C--:B------:R-:W-:Y:S03]  /*a760*/  HMMA.16816.F32.BF16 R60, R144, R150.reuse, R60 ;  /* 0x00000096903c723c */ /* 0x080fe6000004183c */
[----:B------:R-:W5:Y:S01]  /*a770*/  MUFU.EX2 R218, R179 ;  /* 0x000000b300da7308 */ /* 0x000f620000000800 */
[----:B--2---:R-:W-:Y:S04]  /*a780*/  LDSM.16.MT88.4 R188, [R237+0x1800] ;  /* 0x00180000edbc783b */ /* 0x004fe80000004200 */
[C---:B------:R-:W-:Y:S04]  /*a790*/  HMMA.16816.F32.BF16 R64, R140.reuse, R150, R64 ;  /* 0x000000968c40723c */ /* 0x040fe80000041840 */
[----:B------:R-:W2:Y:S04]  /*a7a0*/  LDSM.16.MT88.4 R148, [R239+0x2800] ;  /* 0x00280000ef94783b */ /* 0x000ea80000004200 */
[-C--:B----4-:R-:W-:Y:S04]  /*a7b0*/  HMMA.16816.F32.BF16 R68, R140, R152.reuse, R68 ;  /* 0x000000988c44723c */ /* 0x090fe80000041844 */
[----:B---3--:R-:W-:Y:S02]  /*a7c0*/  MOV R196, R183 ;  /* 0x000000b700c47202 */ /* 0x008fe40000000f00 */
[----:B------:R-:W-:Y:S02]  /*a7d0*/  MOV R183, R181 ;  /* 0x000000b500b77202 */ /* 0x000fe40000000f00 */
[C---:B------:R-:W-:Y:S02]  /*a7e0*/  HMMA.16816.F32.BF16 R72, R144.reuse, R152, R72 ;  /* 0x000000989048723c */ /* 0x040fe40000041848 */
[----:B------:R-:W3:Y:S02]  /*a7f0*/  MUFU.EX2 R223, R183 ;  /* 0x000000b700df7308 */ /* 0x000ee40000000800 */
[----:B------:R-:W-:Y:S02]  /*a800*/  MOV R181, R166 ;  /* 0x000000a600b57202 */ /* 0x000fe40000000f00 */
[----:B-----5:R-:W-:Y:S02]  /*a810*/  F2FP.BF16.PACK_AB R209, R219, R218 ;  /* 0x000000dadbd1723e */ /* 0x020fe400000010ff */
[-C--:B------:R-:W-:Y:S04]  /*a820*/  HMMA.16816.F32.BF16 R76, R144, R154.reuse, R76 ;  /* 0x0000009a904c723c */ /* 0x080fe8000004184c */
[----:B------:R4:W5:Y:S04]  /*a830*/  MUFU.EX2 R221, R181 ;  /* 0x000000b500dd7308 */ /* 0x0009680000000800 */
[C---:B------:R-:W-:Y:S01]  /*a840*/  HMMA.16816.F32.BF16 R80, R140.reuse, R154, R80 ;  /* 0x0000009a8c50723c */ /* 0x040fe20000041850 */
[----:B------:R-:W2:Y:S07]  /*a850*/  LDSM.16.MT88.4 R152, [R238+0x2800] ;  /* 0x00280000ee98783b */ /* 0x000eae0000004200 */
[-C--:B-1----:R-:W-:Y:S04]  /*a860*/  HMMA.16816.F32.BF16 R84, R140, R156.reuse, R84 ;  /* 0x0000009c8c54723c */ /* 0x082fe80000041854 */
[----:B---3--:R-:W-:Y:S04]  /*a870*/  F2FP.BF16.PACK_AB R208, R222, R223 ;  /* 0x000000dfded0723e */ /* 0x008fe800000010ff */
[C---:B------:R-:W-:Y:S01]  /*a880*/  HMMA.16816.F32.BF16 R88, R144.reuse, R156, R88 ;  /* 0x0000009c9058723c */ /* 0x040fe20000041858 */
[----:B----4-:R-:W-:Y:S03]  /*a890*/  LDSM.16.MT88.4 R180, [R236+0x1800] ;  /* 0x00180000ecb4783b */ /* 0x010fe60000004200 */
[----:B-----5:R-:W-:Y:S04]  /*a8a0*/  F2FP.BF16.PACK_AB R210, R220, R221 ;  /* 0x000000dddcd2723e */ /* 0x020fe800000010ff */
        /* <DEDUP_REMOVED lines=8> */
[-C--:B------:R-:W-:Y:S08]  /*a930*/  HMMA.16816.F32.BF16 R116, R140, R152.reuse, R116 ;  /* 0x000000988c74723c */ /* 0x080ff00000041874 */
[C---:B------:R-:W-:Y:S08]  /*a940*/  HMMA.16816.F32.BF16 R120, R144.reuse, R152, R120 ;  /* 0x000000989078723c */ /* 0x040ff00000041878 */
[-C--:B------:R-:W-:Y:S07]  /*a950*/  HMMA.16816.F32.BF16 R124, R144, R154.reuse, R124 ;  /* 0x0000009a907c723c */ /* 0x080fee000004187c */
[----:B------:R-:W-:Y:S01]  /*a960*/  F2FP.BF16.PACK_AB R146, R160, R161 ;  /* 0x000000a1a092723e */ /* 0x000fe200000010ff */
[----:B------:R-:W-:Y:S01]  /*a970*/  HMMA.16816.F32.BF16 R128, R140, R154, R128 ;  /* 0x0000009a8c80723c */ /* 0x000fe20000041880 */
[----:B------:R-:W3:Y:S03]  /*a980*/  LDSM.16.MT88.4 R152, [R239+0x1000] ;  /* 0x00100000ef98783b */ /* 0x000ee60000004200 */
[----:B------:R-:W-:Y:S02]  /*a990*/  F2FP.BF16.PACK_AB R144, R138, R139 ;  /* 0x0000008b8a90723e */ /* 0x000fe400000010ff */
[----:B------:R-:W-:Y:S01]  /*a9a0*/  F2FP.BF16.PACK_AB R145, R187, R186 ;  /* 0x000000babb91723e */ /* 0x000fe200000010ff */
[----:B------:R4:W5:Y:S01]  /*a9b0*/  MUFU.EX2 R139, R167 ;  /* 0x000000a7008b7308 */ /* 0x0009620000000800 */
[----:B------:R-:W-:Y:S01]  /*a9c0*/  F2FP.BF16.PACK_AB R147, R175, R173 ;  /* 0x000000adaf93723e */ /* 0x000fe200000010ff */
[----:B------:R-:W-:Y:S03]  /*a9d0*/  LDSM.16.MT88.4 R160, [R236+0x3000] ;  /* 0x00300000eca0783b */ /* 0x000fe60000004200 */
[----:B------:R-:W-:Y:S02]  /*a9e0*/  F2FP.BF16.PACK_AB R140, R200, R231 ;  /* 0x000000e7c88c723e */ /* 0x000fe400000010ff */
[----:B------:R-:W-:Y:S01]  /*a9f0*/  F2FP.BF16.PACK_AB R142, R252, R174 ;  /* 0x000000aefc8e723e */ /* 0x000fe200000010ff */
[-C--:B-1----:R-:W-:Y:S02]  /*aa00*/  HMMA.16816.F32.BF16 R4, R144, R156.reuse, R4 ;  /* 0x0000009c9004723c */ /* 0x082fe40000041804 */
[----:B------:R1:W1:Y:S03]  /*aa10*/  MUFU.EX2 R138, R196 ;  /* 0x000000c4008a7308 */ /* 0x0002660000000800 */
[----:B------:R-:W-:Y:S02]  /*aa20*/  F2FP.BF16.PACK_AB R141, R245, R230 ;  /* 0x000000e6f58d723e */ /* 0x000fe400000010ff */
[----:B------:R-:W-:Y:S07]  /*aa30*/  F2FP.BF16.PACK_AB R143, R228, R229 ;  /* 0x000000e5e48f723e */ /* 0x000fee00000010ff */
[C---:B------:R-:W-:Y:S01]  /*aa40*/  HMMA.16816.F32.BF16 R8, R140.reuse, R156, R8 ;  /* 0x0000009c8c08723c */ /* 0x040fe20000041808 */
[----:B----4-:R-:W-:Y:S03]  /*aa50*/  LDSM.16.MT88.4 R164, [R237+0x3000] ;  /* 0x00300000eda4783b */ /* 0x010fe60000004200 */
[----:B-----5:R-:W-:Y:S04]  /*aa60*/  FADD.FTZ R0, R139, R0 ;  /* 0x000000008b007221 */ /* 0x020fe80000010000 */
[-C--:B------:R-:W-:Y:S01]  /*aa70*/  HMMA.16816.F32.BF16 R12, R140, R158.reuse, R12 ;  /* 0x0000009e8c0c723c */ /* 0x080fe2000004180c */
[----:B-1----:R-:W-:Y:S03]  /*aa80*/  LDSM.16.MT88.4 R196, [R239+0x1800] ;  /* 0x00180000efc4783b */ /* 0x002fe60000004200 */
[----:B------:R-:W-:Y:S04]  /*aa90*/  FADD.FTZ R0, R138, R0 ;  /* 0x000000008a007221 */ /* 0x000fe80000010000 */
[C---:B------:R-:W-:Y:S01]  /*aaa0*/  HMMA.16816.F32.BF16 R16, R144.reuse, R158, R16 ;  /* 0x0000009e9010723c */ /* 0x040fe20000041810 */
[----:B------:R-:W1:Y:S07]  /*aab0*/  LDSM.16.MT88.4 R156, [R238+0x1000] ;  /* 0x00100000ee9c783b */ /* 0x000e6e0000004200 */
[-C--:B--2---:R-:W-:Y:S01]  /*aac0*/  HMMA.16816.F32.BF16 R20, R144, R148.reuse, R20 ;  /* 0x000000949014723c */ /* 0x084fe20000041814 */
[----:B------:R2:W-:Y:S07]  /*aad0*/  STL [R1+0x4], R0 ;  /* 0x0000040001007387 */ /* 0x0005ee0000100800 */
[C---:B------:R-:W-:Y:S08]  /*aae0*/  HMMA.16816.F32.BF16 R24, R140.reuse, R148, R24 ;  /* 0x000000948c18723c */ /* 0x040ff00000041818 */
[-C--:B------:R-:W-:Y:S08]  /*aaf0*/  HMMA.16816.F32.BF16 R28, R140, R150.reuse, R28 ;  /* 0x000000968c1c723c */ /* 0x080ff0000004181c */
[C---:B------:R-:W-:Y:S01]  /*ab00*/  HMMA.16816.F32.BF16 R32, R144.reuse, R150, R32 ;  /* 0x000000969020723c */ /* 0x040fe20000041820 */
[----:B------:R-:W4:Y:S03]  /*ab10*/  LDSM.16.MT88.4 R148, [R239+0x3000] ;  /* 0x00300000ef94783b */ /* 0x000f260000004200 */
[----:B--2---:R-:W-:Y:S01]  /*ab20*/  FADD.FTZ R0, R170, R137 ;  /* 0x00000089aa007221 */ /* 0x004fe20000010000 */
[----:B------:R-:W-:Y:S03]  /*ab30*/  MOV R137, R173 ;  /* 0x000000ad00897202 */ /* 0x000fe60000000f00 */
[-C--:B---3--:R-:W-:Y:S04]  /*ab40*/  HMMA.16816.F32.BF16 R36, R144, R152.reuse, R36 ;  /* 0x000000989024723c */ /* 0x088fe80000041824 */
[----:B------:R-:W-:Y:S01]  /*ab50*/  FADD.FTZ R2, R215, R0 ;  /* 0x00000000d7027221 */ /* 0x000fe20000010000 */
[----:B------:R-:W-:Y:S01]  /*ab60*/  MOV R0, R185 ;  /* 0x000000b900007202 */ /* 0x000fe20000000f00 */
[----:B------:R-:W-:Y:S02]  /*ab70*/  LDSM.16.MT88.4 R212, [R236+0x3800] ;  /* 0x00380000ecd4783b */ /* 0x000fe40000004200 */
[C---:B------:R-:W-:Y:S04]  /*ab80*/  HMMA.16816.F32.BF16 R40, R140.reuse, R152, R40 ;  /* 0x000000988c28723c */ /* 0x040fe80000041828 */
[----:B------:R-:W-:Y:S04]  /*ab90*/  FADD.FTZ R0, R0, R3 ;  /* 0x0000000300007221 */ /* 0x000fe80000010000 */
[-C--:B------:R-:W-:Y:S08]  /*aba0*/  HMMA.16816.F32.BF16 R44, R140, R154.reuse, R44 ;  /* 0x0000009a8c2c723c */ /* 0x080ff0000004182c */
[C---:B------:R-:W-:Y:S01]  /*abb0*/  HMMA.16816.F32.BF16 R48, R144.reuse, R154, R48 ;  /* 0x0000009a9030723c */ /* 0x040fe20000041830 */
[----:B------:R-:W2:Y:S07]  /*abc0*/  LDSM.16.MT88.4 R152, [R238+0x3000] ;  /* 0x00300000ee98783b */ /* 0x000eae0000004200 */
[-C--:B-1----:R-:W-:Y:S08]  /*abd0*/  HMMA.16816.F32.BF16 R52, R144, R156.reuse, R52 ;  /* 0x0000009c9034723c */ /* 0x082ff00000041834 */
        /* <DEDUP_REMOVED lines=14> */
[C---:B------:R-:W-:Y:S08]  /*acc0*/  HMMA.16816.F32.BF16 R112, R144.reuse, R150, R112 ;  /* 0x000000969070723c */ /* 0x040ff00000041870 */
[-C--:B--2---:R-:W-:Y:S08]  /*acd0*/  HMMA.16816.F32.BF16 R116, R144, R152.reuse, R116 ;  /* 0x000000989074723c */ /* 0x084ff00000041874 */
[C---:B------:R-:W-:Y:S08]  /*ace0*/  HMMA.16816.F32.BF16 R120, R140.reuse, R152, R120 ;  /* 0x000000988c78723c */ /* 0x040ff00000041878 */
[-C--:B------:R-:W-:Y:S07]  /*acf0*/  HMMA.16816.F32.BF16 R124, R140, R154.reuse, R124 ;  /* 0x0000009a8c7c723c */ /* 0x080fee000004187c */
[----:B------:R-:W-:Y:S01]  /*ad00*/  F2FP.BF16.PACK_AB R140, R168, R169 ;  /* 0x000000a9a88c723e */ /* 0x000fe200000010ff */
[----:B------:R-:W-:Y:S04]  /*ad10*/  HMMA.16816.F32.BF16 R128, R144, R154, R128 ;  /* 0x0000009a9080723c */ /* 0x000fe80000041880 */
[----:B------:R-:W-:Y:S02]  /*ad20*/  F2FP.BF16.PACK_AB R142, R138, R139 ;  /* 0x0000008b8a8e723e */ /* 0x000fe400000010ff */
[----:B------:R-:W-:Y:S02]  /*ad30*/  F2FP.BF16.PACK_AB R141, R225, R227 ;  /* 0x000000e3e18d723e */ /* 0x000fe400000010ff */
[----:B------:R-:W-:Y:S04]  /*ad40*/  F2FP.BF16.PACK_AB R143, R224, R226 ;  /* 0x000000e2e08f723e */ /* 0x000fe800000010ff */
[----:B------:R-:W-:Y:S02]  /*ad50*/  MOV R138, R175 ;  /* 0x000000af008a7202 */ /* 0x000fe40000000f00 */
[----:B------:R-:W-:Y:S01]  /*ad60*/  MOV R139, R174 ;  /* 0x000000ae008b7202 */ /* 0x000fe20000000f00 */
[-C--:B------:R-:W-:Y:S01]  /*ad70*/  HMMA.16816.F32.BF16 R176, R140, R180.reuse, R4 ;  /* 0x000000b48cb0723c */ /* 0x080fe20000041804 */
[----:B------:R-:W1:Y:S07]  /*ad80*/  LDSM.16.MT88.4 R4, [R237+0x3800] ;  /* 0x00380000ed04783b */ /* 0x000e6e0000004200 */
[C---:B------:R-:W-:Y:S01]  /*ad90*/  HMMA.16816.F32.BF16 R172, R208.reuse, R180, R8 ;  /* 0x000000b4d0ac723c */ /* 0x040fe20000041808 */
[----:B------:R-:W2:Y:S07]  /*ada0*/  LDSM.16.MT88.4 R8, [R239+0x3800] ;  /* 0x00380000ef08783b */ /* 0x000eae0000004200 */
[-C--:B------:R-:W-:Y:S01]  /*adb0*/  HMMA.16816.F32.BF16 R168, R208, R182.reuse, R12 ;  /* 0x000000b6d0a8723c */ /* 0x080fe2000004180c */
[----:B------:R-:W3:Y:S07]  /*adc0*/  LDSM.16.MT88.4 R12, [R238+0x3800] ;  /* 0x00380000ee0c783b */ /* 0x000eee0000004200 */
[C---:B------:R-:W-:Y:S07]  /*add0*/  HMMA.16816.F32.BF16 R180, R140.reuse, R182, R16 ;  /* 0x000000b68cb4723c */ /* 0x040fee0000041810 */
[----:B------:R-:W-:Y:S02]  /*ade0*/  MOV R18, R187 ;  /* 0x000000bb00127202 */ /* 0x000fe40000000f00 */
[----:B------:R-:W-:Y:S03]  /*adf0*/  MOV R17, R186 ;  /* 0x000000ba00117202 */ /* 0x000fe60000000f00 */
[----:B------:R-:W-:Y:S02]  /*ae00*/  MOV R16, R184 ;  /* 0x000000b800107202 */ /* 0x000fe40000000f00 */
[-C--:B------:R-:W-:Y:S03]  /*ae10*/  HMMA.16816.F32.BF16 R184, R140, R188.reuse, R20 ;  /* 0x000000bc8cb8723c */ /* 0x080fe60000041814 */
[----:B------:R-:W-:Y:S04]  /*ae20*/  MOV R19, R200 ;  /* 0x000000c800137202 */ /* 0x000fe80000000f00 */
[----:B------:R-:W-:Y:S01]  /*ae30*/  MOV R23, R192 ;  /* 0x000000c000177202 */ /* 0x000fe20000000f00 */
[C---:B------:R-:W-:Y:S04]  /*ae40*/  HMMA.16816.F32.BF16 R164, R208.reuse, R188, R24 ;  /* 0x000000bcd0a4723c */ /* 0x040fe80000041818 */
[----:B------:R-:W-:Y:S02]  /*ae50*/  MOV R20, R195 ;  /* 0x000000c300147202 */ /* 0x000fe40000000f00 */
[----:B------:R-:W-:Y:S02]  /*ae60*/  MOV R21, R194 ;  /* 0x000000c200157202 */ /* 0x000fe40000000f00 */
        /* <DEDUP_REMOVED lines=27> */
[C---:B------:R-:W-:Y:S04]  /*b020*/  HMMA.16816.F32.BF16 R204, R140.reuse, R206, R64 ;  /* 0x000000ce8ccc723c */ /* 0x040fe80000041840 */
[----:B------:R-:W-:Y:S04]  /*b030*/  FADD.FTZ R0, R18, R0 ;  /* 0x0000000012007221 */ /* 0x000fe80000010000 */
[-C--:B------:R-:W-:Y:S04]  /*b040*/  HMMA.16816.F32.BF16 R68, R140, R212.reuse, R68 ;  /* 0x000000d48c44723c */ /* 0x080fe80000041844 */
        /* <DEDUP_REMOVED lines=8> */
[-C--:B-1----:R-:W-:Y:S08]  /*b0d0*/  HMMA.16816.F32.BF16 R84, R140, R4.reuse, R84 ;  /* 0x000000048c54723c */ /* 0x082ff00000041854 */
[C---:B------:R-:W-:Y:S01]  /*b0e0*/  HMMA.16816.F32.BF16 R88, R208.reuse, R4, R88 ;  /* 0x00000004d058723c */ /* 0x040fe20000041858 */
[----:B------:R-:W4:Y:S06]  /*b0f0*/  LDL R5, [R1+0x14] ;  /* 0x0000140001057983 */ /* 0x000f2c0000100800 */
[----:B------:R-:W-:Y:S01]  /*b100*/  FADD.FTZ R4, R225, R0 ;  /* 0x00000000e1047221 */ /* 0x000fe20000010000 */
[-C--:B------:R-:W-:Y:S04]  /*b110*/  HMMA.16816.F32.BF16 R92, R208, R6.reuse, R92 ;  /* 0x00000006d05c723c */ /* 0x080fe8000004185c */
[----:B------:R-:W-:Y:S02]  /*b120*/  FADD.FTZ R4, R226, R4 ;  /* 0x00000004e2047221 */ /* 0x000fe40000010000 */
[----:B------:R-:W-:Y:S02]  /*b130*/  FADD.FTZ R0, R222, R3 ;  /* 0x00000003de007221 */ /* 0x000fe40000010000 */
[C---:B------:R-:W-:Y:S04]  /*b140*/  HMMA.16816.F32.BF16 R96, R140.reuse, R6, R96 ;  /* 0x000000068c60723c */ /* 0x040fe80000041860 */
        /* <DEDUP_REMOVED lines=8> */
[-C--:B------:R-:W-:Y:S01]  /*b1d0*/  HMMA.16816.F32.BF16 R108, R208, R10.reuse, R108 ;  /* 0x0000000ad06c723c */ /* 0x080fe2000004186c */
[----:B------:R1:W-:Y:S04]  /*b1e0*/  STL [R1], R3 ;  /* 0x0000000301007387 */ /* 0x0003e80000100800 */
[----:B------:R1:W-:Y:S03]  /*b1f0*/  STL [R1+0x8], R2 ;  /* 0x0000080201007387 */ /* 0x0003e60000100800 */
[C---:B------:R-:W-:Y:S01]  /*b200*/  HMMA.16816.F32.BF16 R112, R140.reuse, R10, R112 ;  /* 0x0000000a8c70723c */ /* 0x040fe20000041870 */
[----:B------:R1:W-:Y:S07]  /*b210*/  STL [R1+0xc], R0 ;  /* 0x00000c0001007387 */ /* 0x0003ee0000100800 */
[-C--:B---3--:R-:W-:Y:S08]  /*b220*/  HMMA.16816.F32.BF16 R116, R140, R12.reuse, R116 ;  /* 0x0000000c8c74723c */ /* 0x088ff00000041874 */
[C---:B------:R-:W-:Y:S08]  /*b230*/  HMMA.16816.F32.BF16 R120, R208.reuse, R12, R120 ;  /* 0x0000000cd078723c */ /* 0x040ff00000041878 */
[-C--:B------:R-:W-:Y:S08]  /*b240*/  HMMA.16816.F32.BF16 R124, R208, R14.reuse, R124 ;  /* 0x0000000ed07c723c */ /* 0x080ff0000004187c */
[----:B------:R-:W-:Y:S07]  /*b250*/  HMMA.16816.F32.BF16 R128, R140, R14, R128 ;  /* 0x0000000e8c80723c */ /* 0x000fee0000041880 */
[----:B------:R-:W-:Y:S02]  /*b260*/  MOV R140, R133 ;  /* 0x00000085008c7202 */ /* 0x000fe40000000f00 */
[C---:B----4-:R-:W-:Y:S03]  /*b270*/  ISETP.GT.AND P0, PT, R248.reuse, R5, PT ;  /* 0x00000005f800720c */ /* 0x050fe60003f04270 */
[----:B------:R-:W-:Y:S10]  /*b280*/  IADD3 R248, R248, -0x1, RZ ;  /* 0xfffffffff8f87810 */ /* 0x000ff40007ffe0ff */
[----:B-1----:R-:W-:-:S05]  /*b290*/  @P0 BRA `(.L_x_1660) ;  /* 0xffffb55000000947 */ /* 0x002fca000383ffff */
.L_x_1649:
[----:B------:R-:W-:-:S13]  /*b2a0*/  ISETP.GE.AND P0, PT, R248, RZ, PT ;  /* 0x000000fff800720c */ /* 0x000fda0003f06270 */
[----:B------:R-:W-:Y:S05]  /*b2b0*/  @!P0 BRA `(.L_x_1661) ;  /* 0x0000405000008947 */ /* 0x000fea0003800000 */
[----:B------:R-:W-:Y:S01]  /*b2c0*/  IMAD.MOV.U32 R138, RZ, RZ, R135 ;  /* 0x000000ffff8a7224 */ /* 0x000fe200078e0087 */
[----:B------:R-:W-:Y:S01]  /*b2d0*/  MOV R140, R133 ;  /* 0x00000085008c7202 */ /* 0x000fe20000000f00 */
[----:B------:R-:W-:Y:S01]  /*b2e0*/  IMAD.MOV.U32 R137, RZ, RZ, R136 ;  /* 0x000000ffff897224 */ /* 0x000fe200078e0088 */
[----:B------:R-:W-:Y:S02]  /*b2f0*/  MOV R139, R134 ;  /* 0x00000086008b7202 */ /* 0x000fe40000000f00 */
.L_x_1668:
        /* <DEDUP_REMOVED lines=11> */
[C---:B------:R-:W-:Y:S01]  /*b3b0*/  IADD3 R141, R232.reuse, 0x3000, RZ ;  /* 0x00003000e88d7810 */ /* 0x040fe20007ffe0ff */
[----:B------:R-:W-:Y:S01]  /*b3c0*/  IMAD R0, R249, c[0x0][0x20c], R0 ;  /* 0x00008300f9007a24 */ /* 0x000fe200078e0200 */
[----:B------:R-:W-:Y:S01]  /*b3d0*/  IADD3 R136, R232, 0x2800, RZ ;  /* 0x00002800e8887810 */ /* 0x000fe20007ffe0ff */
[----:B------:R-:W-:Y:S01]  /*b3e0*/  IMAD.SHL.U32 R55, R250, 0x2, RZ ;  /* 0x00000002fa377824 */ /* 0x000fe200078e00ff */
[----:B------:R-:W-:Y:S01]  /*b3f0*/  SHF.L.U64.HI R52, R251, 0x1, R5 ;  /* 0x00000001fb347819 */ /* 0x000fe20000010205 */
[----:B------:R-:W-:Y:S01]  /*b400*/  IMAD.IADD R3, R3, 0x1, R0 ;  /* 0x0000000103037824 */ /* 0x000fe200078e0200 */
[----:B------:R-:W-:Y:S03]  /*b410*/  SHF.R.S32.HI R0, RZ, 0x1f, R246 ;  /* 0x0000001fff007819 */ /* 0x000fe600000114f6 */
[----:B------:R-:W-:Y:S04]  /*b420*/  IMAD.WIDE.U32 R2, R246, c[0x0][0x218], R2 ;  /* 0x00008600f6027a25 */ /* 0x000fe800078e0002 */
[----:B------:R-:W-:Y:S04]  /*b430*/  IMAD R0, R0, c[0x0][0x218], RZ ;  /* 0x0000860000007a24 */ /* 0x000fe800078e02ff */
[----:B------:R-:W-:Y:S01]  /*b440*/  IMAD R0, R246, c[0x0][0x21c], R0 ;  /* 0x00008700f6007a24 */ /* 0x000fe200078e0200 */
[----:B------:R1:W4:Y:S04]  /*b450*/  LDSM.16.M88.4 R64, [R240] ;  /* 0x00000000f040783b */ /* 0x0003280000000200 */
[----:B------:R1:W1:Y:S04]  /*b460*/  LDSM.16.M88.4 R60, [R240+0x2000] ;  /* 0x00200000f03c783b */ /* 0x0002680000000200 */
        /* <DEDUP_REMOVED lines=19> */
.L_x_1745:
[-C--:B------:R-:W-:Y:S01]  /*b5a0*/  HMMA.16816.F32.BF16 R4, R64, R16.reuse, RZ ;  /* 0x000000104004723c */ /* 0x080fe200000418ff */
[----:B------:R-:W3:Y:S01]  /*b5b0*/  SHFL.IDX PT, R3, R28, RZ, 0x181f ;  /* 0x00181fff1c037589 */ /* 0x000ee200000e0000 */
[----:B------:R-:W-:Y:S01]  /*b5c0*/  BSSY B0, `(.L_x_1663) ;  /* 0x0000123000007945 */ /* 0x000fe20003800000 */
[----:B------:R-:W-:Y:S02]  /*b5d0*/  ISETP.GE.AND P2, PT, R250, c[0x0][0x1d4], PT ;  /* 0x00007500fa007a0c */ /* 0x000fe40003f46270 */
[----:B------:R-:W-:Y:S02]  /*b5e0*/  ISETP.GE.AND P0, PT, R251, c[0x0][0x1d4], PT ;  /* 0x00007500fb007a0c */ /* 0x000fe40003f06270 */
[----:B------:R-:W-:Y:S01]  /*b5f0*/  SEL R245, RZ, 0x10, P2 ;  /* 0x00000010fff57807 */ /* 0x000fe20001000000 */
[C---:B------:R-:W-:Y:S01]  /*b600*/  HMMA.16816.F32.BF16 R8, R60.reuse, R16, RZ ;  /* 0x000000103c08723c */ /* 0x040fe200000418ff */
[----:B------:R-:W4:Y:S02]  /*b610*/  SHFL.IDX PT, R40, R28, 0x1, 0x181f ;  /* 0x00381f001c287f89 */ /* 0x000f2400000e0000 */
[C---:B------:R-:W-:Y:S02]  /*b620*/  ISETP.NE.U32.AND P6, PT, R245.reuse, RZ, PT ;  /* 0x000000fff500720c */ /* 0x040fe40003fc5070 */
[----:B------:R-:W-:Y:S02]  /*b630*/  SEL R57, RZ, 0x10, P0 ;  /* 0x00000010ff397807 */ /* 0x000fe40000000000 */
[----:B------:R-:W-:Y:S01]  /*b640*/  IADD3 R54, -R245, 0x10, RZ ;  /* 0x00000010f5367810 */ /* 0x000fe20007ffe1ff */
[-C--:B------:R-:W-:Y:S01]  /*b650*/  HMMA.16816.F32.BF16 R12, R60, R18.reuse, RZ ;  /* 0x000000123c0c723c */ /* 0x080fe200000418ff */
[----:B------:R-:W5:Y:S03]  /*b660*/  SHFL.IDX PT, R37, R36, 0x1, 0x181f ;  /* 0x00381f0024257f89 */ /* 0x000f6600000e0000 */
[----:B------:R-:W-:Y:S04]  /*b670*/  LOP3.LUT R54, R54, 0xf, RZ, 0xc0, !PT ;  /* 0x0000000f36367812 */ /* 0x000fe800078ec0ff */
[C---:B------:R-:W-:Y:S01]  /*b680*/  HMMA.16816.F32.BF16 R16, R64.reuse, R18, RZ ;  /* 0x000000124010723c */ /* 0x040fe200000418ff */
[----:B------:R-:W1:Y:S07]  /*b690*/  SHFL.IDX PT, R45, R28, 0x2, 0x181f ;  /* 0x00581f001c2d7f89 */ /* 0x000e6e00000e0000 */
[-C--:B------:R-:W-:Y:S01]  /*b6a0*/  HMMA.16816.F32.BF16 R20, R64, R32.reuse, RZ ;  /* 0x000000204014723c */ /* 0x080fe200000418ff */
[----:B------:R-:W2:Y:S07]  /*b6b0*/  SHFL.IDX PT, R46, R36, 0x2, 0x181f ;  /* 0x00581f00242e7f89 */ /* 0x000eae00000e0000 */
[C---:B------:R-:W-:Y:S01]  /*b6c0*/  HMMA.16816.F32.BF16 R24, R60.reuse, R32, RZ ;  /* 0x000000203c18723c */ /* 0x040fe200000418ff */
[----:B------:R1:W2:Y:S08]  /*b6d0*/  SHFL.IDX PT, R56, R28, 0x3, 0x181f ;  /* 0x00781f001c387f89 */ /* 0x0002b000000e0000 */
[----:B------:R2:W2:Y:S03]  /*b6e0*/  SHFL.IDX PT, R53, R36, 0x3, 0x181f ;  /* 0x00781f0024357f89 */ /* 0x0004a600000e0000 */
[C---:B---3--:R-:W-:Y:S02]  /*b6f0*/  IADD3 R2, P4, R3.reuse, R55, RZ ;  /* 0x0000003703027210 */ /* 0x048fe40007f9e0ff */
[----:B------:R-:W-:Y:S03]  /*b700*/  IADD3 R38, P5, R3, R47, RZ ;  /* 0x0000002f03267210 */ /* 0x000fe60007fbe0ff */
[C---:B--2---:R-:W-:Y:S01]  /*b710*/  IMAD.X R3, R29.reuse, 0x1, R44, P4 ;  /* 0x000000011d037824 */ /* 0x044fe200020e062c */
[C---:B----4-:R-:W-:Y:S01]  /*b720*/  IADD3 R42, P4, R40.reuse, R55, RZ ;  /* 0x00000037282a7210 */ /* 0x050fe20007f9e0ff */
[----:B------:R-:W-:Y:S01]  /*b730*/  IMAD.X R39, R29, 0x1, R52, P5 ;  /* 0x000000011d277824 */ /* 0x000fe200028e0634 */
[----:B------:R-:W-:Y:S02]  /*b740*/  IADD3 R40, P5, R40, R47, RZ ;  /* 0x0000002f28287210 */ /* 0x000fe40007fbe0ff */
[----:B------:R2:W-:Y:S01]  /*b750*/  LDGSTS.E.BYPASS.LTC128B.128 [R247+0x100], [R2.64], !P2 ;  /* 0x0010000002f77fae */ /* 0x0005e2000d101d46 */
[C---:B-----5:R-:W-:Y:S01]  /*b760*/  IMAD.X R43, R37.reuse, 0x1, R44, P4 ;  /* 0x00000001252b7824 */ /* 0x060fe200020e062c */
[-C--:B-1----:R-:W-:Y:S01]  /*b770*/  HMMA.16816.F32.BF16 R28, R60, R34.reuse, RZ ;  /* 0x000000223c1c723c */ /* 0x082fe200000418ff */
[----:B------:R-:W-:Y:S01]  /*b780*/  IMAD.X R41, R37, 0x1, R52, P5 ;  /* 0x0000000125297824 */ /* 0x000fe200028e0634 */
[C---:B------:R-:W-:Y:S02]  /*b790*/  ISETP.NE.U32.AND P5, PT, R57.reuse, RZ, PT ;  /* 0x000000ff3900720c */ /* 0x040fe40003fa5070 */
[----:B------:R-:W-:Y:S02]  /*b7a0*/  IADD3 R57, -R57, 0x10, RZ ;  /* 0x0000001039397810 */ /* 0x000fe40007ffe1ff */
[----:B------:R1:W-:Y:S02]  /*b7b0*/  LDGSTS.E.BYPASS.LTC128B.128 [R247+0x2100], [R38.64], !P0 ;  /* 0x0210000026f77fae */ /* 0x0003e4000c101d46 */
[C---:B------:R-:W-:Y:S04]  /*b7c0*/  HMMA.16816.F32.BF16 R32, R64.reuse, R34, RZ ;  /* 0x000000224020723c */ /* 0x040fe800000418ff */
[----:B------:R-:W-:Y:S02]  /*b7d0*/  LOP3.LUT R57, R57, 0xf, RZ, 0xc0, !PT ;  /* 0x0000000f39397812 */ /* 0x000fe400078ec0ff */
[----:B------:R3:W-:Y:S08]  /*b7e0*/  LDGSTS.E.BYPASS.LTC128B.128 [R247+0x900], [R42.64], !P2 ;  /* 0x009000002af77fae */ /* 0x0007f0000d101d46 */
[----:B------:R3:W-:Y:S01]  /*b7f0*/  LDGSTS.E.BYPASS.LTC128B.128 [R247+0x2900], [R40.64], !P0 ;  /* 0x0290000028f77fae */ /* 0x0007e2000c101d46 */
[C---:B--2---:R-:W-:Y:S05]  /*b800*/  IADD3 R2, P4, R45.reuse, R55, RZ ;  /* 0x000000372d027210 */ /* 0x044fea0007f9e0ff */
[C---:B------:R-:W-:Y:S01]  /*b810*/  IMAD.X R3, R46.reuse, 0x1, R44, P4 ;  /* 0x000000012e037824 */ /* 0x040fe200020e062c */
[-C--:B-1----:R-:W-:Y:S04]  /*b820*/  HMMA.16816.F32.BF16 R36, R64, R48.reuse, RZ ;  /* 0x000000304024723c */ /* 0x082fe800000418ff */
[----:B------:R1:W-:Y:S04]  /*b830*/  LDGSTS.E.BYPASS.LTC128B.128 [R247+0x1100], [R2.64], !P2 ;  /* 0x0110000002f77fae */ /* 0x0003e8000d101d46 */
[C---:B---3--:R-:W-:Y:S04]  /*b840*/  HMMA.16816.F32.BF16 R40, R60.reuse, R48, RZ ;  /* 0x000000303c28723c */ /* 0x048fe800000418ff */
[----:B-1----:R-:W-:Y:S05]  /*b850*/  IADD3 R2, P2, R45, R47, RZ ;  /* 0x0000002f2d027210 */ /* 0x002fea0007f5e0ff */
[----:B------:R-:W-:Y:S03]  /*b860*/  IMAD.X R3, R46, 0x1, R52, P2 ;  /* 0x000000012e037824 */ /* 0x000fe600010e0634 */
[-C--:B------:R-:W-:Y:S02]  /*b870*/  IADD3 R54, P4, P2, R54, R56.reuse, R55 ;  /* 0x0000003836367210 */ /* 0x080fe40007a9e037 */
[----:B------:R1:W-:Y:S02]  /*b880*/  LDGSTS.E.BYPASS.LTC128B.128 [R247+0x3100], [R2.64], !P0 ;  /* 0x0310000002f77fae */ /* 0x0003e4000c101d46 */
[-C--:B------:R-:W-:Y:S02]  /*b890*/  IADD3.X R55, RZ, R53.reuse, R44, P4, P2 ;  /* 0x00000035ff377210 */ /* 0x080fe400027e442c */
[----:B------:R-:W-:Y:S02]  /*b8a0*/  IADD3 R56, P4, P2, R57, R56, R47 ;  /* 0x0000003839387210 */ /* 0x000fe40007a9e02f */
[-C--:B------:R-:W-:Y:S02]  /*b8b0*/  HMMA.16816.F32.BF16 R44, R60, R50.reuse, RZ ;  /* 0x000000323c2c723c */ /* 0x080fe400000418ff */
[----:B------:R-:W-:Y:S01]  /*b8c0*/  IADD3.X R57, RZ, R53, R52, P4, P2 ;  /* 0x00000035ff397210 */ /* 0x000fe200027e4434 */
[----:B------:R2:W-:Y:S01]  /*b8d0*/  LDGSTS.E.BYPASS.LTC128B.128.ZFILL [R247+0x1900], [R54.64], P6 ;  /* 0x0190000036f77fae */ /* 0x0005e2000b141d46 */
[----:B------:R-:W-:Y:S04]  /*b8e0*/  ISETP.GE.AND P2, PT, R248, 0x1, PT ;  /* 0x00000001f800780c */ /* 0x000fe80003f46270 */
[C---:B------:R-:W-:Y:S03]  /*b8f0*/  HMMA.16816.F32.BF16 R48, R64.reuse, R50, RZ ;  /* 0x000000324030723c */ /* 0x040fe600000418ff */
[----:B------:R3:W-:Y:S08]  /*b900*/  LDGSTS.E.BYPASS.LTC128B.128.ZFILL [R247+0x3900], [R56.64], P5 ;  /* 0x0390000038f77fae */ /* 0x0007f0000a941d46 */
[----:B------:R-:W0:Y:S01]  /*b910*/  LDGDEPBAR ;  /* 0x00000000000079af */ /* 0x000e220000000000 */
[-C--:B--2---:R-:W-:Y:S08]  /*b920*/  HMMA.16816.F32.BF16 R52, R64, R132.reuse, RZ ;  /* 0x000000844034723c */ /* 0x084ff000000418ff */
[C---:B---3--:R-:W-:Y:S08]  /*b930*/  HMMA.16816.F32.BF16 R56, R60.reuse, R132, RZ ;  /* 0x000000843c38723c */ /* 0x048ff000000418ff */
[-C--:B------:R-:W-:Y:S08]  /*b940*/  HMMA.16816.F32.BF16 R60, R60, R134.reuse, RZ ;  /* 0x000000863c3c723c */ /* 0x080ff000000418ff */
[----:B------:R-:W-:Y:S01]  /*b950*/  HMMA.16816.F32.BF16 R64, R64, R134, RZ ;  /* 0x000000864040723c */ /* 0x000fe200000418ff */
[----:B------:R-:W-:Y:S07]  /*b960*/  LDSM.16.M88.4 R132, [R241] ;  /* 0x00000000f184783b */ /* 0x000fee0000000200 */
[-C--:B------:R-:W-:Y:S08]  /*b970*/  HMMA.16816.F32.BF16 R4, R208, R212.reuse, R4 ;  /* 0x000000d4d004723c */ /* 0x080ff00000041804 */
[C---:B------:R-:W-:Y:S08]  /*b980*/  HMMA.16816.F32.BF16 R8, R216.reuse, R212, R8 ;  /* 0x000000d4d808723c */ /* 0x040ff00000041808 */
[-C--:B------:R-:W-:Y:S08]  /*b990*/  HMMA.16816.F32.BF16 R12, R216, R214.reuse, R12 ;  /* 0x000000d6d80c723c */ /* 0x080ff0000004180c */
[C---:B------:R-:W-:Y:S01]  /*b9a0*/  HMMA.16816.F32.BF16 R16, R208.reuse, R214, R16 ;  /* 0x000000d6d010723c */ /* 0x040fe20000041810 */
[----:B------:R-:W2:Y:S07]  /*b9b0*/  LDSM.16.M88.4 R212, [R235] ;  /* 0x00000000ebd4783b */ /* 0x000eae0000000200 */
        /* <DEDUP_REMOVED lines=16> */
[-C--:B--2---:R-:W-:Y:S01]  /*bac0*/  HMMA.16816.F32.BF16 R4, R132, R212.reuse, R4 ;  /* 0x000000d48404723c */ /* 0x084fe20000041804 */
[----:B------:R-:W-:Y:S07]  /*bad0*/  LDSM.16.M88.4 R228, [R141] ;  /* 0x000000008de4783b */ /* 0x000fee0000000200 */
        /* <DEDUP_REMOVED lines=20> */
[-C--:B--2---:R-:W-:Y:S01]  /*bc20*/  HMMA.16816.F32.BF16 R4, R208, R212.reuse, R4 ;  /* 0x000000d4d004723c */ /* 0x084fe20000041804 */
[----:B------:R-:W2:Y:S07]  /*bc30*/  LDSM.16.M88.4 R224, [R234+-0x800] ;  /* 0xfff80000eae0783b */ /* 0x000eae0000000200 */
        /* <DEDUP_REMOVED lines=20> */
[-C--:B---3--:R-:W-:Y:S01]  /*bd80*/  HMMA.16816.F32.BF16 R4, R132, R212.reuse, R4 ;  /* 0x000000d48404723c */ /* 0x088fe20000041804 */
[----:B------:R-:W3:Y:S07]  /*bd90*/  LDSM.16.M88.4 R224, [R233+0x3800] ;  /* 0x00380000e9e0783b */ /* 0x000eee0000000200 */
[C---:B----4-:R-:W-:Y:S08]  /*bda0*/  HMMA.16816.F32.BF16 R8, R220.reuse, R212, R8 ;  /* 0x000000d4dc08723c */ /* 0x050ff00000041808 */
[-C--:B------:R-:W-:Y:S08]  /*bdb0*/  HMMA.16816.F32.BF16 R12, R220, R214.reuse, R12 ;  /* 0x000000d6dc0c723c */ /* 0x080ff0000004180c */
[C---:B------:R-:W-:Y:S01]  /*bdc0*/  HMMA.16816.F32.BF16 R16, R132.reuse, R214, R16 ;  /* 0x000000d68410723c */ /* 0x040fe20000041810 */
[----:B------:R-:W-:Y:S07]  /*bdd0*/  LDSM.16.M88.4 R212, [R0] ;  /* 0x0000000000d4783b */ /* 0x000fee0000000200 */
[-C--:B--2---:R-:W-:Y:S08]  /*bde0*/  HMMA.16816.F32.BF16 R20, R132, R208.reuse, R20 ;  /* 0x000000d08414723c */ /* 0x084ff00000041814 */
        /* <DEDUP_REMOVED lines=12> */
[----:B------:R-:W3:Y:S07]  /*beb0*/  LDSM.16.M88.4 R220, [R136] ;  /* 0x0000000088dc783b */ /* 0x000eee0000000200 */
[----:B------:R-:W-:Y:S01]  /*bec0*/  HMMA.16816.F32.BF16 R64, R132, R226, R64 ;  /* 0x000000e28440723c */ /* 0x000fe20000041840 */
[----:B------:R-:W5:Y:S07]  /*bed0*/  LDSM.16.M88.4 R132, [R142] ;  /* 0x000000008e84783b */ /* 0x000f6e0000000200 */
[-C--:B--2---:R-:W-:Y:S01]  /*bee0*/  HMMA.16816.F32.BF16 R4, R208, R212.reuse, R4 ;  /* 0x000000d4d004723c */ /* 0x084fe20000041804 */
[----:B------:R-:W-:Y:S07]  /*bef0*/  LDSM.16.M88.4 R224, [R241+0x6000] ;  /* 0x00600000f1e0783b */ /* 0x000fee0000000200 */
        /* <DEDUP_REMOVED lines=14> */
[-C--:B-----5:R-:W-:Y:S08]  /*bfe0*/  HMMA.16816.F32.BF16 R52, R208, R132.reuse, R52 ;  /* 0x00000084d034723c */ /* 0x0a0ff00000041834 */
[C---:B------:R-:W-:Y:S08]  /*bff0*/  HMMA.16816.F32.BF16 R56, R216.reuse, R132, R56 ;  /* 0x00000084d838723c */ /* 0x040ff00000041838 */
[-C--:B------:R-:W-:Y:S01]  /*c000*/  HMMA.16816.F32.BF16 R60, R216, R134.reuse, R60 ;  /* 0x00000086d83c723c */ /* 0x080fe2000004183c */
[----:B------:R-:W4:Y:S07]  /*c010*/  LDSM.16.M88.4 R216, [R235+0x3000] ;  /* 0x00300000ebd8783b */ /* 0x000f2e0000000200 */
[----:B------:R-:W-:Y:S01]  /*c020*/  HMMA.16816.F32.BF16 R64, R208, R134, R64 ;  /* 0x00000086d040723c */ /* 0x000fe20000041840 */
[----:B------:R-:W5:Y:S07]  /*c030*/  LDSM.16.M88.4 R132, [R235+0x3800] ;  /* 0x00380000eb84783b */ /* 0x000f6e0000000200 */
[-C--:B--2---:R-:W-:Y:S01]  /*c040*/  HMMA.16816.F32.BF16 R4, R212, R220.reuse, R4 ;  /* 0x000000dcd404723c */ /* 0x084fe20000041804 */
[----:B------:R-:W-:Y:S07]  /*c050*/  LDSM.16.M88.4 R208, [R243+0x4000] ;  /* 0x00400000f3d0783b */ /* 0x000fee0000000200 */
        /* <DEDUP_REMOVED lines=8> */
[----:B------:R-:W-:Y:S07]  /*c0e0*/  LDSM.16.M88.4 R228, [R234+0x1000] ;  /* 0x00100000eae4783b */ /* 0x000fee0000000200 */
[-C--:B----4-:R-:W-:Y:S08]  /*c0f0*/  HMMA.16816.F32.BF16 R36, R212, R216.reuse, R36 ;  /* 0x000000d8d424723c */ /* 0x090ff00000041824 */
[C---:B------:R-:W-:Y:S08]  /*c100*/  HMMA.16816.F32.BF16 R40, R224.reuse, R216, R40 ;  /* 0x000000d8e028723c */ /* 0x040ff00000041828 */
[-C--:B------:R-:W-:Y:S08]  /*c110*/  HMMA.16816.F32.BF16 R44, R224, R218.reuse, R44 ;  /* 0x000000dae02c723c */ /* 0x080ff0000004182c */
[C---:B------:R-:W-:Y:S01]  /*c120*/  HMMA.16816.F32.BF16 R48, R212.reuse, R218, R48 ;  /* 0x000000dad430723c */ /* 0x040fe20000041830 */
[----:B------:R-:W2:Y:S07]  /*c130*/  LDSM.16.M88.4 R216, [R234] ;  /* 0x00000000ead8783b */ /* 0x000eae0000000200 */
[-C--:B-----5:R-:W-:Y:S08]  /*c140*/  HMMA.16816.F32.BF16 R52, R212, R132.reuse, R52 ;  /* 0x00000084d434723c */ /* 0x0a0ff00000041834 */
[C---:B------:R-:W-:Y:S08]  /*c150*/  HMMA.16816.F32.BF16 R56, R224.reuse, R132, R56 ;  /* 0x00000084e038723c */ /* 0x040ff00000041838 */
[-C--:B------:R-:W-:Y:S01]  /*c160*/  HMMA.16816.F32.BF16 R60, R224, R134.reuse, R60 ;  /* 0x00000086e03c723c */ /* 0x080fe2000004183c */
[----:B------:R-:W3:Y:S07]  /*c170*/  LDSM.16.M88.4 R224, [R234+0x800] ;  /* 0x00080000eae0783b */ /* 0x000eee0000000200 */
[----:B------:R-:W-:Y:S01]  /*c180*/  HMMA.16816.F32.BF16 R64, R212, R134, R64 ;  /* 0x00000086d440723c */ /* 0x000fe20000041840 */
[----:B------:R-:W4:Y:S01]  /*c190*/  LDSM.16.M88.4 R132, [R234+0x1800] ;  /* 0x00180000ea84783b */ /* 0x000f220000000200 */
[----:B------:R-:W-:Y:S06]  /*c1a0*/  DEPBAR.LE SB0, 0x0 ;  /* 0x000080000000791a */ /* 0x000fec0000000000 */
[-C--:B--2---:R-:W-:Y:S01]  /*c1b0*/  HMMA.16816.F32.BF16 R4, R208, R216.reuse, R4 ;  /* 0x000000d8d004723c */ /* 0x084fe20000041804 */
[----:B------:R-:W-:Y:S07]  /*c1c0*/  BAR.SYNC.DEFER_BLOCKING 0x0 ;  /* 0x0000000000007b1d */ /* 0x000fee0000010000 */
        /* <DEDUP_REMOVED lines=17> */
[----:B-1----:R-:W-:Y:S01]  /*c2e0*/  IMAD.MOV.U32 R246, RZ, RZ, RZ ;  /* 0x000000fffff67224 */ /* 0x002fe200078e00ff */
        /* <DEDUP_REMOVED lines=39> */
.L_x_1746:
[----:B------:R-:W-:-:S05]  /*c560*/  BRA.DIV ~URZ, `(.L_x_1666) ;  /* 0x000096627f007947 */ /* 0x000fca000b800000 */
[----:B------:R-:W3:Y:S01]  /*c570*/  SHFL.IDX PT, R142, R132, RZ, 0x181f ;  /* 0x00181fff848e7589 */ /* 0x000ee200000e0000 */
[C---:B------:R-:W-:Y:S02]  /*c580*/  IADD3 R2, -R245.reuse, 0x10, RZ ;  /* 0x00000010f5027810 */ /* 0x040fe40007ffe1ff */
[----:B------:R-:W-:Y:S01]  /*c590*/  ISETP.NE.U32.AND P2, PT, R245, RZ, PT ;  /* 0x000000fff500720c */ /* 0x000fe20003f45070 */
[----:B------:R-:W4:Y:S01]  /*c5a0*/  SHFL.IDX PT, R3, R132, 0x1, 0x181f ;  /* 0x00381f0084037f89 */ /* 0x000f2200000e0000 */
[----:B------:R-:W-:Y:S03]  /*c5b0*/  LOP3.LUT R2, R2, 0xf, RZ, 0xc0, !PT ;  /* 0x0000000f02027812 */ /* 0x000fe600078ec0ff */
[----:B------:R-:W-:Y:S01]  /*c5c0*/  SHFL.IDX PT, R136, R0, 0x2, 0x181f ;  /* 0x00581f0000887f89 */ /* 0x000fe200000e0000 */
[----:B---3--:R-:W-:Y:S04]  /*c5d0*/  IADD3 R208, P5, P4, R2, R142, R141 ;  /* 0x0000008e02d07210 */ /* 0x008fe80007cbe08d */
[----:B--2---:R-:W-:Y:S02]  /*c5e0*/  IADD3.X R209, RZ, R135, R133, P5, P4 ;  /* 0x00000087ffd17210 */ /* 0x004fe40002fe8485 */
[-C--:B------:R-:W-:Y:S03]  /*c5f0*/  IADD3 R142, P4, R142, R210.reuse, RZ ;  /* 0x000000d28e8e7210 */ /* 0x080fe60007f9e0ff */
[----:B------:R2:W-:Y:S02]  /*c600*/  LDGSTS.E.BYPASS.LTC128B.128.ZFILL [R247+0x4100], [R208.64], P2 ;  /* 0x04100000d0f77fae */ /* 0x0005e40009141d46 */
[--C-:B------:R-:W-:Y:S02]  /*c610*/  IMAD.X R143, R135, 0x1, R134.reuse, P4 ;  /* 0x00000001878f7824 */ /* 0x100fe400020e0686 */
[----:B------:R-:W3:Y:S04]  /*c620*/  SHFL.IDX PT, R135, R0, 0x1, 0x181f ;  /* 0x00381f0000877f89 */ /* 0x000ee800000e0000 */
[----:B------:R4:W-:Y:S04]  /*c630*/  LDGSTS.E.BYPASS.LTC128B.128 [R247+0x6100], [R142.64], !P0 ;  /* 0x061000008ef77fae */ /* 0x0009e8000c101d46 */
[----:B-1----:R-:W-:Y:S01]  /*c640*/  SHFL.IDX PT, R0, R0, 0x3, 0x181f ;  /* 0x00781f0000007f89 */ /* 0x002fe200000e0000 */
[C---:B----4-:R-:W-:Y:S04]  /*c650*/  IADD3 R142, P5, P4, R2.reuse, R3, R141 ;  /* 0x00000003028e7210 */ /* 0x050fe80007cbe08d */
[----:B---3--:R-:W-:Y:S05]  /*c660*/  IADD3.X R143, RZ, R135, R133, P5, P4 ;  /* 0x00000087ff8f7210 */ /* 0x008fea0002fe8485 */
[----:B------:R1:W-:Y:S02]  /*c670*/  LDGSTS.E.BYPASS.LTC128B.128.ZFILL [R247+0x4900], [R142.64], P2 ;  /* 0x049000008ef77fae */ /* 0x0003e40009141d46 */
[----:B-1----:R-:W-:Y:S05]  /*c680*/  IADD3 R142, P4, R3, R210, RZ ;  /* 0x000000d2038e7210 */ /* 0x002fea0007f9e0ff */
[--C-:B------:R-:W-:Y:S02]  /*c690*/  IMAD.X R143, R135, 0x1, R134.reuse, P4 ;  /* 0x00000001878f7824 */ /* 0x100fe400020e0686 */
[----:B------:R-:W1:Y:S04]  /*c6a0*/  SHFL.IDX PT, R135, R132, 0x2, 0x181f ;  /* 0x00581f0084877f89 */ /* 0x000e6800000e0000 */
[----:B------:R2:W-:Y:S04]  /*c6b0*/  LDGSTS.E.BYPASS.LTC128B.128 [R247+0x6900], [R142.64], !P0 ;  /* 0x069000008ef77fae */ /* 0x0005e8000c101d46 */
[----:B------:R-:W3:Y:S01]  /*c6c0*/  SHFL.IDX PT, R132, R132, 0x3, 0x181f ;  /* 0x00781f0084847f89 */ /* 0x000ee200000e0000 */
[----:B-1----:R-:W-:Y:S04]  /*c6d0*/  IADD3 R2, P5, P4, R2, R135, R141 ;  /* 0x0000008702027210 */ /* 0x002fe80007cbe08d */
[----:B------:R-:W-:Y:S05]  /*c6e0*/  IADD3.X R3, RZ, R136, R133, P5, P4 ;  /* 0x00000088ff037210 */ /* 0x000fea0002fe8485 */
[----:B------:R1:W-:Y:S02]  /*c6f0*/  LDGSTS.E.BYPASS.LTC128B.128.ZFILL [R247+0x5100], [R2.64], P2 ;  /* 0x0510000002f77fae */ /* 0x0003e40009141d46 */
[----:B-1----:R-:W-:Y:S05]  /*c700*/  IADD3 R2, P2, R135, R210, RZ ;  /* 0x000000d287027210 */ /* 0x002fea0007f5e0ff */
[----:B------:R-:W-:Y:S05]  /*c710*/  IMAD.X R3, R136, 0x1, R134, P2 ;  /* 0x0000000188037824 */ /* 0x000fea00010e0686 */
[----:B------:R2:W-:Y:S03]  /*c720*/  LDGSTS.E.BYPASS.LTC128B.128 [R247+0x7100], [R2.64], !P0 ;  /* 0x0710000002f77fae */ /* 0x0005e6000c101d46 */
.L_x_1747:
[C---:B--23--:R-:W-:Y:S02]  /*c730*/  IADD3 R2, -R245.reuse, 0x10, RZ ;  /* 0x00000010f5027810 */ /* 0x04cfe40007ffe1ff */
[----:B------:R-:W-:Y:S02]  /*c740*/  ISETP.NE.U32.AND P2, PT, R245, RZ, PT ;  /* 0x000000fff500720c */ /* 0x000fe40003f45070 */
[----:B------:R-:W-:Y:S04]  /*c750*/  LOP3.LUT R2, R2, 0xf, RZ, 0xc0, !PT ;  /* 0x0000000f02027812 */ /* 0x000fe800078ec0ff */
[----:B------:R-:W-:Y:S04]  /*c760*/  IADD3 R2, P5, P4, R2, R132, R141 ;  /* 0x0000008402027210 */ /* 0x000fe80007cbe08d */
[----:B------:R-:W-:Y:S05]  /*c770*/  IADD3.X R3, RZ, R0, R133, P5, P4 ;  /* 0x00000000ff037210 */ /* 0x000fea0002fe8485 */
[----:B------:R-:W-:Y:S01]  /*c780*/  @!PT LDS RZ, [RZ] ;  /* 0x00000000fffff984 */ /* 0x000fe20000000800 */
[----:B------:R-:W-:Y:S01]  /*c790*/  @!PT LDS RZ, [RZ] ;  /* 0x00000000fffff984 */ /* 0x000fe20000000800 */
[----:B------:R-:W-:Y:S01]  /*c7a0*/  @!PT LDS RZ, [RZ] ;  /* 0x00000000fffff984 */ /* 0x000fe20000000800 */
[----:B------:R1:W-:Y:S02]  /*c7b0*/  LDGSTS.E.BYPASS.LTC128B.128.ZFILL [R247+0x5900], [R2.64], P2 ;  /* 0x0590000002f77fae */ /* 0x0003e40009141d46 */
[----:B-1----:R-:W-:Y:S05]  /*c7c0*/  IADD3 R2, P2, R132, R210, RZ ;  /* 0x000000d284027210 */ /* 0x002fea0007f5e0ff */
[----:B------:R-:W-:Y:S05]  /*c7d0*/  IMAD.X R3, R0, 0x1, R134, P2 ;  /* 0x0000000100037824 */ /* 0x000fea00010e0686 */
[----:B------:R1:W-:Y:S03]  /*c7e0*/  LDGSTS.E.BYPASS.LTC128B.128 [R247+0x7900], [R2.64], !P0 ;  /* 0x0790000002f77fae */ /* 0x0003e6000c101d46 */
.L_x_1664:
[----:B-1----:R-:W-:Y:S05]  /*c7f0*/  BSYNC B0 ;  /* 0x0000000000007941 */ /* 0x002fea0003800000 */
.L_x_1663:
        /* <DEDUP_REMOVED lines=66> */
[----:B------:R-:W1:Y:S02]  /*cc20*/  SHFL.BFLY PT, R0, R132, 0x2, 0x1f ;  /* 0x0c401f0084007f89 */ /* 0x000e6400000e0000 */
[----:B-1----:R-:W-:Y:S02]  /*cc30*/  FMNMX.FTZ R132, R132, R0, !PT ;  /* 0x0000000084847209 */ /* 0x002fe40007810000 */
[----:B------:R-:W1:Y:S04]  /*cc40*/  SHFL.BFLY PT, R0, R135, 0x2, 0x1f ;  /* 0x0c401f0087007f89 */ /* 0x000e6800000e0000 */
[----:B------:R-:W2:Y:S01]  /*cc50*/  SHFL.BFLY PT, R136, R132, 0x1, 0x1f ;  /* 0x0c201f0084887f89 */ /* 0x000ea200000e0000 */
[----:B-1----:R-:W-:Y:S02]  /*cc60*/  FMNMX.FTZ R135, R135, R0, !PT ;  /* 0x0000000087877209 */ /* 0x002fe40007810000 */
[----:B--2---:R-:W-:Y:S03]  /*cc70*/  FMNMX.FTZ R136, R132, R136, !PT ;  /* 0x0000008884887209 */ /* 0x004fe60007810000 */
[----:B------:R-:W1:Y:S04]  /*cc80*/  SHFL.BFLY PT, R0, R135, 0x1, 0x1f ;  /* 0x0c201f0087007f89 */ /* 0x000e6800000e0000 */
[----:B------:R-:W2:Y:S01]  /*cc90*/  SHFL.BFLY PT, R132, R133, 0x2, 0x1f ;  /* 0x0c401f0085847f89 */ /* 0x000ea200000e0000 */
[----:B-1----:R-:W-:Y:S03]  /*cca0*/  FMNMX.FTZ R135, R135, R0, !PT ;  /* 0x0000000087877209 */ /* 0x002fe60007810000 */
[----:B------:R-:W1:Y:S01]  /*ccb0*/  SHFL.BFLY PT, R0, R134, 0x2, 0x1f ;  /* 0x0c401f0086007f89 */ /* 0x000e6200000e0000 */
[----:B--2---:R-:W-:Y:S02]  /*ccc0*/  FMNMX.FTZ R132, R133, R132, !PT ;  /* 0x0000008485847209 */ /* 0x004fe40007810000 */
[----:B-1----:R-:W-:Y:S05]  /*ccd0*/  FMNMX.FTZ R134, R134, R0, !PT ;  /* 0x0000000086867209 */ /* 0x002fea0007810000 */
[----:B------:R-:W1:Y:S02]  /*cce0*/  SHFL.BFLY PT, R0, R134, 0x1, 0x1f ;  /* 0x0c201f0086007f89 */ /* 0x000e6400000e0000 */
[----:B-1----:R-:W-:Y:S02]  /*ccf0*/  FMNMX.FTZ R134, R134, R0, !PT ;  /* 0x0000000086867209 */ /* 0x002fe40007810000 */
[----:B------:R1:W2:Y:S04]  /*cd00*/  SHFL.BFLY PT, R0, R132, 0x1, 0x1f ;  /* 0x0c201f0084007f89 */ /* 0x0002a800000e0000 */
.L_x_1748:
[----:B------:R-:W3:Y:S01]  /*cd10*/  LDL.LU R3, [R1+0x4] ;  /* 0x0000040001037983 */ /* 0x000ee20000300800 */
[----:B------:R-:W-:Y:S01]  /*cd20*/  FMUL.FTZ R2, R136, c[0x0][0x2d0] ;  /* 0x0000b40088027a20 */ /* 0x000fe20000410000 */
[----:B--2---:R-:W-:Y:S01]  /*cd30*/  FMNMX.FTZ R133, R0, R132, !PT ;  /* 0x0000008400857209 */ /* 0x004fe20007810000 */
[----:B------:R-:W-:Y:S01]  /*cd40*/  FADD.FTZ R0, -R136, R137 ;  /* 0x0000008988007221 */ /* 0x000fe20000010100 */
[----:B------:R-:W2:Y:S01]  /*cd50*/  LDL.LU R210, [R1] ;  /* 0x0000000001d27983 */ /* 0x000ea20000300800 */
[--C-:B------:R-:W-:Y:S01]  /*cd60*/  FFMA.FTZ R4, R4, c[0x0][0x2d0], -R2.reuse ;  /* 0x0000b40004047a23 */ /* 0x100fe20000010802 */
[----:B------:R-:W-:Y:S01]  /*cd70*/  WARPSYNC 0xffffffff ;  /* 0xffffffff00007948 */ /* 0x000fe20003800000 */
[----:B------:R-:W-:Y:S01]  /*cd80*/  FMUL.FTZ R0, R0, c[0x0][0x2d0] ;  /* 0x0000b40000007a20 */ /* 0x000fe20000410000 */
[----:B------:R-:W-:Y:S01]  /*cd90*/  ISETP.GT.AND P0, PT, R248, RZ, PT ;  /* 0x000000fff800720c */ /* 0x000fe20003f04270 */
[--C-:B------:R-:W-:Y:S02]  /*cda0*/  FFMA.FTZ R5, R5, c[0x0][0x2d0], -R2.reuse ;  /* 0x0000b40005057a23 */ /* 0x100fe40000010802 */
[----:B-1----:R-:W1:Y:S01]  /*cdb0*/  MUFU.EX2 R132, R0 ;  /* 0x0000000000847308 */ /* 0x002e620000000800 */
        /* <DEDUP_REMOVED lines=11> */
[----:B------:R-:W4:Y:S01]  /*ce70*/  MUFU.EX2 R208, R5 ;  /* 0x0000000500d07308 */ /* 0x000f220000000800 */
[--C-:B------:R-:W-:Y:S02]  /*ce80*/  FFMA.FTZ R212, R53, c[0x0][0x2d0], -R2.reuse ;  /* 0x0000b40035d47a23 */ /* 0x100fe40000010802 */
[--C-:B------:R-:W-:Y:S02]  /*ce90*/  FFMA.FTZ R142, R65, c[0x0][0x2d0], -R2.reuse ;  /* 0x0000b400418e7a23 */ /* 0x100fe40000010802 */
[--C-:B------:R-:W-:Y:S02]  /*cea0*/  FFMA.FTZ R48, R49, c[0x0][0x2d0], -R2.reuse ;  /* 0x0000b40031307a23 */ /* 0x100fe40000010802 */
[----:B------:R-:W-:Y:S02]  /*ceb0*/  FFMA.FTZ R209, R64, c[0x0][0x2d0], -R2 ;  /* 0x0000b40040d17a23 */ /* 0x000fe40000010802 */
[----:B------:R-:W-:Y:S01]  /*cec0*/  FMUL.FTZ R2, R135, c[0x0][0x2d0] ;  /* 0x0000b40087027a20 */ /* 0x000fe20000410000 */
[----:B------:R-:W-:Y:S03]  /*ced0*/  MUFU.EX2 R20, R16 ;  /* 0x0000001000147308 */ /* 0x000fe60000000800 */
        /* <DEDUP_REMOVED lines=8> */
[--C-:B------:R-:W-:Y:S01]  /*cf60*/  FFMA.FTZ R222, R34, c[0x0][0x2d0], -R2.reuse ;  /* 0x0000b40022de7a23 */ /* 0x100fe20000010802 */
[----:B------:R-:W-:Y:S01]  /*cf70*/  MOV R34, R212 ;  /* 0x000000d400227202 */ /* 0x000fe20000000f00 */
[--C-:B------:R-:W-:Y:S01]  /*cf80*/  FFMA.FTZ R221, R35, c[0x0][0x2d0], -R2.reuse ;  /* 0x0000b40023dd7a23 */ /* 0x100fe20000010802 */
[----:B------:R-:W5:Y:S01]  /*cf90*/  MUFU.EX2 R7, R7 ;  /* 0x0000000700077308 */ /* 0x000f620000000800 */
[--C-:B------:R-:W-:Y:S02]  /*cfa0*/  FFMA.FTZ R51, R51, c[0x0][0x2d0], -R2.reuse ;  /* 0x0000b40033337a23 */ /* 0x100fe40000010802 */
[--C-:B------:R-:W-:Y:S02]  /*cfb0*/  FFMA.FTZ R143, R54, c[0x0][0x2d0], -R2.reuse ;  /* 0x0000b400368f7a23 */ /* 0x100fe40000010802 */
[--C-:B------:R-:W-:Y:S02]  /*cfc0*/  FFMA.FTZ R49, R55, c[0x0][0x2d0], -R2.reuse ;  /* 0x0000b40037317a23 */ /* 0x100fe40000010802 */
[--C-:B------:R-:W-:Y:S02]  /*cfd0*/  FFMA.FTZ R64, R66, c[0x0][0x2d0], -R2.reuse ;  /* 0x0000b40042407a23 */ /* 0x100fe40000010802 */
[--C-:B------:R-:W-:Y:S01]  /*cfe0*/  FFMA.FTZ R211, R18, c[0x0][0x2d0], -R2.reuse ;  /* 0x0000b40012d37a23 */ /* 0x100fe20000010802 */
[----:B------:R-:W-:Y:S01]  /*cff0*/  MUFU.EX2 R224, R224 ;  /* 0x000000e000e07308 */ /* 0x000fe20000000800 */
[--C-:B------:R-:W-:Y:S02]  /*d000*/  FFMA.FTZ R50, R50, c[0x0][0x2d0], -R2.reuse ;  /* 0x0000b40032327a23 */ /* 0x100fe40000010802 */
[----:B------:R-:W-:Y:S07]  /*d010*/  FFMA.FTZ R141, R67, c[0x0][0x2d0], -R2 ;  /* 0x0000b400438d7a23 */ /* 0x000fee0000010802 */
[----:B------:R-:W-:Y:S10]  /*d020*/  MUFU.EX2 R211, R211 ;  /* 0x000000d300d37308 */ /* 0x000ff40000000800 */
[----:B------:R-:W-:Y:S01]  /*d030*/  MUFU.EX2 R137, R137 ;  /* 0x0000008900897308 */ /* 0x000fe20000000800 */
[C---:B-1----:R-:W-:Y:S02]  /*d040*/  FMUL.FTZ R68, R132.reuse, R68 ;  /* 0x0000004484447220 */ /* 0x042fe40000410000 */
        /* <DEDUP_REMOVED lines=15> */
[----:B---3--:R-:W-:Y:S04]  /*d140*/  FFMA.FTZ R0, R132, R3, R4 ;  /* 0x0000000384007223 */ /* 0x008fe80000010004 */
[C---:B----4-:R-:W-:Y:S01]  /*d150*/  FADD.FTZ R5, R208.reuse, R0 ;  /* 0x00000000d0057221 */ /* 0x050fe20000010000 */
[----:B------:R-:W-:Y:S01]  /*d160*/  F2FP.BF16.PACK_AB R208, R208, R4 ;  /* 0x00000004d0d0723e */ /* 0x000fe200000010ff */
[----:B------:R-:W-:Y:S01]  /*d170*/  FADD.FTZ R0, -R135, R138 ;  /* 0x0000008a87007221 */ /* 0x000fe20000010100 */
[----:B------:R-:W-:Y:S01]  /*d180*/  MOV R138, R209 ;  /* 0x000000d1008a7202 */ /* 0x000fe20000000f00 */
[----:B------:R-:W-:Y:S01]  /*d190*/  FMUL.FTZ R4, R134, c[0x0][0x2d0] ;  /* 0x0000b40086047a20 */ /* 0x000fe20000410000 */
[----:B-----5:R-:W-:Y:S01]  /*d1a0*/  F2FP.BF16.PACK_AB R209, R7, R6 ;  /* 0x0000000607d1723e */ /* 0x020fe200000010ff */
[----:B------:R-:W-:Y:S02]  /*d1b0*/  FMUL.FTZ R0, R0, c[0x0][0x2d0] ;  /* 0x0000b40000007a20 */ /* 0x000fe40000410000 */
[----:B------:R-:W-:Y:S02]  /*d1c0*/  FADD.FTZ R5, R20, R5 ;  /* 0x0000000514057221 */ /* 0x000fe40000010000 */
[----:B------:R-:W2:Y:S01]  /*d1d0*/  MUFU.EX2 R3, R0 ;  /* 0x0000000000037308 */ /* 0x000ea20000000800 */
[--C-:B------:R-:W-:Y:S02]  /*d1e0*/  FFMA.FTZ R54, R61, c[0x0][0x2d0], -R4.reuse ;  /* 0x0000b4003d367a23 */ /* 0x100fe40000010804 */
[--C-:B------:R-:W-:Y:S02]  /*d1f0*/  FFMA.FTZ R8, R8, c[0x0][0x2d0], -R4.reuse ;  /* 0x0000b40008087a23 */ /* 0x100fe40000010804 */
[--C-:B------:R-:W-:Y:S02]  /*d200*/  FFMA.FTZ R9, R9, c[0x0][0x2d0], -R4.reuse ;  /* 0x0000b40009097a23 */ /* 0x100fe40000010804 */
[--C-:B------:R-:W-:Y:S01]  /*d210*/  FFMA.FTZ R18, R12, c[0x0][0x2d0], -R4.reuse ;  /* 0x0000b4000c127a23 */ /* 0x100fe20000010804 */
[----:B------:R-:W-:Y:S01]  /*d220*/  MOV R12, R213 ;  /* 0x000000d5000c7202 */ /* 0x000fe20000000f00 */
        /* <DEDUP_REMOVED lines=9> */
[----:B------:R-:W-:Y:S02]  /*d2c0*/  FFMA.FTZ R218, R28, c[0x0][0x2d0], -R4 ;  /* 0x0000b4001cda7a23 */ /* 0x000fe40000010804 */
[----:B--2---:R-:W-:Y:S02]  /*d2d0*/  FFMA.FTZ R0, R3, R210, R6 ;  /* 0x000000d203007223 */ /* 0x004fe40000010006 */
[----:B------:R-:W-:Y:S02]  /*d2e0*/  FFMA.FTZ R219, R29, c[0x0][0x2d0], -R4 ;  /* 0x0000b4001ddb7a23 */ /* 0x000fe40000010804 */
[----:B------:R-:W-:Y:S01]  /*d2f0*/  FADD.FTZ R32, R7, R0 ;  /* 0x0000000007207221 */ /* 0x000fe20000010000 */
[----:B------:R1:W2:Y:S01]  /*d300*/  MUFU.EX2 R210, R17 ;  /* 0x0000001100d27308 */ /* 0x0002a20000000800 */
[----:B------:R-:W-:Y:S02]  /*d310*/  FADD.FTZ R0, -R134, R139 ;  /* 0x0000008b86007221 */ /* 0x000fe40000010100 */
[--C-:B------:R-:W-:Y:S02]  /*d320*/  FFMA.FTZ R231, R40, c[0x0][0x2d0], -R4.reuse ;  /* 0x0000b40028e77a23 */ /* 0x100fe40000010804 */
[----:B------:R-:W-:Y:S02]  /*d330*/  FMUL.FTZ R0, R0, c[0x0][0x2d0] ;  /* 0x0000b40000007a20 */ /* 0x000fe40000410000 */
[--C-:B------:R-:W-:Y:S02]  /*d340*/  FFMA.FTZ R230, R41, c[0x0][0x2d0], -R4.reuse ;  /* 0x0000b40029e67a23 */ /* 0x100fe40000010804 */
        /* <DEDUP_REMOVED lines=10> */
[----:B-1----:R-:W-:Y:S02]  /*d3f0*/  FFMA.FTZ R17, R13, c[0x0][0x2d0], -R4 ;  /* 0x0000b4000d117a23 */ /* 0x002fe40000010804 */
[----:B------:R-:W5:Y:S01]  /*d400*/  LDL.LU R13, [R1+0x8] ;  /* 0x00000800010d7983 */ /* 0x000f620000300800 */
[C---:B--2---:R-:W-:Y:S01]  /*d410*/  FADD.FTZ R220, R210.reuse, R5 ;  /* 0x00000005d2dc7221 */ /* 0x044fe20000010000 */
[----:B------:R-:W-:Y:S01]  /*d420*/  F2FP.BF16.PACK_AB R210, R210, R20 ;  /* 0x00000014d2d2723e */ /* 0x000fe200000010ff */
[----:B------:R-:W-:Y:S01]  /*d430*/  FMUL.FTZ R4, R133, c[0x0][0x2d0] ;  /* 0x0000b40085047a20 */ /* 0x000fe20000410000 */
[----:B------:R-:W2:Y:S01]  /*d440*/  LDL.LU R20, [R1+0xc] ;  /* 0x00000c0001147983 */ /* 0x000ea20000300800 */
[----:B------:R-:W-:Y:S01]  /*d450*/  MOV R5, R141 ;  /* 0x0000008d00057202 */ /* 0x000fe20000000f00 */
[----:B------:R-:W-:Y:S01]  /*d460*/  FMUL.FTZ R102, R3, R102 ;  /* 0x0000006603667220 */ /* 0x000fe20000410000 */
[----:B------:R-:W-:Y:S01]  /*d470*/  MUFU.EX2 R216, R216 ;  /* 0x000000d800d87308 */ /* 0x000fe20000000800 */
[----:B---3--:R-:W-:Y:S01]  /*d480*/  FADD.FTZ R0, -R133, R140 ;  /* 0x0000008c85007221 */ /* 0x008fe20000010100 */
[----:B------:R-:W-:Y:S01]  /*d490*/  MOV R140, R12 ;  /* 0x0000000c008c7202 */ /* 0x000fe20000000f00 */
        /* <DEDUP_REMOVED lines=19> */
[----:B------:R-:W-:Y:S02]  /*d5d0*/  FFMA.FTZ R65, R59, c[0x0][0x2d0], -R4 ;  /* 0x0000b4003b417a23 */ /* 0x000fe40000010804 */
[C---:B----4-:R-:W-:Y:S01]  /*d5e0*/  FMUL.FTZ R12, R2.reuse, R168 ;  /* 0x000000a8020c7220 */ /* 0x050fe20000410000 */
[----:B------:R-:W-:Y:S01]  /*d5f0*/  MOV R168, R23 ;  /* 0x0000001700a87202 */ /* 0x000fe20000000f00 */
[C---:B------:R-:W-:Y:S01]  /*d600*/  FMUL.FTZ R29, R2.reuse, R161 ;  /* 0x000000a1021d7220 */ /* 0x040fe20000410000 */
[----:B------:R-:W-:Y:S01]  /*d610*/  MUFU.EX2 R215, R215 ;  /* 0x000000d700d77308 */ /* 0x000fe20000000800 */
[C---:B------:R-:W-:Y:S02]  /*d620*/  FMUL.FTZ R40, R2.reuse, R156 ;  /* 0x0000009c02287220 */ /* 0x040fe40000410000 */
[----:B------:R-:W-:Y:S01]  /*d630*/  FMUL.FTZ R8, R2, R172 ;  /* 0x000000ac02087220 */ /* 0x000fe20000410000 */
[----:B------:R-:W-:Y:S01]  /*d640*/  MOV R172, R140 ;  /* 0x0000008c00ac7202 */ /* 0x000fe20000000f00 */
[C---:B-1----:R-:W-:Y:S01]  /*d650*/  FMUL.FTZ R30, R0.reuse, R162 ;  /* 0x000000a2001e7220 */ /* 0x042fe20000410000 */
[----:B------:R-:W-:Y:S01]  /*d660*/  F2FP.BF16.PACK_AB R140, R21, R22 ;  /* 0x00000016158c723e */ /* 0x000fe200000010ff */
[----:B------:R-:W-:Y:S02]  /*d670*/  FMUL.FTZ R31, R0, R163 ;  /* 0x000000a3001f7220 */ /* 0x000fe40000410000 */
[C---:B------:R-:W-:Y:S01]  /*d680*/  FMUL.FTZ R28, R2.reuse, R160 ;  /* 0x000000a0021c7220 */ /* 0x040fe20000410000 */
[----:B------:R-:W1:Y:S01]  /*d690*/  MUFU.EX2 R162, R19 ;  /* 0x0000001300a27308 */ /* 0x000e620000000800 */
[----:B------:R-:W-:Y:S02]  /*d6a0*/  FMUL.FTZ R24, R2, R164 ;  /* 0x000000a402187220 */ /* 0x000fe40000410000 */
[C---:B------:R-:W-:Y:S02]  /*d6b0*/  FMUL.FTZ R42, R0.reuse, R158 ;  /* 0x0000009e002a7220 */ /* 0x040fe40000410000 */
[----:B------:R-:W-:Y:S02]  /*d6c0*/  FMUL.FTZ R43, R0, R159 ;  /* 0x0000009f002b7220 */ /* 0x000fe40000410000 */
[----:B------:R-:W-:Y:S02]  /*d6d0*/  FMUL.FTZ R41, R2, R157 ;  /* 0x0000009d02297220 */ /* 0x000fe40000410000 */
[----:B------:R-:W-:Y:S01]  /*d6e0*/  FADD.FTZ R157, R211, R32 ;  /* 0x00000020d39d7221 */ /* 0x000fe20000010000 */
[----:B------:R3:W-:Y:S01]  /*d6f0*/  MUFU.EX2 R163, R6 ;  /* 0x0000000600a37308 */ /* 0x0007e20000000800 */
[----:B------:R-:W-:Y:S01]  /*d700*/  FMUL.FTZ R11, R0, R175 ;  /* 0x000000af000b7220 */ /* 0x000fe20000410000 */
[----:B------:R-:W-:Y:S01]  /*d710*/  MOV R175, R38 ;  /* 0x0000002600af7202 */ /* 0x000fe20000000f00 */
[----:B------:R-:W-:Y:S01]  /*d720*/  FMUL.FTZ R9, R2, R173 ;  /* 0x000000ad02097220 */ /* 0x000fe20000410000 */
[----:B------:R-:W-:Y:S01]  /*d730*/  MOV R173, R34 ;  /* 0x0000002200ad7202 */ /* 0x000fe20000000f00 */
[C---:B------:R-:W-:Y:S01]  /*d740*/  FMUL.FTZ R10, R0.reuse, R174 ;  /* 0x000000ae000a7220 */ /* 0x040fe20000410000 */
[----:B------:R-:W-:Y:S01]  /*d750*/  MOV R34, R142 ;  /* 0x0000008e00227202 */ /* 0x000fe20000000f00 */
[C---:B------:R-:W-:Y:S01]  /*d760*/  FMUL.FTZ R14, R0.reuse, R170 ;  /* 0x000000aa000e7220 */ /* 0x040fe20000410000 */
[----:B------:R-:W-:Y:S01]  /*d770*/  MOV R174, R51 ;  /* 0x0000003300ae7202 */ /* 0x000fe20000000f00 */
[----:B------:R-:W-:Y:S01]  /*d780*/  FMUL.FTZ R15, R0, R171 ;  /* 0x000000ab000f7220 */ /* 0x000fe20000410000 */
[----:B------:R-:W4:Y:S01]  /*d790*/  MUFU.EX2 R160, R7 ;  /* 0x0000000700a07308 */ /* 0x000f220000000800 */
[----:B------:R-:W-:Y:S01]  /*d7a0*/  FMUL.FTZ R25, R2, R165 ;  /* 0x000000a502197220 */ /* 0x000fe20000410000 */
[----:B------:R-:W-:Y:S01]  /*d7b0*/  MOV R165, R54 ;  /* 0x0000003600a57202 */ /* 0x000fe20000000f00 */
[----:B------:R-:W-:Y:S01]  /*d7c0*/  FMUL.FTZ R26, R0, R166 ;  /* 0x000000a6001a7220 */ /* 0x000fe20000410000 */
[----:B-1----:R-:W-:Y:S01]  /*d7d0*/  F2FP.BF16.PACK_AB R211, R162, R211 ;  /* 0x000000d3a2d3723e */ /* 0x002fe200000010ff */
[C---:B------:R-:W-:Y:S01]  /*d7e0*/  FMUL.FTZ R19, R3.reuse, R183 ;  /* 0x000000b703137220 */ /* 0x040fe20000410000 */
[----:B------:R-:W-:Y:S01]  /*d7f0*/  MOV R183, R49 ;  /* 0x0000003100b77202 */ /* 0x000fe20000000f00 */
[----:B------:R-:W-:Y:S01]  /*d800*/  FMUL.FTZ R27, R0, R167 ;  /* 0x000000a7001b7220 */ /* 0x000fe20000410000 */
[----:B------:R-:W-:Y:S01]  /*d810*/  MOV R49, R36 ;  /* 0x0000002400317202 */ /* 0x000fe20000000f00 */
[----:B------:R-:W-:Y:S01]  /*d820*/  FMUL.FTZ R32, R132, R188 ;  /* 0x000000bc84207220 */ /* 0x000fe20000410000 */
[----:B------:R1:W-:Y:S01]  /*d830*/  MUFU.EX2 R159, R18 ;  /* 0x00000012009f7308 */ /* 0x0003e20000000800 */
[----:B------:R-:W-:Y:S01]  /*d840*/  MOV R188, R64 ;  /* 0x0000004000bc7202 */ /* 0x000fe20000000f00 */
[----:B------:R-:W-:Y:S01]  /*d850*/  FMUL.FTZ R60, R2, R144 ;  /* 0x00000090023c7220 */ /* 0x000fe20000410000 */
        /* <DEDUP_REMOVED lines=8> */
[----:B------:R-:W-:Y:S01]  /*d8e0*/  FMUL.FTZ R61, R2, R145 ;  /* 0x00000091023d7220 */ /* 0x000fe20000410000 */
[----:B------:R-:W-:Y:S01]  /*d8f0*/  MOV R167, R138 ;  /* 0x0000008a00a77202 */ /* 0x000fe20000000f00 */
[C---:B------:R-:W-:Y:S01]  /*d900*/  FMUL.FTZ R62, R0.reuse, R146 ;  /* 0x00000092003e7220 */ /* 0x040fe20000410000 */
[----:B----4-:R-:W-:Y:S01]  /*d910*/  F2FP.BF16.PACK_AB R143, R163, R160 ;  /* 0x000000a0a38f723e */ /* 0x010fe200000010ff */
[C---:B------:R-:W-:Y:S01]  /*d920*/  FMUL.FTZ R7, R3.reuse, R179 ;  /* 0x000000b303077220 */ /* 0x040fe20000410000 */
[----:B------:R-:W-:Y:S01]  /*d930*/  MOV R179, R66 ;  /* 0x0000004200b37202 */ /* 0x000fe20000000f00 */
[----:B------:R-:W-:Y:S01]  /*d940*/  FMUL.FTZ R63, R0, R147 ;  /* 0x00000093003f7220 */ /* 0x000fe20000410000 */
[----:B------:R-:W-:Y:S01]  /*d950*/  MOV R189, R139 ;  /* 0x0000008b00bd7202 */ /* 0x000fe20000000f00 */
[----:B------:R-:W-:Y:S01]  /*d960*/  LDSM.16.MT88.4 R144, [R238] ;  /* 0x00000000ee90783b */ /* 0x000fe20000004200 */
[----:B------:R4:W2:Y:S01]  /*d970*/  MUFU.EX2 R158, R16 ;  /* 0x00000010009e7308 */ /* 0x0008a20000000800 */
[C---:B------:R-:W-:Y:S02]  /*d980*/  FMUL.FTZ R44, R2.reuse, R152 ;  /* 0x00000098022c7220 */ /* 0x040fe40000410000 */
[----:B------:R-:W-:Y:S02]  /*d990*/  FMUL.FTZ R45, R2, R153 ;  /* 0x00000099022d7220 */ /* 0x000fe40000410000 */
[C---:B-1----:R-:W-:Y:S01]  /*d9a0*/  FMUL.FTZ R18, R3.reuse, R182 ;  /* 0x000000b603127220 */ /* 0x042fe20000410000 */
[----:B------:R-:W-:Y:S01]  /*d9b0*/  MOV R182, R34 ;  /* 0x0000002200b67202 */ /* 0x000fe20000000f00 */
[C---:B------:R-:W-:Y:S01]  /*d9c0*/  FMUL.FTZ R34, R3.reuse, R190 ;  /* 0x000000be03227220 */ /* 0x040fe20000410000 */
[----:B------:R-:W-:Y:S01]  /*d9d0*/  MOV R190, R55 ;  /* 0x0000003700be7202 */ /* 0x000fe20000000f00 */
[C---:B------:R-:W-:Y:S01]  /*d9e0*/  FMUL.FTZ R46, R0.reuse, R154 ;  /* 0x0000009a002e7220 */ /* 0x040fe20000410000 */
[----:B------:R-:W-:Y:S01]  /*d9f0*/  MUFU.EX2 R139, R226 ;  /* 0x000000e2008b7308 */ /* 0x000fe20000000800 */
[----:B------:R-:W-:Y:S02]  /*da00*/  FMUL.FTZ R47, R0, R155 ;  /* 0x0000009b002f7220 */ /* 0x000fe40000410000 */
[C---:B------:R-:W-:Y:S01]  /*da10*/  FMUL.FTZ R51, R3.reuse, R199 ;  /* 0x000000c703337220 */ /* 0x040fe20000410000 */
[----:B---3--:R-:W-:Y:S01]  /*da20*/  F2FP.BF16.PACK_AB R142, R164, R159 ;  /* 0x0000009fa48e723e */ /* 0x008fe200000010ff */
[C---:B------:R-:W-:Y:S01]  /*da30*/  FMUL.FTZ R17, R132.reuse, R181 ;  /* 0x000000b584117220 */ /* 0x040fe20000410000 */
[----:B------:R-:W-:Y:S01]  /*da40*/  LDSM.16.MT88.4 R152, [R237+0x800] ;  /* 0x00080000ed98783b */ /* 0x000fe20000004200 */
[C---:B------:R-:W-:Y:S01]  /*da50*/  FMUL.FTZ R48, R132.reuse, R196 ;  /* 0x000000c484307220 */ /* 0x040fe20000410000 */
[----:B------:R-:W-:Y:S01]  /*da60*/  MOV R196, R49 ;  /* 0x0000003100c47202 */ /* 0x000fe20000000f00 */
[----:B------:R-:W-:Y:S01]  /*da70*/  FMUL.FTZ R49, R132, R197 ;  /* 0x000000c584317220 */ /* 0x000fe20000410000 */
[----:B------:R-:W-:Y:S01]  /*da80*/  MUFU.EX2 R226, R188 ;  /* 0x000000bc00e27308 */ /* 0x000fe20000000800 */
[C---:B------:R-:W-:Y:S02]  /*da90*/  FMUL.FTZ R56, R2.reuse, R148 ;  /* 0x0000009402387220 */ /* 0x040fe40000410000 */
[----:B------:R-:W-:Y:S02]  /*daa0*/  FMUL.FTZ R57, R2, R149 ;  /* 0x0000009502397220 */ /* 0x000fe40000410000 */
[----:B----4-:R-:W-:Y:S01]  /*dab0*/  FMUL.FTZ R16, R132, R180 ;  /* 0x000000b484107220 */ /* 0x010fe20000410000 */
[----:B------:R-:W-:Y:S01]  /*dac0*/  MOV R180, R67 ;  /* 0x0000004300b47202 */ /* 0x000fe20000000f00 */
[C---:B------:R-:W-:Y:S02]  /*dad0*/  FMUL.FTZ R58, R0.reuse, R150 ;  /* 0x00000096003a7220 */ /* 0x040fe40000410000 */
[----:B------:R-:W-:Y:S01]  /*dae0*/  FMUL.FTZ R59, R0, R151 ;  /* 0x00000097003b7220 */ /* 0x000fe20000410000 */
[----:B------:R-:W-:Y:S01]  /*daf0*/  MUFU.EX2 R138, R225 ;  /* 0x000000e1008a7308 */ /* 0x000fe20000000800 */
[C---:B------:R-:W-:Y:S01]  /*db00*/  FMUL.FTZ R66, R3.reuse, R206 ;  /* 0x000000ce03427220 */ /* 0x040fe20000410000 */
[----:B------:R-:W-:Y:S01]  /*db10*/  LDSM.16.MT88.4 R148, [R236+0x800] ;  /* 0x00080000ec94783b */ /* 0x000fe20000004200 */
        /* <DEDUP_REMOVED lines=45> */
[C---:B-----5:R-:W-:Y:S02]  /*ddf0*/  FFMA.FTZ R4, R2.reuse, R13, R22 ;  /* 0x0000000d02047223 */ /* 0x060fe40000010016 */
[----:B------:R-:W-:Y:S01]  /*de00*/  FMUL.FTZ R13, R2, R169 ;  /* 0x000000a9020d7220 */ /* 0x000fe20000410000 */
[----:B------:R-:W-:Y:S01]  /*de10*/  MOV R169, R5 ;  /* 0x0000000500a97202 */ /* 0x000fe20000000f00 */
[----:B--2---:R-:W-:Y:S01]  /*de20*/  FFMA.FTZ R156, R0, R20, R141 ;  /* 0x00000014009c7223 */ /* 0x004fe2000001008d */
[----:B------:R-:W-:Y:S01]  /*de30*/  F2FP.BF16.PACK_AB R141, R158, R141 ;  /* 0x0000008d9e8d723e */ /* 0x000fe200000010ff */
[----:B------:R-:W-:Y:S01]  /*de40*/  FADD.FTZ R161, R21, R4 ;  /* 0x0000000415a17221 */ /* 0x000fe20000010000 */
[----:B------:R-:W-:Y:S01]  /*de50*/  MOV R181, R169 ;  /* 0x000000a900b57202 */ /* 0x000fe20000000f00 */
[----:B------:R-:W1:Y:S01]  /*de60*/  LDSM.16.MT88.4 R20, [R236] ;  /* 0x00000000ec14783b */ /* 0x000e620000004200 */
[C---:B------:R-:W-:Y:S01]  /*de70*/  FMUL.FTZ R4, R132.reuse, R176 ;  /* 0x000000b084047220 */ /* 0x040fe20000410000 */
[----:B------:R-:W-:Y:S01]  /*de80*/  MOV R176, R39 ;  /* 0x0000002700b07202 */ /* 0x000fe20000000f00 */
[C---:B------:R-:W-:Y:S01]  /*de90*/  FMUL.FTZ R5, R132.reuse, R177 ;  /* 0x000000b184057220 */ /* 0x040fe20000410000 */
[----:B------:R-:W-:Y:S01]  /*dea0*/  MOV R177, R65 ;  /* 0x0000004100b17202 */ /* 0x000fe20000000f00 */
[----:B------:R-:W-:Y:S01]  /*deb0*/  FADD.FTZ R161, R159, R161 ;  /* 0x000000a19fa17221 */ /* 0x000fe20000010000 */
[----:B------:R-:W-:Y:S01]  /*dec0*/  MOV R65, R37 ;  /* 0x0000002500417202 */ /* 0x000fe20000000f00 */
[----:B------:R-:W2:Y:S01]  /*ded0*/  MUFU.EX2 R2, R227 ;  /* 0x000000e300027308 */ /* 0x000ea20000000800 */
[----:B------:R-:W3:Y:S01]  /*dee0*/  LDSM.16.MT88.4 R36, [R237] ;  /* 0x00000000ed24783b */ /* 0x000ee20000004200 */
[----:B------:R-:W-:Y:S01]  /*def0*/  MOV R169, R172 ;  /* 0x000000ac00a97202 */ /* 0x000fe20000000f00 */
[----:B------:R-:W-:Y:S01]  /*df00*/  FADD.FTZ R0, R137, R220 ;  /* 0x000000dc89007221 */ /* 0x000fe20000010000 */
[----:B------:R-:W-:Y:S01]  /*df10*/  MOV R197, R65 ;  /* 0x0000004100c57202 */ /* 0x000fe20000000f00 */
[C---:B------:R-:W-:Y:S01]  /*df20*/  FMUL.FTZ R65, R132.reuse, R205 ;  /* 0x000000cd84417220 */ /* 0x040fe20000410000 */
[----:B------:R-:W-:Y:S01]  /*df30*/  MOV R172, R50 ;  /* 0x0000003200ac7202 */ /* 0x000fe20000000f00 */
[----:B------:R-:W-:Y:S01]  /*df40*/  FMUL.FTZ R50, R3, R198 ;  /* 0x000000c603327220 */ /* 0x000fe20000410000 */
[----:B------:R-:W-:Y:S01]  /*df50*/  MOV R198, R64 ;  /* 0x0000004000c67202 */ /* 0x000fe20000000f00 */
[----:B------:R-:W-:Y:S01]  /*df60*/  FMUL.FTZ R64, R132, R204 ;  /* 0x000000cc84407220 */ /* 0x000fe20000410000 */
[----:B------:R-:W-:Y:S01]  /*df70*/  MUFU.EX2 R169, R169 ;  /* 0x000000a900a97308 */ /* 0x000fe20000000800 */
[----:B------:R-:W-:Y:S09]  /*df80*/  LDSM.16.MT88.4 R204, [R238+0x1800] ;  /* 0x00180000eecc783b */ /* 0x000ff20000004200 */
[----:B------:R-:W-:Y:S01]  /*df90*/  MUFU.EX2 R172, R172 ;  /* 0x000000ac00ac7308 */ /* 0x000fe20000000800 */
[----:B--2---:R-:W-:Y:S04]  /*dfa0*/  FADD.FTZ R0, R2, R0 ;  /* 0x0000000002007221 */ /* 0x004fe80000010000 */
[----:B------:R-:W-:Y:S05]  /*dfb0*/  FADD.FTZ R0, R139, R0 ;  /* 0x000000008b007221 */ /* 0x000fea0000010000 */
[----:B------:R-:W-:Y:S01]  /*dfc0*/  MUFU.EX2 R217, R176 ;  /* 0x000000b000d97308 */ /* 0x000fe20000000800 */
[-C--:B-1----:R-:W-:Y:S08]  /*dfd0*/  HMMA.16816.F32.BF16 R4, R208, R20.reuse, R4 ;  /* 0x00000014d004723c */ /* 0x082ff00000041804 */
[C---:B------:R-:W-:Y:S07]  /*dfe0*/  HMMA.16816.F32.BF16 R8, R140.reuse, R20, R8 ;  /* 0x000000148c08723c */ /* 0x040fee0000041808 */
[C---:B------:R-:W-:Y:S01]  /*dff0*/  FMUL.FTZ R20, R132.reuse, R184 ;  /* 0x000000b884147220 */ /* 0x040fe20000410000 */
[-C--:B------:R-:W-:Y:S01]  /*e000*/  HMMA.16816.F32.BF16 R12, R140, R22.reuse, R12 ;  /* 0x000000168c0c723c */ /* 0x080fe2000004180c */
[----:B------:R-:W-:Y:S03]  /*e010*/  MUFU.EX2 R184, R212 ;  /* 0x000000d400b87308 */ /* 0x000fe60000000800 */
[C---:B------:R-:W-:Y:S04]  /*e020*/  FMUL.FTZ R21, R132.reuse, R185 ;  /* 0x000000b984157220 */ /* 0x040fe80000410000 */
[C---:B------:R-:W-:Y:S03]  /*e030*/  HMMA.16816.F32.BF16 R16, R208.reuse, R22, R16 ;  /* 0x00000016d010723c */ /* 0x040fe60000041810 */
[----:B------:R-:W-:Y:S04]  /*e040*/  MUFU.EX2 R185, R222 ;  /* 0x000000de00b97308 */ /* 0x000fe80000000800 */
[C---:B------:R-:W-:Y:S01]  /*e050*/  FMUL.FTZ R22, R3.reuse, R186 ;  /* 0x000000ba03167220 */ /* 0x040fe20000410000 */
[----:B------:R-:W-:Y:S01]  /*e060*/  MOV R186, R52 ;  /* 0x0000003400ba7202 */ /* 0x000fe20000000f00 */
[C---:B------:R-:W-:Y:S03]  /*e070*/  FMUL.FTZ R23, R3.reuse, R187 ;  /* 0x000000bb03177220 */ /* 0x040fe60000410000 */
[----:B------:R-:W-:Y:S02]  /*e080*/  MOV R187, R53 ;  /* 0x0000003500bb7202 */ /* 0x000fe40000000f00 */
[----:B------:R-:W1:Y:S01]  /*e090*/  LDSM.16.MT88.4 R52, [R239] ;  /* 0x00000000ef34783b */ /* 0x000e620000004200 */
[----:B------:R-:W-:Y:S01]  /*e0a0*/  MUFU.EX2 R186, R186 ;  /* 0x000000ba00ba7308 */ /* 0x000fe20000000800 */
[-C--:B---3--:R-:W-:Y:S08]  /*e0b0*/  HMMA.16816.F32.BF16 R20, R208, R36.reuse, R20 ;  /* 0x00000024d014723c */ /* 0x088ff00000041814 */
[C---:B------:R-:W-:Y:S01]  /*e0c0*/  HMMA.16816.F32.BF16 R24, R140.reuse, R36, R24 ;  /* 0x000000248c18723c */ /* 0x040fe20000041818 */
[----:B------:R-:W-:Y:S06]  /*e0d0*/  MUFU.EX2 R187, R187 ;  /* 0x000000bb00bb7308 */ /* 0x000fec0000000800 */
[C---:B------:R-:W-:Y:S01]  /*e0e0*/  FMUL.FTZ R36, R132.reuse, R192 ;  /* 0x000000c084247220 */ /* 0x040fe20000410000 */
[-C--:B------:R-:W-:Y:S03]  /*e0f0*/  HMMA.16816.F32.BF16 R28, R140, R38.reuse, R28 ;  /* 0x000000268c1c723c */ /* 0x080fe6000004181c */
[----:B------:R-:W-:Y:S01]  /*e100*/  MUFU.EX2 R192, R219 ;  /* 0x000000db00c07308 */ /* 0x000fe20000000800 */
[C---:B------:R-:W-:Y:S04]  /*e110*/  FMUL.FTZ R37, R132.reuse, R193 ;  /* 0x000000c184257220 */ /* 0x040fe80000410000 */
[C---:B------:R-:W-:Y:S05]  /*e120*/  HMMA.16816.F32.BF16 R32, R208.reuse, R38, R32 ;  /* 0x00000026d020723c */ /* 0x040fea0000041820 */
[----:B------:R-:W2:Y:S02]  /*e130*/  MUFU.EX2 R193, R221 ;  /* 0x000000dd00c17308 */ /* 0x000ea40000000800 */
[C---:B------:R-:W-:Y:S02]  /*e140*/  FMUL.FTZ R38, R3.reuse, R194 ;  /* 0x000000c203267220 */ /* 0x040fe40000410000 */
[C---:B------:R-:W-:Y:S06]  /*e150*/  FMUL.FTZ R39, R3.reuse, R195 ;  /* 0x000000c303277220 */ /* 0x040fec0000410000 */
[----:B------:R-:W-:Y:S01]  /*e160*/  MUFU.EX2 R194, R213 ;  /* 0x000000d500c27308 */ /* 0x000fe20000000800 */
[-C--:B-1----:R-:W-:Y:S08]  /*e170*/  HMMA.16816.F32.BF16 R36, R208, R52.reuse, R36 ;  /* 0x00000034d024723c */ /* 0x082ff00000041824 */
[C---:B------:R-:W-:Y:S01]  /*e180*/  HMMA.16816.F32.BF16 R40, R140.reuse, R52, R40 ;  /* 0x000000348c28723c */ /* 0x040fe20000041828 */
[----:B------:R-:W-:Y:S06]  /*e190*/  MUFU.EX2 R219, R177 ;  /* 0x000000b100db7308 */ /* 0x000fec0000000800 */
[C---:B------:R-:W-:Y:S01]  /*e1a0*/  FMUL.FTZ R52, R132.reuse, R200 ;  /* 0x000000c884347220 */ /* 0x040fe20000410000 */
[-C--:B------:R-:W-:Y:S03]  /*e1b0*/  HMMA.16816.F32.BF16 R44, R140, R54.reuse, R44 ;  /* 0x000000368c2c723c */ /* 0x080fe6000004182c */
[----:B------:R-:W1:Y:S01]  /*e1c0*/  MUFU.EX2 R195, R218 ;  /* 0x000000da00c37308 */ /* 0x000e620000000800 */
[----:B------:R-:W-:Y:S04]  /*e1d0*/  FMUL.FTZ R53, R132, R201 ;  /* 0x000000c984357220 */ /* 0x000fe80000410000 */
[C---:B------:R-:W-:Y:S05]  /*e1e0*/  HMMA.16816.F32.BF16 R48, R208.reuse, R54, R48 ;  /* 0x00000036d030723c */ /* 0x040fea0000041830 */
[----:B------:R-:W3:Y:S02]  /*e1f0*/  MUFU.EX2 R132, R198 ;  /* 0x000000c600847308 */ /* 0x000ee40000000800 */
[C---:B------:R-:W-:Y:S02]  /*e200*/  FMUL.FTZ R54, R3.reuse, R202 ;  /* 0x000000ca03367220 */ /* 0x040fe40000410000 */
[----:B------:R-:W-:Y:S06]  /*e210*/  FMUL.FTZ R55, R3, R203 ;  /* 0x000000cb03377220 */ /* 0x000fec0000410000 */
[----:B------:R-:W4:Y:S01]  /*e220*/  MUFU.EX2 R3, R197 ;  /* 0x000000c500037308 */ /* 0x000f220000000800 */
[-C--:B------:R-:W-:Y:S08]  /*e230*/  HMMA.16816.F32.BF16 R52, R208, R144.reuse, R52 ;  /* 0x00000090d034723c */ /* 0x080ff00000041834 */
[C---:B------:R-:W-:Y:S01]  /*e240*/  HMMA.16816.F32.BF16 R56, R140.reuse, R144, R56 ;  /* 0x000000908c38723c */ /* 0x040fe20000041838 */
[----:B------:R-:W-:Y:S07]  /*e250*/  MUFU.EX2 R200, R230 ;  /* 0x000000e600c87308 */ /* 0x000fee0000000800 */
[-C--:B------:R-:W-:Y:S03]  /*e260*/  HMMA.16816.F32.BF16 R60, R140, R146.reuse, R60 ;  /* 0x000000928c3c723c */ /* 0x080fe6000004183c */
[----:B------:R-:W-:Y:S05]  /*e270*/  MUFU.EX2 R230, R228 ;  /* 0x000000e400e67308 */ /* 0x000fea0000000800 */
[C---:B------:R-:W-:Y:S01]  /*e280*/  HMMA.16816.F32.BF16 R64, R208.reuse, R146, R64 ;  /* 0x00000092d040723c */ /* 0x040fe20000041840 */
[----:B------:R-:W5:Y:S07]  /*e290*/  LDSM.16.MT88.4 R144, [R236+0x2000] ;  /* 0x00200000ec90783b */ /* 0x000f6e0000004200 */
[-C--:B-----5:R-:W-:Y:S08]  /*e2a0*/  HMMA.16816.F32.BF16 R68, R208, R144.reuse, R68 ;  /* 0x00000090d044723c */ /* 0x0a0ff00000041844 */
[C---:B------:R-:W-:Y:S08]  /*e2b0*/  HMMA.16816.F32.BF16 R72, R140.reuse, R144, R72 ;  /* 0x000000908c48723c */ /* 0x040ff00000041848 */
[-C--:B------:R-:W-:Y:S08]  /*e2c0*/  HMMA.16816.F32.BF16 R76, R140, R146.reuse, R76 ;  /* 0x000000928c4c723c */ /* 0x080ff0000004184c */
        /* <DEDUP_REMOVED lines=13> */
[C---:B------:R-:W-:Y:S07]  /*e3a0*/  HMMA.16816.F32.BF16 R120, R140.reuse, R144, R120 ;  /* 0x000000908c78723c */ /* 0x040fee0000041878 */
[----:B------:R-:W-:Y:S01]  /*e3b0*/  F2FP.BF16.PACK_AB R144, R214, R216 ;  /* 0x000000d8d690723e */ /* 0x000fe200000010ff */
[-C--:B------:R-:W-:Y:S04]  /*e3c0*/  HMMA.16816.F32.BF16 R124, R140, R146.reuse, R124 ;  /* 0x000000928c7c723c */ /* 0x080fe8000004187c */
[----:B------:R-:W-:Y:S03]  /*e3d0*/  F2FP.BF16.PACK_AB R145, R215, R170 ;  /* 0x000000aad791723e */ /* 0x000fe600000010ff */
[----:B------:R-:W-:Y:S01]  /*e3e0*/  F2FP.BF16.PACK_AB R140, R2, R137 ;  /* 0x00000089028c723e */ /* 0x000fe200000010ff */
[----:B------:R-:W-:Y:S01]  /*e3f0*/  HMMA.16816.F32.BF16 R128, R208, R146, R128 ;  /* 0x00000092d080723c */ /* 0x000fe20000041880 */
[----:B------:R5:W-:Y:S03]  /*e400*/  MUFU.EX2 R137, R191 ;  /* 0x000000bf00897308 */ /* 0x000be60000000800 */
[----:B------:R-:W-:Y:S01]  /*e410*/  F2FP.BF16.PACK_AB R142, R138, R139 ;  /* 0x0000008b8a8e723e */ /* 0x000fe200000010ff */
[----:B------:R-:W-:Y:S01]  /*e420*/  FADD.FTZ R139, R162, R157 ;  /* 0x0000009da28b7221 */ /* 0x000fe20000010000 */
[----:B------:R-:W-:Y:S01]  /*e430*/  F2FP.BF16.PACK_AB R141, R171, R224 ;  /* 0x000000e0ab8d723e */ /* 0x000fe200000010ff */
[----:B------:R-:W-:Y:S01]  /*e440*/  FADD.FTZ R2, R138, R0 ;  /* 0x000000008a027221 */ /* 0x000fe20000010000 */
[----:B--2---:R-:W-:Y:S01]  /*e450*/  F2FP.BF16.PACK_AB R143, R193, R185 ;  /* 0x000000b9c18f723e */ /* 0x004fe200000010ff */
[----:B------:R-:W-:Y:S02]  /*e460*/  FADD.FTZ R0, R158, R156 ;  /* 0x0000009c9e007221 */ /* 0x000fe40000010000 */
[----:B------:R-:W2:Y:S01]  /*e470*/  LDSM.16.MT88.4 R156, [R239+0x800] ;  /* 0x00080000ef9c783b */ /* 0x000ea20000004200 */
[----:B------:R4:W4:Y:S01]  /*e480*/  MUFU.EX2 R138, R196 ;  /* 0x000000c4008a7308 */ /* 0x0009220000000800 */
[----:B------:R-:W-:Y:S01]  /*e490*/  FADD.FTZ R160, R160, R0 ;  /* 0x00000000a0a07221 */ /* 0x000fe20000010000 */
[----:B-1----:R-:W-:Y:S01]  /*e4a0*/  F2FP.BF16.PACK_AB R146, R192, R195 ;  /* 0x000000c3c092723e */ /* 0x002fe200000010ff */
[-C--:B------:R-:W-:Y:S05]  /*e4b0*/  HMMA.16816.F32.BF16 R4, R140, R148.reuse, R4 ;  /* 0x000000948c04723c */ /* 0x080fea0000041804 */
[----:B------:R-:W-:Y:S01]  /*e4c0*/  F2FP.BF16.PACK_AB R147, R184, R194 ;  /* 0x000000c2b893723e */ /* 0x000fe200000010ff */
[----:B---3--:R-:W-:Y:S06]  /*e4d0*/  FADD.FTZ R0, R132, R2 ;  /* 0x0000000284007221 */ /* 0x008fec0000010000 */
[C---:B------:R-:W-:Y:S04]  /*e4e0*/  HMMA.16816.F32.BF16 R8, R144.reuse, R148, R8 ;  /* 0x000000949008723c */ /* 0x040fe80000041808 */
[----:B-----5:R-:W-:Y:S01]  /*e4f0*/  MOV R191, R190 ;  /* 0x000000be00bf7202 */ /* 0x020fe20000000f00 */
[----:B----4-:R-:W-:Y:S01]  /*e500*/  FADD.FTZ R0, R3, R0 ;  /* 0x0000000003007221 */ /* 0x010fe20000010000 */
[----:B------:R-:W-:Y:S02]  /*e510*/  MOV R190, R189 ;  /* 0x000000bd00be7202 */ /* 0x000fe40000000f00 */
[-C--:B------:R-:W-:Y:S01]  /*e520*/  HMMA.16816.F32.BF16 R12, R144, R150.reuse, R12 ;  /* 0x00000096900c723c */ /* 0x080fe2000004180c */
[----:B------:R-:W-:Y:S01]  /*e530*/  LDSM.16.MT88.4 R196, [R239+0x1800] ;  /* 0x00180000efc4783b */ /* 0x000fe20000004200 */
[----:B------:R1:W-:Y:S02]  /*e540*/  MUFU.EX2 R228, R190 ;  /* 0x000000be00e47308 */ /* 0x0003e40000000800 */
[----:B------:R-:W-:Y:S01]  /*e550*/  MOV R189, R183 ;  /* 0x000000b700bd7202 */ /* 0x000fe20000000f00 */
[----:B------:R-:W-:Y:S01]  /*e560*/  FADD.FTZ R0, R138, R0 ;  /* 0x000000008a007221 */ /* 0x000fe20000010000 */
[----:B------:R-:W-:Y:S02]  /*e570*/  MOV R183, R178 ;  /* 0x000000b200b77202 */ /* 0x000fe40000000f00 */
[C---:B------:R-:W-:Y:S01]  /*e580*/  HMMA.16816.F32.BF16 R16, R140.reuse, R150, R16 ;  /* 0x000000968c10723c */ /* 0x040fe20000041810 */
[----:B------:R-:W3:Y:S03]  /*e590*/  LDSM.16.MT88.4 R148, [R238+0x800] ;  /* 0x00080000ee94783b */ /* 0x000ee60000004200 */
[----:B------:R-:W-:Y:S01]  /*e5a0*/  MUFU.EX2 R225, R189 ;  /* 0x000000bd00e17308 */ /* 0x000fe20000000800 */
[----:B------:R-:W-:Y:S01]  /*e5b0*/  MOV R178, R168 ;  /* 0x000000a800b27202 */ /* 0x000fe20000000f00 */
[----:B------:R-:W-:Y:S01]  /*e5c0*/  FADD.FTZ R2, R137, R0 ;  /* 0x0000000089027221 */ /* 0x000fe20000010000 */
[----:B------:R-:W-:Y:S01]  /*e5d0*/  MOV R168, R173 ;  /* 0x000000ad00a87202 */ /* 0x000fe20000000f00 */
[-C--:B------:R-:W-:Y:S04]  /*e5e0*/  HMMA.16816.F32.BF16 R20, R140, R152.reuse, R20 ;  /* 0x000000988c14723c */ /* 0x080fe80000041814 */
[----:B------:R-:W-:Y:S02]  /*e5f0*/  FADD.FTZ R0, R164, R161 ;  /* 0x000000a1a4007221 */ /* 0x000fe40000010000 */
[----:B------:R-:W-:Y:S02]  /*e600*/  MUFU.EX2 R173, R229 ;  /* 0x000000e500ad7308 */ /* 0x000fe40000000800 */
[C---:B------:R-:W-:Y:S04]  /*e610*/  HMMA.16816.F32.BF16 R24, R144.reuse, R152, R24 ;  /* 0x000000989018723c */ /* 0x040fe80000041818 */
[----:B-1----:R-:W-:Y:S02]  /*e620*/  MOV R190, R183 ;  /* 0x000000b700be7202 */ /* 0x002fe40000000f00 */
[----:B------:R-:W-:Y:S02]  /*e630*/  MOV R183, R181 ;  /* 0x000000b500b77202 */ /* 0x000fe40000000f00 */
[-C--:B------:R-:W-:Y:S01]  /*e640*/  HMMA.16816.F32.BF16 R28, R144, R154.reuse, R28 ;  /* 0x0000009a901c723c */ /* 0x080fe2000004181c */
[----:B------:R-:W-:Y:S03]  /*e650*/  MUFU.EX2 R227, R190 ;  /* 0x000000be00e37308 */ /* 0x000fe60000000800 */
[----:B------:R-:W-:Y:S02]  /*e660*/  MOV R181, R179 ;  /* 0x000000b300b57202 */ /* 0x000fe40000000f00 */
[----:B------:R-:W-:Y:S02]  /*e670*/  MOV R179, R165 ;  /* 0x000000a500b37202 */ /* 0x000fe40000000f00 */
[C---:B------:R-:W-:Y:S01]  /*e680*/  HMMA.16816.F32.BF16 R32, R140.reuse, R154, R32 ;  /* 0x0000009a8c20723c */ /* 0x040fe20000041820 */
[----:B------:R-:W1:Y:S02]  /*e690*/  LDSM.16.MT88.4 R152, [R236+0x2800] ;  /* 0x00280000ec98783b */ /* 0x000e640000004200 */
[----:B------:R-:W-:Y:S05]  /*e6a0*/  MUFU.EX2 R222, R181 ;  /* 0x000000b500de7308 */ /* 0x000fea0000000800 */
[-C--:B--2---:R-:W-:Y:S05]  /*e6b0*/  HMMA.16816.F32.BF16 R36, R140, R156.reuse, R36 ;  /* 0x0000009c8c24723c */ /* 0x084fea0000041824 */
[----:B------:R2:W-:Y:S03]  /*e6c0*/  MUFU.EX2 R229, R191 ;  /* 0x000000bf00e57308 */ /* 0x0005e60000000800 */
[C---:B------:R-:W-:Y:S07]  /*e6d0*/  HMMA.16816.F32.BF16 R40, R144.reuse, R156, R40 ;  /* 0x0000009c9028723c */ /* 0x040fee0000041828 */
[----:B------:R-:W-:Y:S01]  /*e6e0*/  MUFU.EX2 R168, R168 ;  /* 0x000000a800a87308 */ /* 0x000fe20000000800 */
[-C--:B------:R-:W-:Y:S08]  /*e6f0*/  HMMA.16816.F32.BF16 R44, R144, R158.reuse, R44 ;  /* 0x0000009e902c723c */ /* 0x080ff0000004182c */
[C---:B------:R-:W-:Y:S01]  /*e700*/  HMMA.16816.F32.BF16 R48, R140.reuse, R158, R48 ;  /* 0x0000009e8c30723c */ /* 0x040fe20000041830 */
[----:B------:R-:W4:Y:S01]  /*e710*/  LDSM.16.MT88.4 R156, [R237+0x2800] ;  /* 0x00280000ed9c783b */ /* 0x000f220000004200 */
[----:B------:R-:W-:Y:S02]  /*e720*/  MUFU.EX2 R220, R179 ;  /* 0x000000b300dc7308 */ /* 0x000fe40000000800 */
[----:B--2---:R-:W-:Y:S02]  /*e730*/  MOV R191, R182 ;  /* 0x000000b600bf7202 */ /* 0x004fe40000000f00 */
[----:B------:R-:W-:Y:S02]  /*e740*/  MOV R182, R180 ;  /* 0x000000b400b67202 */ /* 0x000fe40000000f00 */
[-C--:B---3--:R-:W-:Y:S04]  /*e750*/  HMMA.16816.F32.BF16 R52, R140, R148.reuse, R52 ;  /* 0x000000948c34723c */ /* 0x088fe80000041834 */
[----:B------:R-:W-:Y:S01]  /*e760*/  MOV R180, R166 ;  /* 0x000000a600b47202 */ /* 0x000fe20000000f00 */
[----:B------:R-:W2:Y:S03]  /*e770*/  MUFU.EX2 R223, R182 ;  /* 0x000000b600df7308 */ /* 0x000ea60000000800 */
[C---:B------:R-:W-:Y:S07]  /*e780*/  HMMA.16816.F32.BF16 R56, R144.reuse, R148, R56 ;  /* 0x000000949038723c */ /* 0x040fee0000041838 */
[----:B------:R-:W3:Y:S01]  /*e790*/  MUFU.EX2 R221, R180 ;  /* 0x000000b400dd7308 */ /* 0x000ee20000000800 */
[-C--:B------:R-:W-:Y:S08]  /*e7a0*/  HMMA.16816.F32.BF16 R60, R144, R150.reuse, R60 ;  /* 0x00000096903c723c */ /* 0x080ff0000004183c */
[C---:B------:R-:W-:Y:S01]  /*e7b0*/  HMMA.16816.F32.BF16 R64, R140.reuse, R150, R64 ;  /* 0x000000968c40723c */ /* 0x040fe20000041840 */
[----:B------:R-:W5:Y:S01]  /*e7c0*/  LDSM.16.MT88.4 R148, [R239+0x2800] ;  /* 0x00280000ef94783b */ /* 0x000f620000004200 */
[----:B------:R-:W4:Y:S02]  /*e7d0*/  MUFU.EX2 R218, R178 ;  /* 0x000000b200da7308 */ /* 0x000f240000000800 */
[----:B--2---:R-:W-:Y:S04]  /*e7e0*/  F2FP.BF16.PACK_AB R208, R222, R223 ;  /* 0x000000dfded0723e */ /* 0x004fe800000010ff */
[-C--:B-1----:R-:W-:Y:S04]  /*e7f0*/  HMMA.16816.F32.BF16 R68, R140, R152.reuse, R68 ;  /* 0x000000988c44723c */ /* 0x082fe80000041844 */
[----:B---3--:R-:W-:Y:S04]  /*e800*/  F2FP.BF16.PACK_AB R210, R220, R221 ;  /* 0x000000dddcd2723e */ /* 0x008fe800000010ff */
[C---:B------:R-:W-:Y:S08]  /*e810*/  HMMA.16816.F32.BF16 R72, R144.reuse, R152, R72 ;  /* 0x000000989048723c */ /* 0x040ff00000041848 */
[-C--:B------:R-:W-:Y:S04]  /*e820*/  HMMA.16816.F32.BF16 R76, R144, R154.reuse, R76 ;  /* 0x0000009a904c723c */ /* 0x080fe8000004184c */
[----:B----4-:R-:W-:Y:S04]  /*e830*/  F2FP.BF16.PACK_AB R209, R219, R218 ;  /* 0x000000dadbd1723e */ /* 0x010fe800000010ff */
[C---:B------:R-:W-:Y:S01]  /*e840*/  HMMA.16816.F32.BF16 R80, R140.reuse, R154, R80 ;  /* 0x0000009a8c50723c */ /* 0x040fe20000041850 */
[----:B------:R-:W1:Y:S07]  /*e850*/  LDSM.16.MT88.4 R152, [R238+0x2800] ;  /* 0x00280000ee98783b */ /* 0x000e6e0000004200 */
[-C--:B------:R-:W-:Y:S08]  /*e860*/  HMMA.16816.F32.BF16 R84, R140, R156.reuse, R84 ;  /* 0x0000009c8c54723c */ /* 0x080ff00000041854 */
[C---:B------:R-:W-:Y:S08]  /*e870*/  HMMA.16816.F32.BF16 R88, R144.reuse, R156, R88 ;  /* 0x0000009c9058723c */ /* 0x040ff00000041858 */
[-C--:B------:R-:W-:Y:S08]  /*e880*/  HMMA.16816.F32.BF16 R92, R144, R158.reuse, R92 ;  /* 0x0000009e905c723c */ /* 0x080ff0000004185c */
[C---:B------:R-:W-:Y:S01]  /*e890*/  HMMA.16816.F32.BF16 R96, R140.reuse, R158, R96 ;  /* 0x0000009e8c60723c */ /* 0x040fe20000041860 */
[----:B------:R-:W2:Y:S07]  /*e8a0*/  LDSM.16.MT88.4 R156, [R236+0x1000] ;  /* 0x00100000ec9c783b */ /* 0x000eae0000004200 */
[-C--:B-----5:R-:W-:Y:S08]  /*e8b0*/  HMMA.16816.F32.BF16 R100, R140, R148.reuse, R100 ;  /* 0x000000948c64723c */ /* 0x0a0ff00000041864 */
[C---:B------:R-:W-:Y:S08]  /*e8c0*/  HMMA.16816.F32.BF16 R104, R144.reuse, R148, R104 ;  /* 0x000000949068723c */ /* 0x040ff00000041868 */
[-C--:B------:R-:W-:Y:S08]  /*e8d0*/  HMMA.16816.F32.BF16 R108, R144, R150.reuse, R108 ;  /* 0x00000096906c723c */ /* 0x080ff0000004186c */
[C---:B------:R-:W-:Y:S01]  /*e8e0*/  HMMA.16816.F32.BF16 R112, R140.reuse, R150, R112 ;  /* 0x000000968c70723c */ /* 0x040fe20000041870 */
[----:B------:R-:W3:Y:S07]  /*e8f0*/  LDSM.16.MT88.4 R148, [R237+0x1000] ;  /* 0x00100000ed94783b */ /* 0x000eee0000004200 */
[-C--:B-1----:R-:W-:Y:S08]  /*e900*/  HMMA.16816.F32.BF16 R116, R140, R152.reuse, R116 ;  /* 0x000000988c74723c */ /* 0x082ff00000041874 */
[C---:B------:R-:W-:Y:S08]  /*e910*/  HMMA.16816.F32.BF16 R120, R144.reuse, R152, R120 ;  /* 0x000000989078723c */ /* 0x040ff00000041878 */
[-C--:B------:R-:W-:Y:S07]  /*e920*/  HMMA.16816.F32.BF16 R124, R144, R154.reuse, R124 ;  /* 0x0000009a907c723c */ /* 0x080fee000004187c */
[----:B------:R-:W-:Y:S01]  /*e930*/  F2FP.BF16.PACK_AB R144, R3, R132 ;  /* 0x000000840390723e */ /* 0x000fe200000010ff */
[----:B------:R-:W-:Y:S01]  /*e940*/  HMMA.16816.F32.BF16 R128, R140, R154, R128 ;  /* 0x0000009a8c80723c */ /* 0x000fe20000041880 */
[----:B------:R-:W1:Y:S03]  /*e950*/  LDSM.16.MT88.4 R152, [R239+0x1000] ;  /* 0x00100000ef98783b */ /* 0x000e660000004200 */
[----:B------:R-:W-:Y:S01]  /*e960*/  F2FP.BF16.PACK_AB R146, R137, R138 ;  /* 0x0000008a8992723e */ /* 0x000fe200000010ff */
[----:B------:R-:W-:Y:S01]  /*e970*/  FADD.FTZ R137, R163, R160 ;  /* 0x000000a0a3897221 */ /* 0x000fe20000010000 */
[----:B------:R-:W-:Y:S01]  /*e980*/  F2FP.BF16.PACK_AB R145, R187, R186 ;  /* 0x000000babb91723e */ /* 0x000fe200000010ff */
[----:B------:R4:W-:Y:S01]  /*e990*/  MUFU.EX2 R138, R191 ;  /* 0x000000bf008a7308 */ /* 0x0009e20000000800 */
[----:B------:R-:W-:Y:S01]  /*e9a0*/  F2FP.BF16.PACK_AB R147, R174, R172 ;  /* 0x000000acae93723e */ /* 0x000fe200000010ff */
[----:B------:R-:W-:Y:S03]  /*e9b0*/  LDSM.16.MT88.4 R160, [R236+0x3000] ;  /* 0x00300000eca0783b */ /* 0x000fe60000004200 */
[----:B------:R-:W-:Y:S01]  /*e9c0*/  F2FP.BF16.PACK_AB R140, R200, R231 ;  /* 0x000000e7c88c723e */ /* 0x000fe200000010ff */
[----:B------:R-:W-:Y:S01]  /*e9d0*/  FADD.FTZ R3, R224, R139 ;  /* 0x0000008be0037221 */ /* 0x000fe20000010000 */
[----:B------:R-:W-:Y:S01]  /*e9e0*/  F2FP.BF16.PACK_AB R142, R245, R173 ;  /* 0x000000adf58e723e */ /* 0x000fe200000010ff */
[-C--:B--2---:R-:W-:Y:S02]  /*e9f0*/  HMMA.16816.F32.BF16 R4, R144, R156.reuse, R4 ;  /* 0x0000009c9004723c */ /* 0x084fe40000041804 */
[----:B------:R2:W5:Y:S03]  /*ea00*/  MUFU.EX2 R139, R167 ;  /* 0x000000a7008b7308 */ /* 0x0005660000000800 */
[----:B------:R-:W-:Y:S01]  /*ea10*/  F2FP.BF16.PACK_AB R141, R252, R230 ;  /* 0x000000e6fc8d723e */ /* 0x000fe200000010ff */
[----:B------:R-:W-:Y:S01]  /*ea20*/  FADD.FTZ R132, R216, R0 ;  /* 0x00000000d8847221 */ /* 0x000fe20000010000 */
[----:B------:R-:W-:Y:S01]  /*ea30*/  F2FP.BF16.PACK_AB R143, R228, R229 ;  /* 0x000000e5e48f723e */ /* 0x000fe200000010ff */
[----:B------:R-:W-:Y:S04]  /*ea40*/  FADD.FTZ R0, R169, R2 ;  /* 0x00000002a9007221 */ /* 0x000fe80000010000 */
[----:B------:R1:W-:Y:S01]  /*ea50*/  MUFU.EX2 R224, R183 ;  /* 0x000000b700e07308 */ /* 0x0003e20000000800 */
[----:B------:R-:W-:Y:S01]  /*ea60*/  FADD.FTZ R132, R214, R132 ;  /* 0x00000084d6847221 */ /* 0x000fe20000010000 */
[C---:B------:R-:W-:Y:S01]  /*ea70*/  HMMA.16816.F32.BF16 R8, R140.reuse, R156, R8 ;  /* 0x0000009c8c08723c */ /* 0x040fe20000041808 */
[----:B----4-:R-:W-:Y:S03]  /*ea80*/  LDSM.16.MT88.4 R188, [R237+0x1800] ;  /* 0x00180000edbc783b */ /* 0x010fe60000004200 */
[----:B------:R-:W-:Y:S02]  /*ea90*/  FADD.FTZ R0, R168, R0 ;  /* 0x00000000a8007221 */ /* 0x000fe40000010000 */
[----:B------:R-:W-:Y:S02]  /*eaa0*/  FADD.FTZ R3, R171, R3 ;  /* 0x00000003ab037221 */ /* 0x000fe40000010000 */
[-C--:B------:R-:W-:Y:S01]  /*eab0*/  HMMA.16816.F32.BF16 R12, R140, R158.reuse, R12 ;  /* 0x0000009e8c0c723c */ /* 0x080fe2000004180c */
[----:B------:R-:W4:Y:S01]  /*eac0*/  MUFU.EX2 R216, R175 ;  /* 0x000000af00d87308 */ /* 0x000f220000000800 */
[----:B--2---:R-:W-:Y:S02]  /*ead0*/  LDSM.16.MT88.4 R164, [R237+0x3000] ;  /* 0x00300000eda4783b */ /* 0x004fe40000004200 */
[----:B-----5:R-:W-:Y:S04]  /*eae0*/  FADD.FTZ R0, R139, R0 ;  /* 0x000000008b007221 */ /* 0x020fe80000010000 */
[C---:B------:R-:W-:Y:S02]  /*eaf0*/  HMMA.16816.F32.BF16 R16, R144.reuse, R158, R16 ;  /* 0x0000009e9010723c */ /* 0x040fe40000041810 */
[----:B------:R-:W2:Y:S02]  /*eb00*/  LDSM.16.MT88.4 R156, [R238+0x1000] ;  /* 0x00100000ee9c783b */ /* 0x000ea40000004200 */
[----:B------:R-:W-:Y:S04]  /*eb10*/  FADD.FTZ R0, R138, R0 ;  /* 0x000000008a007221 */ /* 0x000fe80000010000 */
[-C--:B---3--:R-:W-:Y:S02]  /*eb20*/  HMMA.16816.F32.BF16 R20, R144, R148.reuse, R20 ;  /* 0x000000949014723c */ /* 0x088fe40000041814 */
[----:B-1----:R-:W-:Y:S06]  /*eb30*/  LDSM.16.MT88.4 R180, [R236+0x1800] ;  /* 0x00180000ecb4783b */ /* 0x002fec0000004200 */
[C---:B------:R-:W-:Y:S02]  /*eb40*/  HMMA.16816.F32.BF16 R24, R140.reuse, R148, R24 ;  /* 0x000000948c18723c */ /* 0x040fe40000041818 */
[----:B------:R1:W-:Y:S02]  /*eb50*/  STL [R1+0x4], R0 ;  /* 0x0000040001007387 */ /* 0x0003e40000100800 */
[----:B----4-:R-:W-:Y:S04]  /*eb60*/  F2FP.BF16.PACK_AB R211, R216, R217 ;  /* 0x000000d9d8d3723e */ /* 0x010fe800000010ff */
[-C--:B------:R-:W-:Y:S08]  /*eb70*/  HMMA.16816.F32.BF16 R28, R140, R150.reuse, R28 ;  /* 0x000000968c1c723c */ /* 0x080ff0000004181c */
[C---:B------:R-:W-:Y:S01]  /*eb80*/  HMMA.16816.F32.BF16 R32, R144.reuse, R150, R32 ;  /* 0x000000969020723c */ /* 0x040fe20000041820 */
[----:B------:R-:W3:Y:S07]  /*eb90*/  LDSM.16.MT88.4 R148, [R239+0x3000] ;  /* 0x00300000ef94783b */ /* 0x000eee0000004200 */
[-C--:B------:R-:W-:Y:S04]  /*eba0*/  HMMA.16816.F32.BF16 R36, R144, R152.reuse, R36 ;  /* 0x000000989024723c */ /* 0x080fe80000041824 */
[----:B-1----:R-:W-:Y:S01]  /*ebb0*/  FADD.FTZ R0, R170, R137 ;  /* 0x00000089aa007221 */ /* 0x002fe20000010000 */
[----:B------:R-:W-:Y:S03]  /*ebc0*/  MOV R137, R172 ;  /* 0x000000ac00897202 */ /* 0x000fe60000000f00 */
[C---:B------:R-:W-:Y:S04]  /*ebd0*/  HMMA.16816.F32.BF16 R40, R140.reuse, R152, R40 ;  /* 0x000000988c28723c */ /* 0x040fe80000041828 */
[----:B------:R-:W-:Y:S01]  /*ebe0*/  FADD.FTZ R2, R215, R0 ;  /* 0x00000000d7027221 */ /* 0x000fe20000010000 */
[----:B------:R-:W-:Y:S01]  /*ebf0*/  MOV R0, R185 ;  /* 0x000000b900007202 */ /* 0x000fe20000000f00 */
[----:B------:R-:W-:Y:S02]  /*ec00*/  LDSM.16.MT88.4 R212, [R236+0x3800] ;  /* 0x00380000ecd4783b */ /* 0x000fe40000004200 */
[-C--:B------:R-:W-:Y:S04]  /*ec10*/  HMMA.16816.F32.BF16 R44, R140, R154.reuse, R44 ;  /* 0x0000009a8c2c723c */ /* 0x080fe8000004182c */
[----:B------:R-:W-:Y:S04]  /*ec20*/  FADD.FTZ R0, R0, R3 ;  /* 0x0000000300007221 */ /* 0x000fe80000010000 */
[C---:B------:R-:W-:Y:S01]  /*ec30*/  HMMA.16816.F32.BF16 R48, R144.reuse, R154, R48 ;  /* 0x0000009a9030723c */ /* 0x040fe20000041830 */
[----:B------:R-:W1:Y:S07]  /*ec40*/  LDSM.16.MT88.4 R152, [R238+0x3000] ;  /* 0x00300000ee98783b */ /* 0x000e6e0000004200 */
[-C--:B--2---:R-:W-:Y:S08]  /*ec50*/  HMMA.16816.F32.BF16 R52, R144, R156.reuse, R52 ;  /* 0x0000009c9034723c */ /* 0x084ff00000041834 */
        /* <DEDUP_REMOVED lines=62> */
[----:B------:R-:W-:Y:S04]  /*f040*/  FADD.FTZ R0, R22, R0 ;  /* 0x0000000016007221 */ /* 0x000fe80000010000 */
[C---:B------:R-:W-:Y:S04]  /*f050*/  HMMA.16816.F32.BF16 R148, R208.reuse, R204, R56 ;  /* 0x000000ccd094723c */ /* 0x040fe80000041838 */
[----:B------:R-:W-:Y:S04]  /*f060*/  FADD.FTZ R0, R17, R0 ;  /* 0x0000000011007221 */ /* 0x000fe80000010000 */
[-C--:B------:R-:W-:Y:S04]  /*f070*/  HMMA.16816.F32.BF16 R144, R208, R206.reuse, R60 ;  /* 0x000000ced090723c */ /* 0x080fe8000004183c */
[----:B------:R-:W-:Y:S04]  /*f080*/  FADD.FTZ R0, R18, R0 ;  /* 0x0000000012007221 */ /* 0x000fe80000010000 */
[C---:B------:R-:W-:Y:S04]  /*f090*/  HMMA.16816.F32.BF16 R204, R140.reuse, R206, R64 ;  /* 0x000000ce8ccc723c */ /* 0x040fe80000041840 */
[----:B------:R-:W-:Y:S01]  /*f0a0*/  FADD.FTZ R0, R137, R0 ;  /* 0x0000000089007221 */ /* 0x000fe20000010000 */
[----:B------:R-:W-:Y:S03]  /*f0b0*/  MOV R137, R136 ;  /* 0x0000008800897202 */ /* 0x000fe60000000f00 */
[-C--:B------:R-:W-:Y:S04]  /*f0c0*/  HMMA.16816.F32.BF16 R68, R140, R212.reuse, R68 ;  /* 0x000000d48c44723c */ /* 0x080fe80000041844 */
[----:B------:R-:W-:Y:S01]  /*f0d0*/  FADD.FTZ R0, R138, R0 ;  /* 0x000000008a007221 */ /* 0x000fe20000010000 */
[----:B------:R-:W-:Y:S03]  /*f0e0*/  MOV R138, R135 ;  /* 0x00000087008a7202 */ /* 0x000fe60000000f00 */
[C---:B------:R-:W-:Y:S04]  /*f0f0*/  HMMA.16816.F32.BF16 R72, R208.reuse, R212, R72 ;  /* 0x000000d4d048723c */ /* 0x040fe80000041848 */
[----:B------:R-:W-:Y:S04]  /*f100*/  FADD.FTZ R0, R227, R0 ;  /* 0x00000000e3007221 */ /* 0x000fe80000010000 */
        /* <DEDUP_REMOVED lines=11> */
[-C--:B--2---:R-:W-:Y:S01]  /*f1c0*/  HMMA.16816.F32.BF16 R100, R140, R8.reuse, R100 ;  /* 0x000000088c64723c */ /* 0x084fe20000041864 */
[----:B------:R1:W-:Y:S03]  /*f1d0*/  STL [R1], R4 ;  /* 0x0000000401007387 */ /* 0x0003e60000100800 */
[----:B------:R-:W-:Y:S02]  /*f1e0*/  FADD.FTZ R2, R222, R5 ;  /* 0x00000005de027221 */ /* 0x000fe40000010000 */
[----:B------:R-:W-:Y:S02]  /*f1f0*/  FADD.FTZ R0, R219, R3 ;  /* 0x00000003db007221 */ /* 0x000fe40000010000 */
[C---:B------:R-:W-:Y:S04]  /*f200*/  HMMA.16816.F32.BF16 R104, R208.reuse, R8, R104 ;  /* 0x00000008d068723c */ /* 0x040fe80000041868 */
[----:B------:R-:W-:Y:S02]  /*f210*/  FADD.FTZ R3, R221, R2 ;  /* 0x00000002dd037221 */ /* 0x000fe40000010000 */
[----:B------:R-:W-:Y:S01]  /*f220*/  FADD.FTZ R2, R217, R0 ;  /* 0x00000000d9027221 */ /* 0x000fe20000010000 */
[----:B------:R-:W-:Y:S01]  /*f230*/  IADD3 R0, R248, -0x1, RZ ;  /* 0xfffffffff8007810 */ /* 0x000fe20007ffe0ff */
[-C--:B------:R-:W-:Y:S04]  /*f240*/  HMMA.16816.F32.BF16 R108, R208, R10.reuse, R108 ;  /* 0x0000000ad06c723c */ /* 0x080fe8000004186c */
[----:B------:R-:W-:Y:S01]  /*f250*/  FADD.FTZ R3, R220, R3 ;  /* 0x00000003dc037221 */ /* 0x000fe20000010000 */
[----:B------:R-:W-:Y:S01]  /*f260*/  MOV R248, R0 ;  /* 0x0000000000f87202 */ /* 0x000fe20000000f00 */
[----:B------:R-:W-:Y:S02]  /*f270*/  FADD.FTZ R2, R216, R2 ;  /* 0x00000002d8027221 */ /* 0x000fe40000010000 */
[C---:B------:R-:W-:Y:S01]  /*f280*/  HMMA.16816.F32.BF16 R112, R140.reuse, R10, R112 ;  /* 0x0000000a8c70723c */ /* 0x040fe20000041870 */
[----:B------:R1:W-:Y:S04]  /*f290*/  STL [R1+0x8], R3 ;  /* 0x0000080301007387 */ /* 0x0003e80000100800 */
[----:B------:R1:W-:Y:S03]  /*f2a0*/  STL [R1+0xc], R2 ;  /* 0x00000c0201007387 */ /* 0x0003e60000100800 */
[-C--:B---3--:R-:W-:Y:S08]  /*f2b0*/  HMMA.16816.F32.BF16 R116, R140, R12.reuse, R116 ;  /* 0x0000000c8c74723c */ /* 0x088ff00000041874 */
[C---:B------:R-:W-:Y:S08]  /*f2c0*/  HMMA.16816.F32.BF16 R120, R208.reuse, R12, R120 ;  /* 0x0000000cd078723c */ /* 0x040ff00000041878 */
[-C--:B------:R-:W-:Y:S08]  /*f2d0*/  HMMA.16816.F32.BF16 R124, R208, R14.reuse, R124 ;  /* 0x0000000ed07c723c */ /* 0x080ff0000004187c */
[----:B------:R-:W-:Y:S07]  /*f2e0*/  HMMA.16816.F32.BF16 R128, R140, R14, R128 ;  /* 0x0000000e8c80723c */ /* 0x000fee0000041880 */
[----:B------:R-:W-:Y:S01]  /*f2f0*/  MOV R140, R133 ;  /* 0x00000085008c7202 */ /* 0x000fe20000000f00 */
[----:B-1----:R-:W-:-:S11]  /*f300*/  @P0 BRA `(.L_x_1668) ;  /* 0xffffbff000000947 */ /* 0x002fd6000383ffff */
.L_x_1661:
[----:B------:R-:W-:Y:S05]  /*f310*/  BRA.DIV ~URZ, `(.L_x_1669) ;  /* 0x00006fa27f007947 */ /* 0x000fea000b800000 */
[----:B-1----:R-:W2:Y:S04]  /*f320*/  LDL R0, [R1+0x4] ;  /* 0x0000040001007983 */ /* 0x002ea80000100800 */
[----:B--2---:R1:W2:Y:S02]  /*f330*/  SHFL.BFLY PT, R6, R0, 0x2, 0x1f ;  /* 0x0c401f0000067f89 */ /* 0x0042a400000e0000 */
.L_x_1749:
[----:B-1----:R-:W3:Y:S02]  /*f340*/  LDL.LU R0, [R1+0x4] ;  /* 0x0000040001007983 */ /* 0x002ee40000300800 */
[----:B--23--:R-:W-:Y:S01]  /*f350*/  FADD.FTZ R6, R6, R0 ;  /* 0x0000000006067221 */ /* 0x00cfe20000010000 */
[----:B------:R-:W-:Y:S05]  /*f360*/  BRA.DIV ~URZ, `(.L_x_1670) ;  /* 0x00006fb27f007947 */ /* 0x000fea000b800000 */
[----:B------:R-:W2:Y:S04]  /*f370*/  LDL.LU R2, [R1] ;  /* 0x0000000001027983 */ /* 0x000ea80000300800 */
[----:B------:R-:W3:Y:S04]  /*f380*/  LDL.LU R0, [R1+0x8] ;  /* 0x0000080001007983 */ /* 0x000ee80000300800 */
[----:B------:R-:W4:Y:S04]  /*f390*/  LDL.LU R9, [R1+0xc] ;  /* 0x00000c0001097983 */ /* 0x000f280000300800 */
[----:B--2---:R-:W1:Y:S04]  /*f3a0*/  SHFL.BFLY PT, R5, R2, 0x2, 0x1f ;  /* 0x0c401f0002057f89 */ /* 0x004e6800000e0000 */
[----:B---3--:R-:W2:Y:S04]  /*f3b0*/  SHFL.BFLY PT, R4, R0, 0x2, 0x1f ;  /* 0x0c401f0000047f89 */ /* 0x008ea800000e0000 */
[----:B----4-:R-:W3:Y:S01]  /*f3c0*/  SHFL.BFLY PT, R7, R9, 0x2, 0x1f ;  /* 0x0c401f0009077f89 */ /* 0x010ee200000e0000 */
[----:B-1----:R-:W-:-:S02]  /*f3d0*/  FADD.FTZ R5, R5, R2 ;  /* 0x0000000205057221 */ /* 0x002fc40000010000 */
[----:B--2---:R-:W-:-:S03]  /*f3e0*/  FADD.FTZ R4, R4, R0 ;  /* 0x0000000004047221 */ /* 0x004fc60000010000 */
[----:B------:R-:W1:Y:S01]  /*f3f0*/  SHFL.BFLY PT, R2, R5, 0x1, 0x1f ;  /* 0x0c201f0005027f89 */ /* 0x000e6200000e0000 */
[----:B---3--:R-:W-:-:S03]  /*f400*/  FADD.FTZ R7, R7, R9 ;  /* 0x0000000907077221 */ /* 0x008fc60000010000 */
[----:B------:R-:W2:Y:S04]  /*f410*/  SHFL.BFLY PT, R0, R6, 0x1, 0x1f ;  /* 0x0c201f0006007f89 */ /* 0x000ea800000e0000 */
[----:B------:R-:W3:Y:S04]  /*f420*/  SHFL.BFLY PT, R3, R4, 0x1, 0x1f ;  /* 0x0c201f0004037f89 */ /* 0x000ee800000e0000 */
[----:B------:R4:W4:Y:S01]  /*f430*/  SHFL.BFLY PT, R8, R7, 0x1, 0x1f ;  /* 0x0c201f0007087f89 */ /* 0x00092200000e0000 */
[----:B-1----:R-:W-:Y:S02]  /*f440*/  FADD.FTZ R5, R5, R2 ;  /* 0x0000000205057221 */ /* 0x002fe40000010000 */
[----:B--2---:R-:W-:-:S02]  /*f450*/  FADD.FTZ R6, R6, R0 ;  /* 0x0000000006067221 */ /* 0x004fc40000010000 */
[----:B---3--:R-:W-:Y:S02]  /*f460*/  FADD.FTZ R4, R4, R3 ;  /* 0x0000000304047221 */ /* 0x008fe40000010000 */
.L_x_1750:
[----:B------:R-:W-:Y:S01]  /*f470*/  FSETP.NE.FTZ.AND P2, PT, R5, RZ, PT ;  /* 0x000000ff0500720b */ /* 0x000fe20003f55000 */
[----:B------:R-:W-:Y:S01]  /*f480*/  CS2R R2, SRZ ;  /* 0x0000000000027805 */ /* 0x000fe2000001ff00 */
[----:B------:R-:W-:Y:S01]  /*f490*/  FSETP.NE.FTZ.AND P3, PT, R6, RZ, PT ;  /* 0x000000ff0600720b */ /* 0x000fe20003f75000 */
[----:B----4-:R-:W-:Y:S01]  /*f4a0*/  FADD.FTZ R7, R8, R7 ;  /* 0x0000000708077221 */ /* 0x010fe20000010000 */
[----:B------:R-:W-:Y:S02]  /*f4b0*/  FSETP.NE.FTZ.AND P1, PT, R4, RZ, PT ;  /* 0x000000ff0400720b */ /* 0x000fe40003f35000 */
[----:B------:R-:W-:Y:S02]  /*f4c0*/  MOV R0, RZ ;  /* 0x000000ff00007202 */ /* 0x000fe40000000f00 */
[----:B------:R-:W-:Y:S02]  /*f4d0*/  FSETP.NE.FTZ.AND P0, PT, R7, RZ, PT ;  /* 0x000000ff0700720b */ /* 0x000fe40003f15000 */
[----:B------:R-:W-:-:S02]  /*f4e0*/  MOV R61, 0xff800000 ;  /* 0xff800000003d7802 */ /* 0x000fc40000000f00 */
[----:B------:R-:W-:Y:S01]  /*f4f0*/  MOV R60, 0xff800000 ;  /* 0xff800000003c7802 */ /* 0x000fe20000000f00 */
[----:B------:R-:W1:Y:S01]  /*f500*/  @P2 MUFU.RCP R3, R5 ;  /* 0x0000000500032308 */ /* 0x000e620000001000 */
[----:B------:R-:W-:Y:S02]  /*f510*/  MOV R59, 0xff800000 ;  /* 0xff800000003b7802 */ /* 0x000fe40000000f00 */
[----:B------:R-:W-:Y:S02]  /*f520*/  MOV R58, 0xff800000 ;  /* 0xff800000003a7802 */ /* 0x000fe40000000f00 */
[----:B------:R-:W-:-:S03]  /*f530*/  @P1 MOV R13, 0x3f317218 ;  /* 0x3f317218000d1802 */ /* 0x000fc60000000f00 */
[----:B------:R-:W2:Y:S08]  /*f540*/  @P3 MUFU.RCP R0, R6 ;  /* 0x0000000600003308 */ /* 0x000eb00000001000 */
[----:B------:R-:W3:Y:S01]  /*f550*/  @P1 MUFU.RCP R2, R4 ;  /* 0x0000000400021308 */ /* 0x000ee20000001000 */
[C---:B-1----:R-:W-:Y:S02]  /*f560*/  FMUL.FTZ R178, R3.reuse, R178 ;  /* 0x000000b203b27220 */ /* 0x042fe40000410000 */
[----:B------:R-:W-:-:S02]  /*f570*/  FMUL.FTZ R56, R3, R179 ;  /* 0x000000b303387220 */ /* 0x000fc40000410000 */
[C---:B------:R-:W-:Y:S02]  /*f580*/  FMUL.FTZ R182, R3.reuse, R182 ;  /* 0x000000b603b67220 */ /* 0x040fe40000410000 */
[C---:B------:R-:W-:Y:S01]  /*f590*/  FMUL.FTZ R53, R3.reuse, R183 ;  /* 0x000000b703357220 */ /* 0x040fe20000410000 */
[----:B------:R-:W1:Y:S01]  /*f5a0*/  @P3 MUFU.LG2 R8, R6 ;  /* 0x0000000600083308 */ /* 0x000e620000000c00 */
[C---:B------:R-:W-:Y:S02]  /*f5b0*/  FMUL.FTZ R186, R3.reuse, R186 ;  /* 0x000000ba03ba7220 */ /* 0x040fe40000410000 */
[C---:B------:R-:W-:Y:S02]  /*f5c0*/  FMUL.FTZ R50, R3.reuse, R187 ;  /* 0x000000bb03327220 */ /* 0x040fe40000410000 */
[C---:B------:R-:W-:Y:S02]  /*f5d0*/  FMUL.FTZ R190, R3.reuse, R190 ;  /* 0x000000be03be7220 */ /* 0x040fe40000410000 */
[C---:B------:R-:W-:Y:S01]  /*f5e0*/  FMUL.FTZ R47, R3.reuse, R191 ;  /* 0x000000bf032f7220 */ /* 0x040fe20000410000 */
[----:B------:R4:W5:Y:S01]  /*f5f0*/  @P2 MUFU.LG2 R6, R5 ;  /* 0x0000000500062308 */ /* 0x0009620000000c00 */
        /* <DEDUP_REMOVED lines=8> */
[----:B----4-:R-:W-:Y:S01]  /*f680*/  @P3 MOV R5, 0x3f317218 ;  /* 0x3f31721800053802 */ /* 0x010fe20000000f00 */
        /* <DEDUP_REMOVED lines=16> */
[----:B------:R4:W1:Y:S01]  /*f790*/  @P1 MUFU.LG2 R3, R4 ;  /* 0x0000000400031308 */ /* 0x0008620000000c00 */
[----:B--2---:R-:W-:-:S02]  /*f7a0*/  FMUL.FTZ R176, R0, R176 ;  /* 0x000000b000b07220 */ /* 0x004fc40000410000 */
        /* <DEDUP_REMOVED lines=32> */
[----:B------:R-:W-:Y:S01]  /*f9b0*/  MOV R0, RZ ;  /* 0x000000ff00007202 */ /* 0x000fe20000000f00 */
[C---:B---3--:R-:W-:Y:S02]  /*f9c0*/  FMUL.FTZ R172, R2.reuse, R172 ;  /* 0x000000ac02ac7220 */ /* 0x048fe40000410000 */
[C---:B------:R-:W-:Y:S02]  /*f9d0*/  FMUL.FTZ R55, R2.reuse, R173 ;  /* 0x000000ad02377220 */ /* 0x040fe40000410000 */
[C---:B------:R-:W-:Y:S01]  /*f9e0*/  FMUL.FTZ R168, R2.reuse, R168 ;  /* 0x000000a802a87220 */ /* 0x040fe20000410000 */
[----:B------:R-:W-:Y:S01]  /*f9f0*/  @P0 MUFU.RCP R0, R7 ;  /* 0x0000000700000308 */ /* 0x000fe20000001000 */
        /* <DEDUP_REMOVED lines=29> */
[----:B------:R-:W2:Y:S01]  /*fbd0*/  @P0 MUFU.LG2 R2, R7 ;  /* 0x0000000700020308 */ /* 0x000ea20000000c00 */
[----:B-1----:R-:W-:Y:S02]  /*fbe0*/  @P3 FMUL.FTZ R9, R8, 0.69314718246459960938 ;  /* 0x3f31721808093820 */ /* 0x002fe40000410000 */
[----:B-----5:R-:W-:Y:S02]  /*fbf0*/  @P2 FMUL.FTZ R8, R6, 0.69314718246459960938 ;  /* 0x3f31721806082820 */ /* 0x020fe40000410000 */
[----:B------:R-:W-:-:S02]  /*fc00*/  @P1 FMUL.FTZ R6, R3, 0.69314718246459960938 ;  /* 0x3f31721803061820 */ /* 0x000fc40000410000 */
[----:B------:R-:W-:Y:S02]  /*fc10*/  @P1 FMUL.FTZ R3, R13, c[0x0][0x2d0] ;  /* 0x0000b4000d031a20 */ /* 0x000fe40000410000 */
[----:B------:R-:W-:Y:S02]  /*fc20*/  @P2 FMUL.FTZ R4, R4, c[0x0][0x2d0] ;  /* 0x0000b40004042a20 */ /* 0x000fe40000410000 */
[----:B------:R-:W-:Y:S01]  /*fc30*/  @P1 FFMA.FTZ R61, R3, R134, R6 ;  /* 0x00000086033d1223 */ /* 0x000fe20000010006 */
[----:B------:R-:W-:Y:S01]  /*fc40*/  @P0 MOV R3, 0x3f317218 ;  /* 0x3f31721800030802 */ /* 0x000fe20000000f00 */
[----:B------:R-:W-:Y:S02]  /*fc50*/  @P3 FMUL.FTZ R5, R5, c[0x0][0x2d0] ;  /* 0x0000b40005053a20 */ /* 0x000fe40000410000 */
[----:B------:R-:W-:Y:S01]  /*fc60*/  @P2 FFMA.FTZ R60, R4, R135, R8 ;  /* 0x00000087043c2223 */ /* 0x000fe20000010008 */
[----:B------:R-:W-:Y:S01]  /*fc70*/  MOV R4, 0x1 ;  /* 0x0000000100047802 */ /* 0x000fe20000000f00 */
[----:B--2---:R-:W-:-:S02]  /*fc80*/  @P0 FMUL.FTZ R2, R2, 0.69314718246459960938 ;  /* 0x3f31721802020820 */ /* 0x004fc40000410000 */
        /* <DEDUP_REMOVED lines=34> */
[----:B------:R-:W-:Y:S01]  /*feb0*/  PRMT R0, R4, 0x7610, R0 ;  /* 0x0000761004007816 */ /* 0x000fe20000000000 */
[----:B------:R-:W-:Y:S02]  /*fec0*/  @P0 FFMA.FTZ R58, R3, R133, R2 ;  /* 0x00000085033a0223 */ /* 0x000fe40000010002 */
.L_x_1616:
[----:B------:R2:W5:Y:S01]  /*fed0*/  LDL R8, [R1+0x58] ;  /* 0x0000580001087983 */ /* 0x0005620000100800 */
[----:B------:R-:W-:Y:S03]  /*fee0*/  BSSY B0, `(.L_x_1671) ;  /* 0x0000012000007945 */ /* 0x000fe60003800000 */
[----:B------:R-:W3:Y:S02]  /*fef0*/  S2R R63, SR_TID.X ;  /* 0x00000000003f7919 */ /* 0x000ee40000002100 */
[----:B---3--:R-:W-:-:S13]  /*ff00*/  LOP3.LUT P4, RZ, R63, 0x7f, RZ, 0xc0, !PT ;  /* 0x0000007f3fff7812 */ /* 0x008fda000788c0ff */
[----:B------:R-:W-:Y:S05]  /*ff10*/  @P4 BRA `(.L_x_1672) ;  /* 0x000000e000004947 */ /* 0x000fea0003800000 */
[----:B--2---:R-:W2:Y:S01]  /*ff20*/  S2R R4, SR_LANEID ;  /* 0x0000000000047919 */ /* 0x004ea20000000000 */
[----:B------:R-:W-:Y:S01]  /*ff30*/  VOTEU.ANY UR4, UPT, PT ;  /* 0x0000000000047886 */ /* 0x000fe200038e0100 */
[----:B-1----:R-:W-:Y:S01]  /*ff40*/  IMAD.MOV.U32 R6, RZ, RZ, c[0x0][0x580] ;  /* 0x00016000ff067624 */ /* 0x002fe200078e00ff */
[----:B------:R-:W2:Y:S01]  /*ff50*/  FLO.U32 R3, UR4 ;  /* 0x0000000400037d00 */ /* 0x000ea200080e0000 */
[----:B------:R-:W-:-:S07]  /*ff60*/  IMAD.MOV.U32 R7, RZ, RZ, c[0x0][0x584] ;  /* 0x00016100ff077624 */ /* 0x000fce00078e00ff */
[----:B------:R-:W1:Y:S01]  /*ff70*/  POPC R2, UR4 ;  /* 0x0000000400027d09 */ /* 0x000e620008000000 */
[----:B--2---:R-:W-:-:S13]  /*ff80*/  ISETP.EQ.U32.AND P0, PT, R3, R4, PT ;  /* 0x000000040300720c */ /* 0x004fda0003f02070 */
[----:B-1----:R-:W2:Y:S04]  /*ff90*/  @P0 ATOMG.E.ADD.STRONG.GPU PT, R2, [R6.64], R2 ;  /* 0x00000002060209a8 */ /* 0x002ea800081ee1c6 */
[----:B------:R-:W1:Y:S04]  /*ffa0*/  S2R R4, SR_LTMASK ;  /* 0x0000000000047919 */ /* 0x000e680000003900 */
[----:B--2---:R1:W2:Y:S02]  /*ffb0*/  SHFL.IDX PT, R3, R2, R3, 0x1f ;  /* 0x00001f0302037589 */ /* 0x0042a400000e0000 */
[----:B-1----:R-:W-:-:S06]  /*ffc0*/  LOP3.LUT R2, R4, UR4, RZ, 0xc0, !PT ;  /* 0x0000000404027c12 */ /* 0x002fcc000f8ec0ff */
[----:B------:R-:W2:Y:S02]  /*ffd0*/  POPC R2, R2 ;  /* 0x0000000200027309 */ /* 0x000ea40000000000 */
[----:B--2--5:R-:W-:-:S05]  /*ffe0*/  IADD3 R8, R3, c[0x0][0xc], R2 ;  /* 0x0000030003087a10 */ /* 0x024fca0007ffe002 */
[----:B------:R1:W-:Y:S02]  /*fff0*/  STL [R1+0x58], R8 ;  /* 0x0000580801007387 */ /* 0x0003e40000100800 */
.L_x_1672:
[----:B--2---:R-:W-:Y:S05]  /*10000*/  BSYNC B0 ;  /* 0x0000000000007941 */ /* 0x004fea0003800000 */
.L_x_1671:
        /* <DEDUP_REMOVED lines=10> */
[----:B------:R-:W4:Y:S04]  /*100b0*/  LDL R65, [R1+0x70] ;  /* 0x0000700001417983 */ /* 0x000f280000100800 */
[----:B------:R-:W4:Y:S04]  /*100c0*/  LDL R64, [R1+0x74] ;  /* 0x0000740001407983 */ /* 0x000f280000100800 */
[----:B------:R-:W4:Y:S01]  /*100d0*/  LDL R62, [R1+0x6c] ;  /* 0x00006c00013e7983 */ /* 0x000f220000100800 */
        /* <DEDUP_REMOVED lines=58> */
[----:B-1----:R-:W-:Y:S02]  /*10480*/  F2FP.BF16.PACK_AB R8, R117, R116 ;  /* 0x000000747508723e */ /* 0x002fe400000010ff */
[----:B------:R-:W-:Y:S02]  /*10490*/  F2FP.BF16.PACK_AB R7, R119, R118 ;  /* 0x000000767707723e */ /* 0x000fe400000010ff */
[----:B------:R-:W-:Y:S02]  /*104a0*/  F2FP.BF16.PACK_AB R4, R129, R128 ;  /* 0x000000808104723e */ /* 0x000fe400000010ff */
[----:B------:R-:W-:Y:S02]  /*104b0*/  F2FP.BF16.PACK_AB R3, R131, R130 ;  /* 0x000000828303723e */ /* 0x000fe400000010ff */
[----:B------:R-:W-:-:S02]  /*104c0*/  F2FP.BF16.PACK_AB R6, R121, R120 ;  /* 0x000000787906723e */ /* 0x000fc400000010ff */
[----:B------:R-:W-:Y:S02]  /*104d0*/  F2FP.BF16.PACK_AB R5, R5, R122 ;  /* 0x0000007a0505723e */ /* 0x000fe400000010ff */
[----:B------:R-:W-:Y:S02]  /*104e0*/  F2FP.BF16.PACK_AB R2, R125, R124 ;  /* 0x0000007c7d02723e */ /* 0x000fe400000010ff */
[----:B------:R-:W-:Y:S01]  /*104f0*/  F2FP.BF16.PACK_AB R0, R127, R126 ;  /* 0x0000007e7f00723e */ /* 0x000fe200000010ff */
[----:B--2---:R1:W-:Y:S04]  /*10500*/  STS [R73], R57 ;  /* 0x0000003949007388 */ /* 0x0043e80000000800 */
[----:B------:R1:W-:Y:S04]  /*10510*/  STS [R73+0x400], R56 ;  /* 0x0004003849007388 */ /* 0x0003e80000000800 */
[----:B---3--:R1:W-:Y:S04]  /*10520*/  STS [R71], R54 ;  /* 0x0000003647007388 */ /* 0x0083e80000000800 */
[----:B------:R1:W-:Y:S04]  /*10530*/  STS [R71+0x400], R53 ;  /* 0x0004003547007388 */ /* 0x0003e80000000800 */
[----:B------:R1:W-:Y:S04]  /*10540*/  STS [R73+0x2000], R55 ;  /* 0x0020003749007388 */ /* 0x0003e80000000800 */
[----:B------:R1:W-:Y:S04]  /*10550*/  STS [R73+0x2400], R174 ;  /* 0x002400ae49007388 */ /* 0x0003e80000000800 */
[----:B------:R1:W-:Y:S04]  /*10560*/  STS [R71+0x2000], R52 ;  /* 0x0020003447007388 */ /* 0x0003e80000000800 */
[----:B------:R1:W-:Y:S04]  /*10570*/  STS [R71+0x2400], R170 ;  /* 0x002400aa47007388 */ /* 0x0003e80000000800 */
[----:B----4-:R1:W-:Y:S04]  /*10580*/  STS [R69], R51 ;  /* 0x0000003345007388 */ /* 0x0103e80000000800 */
[----:B------:R1:W-:Y:S04]  /*10590*/  STS [R69+0x400], R50 ;  /* 0x0004003245007388 */ /* 0x0003e80000000800 */
[----:B-----5:R1:W-:Y:S04]  /*105a0*/  STS [R67], R48 ;  /* 0x0000003043007388 */ /* 0x0203e80000000800 */
[----:B------:R1:W-:Y:S04]  /*105b0*/  STS [R67+0x400], R47 ;  /* 0x0004002f43007388 */ /* 0x0003e80000000800 */
[----:B------:R1:W-:Y:S04]  /*105c0*/  STS [R69+0x2000], R49 ;  /* 0x0020003145007388 */ /* 0x0003e80000000800 */
[----:B------:R1:W-:Y:S04]  /*105d0*/  STS [R69+0x2400], R166 ;  /* 0x002400a645007388 */ /* 0x0003e80000000800 */
[----:B------:R1:W-:Y:S04]  /*105e0*/  STS [R67+0x2000], R46 ;  /* 0x0020002e43007388 */ /* 0x0003e80000000800 */
        /* <DEDUP_REMOVED lines=58> */
[----:B------:R-:W-:Y:S05]  /*10990*/  CALL.REL.NOINC `($__internal_5_$__cuda_sm70_shflsync_idx_p) ;  /* 0x0000638000007944 */ /* 0x000fea0003c00000 */
.L_x_1675:
[----:B-1----:R-:W2:Y:S04]  /*109a0*/  LDL R2, [R1+0x54] ;  /* 0x0000540001027983 */ /* 0x002ea80000100800 */
[----:B------:R-:W3:Y:S04]  /*109b0*/  LDL.LU R11, [R1+0x4c] ;  /* 0x00004c00010b7983 */ /* 0x000ee80000300800 */
[----:B------:R-:W4:Y:S04]  /*109c0*/  LDL.LU R14, [R1+0x48] ;  /* 0x00004800010e7983 */ /* 0x000f280000300800 */
[----:B------:R-:W2:Y:S04]  /*109d0*/  LDL R12, [R1+0x10] ;  /* 0x00001000010c7983 */ /* 0x000ea80000100800 */
[----:B------:R-:W2:Y:S01]  /*109e0*/  LDL.LU R19, [R1+0x44] ;  /* 0x0000440001137983 */ /* 0x000ea20000300800 */
[----:B-----5:R-:W-:-:S03]  /*109f0*/  IMAD.MOV.U32 R0, RZ, RZ, 0x1 ;  /* 0x00000001ff007424 */ /* 0x020fc600078e00ff */
[----:B------:R-:W2:Y:S02]  /*10a00*/  LDL R13, [R1+0x80] ;  /* 0x00008000010d7983 */ /* 0x000ea40000100800 */
[----:B------:R-:W-:Y:S02]  /*10a10*/  ISETP.NE.AND P1, PT, R0, c[0x0][0x4e8], PT ;  /* 0x00013a0000007a0c */ /* 0x000fe40003f25270 */
[----:B------:R-:W1:Y:S01]  /*10a20*/  S2R R15, SR_TID.X ;  /* 0x00000000000f7919 */ /* 0x000e620000002100 */
[----:B------:R-:W-:Y:S02]  /*10a30*/  ULDC UR5, c[0x0][0x4e8] ;  /* 0x00013a0000057ab9 */ /* 0x000fe40000000800 */
[----:B------:R-:W-:Y:S02]  /*10a40*/  ULDC UR4, c[0x0][0x388] ;  /* 0x0000e20000047ab9 */ /* 0x000fe40000000800 */
[----:B------:R-:W-:Y:S01]  /*10a50*/  UIMAD UR4, UR5, UR4, URZ ;  /* 0x00000004050472a4 */ /* 0x000fe2000f8e023f */
[----:B------:R-:W1:Y:S02]  /*10a60*/  S2R R76, SR_TID.X ;  /* 0x00000000004c7919 */ /* 0x000e640000002100 */
[----:B-1----:R-:W-:-:S04]  /*10a70*/  SHF.R.S32.HI R18, RZ, 0x1f, R76 ;  /* 0x0000001fff127819 */ /* 0x002fc8000001144c */
[----:B------:R-:W-:-:S04]  /*10a80*/  LEA.HI R18, R18, R76, RZ, 0x3 ;  /* 0x0000004c12127211 */ /* 0x000fc800078f18ff */
[----:B------:R-:W-:Y:S01]  /*10a90*/  SHF.R.S32.HI R18, RZ, 0x3, R18 ;  /* 0x00000003ff127819 */ /* 0x000fe20000011412 */
[----:B------:R-:W-:Y:S01]  /*10aa0*/  BSSY B0, `(.L_x_1676) ;  /* 0x000006e000007945 */ /* 0x000fe20003800000 */
[----:B------:R-:W-:Y:S02]  /*10ab0*/  SHF.R.S32.HI R76, RZ, 0x1f, R251 ;  /* 0x0000001fff4c7819 */ /* 0x000fe400000114fb */
[----:B------:R-:W-:Y:S02]  /*10ac0*/  SHF.R.S32.HI R78, RZ, 0x1f, R250 ;  /* 0x0000001fff4e7819 */ /* 0x000fe400000114fa */
[----:B---3--:R-:W-:Y:S02]  /*10ad0*/  SHF.R.S32.HI R5, RZ, 0x1f, R11 ;  /* 0x0000001fff057819 */ /* 0x008fe4000001140b */
[----:B----4-:R-:W-:-:S03]  /*10ae0*/  SHF.R.S32.HI R9, RZ, 0x1f, R14 ;  /* 0x0000001fff097819 */ /* 0x010fc6000001140e */
[C---:B------:R-:W-:Y:S02]  /*10af0*/  IMAD R6, R5.reuse, c[0x0][0x490], RZ ;  /* 0x0001240005067a24 */ /* 0x040fe400078e02ff */
[----:B------:R-:W-:Y:S02]  /*10b00*/  IMAD R5, R5, c[0x0][0x3e8], RZ ;  /* 0x0000fa0005057a24 */ /* 0x000fe400078e02ff */
[C---:B------:R-:W-:Y:S02]  /*10b10*/  IMAD R6, R11.reuse, c[0x0][0x494], R6 ;  /* 0x000125000b067a24 */ /* 0x040fe400078e0206 */
[C---:B------:R-:W-:Y:S02]  /*10b20*/  IMAD R10, R11.reuse, c[0x0][0x3ec], R5 ;  /* 0x0000fb000b0a7a24 */ /* 0x040fe400078e0205 */
[----:B--2---:R-:W-:Y:S02]  /*10b30*/  IMAD.IADD R4, R2, 0x1, R19 ;  /* 0x0000000102047824 */ /* 0x004fe400078e0213 */
[----:B------:R-:W-:-:S03]  /*10b40*/  IMAD.WIDE.U32 R2, R11, c[0x0][0x490], RZ ;  /* 0x000124000b027a25 */ /* 0x000fc600078e00ff */
[----:B------:R-:W-:Y:S01]  /*10b50*/  MOV R0, R4 ;  /* 0x0000000400007202 */ /* 0x000fe20000000f00 */
[----:B------:R-:W-:-:S04]  /*10b60*/  @P1 IMAD.HI.U32 R7, R4, c[0x0][0x4ec], RZ ;  /* 0x00013b0004071a27 */ /* 0x000fc800078e00ff */
[----:B------:R-:W-:Y:S01]  /*10b70*/  IMAD.IADD R3, R3, 0x1, R6 ;  /* 0x0000000103037824 */ /* 0x000fe200078e0206 */
[----:B------:R-:W-:Y:S01]  /*10b80*/  @P1 SHF.R.U32.HI R0, RZ, c[0x0][0x4f0], R7 ;  /* 0x00013c00ff001a19 */ /* 0x000fe20000011607 */
[----:B------:R-:W-:-:S04]  /*10b90*/  IMAD.WIDE.U32 R6, R11, c[0x0][0x3e8], RZ ;  /* 0x0000fa000b067a25 */ /* 0x000fc800078e00ff */
[----:B------:R-:W-:Y:S02]  /*10ba0*/  IMAD.MOV R8, RZ, RZ, -R0 ;  /* 0x000000ffff087224 */ /* 0x000fe400078e0a00 */
[----:B------:R-:W-:Y:S02]  /*10bb0*/  IMAD R11, R9, c[0x0][0x498], RZ ;  /* 0x00012600090b7a24 */ /* 0x000fe400078e02ff */
[----:B------:R-:W-:Y:S02]  /*10bc0*/  IMAD R8, R8, c[0x0][0x4e8], R4 ;  /* 0x00013a0008087a24 */ /* 0x000fe400078e0204 */
[C---:B------:R-:W-:Y:S01]  /*10bd0*/  IMAD.WIDE.U32 R4, R14.reuse, c[0x0][0x498], R2 ;  /* 0x000126000e047a25 */ /* 0x040fe200078e0002 */
[----:B------:R-:W-:Y:S02]  /*10be0*/  IADD3 R3, R7, R10, RZ ;  /* 0x0000000a07037210 */ /* 0x000fe40007ffe0ff */
[----:B------:R-:W-:Y:S01]  /*10bf0*/  SHF.R.S32.HI R7, RZ, 0x1f, R0 ;  /* 0x0000001fff077819 */ /* 0x000fe20000011400 */
[----:B------:R-:W-:Y:S01]  /*10c00*/  IMAD R11, R14, c[0x0][0x49c], R11 ;  /* 0x000127000e0b7a24 */ /* 0x000fe200078e020b */
[----:B------:R-:W-:Y:S01]  /*10c10*/  IADD3 R4, P0, R0, R4, RZ ;  /* 0x0000000400047210 */ /* 0x000fe20007f1e0ff */
[----:B------:R-:W-:Y:S01]  /*10c20*/  IMAD R9, R9, c[0x0][0x3f0], RZ ;  /* 0x0000fc0009097a24 */ /* 0x000fe200078e02ff */
[----:B------:R-:W-:Y:S01]  /*10c30*/  SHF.R.S32.HI R0, RZ, 0x1f, R8 ;  /* 0x0000001fff007819 */ /* 0x000fe20000011408 */
[----:B------:R-:W-:Y:S01]  /*10c40*/  IMAD.MOV.U32 R2, RZ, RZ, R6 ;  /* 0x000000ffff027224 */ /* 0x000fe200078e0006 */
[----:B------:R-:W-:Y:S01]  /*10c50*/  IADD3.X R5, R7, R5, R11, P0, !PT ;  /* 0x0000000507057210 */ /* 0x000fe200007fe40b */
[----:B------:R-:W-:-:S02]  /*10c60*/  IMAD R10, R14, c[0x0][0x3f4], R9 ;  /* 0x0000fd000e0a7a24 */ /* 0x000fc400078e0209 */
[----:B------:R-:W-:-:S04]  /*10c70*/  IMAD.WIDE.U32 R6, R14, c[0x0][0x3f0], R2 ;  /* 0x0000fc000e067a25 */ /* 0x000fc800078e0002 */
[----:B------:R-:W-:Y:S01]  /*10c80*/  IMAD.IADD R14, R12, 0x1, R19 ;  /* 0x000000010c0e7824 */ /* 0x000fe200078e0213 */
[----:B------:R-:W-:Y:S01]  /*10c90*/  SHF.R.S32.HI R12, RZ, 0x1f, R15 ;  /* 0x0000001fff0c7819 */ /* 0x000fe2000001140f */
[----:B------:R-:W-:Y:S02]  /*10ca0*/  IMAD R0, R0, c[0x0][0x488], RZ ;  /* 0x0001220000007a24 */ /* 0x000fe400078e02ff */
[----:B------:R-:W-:Y:S01]  /*10cb0*/  IMAD.WIDE.U32 R2, R8, c[0x0][0x488], R4 ;  /* 0x0001220008027a25 */ /* 0x000fe200078e0004 */
[----:B------:R-:W-:-:S03]  /*10cc0*/  LEA.HI R12, R12, R15, RZ, 0x5 ;  /* 0x0000000f0c0c7211 */ /* 0x000fc600078f28ff */
[----:B------:R-:W-:Y:S02]  /*10cd0*/  IMAD R9, R8, c[0x0][0x48c], R0 ;  /* 0x0001230008097a24 */ /* 0x000fe400078e0200 */
[----:B------:R-:W-:Y:S01]  /*10ce0*/  @P1 IMAD.HI.U32 R5, R14, c[0x0][0x4ec], RZ ;  /* 0x00013b000e051a27 */ /* 0x000fe200078e00ff */
[----:B------:R-:W-:Y:S02]  /*10cf0*/  LOP3.LUT R12, R12, 0xffffffe0, RZ, 0xc0, !PT ;  /* 0xffffffe00c0c7812 */ /* 0x000fe400078ec0ff */
[----:B------:R-:W-:Y:S01]  /*10d00*/  LEA R4, P0, R2, c[0x0][0x450], 0x2 ;  /* 0x0001140002047a11 */ /* 0x000fe200078010ff */
[----:B------:R-:W-:Y:S01]  /*10d10*/  IMAD.IADD R3, R3, 0x1, R9 ;  /* 0x0000000103037824 */ /* 0x000fe200078e0209 */
[----:B------:R-:W-:Y:S02]  /*10d20*/  MOV R0, R14 ;  /* 0x0000000e00007202 */ /* 0x000fe40000000f00 */
[----:B------:R-:W-:Y:S02]  /*10d30*/  @P1 SHF.R.U32.HI R0, RZ, c[0x0][0x4f0], R5 ;  /* 0x00013c00ff001a19 */ /* 0x000fe40000011605 */
[----:B------:R-:W-:-:S02]  /*10d40*/  IADD3 R12, -R12, R15, RZ ;  /* 0x0000000f0c0c7210 */ /* 0x000fc40007ffe1ff */
[----:B------:R-:W-:Y:S02]  /*10d50*/  LEA.HI.X R3, R2, c[0x0][0x454], R3, 0x2, P0 ;  /* 0x0001150002037a11 */ /* 0x000fe400000f1403 */
[----:B------:R-:W-:Y:S01]  /*10d60*/  SHF.R.S32.HI R5, RZ, 0x1f, R0 ;  /* 0x0000001fff057819 */ /* 0x000fe20000011400 */
[----:B------:R-:W-:Y:S01]  /*10d70*/  IMAD.IADD R2, R13, 0x1, R19 ;  /* 0x000000010d027824 */ /* 0x000fe200078e0213 */
[----:B------:R-:W-:Y:S01]  /*10d80*/  LOP3.LUT P0, RZ, R12, 0x3, RZ, 0xc0, !PT ;  /* 0x000000030cff7812 */ /* 0x000fe2000780c0ff */
[----:B------:R-:W-:Y:S01]  /*10d90*/  IMAD.IADD R7, R7, 0x1, R10 ;  /* 0x0000000107077824 */ /* 0x000fe200078e020a */
[----:B------:R-:W-:Y:S01]  /*10da0*/  SHFL.IDX PT, R12, R4, RZ, 0x1c1f ;  /* 0x001c1fff040c7589 */ /* 0x000fe200000e0000 */
[----:B------:R-:W-:-:S03]  /*10db0*/  IMAD R15, R5, c[0x0][0x3e0], RZ ;  /* 0x0000f800050f7a24 */ /* 0x000fc600078e02ff */
[----:B------:R-:W1:Y:S04]  /*10dc0*/  SHFL.IDX PT, R13, R3, RZ, 0x1c1f ;  /* 0x001c1fff030d7589 */ /* 0x000e6800000e0000 */
[----:B------:R-:W-:Y:S04]  /*10dd0*/  SHFL.IDX PT, R10, R4, 0x1, 0x1c1f ;  /* 0x003c1f00040a7f89 */ /* 0x000fe800000e0000 */
[----:B------:R-:W2:Y:S04]  /*10de0*/  SHFL.IDX PT, R11, R3, 0x1, 0x1c1f ;  /* 0x003c1f00030b7f89 */ /* 0x000ea800000e0000 */
[----:B------:R-:W-:Y:S04]  /*10df0*/  SHFL.IDX PT, R8, R4, 0x2, 0x1c1f ;  /* 0x005c1f0004087f89 */ /* 0x000fe800000e0000 */
[----:B------:R-:W3:Y:S04]  /*10e00*/  SHFL.IDX PT, R9, R3, 0x2, 0x1c1f ;  /* 0x005c1f0003097f89 */ /* 0x000ee800000e0000 */
[----:B------:R-:W-:Y:S04]  /*10e10*/  SHFL.IDX PT, R4, R4, 0x3, 0x1c1f ;  /* 0x007c1f0004047f89 */ /* 0x000fe800000e0000 */
[----:B------:R4:W1:Y:S01]  /*10e20*/  SHFL.IDX PT, R5, R3, 0x3, 0x1c1f ;  /* 0x007c1f0003057f89 */ /* 0x00086200000e0000 */
[----:B------:R-:W-:-:S02]  /*10e30*/  IADD3 R17, R2, 0x8, RZ ;  /* 0x0000000802117810 */ /* 0x000fc40007ffe0ff */
[----:B------:R-:W-:Y:S02]  /*10e40*/  ISETP.GE.OR P3, PT, R2, UR4, P0 ;  /* 0x0000000402007c0c */ /* 0x000fe40008766670 */
[----:B------:R-:W-:Y:S02]  /*10e50*/  ISETP.GE.OR P2, PT, R17, UR4, P0 ;  /* 0x0000000411007c0c */ /* 0x000fe40008746670 */
[C---:B------:R-:W-:Y:S01]  /*10e60*/  IADD3 R16, -R0.reuse, RZ, RZ ;  /* 0x000000ff00107210 */ /* 0x040fe20007ffe1ff */
[----:B------:R-:W-:Y:S01]  /*10e70*/  IMAD R15, R0, c[0x0][0x3e4], R15 ;  /* 0x0000f900000f7a24 */ /* 0x000fe200078e020f */
[C---:B----4-:R-:W-:Y:S02]  /*10e80*/  IADD3 R3, R2.reuse, 0x40, RZ ;  /* 0x0000004002037810 */ /* 0x050fe40007ffe0ff */
[----:B------:R-:W-:Y:S02]  /*10e90*/  IADD3 R2, R2, 0x48, RZ ;  /* 0x0000004802027810 */ /* 0x000fe40007ffe0ff */
[----:B------:R-:W-:-:S02]  /*10ea0*/  ISETP.GE.OR P1, PT, R3, UR4, P0 ;  /* 0x0000000403007c0c */ /* 0x000fc40008726670 */
[----:B------:R-:W-:Y:S01]  /*10eb0*/  ISETP.GE.OR P0, PT, R2, UR4, P0 ;  /* 0x0000000402007c0c */ /* 0x000fe20008706670 */
[----:B------:R-:W-:Y:S01]  /*10ec0*/  IMAD.WIDE.U32 R6, R0, c[0x0][0x3e0], R6 ;  /* 0x0000f80000067a25 */ /* 0x000fe200078e0006 */
[----:B-1----:R-:W-:Y:S03]  /*10ed0*/  @!P3 ST.E [R12.64], R59 ;  /* 0x0000003b0c00b985 */ /* 0x002fe6000c101906 */
[----:B------:R-:W-:Y:S01]  /*10ee0*/  IMAD R0, R16, c[0x0][0x4e8], R14 ;  /* 0x00013a0010007a24 */ /* 0x000fe200078e020e */
[----:B--2---:R-:W-:Y:S01]  /*10ef0*/  @!P2 ST.E [R10.64], R60 ;  /* 0x0000003c0a00a985 */ /* 0x004fe2000c101906 */
[----:B------:R-:W-:-:S04]  /*10f00*/  IMAD.IADD R3, R7, 0x1, R15 ;  /* 0x0000000107037824 */ /* 0x000fc800078e020f */
[----:B---3--:R1:W-:Y:S01]  /*10f10*/  @!P1 ST.E [R8.64], R61 ;  /* 0x0000003d08009985 */ /* 0x0083e2000c101906 */
[----:B------:R-:W-:-:S03]  /*10f20*/  SHF.R.S32.HI R7, RZ, 0x1f, R0 ;  /* 0x0000001fff077819 */ /* 0x000fc60000011400 */
[----:B------:R2:W-:Y:S04]  /*10f30*/  @!P0 ST.E [R4.64], R58 ;  /* 0x0000003a04008985 */ /* 0x0005e8000c101906 */
[----:B------:R2:W3:Y:S04]  /*10f40*/  LDS.128 R24, [R247+0x880] ;  /* 0x00088000f7187984 */ /* 0x0004e80000000c00 */
[----:B------:R2:W4:Y:S04]  /*10f50*/  LDS.128 R32, [R247+0x1080] ;  /* 0x00108000f7207984 */ /* 0x0005280000000c00 */
[----:B------:R2:W1:Y:S04]  /*10f60*/  LDS.128 R40, [R247+0x1880] ;  /* 0x00188000f7287984 */ /* 0x0004680000000c00 */
[----:B------:R2:W1:Y:S04]  /*10f70*/  LDS.128 R48, [R247+0x2080] ;  /* 0x00208000f7307984 */ /* 0x0004680000000c00 */
[----:B------:R2:W1:Y:S04]  /*10f80*/  LDS.128 R56, [R247+0x2880] ;  /* 0x00288000f7387984 */ /* 0x0004680000000c00 */
        /* <DEDUP_REMOVED lines=8> */
[----:B------:R2:W2:Y:S01]  /*11010*/  LDS.128 R72, [R247+0x7880] ;  /* 0x00788000f7487984 */ /* 0x0004a20000000c00 */
[----:B------:R-:W-:Y:S01]  /*11020*/  MOV R2, R6 ;  /* 0x0000000600027202 */ /* 0x000fe20000000f00 */
[----:B------:R-:W-:-:S04]  /*11030*/  IMAD R6, R7, c[0x0][0x3d8], RZ ;  /* 0x0000f60007067a24 */ /* 0x000fc800078e02ff */
[C---:B------:R-:W-:Y:S02]  /*11040*/  IMAD R6, R0.reuse, c[0x0][0x3dc], R6 ;  /* 0x0000f70000067a24 */ /* 0x040fe400078e0206 */
[----:B------:R-:W-:-:S04]  /*11050*/  IMAD.WIDE.U32 R2, R0, c[0x0][0x3d8], R2 ;  /* 0x0000f60000027a25 */ /* 0x000fc800078e0002 */
[----:B------:R-:W-:Y:S01]  /*11060*/  IMAD.IADD R0, R3, 0x1, R6 ;  /* 0x0000000103007824 */ /* 0x000fe200078e0206 */
[----:B-1----:R-:W-:Y:S02]  /*11070*/  LEA R8, P0, R2, c[0x0][0x380], 0x1 ;  /* 0x0000e00002087a11 */ /* 0x002fe400078008ff */
[----:B------:R-:W-:Y:S02]  /*11080*/  IADD3 R6, R18, R19, RZ ;  /* 0x0000001312067210 */ /* 0x000fe40007ffe0ff */
[----:B------:R-:W-:Y:S02]  /*11090*/  LEA.HI.X R7, R2, c[0x0][0x384], R0, 0x1, P0 ;  /* 0x0000e10002077a11 */ /* 0x000fe400000f0c00 */
[----:B------:R-:W-:Y:S01]  /*110a0*/  ISETP.GE.AND P0, PT, R6, UR4, PT ;  /* 0x0000000406007c0c */ /* 0x000fe2000bf06270 */
[----:B------:R1:W1:Y:S04]  /*110b0*/  SHFL.IDX PT, R0, R8, RZ, 0x181f ;  /* 0x00181fff08007589 */ /* 0x00026800000e0000 */
[----:B------:R1:W1:Y:S08]  /*110c0*/  SHFL.IDX PT, R3, R7, RZ, 0x181f ;  /* 0x00181fff07037589 */ /* 0x00027000000e0000 */
[----:B------:R-:W-:Y:S05]  /*110d0*/  @P0 BRA `(.L_x_1677) ;  /* 0x000000a000000947 */ /* 0x000fea0003800000 */
[----:B---34-:R-:W3:Y:S01]  /*110e0*/  LDS.128 R16, [R247+0x80] ;  /* 0x00008000f7107984 */ /* 0x018ee20000000c00 */
[----:B------:R-:W-:-:S02]  /*110f0*/  ISETP.GE.AND P3, PT, R250, c[0x0][0x3c8], PT ;  /* 0x0000f200fa007a0c */ /* 0x000fc40003f66270 */
[----:B------:R-:W-:Y:S01]  /*11100*/  ISETP.GE.AND P2, PT, R251, c[0x0][0x3c8], PT ;  /* 0x0000f200fb007a0c */ /* 0x000fe20003f46270 */
[----:B------:R-:W4:Y:S10]  /*11110*/  LDS.128 R12, [R247+0x4080] ;  /* 0x00408000f70c7984 */ /* 0x000f340000000c00 */
[----:B-12---:R-:W-:-:S02]  /*11120*/  @!P3 LEA R4, P1, R250, R0, 0x1 ;  /* 0x00000000fa04b211 */ /* 0x006fc400078208ff */
[C---:B------:R-:W-:Y:S02]  /*11130*/  @!P2 LEA R2, P0, R251.reuse, R0, 0x1 ;  /* 0x00000000fb02a211 */ /* 0x040fe400078008ff */
[-C--:B------:R-:W-:Y:S02]  /*11140*/  @!P3 LEA.HI.X R5, R250, R3.reuse, R78, 0x1, P1 ;  /* 0x00000003fa05b211 */ /* 0x080fe400008f0c4e */
[----:B------:R-:W-:-:S03]  /*11150*/  @!P2 LEA.HI.X R3, R251, R3, R76, 0x1, P0 ;  /* 0x00000003fb03a211 */ /* 0x000fc600000f0c4c */
[----:B---3--:R1:W-:Y:S04]  /*11160*/  @!P3 ST.E.128 [R4.64], R16 ;  /* 0x000000100400b985 */ /* 0x0083e8000c101d06 */
[----:B----4-:R1:W-:Y:S02]  /*11170*/  @!P2 ST.E.128 [R2.64], R12 ;  /* 0x0000000c0200a985 */ /* 0x0103e4000c101d06 */
.L_x_1677:
[----:B---34-:R-:W-:Y:S05]  /*11180*/  BSYNC B0 ;  /* 0x0000000000007941 */ /* 0x018fea0003800000 */
.L_x_1676:
[----:B-1----:R-:W-:Y:S01]  /*11190*/  IADD3 R2, R6, 0x10, RZ ;  /* 0x0000001006027810 */ /* 0x002fe20007ffe0ff */
[----:B------:R1:W3:Y:S01]  /*111a0*/  SHFL.IDX PT, R3, R7, 0x1, 0x181f ;  /* 0x00381f0007037f89 */ /* 0x0002e200000e0000 */
[----:B------:R-:W-:Y:S02]  /*111b0*/  BSSY B0, `(.L_x_1678) ;  /* 0x000000c000007945 */ /* 0x000fe40003800000 */
[----:B------:R-:W-:Y:S01]  /*111c0*/  ISETP.GE.AND P0, PT, R2, UR4, PT ;  /* 0x0000000402007c0c */ /* 0x000fe2000bf06270 */
[----:B------:R1:W4:-:S12]  /*111d0*/  SHFL.IDX PT, R0, R8, 0x1, 0x181f ;  /* 0x00381f0008007f89 */ /* 0x00031800000e0000 */
        /* <DEDUP_REMOVED lines=9> */
.L_x_1679:
[----:B------:R-:W-:Y:S05]  /*11270*/  BSYNC B0 ;  /* 0x0000000000007941 */ /* 0x000fea0003800000 */
.L_x_1678:
        /* <DEDUP_REMOVED lines=14> */
.L_x_1681:
[----:B------:R-:W-:Y:S05]  /*11360*/  BSYNC B0 ;  /* 0x0000000000007941 */ /* 0x000fea0003800000 */
.L_x_1680:
[----:B---3--:R-:W-:Y:S01]  /*11370*/  IADD3 R2, R6, 0x30, RZ ;  /* 0x0000003006027810 */ /* 0x008fe20007ffe0ff */
[----:B------:R3:W1:Y:S01]  /*11380*/  SHFL.IDX PT, R3, R7, 0x3, 0x181f ;  /* 0x00781f0007037f89 */ /* 0x00066200000e0000 */
        /* <DEDUP_REMOVED lines=8> */
[-C--:B-1----:R-:W-:Y:S02]  /*11410*/  @!P1 LEA.HI.X R5, R250, R3.reuse, R78, 0x1, P3 ;  /* 0x00000003fa059211 */ /* 0x082fe400018f0c4e */
[----:B------:R-:W-:-:S03]  /*11420*/  @!P0 LEA.HI.X R3, R251, R3, R76, 0x1, P2 ;  /* 0x00000003fb038211 */ /* 0x000fc600010f0c4c */
[----:B------:R1:W-:Y:S04]  /*11430*/  @!P1 ST.E.128 [R4.64], R40 ;  /* 0x0000002804009985 */ /* 0x0003e8000c101d06 */
[----:B------:R1:W-:Y:S02]  /*11440*/  @!P0 ST.E.128 [R2.64], R36 ;  /* 0x0000002402008985 */ /* 0x0003e4000c101d06 */
.L_x_1683:
[----:B------:R-:W-:Y:S05]  /*11450*/  BSYNC B0 ;  /* 0x0000000000007941 */ /* 0x000fea0003800000 */
.L_x_1682:
[----:B-1----:R-:W-:Y:S01]  /*11460*/  IADD3 R2, R6, 0x40, RZ ;  /* 0x0000004006027810 */ /* 0x002fe20007ffe0ff */
[----:B------:R1:W2:Y:S01]  /*11470*/  SHFL.IDX PT, R3, R7, 0x4, 0x181f ;  /* 0x00981f0007037f89 */ /* 0x0002a200000e0000 */
        /* <DEDUP_REMOVED lines=8> */
[-C--:B--2---:R-:W-:Y:S02]  /*11500*/  @!P1 LEA.HI.X R5, R250, R3.reuse, R78, 0x1, P3 ;  /* 0x00000003fa059211 */ /* 0x084fe400018f0c4e */
[----:B------:R-:W-:-:S03]  /*11510*/  @!P0 LEA.HI.X R3, R251, R3, R76, 0x1, P2 ;  /* 0x00000003fb038211 */ /* 0x000fc600010f0c4c */
[----:B------:R2:W-:Y:S04]  /*11520*/  @!P1 ST.E.128 [R4.64], R48 ;  /* 0x0000003004009985 */ /* 0x0005e8000c101d06 */
[----:B------:R2:W-:Y:S02]  /*11530*/  @!P0 ST.E.128 [R2.64], R44 ;  /* 0x0000002c02008985 */ /* 0x0005e4000c101d06 */
.L_x_1685:
[----:B------:R-:W-:Y:S05]  /*11540*/  BSYNC B0 ;  /* 0x0000000000007941 */ /* 0x000fea0003800000 */
.L_x_1684:
[----:B--2---:R-:W-:Y:S01]  /*11550*/  IADD3 R2, R6, 0x50, RZ ;  /* 0x0000005006027810 */ /* 0x004fe20007ffe0ff */
        /* <DEDUP_REMOVED lines=13> */
.L_x_1687:
[----:B------:R-:W-:Y:S05]  /*11630*/  BSYNC B0 ;  /* 0x0000000000007941 */ /* 0x000fea0003800000 */
.L_x_1686:
        /* <DEDUP_REMOVED lines=14> */
.L_x_1689:
[----:B------:R-:W-:Y:S05]  /*11720*/  BSYNC B0 ;  /* 0x0000000000007941 */ /* 0x000fea0003800000 */
.L_x_1688:
[----:B--2---:R-:W-:Y:S01]  /*11730*/  IADD3 R2, R6, 0x70, RZ ;  /* 0x0000007006027810 */ /* 0x004fe20007ffe0ff */
        /* <DEDUP_REMOVED lines=14> */
.L_x_1674:
        /* <DEDUP_REMOVED lines=13> */
[----:B-1----:R-:W-:-:S03]  /*118f0*/  IADD3 R6, R13, R3, RZ ;  /* 0x000000030d067210 */ /* 0x002fc60007ffe0ff */
        /* <DEDUP_REMOVED lines=28> */
.L_x_1692:
[----:B------:R-:W-:Y:S05]  /*11ac0*/  BSYNC B0 ;  /* 0x0000000000007941 */ /* 0x000fea0003800000 */
.L_x_1691:
[----:B------:R-:W2:Y:S01]  /*11ad0*/  LDL R2, [R1+0x10] ;  /* 0x0000100001027983 */ /* 0x000ea20000100800 */
[----:B-1----:R-:W-:Y:S01]  /*11ae0*/  MOV R0, c[0x0][0x4e8] ;  /* 0x00013a0000007a02 */ /* 0x002fe20000000f00 */
[----:B------:R-:W-:-:S03]  /*11af0*/  IMAD R6, R10, c[0x0][0x3f0], RZ ;  /* 0x0000fc000a067a24 */ /* 0x000fc600078e02ff */
[----:B------:R-:W-:Y:S01]  /*11b00*/  ISETP.NE.AND P0, PT, R0, 0x1, PT ;  /* 0x000000010000780c */ /* 0x000fe20003f05270 */
[----:B------:R-:W-:Y:S02]  /*11b10*/  IMAD R0, R9, c[0x0][0x3e8], RZ ;  /* 0x0000fa0009007a24 */ /* 0x000fe400078e02ff */
[----:B------:R-:W-:Y:S02]  /*11b20*/  IMAD R8, R11, c[0x0][0x3f4], R6 ;  /* 0x0000fd000b087a24 */ /* 0x000fe400078e0206 */
[----:B------:R-:W-:Y:S01]  /*11b30*/  IMAD R5, R12, c[0x0][0x3ec], R0 ;  /* 0x0000fb000c057a24 */ /* 0x000fe200078e0200 */
[----:B--2---:R-:W-:Y:S01]  /*11b40*/  IADD3 R4, R2, R13, RZ ;  /* 0x0000000d02047210 */ /* 0x004fe20007ffe0ff */
        /* <DEDUP_REMOVED lines=22> */
[----:B------:R1:W2:Y:S02]  /*11cb0*/  SHFL.IDX PT, R9, R7, RZ, 0x181f ;  /* 0x00181fff07097589 */ /* 0x0002a400000e0000 */
.L_x_1751:
[----:B------:R-:W-:Y:S05]  /*11cc0*/  BRA.DIV ~URZ, `(.L_x_1694) ;  /* 0x000049327f007947 */ /* 0x000fea000b800000 */
[----:B------:R3:W4:Y:S02]  /*11cd0*/  SHFL.IDX PT, R0, R8, RZ, 0x181f ;  /* 0x00181fff08007589 */ /* 0x00072400000e0000 */
.L_x_1752:
[----:B------:R-:W5:Y:S04]  /*11ce0*/  LDL.LU R3, [R1+0x44] ;  /* 0x0000440001037983 */ /* 0x000f680000300800 */
[----:B------:R-:W1:Y:S01]  /*11cf0*/  S2R R4, SR_TID.X ;  /* 0x0000000000047919 */ /* 0x000e620000002100 */
[----:B------:R-:W-:-:S04]  /*11d00*/  IMAD.MOV.U32 R10, RZ, RZ, c[0x0][0x4e8] ;  /* 0x00013a00ff0a7624 */ /* 0x000fc800078e00ff */
[----:B------:R-:W-:Y:S01]  /*11d10*/  IMAD R10, R10, c[0x0][0x388], RZ ;  /* 0x0000e2000a0a7a24 */ /* 0x000fe200078e02ff */
[----:B-1----:R-:W-:-:S04]  /*11d20*/  SHF.R.S32.HI R2, RZ, 0x1f, R4 ;  /* 0x0000001fff027819 */ /* 0x002fc80000011404 */
        /* <DEDUP_REMOVED lines=10> */
[CC--:B----4-:R-:W-:Y:S02]  /*11dd0*/  @!P1 LEA R4, P3, R250.reuse, R0.reuse, 0x1 ;  /* 0x00000000fa049211 */ /* 0x0d0fe400078608ff */
[C---:B------:R-:W-:Y:S02]  /*11de0*/  @!P0 LEA R2, P2, R251.reuse, R0, 0x1 ;  /* 0x00000000fb028211 */ /* 0x040fe400078408ff */
[-C--:B--2---:R-:W-:Y:S02]  /*11df0*/  @!P1 LEA.HI.X R5, R250, R9.reuse, R12, 0x1, P3 ;  /* 0x00000009fa059211 */ /* 0x084fe400018f0c0c */
[----:B------:R-:W-:-:S03]  /*11e00*/  @!P0 LEA.HI.X R3, R251, R9, R11, 0x1, P2 ;  /* 0x00000009fb038211 */ /* 0x000fc600010f0c0b */
[----:B------:R1:W-:Y:S04]  /*11e10*/  @!P1 ST.E.128 [R4.64], RZ ;  /* 0x000000ff04009985 */ /* 0x0003e8000c101d06 */
[----:B------:R1:W-:Y:S02]  /*11e20*/  @!P0 ST.E.128 [R2.64], RZ ;  /* 0x000000ff02008985 */ /* 0x0003e4000c101d06 */
.L_x_1696:
[----:B------:R-:W-:Y:S05]  /*11e30*/  BSYNC B0 ;  /* 0x0000000000007941 */ /* 0x000fea0003800000 */
.L_x_1695:
[----:B------:R-:W-:Y:S05]  /*11e40*/  BRA.DIV ~URZ, `(.L_x_1697) ;  /* 0x000048227f007947 */ /* 0x000fea000b800000 */
[----:B--2---:R2:W1:Y:S04]  /*11e50*/  SHFL.IDX PT, R9, R7, 0x1, 0x181f ;  /* 0x00381f0007097f89 */ /* 0x00446800000e0000 */
[----:B----4-:R2:W4:Y:S02]  /*11e60*/  SHFL.IDX PT, R0, R8, 0x1, 0x181f ;  /* 0x00381f0008007f89 */ /* 0x01052400000e0000 */
.L_x_1753:
[----:B-1----:R-:W-:Y:S01]  /*11e70*/  IADD3 R2, R6, 0x10, RZ ;  /* 0x0000001006027810 */ /* 0x002fe20007ffe0ff */
[----:B------:R-:W-:Y:S03]  /*11e80*/  BSSY B0, `(.L_x_1698) ;  /* 0x000000d000007945 */ /* 0x000fe60003800000 */
        /* <DEDUP_REMOVED lines=8> */
[-C--:B------:R-:W-:Y:S02]  /*11f10*/  @!P1 LEA.HI.X R5, R250, R9.reuse, R12, 0x1, P3 ;  /* 0x00000009fa059211 */ /* 0x080fe400018f0c0c */
[----:B------:R-:W-:-:S03]  /*11f20*/  @!P0 LEA.HI.X R3, R251, R9, R11, 0x1, P2 ;  /* 0x00000009fb038211 */ /* 0x000fc600010f0c0b */
[----:B------:R1:W-:Y:S04]  /*11f30*/  @!P1 ST.E.128 [R4.64], RZ ;  /* 0x000000ff04009985 */ /* 0x0003e8000c101d06 */
[----:B------:R1:W-:Y:S02]  /*11f40*/  @!P0 ST.E.128 [R2.64], RZ ;  /* 0x000000ff02008985 */ /* 0x0003e4000c101d06 */
.L_x_1699:
[----:B------:R-:W-:Y:S05]  /*11f50*/  BSYNC B0 ;  /* 0x0000000000007941 */ /* 0x000fea0003800000 */
.L_x_1698:
[----:B------:R-:W-:Y:S05]  /*11f60*/  BRA.DIV ~URZ, `(.L_x_1700) ;  /* 0x000047d27f007947 */ /* 0x000fea000b800000 */
[----:B------:R1:W2:Y:S02]  /*11f70*/  SHFL.IDX PT, R9, R7, 0x2, 0x181f ;  /* 0x00581f0007097f89 */ /* 0x0002a400000e0000 */
.L_x_1754:
[----:B------:R-:W-:Y:S05]  /*11f80*/  BRA.DIV ~URZ, `(.L_x_1701) ;  /* 0x000048227f007947 */ /* 0x000fea000b800000 */
[----:B----4-:R4:W1:Y:S02]  /*11f90*/  SHFL.IDX PT, R0, R8, 0x2, 0x181f ;  /* 0x00581f0008007f89 */ /* 0x01086400000e0000 */
.L_x_1755:
        /* <DEDUP_REMOVED lines=8> */
[CC--:B------:R-:W-:Y:S02]  /*12020*/  @!P1 LEA R4, P3, R250.reuse, R0.reuse, 0x1 ;  /* 0x00000000fa049211 */ /* 0x0c0fe400078608ff */
[C---:B------:R-:W-:Y:S02]  /*12030*/  @!P0 LEA R2, P2, R251.reuse, R0, 0x1 ;  /* 0x00000000fb028211 */ /* 0x040fe400078408ff */
[-C--:B--2---:R-:W-:Y:S02]  /*12040*/  @!P1 LEA.HI.X R5, R250, R9.reuse, R12, 0x1, P3 ;  /* 0x00000009fa059211 */ /* 0x084fe400018f0c0c */
[----:B------:R-:W-:-:S03]  /*12050*/  @!P0 LEA.HI.X R3, R251, R9, R11, 0x1, P2 ;  /* 0x00000009fb038211 */ /* 0x000fc600010f0c0b */
[----:B------:R1:W-:Y:S04]  /*12060*/  @!P1 ST.E.128 [R4.64], RZ ;  /* 0x000000ff04009985 */ /* 0x0003e8000c101d06 */
[----:B------:R1:W-:Y:S02]  /*12070*/  @!P0 ST.E.128 [R2.64], RZ ;  /* 0x000000ff02008985 */ /* 0x0003e4000c101d06 */
.L_x_1703:
[----:B------:R-:W-:Y:S05]  /*12080*/  BSYNC B0 ;  /* 0x0000000000007941 */ /* 0x000fea0003800000 */
.L_x_1702:
[----:B------:R-:W-:Y:S05]  /*12090*/  BRA.DIV ~URZ, `(.L_x_1704) ;  /* 0x000047827f007947 */ /* 0x000fea000b800000 */
[----:B--2---:R2:W1:Y:S04]  /*120a0*/  SHFL.IDX PT, R9, R7, 0x3, 0x181f ;  /* 0x00781f0007097f89 */ /* 0x00446800000e0000 */
[----:B------:R2:W3:Y:S02]  /*120b0*/  SHFL.IDX PT, R0, R8, 0x3, 0x181f ;  /* 0x00781f0008007f89 */ /* 0x0004e400000e0000 */
.L_x_1756:
        /* <DEDUP_REMOVED lines=10> */
[-C--:B------:R-:W-:Y:S02]  /*12160*/  @!P1 LEA.HI.X R5, R250, R9.reuse, R12, 0x1, P3 ;  /* 0x00000009fa059211 */ /* 0x080fe400018f0c0c */
[----:B------:R-:W-:-:S03]  /*12170*/  @!P0 LEA.HI.X R3, R251, R9, R11, 0x1, P2 ;  /* 0x00000009fb038211 */ /* 0x000fc600010f0c0b */
[----:B------:R1:W-:Y:S04]  /*12180*/  @!P1 ST.E.128 [R4.64], RZ ;  /* 0x000000ff04009985 */ /* 0x0003e8000c101d06 */
[----:B------:R1:W-:Y:S02]  /*12190*/  @!P0 ST.E.128 [R2.64], RZ ;  /* 0x000000ff02008985 */ /* 0x0003e4000c101d06 */
.L_x_1706:
[----:B------:R-:W-:Y:S05]  /*121a0*/  BSYNC B0 ;  /* 0x0000000000007941 */ /* 0x000fea0003800000 */
.L_x_1705:
[----:B------:R-:W-:Y:S05]  /*121b0*/  BRA.DIV ~URZ, `(.L_x_1707) ;  /* 0x000047327f007947 */ /* 0x000fea000b800000 */
[----:B------:R1:W2:Y:S02]  /*121c0*/  SHFL.IDX PT, R9, R7, 0x4, 0x181f ;  /* 0x00981f0007097f89 */ /* 0x0002a400000e0000 */
.L_x_1757:
[----:B------:R-:W-:Y:S05]  /*121d0*/  BRA.DIV ~URZ, `(.L_x_1708) ;  /* 0x000047827f007947 */ /* 0x000fea000b800000 */
[----:B---3--:R3:W1:Y:S02]  /*121e0*/  SHFL.IDX PT, R0, R8, 0x4, 0x181f ;  /* 0x00981f0008007f89 */ /* 0x00866400000e0000 */
.L_x_1758:
        /* <DEDUP_REMOVED lines=14> */
.L_x_1710:
[----:B------:R-:W-:Y:S05]  /*122d0*/  BSYNC B0 ;  /* 0x0000000000007941 */ /* 0x000fea0003800000 */
.L_x_1709:
[----:B------:R-:W-:Y:S05]  /*122e0*/  BRA.DIV ~URZ, `(.L_x_1711) ;  /* 0x000046e27f007947 */ /* 0x000fea000b800000 */
[----:B--2---:R2:W1:Y:S04]  /*122f0*/  SHFL.IDX PT, R9, R7, 0x5, 0x181f ;  /* 0x00b81f0007097f89 */ /* 0x00446800000e0000 */
[----:B------:R2:W3:Y:S02]  /*12300*/  SHFL.IDX PT, R0, R8, 0x5, 0x181f ;  /* 0x00b81f0008007f89 */ /* 0x0004e400000e0000 */
.L_x_1759:
        /* <DEDUP_REMOVED lines=14> */
.L_x_1713:
[----:B------:R-:W-:Y:S05]  /*123f0*/  BSYNC B0 ;  /* 0x0000000000007941 */ /* 0x000fea0003800000 */
.L_x_1712:
[----:B------:R-:W-:Y:S05]  /*12400*/  BRA.DIV ~URZ, `(.L_x_1714) ;  /* 0x000046927f007947 */ /* 0x000fea000b800000 */
[----:B------:R1:W2:Y:S02]  /*12410*/  SHFL.IDX PT, R9, R7, 0x6, 0x181f ;  /* 0x00d81f0007097f89 */ /* 0x0002a400000e0000 */
.L_x_1760:
[----:B------:R-:W-:Y:S05]  /*12420*/  BRA.DIV ~URZ, `(.L_x_1715) ;  /* 0x000046e27f007947 */ /* 0x000fea000b800000 */
[----:B---3--:R3:W1:Y:S02]  /*12430*/  SHFL.IDX PT, R0, R8, 0x6, 0x181f ;  /* 0x00d81f0008007f89 */ /* 0x00866400000e0000 */
.L_x_1761:
        /* <DEDUP_REMOVED lines=14> */
.L_x_1717:
[----:B------:R-:W-:Y:S05]  /*12520*/  BSYNC B0 ;  /* 0x0000000000007941 */ /* 0x000fea0003800000 */
.L_x_1716:
[----:B------:R-:W-:Y:S05]  /*12530*/  BRA.DIV ~URZ, `(.L_x_1718) ;  /* 0x000046427f007947 */ /* 0x000fea000b800000 */
[----:B--2---:R-:W2:Y:S04]  /*12540*/  SHFL.IDX PT, R7, R7, 0x7, 0x181f ;  /* 0x00f81f0007077f89 */ /* 0x004ea800000e0000 */
[----:B------:R1:W3:Y:S02]  /*12550*/  SHFL.IDX PT, R0, R8, 0x7, 0x181f ;  /* 0x00f81f0008007f89 */ /* 0x0002e400000e0000 */
.L_x_1762:
[----:B------:R-:W-:-:S04]  /*12560*/  IADD3 R6, R6, 0x70, RZ ;  /* 0x0000007006067810 */ /* 0x000fc80007ffe0ff */
[----:B------:R-:W-:-:S13]  /*12570*/  ISETP.GE.AND P0, PT, R6, R10, PT ;  /* 0x0000000a0600720c */ /* 0x000fda0003f06270 */
[----:B------:R-:W-:Y:S05]  /*12580*/  @P0 BRA `(.L_x_1690) ;  /* 0x000000a000000947 */ /* 0x000fea0003800000 */
[----:B------:R-:W-:Y:S02]  /*12590*/  ISETP.GE.AND P1, PT, R250, c[0x0][0x3c8], PT ;  /* 0x0000f200fa007a0c */ /* 0x000fe40003f26270 */
[----:B------:R-:W-:Y:S02]  /*125a0*/  ISETP.GE.AND P0, PT, R251, c[0x0][0x3c8], PT ;  /* 0x0000f200fb007a0c */ /* 0x000fe40003f06270 */
[----:B------:R-:W-:Y:S02]  /*125b0*/  SHF.R.S32.HI R9, RZ, 0x1f, R250 ;  /* 0x0000001fff097819 */ /* 0x000fe400000114fa */
[----:B-1-34-:R-:W-:-:S07]  /*125c0*/  SHF.R.S32.HI R8, RZ, 0x1f, R251 ;  /* 0x0000001fff087819 */ /* 0x01afce00000114fb */
[CC--:B------:R-:W-:Y:S02]  /*125d0*/  @!P1 LEA R4, P3, R250.reuse, R0.reuse, 0x1 ;  /* 0x00000000fa049211 */ /* 0x0c0fe400078608ff */
[C---:B------:R-:W-:Y:S02]  /*125e0*/  @!P0 LEA R2, P2, R251.reuse, R0, 0x1 ;  /* 0x00000000fb028211 */ /* 0x040fe400078408ff */
[-C--:B--2---:R-:W-:Y:S02]  /*125f0*/  @!P1 LEA.HI.X R5, R250, R7.reuse, R9, 0x1, P3 ;  /* 0x00000007fa059211 */ /* 0x084fe400018f0c09 */
[----:B------:R-:W-:-:S03]  /*12600*/  @!P0 LEA.HI.X R3, R251, R7, R8, 0x1, P2 ;  /* 0x00000007fb038211 */ /* 0x000fc600010f0c08 */
[----:B------:R1:W-:Y:S04]  /*12610*/  @!P1 ST.E.128 [R4.64], RZ ;  /* 0x000000ff04009985 */ /* 0x0003e8000c101d06 */
[----:B------:R1:W-:Y:S02]  /*12620*/  @!P0 ST.E.128 [R2.64], RZ ;  /* 0x000000ff02008985 */ /* 0x0003e4000c101d06 */
.L_x_1690:
[----:B------:R-:W-:Y:S05]  /*12630*/  BSYNC B1 ;  /* 0x0000000000017941 */ /* 0x000fea0003800000 */
.L_x_1673:
[----:B---34-:R-:W3:Y:S02]  /*12640*/  LDL R0, [R1+0x7c] ;  /* 0x00007c0001007983 */ /* 0x018ee40000100800 */
[----:B---3--:R-:W-:-:S13]  /*12650*/  ISETP.NE.AND P0, PT, R0, RZ, PT ;  /* 0x000000ff0000720c */ /* 0x008fda0003f05270 */
[----:B------:R-:W-:Y:S01]  /*12660*/  @P0 WARPSYNC 0xffffffff ;  /* 0xffffffff00000948 */ /* 0x000fe20003800000 */
[----:B------:R-:W-:Y:S06]  /*12670*/  @P0 BAR.SYNC.DEFER_BLOCKING 0x5, 0x80 ;  /* 0x0142000000000b1d */ /* 0x000fec0000010000 */
[----:B------:R-:W3:Y:S04]  /*12680*/  @P0 LDS R0, [0x10100] ;  /* 0x01010000ff000984 */ /* 0x000ee80000000800 */
[----:B---3--:R3:W-:Y:S04]  /*12690*/  @P0 STL [R1+0x58], R0 ;  /* 0x0000580001000387 */ /* 0x0087e80000100800 */
[----:B------:R-:W-:Y:S06]  /*126a0*/  @P0 BAR.ARV 0x4, 0x80 ;  /* 0x0102000000000b1d */ /* 0x000fec0000002000 */
[----:B------:R-:W-:Y:S05]  /*126b0*/  @P0 BRA `(.L_x_1719) ;  /* 0x0000007000000947 */ /* 0x000fea0003800000 */
[----:B------:R-:W-:Y:S05]  /*126c0*/  BRA.DIV ~URZ, `(.L_x_1720) ;  /* 0x000045827f007947 */ /* 0x000fea000b800000 */
[----:B---3--:R3:W4:Y:S02]  /*126d0*/  SHFL.IDX PT, R0, R77, RZ, 0x1f ;  /* 0x00001fff4d007589 */ /* 0x00872400000e0000 */
.L_x_1763:
[----:B------:R-:W-:Y:S01]  /*126e0*/  WARPSYNC 0xffffffff ;  /* 0xffffffff00007948 */ /* 0x000fe20003800000 */
[----:B------:R-:W-:Y:S06]  /*126f0*/  BAR.SYNC.DEFER_BLOCKING 0x4, 0x80 ;  /* 0x0102000000007b1d */ /* 0x000fec0000010000 */
[----:B----4-:R4:W-:Y:S04]  /*12700*/  STL [R1+0x58], R0 ;  /* 0x0000580001007387 */ /* 0x0109e80000100800 */
[----:B------:R4:W-:Y:S04]  /*12710*/  @!P4 STS [0x10100], R77 ;  /* 0x0101004dff00c388 */ /* 0x0009e80000000800 */
[----:B------:R-:W-:Y:S06]  /*12720*/  BAR.ARV 0x5, 0x80 ;  /* 0x0142000000007b1d */ /* 0x000fec0000002000 */
.L_x_1719:
[----:B---34-:R-:W3:Y:S02]  /*12730*/  LDL R0, [R1+0x58] ;  /* 0x0000580001007983 */ /* 0x018ee40000100800 */
[----:B---3--:R-:W-:-:S13]  /*12740*/  ISETP.GE.AND P0, PT, R0, c[0x0][0x538], PT ;  /* 0x00014e0000007a0c */ /* 0x008fda0003f06270 */
[----:B-12---:R-:W-:Y:S01]  /*12750*/  @P0 CALL.REL.NOINC `(.L_x_1721) ;  /* 0x0000001000000944 */ /* 0x006fe20003c00000 */
[----:B------:R-:W-:Y:S05]  /*12760*/  BRA `(.L_x_1722) ;  /* 0xfffee14000007947 */ /* 0x000fea000383ffff */
.L_x_1721:
[----:B------:R-:W-:Y:S05]  /*12770*/  EXIT ;  /* 0x000000000000794d */ /* 0x000fea0003800000 */
.L_x_1617:
[----:B------:R-:W-:Y:S01]  /*12780*/  IMAD.MOV.U32 R143, RZ, RZ, R7 ;  /* 0x000000ffff8f7224 */ /* 0x000fe200078e0007 */
[----:B------:R-:W-:Y:S01]  /*12790*/  MOV R252, RZ ;  /* 0x000000ff00fc7202 */ /* 0x000fe20000000f00 */
[----:B------:R-:W-:Y:S01]  /*127a0*/  IMAD.MOV.U32 R3, RZ, RZ, 0x181f ;  /* 0x0000181fff037424 */ /* 0x000fe200078e00ff */
[----:B------:R-:W-:Y:S02]  /*127b0*/  MOV R2, 0x127d0 ;  /* 0x000127d000027802 */ /* 0x000fe40000000f00 */
[----:B-----5:R-:W-:Y:S05]  /*127c0*/  CALL.REL.NOINC `($__internal_5_$__cuda_sm70_shflsync_idx_p) ;  /* 0x0000455000007944 */ /* 0x020fea0003c00000 */
[----:B------:R-:W-:Y:S01]  /*127d0*/  MOV R9, R143 ;  /* 0x0000008f00097202 */ /* 0x000fe20000000f00 */
[----:B-1---5:R-:W-:Y:S05]  /*127e0*/  BRA `(.L_x_1723) ;  /* 0xfffeed5000007947 */ /* 0x022fea000383ffff */
.L_x_1618:
[----:B------:R-:W-:Y:S01]  /*127f0*/  IMAD.MOV.U32 R143, RZ, RZ, R8 ;  /* 0x000000ffff8f7224 */ /* 0x000fe200078e0008 */
[----:B------:R-:W-:Y:S01]  /*12800*/  MOV R252, RZ ;  /* 0x000000ff00fc7202 */ /* 0x000fe20000000f00 */
[----:B------:R-:W-:Y:S01]  /*12810*/  IMAD.MOV.U32 R3, RZ, RZ, 0x181f ;  /* 0x0000181fff037424 */ /* 0x000fe200078e00ff */
[----:B------:R-:W-:Y:S02]  /*12820*/  MOV R2, 0x12840 ;  /* 0x0001284000027802 */ /* 0x000fe40000000f00 */
[----:B-12--5:R-:W-:Y:S05]  /*12830*/  CALL.REL.NOINC `($__internal_5_$__cuda_sm70_shflsync_idx_p) ;  /* 0x000044e000007944 */ /* 0x026fea0003c00000 */
[----:B-----5:R-:W-:Y:S01]  /*12840*/  MOV R0, R143 ;  /* 0x0000008f00007202 */ /* 0x020fe20000000f00 */
[----:B-1----:R-:W-:Y:S05]  /*12850*/  BRA `(.L_x_1724) ;  /* 0xfffeed0000007947 */ /* 0x002fea000383ffff */
.L_x_1621:
[----:B------:R-:W-:Y:S01]  /*12860*/  IMAD.MOV.U32 R143, RZ, RZ, R7 ;  /* 0x000000ffff8f7224 */ /* 0x000fe200078e0007 */
[----:B------:R-:W-:Y:S01]  /*12870*/  MOV R252, 0x1 ;  /* 0x0000000100fc7802 */ /* 0x000fe20000000f00 */
[----:B-1----:R-:W-:Y:S01]  /*12880*/  IMAD.MOV.U32 R3, RZ, RZ, 0x181f ;  /* 0x0000181fff037424 */ /* 0x002fe200078e00ff */
[----:B------:R-:W-:-:S02]  /*12890*/  MOV R2, 0x128b0 ;  /* 0x000128b000027802 */ /* 0x000fc40000000f00 */
[----:B--2-45:R-:W-:Y:S05]  /*128a0*/  CALL.REL.NOINC `($__internal_5_$__cuda_sm70_shflsync_idx_p) ;  /* 0x0000447000007944 */ /* 0x034fea0003c00000 */
[----:B------:R-:W-:Y:S01]  /*128b0*/  IMAD.MOV.U32 R9, RZ, RZ, R143 ;  /* 0x000000ffff097224 */ /* 0x000fe200078e008f */
[----:B------:R-:W-:Y:S01]  /*128c0*/  MOV R252, 0x1 ;  /* 0x0000000100fc7802 */ /* 0x000fe20000000f00 */
[----:B------:R-:W-:Y:S01]  /*128d0*/  IMAD.MOV.U32 R143, RZ, RZ, R8 ;  /* 0x000000ffff8f7224 */ /* 0x000fe200078e0008 */
[----:B------:R-:W-:-:S02]  /*128e0*/  MOV R3, 0x181f ;  /* 0x0000181f00037802 */ /* 0x000fc40000000f00 */
[----:B------:R-:W-:Y:S02]  /*128f0*/  MOV R2, 0x12910 ;  /* 0x0001291000027802 */ /* 0x000fe40000000f00 */
[----:B-1---5:R-:W-:Y:S05]  /*12900*/  CALL.REL.NOINC `($__internal_5_$__cuda_sm70_shflsync_idx_p) ;  /* 0x0000441000007944 */ /* 0x022fea0003c00000 */
[----:B-----5:R-:W-:Y:S01]  /*12910*/  MOV R0, R143 ;  /* 0x0000008f00007202 */ /* 0x020fe20000000f00 */
[----:B-1----:R-:W-:Y:S05]  /*12920*/  BRA `(.L_x_1725) ;  /* 0xfffeedd000007947 */ /* 0x002fea000383ffff */
.L_x_1624:
[----:B------:R-:W-:Y:S01]  /*12930*/  IMAD.MOV.U32 R143, RZ, RZ, R7 ;  /* 0x000000ffff8f7224 */ /* 0x000fe200078e0007 */
[----:B------:R-:W-:Y:S01]  /*12940*/  MOV R252, 0x2 ;  /* 0x0000000200fc7802 */ /* 0x000fe20000000f00 */
[----:B-1----:R-:W-:Y:S01]  /*12950*/  IMAD.MOV.U32 R3, RZ, RZ, 0x181f ;  /* 0x0000181fff037424 */ /* 0x002fe200078e00ff */
[----:B------:R-:W-:Y:S02]  /*12960*/  MOV R2, 0x12980 ;  /* 0x0001298000027802 */ /* 0x000fe40000000f00 */
[----:B--2345:R-:W-:Y:S05]  /*12970*/  CALL.REL.NOINC `($__internal_5_$__cuda_sm70_shflsync_idx_p) ;  /* 0x000043a000007944 */ /* 0x03cfea0003c00000 */
[----:B------:R-:W-:Y:S01]  /*12980*/  MOV R9, R143 ;  /* 0x0000008f00097202 */ /* 0x000fe20000000f00 */
[----:B-1---5:R-:W-:Y:S05]  /*12990*/  BRA `(.L_x_1726) ;  /* 0xfffeee8000007947 */ /* 0x022fea000383ffff */
.L_x_1625:
[----:B------:R-:W-:Y:S01]  /*129a0*/  IMAD.MOV.U32 R143, RZ, RZ, R8 ;  /* 0x000000ffff8f7224 */ /* 0x000fe200078e0008 */
[----:B------:R-:W-:Y:S01]  /*129b0*/  MOV R252, 0x2 ;  /* 0x0000000200fc7802 */ /* 0x000fe20000000f00 */
[----:B-1----:R-:W-:Y:S01]  /*129c0*/  IMAD.MOV.U32 R3, RZ, RZ, 0x181f ;  /* 0x0000181fff037424 */ /* 0x002fe200078e00ff */
[----:B------:R-:W-:Y:S02]  /*129d0*/  MOV R2, 0x129f0 ;  /* 0x000129f000027802 */ /* 0x000fe40000000f00 */
[----:B--2345:R-:W-:Y:S05]  /*129e0*/  CALL.REL.NOINC `($__internal_5_$__cuda_sm70_shflsync_idx_p) ;  /* 0x0000433000007944 */ /* 0x03cfea0003c00000 */
[----:B-----5:R-:W-:Y:S01]  /*129f0*/  MOV R0, R143 ;  /* 0x0000008f00007202 */ /* 0x020fe20000000f00 */
[----:B-1----:R-:W-:Y:S05]  /*12a00*/  BRA `(.L_x_1727) ;  /* 0xfffeee3000007947 */ /* 0x002fea000383ffff */
.L_x_1628:
[----:B------:R-:W-:Y:S01]  /*12a10*/  IMAD.MOV.U32 R143, RZ, RZ, R7 ;  /* 0x000000ffff8f7224 */ /* 0x000fe200078e0007 */
[----:B------:R-:W-:Y:S01]  /*12a20*/  MOV R252, 0x3 ;  /* 0x0000000300fc7802 */ /* 0x000fe20000000f00 */
[----:B-1----:R-:W-:Y:S01]  /*12a30*/  IMAD.MOV.U32 R3, RZ, RZ, 0x181f ;  /* 0x0000181fff037424 */ /* 0x002fe200078e00ff */
[----:B------:R-:W-:-:S02]  /*12a40*/  MOV R2, 0x12a60 ;  /* 0x00012a6000027802 */ /* 0x000fc40000000f00 */
[----:B--2345:R-:W-:Y:S05]  /*12a50*/  CALL.REL.NOINC `($__internal_5_$__cuda_sm70_shflsync_idx_p) ;  /* 0x000042c000007944 */ /* 0x03cfea0003c00000 */
        /* <DEDUP_REMOVED lines=8> */
.L_x_1631:
[----:B------:R-:W-:Y:S01]  /*12ae0*/  IMAD.MOV.U32 R143, RZ, RZ, R7 ;  /* 0x000000ffff8f7224 */ /* 0x000fe200078e0007 */
[----:B------:R-:W-:Y:S01]  /*12af0*/  MOV R252, 0x4 ;  /* 0x0000000400fc7802 */ /* 0x000fe20000000f00 */
[----:B-1----:R-:W-:Y:S01]  /*12b00*/  IMAD.MOV.U32 R3, RZ, RZ, 0x181f ;  /* 0x0000181fff037424 */ /* 0x002fe200078e00ff */
[----:B------:R-:W-:Y:S02]  /*12b10*/  MOV R2, 0x12b30 ;  /* 0x00012b3000027802 */ /* 0x000fe40000000f00 */
[----:B--2345:R-:W-:Y:S05]  /*12b20*/  CALL.REL.NOINC `($__internal_5_$__cuda_sm70_shflsync_idx_p) ;  /* 0x000041f000007944 */ /* 0x03cfea0003c00000 */
[----:B------:R-:W-:Y:S01]  /*12b30*/  MOV R9, R143 ;  /* 0x0000008f00097202 */ /* 0x000fe20000000f00 */
[----:B-1---5:R-:W-:Y:S05]  /*12b40*/  BRA `(.L_x_1729) ;  /* 0xfffeef4000007947 */ /* 0x022fea000383ffff */
.L_x_1632:
[----:B------:R-:W-:Y:S01]  /*12b50*/  IMAD.MOV.U32 R143, RZ, RZ, R8 ;  /* 0x000000ffff8f7224 */ /* 0x000fe200078e0008 */
[----:B------:R-:W-:Y:S01]  /*12b60*/  MOV R252, 0x4 ;  /* 0x0000000400fc7802 */ /* 0x000fe20000000f00 */
[----:B-1----:R-:W-:Y:S01]  /*12b70*/  IMAD.MOV.U32 R3, RZ, RZ, 0x181f ;  /* 0x0000181fff037424 */ /* 0x002fe200078e00ff */
[----:B------:R-:W-:Y:S02]  /*12b80*/  MOV R2, 0x12ba0 ;  /* 0x00012ba000027802 */ /* 0x000fe40000000f00 */
[----:B--2345:R-:W-:Y:S05]  /*12b90*/  CALL.REL.NOINC `($__internal_5_$__cuda_sm70_shflsync_idx_p) ;  /* 0x0000418000007944 */ /* 0x03cfea0003c00000 */
[----:B-----5:R-:W-:Y:S01]  /*12ba0*/  MOV R0, R143 ;  /* 0x0000008f00007202 */ /* 0x020fe20000000f00 */
[----:B-1----:R-:W-:Y:S05]  /*12bb0*/  BRA `(.L_x_1730) ;  /* 0xfffeeef000007947 */ /* 0x002fea000383ffff */
.L_x_1635:
        /* <DEDUP_REMOVED lines=13> */
.L_x_1638:
[----:B------:R-:W-:Y:S01]  /*12c90*/  IMAD.MOV.U32 R143, RZ, RZ, R7 ;  /* 0x000000ffff8f7224 */ /* 0x000fe200078e0007 */
[----:B------:R-:W-:Y:S01]  /*12ca0*/  MOV R252, 0x6 ;  /* 0x0000000600fc7802 */ /* 0x000fe20000000f00 */
[----:B-1----:R-:W-:Y:S01]  /*12cb0*/  IMAD.MOV.U32 R3, RZ, RZ, 0x181f ;  /* 0x0000181fff037424 */ /* 0x002fe200078e00ff */
[----:B------:R-:W-:Y:S02]  /*12cc0*/  MOV R2, 0x12ce0 ;  /* 0x00012ce000027802 */ /* 0x000fe40000000f00 */
[----:B--2345:R-:W-:Y:S05]  /*12cd0*/  CALL.REL.NOINC `($__internal_5_$__cuda_sm70_shflsync_idx_p) ;  /* 0x0000404000007944 */ /* 0x03cfea0003c00000 */
[----:B------:R-:W-:Y:S01]  /*12ce0*/  MOV R9, R143 ;  /* 0x0000008f00097202 */ /* 0x000fe20000000f00 */
[----:B-1---5:R-:W-:Y:S05]  /*12cf0*/  BRA `(.L_x_1732) ;  /* 0xfffef00000007947 */ /* 0x022fea000383ffff */
.L_x_1639:
[----:B------:R-:W-:Y:S01]  /*12d00*/  IMAD.MOV.U32 R143, RZ, RZ, R8 ;  /* 0x000000ffff8f7224 */ /* 0x000fe200078e0008 */
[----:B------:R-:W-:Y:S01]  /*12d10*/  MOV R252, 0x6 ;  /* 0x0000000600fc7802 */ /* 0x000fe20000000f00 */
[----:B-1----:R-:W-:Y:S01]  /*12d20*/  IMAD.MOV.U32 R3, RZ, RZ, 0x181f ;  /* 0x0000181fff037424 */ /* 0x002fe200078e00ff */
[----:B------:R-:W-:Y:S02]  /*12d30*/  MOV R2, 0x12d50 ;  /* 0x00012d5000027802 */ /* 0x000fe40000000f00 */
[----:B--2345:R-:W-:Y:S05]  /*12d40*/  CALL.REL.NOINC `($__internal_5_$__cuda_sm70_shflsync_idx_p) ;  /* 0x00003fd000007944 */ /* 0x03cfea0003c00000 */
[----:B-----5:R-:W-:Y:S01]  /*12d50*/  MOV R0, R143 ;  /* 0x0000008f00007202 */ /* 0x020fe20000000f00 */
[----:B-1----:R-:W-:Y:S05]  /*12d60*/  BRA `(.L_x_1733) ;  /* 0xfffeefb000007947 */ /* 0x002fea000383ffff */
.L_x_1642:
        /* <DEDUP_REMOVED lines=13> */
.L_x_1645:
[----:B------:R-:W-:Y:S01]  /*12e40*/  IMAD.MOV.U32 R143, RZ, RZ, R0 ;  /* 0x000000ffff8f7224 */ /* 0x000fe200078e0000 */
[----:B------:R-:W-:Y:S01]  /*12e50*/  MOV R252, RZ ;  /* 0x000000ff00fc7202 */ /* 0x000fe20000000f00 */
[----:B------:R-:W-:Y:S01]  /*12e60*/  IMAD.MOV.U32 R3, RZ, RZ, 0x181f ;  /* 0x0000181fff037424 */ /* 0x000fe200078e00ff */
[----:B------:R-:W-:Y:S02]  /*12e70*/  MOV R2, 0x12e90 ;  /* 0x00012e9000027802 */ /* 0x000fe40000000f00 */
[----:B------:R-:W-:Y:S05]  /*12e80*/  CALL.REL.NOINC `($__internal_5_$__cuda_sm70_shflsync_idx_p) ;  /* 0x00003e9000007944 */ /* 0x000fea0003c00000 */
[----:B------:R-:W-:Y:S01]  /*12e90*/  MOV R8, R143 ;  /* 0x0000008f00087202 */ /* 0x000fe20000000f00 */
[----:B-1---5:R-:W-:Y:S05]  /*12ea0*/  BRA `(.L_x_1735) ;  /* 0xffff095000007947 */ /* 0x022fea000383ffff */
.L_x_1646:
[----:B------:R-:W-:Y:S01]  /*12eb0*/  IMAD.MOV.U32 R143, RZ, RZ, R4 ;  /* 0x000000ffff8f7224 */ /* 0x000fe200078e0004 */
[----:B------:R-:W-:Y:S01]  /*12ec0*/  MOV R252, RZ ;  /* 0x000000ff00fc7202 */ /* 0x000fe20000000f00 */
[----:B------:R-:W-:Y:S01]  /*12ed0*/  IMAD.MOV.U32 R3, RZ, RZ, 0x181f ;  /* 0x0000181fff037424 */ /* 0x000fe200078e00ff */
[----:B------:R-:W-:Y:S02]  /*12ee0*/  MOV R2, 0x12f00 ;  /* 0x00012f0000027802 */ /* 0x000fe40000000f00 */
[----:B-12---:R-:W-:Y:S05]  /*12ef0*/  CALL.REL.NOINC `($__internal_5_$__cuda_sm70_shflsync_idx_p) ;  /* 0x00003e2000007944 */ /* 0x006fea0003c00000 */
[----:B------:R-:W-:Y:S01]  /*12f00*/  ISETP.GE.AND P2, PT, R250, c[0x0][0x1d4], PT ;  /* 0x00007500fa007a0c */ /* 0x000fe20003f46270 */
[----:B------:R-:W-:Y:S01]  /*12f10*/  IMAD.MOV.U32 R252, RZ, RZ, 0x1 ;  /* 0x00000001fffc7424 */ /* 0x000fe200078e00ff */
[----:B------:R-:W-:-:S02]  /*12f20*/  ISETP.GE.AND P0, PT, R251, c[0x0][0x1d4], PT ;  /* 0x00007500fb007a0c */ /* 0x000fc40003f06270 */
[C---:B------:R-:W-:Y:S02]  /*12f30*/  IADD3 R6, P6, R143.reuse, R67, RZ ;  /* 0x000000438f067210 */ /* 0x040fe40007fde0ff */
[----:B------:R-:W-:Y:S01]  /*12f40*/  IADD3 R2, P5, R143, R152, RZ ;  /* 0x000000988f027210 */ /* 0x000fe20007fbe0ff */
[----:B-----5:R-:W-:Y:S01]  /*12f50*/  IMAD.MOV.U32 R143, RZ, RZ, R0 ;  /* 0x000000ffff8f7224 */ /* 0x020fe200078e0000 */
        /* <DEDUP_REMOVED lines=8> */
[----:B--2---:R-:W-:Y:S01]  /*12fe0*/  SEL R6, RZ, 0x10, P2 ;  /* 0x00000010ff067807 */ /* 0x004fe20001000000 */
[----:B---3--:R-:W-:Y:S01]  /*12ff0*/  IMAD.MOV.U32 R3, RZ, RZ, 0x181f ;  /* 0x0000181fff037424 */ /* 0x008fe200078e00ff */
[----:B------:R-:W-:Y:S02]  /*13000*/  MOV R2, 0x13020 ;  /* 0x0001302000027802 */ /* 0x000fe40000000f00 */
[----:B-1----:R-:W-:Y:S05]  /*13010*/  CALL.REL.NOINC `($__internal_5_$__cuda_sm70_shflsync_idx_p) ;  /* 0x00003d0000007944 */ /* 0x002fea0003c00000 */
[----:B------:R-:W-:Y:S01]  /*13020*/  IMAD.MOV.U32 R7, RZ, RZ, R143 ;  /* 0x000000ffff077224 */ /* 0x000fe200078e008f */
[----:B------:R-:W-:Y:S01]  /*13030*/  MOV R252, 0x1 ;  /* 0x0000000100fc7802 */ /* 0x000fe20000000f00 */
[----:B------:R-:W-:Y:S01]  /*13040*/  IMAD.MOV.U32 R143, RZ, RZ, R4 ;  /* 0x000000ffff8f7224 */ /* 0x000fe200078e0004 */
[----:B------:R-:W-:-:S02]  /*13050*/  MOV R3, 0x181f ;  /* 0x0000181f00037802 */ /* 0x000fc40000000f00 */
[----:B------:R-:W-:Y:S02]  /*13060*/  MOV R2, 0x13080 ;  /* 0x0001308000027802 */ /* 0x000fe40000000f00 */
[----:B-1---5:R-:W-:Y:S05]  /*13070*/  CALL.REL.NOINC `($__internal_5_$__cuda_sm70_shflsync_idx_p) ;  /* 0x00003ca000007944 */ /* 0x022fea0003c00000 */
[----:B------:R-:W-:Y:S01]  /*13080*/  IADD3 R8, -R6, 0x10, RZ ;  /* 0x0000001006087810 */ /* 0x000fe20007ffe1ff */
[----:B------:R-:W-:Y:S01]  /*13090*/  IMAD.MOV.U32 R252, RZ, RZ, 0x2 ;  /* 0x00000002fffc7424 */ /* 0x000fe200078e00ff */
[----:B------:R-:W-:Y:S02]  /*130a0*/  IADD3 R2, -R5, 0x10, RZ ;  /* 0x0000001005027810 */ /* 0x000fe40007ffe1ff */
[----:B------:R-:W-:Y:S02]  /*130b0*/  LOP3.LUT R8, R8, 0xf, RZ, 0xc0, !PT ;  /* 0x0000000f08087812 */ /* 0x000fe400078ec0ff */
[----:B------:R-:W-:Y:S02]  /*130c0*/  ISETP.NE.U32.AND P6, PT, R6, RZ, PT ;  /* 0x000000ff0600720c */ /* 0x000fe40003fc5070 */
[----:B------:R-:W-:Y:S02]  /*130d0*/  IADD3 R8, P2, P0, R8, R143, R67 ;  /* 0x0000008f08087210 */ /* 0x000fe4000785e043 */
[----:B------:R-:W-:-:S02]  /*130e0*/  LOP3.LUT R2, R2, 0xf, RZ, 0xc0, !PT ;  /* 0x0000000f02027812 */ /* 0x000fc400078ec0ff */
[----:B------:R-:W-:Y:S02]  /*130f0*/  ISETP.NE.U32.AND P5, PT, R5, RZ, PT ;  /* 0x000000ff0500720c */ /* 0x000fe40003fa5070 */
[----:B------:R-:W-:Y:S02]  /*13100*/  IADD3.X R9, RZ, R7, R64, P2, P0 ;  /* 0x00000007ff097210 */ /* 0x000fe400017e0440 */
[----:B------:R-:W-:Y:S01]  /*13110*/  IADD3 R2, P2, P0, R2, R143, R152 ;  /* 0x0000008f02027210 */ /* 0x000fe2000785e098 */
[----:B-----5:R-:W-:Y:S02]  /*13120*/  IMAD.MOV.U32 R143, RZ, RZ, R0 ;  /* 0x000000ffff8f7224 */ /* 0x020fe400078e0000 */
[----:B------:R-:W-:Y:S01]  /*13130*/  @!PT LDS RZ, [RZ] ;  /* 0x00000000fffff984 */ /* 0x000fe20000000800 */
[----:B------:R-:W-:Y:S01]  /*13140*/  @!PT LDS RZ, [RZ] ;  /* 0x00000000fffff984 */ /* 0x000fe20000000800 */
[----:B------:R-:W-:Y:S01]  /*13150*/  @!PT LDS RZ, [RZ] ;  /* 0x00000000fffff984 */ /* 0x000fe20000000800 */
[----:B------:R2:W-:Y:S01]  /*13160*/  LDGSTS.E.BYPASS.LTC128B.128.ZFILL [R247+0x4900], [R8.64], P6 ;  /* 0x0490000008f77fae */ /* 0x0005e2000b141d46 */
[----:B------:R-:W-:-:S05]  /*13170*/  IADD3.X R3, RZ, R7, R65, P2, P0 ;  /* 0x00000007ff037210 */ /* 0x000fca00017e0441 */
[----:B------:R3:W-:Y:S02]  /*13180*/  LDGSTS.E.BYPASS.LTC128B.128.ZFILL [R247+0x6900], [R2.64], P5 ;  /* 0x0690000002f77fae */ /* 0x0007e4000a941d46 */
[----:B---3--:R-:W-:Y:S01]  /*13190*/  IMAD.MOV.U32 R3, RZ, RZ, 0x181f ;  /* 0x0000181fff037424 */ /* 0x008fe200078e00ff */
[----:B------:R-:W-:Y:S02]  /*131a0*/  MOV R2, 0x131c0 ;  /* 0x000131c000027802 */ /* 0x000fe40000000f00 */
[----:B-12---:R-:W-:Y:S05]  /*131b0*/  CALL.REL.NOINC `($__internal_5_$__cuda_sm70_shflsync_idx_p) ;  /* 0x00003b6000007944 */ /* 0x006fea0003c00000 */
[----:B------:R-:W-:Y:S01]  /*131c0*/  IMAD.MOV.U32 R7, RZ, RZ, R143 ;  /* 0x000000ffff077224 */ /* 0x000fe200078e008f */
[----:B------:R-:W-:Y:S01]  /*131d0*/  MOV R252, 0x2 ;  /* 0x0000000200fc7802 */ /* 0x000fe20000000f00 */
[----:B------:R-:W-:Y:S01]  /*131e0*/  IMAD.MOV.U32 R143, RZ, RZ, R4 ;  /* 0x000000ffff8f7224 */ /* 0x000fe200078e0004 */
[----:B------:R-:W-:Y:S02]  /*131f0*/  MOV R3, 0x181f ;  /* 0x0000181f00037802 */ /* 0x000fe40000000f00 */
[----:B------:R-:W-:Y:S02]  /*13200*/  MOV R2, 0x13220 ;  /* 0x0001322000027802 */ /* 0x000fe40000000f00 */
[----:B-1---5:R-:W-:Y:S05]  /*13210*/  CALL.REL.NOINC `($__internal_5_$__cuda_sm70_shflsync_idx_p) ;  /* 0x00003b0000007944 */ /* 0x022fea0003c00000 */
[----:B------:R-:W-:Y:S01]  /*13220*/  IADD3 R8, -R6, 0x10, RZ ;  /* 0x0000001006087810 */ /* 0x000fe20007ffe1ff */
[----:B------:R-:W-:Y:S01]  /*13230*/  IMAD.MOV.U32 R252, RZ, RZ, 0x3 ;  /* 0x00000003fffc7424 */ /* 0x000fe200078e00ff */
        /* <DEDUP_REMOVED lines=24> */
[----:B-----5:R-:W-:Y:S01]  /*133c0*/  MOV R0, R143 ;  /* 0x0000008f00007202 */ /* 0x020fe20000000f00 */
[----:B-1----:R-:W-:Y:S05]  /*133d0*/  BRA `(.L_x_1736) ;  /* 0xffff060000007947 */ /* 0x002fea000383ffff */
.L_x_1647:
[----:B------:R-:W-:Y:S01]  /*133e0*/  IMAD.MOV.U32 R143, RZ, RZ, R0 ;  /* 0x000000ffff8f7224 */ /* 0x000fe200078e0000 */
[----:B------:R-:W-:Y:S01]  /*133f0*/  MOV R252, RZ ;  /* 0x000000ff00fc7202 */ /* 0x000fe20000000f00 */
[----:B------:R-:W-:Y:S01]  /*13400*/  IMAD.MOV.U32 R3, RZ, RZ, 0x1c1f ;  /* 0x00001c1fff037424 */ /* 0x000fe200078e00ff */
[----:B------:R-:W-:-:S02]  /*13410*/  MOV R2, 0x13430 ;  /* 0x0001343000027802 */ /* 0x000fc40000000f00 */
[----:B------:R-:W-:Y:S05]  /*13420*/  CALL.REL.NOINC `($__internal_5_$__cuda_sm70_shflsync_idx_p) ;  /* 0x000038f000007944 */ /* 0x000fea0003c00000 */
[----:B------:R-:W-:Y:S01]  /*13430*/  MOV R2, R143 ;  /* 0x0000008f00027202 */ /* 0x000fe20000000f00 */
[----:B-1---5:R-:W-:Y:S05]  /*13440*/  BRA `(.L_x_1737) ;  /* 0xffff078000007947 */ /* 0x022fea000383ffff */
.L_x_1648:
[----:B------:R-:W-:Y:S01]  /*13450*/  IMAD.MOV.U32 R143, RZ, RZ, R0 ;  /* 0x000000ffff8f7224 */ /* 0x000fe200078e0000 */
[----:B------:R-:W-:Y:S01]  /*13460*/  MOV R252, 0x1 ;  /* 0x0000000100fc7802 */ /* 0x000fe20000000f00 */
[----:B------:R-:W-:Y:S01]  /*13470*/  IMAD.MOV.U32 R3, RZ, RZ, 0x1c1f ;  /* 0x00001c1fff037424 */ /* 0x000fe200078e00ff */
[----:B------:R-:W-:-:S02]  /*13480*/  MOV R2, 0x134a0 ;  /* 0x000134a000027802 */ /* 0x000fc40000000f00 */
[----:B-1----:R-:W-:Y:S05]  /*13490*/  CALL.REL.NOINC `($__internal_5_$__cuda_sm70_shflsync_idx_p) ;  /* 0x0000388000007944 */ /* 0x002fea0003c00000 */
[----:B------:R-:W-:Y:S02]  /*134a0*/  IMAD.IADD R2, R4, 0x1, R143 ;  /* 0x0000000104027824 */ /* 0x000fe400078e028f */
[----:B-----5:R-:W-:-:S02]  /*134b0*/  IMAD.MOV.U32 R143, RZ, RZ, R0 ;  /* 0x000000ffff8f7224 */ /* 0x020fc400078e0000 */
[----:B------:R-:W-:Y:S01]  /*134c0*/  IMAD.MOV.U32 R252, RZ, RZ, 0x2 ;  /* 0x00000002fffc7424 */ /* 0x000fe200078e00ff */
[----:B------:R-:W-:Y:S01]  /*134d0*/  IMNMX R2, R5, R2, PT ;  /* 0x0000000205027217 */ /* 0x000fe20003800200 */
[----:B------:R-:W-:-:S03]  /*134e0*/  IMAD.MOV.U32 R3, RZ, RZ, 0x1c1f ;  /* 0x00001c1fff037424 */ /* 0x000fc600078e00ff */
        /* <DEDUP_REMOVED lines=32> */
[----:B------:R-:W-:Y:S02]  /*136f0*/  MOV R2, 0x13710 ;  /* 0x0001371000027802 */ /* 0x000fe40000000f00 */
[----:B-1----:R-:W-:Y:S05]  /*13700*/  CALL.REL.NOINC `($__internal_5_$__cuda_sm70_shflsync_idx_p) ;  /* 0x0000361000007944 */ /* 0x002fea0003c00000 */
[----:B------:R-:W-:Y:S02]  /*13710*/  IMAD.IADD R2, R4, 0x1, R143 ;  /* 0x0000000104027824 */ /* 0x000fe400078e028f */
[----:B-----5:R-:W-:Y:S02]  /*13720*/  IMAD.MOV.U32 R143, RZ, RZ, R0 ;  /* 0x000000ffff8f7224 */ /* 0x020fe400078e0000 */
        /* <DEDUP_REMOVED lines=37> */
[----:B------:R-:W-:Y:S01]  /*13980*/  IMAD.IADD R4, R4, 0x1, R143 ;  /* 0x0000000104047824 */ /* 0x000fe200078e028f */
[----:B------:R-:W-:Y:S01]  /*13990*/  FMNMX.FTZ R136, R7, R8, !PT ;  /* 0x0000000807887209 */ /* 0x000fe20007810000 */
[----:B-----5:R-:W-:Y:S01]  /*139a0*/  IMAD.MOV.U32 R0, RZ, RZ, 0x2 ;  /* 0x00000002ff007424 */ /* 0x020fe200078e00ff */
[----:B------:R-:W-:Y:S02]  /*139b0*/  FMNMX.FTZ R135, R9, R10, !PT ;  /* 0x0000000a09877209 */ /* 0x000fe40007810000 */
[----:B------:R-:W-:Y:S02]  /*139c0*/  IMNMX R5, R5, R4, PT ;  /* 0x0000000405057217 */ /* 0x000fe40003800200 */
[----:B------:R-:W-:-:S02]  /*139d0*/  FMNMX.FTZ R136, R11, R136, !PT ;  /* 0x000000880b887209 */ /* 0x000fc40007810000 */
[C---:B------:R-:W-:Y:S02]  /*139e0*/  ISETP.GT.AND P6, PT, R5.reuse, RZ, PT ;  /* 0x000000ff0500720c */ /* 0x040fe40003fc4270 */
[C---:B------:R-:W-:Y:S02]  /*139f0*/  ISETP.GT.AND P5, PT, R5.reuse, 0x1, PT ;  /* 0x000000010500780c */ /* 0x040fe40003fa4270 */
[----:B------:R-:W-:Y:S02]  /*13a00*/  ISETP.GT.AND P2, PT, R5, 0x8, PT ;  /* 0x000000080500780c */ /* 0x000fe40003f44270 */
[----:B------:R-:W-:Y:S02]  /*13a10*/  FSEL R19, R102, -INF , P6 ;  /* 0xff80000066137808 */ /* 0x000fe40003000000 */
[----:B------:R-:W-:Y:S02]  /*13a20*/  FSEL R27, R103, -INF , P5 ;  /* 0xff800000671b7808 */ /* 0x000fe40002800000 */
[----:B------:R-:W-:-:S02]  /*13a30*/  ISETP.GT.AND P0, PT, R5, 0x9, PT ;  /* 0x000000090500780c */ /* 0x000fc40003f04270 */
[----:B------:R-:W-:Y:S02]  /*13a40*/  FSEL R32, R98, -INF , P2 ;  /* 0xff80000062207808 */ /* 0x000fe40001000000 */
[----:B------:R-:W-:Y:S02]  /*13a50*/  FMNMX.FTZ R134, R22, R24, !PT ;  /* 0x0000001816867209 */ /* 0x000fe40007810000 */
[----:B------:R-:W-:Y:S02]  /*13a60*/  FMNMX.FTZ R6, R19, R27, !PT ;  /* 0x0000001b13067209 */ /* 0x000fe40007810000 */
[----:B------:R-:W-:Y:S02]  /*13a70*/  FMNMX.FTZ R136, R12, R136, !PT ;  /* 0x000000880c887209 */ /* 0x000fe40007810000 */
[----:B------:R-:W-:Y:S02]  /*13a80*/  FSEL R33, R99, -INF , P0 ;  /* 0xff80000063217808 */ /* 0x000fe40000000000 */
[----:B------:R-:W-:-:S02]  /*13a90*/  ISETP.GT.AND P6, PT, R5, 0x10, PT ;  /* 0x000000100500780c */ /* 0x000fc40003fc4270 */
[----:B------:R-:W-:Y:S02]  /*13aa0*/  FMNMX.FTZ R135, R14, R135, !PT ;  /* 0x000000870e877209 */ /* 0x000fe40007810000 */
[----:B------:R-:W-:Y:S02]  /*13ab0*/  FMNMX.FTZ R134, R28, R134, !PT ;  /* 0x000000861c867209 */ /* 0x000fe40007810000 */
[----:B------:R-:W-:Y:S02]  /*13ac0*/  FMNMX.FTZ R6, R32, R6, !PT ;  /* 0x0000000620067209 */ /* 0x000fe40007810000 */
[----:B------:R-:W-:Y:S02]  /*13ad0*/  FMNMX.FTZ R136, R13, R136, !PT ;  /* 0x000000880d887209 */ /* 0x000fe40007810000 */
[----:B------:R-:W-:Y:S02]  /*13ae0*/  ISETP.GT.AND P5, PT, R5, 0x11, PT ;  /* 0x000000110500780c */ /* 0x000fe40003fa4270 */
[----:B------:R-:W-:-:S02]  /*13af0*/  FSEL R34, R94, -INF , P6 ;  /* 0xff8000005e227808 */ /* 0x000fc40003000000 */
        /* <DEDUP_REMOVED lines=65> */
[----:B------:R-:W-:Y:S01]  /*13f10*/  FMNMX.FTZ R135, R139, R135, !PT ;  /* 0x000000878b877209 */ /* 0x000fe20007810000 */
[----:B------:R-:W-:Y:S01]  /*13f20*/  IMAD.MOV.U32 R132, RZ, RZ, R136 ;  /* 0x000000ffff847224 */ /* 0x000fe200078e0088 */
[----:B------:R-:W-:-:S02]  /*13f30*/  FMNMX.FTZ R134, R131, R134, !PT ;  /* 0x0000008683867209 */ /* 0x000fc40007810000 */
[----:B------:R-:W-:Y:S02]  /*13f40*/  FMNMX.FTZ R6, R121, R6, !PT ;  /* 0x0000000679067209 */ /* 0x000fe40007810000 */
[----:B------:R-:W-:Y:S02]  /*13f50*/  FMNMX.FTZ R135, R130, R135, !PT ;  /* 0x0000008782877209 */ /* 0x000fe40007810000 */
[----:B------:R-:W-:Y:S02]  /*13f60*/  FMNMX.FTZ R134, R128, R134, !PT ;  /* 0x0000008680867209 */ /* 0x000fe40007810000 */
[----:B------:R-:W-:Y:S02]  /*13f70*/  FMNMX.FTZ R6, R120, R6, !PT ;  /* 0x0000000678067209 */ /* 0x000fe40007810000 */
[----:B------:R-:W-:Y:S02]  /*13f80*/  MOV R2, 0x13fa0 ;  /* 0x00013fa000027802 */ /* 0x000fe40000000f00 */
[----:B-1----:R-:W-:Y:S05]  /*13f90*/  CALL.REL.NOINC `($__internal_4_$__cuda_sm70_shflsync_bfly_p) ;  /* 0x00002d2000007944 */ /* 0x002fea0003c00000 */
[----:B------:R-:W-:Y:S01]  /*13fa0*/  FMNMX.FTZ R136, R136, R0, !PT ;  /* 0x0000000088887209 */ /* 0x000fe20007810000 */
[----:B------:R-:W-:Y:S01]  /*13fb0*/  IMAD.MOV.U32 R0, RZ, RZ, 0x1 ;  /* 0x00000001ff007424 */ /* 0x000fe200078e00ff */
[----:B------:R-:W-:-:S03]  /*13fc0*/  MOV R2, 0x13ff0 ;  /* 0x00013ff000027802 */ /* 0x000fc60000000f00 */
[----:B------:R-:W-:Y:S02]  /*13fd0*/  IMAD.MOV.U32 R132, RZ, RZ, R136 ;  /* 0x000000ffff847224 */ /* 0x000fe400078e0088 */
[----:B------:R-:W-:Y:S05]  /*13fe0*/  CALL.REL.NOINC `($__internal_4_$__cuda_sm70_shflsync_bfly_p) ;  /* 0x00002cd000007944 */ /* 0x000fea0003c00000 */
[----:B------:R-:W-:Y:S01]  /*13ff0*/  FMNMX.FTZ R136, R136, R0, !PT ;  /* 0x0000000088887209 */ /* 0x000fe20007810000 */
[----:B------:R-:W-:Y:S01]  /*14000*/  IMAD.MOV.U32 R132, RZ, RZ, R135 ;  /* 0x000000ffff847224 */ /* 0x000fe200078e0087 */
[----:B------:R-:W-:Y:S01]  /*14010*/  MOV R2, 0x14040 ;  /* 0x0001404000027802 */ /* 0x000fe20000000f00 */
[----:B------:R-:W-:Y:S02]  /*14020*/  IMAD.MOV.U32 R0, RZ, RZ, 0x2 ;  /* 0x00000002ff007424 */ /* 0x000fe400078e00ff */
[----:B------:R-:W-:Y:S05]  /*14030*/  CALL.REL.NOINC `($__internal_4_$__cuda_sm70_shflsync_bfly_p) ;  /* 0x00002c8000007944 */ /* 0x000fea0003c00000 */
        /* <DEDUP_REMOVED lines=25> */
[----:B------:R-:W-:Y:S01]  /*141d0*/  MOV R133, R0 ;  /* 0x0000000000857202 */ /* 0x000fe20000000f00 */
[----:B------:R-:W-:Y:S05]  /*141e0*/  BRA `(.L_x_1738) ;  /* 0xffff075000007947 */ /* 0x000fea000383ffff */
.L_x_1652:
[----:B------:R-:W-:Y:S01]  /*141f0*/  MOV R252, RZ ;  /* 0x000000ff00fc7202 */ /* 0x000fe20000000f00 */
[----:B------:R-:W-:Y:S01]  /*14200*/  IMAD.MOV.U32 R143, RZ, RZ, R0 ;  /* 0x000000ffff8f7224 */ /* 0x000fe200078e0000 */
[----:B------:R-:W-:Y:S01]  /*14210*/  MOV R2, 0x14240 ;  /* 0x0001424000027802 */ /* 0x000fe20000000f00 */
[----:B------:R-:W-:Y:S02]  /*14220*/  IMAD.MOV.U32 R3, RZ, RZ, 0x181f ;  /* 0x0000181fff037424 */ /* 0x000fe400078e00ff */
[----:B--2---:R-:W-:Y:S05]  /*14230*/  CALL.REL.NOINC `($__internal_5_$__cuda_sm70_shflsync_idx_p) ;  /* 0x00002ae000007944 */ /* 0x004fea0003c00000 */
[----:B------:R-:W-:Y:S01]  /*14240*/  MOV R7, R143 ;  /* 0x0000008f00077202 */ /* 0x000fe20000000f00 */
[----:B-1---5:R-:W-:-:S05]  /*14250*/  BRA `(.L_x_1739) ;  /* 0xffff282000007947 */ /* 0x022fca000383ffff */
.L_x_1653:
[----:B------:R-:W-:Y:S01]  /*14260*/  MOV R252, RZ ;  /* 0x000000ff00fc7202 */ /* 0x000fe20000000f00 */
[----:B------:R-:W-:Y:S01]  /*14270*/  IMAD.MOV.U32 R143, RZ, RZ, R4 ;  /* 0x000000ffff8f7224 */ /* 0x000fe200078e0004 */
[----:B------:R-:W-:Y:S01]  /*14280*/  MOV R2, 0x142b0 ;  /* 0x000142b000027802 */ /* 0x000fe20000000f00 */
[----:B------:R-:W-:Y:S02]  /*14290*/  IMAD.MOV.U32 R3, RZ, RZ, 0x181f ;  /* 0x0000181fff037424 */ /* 0x000fe400078e00ff */
[----:B-123--:R-:W-:Y:S05]  /*142a0*/  CALL.REL.NOINC `($__internal_5_$__cuda_sm70_shflsync_idx_p) ;  /* 0x00002a7000007944 */ /* 0x00efea0003c00000 */
[----:B------:R-:W-:Y:S01]  /*142b0*/  ISETP.GE.AND P5, PT, R250, c[0x0][0x1d4], PT ;  /* 0x00007500fa007a0c */ /* 0x000fe20003fa6270 */
[----:B------:R-:W-:Y:S01]  /*142c0*/  IMAD.MOV.U32 R252, RZ, RZ, 0x1 ;  /* 0x00000001fffc7424 */ /* 0x000fe200078e00ff */
[----:B------:R-:W-:Y:S02]  /*142d0*/  IADD3 R8, P2, R143, R12, RZ ;  /* 0x0000000c8f087210 */ /* 0x000fe40007f5e0ff */
[----:B------:R-:W-:Y:S03]  /*142e0*/  ISETP.GE.AND P0, PT, R251, c[0x0][0x1d4], PT ;  /* 0x00007500fb007a0c */ /* 0x000fe60003f06270 */
[----:B------:R-:W-:Y:S01]  /*142f0*/  IMAD.X R9, R7, 0x1, R5, P2 ;  /* 0x0000000107097824 */ /* 0x000fe200010e0605 */
[----:B------:R-:W-:Y:S01]  /*14300*/  IADD3 R2, P2, R143, R13, RZ ;  /* 0x0000000d8f027210 */ /* 0x000fe20007f5e0ff */
[----:B-----5:R-:W-:Y:S04]  /*14310*/  IMAD.MOV.U32 R143, RZ, RZ, R0 ;  /* 0x000000ffff8f7224 */ /* 0x020fe800078e0000 */
[----:B------:R-:W-:Y:S01]  /*14320*/  @!PT LDS RZ, [RZ] ;  /* 0x00000000fffff984 */ /* 0x000fe20000000800 */
[----:B------:R-:W-:Y:S01]  /*14330*/  @!PT LDS RZ, [RZ] ;  /* 0x00000000fffff984 */ /* 0x000fe20000000800 */
[----:B------:R-:W-:Y:S01]  /*14340*/  @!PT LDS RZ, [RZ] ;  /* 0x00000000fffff984 */ /* 0x000fe20000000800 */
[----:B------:R2:W-:Y:S01]  /*14350*/  LDGSTS.E.BYPASS.LTC128B.128 [R247+0x100], [R8.64], !P5 ;  /* 0x0010000008f77fae */ /* 0x0005e2000e901d46 */
[----:B------:R-:W-:Y:S01]  /*14360*/  IMAD.X R3, R7, 0x1, R6, P2 ;  /* 0x0000000107037824 */ /* 0x000fe200010e0606 */
[----:B------:R-:W-:Y:S04]  /*14370*/  SEL R7, RZ, 0x10, P0 ;  /* 0x00000010ff077807 */ /* 0x000fe80000000000 */
[----:B------:R3:W-:Y:S01]  /*14380*/  LDGSTS.E.BYPASS.LTC128B.128 [R247+0x2100], [R2.64], !P0 ;  /* 0x0210000002f77fae */ /* 0x0007e2000c101d46 */
[----:B--2---:R-:W-:Y:S02]  /*14390*/  SEL R8, RZ, 0x10, P5 ;  /* 0x00000010ff087807 */ /* 0x004fe40002800000 */
[----:B---3--:R-:W-:Y:S01]  /*143a0*/  MOV R2, 0x143d0 ;  /* 0x000143d000027802 */ /* 0x008fe20000000f00 */
[----:B------:R-:W-:Y:S02]  /*143b0*/  IMAD.MOV.U32 R3, RZ, RZ, 0x181f ;  /* 0x0000181fff037424 */ /* 0x000fe400078e00ff */
[----:B-1----:R-:W-:Y:S05]  /*143c0*/  CALL.REL.NOINC `($__internal_5_$__cuda_sm70_shflsync_idx_p) ;  /* 0x0000295000007944 */ /* 0x002fea0003c00000 */
[----:B------:R-:W-:Y:S01]  /*143d0*/  MOV R252, 0x1 ;  /* 0x0000000100fc7802 */ /* 0x000fe20000000f00 */
[----:B------:R-:W-:Y:S01]  /*143e0*/  IMAD.MOV.U32 R9, RZ, RZ, R143 ;  /* 0x000000ffff097224 */ /* 0x000fe200078e008f */
[----:B------:R-:W-:Y:S01]  /*143f0*/  MOV R3, 0x181f ;  /* 0x0000181f00037802 */ /* 0x000fe20000000f00 */
[----:B------:R-:W-:Y:S01]  /*14400*/  IMAD.MOV.U32 R143, RZ, RZ, R4 ;  /* 0x000000ffff8f7224 */ /* 0x000fe200078e0004 */
[----:B------:R-:W-:Y:S02]  /*14410*/  MOV R2, 0x14430 ;  /* 0x0001443000027802 */ /* 0x000fe40000000f00 */
[----:B-1---5:R-:W-:Y:S05]  /*14420*/  CALL.REL.NOINC `($__internal_5_$__cuda_sm70_shflsync_idx_p) ;  /* 0x000028f000007944 */ /* 0x022fea0003c00000 */
[C---:B------:R-:W-:Y:S01]  /*14430*/  IADD3 R2, -R8.reuse, 0x10, RZ ;  /* 0x0000001008027810 */ /* 0x040fe20007ffe1ff */
[----:B------:R-:W-:Y:S01]  /*14440*/  IMAD.MOV.U32 R252, RZ, RZ, 0x2 ;  /* 0x00000002fffc7424 */ /* 0x000fe200078e00ff */
[----:B------:R-:W-:Y:S02]  /*14450*/  ISETP.NE.U32.AND P5, PT, R8, RZ, PT ;  /* 0x000000ff0800720c */ /* 0x000fe40003fa5070 */
[----:B------:R-:W-:Y:S04]  /*14460*/  LOP3.LUT R2, R2, 0xf, RZ, 0xc0, !PT ;  /* 0x0000000f02027812 */ /* 0x000fe800078ec0ff */
[----:B------:R-:W-:Y:S04]  /*14470*/  IADD3 R2, P2, P0, R2, R143, R12 ;  /* 0x0000008f02027210 */ /* 0x000fe8000785e00c */
[----:B------:R-:W-:Y:S05]  /*14480*/  IADD3.X R3, RZ, R9, R5, P2, P0 ;  /* 0x00000009ff037210 */ /* 0x000fea00017e0405 */
[----:B------:R-:W-:Y:S01]  /*14490*/  @!PT LDS RZ, [RZ] ;  /* 0x00000000fffff984 */ /* 0x000fe20000000800 */
[----:B------:R-:W-:Y:S01]  /*144a0*/  @!PT LDS RZ, [RZ] ;  /* 0x00000000fffff984 */ /* 0x000fe20000000800 */
[----:B------:R-:W-:Y:S01]  /*144b0*/  @!PT LDS RZ, [RZ] ;  /* 0x00000000fffff984 */ /* 0x000fe20000000800 */
[----:B------:R2:W-:Y:S01]  /*144c0*/  LDGSTS.E.BYPASS.LTC128B.128.ZFILL [R247+0x900], [R2.64], P5 ;  /* 0x0090000002f77fae */ /* 0x0005e2000a941d46 */
[C---:B------:R-:W-:Y:S02]  /*144d0*/  ISETP.NE.U32.AND P5, PT, R7.reuse, RZ, PT ;  /* 0x000000ff0700720c */ /* 0x040fe40003fa5070 */
[----:B--2---:R-:W-:Y:S04]  /*144e0*/  IADD3 R2, -R7, 0x10, RZ ;  /* 0x0000001007027810 */ /* 0x004fe80007ffe1ff */
[----:B------:R-:W-:Y:S04]  /*144f0*/  LOP3.LUT R2, R2, 0xf, RZ, 0xc0, !PT ;  /* 0x0000000f02027812 */ /* 0x000fe800078ec0ff */
[----:B------:R-:W-:Y:S01]  /*14500*/  IADD3 R2, P2, P0, R2, R143, R13 ;  /* 0x0000008f02027210 */ /* 0x000fe2000785e00d */
[----:B-----5:R-:W-:Y:S03]  /*14510*/  IMAD.MOV.U32 R143, RZ, RZ, R0 ;  /* 0x000000ffff8f7224 */ /* 0x020fe600078e0000 */
[----:B------:R-:W-:Y:S05]  /*14520*/  IADD3.X R3, RZ, R9, R6, P2, P0 ;  /* 0x00000009ff037210 */ /* 0x000fea00017e0406 */
[----:B------:R2:W-:Y:S02]  /*14530*/  LDGSTS.E.BYPASS.LTC128B.128.ZFILL [R247+0x2900], [R2.64], P5 ;  /* 0x0290000002f77fae */ /* 0x0005e4000a941d46 */
[----:B--2---:R-:W-:Y:S01]  /*14540*/  MOV R2, 0x14570 ;  /* 0x0001457000027802 */ /* 0x004fe20000000f00 */
[----:B------:R-:W-:Y:S03]  /*14550*/  IMAD.MOV.U32 R3, RZ, RZ, 0x181f ;  /* 0x0000181fff037424 */ /* 0x000fe600078e00ff */
        /* <DEDUP_REMOVED lines=33> */
[----:B-----5:R-:W-:Y:S01]  /*14770*/  MOV R0, R143 ;  /* 0x0000008f00007202 */ /* 0x020fe20000000f00 */
[----:B-1----:R-:W-:-:S05]  /*14780*/  BRA `(.L_x_1740) ;  /* 0xffff24e000007947 */ /* 0x002fca000383ffff */
.L_x_1656:
[----:B------:R-:W-:Y:S01]  /*14790*/  MOV R252, RZ ;  /* 0x000000ff00fc7202 */ /* 0x000fe20000000f00 */
[----:B------:R-:W-:Y:S01]  /*147a0*/  IMAD.MOV.U32 R143, RZ, RZ, R0 ;  /* 0x000000ffff8f7224 */ /* 0x000fe200078e0000 */
[----:B------:R-:W-:Y:S01]  /*147b0*/  MOV R2, 0x147e0 ;  /* 0x000147e000027802 */ /* 0x000fe20000000f00 */
[----:B------:R-:W-:Y:S02]  /*147c0*/  IMAD.MOV.U32 R3, RZ, RZ, 0x181f ;  /* 0x0000181fff037424 */ /* 0x000fe400078e00ff */
[----:B------:R-:W-:Y:S05]  /*147d0*/  CALL.REL.NOINC `($__internal_5_$__cuda_sm70_shflsync_idx_p) ;  /* 0x0000254000007944 */ /* 0x000fea0003c00000 */
[----:B------:R-:W-:Y:S01]  /*147e0*/  MOV R135, R143 ;  /* 0x0000008f00877202 */ /* 0x000fe20000000f00 */
[----:B-1---5:R-:W-:-:S05]  /*147f0*/  BRA `(.L_x_1741) ;  /* 0xffff32b000007947 */ /* 0x022fca000383ffff */
.L_x_1657:
[----:B------:R-:W-:Y:S01]  /*14800*/  MOV R252, RZ ;  /* 0x000000ff00fc7202 */ /* 0x000fe20000000f00 */
[----:B------:R-:W-:Y:S01]  /*14810*/  IMAD.MOV.U32 R143, RZ, RZ, R132 ;  /* 0x000000ffff8f7224 */ /* 0x000fe200078e0084 */
[----:B------:R-:W-:Y:S01]  /*14820*/  MOV R2, 0x14850 ;  /* 0x0001485000027802 */ /* 0x000fe20000000f00 */
[----:B------:R-:W-:Y:S02]  /*14830*/  IMAD.MOV.U32 R3, RZ, RZ, 0x181f ;  /* 0x0000181fff037424 */ /* 0x000fe400078e00ff */
[----:B-12---:R-:W-:Y:S05]  /*14840*/  CALL.REL.NOINC `($__internal_5_$__cuda_sm70_shflsync_idx_p) ;  /* 0x000024d000007944 */ /* 0x006fea0003c00000 */
[----:B------:R-:W-:Y:S01]  /*14850*/  ISETP.GE.AND P5, PT, R250, c[0x0][0x1d4], PT ;  /* 0x00007500fa007a0c */ /* 0x000fe20003fa6270 */
[----:B------:R-:W-:Y:S01]  /*14860*/  IMAD.MOV.U32 R252, RZ, RZ, 0x1 ;  /* 0x00000001fffc7424 */ /* 0x000fe200078e00ff */
[----:B------:R-:W-:Y:S02]  /*14870*/  IADD3 R208, P2, R143, R141, RZ ;  /* 0x0000008d8fd07210 */ /* 0x000fe40007f5e0ff */
[----:B------:R-:W-:Y:S03]  /*14880*/  ISETP.GE.AND P0, PT, R251, c[0x0][0x1d4], PT ;  /* 0x00007500fb007a0c */ /* 0x000fe60003f06270 */
[----:B------:R-:W-:Y:S01]  /*14890*/  IMAD.X R209, R135, 0x1, R133, P2 ;  /* 0x0000000187d17824 */ /* 0x000fe200010e0685 */
[----:B------:R-:W-:Y:S01]  /*148a0*/  IADD3 R2, P2, R143, R210, RZ ;  /* 0x000000d28f027210 */ /* 0x000fe20007f5e0ff */
[----:B-----5:R-:W-:Y:S01]  /*148b0*/  IMAD.MOV.U32 R143, RZ, RZ, R0 ;  /* 0x000000ffff8f7224 */ /* 0x020fe200078e0000 */
[----:B------:R-:W-:Y:S03]  /*148c0*/  SEL R136, RZ, 0x10, P0 ;  /* 0x00000010ff887807 */ /* 0x000fe60000000000 */
[----:B------:R-:W-:Y:S01]  /*148d0*/  @!PT LDS RZ, [RZ] ;  /* 0x00000000fffff984 */ /* 0x000fe20000000800 */
[----:B------:R-:W-:Y:S01]  /*148e0*/  @!PT LDS RZ, [RZ] ;  /* 0x00000000fffff984 */ /* 0x000fe20000000800 */
[----:B------:R-:W-:Y:S01]  /*148f0*/  @!PT LDS RZ, [RZ] ;  /* 0x00000000fffff984 */ /* 0x000fe20000000800 */
[----:B------:R2:W-:Y:S01]  /*14900*/  LDGSTS.E.BYPASS.LTC128B.128 [R247+0x4100], [R208.64], !P5 ;  /* 0x04100000d0f77fae */ /* 0x0005e2000e901d46 */
[----:B------:R-:W-:Y:S01]  /*14910*/  IMAD.X R3, R135, 0x1, R134, P2 ;  /* 0x0000000187037824 */ /* 0x000fe200010e0686 */
[----:B------:R-:W-:Y:S04]  /*14920*/  SEL R135, RZ, 0x10, P5 ;  /* 0x00000010ff877807 */ /* 0x000fe80002800000 */
[----:B------:R3:W-:Y:S02]  /*14930*/  LDGSTS.E.BYPASS.LTC128B.128 [R247+0x6100], [R2.64], !P0 ;  /* 0x0610000002f77fae */ /* 0x0007e4000c101d46 */
[----:B---3--:R-:W-:Y:S01]  /*14940*/  MOV R2, 0x14970 ;  /* 0x0001497000027802 */ /* 0x008fe20000000f00 */
[----:B------:R-:W-:Y:S02]  /*14950*/  IMAD.MOV.U32 R3, RZ, RZ, 0x181f ;  /* 0x0000181fff037424 */ /* 0x000fe400078e00ff */
[----:B-12---:R-:W-:Y:S05]  /*14960*/  CALL.REL.NOINC `($__internal_5_$__cuda_sm70_shflsync_idx_p) ;  /* 0x000023b000007944 */ /* 0x006fea0003c00000 */
        /* <DEDUP_REMOVED lines=53> */
[----:B-----5:R-:W-:Y:S01]  /*14cc0*/  IMAD.MOV.U32 R0, RZ, RZ, R143 ;  /* 0x000000ffff007224 */ /* 0x020fe200078e008f */
[----:B------:R-:W-:Y:S01]  /*14cd0*/  MOV R3, 0x181f ;  /* 0x0000181f00037802 */ /* 0x000fe20000000f00 */
[----:B------:R-:W-:Y:S01]  /*14ce0*/  IMAD.MOV.U32 R143, RZ, RZ, R132 ;  /* 0x000000ffff8f7224 */ /* 0x000fe200078e0084 */
[----:B------:R-:W-:Y:S02]  /*14cf0*/  MOV R2, 0x14d10 ;  /* 0x00014d1000027802 */ /* 0x000fe40000000f00 */
[----:B-1----:R-:W-:Y:S05]  /*14d00*/  CALL.REL.NOINC `($__internal_5_$__cuda_sm70_shflsync_idx_p) ;  /* 0x0000201000007944 */ /* 0x002fea0003c00000 */
[----:B------:R-:W-:Y:S01]  /*14d10*/  MOV R132, R143 ;  /* 0x0000008f00847202 */ /* 0x000fe20000000f00 */
[----:B-1---5:R-:W-:-:S05]  /*14d20*/  BRA `(.L_x_1742) ;  /* 0xffff2f6000007947 */ /* 0x022fca000383ffff */
.L_x_1658:
[----:B------:R-:W-:Y:S01]  /*14d30*/  MOV R252, RZ ;  /* 0x000000ff00fc7202 */ /* 0x000fe20000000f00 */
[----:B------:R-:W-:Y:S01]  /*14d40*/  IMAD.MOV.U32 R143, RZ, RZ, R132 ;  /* 0x000000ffff8f7224 */ /* 0x000fe200078e0084 */
[----:B------:R-:W-:Y:S01]  /*14d50*/  MOV R2, 0x14d80 ;  /* 0x00014d8000027802 */ /* 0x000fe20000000f00 */
[----:B------:R-:W-:Y:S02]  /*14d60*/  IMAD.MOV.U32 R3, RZ, RZ, 0x1c1f ;  /* 0x00001c1fff037424 */ /* 0x000fe400078e00ff */
[----:B--2---:R-:W-:Y:S05]  /*14d70*/  CALL.REL.NOINC `($__internal_5_$__cuda_sm70_shflsync_idx_p) ;  /* 0x00001fa000007944 */ /* 0x004fea0003c00000 */
[----:B-----5:R-:W-:Y:S01]  /*14d80*/  MOV R0, R143 ;  /* 0x0000008f00007202 */ /* 0x020fe20000000f00 */
[----:B-1----:R-:W-:-:S05]  /*14d90*/  BRA `(.L_x_1743) ;  /* 0xffff30e000007947 */ /* 0x002fca000383ffff */
.L_x_1659:
[----:B------:R-:W-:Y:S01]  /*14da0*/  MOV R252, 0x1 ;  /* 0x0000000100fc7802 */ /* 0x000fe20000000f00 */
[----:B------:R-:W-:Y:S01]  /*14db0*/  IMAD.MOV.U32 R143, RZ, RZ, R132 ;  /* 0x000000ffff8f7224 */ /* 0x000fe200078e0084 */
[----:B------:R-:W-:Y:S01]  /*14dc0*/  MOV R2, 0x14df0 ;  /* 0x00014df000027802 */ /* 0x000fe20000000f00 */
[----:B------:R-:W-:Y:S02]  /*14dd0*/  IMAD.MOV.U32 R3, RZ, RZ, 0x1c1f ;  /* 0x00001c1fff037424 */ /* 0x000fe400078e00ff */
[----:B-12---:R-:W-:Y:S05]  /*14de0*/  CALL.REL.NOINC `($__internal_5_$__cuda_sm70_shflsync_idx_p) ;  /* 0x00001f3000007944 */ /* 0x006fea0003c00000 */
[----:B------:R-:W-:Y:S01]  /*14df0*/  MOV R2, 0x15050 ;  /* 0x0001505000027802 */ /* 0x000fe20000000f00 */
[----:B------:R-:W-:Y:S02]  /*14e00*/  IMAD.IADD R143, R133, 0x1, R143 ;  /* 0x00000001858f7824 */ /* 0x000fe400078e028f */
[----:B------:R-:W-:Y:S02]  /*14e10*/  IMAD.MOV.U32 R252, RZ, RZ, 0x2 ;  /* 0x00000002fffc7424 */ /* 0x000fe400078e00ff */
[----:B------:R-:W-:Y:S01]  /*14e20*/  IMAD.MOV.U32 R3, RZ, RZ, 0x1c1f ;  /* 0x00001c1fff037424 */ /* 0x000fe200078e00ff */
        /* <DEDUP_REMOVED lines=27> */
[----:B------:R-:W-:Y:S01]  /*14fe0*/  ISETP.GT.AND P0, PT, R143, 0x39, PT ;  /* 0x000000398f00780c */ /* 0x000fe20003f04270 */
[----:B------:R-:W-:Y:S01]  /*14ff0*/  IMAD.MOV.U32 R143, RZ, RZ, R132 ;  /* 0x000000ffff8f7224 */ /* 0x000fe200078e0084 */
[----:B------:R-:W-:Y:S02]  /*15000*/  FSEL R54, R54, -INF , P6 ;  /* 0xff80000036367808 */ /* 0x000fe40003000000 */
[----:B------:R-:W-:Y:S02]  /*15010*/  FSEL R55, R55, -INF , P5 ;  /* 0xff80000037377808 */ /* 0x000fe40002800000 */
[----:B------:R-:W-:Y:S02]  /*15020*/  FSEL R66, R66, -INF , P2 ;  /* 0xff80000042427808 */ /* 0x000fe40001000000 */
[----:B------:R-:W-:Y:S02]  /*15030*/  FSEL R67, R67, -INF , P0 ;  /* 0xff80000043437808 */ /* 0x000fe40000000000 */
[----:B-1---5:R-:W-:Y:S05]  /*15040*/  CALL.REL.NOINC `($__internal_5_$__cuda_sm70_shflsync_idx_p) ;  /* 0x00001cd000007944 */ /* 0x022fea0003c00000 */
[----:B------:R-:W-:Y:S01]  /*15050*/  MOV R2, 0x152b0 ;  /* 0x000152b000027802 */ /* 0x000fe20000000f00 */
[----:B------:R-:W-:Y:S02]  /*15060*/  IMAD.IADD R143, R133, 0x1, R143 ;  /* 0x00000001858f7824 */ /* 0x000fe400078e028f */
[----:B------:R-:W-:Y:S02]  /*15070*/  IMAD.MOV.U32 R252, RZ, RZ, 0x3 ;  /* 0x00000003fffc7424 */ /* 0x000fe400078e00ff */
[----:B------:R-:W-:Y:S01]  /*15080*/  IMAD.MOV.U32 R3, RZ, RZ, 0x1c1f ;  /* 0x00001c1fff037424 */ /* 0x000fe200078e00ff */
[C---:B------:R-:W-:Y:S02]  /*15090*/  ISETP.GT.AND P6, PT, R143.reuse, RZ, PT ;  /* 0x000000ff8f00720c */ /* 0x040fe40003fc4270 */
[C---:B------:R-:W-:Y:S02]  /*150a0*/  ISETP.GT.AND P5, PT, R143.reuse, 0x1, PT ;  /* 0x000000018f00780c */ /* 0x040fe40003fa4270 */
[C---:B------:R-:W-:Y:S02]  /*150b0*/  ISETP.GT.AND P2, PT, R143.reuse, 0x8, PT ;  /* 0x000000088f00780c */ /* 0x040fe40003f44270 */
        /* <DEDUP_REMOVED lines=24> */
[----:B------:R-:W-:Y:S01]  /*15240*/  ISETP.GT.AND P0, PT, R143, 0x39, PT ;  /* 0x000000398f00780c */ /* 0x000fe20003f04270 */
[----:B------:R-:W-:Y:S01]  /*15250*/  IMAD.MOV.U32 R143, RZ, RZ, R132 ;  /* 0x000000ffff8f7224 */ /* 0x000fe200078e0084 */
[----:B------:R-:W-:Y:S02]  /*15260*/  FSEL R56, R56, -INF , P6 ;  /* 0xff80000038387808 */ /* 0x000fe40003000000 */
[----:B------:R-:W-:Y:S02]  /*15270*/  FSEL R57, R57, -INF , P5 ;  /* 0xff80000039397808 */ /* 0x000fe40002800000 */
[----:B------:R-:W-:Y:S02]  /*15280*/  FSEL R60, R60, -INF , P2 ;  /* 0xff8000003c3c7808 */ /* 0x000fe40001000000 */
[----:B------:R-:W-:Y:S02]  /*15290*/  FSEL R61, R61, -INF , P0 ;  /* 0xff8000003d3d7808 */ /* 0x000fe40000000000 */
[----:B-1---5:R-:W-:Y:S05]  /*152a0*/  CALL.REL.NOINC `($__internal_5_$__cuda_sm70_shflsync_idx_p) ;  /* 0x00001a7000007944 */ /* 0x022fea0003c00000 */
[----:B------:R-:W-:Y:S01]  /*152b0*/  FMNMX.FTZ R132, R4, R137, !PT ;  /* 0x0000008904847209 */ /* 0x000fe20007810000 */
[----:B------:R-:W-:Y:S01]  /*152c0*/  IMAD.IADD R133, R133, 0x1, R143 ;  /* 0x0000000185857824 */ /* 0x000fe200078e028f */
[----:B------:R-:W-:Y:S01]  /*152d0*/  FMNMX.FTZ R7, R6, R138, !PT ;  /* 0x0000008a06077209 */ /* 0x000fe20007810000 */
[----:B-----5:R-:W-:Y:S01]  /*152e0*/  IMAD.MOV.U32 R0, RZ, RZ, 0x2 ;  /* 0x00000002ff007424 */ /* 0x020fe200078e00ff */
[----:B------:R-:W-:Y:S02]  /*152f0*/  FMNMX.FTZ R8, R16, R139, !PT ;  /* 0x0000008b10087209 */ /* 0x000fe40007810000 */
        /* <DEDUP_REMOVED lines=97> */
[----:B------:R-:W-:Y:S02]  /*15910*/  MOV R2, 0x15930 ;  /* 0x0001593000027802 */ /* 0x000fe40000000f00 */
        /* <DEDUP_REMOVED lines=28> */
[----:B------:R-:W-:-:S05]  /*15ae0*/  BRA `(.L_x_1744) ;  /* 0xffff310000007947 */ /* 0x000fca000383ffff */
.L_x_1662:
[----:B-1--4-:R-:W-:Y:S01]  /*15af0*/  MOV R252, RZ ;  /* 0x000000ff00fc7202 */ /* 0x012fe20000000f00 */
[----:B------:R-:W-:Y:S01]  /*15b00*/  IMAD.MOV.U32 R143, RZ, RZ, R36 ;  /* 0x000000ffff8f7224 */ /* 0x000fe200078e0024 */
[----:B------:R-:W-:Y:S01]  /*15b10*/  MOV R2, 0x15b40 ;  /* 0x00015b4000027802 */ /* 0x000fe20000000f00 */
[----:B------:R-:W-:Y:S02]  /*15b20*/  IMAD.MOV.U32 R3, RZ, RZ, 0x181f ;  /* 0x0000181fff037424 */ /* 0x000fe400078e00ff */
[----:B------:R-:W-:Y:S05]  /*15b30*/  CALL.REL.NOINC `($__internal_5_$__cuda_sm70_shflsync_idx_p) ;  /* 0x000011e000007944 */ /* 0x000fea0003c00000 */
[----:B------:R-:W-:Y:S01]  /*15b40*/  MOV R29, R143 ;  /* 0x0000008f001d7202 */ /* 0x000fe20000000f00 */
[----:B-1---5:R-:W-:-:S05]  /*15b50*/  BRA `(.L_x_1745) ;  /* 0xffff5a4000007947 */ /* 0x022fca000383ffff */
.L_x_1665:
[----:B------:R-:W-:Y:S01]  /*15b60*/  MOV R252, RZ ;  /* 0x000000ff00fc7202 */ /* 0x000fe20000000f00 */
[----:B------:R-:W-:Y:S01]  /*15b70*/  IMAD.MOV.U32 R143, RZ, RZ, R0 ;  /* 0x000000ffff8f7224 */ /* 0x000fe200078e0000 */
[----:B------:R-:W-:Y:S01]  /*15b80*/  MOV R2, 0x15bb0 ;  /* 0x00015bb000027802 */ /* 0x000fe20000000f00 */
[----:B------:R-:W-:Y:S02]  /*15b90*/  IMAD.MOV.U32 R3, RZ, RZ, 0x181f ;  /* 0x0000181fff037424 */ /* 0x000fe400078e00ff */
[----:B------:R-:W-:Y:S05]  /*15ba0*/  CALL.REL.NOINC `($__internal_5_$__cuda_sm70_shflsync_idx_p) ;  /* 0x0000117000007944 */ /* 0x000fea0003c00000 */
[----:B------:R-:W-:Y:S01]  /*15bb0*/  MOV R135, R143 ;  /* 0x0000008f00877202 */ /* 0x000fe20000000f00 */
[----:B-1---5:R-:W-:-:S05]  /*15bc0*/  BRA `(.L_x_1746) ;  /* 0xffff699000007947 */ /* 0x022fca000383ffff */
.L_x_1666:
[----:B------:R-:W-:Y:S01]  /*15bd0*/  MOV R252, RZ ;  /* 0x000000ff00fc7202 */ /* 0x000fe20000000f00 */
[----:B------:R-:W-:Y:S01]  /*15be0*/  IMAD.MOV.U32 R143, RZ, RZ, R132 ;  /* 0x000000ffff8f7224 */ /* 0x000fe200078e0084 */
[----:B------:R-:W-:Y:S01]  /*15bf0*/  MOV R2, 0x15c20 ;  /* 0x00015c2000027802 */ /* 0x000fe20000000f00 */
[----:B------:R-:W-:Y:S02]  /*15c00*/  IMAD.MOV.U32 R3, RZ, RZ, 0x181f ;  /* 0x0000181fff037424 */ /* 0x000fe400078e00ff */
[----:B-12---:R-:W-:Y:S05]  /*15c10*/  CALL.REL.NOINC `($__internal_5_$__cuda_sm70_shflsync_idx_p) ;  /* 0x0000110000007944 */ /* 0x006fea0003c00000 */
[C---:B------:R-:W-:Y:S01]  /*15c20*/  IADD3 R208, -R245.reuse, 0x10, RZ ;  /* 0x00000010f5d07810 */ /* 0x040fe20007ffe1ff */
[----:B------:R-:W-:Y:S01]  /*15c30*/  IMAD.MOV.U32 R252, RZ, RZ, 0x1 ;  /* 0x00000001fffc7424 */ /* 0x000fe200078e00ff */
[----:B------:R-:W-:Y:S02]  /*15c40*/  ISETP.NE.U32.AND P2, PT, R245, RZ, PT ;  /* 0x000000fff500720c */ /* 0x000fe40003f45070 */
[----:B------:R-:W-:Y:S04]  /*15c50*/  LOP3.LUT R208, R208, 0xf, RZ, 0xc0, !PT ;  /* 0x0000000fd0d07812 */ /* 0x000fe800078ec0ff */
[----:B------:R-:W-:Y:S04]  /*15c60*/  IADD3 R208, P5, P4, R208, R143, R141 ;  /* 0x0000008fd0d07210 */ /* 0x000fe80007cbe08d */
[----:B------:R-:W-:Y:S02]  /*15c70*/  IADD3.X R209, RZ, R135, R133, P5, P4 ;  /* 0x00000087ffd17210 */ /* 0x000fe40002fe8485 */
[----:B------:R-:W-:Y:S01]  /*15c80*/  IADD3 R2, P4, R143, R210, RZ ;  /* 0x000000d28f027210 */ /* 0x000fe20007f9e0ff */
[----:B-----5:R-:W-:Y:S02]  /*15c90*/  IMAD.MOV.U32 R143, RZ, RZ, R0 ;  /* 0x000000ffff8f7224 */ /* 0x020fe400078e0000 */
[----:B------:R-:W-:Y:S01]  /*15ca0*/  @!PT LDS RZ, [RZ] ;  /* 0x00000000fffff984 */ /* 0x000fe20000000800 */
[----:B------:R-:W-:Y:S01]  /*15cb0*/  @!PT LDS RZ, [RZ] ;  /* 0x00000000fffff984 */ /* 0x000fe20000000800 */
[----:B------:R-:W-:Y:S01]  /*15cc0*/  @!PT LDS RZ, [RZ] ;  /* 0x00000000fffff984 */ /* 0x000fe20000000800 */
[----:B------:R2:W-:Y:S02]  /*15cd0*/  LDGSTS.E.BYPASS.LTC128B.128.ZFILL [R247+0x4100], [R208.64], P2 ;  /* 0x04100000d0f77fae */ /* 0x0005e40009141d46 */
[----:B------:R-:W-:Y:S05]  /*15ce0*/  IMAD.X R3, R135, 0x1, R134, P4 ;  /* 0x0000000187037824 */ /* 0x000fea00020e0686 */
        /* <DEDUP_REMOVED lines=58> */
.L_x_1667:
[----:B------:R-:W-:Y:S02]  /*16090*/  MOV R0, 0x2 ;  /* 0x0000000200007802 */ /* 0x000fe40000000f00 */
[----:B------:R-:W-:Y:S02]  /*160a0*/  MOV R2, 0x160c0 ;  /* 0x000160c000027802 */ /* 0x000fe40000000f00 */
        /* <DEDUP_REMOVED lines=33> */
.L_x_1669:
[----:B------:R2:W5:Y:S01]  /*162c0*/  LDL R132, [R1+0x4] ;  /* 0x0000040001847983 */ /* 0x0005620000100800 */
[----:B-1----:R-:W-:-:S02]  /*162d0*/  MOV R0, 0x2 ;  /* 0x0000000200007802 */ /* 0x002fc40000000f00 */
[----:B------:R-:W-:Y:S02]  /*162e0*/  MOV R2, 0x16300 ;  /* 0x0001630000027802 */ /* 0x000fe40000000f00 */
[----:B--2--5:R-:W-:Y:S05]  /*162f0*/  CALL.REL.NOINC `($__internal_4_$__cuda_sm70_shflsync_bfly_p) ;  /* 0x000009c000007944 */ /* 0x024fea0003c00000 */
[----:B------:R-:W-:Y:S01]  /*16300*/  MOV R6, R0 ;  /* 0x0000000000067202 */ /* 0x000fe20000000f00 */
[----:B------:R-:W-:Y:S05]  /*16310*/  BRA `(.L_x_1749) ;  /* 0xffff902000007947 */ /* 0x000fea000383ffff */
.L_x_1670:
[----:B------:R-:W-:Y:S01]  /*16320*/  IMAD.MOV.U32 R132, RZ, RZ, R6 ;  /* 0x000000ffff847224 */ /* 0x000fe200078e0006 */
[----:B------:R-:W-:Y:S02]  /*16330*/  MOV R0, 0x1 ;  /* 0x0000000100007802 */ /* 0x000fe40000000f00 */
[----:B------:R-:W-:Y:S02]  /*16340*/  MOV R2, 0x16360 ;  /* 0x0001636000027802 */ /* 0x000fe40000000f00 */
[----:B------:R-:W-:Y:S05]  /*16350*/  CALL.REL.NOINC `($__internal_4_$__cuda_sm70_shflsync_bfly_p) ;  /* 0x0000096000007944 */ /* 0x000fea0003c00000 */
[----:B------:R1:W5:Y:S01]  /*16360*/  LDL R132, [R1] ;  /* 0x0000000001847983 */ /* 0x0003620000100800 */
[----:B------:R-:W-:Y:S01]  /*16370*/  FADD.FTZ R6, R6, R0 ;  /* 0x0000000006067221 */ /* 0x000fe20000010000 */
[----:B------:R-:W-:Y:S02]  /*16380*/  MOV R0, 0x2 ;  /* 0x0000000200007802 */ /* 0x000fe40000000f00 */
[----:B------:R-:W-:Y:S02]  /*16390*/  MOV R2, 0x163b0 ;  /* 0x000163b000027802 */ /* 0x000fe40000000f00 */
[----:B-1---5:R-:W-:Y:S05]  /*163a0*/  CALL.REL.NOINC `($__internal_4_$__cuda_sm70_shflsync_bfly_p) ;  /* 0x0000091000007944 */ /* 0x022fea0003c00000 */
[----:B------:R-:W2:Y:S02]  /*163b0*/  LDL.LU R2, [R1] ;  /* 0x0000000001027983 */ /* 0x000ea40000300800 */
[----:B--2---:R-:W-:Y:S01]  /*163c0*/  FADD.FTZ R5, R2, R0 ;  /* 0x0000000002057221 */ /* 0x004fe20000010000 */
[----:B------:R-:W-:-:S02]  /*163d0*/  MOV R0, 0x1 ;  /* 0x0000000100007802 */ /* 0x000fc40000000f00 */
[----:B------:R-:W-:Y:S02]  /*163e0*/  MOV R2, 0x16410 ;  /* 0x0001641000027802 */ /* 0x000fe40000000f00 */
[----:B------:R-:W-:Y:S02]  /*163f0*/  MOV R132, R5 ;  /* 0x0000000500847202 */ /* 0x000fe40000000f00 */
[----:B------:R-:W-:Y:S05]  /*16400*/  CALL.REL.NOINC `($__internal_4_$__cuda_sm70_shflsync_bfly_p) ;  /* 0x000008b000007944 */ /* 0x000fea0003c00000 */
[----:B------:R1:W5:Y:S01]  /*16410*/  LDL R132, [R1+0x8] ;  /* 0x0000080001847983 */ /* 0x0003620000100800 */
[----:B------:R-:W-:Y:S01]  /*16420*/  FADD.FTZ R5, R5, R0 ;  /* 0x0000000005057221 */ /* 0x000fe20000010000 */
[----:B------:R-:W-:Y:S02]  /*16430*/  MOV R0, 0x2 ;  /* 0x0000000200007802 */ /* 0x000fe40000000f00 */
[----:B------:R-:W-:Y:S02]  /*16440*/  MOV R2, 0x16460 ;  /* 0x0001646000027802 */ /* 0x000fe40000000f00 */
[----:B-1---5:R-:W-:Y:S05]  /*16450*/  CALL.REL.NOINC `($__internal_4_$__cuda_sm70_shflsync_bfly_p) ;  /* 0x0000086000007944 */ /* 0x022fea0003c00000 */
[----:B------:R-:W2:Y:S02]  /*16460*/  LDL.LU R2, [R1+0x8] ;  /* 0x0000080001027983 */ /* 0x000ea40000300800 */
[----:B--2---:R-:W-:Y:S01]  /*16470*/  FADD.FTZ R4, R2, R0 ;  /* 0x0000000002047221 */ /* 0x004fe20000010000 */
[----:B------:R-:W-:Y:S02]  /*16480*/  MOV R0, 0x1 ;  /* 0x0000000100007802 */ /* 0x000fe40000000f00 */
[----:B------:R-:W-:-:S02]  /*16490*/  MOV R2, 0x164c0 ;  /* 0x000164c000027802 */ /* 0x000fc40000000f00 */
        /* <DEDUP_REMOVED lines=10> */
[----:B------:R-:W-:Y:S02]  /*16540*/  MOV R2, 0x16570 ;  /* 0x0001657000027802 */ /* 0x000fe40000000f00 */
[----:B------:R-:W-:-:S02]  /*16550*/  MOV R132, R7 ;  /* 0x0000000700847202 */ /* 0x000fc40000000f00 */
[----:B------:R-:W-:Y:S05]  /*16560*/  CALL.REL.NOINC `($__internal_4_$__cuda_sm70_shflsync_bfly_p) ;  /* 0x0000075000007944 */ /* 0x000fea0003c00000 */
[----:B------:R-:W-:Y:S01]  /*16570*/  MOV R8, R0 ;  /* 0x0000000000087202 */ /* 0x000fe20000000f00 */
[----:B------:R-:W-:Y:S05]  /*16580*/  BRA `(.L_x_1750) ;  /* 0xffff8ee000007947 */ /* 0x000fea000383ffff */
.L_x_1693:
[----:B------:R-:W-:Y:S01]  /*16590*/  IMAD.MOV.U32 R143, RZ, RZ, R7 ;  /* 0x000000ffff8f7224 */ /* 0x000fe200078e0007 */
[----:B------:R-:W-:Y:S01]  /*165a0*/  MOV R252, RZ ;  /* 0x000000ff00fc7202 */ /* 0x000fe20000000f00 */
[----:B------:R-:W-:Y:S01]  /*165b0*/  IMAD.MOV.U32 R3, RZ, RZ, 0x181f ;  /* 0x0000181fff037424 */ /* 0x000fe200078e00ff */
[----:B------:R-:W-:-:S02]  /*165c0*/  MOV R2, 0x165e0 ;  /* 0x000165e000027802 */ /* 0x000fc40000000f00 */
[----:B------:R-:W-:Y:S05]  /*165d0*/  CALL.REL.NOINC `($__internal_5_$__cuda_sm70_shflsync_idx_p) ;  /* 0x0000074000007944 */ /* 0x000fea0003c00000 */
[----:B------:R-:W-:Y:S01]  /*165e0*/  MOV R9, R143 ;  /* 0x0000008f00097202 */ /* 0x000fe20000000f00 */
[----:B-1---5:R-:W-:Y:S05]  /*165f0*/  BRA `(.L_x_1751) ;  /* 0xffffb6c000007947 */ /* 0x022fea000383ffff */
.L_x_1694:
[----:B------:R-:W-:Y:S01]  /*16600*/  IMAD.MOV.U32 R143, RZ, RZ, R8 ;  /* 0x000000ffff8f7224 */ /* 0x000fe200078e0008 */
[----:B------:R-:W-:Y:S01]  /*16610*/  MOV R252, RZ ;  /* 0x000000ff00fc7202 */ /* 0x000fe20000000f00 */
[----:B------:R-:W-:Y:S01]  /*16620*/  IMAD.MOV.U32 R3, RZ, RZ, 0x181f ;  /* 0x0000181fff037424 */ /* 0x000fe200078e00ff */
[----:B------:R-:W-:-:S02]  /*16630*/  MOV R2, 0x16650 ;  /* 0x0001665000027802 */ /* 0x000fc40000000f00 */
[----:B-12---:R-:W-:Y:S05]  /*16640*/  CALL.REL.NOINC `($__internal_5_$__cuda_sm70_shflsync_idx_p) ;  /* 0x000006d000007944 */ /* 0x006fea0003c00000 */
[----:B-----5:R-:W-:Y:S01]  /*16650*/  MOV R0, R143 ;  /* 0x0000008f00007202 */ /* 0x020fe20000000f00 */
[----:B-1----:R-:W-:Y:S05]  /*16660*/  BRA `(.L_x_1752) ;  /* 0xffffb67000007947 */ /* 0x002fea000383ffff */
.L_x_1697:
[----:B------:R-:W-:Y:S01]  /*16670*/  IMAD.MOV.U32 R143, RZ, RZ, R7 ;  /* 0x000000ffff8f7224 */ /* 0x000fe200078e0007 */
[----:B------:R-:W-:Y:S01]  /*16680*/  MOV R252, 0x1 ;  /* 0x0000000100fc7802 */ /* 0x000fe20000000f00 */
[----:B-1----:R-:W-:Y:S01]  /*16690*/  IMAD.MOV.U32 R3, RZ, RZ, 0x181f ;  /* 0x0000181fff037424 */ /* 0x002fe200078e00ff */
[----:B------:R-:W-:-:S02]  /*166a0*/  MOV R2, 0x166c0 ;  /* 0x000166c000027802 */ /* 0x000fc40000000f00 */
[----:B--234-:R-:W-:Y:S05]  /*166b0*/  CALL.REL.NOINC `($__internal_5_$__cuda_sm70_shflsync_idx_p) ;  /* 0x0000066000007944 */ /* 0x01cfea0003c00000 */
        /* <DEDUP_REMOVED lines=8> */
.L_x_1700:
[----:B------:R-:W-:Y:S01]  /*16740*/  IMAD.MOV.U32 R143, RZ, RZ, R7 ;  /* 0x000000ffff8f7224 */ /* 0x000fe200078e0007 */
[----:B------:R-:W-:Y:S01]  /*16750*/  MOV R252, 0x2 ;  /* 0x0000000200fc7802 */ /* 0x000fe20000000f00 */
[----:B-1----:R-:W-:Y:S01]  /*16760*/  IMAD.MOV.U32 R3, RZ, RZ, 0x181f ;  /* 0x0000181fff037424 */ /* 0x002fe200078e00ff */
[----:B------:R-:W-:Y:S02]  /*16770*/  MOV R2, 0x16790 ;  /* 0x0001679000027802 */ /* 0x000fe40000000f00 */
[----:B--234-:R-:W-:Y:S05]  /*16780*/  CALL.REL.NOINC `($__internal_5_$__cuda_sm70_shflsync_idx_p) ;  /* 0x0000059000007944 */ /* 0x01cfea0003c00000 */
[----:B------:R-:W-:Y:S01]  /*16790*/  MOV R9, R143 ;  /* 0x0000008f00097202 */ /* 0x000fe20000000f00 */
[----:B-1---5:R-:W-:Y:S05]  /*167a0*/  BRA `(.L_x_1754) ;  /* 0xffffb7d000007947 */ /* 0x022fea000383ffff */
.L_x_1701:
[----:B------:R-:W-:Y:S01]  /*167b0*/  IMAD.MOV.U32 R143, RZ, RZ, R8 ;  /* 0x000000ffff8f7224 */ /* 0x000fe200078e0008 */
[----:B------:R-:W-:Y:S01]  /*167c0*/  MOV R252, 0x2 ;  /* 0x0000000200fc7802 */ /* 0x000fe20000000f00 */
[----:B-1----:R-:W-:Y:S01]  /*167d0*/  IMAD.MOV.U32 R3, RZ, RZ, 0x181f ;  /* 0x0000181fff037424 */ /* 0x002fe200078e00ff */
[----:B------:R-:W-:Y:S02]  /*167e0*/  MOV R2, 0x16800 ;  /* 0x0001680000027802 */ /* 0x000fe40000000f00 */
[----:B--234-:R-:W-:Y:S05]  /*167f0*/  CALL.REL.NOINC `($__internal_5_$__cuda_sm70_shflsync_idx_p) ;  /* 0x0000052000007944 */ /* 0x01cfea0003c00000 */
[----:B-----5:R-:W-:Y:S01]  /*16800*/  MOV R0, R143 ;  /* 0x0000008f00007202 */ /* 0x020fe20000000f00 */
[----:B-1----:R-:W-:Y:S05]  /*16810*/  BRA `(.L_x_1755) ;  /* 0xffffb78000007947 */ /* 0x002fea000383ffff */
.L_x_1704:
        /* <DEDUP_REMOVED lines=13> */
.L_x_1707:
[----:B------:R-:W-:Y:S01]  /*168f0*/  IMAD.MOV.U32 R143, RZ, RZ, R7 ;  /* 0x000000ffff8f7224 */ /* 0x000fe200078e0007 */
[----:B------:R-:W-:Y:S01]  /*16900*/  MOV R252, 0x4 ;  /* 0x0000000400fc7802 */ /* 0x000fe20000000f00 */
[----:B-1----:R-:W-:Y:S01]  /*16910*/  IMAD.MOV.U32 R3, RZ, RZ, 0x181f ;  /* 0x0000181fff037424 */ /* 0x002fe200078e00ff */
[----:B------:R-:W-:Y:S02]  /*16920*/  MOV R2, 0x16940 ;  /* 0x0001694000027802 */ /* 0x000fe40000000f00 */
[----:B--234-:R-:W-:Y:S05]  /*16930*/  CALL.REL.NOINC `($__internal_5_$__cuda_sm70_shflsync_idx_p) ;  /* 0x000003e000007944 */ /* 0x01cfea0003c00000 */
[----:B------:R-:W-:Y:S01]  /*16940*/  MOV R9, R143 ;  /* 0x0000008f00097202 */ /* 0x000fe20000000f00 */
[----:B-1---5:R-:W-:Y:S05]  /*16950*/  BRA `(.L_x_1757) ;  /* 0xffffb87000007947 */ /* 0x022fea000383ffff */
.L_x_1708:
[----:B------:R-:W-:Y:S01]  /*16960*/  IMAD.MOV.U32 R143, RZ, RZ, R8 ;  /* 0x000000ffff8f7224 */ /* 0x000fe200078e0008 */
[----:B------:R-:W-:Y:S01]  /*16970*/  MOV R252, 0x4 ;  /* 0x0000000400fc7802 */ /* 0x000fe20000000f00 */
[----:B-1----:R-:W-:Y:S01]  /*16980*/  IMAD.MOV.U32 R3, RZ, RZ, 0x181f ;  /* 0x0000181fff037424 */ /* 0x002fe200078e00ff */
[----:B------:R-:W-:Y:S02]  /*16990*/  MOV R2, 0x169b0 ;  /* 0x000169b000027802 */ /* 0x000fe40000000f00 */
[----:B--234-:R-:W-:Y:S05]  /*169a0*/  CALL.REL.NOINC `($__internal_5_$__cuda_sm70_shflsync_idx_p) ;  /* 0x0000037000007944 */ /* 0x01cfea0003c00000 */
[----:B-----5:R-:W-:Y:S01]  /*169b0*/  MOV R0, R143 ;  /* 0x0000008f00007202 */ /* 0x020fe20000000f00 */
[----:B-1----:R-:W-:Y:S05]  /*169c0*/  BRA `(.L_x_1758) ;  /* 0xffffb82000007947 */ /* 0x002fea000383ffff */
.L_x_1711:
        /* <DEDUP_REMOVED lines=13> */
.L_x_1714:
[----:B------:R-:W-:Y:S01]  /*16aa0*/  IMAD.MOV.U32 R143, RZ, RZ, R7 ;  /* 0x000000ffff8f7224 */ /* 0x000fe200078e0007 */
[----:B------:R-:W-:Y:S01]  /*16ab0*/  MOV R252, 0x6 ;  /* 0x0000000600fc7802 */ /* 0x000fe20000000f00 */
[----:B-1----:R-:W-:Y:S01]  /*16ac0*/  IMAD.MOV.U32 R3, RZ, RZ, 0x181f ;  /* 0x0000181fff037424 */ /* 0x002fe200078e00ff */
[----:B------:R-:W-:Y:S02]  /*16ad0*/  MOV R2, 0x16af0 ;  /* 0x00016af000027802 */ /* 0x000fe40000000f00 */
[----:B--234-:R-:W-:Y:S05]  /*16ae0*/  CALL.REL.NOINC `($__internal_5_$__cuda_sm70_shflsync_idx_p) ;  /* 0x0000023000007944 */ /* 0x01cfea0003c00000 */
[----:B------:R-:W-:Y:S01]  /*16af0*/  MOV R9, R143 ;  /* 0x0000008f00097202 */ /* 0x000fe20000000f00 */
[----:B-1---5:R-:W-:Y:S05]  /*16b00*/  BRA `(.L_x_1760) ;  /* 0xffffb91000007947 */ /* 0x022fea000383ffff */
.L_x_1715:
[----:B------:R-:W-:Y:S01]  /*16b10*/  IMAD.MOV.U32 R143, RZ, RZ, R8 ;  /* 0x000000ffff8f7224 */ /* 0x000fe200078e0008 */
[----:B------:R-:W-:Y:S01]  /*16b20*/  MOV R252, 0x6 ;  /* 0x0000000600fc7802 */ /* 0x000fe20000000f00 */
[----:B-1----:R-:W-:Y:S01]  /*16b30*/  IMAD.MOV.U32 R3, RZ, RZ, 0x181f ;  /* 0x0000181fff037424 */ /* 0x002fe200078e00ff */
[----:B------:R-:W-:Y:S02]  /*16b40*/  MOV R2, 0x16b60 ;  /* 0x00016b6000027802 */ /* 0x000fe40000000f00 */
[----:B--234-:R-:W-:Y:S05]  /*16b50*/  CALL.REL.NOINC `($__internal_5_$__cuda_sm70_shflsync_idx_p) ;  /* 0x000001c000007944 */ /* 0x01cfea0003c00000 */
[----:B-----5:R-:W-:Y:S01]  /*16b60*/  MOV R0, R143 ;  /* 0x0000008f00007202 */ /* 0x020fe20000000f00 */
[----:B-1----:R-:W-:Y:S05]  /*16b70*/  BRA `(.L_x_1761) ;  /* 0xffffb8c000007947 */ /* 0x002fea000383ffff */
.L_x_1718:
        /* <DEDUP_REMOVED lines=13> */
.L_x_1720:
[----:B------:R-:W-:Y:S01]  /*16c50*/  IMAD.MOV.U32 R143, RZ, RZ, R77 ;  /* 0x000000ffff8f7224 */ /* 0x000fe200078e004d */
[----:B------:R-:W-:Y:S01]  /*16c60*/  MOV R252, RZ ;  /* 0x000000ff00fc7202 */ /* 0x000fe20000000f00 */
[----:B-1----:R-:W-:Y:S01]  /*16c70*/  IMAD.MOV.U32 R3, RZ, RZ, 0x1f ;  /* 0x0000001fff037424 */ /* 0x002fe200078e00ff */
[----:B------:R-:W-:Y:S02]  /*16c80*/  MOV R2, 0x16ca0 ;  /* 0x00016ca000027802 */ /* 0x000fe40000000f00 */
[----:B--23--:R-:W-:Y:S05]  /*16c90*/  CALL.REL.NOINC `($__internal_5_$__cuda_sm70_shflsync_idx_p) ;  /* 0x0000008000007944 */ /* 0x00cfea0003c00000 */
[----:B-----5:R-:W-:Y:S01]  /*16ca0*/  MOV R0, R143 ;  /* 0x0000008f00007202 */ /* 0x020fe20000000f00 */
[----:B-1----:R-:W-:Y:S05]  /*16cb0*/  BRA `(.L_x_1763) ;  /* 0xffffba2000007947 */ /* 0x002fea000383ffff */
        .weak           $__internal_4_$__cuda_sm70_shflsync_bfly_p
        .type           $__internal_4_$__cuda_sm70_shflsync_bfly_p,@function
        .size           $__internal_4_$__cuda_sm70_shflsync_bfly_p,($__internal_5_$__cuda_sm70_shflsync_idx_p - $__internal_4_$__cuda_sm70_shflsync_bfly_p)
$__internal_4_$__cuda_sm70_shflsync_bfly_p:
[----:B------:R-:W-:Y:S02]  /*16cc0*/  MOV R143, 0xffffffff ;  /* 0xffffffff008f7802 */ /* 0x000fe40000000f00 */
[----:B------:R-:W-:Y:S02]  /*16cd0*/  MOV R3, 0x1f ;  /* 0x0000001f00037802 */ /* 0x000fe40000000f00 */
[----:B------:R-:W-:Y:S04]  /*16ce0*/  WARPSYNC R143 ;  /* 0x0000008f00007348 */ /* 0x000fe80003800000 */
[----:B------:R1:W2:Y:S02]  /*16cf0*/  SHFL.BFLY PT, R0, R132, R0, R3 ;  /* 0x0c00000084007389 */ /* 0x0002a400000e0003 */
[----:B-1----:R-:W-:-:S04]  /*16d00*/  MOV R3, 0x0 ;  /* 0x0000000000037802 */ /* 0x002fc80000000f00 */
[----:B--2---:R-:W-:Y:S05]  /*16d10*/  RET.REL.NODEC R2 `(_ZN7cutlass13device_kernelIN5flash19enable_sm80_to_sm89INS1_16FlashAttnFwdSm80INS1_25CollectiveMainloopFwdSm80ILi4ELi1ELb0EN4cute5tupleIJNS5_1CILi128EEENS7_ILi64EEES8_EEELi128ENS_10bfloat16_tEfNS_4arch4Sm80ELb1ELb0ELb0ELb0ELb1ELb0ELb1ELb0EEENS1_21CollectiveEpilogueFwdINS6_IJS8_S8_S9_EEENS6_IJNS7_ILi1EEESH_SH_EEESB_SD_Li128ELb0ELb1ELb0ELb0EEENS1_30DynamicPersistentTileSchedulerILi128ELi128ELb0ELb1ELb0EEEEEEEEEvNT_6ParamsE) ;  /* 0xfffe92e002007950 */ /* 0x004fea0003c3ffff */
        .weak           $__internal_5_$__cuda_sm70_shflsync_idx_p
        .type           $__internal_5_$__cuda_sm70_shflsync_idx_p,@function
        .size           $__internal_5_$__cuda_sm70_shflsync_idx_p,(.L_x_2185 - $__internal_5_$__cuda_sm70_shflsync_idx_p)
$__internal_5_$__cuda_sm70_shflsync_idx_p:
[----:B------:R1:W-:Y:S02]  /*16d20*/  STL [R1+0x84], R0 ;  /* 0x0000840001007387 */ /* 0x0003e40000100800 */
[----:B-1----:R-:W-:-:S04]  /*16d30*/  MOV R0, 0xffffffff ;  /* 0xffffffff00007802 */ /* 0x002fc80000000f00 */
[----:B------:R-:W-:Y:S04]  /*16d40*/  WARPSYNC R0 ;  /* 0x0000000000007348 */ /* 0x000fe80003800000 */
[----:B------:R1:W2:Y:S04]  /*16d50*/  SHFL.IDX PT, R143, R143, R252, R3 ;  /* 0x000000fc8f8f7389 */ /* 0x0002a800000e0003 */
[----:B-1----:R1:W5:Y:S01]  /*16d60*/  LDL.LU R0, [R1+0x84] ;  /* 0x0000840001007983 */ /* 0x0023620000300800 */
[----:B------:R-:W-:-:S04]  /*16d70*/  MOV R3, 0x0 ;  /* 0x0000000000037802 */ /* 0x000fc80000000f00 */
[----:B--2---:R-:W-:Y:S05]  /*16d80*/  RET.REL.NODEC R2 `(_ZN7cutlass13device_kernelIN5flash19enable_sm80_to_sm89INS1_16FlashAttnFwdSm80INS1_25CollectiveMainloopFwdSm80ILi4ELi1ELb0EN4cute5tupleIJNS5_1CILi128EEENS7_ILi64EEES8_EEELi128ENS_10bfloat16_tEfNS_4arch4Sm80ELb1ELb0ELb0ELb0ELb1ELb0ELb1ELb0EEENS1_21CollectiveEpilogueFwdINS6_IJS8_S8_S9_EEENS6_IJNS7_ILi1EEESH_SH_EEESB_SD_Li128ELb0ELb1ELb0ELb0EEENS1_30DynamicPersistentTileSchedulerILi128ELi128ELb0ELb1ELb0EEEEEEEEEvNT_6ParamsE) ;  /* 0xfffe927002007950 */ /* 0x004fea0003c3ffff */
.L_x_1764:
        /* <DEDUP_REMOVED lines=15> */
.L_x_2185:


//--------------------- .text._ZN7cutlass13device_kernelIN5flash19enable_sm80_to_sm89INS1_16FlashAttnFwdSm80INS1_25CollectiveMainloopFwdSm80ILi4ELi1ELb0EN4cute5tupleIJNS5_1CILi128EEENS7_ILi64EEES8_EEELi128ENS_10bfloat16_tEfNS_4arch4Sm80ELb1ELb0ELb0ELb1ELb1ELb0ELb1ELb0EEENS1_21CollectiveEpilogueFwdINS6_IJS8_S8_S9_EEENS6_IJNS7_ILi1EEESH_SH_EEESB_SD_Li128ELb1ELb1ELb0ELb0EEENS1_19SingleTileSchedulerILb1ELb0ELb1ELi128EEEEEEEEEvNT_6ParamsE --------------------------
	.section	.text._ZN7cutlass13device_kernelIN5flash19enable_sm80_to_sm89INS1_16FlashAttnFwdSm80INS1_25CollectiveMainloopFwdSm80ILi4ELi1ELb0EN4cute5tupleIJNS5_1CILi128EEENS7_ILi64EEES8_EEELi128ENS_10bfloat16_tEfNS_4arch4Sm80ELb1ELb0ELb0ELb1ELb1ELb0ELb1ELb0EEENS1_21CollectiveEpilogueFwdINS6_IJS8_S8_S9_EEENS6_IJNS7_ILi1EEESH_SH_EEESB_SD_Li128ELb1ELb1ELb0ELb0EEENS1_19SingleTileSchedulerILb1ELb0ELb1ELi128EEEEEEEEEvNT_6ParamsE,"ax",@progbits
	.sectioninfo	@"SHI_REGISTERS=255"
	.align	128
.text._ZN7cutlass13device_kernelIN5flash19enable_sm80_to_sm89INS1_16FlashAttnFwdSm80INS1_25CollectiveMainloopFwdSm80ILi4ELi1ELb0EN4cute5tupleIJNS5_1CILi128EEENS7_ILi64EEES8_EEELi128ENS_10bfloat16_tEfNS_4arch4Sm80ELb1ELb0ELb0ELb1ELb1ELb0ELb1ELb0EEENS1_21CollectiveEpilogueFwdINS6_IJS8_S8_S9_EEENS6_IJNS7_ILi1EEESH_SH_EEESB_SD_Li128ELb1ELb1ELb0ELb0EEENS1_19SingleTileSchedulerILb1ELb0ELb1ELi128EEEEEEEEEvNT_6ParamsE:
        .type           _ZN7cutlass13device_kernelIN5flash19enable_sm80_to_sm89INS1_16FlashAttnFwdSm80INS1_25CollectiveMainloopFwdSm80ILi4ELi1ELb0EN4cute5tupleIJNS5_1CILi128EEENS7_ILi64EEES8_EEELi128ENS_10bfloat16_tEfNS_4arch4Sm80ELb1ELb0ELb0ELb1ELb1ELb0ELb1ELb0EEENS1_21CollectiveEpilogueFwdINS6_IJS8_S8_S9_EEENS6_IJNS7_ILi1EEESH_SH_EEESB_SD_Li128ELb1ELb1ELb0ELb0EEENS1_19SingleTileSchedulerILb1ELb0ELb1ELi128EEEEEEEEEvNT_6ParamsE,@function
        .size           _ZN7cutlass13device_kernelIN5flash19enable_sm80_to_sm89INS1_16FlashAttnFwdSm80INS1_25CollectiveMainloopFwdSm80ILi4ELi1ELb0EN4cute5tupleIJNS5_1CILi128EEENS7_ILi64EEES8_EEELi128ENS_10bfloat16_tEfNS_4arch4Sm80ELb1ELb0ELb0ELb1ELb1ELb0ELb1ELb0EEENS1_21CollectiveEpilogueFwdINS6_IJS8_S8_S9_EEENS6_IJNS7_ILi1EEESH_SH_EEESB_SD_Li128ELb1ELb1ELb0ELb0EEENS1_19SingleTileSchedulerILb1ELb0ELb1ELi128EEEEEEEEEvNT_6ParamsE,(.L_x_2188 - _ZN7cutlass13device_kernelIN5flash19enable_sm80_to_sm89INS1_16FlashAttnFwdSm80INS1_25CollectiveMainloopFwdSm80ILi4ELi1ELb0EN4cute5tupleIJNS5_1CILi128EEENS7_ILi64EEES8_EEELi128ENS_10bfloat16_tEfNS_4arch4Sm80ELb1ELb0ELb0ELb1ELb1ELb0ELb1ELb0EEENS1_21CollectiveEpilogueFwdINS6_IJS8_S8_S9_EEENS6_IJNS7_ILi1EEESH_SH_EEESB_SD_Li128ELb1ELb1ELb0ELb0EEENS1_19SingleTileSchedulerILb1ELb0ELb1ELi128EEEEEEEEEvNT_6ParamsE)
        .other          _ZN7cutlass13device_kernelIN5flash19enable_sm80_to_sm89INS1_16FlashAttnFwdSm80INS1_25CollectiveMainloopFwdSm80ILi4ELi1ELb0EN4cute5tupleIJNS5_1CILi128EEENS7_ILi64EEES8_EEELi128ENS_10bfloat16_tEfNS_4arch4Sm80ELb1ELb0ELb0ELb1ELb1ELb0ELb1ELb0EEENS1_21CollectiveEpilogueFwdINS6_IJS8_S8_S9_EEENS6_IJNS7_ILi1EEESH_SH_EEESB_SD_Li128ELb1ELb1ELb0ELb0EEENS1_19SingleTileSchedulerILb1ELb0ELb1ELi128EEEEEEEEEvNT_6ParamsE,@"STO_CUDA_ENTRY STV_DEFAULT"
_ZN7cutlass13device_kernelIN5flash19enable_sm80_to_sm89INS1_16FlashAttnFwdSm80INS1_25CollectiveMainloopFwdSm80ILi4ELi1ELb0EN4cute5tupleIJNS5_1CILi128EEENS7_ILi64EEES8_EEELi128ENS_10bfloat16_tEfNS_4arch4Sm80ELb1ELb0ELb0ELb1ELb1ELb0ELb1ELb0EEENS1_21CollectiveEpilogueFwdINS6_IJS8_S8_S9_EEENS6_IJNS7_ILi1EEESH_SH_EEESB_SD_Li128ELb1ELb1ELb0ELb0EEENS1_19SingleTileSchedulerILb1ELb0ELb1ELi128EEEEEEEEEvNT_6ParamsE:
        /* <DEDUP_REMOVED lines=21> */
.L_x_1766:
        /* <DEDUP_REMOVED lines=13> */
.L_x_1768:
[----:B------:R-:W-:Y:S02]  /*0220*/  ULDC UR5, c[0x0][0x54c] ;  /* 0x0001530000057ab9 */ /* 0x000fe40000000800 */
.L_x_1767:
[----:B------:R-:W-:Y:S02]  /*0230*/  ULDC UR4, c[0x0][0x548] ;  /* 0x0001520000047ab9 */ /* 0x000fe40000000800 */
[----:B------:R-:W-:-:S02]  /*0240*/  USHF.L.U32 UR10, UR10, 0x7, URZ ;  /* 0x000000070a0a7899 */ /* 0x000fc4000800063f */
[----:B------:R-:W-:-:S04]  /*0250*/  UIMAD UR4, UR5, UR4, URZ ;  /* 0x00000004050472a4 */ /* 0x000fc8000f8e023f */
[----:B------:R-:W-:-:S04]  /*0260*/  UISETP.GE.AND UP0, UPT, UR10, UR4, UPT ;  /* 0x000000040a00728c */ /* 0x000fc8000bf06270 */
[----:B------:R-:W-:Y:S01]  /*0270*/  USEL UR13, UR13, 0xffffffff, !UP0 ;  /* 0xffffffff0d0d7887 */ /* 0x000fe2000c000000 */
[----:B------:R-:W-:Y:S05]  /*0280*/  BRA `(.L_x_1769) ;  /* 0x000001b000007947 */ /* 0x000fea0003800000 */
.L_x_1765:
        /* <DEDUP_REMOVED lines=8> */
.L_x_1770:
        /* <DEDUP_REMOVED lines=13> */
.L_x_1772:
[----:B------:R-:W-:Y:S02]  /*03e0*/  ULDC UR5, c[0x0][0x54c] ;  /* 0x0001530000057ab9 */ /* 0x000fe40000000800 */
.L_x_1771:
[----:B------:R-:W-:Y:S02]  /*03f0*/  ULDC UR4, c[0x0][0x548] ;  /* 0x0001520000047ab9 */ /* 0x000fe40000000800 */
[----:B------:R-:W-:-:S02]  /*0400*/  USHF.L.U32 UR10, UR10, 0x7, URZ ;  /* 0x000000070a0a7899 */ /* 0x000fc4000800063f */
[----:B------:R-:W-:-:S04]  /*0410*/  UIMAD UR4, UR5, UR4, URZ ;  /* 0x00000004050472a4 */ /* 0x000fc8000f8e023f */
[----:B------:R-:W-:-:S04]  /*0420*/  UISETP.GE.AND UP0, UPT, UR10, UR4, UPT ;  /* 0x000000040a00728c */ /* 0x000fc8000bf06270 */
[----:B------:R-:W-:-:S06]  /*0430*/  USEL UR13, UR13, 0xffffffff, !UP0 ;  /* 0xffffffff0d0d7887 */ /* 0x000fcc000c000000 */
.L_x_1769:
        /* <DEDUP_REMOVED lines=47> */
.L_x_1773:
        /* <DEDUP_REMOVED lines=10> */
.L_x_1774:
        /* <DEDUP_REMOVED lines=12> */
.L_x_1775:
[----:B------:R-:W-:Y:S01]  /*0890*/  ULDC UR4, c[0x0][0x2c4] ;  /* 0x0000b10000047ab9 */ /* 0x000fe20000000800 */
[----:B------:R-:W-:Y:S01]  /*08a0*/  PLOP3.LUT P4, PT, PT, PT, PT, 0x80, 0x0 ;  /* 0x000000000000781c */ /* 0x000fe20003f8f070 */
[----:B------:R-:W-:Y:S01]  /*08b0*/  UISETP.NE.AND UP1, UPT, UR4, 0x1, UPT ;  /* 0x000000010400788c */ /* 0x000fe2000bf25270 */
[----:B------:R-:W-:Y:S01]  /*08c0*/  CS2R R14, SRZ ;  /* 0x00000000000e7805 */ /* 0x000fe2000001ff00 */
[----:B------:R-:W-:Y:S01]  /*08d0*/  UIADD3 UR7, -UR11, UR7, URZ ;  /* 0x000000070b077290 */ /* 0x000fe2000fffe13f */
[----:B------:R-:W-:Y:S01]  /*08e0*/  IMAD.MOV.U32 R126, RZ, RZ, RZ ;  /* 0x000000ffff7e7224 */ /* 0x000fe200078e00ff */
[----:B------:R-:W-:Y:S01]  /*08f0*/  ULDC.64 UR4, c[0x0][0x2c8] ;  /* 0x0000b20000047ab9 */ /* 0x000fe20000000a00 */
[----:B------:R-:W-:Y:S01]  /*0900*/  IMAD.MOV.U32 R124, RZ, RZ, RZ ;  /* 0x000000ffff7c7224 */ /* 0x000fe200078e00ff */
[----:B---3--:R-:W-:Y:S01]  /*0910*/  UIADD3 UR6, UR7, 0x40, -UR12 ;  /* 0x0000004007067890 */ /* 0x008fe2000fffe80c */
[----:B------:R-:W-:Y:S01]  /*0920*/  CS2R R130, SRZ ;  /* 0x0000000000827805 */ /* 0x000fe2000001ff00 */
[----:B------:R-:W-:Y:S01]  /*0930*/  CS2R R128, SRZ ;  /* 0x0000000000807805 */ /* 0x000fe2000001ff00 */
[----:B------:R-:W-:Y:S01]  /*0940*/  CS2R R16, SRZ ;  /* 0x0000000000107805 */ /* 0x000fe2000001ff00 */
[----:B------:R-:W-:Y:S01]  /*0950*/  MOV R122, RZ ;  /* 0x000000ff007a7202 */ /* 0x000fe20000000f00 */
[----:B------:R-:W-:Y:S01]  /*0960*/  @UP1 UIADD3 UR18, UR10, 0x7f, URZ ;  /* 0x0000007f0a121890 */ /* 0x000fe2000fffe03f */
[----:B------:R-:W-:Y:S01]  /*0970*/  IMAD.MOV.U32 R11, RZ, RZ, RZ ;  /* 0x000000ffff0b7224 */ /* 0x000fe200078e00ff */
[----:B------:R-:W-:Y:S01]  /*0980*/  MOV R120, RZ ;  /* 0x000000ff00787202 */ /* 0x000fe20000000f00 */
[----:B------:R-:W-:Y:S01]  /*0990*/  CS2R R12, SRZ ;  /* 0x00000000000c7805 */ /* 0x000fe2000001ff00 */
[----:B------:R-:W-:Y:S01]  /*09a0*/  UIMAD.WIDE.U32 UR18, UR18, UR4, URZ ;  /* 0x00000004121272a5 */ /* 0x000fe2000f8e003f */
[----:B------:R-:W-:Y:S01]  /*09b0*/  IMAD.MOV.U32 R118, RZ, RZ, RZ ;  /* 0x000000ffff767224 */ /* 0x000fe200078e00ff */
[----:B------:R-:W-:Y:S01]  /*09c0*/  UIADD3 UR4, UR10, 0x7f, URZ ;  /* 0x0000007f0a047890 */ /* 0x000fe2000fffe03f */
[----:B------:R-:W-:Y:S01]  /*09d0*/  MOV R116, RZ ;  /* 0x000000ff00747202 */ /* 0x000fe20000000f00 */
[----:B------:R-:W-:Y:S01]  /*09e0*/  @UP1 USHF.R.U32.HI UR4, URZ, UR5, UR19 ;  /* 0x000000053f041299 */ /* 0x000fe20008011613 */
[----:B------:R-:W-:Y:S01]  /*09f0*/  IMAD.MOV.U32 R110, RZ, RZ, RZ ;  /* 0x000000ffff6e7224 */ /* 0x000fe200078e00ff */
[----:B------:R-:W-:Y:S01]  /*0a00*/  UIADD3 UR5, UR7, 0x3f, URZ ;  /* 0x0000003f07057890 */ /* 0x000fe2000fffe03f */
[----:B------:R-:W-:Y:S01]  /*0a10*/  CS2R R18, SRZ ;  /* 0x0000000000127805 */ /* 0x000fe2000001ff00 */
[----:B------:R-:W-:Y:S01]  /*0a20*/  UIADD3 UR6, UR6, UR4, URZ ;  /* 0x0000000406067290 */ /* 0x000fe2000fffe03f */
[----:B------:R-:W-:Y:S01]  /*0a30*/  MOV R108, RZ ;  /* 0x000000ff006c7202 */ /* 0x000fe20000000f00 */
[----:B------:R-:W-:Y:S01]  /*0a40*/  USHF.R.S32.HI UR18, URZ, 0x1f, UR5 ;  /* 0x0000001f3f127899 */ /* 0x000fe20008011405 */
[----:B------:R-:W-:Y:S01]  /*0a50*/  IMAD.MOV.U32 R114, RZ, RZ, RZ ;  /* 0x000000ffff727224 */ /* 0x000fe200078e00ff */
[----:B------:R-:W-:Y:S01]  /*0a60*/  USHF.R.S32.HI UR4, URZ, 0x1f, UR6 ;  /* 0x0000001f3f047899 */ /* 0x000fe20008011406 */
[----:B------:R-:W-:Y:S01]  /*0a70*/  CS2R R20, SRZ ;  /* 0x0000000000147805 */ /* 0x000fe2000001ff00 */
[----:B------:R-:W-:Y:S01]  /*0a80*/  ULEA.HI UR18, UR18, UR5, URZ, 0x6 ;  /* 0x0000000512127291 */ /* 0x000fe2000f8f303f */
[----:B------:R-:W-:Y:S01]  /*0a90*/  MOV R112, RZ ;  /* 0x000000ff00707202 */ /* 0x000fe20000000f00 */
[----:B------:R-:W-:Y:S01]  /*0aa0*/  ULEA.HI UR4, UR4, UR6, URZ, 0x6 ;  /* 0x0000000604047291 */ /* 0x000fe2000f8f303f */
[----:B------:R-:W-:Y:S01]  /*0ab0*/  IMAD.MOV.U32 R106, RZ, RZ, RZ ;  /* 0x000000ffff6a7224 */ /* 0x000fe200078e00ff */
[----:B------:R-:W-:Y:S01]  /*0ac0*/  USHF.R.S32.HI UR18, URZ, 0x6, UR18 ;  /* 0x000000063f127899 */ /* 0x000fe20008011412 */
[----:B------:R-:W-:Y:S01]  /*0ad0*/  CS2R R22, SRZ ;  /* 0x0000000000167805 */ /* 0x000fe2000001ff00 */
[----:B------:R-:W-:Y:S01]  /*0ae0*/  USHF.R.S32.HI UR4, URZ, 0x6, UR4 ;  /* 0x000000063f047899 */ /* 0x000fe20008011404 */
[----:B------:R-:W-:Y:S01]  /*0af0*/  MOV R104, RZ ;  /* 0x000000ff00687202 */ /* 0x000fe20000000f00 */
[----:B------:R-:W-:Y:S01]  /*0b00*/  IMAD.MOV.U32 R102, RZ, RZ, RZ ;  /* 0x000000ffff667224 */ /* 0x000fe200078e00ff */
[----:B------:R-:W-:Y:S01]  /*0b10*/  CS2R R24, SRZ ;  /* 0x0000000000187805 */ /* 0x000fe2000001ff00 */
[----:B------:R-:W-:Y:S01]  /*0b20*/  UISETP.LT.AND UP0, UPT, UR18, UR4, UPT ;  /* 0x000000041200728c */ /* 0x000fe2000bf01270 */
[----:B------:R-:W-:Y:S01]  /*0b30*/  MOV R100, RZ ;  /* 0x000000ff00647202 */ /* 0x000fe20000000f00 */
[----:B------:R-:W-:Y:S01]  /*0b40*/  IMAD.MOV.U32 R94, RZ, RZ, RZ ;  /* 0x000000ffff5e7224 */ /* 0x000fe200078e00ff */
[----:B------:R-:W-:Y:S01]  /*0b50*/  CS2R R26, SRZ ;  /* 0x00000000001a7805 */ /* 0x000fe2000001ff00 */
[----:B------:R-:W-:Y:S01]  /*0b60*/  USEL UR6, UR18, UR4, UP0 ;  /* 0x0000000412067287 */ /* 0x000fe20008000000 */
[----:B------:R-:W-:Y:S01]  /*0b70*/  MOV R92, RZ ;  /* 0x000000ff005c7202 */ /* 0x000fe20000000f00 */
[----:B------:R-:W-:Y:S01]  /*0b80*/  IMAD.MOV.U32 R98, RZ, RZ, RZ ;  /* 0x000000ffff627224 */ /* 0x000fe200078e00ff */
[----:B------:R-:W-:Y:S01]  /*0b90*/  MOV R28, RZ ;  /* 0x000000ff001c7202 */ /* 0x000fe20000000f00 */
[----:B------:R-:W-:Y:S01]  /*0ba0*/  UISETP.GE.AND UP0, UPT, UR6, 0x1, UPT ;  /* 0x000000010600788c */ /* 0x000fe2000bf06270 */
[----:B------:R-:W-:Y:S01]  /*0bb0*/  IMAD.MOV.U32 R96, RZ, RZ, RZ ;  /* 0x000000ffff607224 */ /* 0x000fe200078e00ff */
[----:B------:R-:W-:Y:S01]  /*0bc0*/  CS2R R90, SRZ ;  /* 0x00000000005a7805 */ /* 0x000fe2000001ff00 */
[----:B------:R-:W-:Y:S01]  /*0bd0*/  CS2R R30, SRZ ;  /* 0x00000000001e7805 */ /* 0x000fe2000001ff00 */
[----:B------:R-:W-:Y:S01]  /*0be0*/  MOV R88, RZ ;  /* 0x000000ff00587202 */ /* 0x000fe20000000f00 */
        /* <DEDUP_REMOVED lines=79> */
[----:B------:R-:W-:Y:S01]  /*10e0*/  BSSY B0, `(.L_x_1777) ;  /* 0x0000054000007945 */ /* 0x000fe20003800000 */
[----:B------:R-:W-:-:S02]  /*10f0*/  ULDC.64 UR4, c[0x0][0x1b8] ;  /* 0x00006e0000047ab9 */ /* 0x000fc40000000a00 */
[----:B------:R-:W-:Y:S02]  /*1100*/  UIADD3 UR19, UR19, UR17, URZ ;  /* 0x0000001113137290 */ /* 0x000fe4000fffe03f */
[----:B------:R-:W-:Y:S02]  /*1110*/  USHF.R.S32.HI UR17, URZ, 0x1f, UR13 ;  /* 0x0000001f3f117899 */ /* 0x000fe4000801140d */
[----:B------:R-:W-:Y:S02]  /*1120*/  UIMAD UR16, UR8, UR4, URZ ;  /* 0x00000004081072a4 */ /* 0x000fe4000f8e023f */
[----:B------:R-:W-:Y:S02]  /*1130*/  USEL UR17, UR17, URZ, !UP2 ;  /* 0x0000003f11117287 */ /* 0x000fe4000d000000 */
[----:B------:R-:W-:Y:S02]  /*1140*/  UIMAD UR16, UR9, UR5, UR16 ;  /* 0x00000005091072a4 */ /* 0x000fe4000f8e0210 */
[----:B------:R-:W-:-:S02]  /*1150*/  UIMAD.WIDE.U32 UR20, UR9, UR4, UR18 ;  /* 0x00000004091472a5 */ /* 0x000fc4000f8e0012 */
[----:B------:R-:W-:Y:S02]  /*1160*/  USEL UR18, UR13, URZ, !UP2 ;  /* 0x0000003f0d127287 */ /* 0x000fe4000d000000 */
[----:B------:R-:W-:Y:S01]  /*1170*/  ULDC.64 UR4, c[0x0][0x1c0] ;  /* 0x0000700000047ab9 */ /* 0x000fe20000000a00 */
[----:B-1----:R-:W-:Y:S01]  /*1180*/  LEA.HI R2, R160, R161, RZ, 0x3 ;  /* 0x000000a1a0027211 */ /* 0x002fe200078f18ff */
[----:B------:R-:W-:Y:S02]  /*1190*/  UIMAD UR17, UR17, UR4, URZ ;  /* 0x00000004111172a4 */ /* 0x000fe4000f8e023f */
[----:B------:R-:W-:Y:S01]  /*11a0*/  UIADD3 UR21, UR21, UR16, URZ ;  /* 0x0000001015157290 */ /* 0x000fe2000fffe03f */
[----:B------:R-:W-:Y:S01]  /*11b0*/  LOP3.LUT R0, R2, 0xfffffff8, RZ, 0xc0, !PT ;  /* 0xfffffff802007812 */ /* 0x000fe200078ec0ff */
[----:B------:R-:W-:Y:S01]  /*11c0*/  UIMAD UR5, UR18, UR5, UR17 ;  /* 0x00000005120572a4 */ /* 0x000fe2000f8e0211 */
[----:B------:R-:W-:Y:S01]  /*11d0*/  SHF.R.S32.HI R19, RZ, 0x3, R2 ;  /* 0x00000003ff137819 */ /* 0x000fe20000011402 */
[----:B------:R-:W-:-:S02]  /*11e0*/  UIMAD.WIDE.U32 UR18, UR18, UR4, UR20 ;  /* 0x00000004121272a5 */ /* 0x000fc4000f8e0014 */
[----:B------:R-:W-:Y:S01]  /*11f0*/  IMAD.IADD R49, R161, 0x1, -R0 ;  /* 0x00000001a1317824 */ /* 0x000fe200078e0a00 */
[----:B------:R-:W-:Y:S02]  /*1200*/  ULDC UR16, c[0x0][0x2c4] ;  /* 0x0000b10000107ab9 */ /* 0x000fe40000000800 */
[----:B------:R-:W-:Y:S01]  /*1210*/  UIADD3 UR5, UR19, UR5, URZ ;  /* 0x0000000513057290 */ /* 0x000fe2000fffe03f */
[C---:B------:R-:W-:Y:S01]  /*1220*/  IMAD R167, R49.reuse, 0x10, R19 ;  /* 0x0000001031a77824 */ /* 0x040fe200078e0213 */
[----:B------:R-:W-:Y:S01]  /*1230*/  UIMAD UR16, UR12, UR16, URZ ;  /* 0x000000100c1072a4 */ /* 0x000fe2000f8e023f */
[----:B------:R-:W-:Y:S02]  /*1240*/  IMAD.U32 R3, RZ, RZ, UR19 ;  /* 0x00000013ff037e24 */ /* 0x000fe4000f8e00ff */
[----:B------:R-:W-:Y:S01]  /*1250*/  IMAD.SHL.U32 R165, R49, 0x8, RZ ;  /* 0x0000000831a57824 */ /* 0x000fe200078e00ff */
[----:B------:R-:W-:Y:S01]  /*1260*/  IADD3 R4, R167, UR10, RZ ;  /* 0x0000000aa7047c10 */ /* 0x000fe2000fffe0ff */
[----:B------:R-:W-:Y:S01]  /*1270*/  IMAD.U32 R3, RZ, RZ, UR5 ;  /* 0x00000005ff037e24 */ /* 0x000fe2000f8e00ff */
[----:B------:R1:W-:Y:S02]  /*1280*/  STL [R1+0x3c], R167 ;  /* 0x00003ca701007387 */ /* 0x0003e40000100800 */
[C---:B------:R-:W-:Y:S01]  /*1290*/  IADD3 R24, R165.reuse, 0x40, RZ ;  /* 0x00000040a5187810 */ /* 0x040fe20007ffe0ff */
[----:B------:R-:W-:Y:S01]  /*12a0*/  @P1 IMAD.HI.U32 R2, R4, c[0x0][0x2c8], RZ ;  /* 0x0000b20004021a27 */ /* 0x000fe200078e00ff */
[----:B------:R1:W-:Y:S01]  /*12b0*/  STL [R1+0x38], R165 ;  /* 0x000038a501007387 */ /* 0x0003e20000100800 */
[----:B------:R-:W-:-:S02]  /*12c0*/  ISETP.GE.AND P3, PT, R165, c[0x0][0x198], PT ;  /* 0x00006600a5007a0c */ /* 0x000fc40003f66270 */
[----:B------:R-:W-:Y:S01]  /*12d0*/  IMAD.MOV.U32 R0, RZ, RZ, R4 ;  /* 0x000000ffff007224 */ /* 0x000fe200078e0004 */
[----:B------:R-:W-:Y:S01]  /*12e0*/  @P0 SHF.R.U32.HI R0, RZ, c[0x0][0x2cc], R2 ;  /* 0x0000b300ff000a19 */ /* 0x000fe20000011602 */
[----:B------:R-:W-:-:S03]  /*12f0*/  IMAD.U32 R2, RZ, RZ, UR18 ;  /* 0x00000012ff027e24 */ /* 0x000fc6000f8e00ff */
        /* <DEDUP_REMOVED lines=8> */
[----:B------:R-:W-:Y:S01]  /*1380*/  IMAD R0, R5, c[0x0][0x1a8], RZ ;  /* 0x00006a0005007a24 */ /* 0x000fe200078e02ff */
[----:B------:R-:W-:Y:S01]  /*1390*/  IADD3 R5, R19, UR10, RZ ;  /* 0x0000000a13057c10 */ /* 0x000fe2000fffe0ff */
[----:B------:R-:W-:-:S03]  /*13a0*/  IMAD.WIDE.U32 R2, R4, c[0x0][0x1a8], R2 ;  /* 0x00006a0004027a25 */ /* 0x000fc600078e0002 */
[----:B------:R-:W-:Y:S01]  /*13b0*/  ISETP.GE.AND P4, PT, R5, UR16, PT ;  /* 0x0000001005007c0c */ /* 0x000fe2000bf86270 */
[----:B------:R-:W-:Y:S01]  /*13c0*/  IMAD R0, R4, c[0x0][0x1ac], R0 ;  /* 0x00006b0004007a24 */ /* 0x000fe200078e0200 */
[----:B------:R-:W-:Y:S01]  /*13d0*/  LEA R12, P0, R2, c[0x0][0x160], 0x1 ;  /* 0x00005800020c7a11 */ /* 0x000fe200078008ff */
[----:B------:R-:W-:Y:S02]  /*13e0*/  IMAD.SHL.U32 R4, R19, 0x40, RZ ;  /* 0x0000004013047824 */ /* 0x000fe400078e00ff */
[----:B------:R-:W-:Y:S01]  /*13f0*/  IMAD.IADD R0, R3, 0x1, R0 ;  /* 0x0000000103007824 */ /* 0x000fe200078e0200 */
[----:B------:R-:W-:Y:S01]  /*1400*/  LOP3.LUT R3, R14, 0xfffffff0, RZ, 0xc0, !PT ;  /* 0xfffffff00e037812 */ /* 0x000fe200078ec0ff */
[----:B------:R1:W3:Y:S03]  /*1410*/  SHFL.IDX PT, R6, R12, RZ, 0x181f ;  /* 0x00181fff0c067589 */ /* 0x0002e600000e0000 */
[----:B------:R-:W-:Y:S01]  /*1420*/  LEA.HI.X R11, R2, c[0x0][0x164], R0, 0x1, P0 ;  /* 0x00005900020b7a11 */ /* 0x000fe200000f0c00 */
[----:B------:R-:W-:Y:S01]  /*1430*/  IMAD.IADD R0, R161, 0x1, -R3 ;  /* 0x00000001a1007824 */ /* 0x000fe200078e0a03 */
[----:B------:R-:W-:-:S02]  /*1440*/  LOP3.LUT R2, R4, 0x1c0, RZ, 0xc0, !PT ;  /* 0x000001c004027812 */ /* 0x000fc400078ec0ff */
[----:B------:R-:W-:Y:S02]  /*1450*/  ISETP.GE.AND P0, PT, R24, c[0x0][0x198], PT ;  /* 0x0000660018007a0c */ /* 0x000fe40003f06270 */
[----:B------:R-:W-:Y:S02]  /*1460*/  SHF.R.S32.HI R4, RZ, 0x1f, R0 ;  /* 0x0000001fff047819 */ /* 0x000fe40000011400 */
[----:B------:R-:W-:Y:S02]  /*1470*/  SHF.R.U32.HI R3, RZ, 0x3, R2 ;  /* 0x00000003ff037819 */ /* 0x000fe40000011602 */
[----:B------:R-:W-:Y:S02]  /*1480*/  LOP3.LUT R2, R2, 0x38, R165, 0xf8, !PT ;  /* 0x0000003802027812 */ /* 0x000fe400078ef8a5 */
[----:B------:R-:W-:Y:S02]  /*1490*/  LEA.HI R21, R4, R0, RZ, 0x3 ;  /* 0x0000000004157211 */ /* 0x000fe400078f18ff */
[----:B------:R-:W-:-:S02]  /*14a0*/  LOP3.LUT R3, R2, R3, RZ, 0x3c, !PT ;  /* 0x0000000302037212 */ /* 0x000fc400078e3cff */
[----:B------:R-:W-:Y:S02]  /*14b0*/  LOP3.LUT R2, R21, 0xfffffff8, RZ, 0xc0, !PT ;  /* 0xfffffff815027812 */ /* 0x000fe400078ec0ff */
[----:B------:R-:W-:-:S03]  /*14c0*/  LEA.HI R4, R160, R161, RZ, 0x6 ;  /* 0x000000a1a0047211 */ /* 0x000fc600078f30ff */
[----:B------:R-:W-:Y:S02]  /*14d0*/  IMAD.IADD R20, R0, 0x1, -R2 ;  /* 0x0000000100147824 */ /* 0x000fe400078e0a02 */
[----:B------:R-:W-:Y:S02]  /*14e0*/  IMAD.SHL.U32 R0, R4, 0x8, RZ ;  /* 0x0000000804007824 */ /* 0x000fe400078e00ff */
[----:B------:R-:W-:Y:S02]  /*14f0*/  IMAD.MOV.U32 R4, RZ, RZ, 0x10 ;  /* 0x00000010ff047424 */ /* 0x000fe400078e00ff */
[----:B------:R-:W-:Y:S01]  /*1500*/  IMAD.MOV.U32 R2, RZ, RZ, 0x20 ;  /* 0x00000020ff027424 */ /* 0x000fe200078e00ff */
[----:B------:R-:W-:Y:S01]  /*1510*/  LOP3.LUT R10, R3, 0xfffffe00, R0, 0xf8, !PT ;  /* 0xfffffe00030a7812 */ /* 0x000fe200078ef800 */
[----:B--2---:R2:W4:Y:S01]  /*1520*/  @P2 R2UR UR20, R7 ;  /* 0x00000000071423c2 */ /* 0x00452200000e0000 */
[----:B------:R-:W-:Y:S01]  /*1530*/  R2P PR, R20, 0x6 ;  /* 0x0000000614007804 */ /* 0x000fe20000000000 */
[----:B----4-:R-:W-:-:S04]  /*1540*/  @!UP0 UMOV UR20, UR13 ;  /* 0x0000000d00148c82 */ /* 0x010fc80008000000 */
[----:B------:R-:W-:Y:S02]  /*1550*/  SEL R4, R4, 0xfffffff0, !P1 ;  /* 0xfffffff004047807 */ /* 0x000fe40004800000 */
[----:B------:R-:W-:Y:S01]  /*1560*/  SEL R2, R2, 0xffffffe0, !P2 ;  /* 0xffffffe002027807 */ /* 0x000fe20005000000 */
[----:B--2---:R1:W2:Y:S01]  /*1570*/  SHFL.IDX PT, R7, R11, RZ, 0x181f ;  /* 0x00181fff0b077589 */ /* 0x0042a200000e0000 */
[----:B------:R-:W-:Y:S05]  /*1580*/  @P4 BRA `(.L_x_1778) ;  /* 0x0000009000004947 */ /* 0x000fea0003800000 */
[----:B---3--:R-:W-:Y:S01]  /*1590*/  SHF.R.S32.HI R0, RZ, 0x1f, R24 ;  /* 0x0000001fff007819 */ /* 0x008fe20000011418 */
[----:B--2---:R-:W-:-:S03]  /*15a0*/  IMAD.WIDE R8, R165, 0x2, R6 ;  /* 0x00000002a5087825 */ /* 0x004fc600078e0206 */
[----:B------:R-:W-:-:S04]  /*15b0*/  LEA.HI R0, R0, R24, RZ, 0x3 ;  /* 0x0000001800007211 */ /* 0x000fc800078f18ff */
[----:B------:R-:W-:Y:S02]  /*15c0*/  LOP3.LUT R3, R0, 0xfffffff8, RZ, 0xc0, !PT ;  /* 0xfffffff800037812 */ /* 0x000fe400078ec0ff */
[----:B------:R-:W-:-:S03]  /*15d0*/  SHF.L.U32 R0, R10, 0x1, RZ ;  /* 0x000000010a007819 */ /* 0x000fc600000006ff */
[----:B------:R-:W-:Y:S02]  /*15e0*/  IMAD.WIDE R6, R3, 0x2, R6 ;  /* 0x0000000203067825 */ /* 0x000fe400078e0206 */
[----:B------:R-:W-:Y:S01]  /*15f0*/  @!PT LDS RZ, [RZ] ;  /* 0x00000000fffff984 */ /* 0x000fe20000000800 */
[----:B------:R2:W-:Y:S04]  /*1600*/  LDGSTS.E.BYPASS.LTC128B.128 [R0+0x8100], [R8.64], !P3 ;  /* 0x0810000008007fae */ /* 0x0005e8000d901d4e */
[----:B------:R2:W-:Y:S02]  /*1610*/  LDGSTS.E.BYPASS.LTC128B.128 [R0+0xc100], [R6.64], !P0 ;  /* 0x0c10000006007fae */ /* 0x0005e4000c101d4e */
.L_x_1778:
[----:B---3--:R-:W-:Y:S05]  /*1620*/  BSYNC B0 ;  /* 0x0000000000007941 */ /* 0x008fea0003800000 */
.L_x_1777:
[----:B--2---:R-:W-:Y:S01]  /*1630*/  IADD3 R0, R5, 0x10, RZ ;  /* 0x0000001005007810 */ /* 0x004fe20007ffe0ff */
[----:B------:R2:W3:Y:S01]  /*1640*/  SHFL.IDX PT, R7, R11, 0x1, 0x181f ;  /* 0x00381f000b077f89 */ /* 0x0004e200000e0000 */
[----:B------:R-:W-:Y:S02]  /*1650*/  BSSY B0, `(.L_x_1779) ;  /* 0x000000d000007945 */ /* 0x000fe40003800000 */
[----:B------:R-:W-:Y:S01]  /*1660*/  ISETP.GE.AND P1, PT, R0, UR16, PT ;  /* 0x0000001000007c0c */ /* 0x000fe2000bf26270 */
[----:B------:R2:W4:-:S12]  /*1670*/  SHFL.IDX PT, R6, R12, 0x1, 0x181f ;  /* 0x00381f000c067f89 */ /* 0x00051800000e0000 */
        /* <DEDUP_REMOVED lines=10> */
.L_x_1780:
[----:B------:R-:W-:Y:S05]  /*1720*/  BSYNC B0 ;  /* 0x0000000000007941 */ /* 0x000fea0003800000 */
.L_x_1779:
[----:B---3--:R-:W-:Y:S01]  /*1730*/  IADD3 R0, R5, 0x20, RZ ;  /* 0x0000002005007810 */ /* 0x008fe20007ffe0ff */
[----:B------:R3:W1:Y:S01]  /*1740*/  SHFL.IDX PT, R7, R11, 0x2, 0x181f ;  /* 0x00581f000b077f89 */ /* 0x00066200000e0000 */
[----:B------:R-:W-:Y:S02]  /*1750*/  BSSY B0, `(.L_x_1781) ;  /* 0x000000d000007945 */ /* 0x000fe40003800000 */
[----:B------:R-:W-:Y:S01]  /*1760*/  ISETP.GE.AND P1, PT, R0, UR16, PT ;  /* 0x0000001000007c0c */ /* 0x000fe2000bf26270 */
[----:B----4-:R3:W4:-:S12]  /*1770*/  SHFL.IDX PT, R6, R12, 0x2, 0x181f ;  /* 0x00581f000c067f89 */ /* 0x01071800000e0000 */
        /* <DEDUP_REMOVED lines=10> */
.L_x_1782:
[----:B------:R-:W-:Y:S05]  /*1820*/  BSYNC B0 ;  /* 0x0000000000007941 */ /* 0x000fea0003800000 */
.L_x_1781:
[----:B-1----:R-:W-:Y:S01]  /*1830*/  IADD3 R0, R5, 0x30, RZ ;  /* 0x0000003005007810 */ /* 0x002fe20007ffe0ff */
[----:B------:R1:W2:Y:S01]  /*1840*/  SHFL.IDX PT, R7, R11, 0x3, 0x181f ;  /* 0x00781f000b077f89 */ /* 0x0002a200000e0000 */
[----:B------:R-:W-:Y:S02]  /*1850*/  BSSY B0, `(.L_x_1783) ;  /* 0x000000d000007945 */ /* 0x000fe40003800000 */
[----:B------:R-:W-:Y:S01]  /*1860*/  ISETP.GE.AND P1, PT, R0, UR16, PT ;  /* 0x0000001000007c0c */ /* 0x000fe2000bf26270 */
[----:B----4-:R1:W4:-:S12]  /*1870*/  SHFL.IDX PT, R6, R12, 0x3, 0x181f ;  /* 0x00781f000c067f89 */ /* 0x01031800000e0000 */
        /* <DEDUP_REMOVED lines=10> */
.L_x_1784:
[----:B------:R-:W-:Y:S05]  /*1920*/  BSYNC B0 ;  /* 0x0000000000007941 */ /* 0x000fea0003800000 */
.L_x_1783:
[----:B--2---:R-:W-:Y:S01]  /*1930*/  IADD3 R0, R5, 0x40, RZ ;  /* 0x0000004005007810 */ /* 0x004fe20007ffe0ff */
        /* <DEDUP_REMOVED lines=14> */
.L_x_1786:
[----:B------:R-:W-:Y:S05]  /*1a20*/  BSYNC B0 ;  /* 0x0000000000007941 */ /* 0x000fea0003800000 */
.L_x_1785:
        /* <DEDUP_REMOVED lines=15> */
.L_x_1788:
[----:B------:R-:W-:Y:S05]  /*1b20*/  BSYNC B0 ;  /* 0x0000000000007941 */ /* 0x000fea0003800000 */
.L_x_1787:
        /* <DEDUP_REMOVED lines=15> */
.L_x_1790:
[----:B------:R-:W-:Y:S05]  /*1c20*/  BSYNC B0 ;  /* 0x0000000000007941 */ /* 0x000fea0003800000 */
.L_x_1789:
[----:B-1----:R-:W-:Y:S01]  /*1c30*/  IMAD.U32 R0, RZ, RZ, UR6 ;  /* 0x00000006ff007e24 */ /* 0x002fe2000f8e00ff */
[----:B----4-:R-:W-:Y:S01]  /*1c40*/  SHFL.IDX PT, R6, R12, 0x7, 0x181f ;  /* 0x00f81f000c067f89 */ /* 0x010fe200000e0000 */
[----:B------:R-:W-:Y:S01]  /*1c50*/  IMAD.MOV.U32 R3, RZ, RZ, c[0x0][0x2b8] ;  /* 0x0000ae00ff037624 */ /* 0x000fe200078e00ff */
[----:B------:R-:W-:Y:S01]  /*1c60*/  IADD3 R5, R5, 0x70, RZ ;  /* 0x0000007005057810 */ /* 0x000fe20007ffe0ff */
[----:B------:R-:W-:Y:S01]  /*1c70*/  IMAD R0, R0, 0x40, R167 ;  /* 0x0000004000007824 */ /* 0x000fe200078e02a7 */
[----:B------:R-:W1:Y:S01]  /*1c80*/  SHFL.IDX PT, R7, R11, 0x7, 0x181f ;  /* 0x00f81f000b077f89 */ /* 0x000e6200000e0000 */
[----:B------:R-:W-:Y:S01]  /*1c90*/  SHF.R.S32.HI R8, RZ, 0x1f, R24 ;  /* 0x0000001fff087819 */ /* 0x000fe20000011418 */
[----:B------:R-:W-:Y:S01]  /*1ca0*/  IMAD.SHL.U32 R162, R10, 0x2, RZ ;  /* 0x000000020aa27824 */ /* 0x000fe200078e00ff */
[----:B------:R-:W-:Y:S01]  /*1cb0*/  ISETP.NE.AND P4, PT, R3, 0x1, PT ;  /* 0x000000010300780c */ /* 0x000fe20003f85270 */
[----:B------:R-:W-:Y:S01]  /*1cc0*/  USHF.R.S32.HI UR17, URZ, 0x1f, UR20 ;  /* 0x0000001f3f117899 */ /* 0x000fe20008011414 */
[----:B------:R-:W-:Y:S01]  /*1cd0*/  IADD3 R0, R0, -0x40, RZ ;  /* 0xffffffc000007810 */ /* 0x000fe20007ffe0ff */
[----:B------:R-:W-:Y:S01]  /*1ce0*/  ULDC.64 UR4, c[0x0][0x2b0] ;  /* 0x0000ac0000047ab9 */ /* 0x000fe20000000a00 */
[----:B------:R-:W-:Y:S01]  /*1cf0*/  ISETP.GE.AND P2, PT, R5, UR16, PT ;  /* 0x0000001005007c0c */ /* 0x000fe2000bf46270 */
[----:B------:R-:W-:Y:S01]  /*1d00*/  UIMAD UR17, UR17, UR4, URZ ;  /* 0x00000004111172a4 */ /* 0x000fe2000f8e023f */
[C---:B------:R-:W-:Y:S01]  /*1d10*/  IADD3 R3, R0.reuse, UR11, RZ ;  /* 0x0000000b00037c10 */ /* 0x040fe2000fffe0ff */
[----:B------:R-:W-:Y:S01]  /*1d20*/  UIMAD.WIDE.U32 UR18, UR20, UR4, URZ ;  /* 0x00000004141272a5 */ /* 0x000fe2000f8e003f */
[----:B------:R-:W-:Y:S01]  /*1d30*/  ISETP.GE.AND P5, PT, R0, UR7, PT ;  /* 0x0000000700007c0c */ /* 0x000fe2000bfa6270 */
[----:B------:R-:W-:Y:S01]  /*1d40*/  UIMAD UR5, UR20, UR5, UR17 ;  /* 0x00000005140572a4 */ /* 0x000fe2000f8e0211 */
[----:B------:R-:W-:Y:S01]  /*1d50*/  IMAD.MOV.U32 R27, RZ, RZ, RZ ;  /* 0x000000ffff1b7224 */ /* 0x000fe200078e00ff */
[----:B------:R-:W-:Y:S01]  /*1d60*/  ISETP.GE.AND P6, PT, R165, c[0x0][0x1d4], PT ;  /* 0x00007500a5007a0c */ /* 0x000fe20003fc6270 */
[----:B------:R-:W-:Y:S01]  /*1d70*/  IMAD.MOV.U32 R0, RZ, RZ, R3 ;  /* 0x000000ffff007224 */ /* 0x000fe200078e0003 */
[----:B------:R-:W-:Y:S01]  /*1d80*/  ISETP.GT.OR P5, PT, R167, 0x3f, P5 ;  /* 0x0000003fa700780c */ /* 0x000fe20002fa4670 */
[----:B------:R-:W-:Y:S01]  /*1d90*/  @P4 IMAD.HI.U32 R5, R3, c[0x0][0x2bc], RZ ;  /* 0x0000af0003054a27 */ /* 0x000fe200078e00ff */
[----:B------:R-:W-:Y:S01]  /*1da0*/  UIADD3 UR16, UR19, UR5, URZ ;  /* 0x0000000513107290 */ /* 0x000fe2000fffe03f */
[----:B------:R-:W-:Y:S01]  /*1db0*/  SHF.R.S32.HI R18, RZ, 0x4, R14 ;  /* 0x00000004ff127819 */ /* 0x000fe2000001140e */
[----:B------:R-:W-:Y:S01]  /*1dc0*/  STL [R1+0x18], R162 ;  /* 0x000018a201007387 */ /* 0x000fe20000100800 */
[----:B------:R-:W-:Y:S01]  /*1dd0*/  ULDC.64 UR4, c[0x0][0x1e8] ;  /* 0x00007a0000047ab9 */ /* 0x000fe20000000a00 */
[----:B------:R-:W-:-:S02]  /*1de0*/  @P4 SHF.R.U32.HI R0, RZ, c[0x0][0x2c0], R5 ;  /* 0x0000b000ff004a19 */ /* 0x000fc40000011605 */
[----:B------:R-:W-:Y:S01]  /*1df0*/  LEA.HI R5, R8, R24, RZ, 0x3 ;  /* 0x0000001808057211 */ /* 0x000fe200078f18ff */
[----:B-123--:R-:W-:-:S03]  /*1e00*/  @!P2 IMAD.WIDE R10, R165, 0x2, R6 ;  /* 0x00000002a50aa825 */ /* 0x00efc600078e0206 */
[----:B------:R-:W-:Y:S02]  /*1e10*/  LOP3.LUT R164, R5, 0xfffffff8, RZ, 0xc0, !PT ;  /* 0xfffffff805a47812 */ /* 0x000fe400078ec0ff */
[----:B------:R-:W-:Y:S01]  /*1e20*/  @!PT LDS RZ, [RZ] ;  /* 0x00000000fffff984 */ /* 0x000fe20000000800 */
[----:B------:R1:W-:Y:S01]  /*1e30*/  @!P2 LDGSTS.E.BYPASS.LTC128B.128 [R162+0xb900], [R10.64], !P3 ;  /* 0x0b9000000aa2afae */ /* 0x0003e2000d901d4e */
[----:B------:R-:W-:Y:S02]  /*1e40*/  @!P5 IADD3 R9, P1, R0, UR18, RZ ;  /* 0x000000120009dc10 */ /* 0x000fe4000ff3e0ff */
[----:B------:R-:W-:Y:S01]  /*1e50*/  @!P2 IMAD.WIDE R6, R164, 0x2, R6 ;  /* 0x00000002a406a825 */ /* 0x000fe200078e0206 */
[----:B------:R-:W-:Y:S01]  /*1e60*/  UIMAD UR17, UR8, UR4, URZ ;  /* 0x00000004081172a4 */ /* 0x000fe2000f8e023f */
[----:B------:R-:W-:Y:S01]  /*1e70*/  @!P5 LEA.HI.X.SX32 R5, R0, UR16, 0x1, P1 ;  /* 0x000000100005dc11 */ /* 0x000fe200088f0eff */
[----:B------:R-:W-:Y:S01]  /*1e80*/  UIMAD.WIDE.U32 UR22, UR9, UR4, URZ ;  /* 0x00000004091672a5 */ /* 0x000fe2000f8e003f */
[C---:B------:R-:W-:Y:S01]  /*1e90*/  @!P5 LEA R8, P1, R9.reuse, c[0x0][0x2a0], 0x2 ;  /* 0x0000a8000908da11 */ /* 0x040fe200078210ff */
[----:B------:R2:W-:Y:S03]  /*1ea0*/  @!P2 LDGSTS.E.BYPASS.LTC128B.128 [R162+0xf900], [R6.64], !P0 ;  /* 0x0f90000006a2afae */ /* 0x0005e6000c101d4e */
[----:B------:R-:W-:Y:S01]  /*1eb0*/  @!P5 LEA.HI.X R9, R9, c[0x0][0x2a4], R5, 0x2, P1 ;  /* 0x0000a9000909da11 */ /* 0x000fe200008f1405 */
[----:B------:R-:W0:Y:S04]  /*1ec0*/  LDGDEPBAR ;  /* 0x00000000000079af */ /* 0x000e280000000000 */
[----:B------:R-:W-:Y:S01]  /*1ed0*/  BAR.SYNC.DEFER_BLOCKING 0x0 ;  /* 0x0000000000007b1d */ /* 0x000fe20000010000 */
[----:B------:R-:W-:-:S04]  /*1ee0*/  ULEA UR20, UR6, 0xffffffc0, 0x6 ;  /* 0xffffffc006147891 */ /* 0x000fc8000f8e303f */
[----:B------:R-:W-:Y:S01]  /*1ef0*/  UIADD3 UR20, UR7, -UR20, URZ ;  /* 0x8000001407147290 */ /* 0x000fe2000fffe03f */
[----:B------:R-:W-:Y:S01]  /*1f00*/  LEA.HI R159, R160, R161, RZ, 0x5 ;  /* 0x000000a1a09f7211 */ /* 0x000fe200078f28ff */
[----:B------:R-:W-:Y:S04]  /*1f10*/  STL [R1+0x50], R164 ;  /* 0x000050a401007387 */ /* 0x000fe80000100800 */
[----:B------:R-:W-:-:S04]  /*1f20*/  IADD3 R48, -R19, UR20, RZ ;  /* 0x0000001413307c10 */ /* 0x000fc8000fffe1ff */
[C---:B------:R-:W-:Y:S02]  /*1f30*/  ISETP.GE.AND P3, PT, R48.reuse, 0x1, PT ;  /* 0x000000013000780c */ /* 0x040fe40003f66270 */
[C---:B------:R-:W-:Y:S02]  /*1f40*/  ISETP.GE.AND P2, PT, R48.reuse, 0x11, PT ;  /* 0x000000113000780c */ /* 0x040fe40003f46270 */
[----:B------:R-:W-:Y:S02]  /*1f50*/  ISETP.GE.AND P1, PT, R48, 0x21, PT ;  /* 0x000000213000780c */ /* 0x000fe40003f26270 */
[----:B------:R-:W-:Y:S01]  /*1f60*/  SHF.R.S32.HI R158, RZ, 0x5, R159 ;  /* 0x00000005ff9e7819 */ /* 0x000fe2000001149f */
[----:B------:R-:W3:Y:S01]  /*1f70*/  @!P5 LDG.E R27, [R8.64] ;  /* 0x0000000e081bd981 */ /* 0x000ee2000c1e1900 */
[----:B------:R-:W-:Y:S01]  /*1f80*/  IMAD.MOV R0, RZ, RZ, -R0 ;  /* 0x000000ffff007224 */ /* 0x000fe200078e0a00 */
[----:B------:R-:W-:Y:S01]  /*1f90*/  UIMAD UR17, UR9, UR5, UR17 ;  /* 0x00000005091172a4 */ /* 0x000fe2000f8e0211 */
[----:B------:R-:W-:Y:S01]  /*1fa0*/  ISETP.GE.AND P5, PT, R24, c[0x0][0x1d4], PT ;  /* 0x0000750018007a0c */ /* 0x000fe20003fa6270 */
[----:B------:R-:W-:Y:S01]  /*1fb0*/  IMAD.SHL.U32 R5, R21, 0x40, RZ ;  /* 0x0000004015057824 */ /* 0x000fe200078e00ff */
[----:B------:R-:W-:Y:S01]  /*1fc0*/  ULDC.64 UR4, c[0x0][0x210] ;  /* 0x0000840000047ab9 */ /* 0x000fe20000000a00 */
[----:B------:R-:W-:Y:S01]  /*1fd0*/  IMAD R28, R0, c[0x0][0x2b8], R3 ;  /* 0x0000ae00001c7a24 */ /* 0x000fe200078e0203 */
[----:B------:R-:W-:Y:S01]  /*1fe0*/  UIADD3 UR17, UR23, UR17, URZ ;  /* 0x0000001117117290 */ /* 0x000fe2000fffe03f */
[----:B------:R-:W-:Y:S01]  /*1ff0*/  SHF.R.S32.HI R166, RZ, 0x1f, R165 ;  /* 0x0000001fffa67819 */ /* 0x000fe200000114a5 */
[----:B------:R-:W-:Y:S01]  /*2000*/  UIMAD UR8, UR8, UR4, URZ ;  /* 0x00000004080872a4 */ /* 0x000fe2000f8e023f */
[C---:B--2---:R-:W-:Y:S01]  /*2010*/  IMAD.WIDE.U32 R6, R28.reuse, c[0x0][0x1e0], RZ ;  /* 0x000078001c067a25 */ /* 0x044fe200078e00ff */
[----:B------:R-:W-:Y:S01]  /*2020*/  SHF.R.S32.HI R25, RZ, 0x1f, R28 ;  /* 0x0000001fff197819 */ /* 0x000fe2000001141c */
[----:B------:R-:W-:Y:S01]  /*2030*/  UIMAD.WIDE.U32 UR24, UR9, UR4, URZ ;  /* 0x00000004091872a5 */ /* 0x000fe2000f8e003f */
[----:B------:R-:W-:Y:S01]  /*2040*/  LOP3.LUT R157, R5, 0xfffffe00, RZ, 0xc0, !PT ;  /* 0xfffffe00059d7812 */ /* 0x000fe200078ec0ff */
[----:B------:R-:W-:Y:S01]  /*2050*/  UIMAD UR8, UR9, UR5, UR8 ;  /* 0x00000005090872a4 */ /* 0x000fe2000f8e0208 */
[----:B------:R-:W-:Y:S01]  /*2060*/  STL [R1+0x30], R28 ;  /* 0x0000301c01007387 */ /* 0x000fe20000100800 */
[----:B------:R-:W-:Y:S01]  /*2070*/  IMAD R0, R25, c[0x0][0x1e0], RZ ;  /* 0x0000780019007a24 */ /* 0x000fe200078e02ff */
[----:B------:R-:W-:Y:S01]  /*2080*/  UISETP.GE.AND UP0, UPT, UR6, 0x2, UPT ;  /* 0x000000020600788c */ /* 0x000fe2000bf06270 */
[----:B------:R-:W-:Y:S01]  /*2090*/  SEL R163, RZ, 0x10, P5 ;  /* 0x00000010ffa37807 */ /* 0x000fe20002800000 */
[----:B------:R-:W-:Y:S01]  /*20a0*/  UIADD3 UR8, UR25, UR8, URZ ;  /* 0x0000000819087290 */ /* 0x000fe2000fffe03f */
[----:B------:R-:W-:-:S04]  /*20b0*/  IMAD R0, R28, c[0x0][0x1e4], R0 ;  /* 0x000079001c007a24 */ /* 0x000fc800078e0200 */
[----:B------:R-:W-:Y:S01]  /*20c0*/  IMAD.IADD R7, R7, 0x1, R0 ;  /* 0x0000000107077824 */ /* 0x000fe200078e0200 */
[----:B---3--:R-:W-:-:S03]  /*20d0*/  SHF.R.S32.HI R26, RZ, 0x1f, R27 ;  /* 0x0000001fff1a7819 */ /* 0x008fc6000001141b */
[C---:B------:R-:W-:Y:S01]  /*20e0*/  IMAD.WIDE.U32 R6, R27.reuse, c[0x0][0x1f0], R6 ;  /* 0x00007c001b067a25 */ /* 0x040fe200078e0006 */
[----:B------:R-:W-:Y:S03]  /*20f0*/  STL [R1+0x1c], R27 ;  /* 0x00001c1b01007387 */ /* 0x000fe60000100800 */
[----:B------:R-:W-:Y:S01]  /*2100*/  IMAD R3, R26, c[0x0][0x1f0], RZ ;  /* 0x00007c001a037a24 */ /* 0x000fe200078e02ff */
[----:B------:R-:W-:Y:S01]  /*2110*/  IADD3 R0, P0, R6, UR22, RZ ;  /* 0x0000001606007c10 */ /* 0x000fe2000ff1e0ff */
[----:B------:R-:W-:Y:S02]  /*2120*/  STL [R1+0x34], R166 ;  /* 0x000034a601007387 */ /* 0x000fe40000100800 */
[----:B------:R-:W-:-:S05]  /*2130*/  IMAD R3, R27, c[0x0][0x1f4], R3 ;  /* 0x00007d001b037a24 */ /* 0x000fca00078e0203 */
[----:B------:R-:W-:Y:S01]  /*2140*/  IADD3.X R6, R7, UR17, R3, P0, !PT ;  /* 0x0000001107067c10 */ /* 0x000fe200087fe403 */
[----:B------:R-:W-:Y:S01]  /*2150*/  IMAD.SHL.U32 R3, R20, 0x40, RZ ;  /* 0x0000004014037824 */ /* 0x000fe200078e00ff */
[----:B------:R-:W-:-:S04]  /*2160*/  LEA R8, P0, R0, c[0x0][0x1c8], 0x1 ;  /* 0x0000720000087a11 */ /* 0x000fc800078008ff */
[----:B------:R-:W-:Y:S01]  /*2170*/  LEA.HI.X R0, R0, c[0x0][0x1cc], R6, 0x1, P0 ;  /* 0x0000730000007a11 */ /* 0x000fe200000f0c06 */
[----:B------:R-:W-:Y:S01]  /*2180*/  SHFL.IDX PT, R12, R8, RZ, 0x181f ;  /* 0x00181fff080c7589 */ /* 0x000fe200000e0000 */
[----:B------:R-:W-:Y:S02]  /*2190*/  ISETP.GT.AND P0, PT, R48, 0x30, PT ;  /* 0x000000303000780c */ /* 0x000fe40003f04270 */
[----:B------:R-:W-:Y:S01]  /*21a0*/  LOP3.LUT R3, R3, 0x1c0, RZ, 0xc0, !PT ;  /* 0x000001c003037812 */ /* 0x000fe200078ec0ff */
[----:B------:R-:W2:Y:S04]  /*21b0*/  SHFL.IDX PT, R13, R0, RZ, 0x181f ;  /* 0x00181fff000d7589 */ /* 0x000ea800000e0000 */
[----:B------:R-:W-:Y:S04]  /*21c0*/  SHFL.IDX PT, R6, R8, 0x1, 0x181f ;  /* 0x00381f0008067f89 */ /* 0x000fe800000e0000 */
[----:B------:R-:W3:Y:S04]  /*21d0*/  SHFL.IDX PT, R7, R0, 0x1, 0x181f ;  /* 0x00381f0000077f89 */ /* 0x000ee800000e0000 */
[----:B-1----:R-:W-:Y:S04]  /*21e0*/  SHFL.IDX PT, R10, R8, 0x2, 0x181f ;  /* 0x00581f00080a7f89 */ /* 0x002fe800000e0000 */
[----:B------:R-:W1:Y:S04]  /*21f0*/  SHFL.IDX PT, R11, R0, 0x2, 0x181f ;  /* 0x00581f00000b7f89 */ /* 0x000e6800000e0000 */
[----:B------:R-:W-:Y:S04]  /*2200*/  SHFL.IDX PT, R8, R8, 0x3, 0x181f ;  /* 0x00781f0008087f89 */ /* 0x000fe800000e0000 */
[----:B------:R4:W5:Y:S01]  /*2210*/  SHFL.IDX PT, R9, R0, 0x3, 0x181f ;  /* 0x00781f0000097f89 */ /* 0x00096200000e0000 */
[----:B--2---:R-:W-:-:S05]  /*2220*/  @P3 IMAD.WIDE R16, R165, 0x2, R12 ;  /* 0x00000002a5103825 */ /* 0x004fca00078e020c */
[----:B------:R2:W-:Y:S01]  /*2230*/  @P3 LDGSTS.E.BYPASS.LTC128B.128 [R162+0x4100], [R16.64], !P6 ;  /* 0x0410000010a23fae */ /* 0x0005e2000f101d4e */
[----:B----4-:R-:W-:Y:S01]  /*2240*/  LEA.HI R0, R14, R18, RZ, 0x1 ;  /* 0x000000120e007211 */ /* 0x010fe200078f08ff */
[----:B------:R-:W-:-:S03]  /*2250*/  @P3 IMAD.WIDE R14, R164, 0x2, R12 ;  /* 0x00000002a40e3825 */ /* 0x000fc600078e020c */
[----:B------:R-:W-:Y:S01]  /*2260*/  LOP3.LUT R0, R0, 0xfffffffe, RZ, 0xc0, !PT ;  /* 0xfffffffe00007812 */ /* 0x000fe200078ec0ff */
[----:B---3--:R-:W-:Y:S01]  /*2270*/  @P2 IMAD.WIDE R12, R165, 0x2, R6 ;  /* 0x00000002a50c2825 */ /* 0x008fe200078e0206 */
[----:B------:R1:W-:Y:S03]  /*2280*/  @P3 LDGSTS.E.BYPASS.LTC128B.128 [R162+0x6100], [R14.64], !P5 ;  /* 0x061000000ea23fae */ /* 0x0003e6000e901d4e */
[----:B------:R-:W-:Y:S01]  /*2290*/  IMAD.IADD R18, R18, 0x1, -R0 ;  /* 0x0000000112127824 */ /* 0x000fe200078e0a00 */
[----:B------:R3:W-:Y:S01]  /*22a0*/  @P2 LDGSTS.E.BYPASS.LTC128B.128 [R162+0x4900], [R12.64], !P6 ;  /* 0x049000000ca22fae */ /* 0x0007e2000f101d4e */
[----:B------:R-:W-:-:S05]  /*22b0*/  IMAD.SHL.U32 R0, R49, 0x40, RZ ;  /* 0x0000004031007824 */ /* 0x000fca00078e00ff */
[----:B------:R-:W-:Y:S01]  /*22c0*/  LOP3.LUT R0, R0, 0x1c0, RZ, 0xc0, !PT ;  /* 0x000001c000007812 */ /* 0x000fe200078ec0ff */
[----:B-1----:R-:W-:-:S04]  /*22d0*/  @P1 IMAD.WIDE R14, R165, 0x2, R10 ;  /* 0x00000002a50e1825 */ /* 0x002fc800078e020a */
[----:B---3--:R-:W-:-:S04]  /*22e0*/  @P2 IMAD.WIDE R12, R164, 0x2, R6 ;  /* 0x00000002a40c2825 */ /* 0x008fc800078e0206 */
[----:B------:R-:W-:Y:S01]  /*22f0*/  @P1 IMAD.WIDE R10, R164, 0x2, R10 ;  /* 0x00000002a40a1825 */ /* 0x000fe200078e020a */
[----:B------:R1:W-:Y:S01]  /*2300*/  @P2 LDGSTS.E.BYPASS.LTC128B.128 [R162+0x6900], [R12.64], !P5 ;  /* 0x069000000ca22fae */ /* 0x0003e2000e901d4e */
[----:B------:R-:W-:Y:S02]  /*2310*/  ISETP.GE.AND P2, PT, R24, c[0x0][0x1d4], PT ;  /* 0x0000750018007a0c */ /* 0x000fe40003f46270 */
[--C-:B-----5:R-:W-:Y:S01]  /*2320*/  @P0 IMAD.WIDE R6, R165, 0x2, R8.reuse ;  /* 0x00000002a5060825 */ /* 0x120fe200078e0208 */
[----:B------:R3:W-:Y:S03]  /*2330*/  @P1 LDGSTS.E.BYPASS.LTC128B.128 [R162+0x5100], [R14.64], !P6 ;  /* 0x051000000ea21fae */ /* 0x0007e6000f101d4e */
[----:B------:R-:W-:Y:S01]  /*2340*/  @P0 IMAD.WIDE R8, R164, 0x2, R8 ;  /* 0x00000002a4080825 */ /* 0x000fe200078e0208 */
[----:B------:R4:W-:Y:S04]  /*2350*/  @P1 LDGSTS.E.BYPASS.LTC128B.128 [R162+0x7100], [R10.64], !P5 ;  /* 0x071000000aa21fae */ /* 0x0009e8000e901d4e */
[----:B------:R5:W-:Y:S04]  /*2360*/  @P0 LDGSTS.E.BYPASS.LTC128B.128 [R162+0x5900], [R6.64], !P6 ;  /* 0x0590000006a20fae */ /* 0x000be8000f101d4e */
[----:B------:R4:W-:Y:S04]  /*2370*/  @P0 LDGSTS.E.BYPASS.LTC128B.128 [R162+0x7900], [R8.64], !P5 ;  /* 0x0790000008a20fae */ /* 0x0009e8000e901d4e */
[----:B------:R-:W0:Y:S01]  /*2380*/  LDGDEPBAR ;  /* 0x00000000000079af */ /* 0x000e220000000000 */
[----:B-----5:R-:W-:-:S02]  /*2390*/  IMAD.SHL.U32 R7, R19, 0x8, RZ ;  /* 0x0000000813077824 */ /* 0x020fc400078e00ff */
[----:B------:R-:W-:Y:S01]  /*23a0*/  IMAD.SHL.U32 R6, R18, 0x8, RZ ;  /* 0x0000000812067824 */ /* 0x000fe200078e00ff */
[----:B------:R-:W-:-:S04]  /*23b0*/  DEPBAR.LE SB0, 0x1 ;  /* 0x000080400000791a */ /* 0x000fc80000000000 */
[----:B------:R-:W-:-:S04]  /*23c0*/  DEPBAR.LE SB0, 0x0 ;  /* 0x000080000000791a */ /* 0x000fc80000000000 */
[----:B------:R-:W-:Y:S02]  /*23d0*/  LOP3.LUT R7, R0, 0x8, R7, 0xf8, !PT ;  /* 0x0000000800077812 */ /* 0x000fe400078ef807 */
[----:B------:R-:W-:Y:S02]  /*23e0*/  SHF.R.U32.HI R0, RZ, 0x3, R0 ;  /* 0x00000003ff007819 */ /* 0x000fe40000011600 */
[----:B------:R-:W-:Y:S02]  /*23f0*/  LOP3.LUT R5, R3, 0x8, R6, 0xf8, !PT ;  /* 0x0000000803057812 */ /* 0x000fe400078ef806 */
[----:B------:R-:W-:Y:S02]  /*2400*/  SHF.R.U32.HI R3, RZ, 0x3, R3 ;  /* 0x00000003ff037819 */ /* 0x000fe40000011603 */
[----:B------:R-:W-:Y:S01]  /*2410*/  LOP3.LUT R0, R7, R0, RZ, 0x3c, !PT ;  /* 0x0000000007007212 */ /* 0x000fe200078e3cff */
[----:B------:R-:W-:Y:S01]  /*2420*/  IMAD.WIDE.U32 R6, R28, c[0x0][0x208], RZ ;  /* 0x000082001c067a25 */ /* 0x000fe200078e00ff */
[----:B------:R-:W-:-:S03]  /*2430*/  LOP3.LUT R156, R5, R3, RZ, 0x3c, !PT ;  /* 0x00000003059c7212 */ /* 0x000fc600078e3cff */
[----:B------:R-:W-:Y:S02]  /*2440*/  IMAD R3, R158, 0x400, R157 ;  /* 0x000004009e037824 */ /* 0x000fe400078e029d */
[----:B------:R-:W-:Y:S02]  /*2450*/  IMAD R0, R18, 0x200, R0 ;  /* 0x0000020012007824 */ /* 0x000fe400078e0200 */
[----:B------:R-:W-:Y:S02]  /*2460*/  IMAD.IADD R3, R156, 0x1, R3 ;  /* 0x000000019c037824 */ /* 0x000fe400078e0203 */
[----:B------:R-:W-:Y:S01]  /*2470*/  IMAD.SHL.U32 R236, R0, 0x2, RZ ;  /* 0x0000000200ec7824 */ /* 0x000fe200078e00ff */
[----:B------:R-:W-:Y:S01]  /*2480*/  BAR.SYNC.DEFER_BLOCKING 0x0 ;  /* 0x0000000000007b1d */ /* 0x000fe20000010000 */
[----:B------:R-:W-:Y:S02]  /*2490*/  IMAD.SHL.U32 R243, R3, 0x2, RZ ;  /* 0x0000000203f37824 */ /* 0x000fe400078e00ff */
[----:B------:R-:W-:Y:S01]  /*24a0*/  IMAD R0, R25, c[0x0][0x208], RZ ;  /* 0x0000820019007a24 */ /* 0x000fe200078e02ff */
[----:B------:R-:W-:Y:S01]  /*24b0*/  IADD3 R247, R236, 0x4120, RZ ;  /* 0x00004120ecf77810 */ /* 0x000fe20007ffe0ff */
[----:B------:R-:W-:-:S02]  /*24c0*/  IMAD R3, R26, c[0x0][0x218], RZ ;  /* 0x000086001a037a24 */ /* 0x000fc400078e02ff */
[----:B------:R-:W-:Y:S02]  /*24d0*/  IMAD R0, R28, c[0x0][0x20c], R0 ;  /* 0x000083001c007a24 */ /* 0x000fe400078e0200 */
[----:B------:R-:W-:Y:S02]  /*24e0*/  IMAD R3, R27, c[0x0][0x21c], R3 ;  /* 0x000087001b037a24 */ /* 0x000fe400078e0203 */
[----:B------:R-:W-:Y:S02]  /*24f0*/  IMAD.IADD R7, R7, 0x1, R0 ;  /* 0x0000000107077824 */ /* 0x000fe400078e0200 */
[----:B------:R-:W-:Y:S02]  /*2500*/  IMAD R245, R4, 0x2, R243 ;  /* 0x0000000204f57824 */ /* 0x000fe400078e02f3 */
[----:B------:R-:W-:-:S04]  /*2510*/  IMAD.WIDE.U32 R6, R27, c[0x0][0x218], R6 ;  /* 0x000086001b067a25 */ /* 0x000fc800078e0006 */
[----:B------:R-:W-:Y:S01]  /*2520*/  IMAD R244, R2, 0x2, R243 ;  /* 0x0000000202f47824 */ /* 0x000fe200078e02f3 */
[----:B------:R-:W-:Y:S01]  /*2530*/  IADD3 R0, P0, R6, UR24, RZ ;  /* 0x0000001806007c10 */ /* 0x000fe2000ff1e0ff */
[----:B------:R-:W-:Y:S02]  /*2540*/  IMAD R246, R2, 0x2, R245 ;  /* 0x0000000202f67824 */ /* 0x000fe400078e02f5 */
[----:B------:R-:W-:Y:S01]  /*2550*/  IMAD R248, R4, 0x2, R244 ;  /* 0x0000000204f87824 */ /* 0x000fe200078e02f4 */
[----:B----4-:R-:W-:Y:S01]  /*2560*/  LDSM.16.M88.4 R8, [R243+0xa100] ;  /* 0x00a10000f308783b */ /* 0x010fe20000000200 */
[----:B------:R-:W-:Y:S02]  /*2570*/  IADD3.X R6, R7, UR8, R3, P0, !PT ;  /* 0x0000000807067c10 */ /* 0x000fe400087fe403 */
[C---:B------:R-:W-:Y:S01]  /*2580*/  LEA R3, P0, R0.reuse, c[0x0][0x1f8], 0x1 ;  /* 0x00007e0000037a11 */ /* 0x040fe200078008ff */
[----:B------:R-:W4:Y:S03]  /*2590*/  LDSM.16.M88.4 R20, [R236+0x4100] ;  /* 0x00410000ec14783b */ /* 0x000f260000000200 */
[----:B------:R-:W-:Y:S01]  /*25a0*/  LEA.HI.X R0, R0, c[0x0][0x1fc], R6, 0x1, P0 ;  /* 0x00007f0000007a11 */ /* 0x000fe200000f0c06 */
[----:B------:R-:W5:Y:S01]  /*25b0*/  LDSM.16.M88.4 R36, [R236+0x4900] ;  /* 0x00490000ec24783b */ /* 0x000f620000000200 */
[----:B------:R-:W-:Y:S01]  /*25c0*/  LOP3.LUT P0, RZ, R49, 0x2, RZ, 0xc0, !PT ;  /* 0x0000000231ff7812 */ /* 0x000fe2000780c0ff */
[----:B------:R-:W-:-:S02]  /*25d0*/  IMAD.WIDE R6, R164, 0x2, RZ ;  /* 0x00000002a4067825 */ /* 0x000fc400078e02ff */
[----:B------:R-:W5:Y:S04]  /*25e0*/  LDSM.16.M88.4 R56, [R236+0x5100] ;  /* 0x00510000ec38783b */ /* 0x000f680000000200 */
[----:B------:R-:W5:Y:S04]  /*25f0*/  LDSM.16.M88.4 R60, [R236+0x5900] ;  /* 0x00590000ec3c783b */ /* 0x000f680000000200 */
[----:B--2---:R-:W2:Y:S04]  /*2600*/  LDSM.16.M88.4 R16, [R243+0x8100] ;  /* 0x00810000f310783b */ /* 0x004ea80000000200 */
[----:B-1----:R-:W1:Y:S04]  /*2610*/  SHFL.IDX PT, R13, R3, 0x2, 0x181f ;  /* 0x00581f00030d7f89 */ /* 0x002e6800000e0000 */
[----:B------:R-:W-:Y:S04]  /*2620*/  SHFL.IDX PT, R35, R0, 0x2, 0x181f ;  /* 0x00581f0000237f89 */ /* 0x000fe800000e0000 */
[----:B------:R-:W1:Y:S04]  /*2630*/  SHFL.IDX PT, R5, R3, RZ, 0x181f ;  /* 0x00181fff03057589 */ /* 0x000e6800000e0000 */
[----:B------:R-:W1:Y:S04]  /*2640*/  SHFL.IDX PT, R12, R3, 0x1, 0x181f ;  /* 0x00381f00030c7f89 */ /* 0x000e6800000e0000 */
[----:B---3--:R-:W3:Y:S04]  /*2650*/  SHFL.IDX PT, R14, R0, RZ, 0x181f ;  /* 0x00181fff000e7589 */ /* 0x008ee800000e0000 */
[----:B------:R-:W1:Y:S01]  /*2660*/  SHFL.IDX PT, R3, R3, 0x3, 0x181f ;  /* 0x00781f0003037f89 */ /* 0x000e6200000e0000 */
[C---:B----4-:R-:W-:Y:S03]  /*2670*/  HMMA.16816.F32.BF16 R64, R8.reuse, R20, RZ ;  /* 0x000000140840723c */ /* 0x050fe600000418ff */
[----:B------:R-:W4:Y:S04]  /*2680*/  SHFL.IDX PT, R15, R0, 0x1, 0x181f ;  /* 0x00381f00000f7f89 */ /* 0x000f2800000e0000 */
[----:B------:R1:W2:Y:S01]  /*2690*/  SHFL.IDX PT, R34, R0, 0x3, 0x181f ;  /* 0x00781f0000227f89 */ /* 0x0002a200000e0000 */
[C---:B-----5:R-:W-:Y:S08]  /*26a0*/  HMMA.16816.F32.BF16 R76, R8.reuse, R36, RZ ;  /* 0x00000024084c723c */ /* 0x060ff000000418ff */
[C---:B------:R-:W-:Y:S08]  /*26b0*/  HMMA.16816.F32.BF16 R84, R8.reuse, R56, RZ ;  /* 0x000000380854723c */ /* 0x040ff000000418ff */
[----:B------:R-:W-:Y:S01]  /*26c0*/  HMMA.16816.F32.BF16 R92, R8, R60, RZ ;  /* 0x0000003c085c723c */ /* 0x000fe200000418ff */
[----:B-1----:R-:W-:-:S07]  /*26d0*/  IADD3 R0, R236, 0x4100, RZ ;  /* 0x00004100ec007810 */ /* 0x002fce0007ffe0ff */
[----:B------:R-:W-:Y:S01]  /*26e0*/  HMMA.16816.F32.BF16 R104, R8, R22, RZ ;  /* 0x000000160868723c */ /* 0x000fe200000418ff */
[----:B------:R-:W-:Y:S01]  /*26f0*/  @P0 IADD3 R247, R0, -0x20, RZ ;  /* 0xffffffe000f70810 */ /* 0x000fe20007ffe0ff */
[----:B------:R-:W-:-:S03]  /*2700*/  IMAD.MOV.U32 R0, RZ, RZ, 0x40 ;  /* 0x00000040ff007424 */ /* 0x000fc600078e00ff */
[C---:B------:R-:W-:Y:S01]  /*2710*/  IADD3 R252, R247.reuse, 0x2000, RZ ;  /* 0x00002000f7fc7810 */ /* 0x040fe20007ffe0ff */
[----:B------:R-:W-:Y:S02]  /*2720*/  LDSM.16.M88.4 R52, [R247] ;  /* 0x00000000f734783b */ /* 0x000fe40000000200 */
[C---:B------:R-:W-:Y:S01]  /*2730*/  HMMA.16816.F32.BF16 R120, R8.reuse, R38, RZ ;  /* 0x000000260878723c */ /* 0x040fe200000418ff */
[C---:B------:R-:W-:Y:S01]  /*2740*/  IADD3 R251, R247.reuse, 0x2800, RZ ;  /* 0x00002800f7fb7810 */ /* 0x040fe20007ffe0ff */
[----:B------:R-:W-:Y:S01]  /*2750*/  LDSM.16.M88.4 R44, [R247+0x800] ;  /* 0x00080000f72c783b */ /* 0x000fe20000000200 */
[C---:B------:R-:W-:Y:S02]  /*2760*/  IADD3 R250, R247.reuse, 0x3000, RZ ;  /* 0x00003000f7fa7810 */ /* 0x040fe40007ffe0ff */
[----:B------:R-:W-:Y:S01]  /*2770*/  IADD3 R249, R247, 0x3800, RZ ;  /* 0x00003800f7f97810 */ /* 0x000fe20007ffe0ff */
[----:B------:R-:W-:Y:S02]  /*2780*/  LDSM.16.M88.4 R40, [R247+0x1000] ;  /* 0x00100000f728783b */ /* 0x000fe40000000200 */
[C---:B------:R-:W-:Y:S08]  /*2790*/  HMMA.16816.F32.BF16 R124, R8.reuse, R58, RZ ;  /* 0x0000003a087c723c */ /* 0x040ff000000418ff */
[----:B------:R-:W-:Y:S07]  /*27a0*/  HMMA.16816.F32.BF16 R128, R8, R62, RZ ;  /* 0x0000003e0880723c */ /* 0x000fee00000418ff */
[----:B------:R-:W-:Y:S01]  /*27b0*/  IMAD.WIDE R8, R165, 0x2, RZ ;  /* 0x00000002a5087825 */ /* 0x000fe200078e02ff */
[----:B--2---:R-:W-:Y:S04]  /*27c0*/  HMMA.16816.F32.BF16 R132, R16, R20, RZ ;  /* 0x000000141084723c */ /* 0x004fe800000418ff */
[----:B------:R-:W-:-:S02]  /*27d0*/  IADD3 R26, P1, R8, R13, RZ ;  /* 0x0000000d081a7210 */ /* 0x000fc40007f3e0ff */
[----:B------:R-:W-:Y:S02]  /*27e0*/  IADD3 R30, P0, R5, R8, RZ ;  /* 0x00000008051e7210 */ /* 0x000fe40007f1e0ff */
[----:B------:R-:W-:Y:S01]  /*27f0*/  IADD3 R28, P3, R8, R12, RZ ;  /* 0x0000000c081c7210 */ /* 0x000fe20007f7e0ff */
[----:B------:R-:W-:Y:S01]  /*2800*/  IMAD.X R27, R9, 0x1, R35, P1 ;  /* 0x00000001091b7824 */ /* 0x000fe200008e0623 */
[----:B------:R-:W-:Y:S01]  /*2810*/  IADD3 R24, P1, R5, R6, RZ ;  /* 0x0000000605187210 */ /* 0x000fe20007f3e0ff */
[----:B---3--:R-:W-:Y:S01]  /*2820*/  IMAD.X R31, R14, 0x1, R9, P0 ;  /* 0x000000010e1f7824 */ /* 0x008fe200000e0609 */
[----:B------:R-:W-:Y:S01]  /*2830*/  IADD3 R32, P0, R8, R3, RZ ;  /* 0x0000000308207210 */ /* 0x000fe20007f1e0ff */
[----:B----4-:R-:W-:Y:S01]  /*2840*/  IMAD.X R29, R9, 0x1, R15, P3 ;  /* 0x00000001091d7824 */ /* 0x010fe200018e060f */
[----:B------:R-:W-:Y:S01]  /*2850*/  ISETP.GE.AND P3, PT, R165, c[0x0][0x1d4], PT ;  /* 0x00007500a5007a0c */ /* 0x000fe20003f66270 */
[----:B------:R-:W-:Y:S01]  /*2860*/  IMAD.X R25, R14, 0x1, R7, P1 ;  /* 0x000000010e197824 */ /* 0x000fe200008e0607 */
[----:B------:R-:W-:Y:S01]  /*2870*/  IADD3 R20, P1, R6, R13, RZ ;  /* 0x0000000d06147210 */ /* 0x000fe20007f3e0ff */
[----:B------:R-:W-:Y:S01]  /*2880*/  HMMA.16816.F32.BF16 R108, R16, R22, RZ ;  /* 0x00000016106c723c */ /* 0x000fe200000418ff */
[----:B------:R-:W-:Y:S01]  /*2890*/  IMAD.X R33, R9, 0x1, R34, P0 ;  /* 0x0000000109217824 */ /* 0x000fe200000e0622 */
[----:B------:R-:W-:Y:S01]  /*28a0*/  IADD3 R5, R247, 0x1000, RZ ;  /* 0x00001000f7057810 */ /* 0x000fe20007ffe0ff */
[----:B------:R-:W-:Y:S01]  /*28b0*/  LDSM.16.M88.4 R8, [R245+0x8100] ;  /* 0x00810000f508783b */ /* 0x000fe20000000200 */
[----:B------:R-:W-:Y:S01]  /*28c0*/  IMAD.X R21, R7, 0x1, R35, P1 ;  /* 0x0000000107157824 */ /* 0x000fe200008e0623 */
[----:B------:R-:W-:-:S02]  /*28d0*/  ISETP.LT.OR P1, PT, R48, 0x1, P3 ;  /* 0x000000013000780c */ /* 0x000fc40001f21670 */
[C---:B------:R-:W-:Y:S01]  /*28e0*/  IADD3 R22, P0, R6.reuse, R12, RZ ;  /* 0x0000000c06167210 */ /* 0x040fe20007f1e0ff */
[C---:B------:R-:W-:Y:S04]  /*28f0*/  HMMA.16816.F32.BF16 R100, R16.reuse, R36, RZ ;  /* 0x000000241064723c */ /* 0x040fe800000418ff */
[C---:B------:R-:W-:Y:S01]  /*2900*/  IMAD.X R23, R7.reuse, 0x1, R15, P0 ;  /* 0x0000000107177824 */ /* 0x040fe200000e060f */
[----:B------:R-:W-:Y:S01]  /*2910*/  IADD3 R6, P0, R6, R3, RZ ;  /* 0x0000000306067210 */ /* 0x000fe20007f1e0ff */
[----:B------:R-:W1:Y:S01]  /*2920*/  LDSM.16.M88.4 R12, [R245+0xa100] ;  /* 0x00a10000f50c783b */ /* 0x000e620000000200 */
[----:B------:R-:W-:Y:S01]  /*2930*/  IADD3 R3, R162, 0x100, RZ ;  /* 0x00000100a2037810 */ /* 0x000fe20007ffe0ff */
[C---:B------:R-:W-:Y:S02]  /*2940*/  HMMA.16816.F32.BF16 R96, R16.reuse, R38, RZ ;  /* 0x000000261060723c */ /* 0x040fe400000418ff */
[----:B------:R-:W-:Y:S01]  /*2950*/  IMAD.X R7, R7, 0x1, R34, P0 ;  /* 0x0000000107077824 */ /* 0x000fe200000e0622 */
[C---:B------:R-:W-:Y:S01]  /*2960*/  ISETP.LT.OR P0, PT, R48.reuse, 0x1, P2 ;  /* 0x000000013000780c */ /* 0x040fe20001701670 */
[----:B------:R-:W2:Y:S04]  /*2970*/  LDSM.16.M88.4 R36, [R247+0x1800] ;  /* 0x00180000f724783b */ /* 0x000ea80000000200 */
[----:B------:R-:W-:Y:S01]  /*2980*/  @!PT LDS RZ, [RZ] ;  /* 0x00000000fffff984 */ /* 0x000fe20000000800 */
[----:B------:R-:W-:Y:S01]  /*2990*/  @!PT LDS RZ, [RZ] ;  /* 0x00000000fffff984 */ /* 0x000fe20000000800 */
[----:B------:R-:W-:Y:S01]  /*29a0*/  @!PT LDS RZ, [RZ] ;  /* 0x00000000fffff984 */ /* 0x000fe20000000800 */
[----:B------:R3:W-:Y:S01]  /*29b0*/  LDGSTS.E.BYPASS.LTC128B.128 [R162+0x100], [R30.64], !P1 ;  /* 0x001000001ea27fae */ /* 0x0007e2000c901d4e */
[C---:B------:R-:W-:Y:S01]  /*29c0*/  ISETP.LT.OR P1, PT, R48.reuse, 0x11, P3 ;  /* 0x000000113000780c */ /* 0x040fe20001f21670 */
[C---:B------:R-:W-:Y:S02]  /*29d0*/  HMMA.16816.F32.BF16 R72, R16.reuse, R60, RZ ;  /* 0x0000003c1048723c */ /* 0x040fe400000418ff */
[----:B------:R4:W-:Y:S04]  /*29e0*/  STL [R1+0x20], R3 ;  /* 0x0000200301007387 */ /* 0x0009e80000100800 */
[----:B------:R5:W-:Y:S01]  /*29f0*/  LDGSTS.E.BYPASS.LTC128B.128 [R162+0x2100], [R24.64], !P0 ;  /* 0x0210000018a27fae */ /* 0x000be2000c101d4e */
[C---:B------:R-:W-:Y:S01]  /*2a00*/  ISETP.LT.OR P0, PT, R48.reuse, 0x11, P2 ;  /* 0x000000113000780c */ /* 0x040fe20001701670 */
[----:B------:R-:W-:Y:S04]  /*2a10*/  HMMA.16816.F32.BF16 R68, R16, R62, RZ ;  /* 0x0000003e1044723c */ /* 0x000fe800000418ff */
[----:B------:R3:W-:Y:S01]  /*2a20*/  LDGSTS.E.BYPASS.LTC128B.128 [R162+0x900], [R28.64], !P1 ;  /* 0x009000001ca27fae */ /* 0x0007e2000c901d4e */
[----:B------:R-:W-:-:S02]  /*2a30*/  ISETP.LT.OR P1, PT, R48, 0x21, P3 ;  /* 0x000000213000780c */ /* 0x000fc40001f21670 */
[C---:B------:R-:W-:Y:S01]  /*2a40*/  ISETP.LT.OR P3, PT, R48.reuse, 0x31, P3 ;  /* 0x000000313000780c */ /* 0x040fe20001f61670 */
[C---:B------:R-:W-:Y:S04]  /*2a50*/  HMMA.16816.F32.BF16 R88, R16.reuse, R56, RZ ;  /* 0x000000381058723c */ /* 0x040fe800000418ff */
[----:B------:R2:W-:Y:S01]  /*2a60*/  LDGSTS.E.BYPASS.LTC128B.128 [R162+0x2900], [R22.64], !P0 ;  /* 0x0290000016a27fae */ /* 0x0005e2000c101d4e */
[C---:B------:R-:W-:Y:S02]  /*2a70*/  ISETP.LT.OR P0, PT, R48.reuse, 0x21, P2 ;  /* 0x000000213000780c */ /* 0x040fe40001701670 */
[----:B------:R-:W-:Y:S01]  /*2a80*/  ISETP.LT.OR P2, PT, R48, 0x31, P2 ;  /* 0x000000313000780c */ /* 0x000fe20001741670 */
[----:B------:R-:W-:Y:S02]  /*2a90*/  HMMA.16816.F32.BF16 R80, R16, R58, RZ ;  /* 0x0000003a1050723c */ /* 0x000fe400000418ff */
[----:B------:R5:W-:Y:S01]  /*2aa0*/  LDGSTS.E.BYPASS.LTC128B.128 [R162+0x1100], [R26.64], !P1 ;  /* 0x011000001aa27fae */ /* 0x000be2000c901d4e */
[----:B------:R-:W-:-:S02]  /*2ab0*/  LOP3.LUT P1, RZ, R49, 0x4, RZ, 0xc0, !PT ;  /* 0x0000000431ff7812 */ /* 0x000fc4000782c0ff */
[----:B----4-:R-:W-:Y:S02]  /*2ac0*/  IADD3 R3, R247, 0x800, RZ ;  /* 0x00000800f7037810 */ /* 0x010fe40007ffe0ff */
[----:B------:R-:W-:Y:S01]  /*2ad0*/  SEL R0, R0, 0xffffffc0, !P1 ;  /* 0xffffffc000007807 */ /* 0x000fe20004800000 */
[C---:B-1----:R-:W-:Y:S02]  /*2ae0*/  HMMA.16816.F32.BF16 R16, R12.reuse, R44, R76 ;  /* 0x0000002c0c10723c */ /* 0x042fe4000004184c */
[----:B------:R1:W-:Y:S01]  /*2af0*/  LDGSTS.E.BYPASS.LTC128B.128 [R162+0x3100], [R20.64], !P0 ;  /* 0x0310000014a27fae */ /* 0x0003e2000c101d4e */
[----:B------:R-:W-:Y:S01]  /*2b00*/  PLOP3.LUT P0, PT, PT, PT, UP0, 0x80, 0x0 ;  /* 0x000000000000781c */ /* 0x000fe20003f0f008 */
[----:B------:R-:W-:Y:S02]  /*2b10*/  IMAD.IADD R242, R236, 0x1, R0 ;  /* 0x00000001ecf27824 */ /* 0x000fe400078e0200 */
[----:B------:R4:W-:Y:S01]  /*2b20*/  LDGSTS.E.BYPASS.LTC128B.128 [R162+0x1900], [R32.64], !P3 ;  /* 0x0190000020a27fae */ /* 0x0009e2000d901d4e */
[----:B------:R-:W-:Y:S01]  /*2b30*/  IMAD.IADD R241, R0, 0x1, R247 ;  /* 0x0000000100f17824 */ /* 0x000fe200078e02f7 */
[----:B---3--:R-:W-:Y:S01]  /*2b40*/  HMMA.16816.F32.BF16 R28, R12, R52, R64 ;  /* 0x000000340c1c723c */ /* 0x008fe20000041840 */
[----:B------:R-:W-:Y:S01]  /*2b50*/  LOP3.LUT R0, R156, R157, RZ, 0xfc, !PT ;  /* 0x0000009d9c007212 */ /* 0x000fe200078efcff */
[----:B------:R3:W-:Y:S01]  /*2b60*/  LDGSTS.E.BYPASS.LTC128B.128 [R162+0x3900], [R6.64], !P2 ;  /* 0x0390000006a27fae */ /* 0x0007e2000d101d4e */
[----:B------:R-:W-:-:S03]  /*2b70*/  ISETP.GT.AND P3, PT, R167, 0x3f, PT ;  /* 0x0000003fa700780c */ /* 0x000fc60003f64270 */
[----:B------:R-:W-:Y:S02]  /*2b80*/  LDSM.16.M88.4 R64, [R242+0x4100] ;  /* 0x00410000f240783b */ /* 0x000fe40000000200 */
[C---:B------:R-:W-:Y:S02]  /*2b90*/  HMMA.16816.F32.BF16 R76, R12.reuse, R40, R84 ;  /* 0x000000280c4c723c */ /* 0x040fe40000041854 */
[----:B------:R-:W-:Y:S04]  /*2ba0*/  LDSM.16.M88.4 R60, [R242+0x4900] ;  /* 0x00490000f23c783b */ /* 0x000fe80000000200 */
[----:B------:R-:W-:Y:S02]  /*2bb0*/  LDSM.16.M88.4 R56, [R242+0x5100] ;  /* 0x00510000f238783b */ /* 0x000fe40000000200 */
[C---:B--2---:R-:W-:Y:S02]  /*2bc0*/  HMMA.16816.F32.BF16 R84, R12.reuse, R36, R92 ;  /* 0x000000240c54723c */ /* 0x044fe4000004185c */
[----:B------:R-:W-:Y:S04]  /*2bd0*/  LDSM.16.M88.4 R48, [R242+0x5900] ;  /* 0x00590000f230783b */ /* 0x000fe80000000200 */
[----:B-1----:R-:W1:Y:S02]  /*2be0*/  LDSM.16.M88.4 R20, [R244+0xa100] ;  /* 0x00a10000f414783b */ /* 0x002e640000000200 */
[C---:B------:R-:W-:Y:S02]  /*2bf0*/  HMMA.16816.F32.BF16 R92, R12.reuse, R54, R104 ;  /* 0x000000360c5c723c */ /* 0x040fe40000041868 */
[----:B----4-:R-:W-:Y:S04]  /*2c00*/  LDSM.16.M88.4 R32, [R241] ;  /* 0x00000000f120783b */ /* 0x010fe80000000200 */
[----:B-----5:R-:W-:Y:S02]  /*2c10*/  LDSM.16.M88.4 R24, [R241+0x1000] ;  /* 0x00100000f118783b */ /* 0x020fe40000000200 */
[C---:B------:R-:W-:Y:S02]  /*2c20*/  HMMA.16816.F32.BF16 R120, R12.reuse, R46, R120 ;  /* 0x0000002e0c78723c */ /* 0x040fe40000041878 */
[----:B------:R-:W0:Y:S04]  /*2c30*/  LDGDEPBAR ;  /* 0x00000000000079af */ /* 0x000e280000000000 */
[----:B------:R2:W-:Y:S02]  /*2c40*/  STL [R1+0x8], R3 ;  /* 0x0000080301007387 */ /* 0x0005e40000100800 */
[C---:B------:R-:W-:Y:S08]  /*2c50*/  HMMA.16816.F32.BF16 R124, R12.reuse, R42, R124 ;  /* 0x0000002a0c7c723c */ /* 0x040ff0000004187c */
[----:B------:R-:W-:Y:S01]  /*2c60*/  HMMA.16816.F32.BF16 R128, R12, R38, R128 ;  /* 0x000000260c80723c */ /* 0x000fe20000041880 */
[----:B------:R-:W4:Y:S07]  /*2c70*/  LDSM.16.M88.4 R12, [R244+0x8100] ;  /* 0x00810000f40c783b */ /* 0x000f2e0000000200 */
[----:B------:R-:W-:Y:S01]  /*2c80*/  HMMA.16816.F32.BF16 R140, R8, R40, R88 ;  /* 0x00000028088c723c */ /* 0x000fe20000041858 */
[----:B--2---:R-:W-:-:S07]  /*2c90*/  IADD3 R3, R247, 0x1800, RZ ;  /* 0x00001800f7037810 */ /* 0x004fce0007ffe0ff */
[C---:B------:R-:W-:Y:S08]  /*2ca0*/  HMMA.16816.F32.BF16 R132, R8.reuse, R52, R132 ;  /* 0x000000340884723c */ /* 0x040ff00000041884 */
[C---:B------:R-:W-:Y:S08]  /*2cb0*/  HMMA.16816.F32.BF16 R88, R8.reuse, R54, R108 ;  /* 0x000000360858723c */ /* 0x040ff0000004186c */
[C---:B------:R-:W-:Y:S08]  /*2cc0*/  HMMA.16816.F32.BF16 R136, R8.reuse, R44, R100 ;  /* 0x0000002c0888723c */ /* 0x040ff00000041864 */
[C---:B------:R-:W-:Y:S08]  /*2cd0*/  HMMA.16816.F32.BF16 R144, R8.reuse, R36, R72 ;  /* 0x000000240890723c */ /* 0x040ff00000041848 */
[C---:B------:R-:W-:Y:S08]  /*2ce0*/  HMMA.16816.F32.BF16 R108, R8.reuse, R46, R96 ;  /* 0x0000002e086c723c */ /* 0x040ff00000041860 */
[C---:B------:R-:W-:Y:S01]  /*2cf0*/  HMMA.16816.F32.BF16 R112, R8.reuse, R42, R80 ;  /* 0x0000002a0870723c */ /* 0x040fe20000041850 */
[----:B------:R-:W-:Y:S07]  /*2d00*/  LDSM.16.M88.4 R40, [R241+0x1800] ;  /* 0x00180000f128783b */ /* 0x000fee0000000200 */
[----:B------:R-:W-:Y:S01]  /*2d10*/  HMMA.16816.F32.BF16 R104, R8, R38, R68 ;  /* 0x000000260868723c */ /* 0x000fe20000041844 */
[----:B------:R-:W2:Y:S07]  /*2d20*/  LDSM.16.M88.4 R8, [R246+0xa100] ;  /* 0x00a10000f608783b */ /* 0x000eae0000000200 */
[C---:B-1----:R-:W-:Y:S01]  /*2d30*/  HMMA.16816.F32.BF16 R100, R20.reuse, R64, R28 ;  /* 0x000000401464723c */ /* 0x042fe2000004181c */
[----:B------:R-:W1:Y:S07]  /*2d40*/  LDSM.16.M88.4 R28, [R241+0x800] ;  /* 0x00080000f11c783b */ /* 0x000e6e0000000200 */
[C---:B------:R-:W-:Y:S01]  /*2d50*/  HMMA.16816.F32.BF16 R116, R20.reuse, R60, R16 ;  /* 0x0000003c1474723c */ /* 0x040fe20000041810 */
[----:B------:R-:W5:Y:S07]  /*2d60*/  LDSM.16.M88.4 R16, [R246+0x8100] ;  /* 0x00810000f610783b */ /* 0x000f6e0000000200 */
        /* <DEDUP_REMOVED lines=16> */
[C---:B------:R-:W-:Y:S08]  /*2e70*/  HMMA.16816.F32.BF16 R104, R8.reuse, R34, R80 ;  /* 0x000000220868723c */ /* 0x040ff00000041850 */
[C---:B-1----:R-:W-:Y:S08]  /*2e80*/  HMMA.16816.F32.BF16 R124, R8.reuse, R28, R116 ;  /* 0x0000001c087c723c */ /* 0x042ff00000041874 */
[C---:B------:R-:W-:Y:S08]  /*2e90*/  HMMA.16816.F32.BF16 R136, R8.reuse, R26, R68 ;  /* 0x0000001a0888723c */ /* 0x040ff00000041844 */
[----:B------:R-:W-:Y:S01]  /*2ea0*/  HMMA.16816.F32.BF16 R128, R8, R42, R44 ;  /* 0x0000002a0880723c */ /* 0x000fe2000004182c */
[----:B------:R-:W1:Y:S07]  /*2eb0*/  LDSM.16.M88.4 R44, [R236+0x6900] ;  /* 0x00690000ec2c783b */ /* 0x000e6e0000000200 */
[C---:B-----5:R-:W-:Y:S08]  /*2ec0*/  HMMA.16816.F32.BF16 R84, R16.reuse, R32, R84 ;  /* 0x000000201054723c */ /* 0x060ff00000041854 */
[C---:B------:R-:W-:Y:S01]  /*2ed0*/  HMMA.16816.F32.BF16 R68, R16.reuse, R34, R76 ;  /* 0x000000221044723c */ /* 0x040fe2000004184c */
[----:B------:R-:W-:Y:S07]  /*2ee0*/  LDSM.16.M88.4 R32, [R247+0x2000] ;  /* 0x00200000f720783b */ /* 0x000fee0000000200 */
[C---:B------:R-:W-:Y:S08]  /*2ef0*/  HMMA.16816.F32.BF16 R120, R16.reuse, R28, R64 ;  /* 0x0000001c1078723c */ /* 0x040ff00000041840 */
[C---:B------:R-:W-:Y:S08]  /*2f00*/  HMMA.16816.F32.BF16 R116, R16.reuse, R30, R60 ;  /* 0x0000001e1074723c */ /* 0x040ff0000004183c */
[C---:B------:R-:W-:Y:S01]  /*2f10*/  HMMA.16816.F32.BF16 R112, R16.reuse, R24, R36 ;  /* 0x000000181070723c */ /* 0x040fe20000041824 */
[----:B------:R-:W-:Y:S07]  /*2f20*/  LDSM.16.M88.4 R36, [R236+0x7100] ;  /* 0x00710000ec24783b */ /* 0x000fee0000000200 */
[C---:B------:R-:W-:Y:S01]  /*2f30*/  HMMA.16816.F32.BF16 R92, R16.reuse, R26, R56 ;  /* 0x0000001a105c723c */ /* 0x040fe20000041838 */
[----:B------:R-:W-:Y:S07]  /*2f40*/  LDSM.16.M88.4 R56, [R247+0x3800] ;  /* 0x00380000f738783b */ /* 0x000fee0000000200 */
        /* <DEDUP_REMOVED lines=8> */
[----:B------:R-:W4:Y:S07]  /*2fd0*/  LDSM.16.M88.4 R52, [R236+0x6100] ;  /* 0x00610000ec34783b */ /* 0x000f2e0000000200 */
[----:B------:R-:W-:Y:S01]  /*2fe0*/  HMMA.16816.F32.BF16 R96, R8, R24, R96 ;  /* 0x000000180860723c */ /* 0x000fe20000041860 */
[----:B------:R-:W5:Y:S04]  /*2ff0*/  LDSM.16.M88.4 R24, [R245+0xc100] ;  /* 0x00c10000f518783b */ /* 0x000f680000000200 */
[----:B------:R-:W3:Y:S03]  /*3000*/  LDSM.16.M88.4 R8, [R245+0xe100] ;  /* 0x00e10000f508783b */ /* 0x000ee60000000200 */
[C---:B-1----:R-:W-:Y:S08]  /*3010*/  HMMA.16816.F32.BF16 R64, R12.reuse, R44, R124 ;  /* 0x0000002c0c40723c */ /* 0x042ff0000004187c */
[----:B------:R-:W-:Y:S08]  /*3020*/  HMMA.16816.F32.BF16 R60, R12, R46, R108 ;  /* 0x0000002e0c3c723c */ /* 0x000ff0000004186c */
[C---:B--2---:R-:W-:Y:S08]  /*3030*/  HMMA.16816.F32.BF16 R40, R16.reuse, R44, R120 ;  /* 0x0000002c1028723c */ /* 0x044ff00000041878 */
[----:B------:R-:W-:Y:S08]  /*3040*/  HMMA.16816.F32.BF16 R44, R16, R46, R116 ;  /* 0x0000002e102c723c */ /* 0x000ff00000041874 */
[C---:B----4-:R-:W-:Y:S08]  /*3050*/  HMMA.16816.F32.BF16 R76, R12.reuse, R52, R88 ;  /* 0x000000340c4c723c */ /* 0x050ff00000041858 */
[----:B------:R-:W-:Y:S08]  /*3060*/  HMMA.16816.F32.BF16 R72, R12, R54, R104 ;  /* 0x000000360c48723c */ /* 0x000ff00000041868 */
        /* <DEDUP_REMOVED lines=14> */
[C---:B-----5:R-:W-:Y:S01]  /*3150*/  HMMA.16816.F32.BF16 R116, R24.reuse, R30, R44 ;  /* 0x0000001e1874723c */ /* 0x060fe2000004182c */
[----:B------:R-:W4:Y:S07]  /*3160*/  LDSM.16.M88.4 R44, [R242+0x6900] ;  /* 0x00690000f22c783b */ /* 0x000f2e0000000200 */
[-C--:B------:R-:W-:Y:S01]  /*3170*/  HMMA.16816.F32.BF16 R124, R24, R28.reuse, R40 ;  /* 0x0000001c187c723c */ /* 0x080fe20000041828 */
[----:B------:R-:W5:Y:S07]  /*3180*/  LDSM.16.M88.4 R40, [R242+0x7100] ;  /* 0x00710000f228783b */ /* 0x000f6e0000000200 */
[C---:B---3--:R-:W-:Y:S08]  /*3190*/  HMMA.16816.F32.BF16 R148, R8.reuse, R28, R64 ;  /* 0x0000001c0894723c */ /* 0x048ff00000041840 */
        /* <DEDUP_REMOVED lines=11> */
[----:B------:R-:W3:Y:S07]  /*3250*/  LDSM.16.M88.4 R8, [R248+0xe100] ;  /* 0x00e10000f808783b */ /* 0x000eee0000000200 */
[C---:B------:R-:W-:Y:S01]  /*3260*/  HMMA.16816.F32.BF16 R112, R24.reuse, R48, R12 ;  /* 0x000000301870723c */ /* 0x040fe2000004180c */
[----:B------:R-:W2:Y:S07]  /*3270*/  LDSM.16.M88.4 R12, [R246+0xc100] ;  /* 0x00c10000f60c783b */ /* 0x000eae0000000200 */
[C---:B------:R-:W-:Y:S01]  /*3280*/  HMMA.16816.F32.BF16 R108, R24.reuse, R50, R92 ;  /* 0x00000032186c723c */ /* 0x040fe2000004185c */
[----:B------:R-:W3:Y:S07]  /*3290*/  LDSM.16.M88.4 R48, [R241+0x2000] ;  /* 0x00200000f130783b */ /* 0x000eee0000000200 */
[C---:B------:R-:W-:Y:S08]  /*32a0*/  HMMA.16816.F32.BF16 R76, R24.reuse, R56, R100 ;  /* 0x00000038184c723c */ /* 0x040ff00000041864 */
[----:B------:R-:W-:Y:S01]  /*32b0*/  HMMA.16816.F32.BF16 R72, R24, R58, R80 ;  /* 0x0000003a1848723c */ /* 0x000fe20000041850 */
[----:B------:R-:W3:Y:S01]  /*32c0*/  LDSM.16.M88.4 R24, [R241+0x3800] ;  /* 0x00380000f118783b */ /* 0x000ee20000000200 */
[----:B------:R-:W-:-:S06]  /*32d0*/  DEPBAR.LE SB0, 0x0 ;  /* 0x000080000000791a */ /* 0x000fcc0000000000 */
[C---:B-1----:R-:W-:Y:S08]  /*32e0*/  HMMA.16816.F32.BF16 R104, R20.reuse, R52, R120 ;  /* 0x000000341468723c */ /* 0x042ff00000041878 */
[----:B------:R-:W-:Y:S08]  /*32f0*/  HMMA.16816.F32.BF16 R100, R20, R54, R152 ;  /* 0x000000361464723c */ /* 0x000ff00000041898 */
[C---:B--2---:R-:W-:Y:S08]  /*3300*/  HMMA.16816.F32.BF16 R64, R16.reuse, R52, R64 ;  /* 0x000000341040723c */ /* 0x044ff00000041840 */
[----:B------:R-:W-:Y:S08]  /*3310*/  HMMA.16816.F32.BF16 R60, R16, R54, R60 ;  /* 0x00000036103c723c */ /* 0x000ff0000004183c */
[C---:B----4-:R-:W-:Y:S08]  /*3320*/  HMMA.16816.F32.BF16 R96, R20.reuse, R44, R148 ;  /* 0x0000002c1460723c */ /* 0x050ff00000041894 */
        /* <DEDUP_REMOVED lines=11> */
[C---:B---3--:R-:W-:Y:S08]  /*33e0*/  HMMA.16816.F32.BF16 R96, R8.reuse, R32, R96 ;  /* 0x000000200860723c */ /* 0x048ff00000041860 */
        /* <DEDUP_REMOVED lines=9> */
[----:B------:R-:W-:Y:S01]  /*3480*/  SHF.R.S32.HI R12, RZ, 0x1f, R164 ;  /* 0x0000001fff0c7819 */ /* 0x000fe200000114a4 */
[C---:B------:R-:W-:Y:S04]  /*3490*/  HMMA.16816.F32.BF16 R104, R8.reuse, R48, R104 ;  /* 0x000000300868723c */ /* 0x040fe80000041868 */
[----:B------:R1:W-:Y:S04]  /*34a0*/  STL [R1+0x58], R12 ;  /* 0x0000580c01007387 */ /* 0x0003e80000100800 */
[----:B------:R1:W-:Y:S01]  /*34b0*/  STL [R1+0x4], R5 ;  /* 0x0000040501007387 */ /* 0x0003e20000100800 */
[C---:B------:R-:W-:Y:S03]  /*34c0*/  HMMA.16816.F32.BF16 R100, R8.reuse, R50, R100 ;  /* 0x000000320864723c */ /* 0x040fe60000041864 */
[----:B------:R1:W-:Y:S05]  /*34d0*/  STL [R1], R3 ;  /* 0x0000000301007387 */ /* 0x0003ea0000100800 */
[C---:B------:R-:W-:Y:S08]  /*34e0*/  HMMA.16816.F32.BF16 R88, R8.reuse, R28, R88 ;  /* 0x0000001c0858723c */ /* 0x040ff00000041858 */
[C---:B------:R-:W-:Y:S08]  /*34f0*/  HMMA.16816.F32.BF16 R84, R8.reuse, R30, R84 ;  /* 0x0000001e0854723c */ /* 0x040ff00000041854 */
[C---:B------:R-:W-:Y:S08]  /*3500*/  HMMA.16816.F32.BF16 R80, R8.reuse, R24, R80 ;  /* 0x000000180850723c */ /* 0x040ff00000041850 */
[----:B------:R-:W-:Y:S01]  /*3510*/  HMMA.16816.F32.BF16 R68, R8, R26, R68 ;  /* 0x0000001a0844723c */ /* 0x000fe20000041844 */
[----:B------:R-:W-:Y:S06]  /*3520*/  BAR.SYNC.DEFER_BLOCKING 0x0 ;  /* 0x0000000000007b1d */ /* 0x000fec0000010000 */
[----:B------:R-:W-:Y:S05]  /*3530*/  @!P0 BRA `(.L_x_1791) ;  /* 0x0000048000008947 */ /* 0x000fea0003800000 */
[----:B-1----:R-:W-:Y:S01]  /*3540*/  ULEA UR4, UR6, UR11, 0x6 ;  /* 0x0000000b06047291 */ /* 0x002fe2000f8e303f */
        /* <DEDUP_REMOVED lines=13> */
[----:B------:R-:W-:Y:S01]  /*3620*/  IMAD.SHL.U32 R26, R165, 0x2, RZ ;  /* 0x00000002a51a7824 */ /* 0x000fe200078e00ff */
[----:B------:R-:W-:Y:S01]  /*3630*/  IADD3 R27, -R163, 0x10, RZ ;  /* 0x00000010a31b7810 */ /* 0x000fe20007ffe1ff */
[----:B------:R-:W-:Y:S01]  /*3640*/  IMAD R10, R3, c[0x0][0x2b8], R5 ;  /* 0x0000ae00030a7a24 */ /* 0x000fe200078e0205 */
[----:B------:R-:W-:-:S04]  /*3650*/  IADD3 R13, -R25, 0x10, RZ ;  /* 0x00000010190d7810 */ /* 0x000fc80007ffe1ff */
[----:B------:R-:W-:Y:S01]  /*3660*/  SHF.R.S32.HI R3, RZ, 0x1f, R10 ;  /* 0x0000001fff037819 */ /* 0x000fe2000001140a */
[----:B------:R-:W-:Y:S01]  /*3670*/  STL [R1+0x30], R10 ;  /* 0x0000300a01007387 */ /* 0x000fe20000100800 */
[----:B------:R-:W-:-:S03]  /*3680*/  LOP3.LUT R13, R13, 0xf, RZ, 0xc0, !PT ;  /* 0x0000000f0d0d7812 */ /* 0x000fc600078ec0ff */
        /* <DEDUP_REMOVED lines=13> */
[----:B------:R-:W1:Y:S01]  /*3760*/  SHFL.IDX PT, R7, R5, RZ, 0x181f ;  /* 0x00181fff05077589 */ /* 0x000e6200000e0000 */
[----:B------:R-:W-:-:S03]  /*3770*/  SHF.L.U64.HI R6, R165, 0x1, R166 ;  /* 0x00000001a5067819 */ /* 0x000fc600000102a6 */
[----:B------:R-:W2:Y:S04]  /*3780*/  SHFL.IDX PT, R9, R3, RZ, 0x181f ;  /* 0x00181fff03097589 */ /* 0x000ea800000e0000 */
[----:B------:R-:W3:Y:S04]  /*3790*/  SHFL.IDX PT, R8, R5, 0x1, 0x181f ;  /* 0x00381f0005087f89 */ /* 0x000ee800000e0000 */
[----:B------:R-:W-:Y:S04]  /*37a0*/  SHFL.IDX PT, R11, R5, 0x2, 0x181f ;  /* 0x00581f00050b7f89 */ /* 0x000fe800000e0000 */
[----:B------:R-:W4:Y:S04]  /*37b0*/  SHFL.IDX PT, R10, R3, 0x1, 0x181f ;  /* 0x00381f00030a7f89 */ /* 0x000f2800000e0000 */
[----:B------:R5:W5:Y:S04]  /*37c0*/  SHFL.IDX PT, R22, R5, 0x3, 0x181f ;  /* 0x00781f0005167f89 */ /* 0x000b6800000e0000 */
[----:B------:R-:W5:Y:S01]  /*37d0*/  SHFL.IDX PT, R24, R3, 0x2, 0x181f ;  /* 0x00581f0003187f89 */ /* 0x000f6200000e0000 */
[----:B-1----:R-:W-:-:S03]  /*37e0*/  IADD3 R20, P0, R7, R26, RZ ;  /* 0x0000001a07147210 */ /* 0x002fc60007f1e0ff */
[----:B------:R1:W1:Y:S02]  /*37f0*/  SHFL.IDX PT, R23, R3, 0x3, 0x181f ;  /* 0x00781f0003177f89 */ /* 0x00026400000e0000 */
[----:B--2---:R-:W-:Y:S01]  /*3800*/  IMAD.X R21, R9, 0x1, R6, P0 ;  /* 0x0000000109157824 */ /* 0x004fe200000e0606 */
[----:B---3--:R-:W-:-:S04]  /*3810*/  IADD3 R16, P1, R8, R26, RZ ;  /* 0x0000001a08107210 */ /* 0x008fc80007f3e0ff */
[----:B------:R2:W-:Y:S01]  /*3820*/  LDGSTS.E.BYPASS.LTC128B.128 [R162+0x4100], [R20.64], !P6 ;  /* 0x0410000014a27fae */ /* 0x0005e2000f101d4e */
[----:B----4-:R-:W-:Y:S01]  /*3830*/  IMAD.X R17, R10, 0x1, R6, P1 ;  /* 0x000000010a117824 */ /* 0x010fe200008e0606 */
[C---:B-----5:R-:W-:Y:S01]  /*3840*/  SHF.L.U64.HI R5, R164.reuse, 0x1, R12 ;  /* 0x00000001a4057819 */ /* 0x060fe2000001020c */
[----:B-1----:R-:W-:-:S05]  /*3850*/  IMAD.SHL.U32 R3, R164, 0x2, RZ ;  /* 0x00000002a4037824 */ /* 0x002fca00078e00ff */
[-C--:B------:R-:W-:Y:S02]  /*3860*/  IADD3 R18, P2, R7, R3.reuse, RZ ;  /* 0x0000000307127210 */ /* 0x080fe40007f5e0ff */
[-C--:B------:R-:W-:Y:S02]  /*3870*/  IADD3 R14, P0, R8, R3.reuse, RZ ;  /* 0x00000003080e7210 */ /* 0x080fe40007f1e0ff */
[----:B------:R-:W-:Y:S01]  /*3880*/  LOP3.LUT R7, R27, 0xf, RZ, 0xc0, !PT ;  /* 0x0000000f1b077812 */ /* 0x000fe200078ec0ff */
[--C-:B------:R-:W-:Y:S01]  /*3890*/  IMAD.X R19, R9, 0x1, R5.reuse, P2 ;  /* 0x0000000109137824 */ /* 0x100fe200010e0605 */
[----:B------:R-:W-:Y:S01]  /*38a0*/  IADD3 R12, P2, R11, R26, RZ ;  /* 0x0000001a0b0c7210 */ /* 0x000fe20007f5e0ff */
[----:B------:R-:W-:Y:S01]  /*38b0*/  IMAD.X R15, R10, 0x1, R5, P0 ;  /* 0x000000010a0f7824 */ /* 0x000fe200000e0605 */
[----:B------:R-:W-:Y:S02]  /*38c0*/  IADD3 R8, P1, P0, R13, R22, R26 ;  /* 0x000000160d087210 */ /* 0x000fe4000783e01a */
[----:B------:R2:W-:Y:S01]  /*38d0*/  LDGSTS.E.BYPASS.LTC128B.128 [R162+0x6100], [R18.64], !P5 ;  /* 0x0610000012a27fae */ /* 0x0005e2000e901d4e */
[----:B------:R-:W-:Y:S01]  /*38e0*/  IMAD.X R13, R24, 0x1, R6, P2 ;  /* 0x00000001180d7824 */ /* 0x000fe200010e0606 */
[----:B------:R-:W-:-:S02]  /*38f0*/  IADD3 R10, P2, R11, R3, RZ ;  /* 0x000000030b0a7210 */ /* 0x000fc40007f5e0ff */
[-C--:B------:R-:W-:Y:S01]  /*3900*/  IADD3.X R9, RZ, R23.reuse, R6, P1, P0 ;  /* 0x00000017ff097210 */ /* 0x080fe20000fe0406 */
[----:B------:R2:W-:Y:S01]  /*3910*/  LDGSTS.E.BYPASS.LTC128B.128 [R162+0x4900], [R16.64], !P6 ;  /* 0x0490000010a27fae */ /* 0x0005e2000f101d4e */
[----:B------:R-:W-:Y:S01]  /*3920*/  IADD3 R6, P1, P0, R7, R22, R3 ;  /* 0x0000001607067210 */ /* 0x000fe2000783e003 */
[--C-:B------:R-:W-:Y:S01]  /*3930*/  IMAD.X R11, R24, 0x1, R5.reuse, P2 ;  /* 0x00000001180b7824 */ /* 0x100fe200010e0605 */
[----:B------:R-:W-:Y:S01]  /*3940*/  ISETP.NE.U32.AND P2, PT, R25, RZ, PT ;  /* 0x000000ff1900720c */ /* 0x000fe20003f45070 */
[----:B------:R2:W-:Y:S01]  /*3950*/  LDGSTS.E.BYPASS.LTC128B.128 [R162+0x6900], [R14.64], !P5 ;  /* 0x069000000ea27fae */ /* 0x0005e2000e901d4e */
[----:B------:R-:W-:Y:S02]  /*3960*/  IADD3.X R7, RZ, R23, R5, P1, P0 ;  /* 0x00000017ff077210 */ /* 0x000fe40000fe0405 */
[----:B------:R-:W-:Y:S01]  /*3970*/  ISETP.NE.U32.AND P0, PT, R163, RZ, PT ;  /* 0x000000ffa300720c */ /* 0x000fe20003f05070 */
[----:B------:R2:W-:Y:S04]  /*3980*/  LDGSTS.E.BYPASS.LTC128B.128 [R162+0x5100], [R12.64], !P6 ;  /* 0x051000000ca27fae */ /* 0x0005e8000f101d4e */
[----:B------:R2:W-:Y:S04]  /*3990*/  LDGSTS.E.BYPASS.LTC128B.128 [R162+0x7100], [R10.64], !P5 ;  /* 0x071000000aa27fae */ /* 0x0005e8000e901d4e */
[----:B------:R2:W-:Y:S04]  /*39a0*/  LDGSTS.E.BYPASS.LTC128B.128.ZFILL [R162+0x5900], [R8.64], P2 ;  /* 0x0590000008a27fae */ /* 0x0005e80009141d4e */
[----:B------:R2:W-:Y:S02]  /*39b0*/  LDGSTS.E.BYPASS.LTC128B.128.ZFILL [R162+0x7900], [R6.64], P0 ;  /* 0x0790000006a27fae */ /* 0x0005e40008141d4e */
.L_x_1791:
[----:B-1----:R-:W-:Y:S01]  /*39c0*/  LOP3.LUT R3, R159, 0xffffffe0, RZ, 0xc0, !PT ;  /* 0xffffffe09f037812 */ /* 0x002fe200078ec0ff */
[----:B------:R-:W-:Y:S01]  /*39d0*/  UMOV UR4, 0xffffffc0 ;  /* 0xffffffc000047882 */ /* 0x000fe20000000000 */
[----:B--2---:R-:W-:Y:S01]  /*39e0*/  LEA.HI R6, R160, R161, RZ, 0x2 ;  /* 0x000000a1a0067211 */ /* 0x004fe200078f10ff */
        /* <DEDUP_REMOVED lines=10> */
[----:B------:R-:W-:Y:S01]  /*3a90*/  IMAD R240, R2, 0x2, R237 ;  /* 0x0000000202f07824 */ /* 0x000fe200078e02ed */
[----:B------:R-:W-:-:S02]  /*3aa0*/  LEA.HI R7, R9, R5, RZ, 0x2 ;  /* 0x0000000509077211 */ /* 0x000fc400078f10ff */
[----:B------:R-:W-:Y:S01]  /*3ab0*/  LEA.HI R3, R6, R6, RZ, 0x1 ;  /* 0x0000000606037211 */ /* 0x000fe200078f08ff */
[----:B------:R-:W-:Y:S01]  /*3ac0*/  IMAD.IADD R9, R158, 0x1, -R8 ;  /* 0x000000019e097824 */ /* 0x000fe200078e0a08 */
[----:B------:R-:W-:Y:S01]  /*3ad0*/  LEA.HI.SX32 R8, R7, UR10, 0x1e ;  /* 0x0000000a07087c11 */ /* 0x000fe2000f8ff2ff */
[----:B------:R-:W-:Y:S01]  /*3ae0*/  LDSM.16.MT88.4 R76, [R240+0x100] ;  /* 0x00010000f04c783b */ /* 0x000fe20000004200 */
[----:B------:R-:W-:Y:S01]  /*3af0*/  PLOP3.LUT P1, PT, PT, PT, UP1, 0x80, 0x0 ;  /* 0x000000000000781c */ /* 0x000fe20003f2f018 */
[C---:B------:R-:W-:Y:S01]  /*3b00*/  IMAD.SHL.U32 R10, R3.reuse, 0x20, RZ ;  /* 0x00000020030a7824 */ /* 0x040fe200078e00ff */
[----:B------:R-:W-:Y:S01]  /*3b10*/  LOP3.LUT R3, R3, 0x1ffffffe, RZ, 0xc0, !PT ;  /* 0x1ffffffe03037812 */ /* 0x000fe200078ec0ff */
[----:B------:R-:W-:Y:S01]  /*3b20*/  IMAD R9, R9, 0x10, R8 ;  /* 0x0000001009097824 */ /* 0x000fe200078e0208 */
[----:B------:R-:W-:Y:S02]  /*3b30*/  PLOP3.LUT P0, PT, PT, PT, UP1, 0x80, 0x0 ;  /* 0x000000000000781c */ /* 0x000fe40003f0f018 */
[----:B------:R-:W-:-:S02]  /*3b40*/  LOP3.LUT R8, R10, 0xffffffc0, RZ, 0xc0, !PT ;  /* 0xffffffc00a087812 */ /* 0x000fc400078ec0ff */
[----:B------:R-:W-:Y:S02]  /*3b50*/  IADD3 R6, R6, -R3, RZ ;  /* 0x8000000306067210 */ /* 0x000fe40007ffe0ff */
[----:B------:R-:W-:Y:S01]  /*3b60*/  LOP3.LUT R7, R7, 0x7ffffffc, RZ, 0xc0, !PT ;  /* 0x7ffffffc07077812 */ /* 0x000fe200078ec0ff */
[----:B------:R-:W-:Y:S01]  /*3b70*/  IMAD.IADD R3, R8, 0x1, R9 ;  /* 0x0000000108037824 */ /* 0x000fe200078e0209 */
[----:B------:R-:W-:-:S03]  /*3b80*/  LEA R238, R4, R237, 0x1 ;  /* 0x000000ed04ee7211 */ /* 0x000fc600078e08ff */
[----:B------:R-:W-:Y:S02]  /*3b90*/  IMAD R11, R6, 0x8, R3 ;  /* 0x00000008060b7824 */ /* 0x000fe400078e0203 */
[----:B------:R-:W-:Y:S02]  /*3ba0*/  IMAD R239, R2, 0x2, R238 ;  /* 0x0000000202ef7824 */ /* 0x000fe400078e02ee */
[----:B------:R-:W-:Y:S01]  /*3bb0*/  @P1 IMAD.HI.U32 R6, R11, c[0x0][0x2c8], RZ ;  /* 0x0000b2000b061a27 */ /* 0x000fe200078e00ff */
[----:B------:R-:W-:Y:S03]  /*3bc0*/  STL [R1+0x48], R11 ;  /* 0x0000480b01007387 */ /* 0x000fe60000100800 */
[----:B------:R-:W-:Y:S01]  /*3bd0*/  IMAD.MOV.U32 R3, RZ, RZ, R11 ;  /* 0x000000ffff037224 */ /* 0x000fe200078e000b */
[----:B------:R-:W-:Y:S01]  /*3be0*/  @P0 SHF.R.U32.HI R3, RZ, c[0x0][0x2cc], R6 ;  /* 0x0000b300ff030a19 */ /* 0x000fe20000011606 */
[----:B------:R-:W-:Y:S04]  /*3bf0*/  LDSM.16.MT88.4 R72, [R239+0x100] ;  /* 0x00010000ef48783b */ /* 0x000fe80000004200 */
[----:B------:R-:W1:Y:S04]  /*3c00*/  SHFL.IDX PT, R8, R3, RZ, 0x1c1f ;  /* 0x001c1fff03087589 */ /* 0x000e6800000e0000 */
[----:B------:R-:W2:Y:S04]  /*3c10*/  SHFL.IDX PT, R9, R3, 0x1, 0x1c1f ;  /* 0x003c1f0003097f89 */ /* 0x000ea800000e0000 */
[----:B------:R-:W3:Y:S04]  /*3c20*/  SHFL.IDX PT, R11, R3, 0x2, 0x1c1f ;  /* 0x005c1f00030b7f89 */ /* 0x000ee800000e0000 */
[----:B------:R4:W5:Y:S02]  /*3c30*/  SHFL.IDX PT, R10, R3, 0x3, 0x1c1f ;  /* 0x007c1f00030a7f89 */ /* 0x00096400000e0000 */
[----:B----4-:R-:W-:-:S02]  /*3c40*/  IMAD.IADD R3, R5, 0x1, -R7 ;  /* 0x0000000105037824 */ /* 0x010fc400078e0a07 */
[----:B------:R-:W-:Y:S01]  /*3c50*/  IMAD.U32 R5, RZ, RZ, UR4 ;  /* 0x00000004ff057e24 */ /* 0x000fe2000f8e00ff */
[----:B------:R-:W-:Y:S02]  /*3c60*/  ULDC.64 UR4, c[0x0][0x2c8] ;  /* 0x0000b20000047ab9 */ /* 0x000fe40000000a00 */
[----:B------:R-:W-:-:S04]  /*3c70*/  SHF.L.U32 R12, R3, 0x1, RZ ;  /* 0x00000001030c7819 */ /* 0x000fc800000006ff */
[C---:B------:R-:W-:Y:S01]  /*3c80*/  IADD3 R3, -R12.reuse, UR7, R5 ;  /* 0x000000070c037c10 */ /* 0x040fe2000fffe105 */
[----:B------:R4:W-:Y:S01]  /*3c90*/  STL [R1+0x4c], R12 ;  /* 0x00004c0c01007387 */ /* 0x0009e20000100800 */
[----:B------:R-:W-:Y:S01]  /*3ca0*/  IADD3 R6, -R12, UR20, RZ ;  /* 0x000000140c067c10 */ /* 0x000fe2000fffe1ff */
[----:B------:R-:W-:Y:S01]  /*3cb0*/  UIMAD.WIDE.U32 UR20, UR10, UR4, URZ ;  /* 0x000000040a1472a5 */ /* 0x000fe2000f8e003f */
[----:B------:R-:W-:-:S03]  /*3cc0*/  IADD3 R3, R3, -UR12, RZ ;  /* 0x8000000c03037c10 */ /* 0x000fc6000fffe0ff */
[----:B------:R-:W-:Y:S02]  /*3cd0*/  @UP1 USHF.R.U32.HI UR10, URZ, UR5, UR21 ;  /* 0x000000053f0a1299 */ /* 0x000fe40008011615 */
[C---:B-1----:R-:W-:Y:S02]  /*3ce0*/  IMAD.IADD R5, R3.reuse, 0x1, R8 ;  /* 0x0000000103057824 */ /* 0x042fe400078e0208 */
[C---:B--2---:R-:W-:Y:S01]  /*3cf0*/  IMAD.IADD R7, R3.reuse, 0x1, R9 ;  /* 0x0000000103077824 */ /* 0x044fe200078e0209 */
[----:B------:R-:W-:Y:S01]  /*3d00*/  UIADD3 UR10, UR10, UR7, -UR12 ;  /* 0x000000070a0a7290 */ /* 0x000fe2000fffe80c */
[C---:B---3--:R-:W-:Y:S01]  /*3d10*/  IMAD.IADD R9, R3.reuse, 0x1, R11 ;  /* 0x0000000103097824 */ /* 0x048fe200078e020b */
[C---:B------:R-:W-:Y:S01]  /*3d20*/  IMNMX R5, R6.reuse, R5, PT ;  /* 0x0000000506057217 */ /* 0x040fe20003800200 */
[----:B-----5:R-:W-:Y:S01]  /*3d30*/  IMAD.IADD R8, R3, 0x1, R10 ;  /* 0x0000000103087824 */ /* 0x020fe200078e020a */
[----:B------:R-:W-:Y:S01]  /*3d40*/  IMNMX R3, R6, R7, PT ;  /* 0x0000000706037217 */ /* 0x000fe20003800200 */
[----:B------:R-:W-:Y:S01]  /*3d50*/  USHF.R.S32.HI UR4, URZ, 0x1f, UR10 ;  /* 0x0000001f3f047899 */ /* 0x000fe2000801140a */
[----:B------:R-:W-:-:S02]  /*3d60*/  ISETP.GT.AND P0, PT, R5, RZ, PT ;  /* 0x000000ff0500720c */ /* 0x000fc40003f04270 */
[----:B------:R-:W-:Y:S01]  /*3d70*/  ISETP.GT.AND P2, PT, R5, 0x1, PT ;  /* 0x000000010500780c */ /* 0x000fe20003f44270 */
[----:B------:R-:W-:Y:S01]  /*3d80*/  ULEA.HI UR4, UR4, UR10, URZ, 0x6 ;  /* 0x0000000a04047291 */ /* 0x000fe2000f8f303f */
[----:B------:R-:W-:Y:S01]  /*3d90*/  ISETP.GT.AND P1, PT, R3, RZ, PT ;  /* 0x000000ff0300720c */ /* 0x000fe20003f24270 */
[----:B------:R-:W-:Y:S01]  /*3da0*/  UIADD3 UR10, UR6, -0x2, URZ ;  /* 0xfffffffe060a7890 */ /* 0x000fe2000fffe03f */
[----:B------:R-:W-:Y:S01]  /*3db0*/  FSEL R10, R64, -INF , P0 ;  /* 0xff800000400a7808 */ /* 0x000fe20000000000 */
[----:B------:R-:W-:Y:S01]  /*3dc0*/  USHF.R.S32.HI UR5, URZ, 0x6, UR4 ;  /* 0x000000063f057899 */ /* 0x000fe20008011404 */
[----:B------:R-:W-:Y:S02]  /*3dd0*/  FSEL R11, R65, -INF , P2 ;  /* 0xff800000410b7808 */ /* 0x000fe40001000000 */
[----:B------:R-:W-:Y:S01]  /*3de0*/  ISETP.GT.AND P0, PT, R3, 0x1, PT ;  /* 0x000000010300780c */ /* 0x000fe20003f04270 */
[----:B------:R-:W-:Y:S01]  /*3df0*/  UISETP.LT.AND UP0, UPT, URZ, UR5, UPT ;  /* 0x000000053f00728c */ /* 0x000fe2000bf01270 */
[----:B------:R-:W-:-:S02]  /*3e00*/  ISETP.GT.AND P2, PT, R5, 0x8, PT ;  /* 0x000000080500780c */ /* 0x000fc40003f44270 */
[C---:B------:R-:W-:Y:S01]  /*3e10*/  IMNMX R7, R6.reuse, R9, PT ;  /* 0x0000000906077217 */ /* 0x040fe20003800200 */
[----:B------:R-:W-:Y:S01]  /*3e20*/  USEL UR5, URZ, UR5, !UP0 ;  /* 0x000000053f057287 */ /* 0x000fe2000c000000 */
[----:B------:R-:W-:Y:S02]  /*3e30*/  IMNMX R6, R6, R8, PT ;  /* 0x0000000806067217 */ /* 0x000fe40003800200 */
[----:B------:R-:W-:Y:S01]  /*3e40*/  FSEL R22, R66, -INF , P1 ;  /* 0xff80000042167808 */ /* 0x000fe20000800000 */
[----:B------:R-:W-:Y:S01]  /*3e50*/  UISETP.GE.AND UP0, UPT, UR10, UR5, UPT ;  /* 0x000000050a00728c */ /* 0x000fe2000bf06270 */
[----:B------:R-:W-:Y:S02]  /*3e60*/  ISETP.GT.AND P1, PT, R5, 0x9, PT ;  /* 0x000000090500780c */ /* 0x000fe40003f24270 */
[----:B------:R-:W-:Y:S02]  /*3e70*/  FSEL R25, R67, -INF , P0 ;  /* 0xff80000043197808 */ /* 0x000fe40000000000 */
[----:B----4-:R-:W-:Y:S01]  /*3e80*/  FSEL R12, R60, -INF , P2 ;  /* 0xff8000003c0c7808 */ /* 0x010fe20001000000 */
[----:B------:R-:W-:Y:S01]  /*3e90*/  LDSM.16.MT88.4 R64, [R238+0x2100] ;  /* 0x00210000ee40783b */ /* 0x000fe20000004200 */
[----:B------:R-:W-:-:S02]  /*3ea0*/  FMNMX.FTZ R8, R10, R11, !PT ;  /* 0x0000000b0a087209 */ /* 0x000fc40007810000 */
[----:B------:R-:W-:Y:S02]  /*3eb0*/  ISETP.GT.AND P0, PT, R3, 0x8, PT ;  /* 0x000000080300780c */ /* 0x000fe40003f04270 */
[----:B------:R-:W-:Y:S02]  /*3ec0*/  FSEL R13, R61, -INF , P1 ;  /* 0xff8000003d0d7808 */ /* 0x000fe40000800000 */
[C---:B------:R-:W-:Y:S02]  /*3ed0*/  ISETP.GT.AND P2, PT, R5.reuse, 0x10, PT ;  /* 0x000000100500780c */ /* 0x040fe40003f44270 */
[----:B------:R-:W-:Y:S02]  /*3ee0*/  FMNMX.FTZ R8, R12, R8, !PT ;  /* 0x000000080c087209 */ /* 0x000fe40007810000 */
[----:B------:R-:W-:Y:S02]  /*3ef0*/  FSEL R29, R62, -INF , P0 ;  /* 0xff8000003e1d7808 */ /* 0x000fe40000000000 */
[----:B------:R-:W-:-:S02]  /*3f00*/  ISETP.GT.AND P0, PT, R5, 0x11, PT ;  /* 0x000000110500780c */ /* 0x000fc40003f04270 */
[----:B------:R-:W-:Y:S02]  /*3f10*/  FSEL R14, R56, -INF , P2 ;  /* 0xff800000380e7808 */ /* 0x000fe40001000000 */
[----:B------:R-:W-:Y:S02]  /*3f20*/  FMNMX.FTZ R8, R13, R8, !PT ;  /* 0x000000080d087209 */ /* 0x000fe40007810000 */
[----:B------:R-:W-:Y:S02]  /*3f30*/  ISETP.GT.AND P1, PT, R3, 0x9, PT ;  /* 0x000000090300780c */ /* 0x000fe40003f24270 */
[----:B------:R-:W-:Y:S02]  /*3f40*/  FSEL R15, R57, -INF , P0 ;  /* 0xff800000390f7808 */ /* 0x000fe40000000000 */
[----:B------:R-:W-:Y:S02]  /*3f50*/  ISETP.GT.AND P0, PT, R3, 0x11, PT ;  /* 0x000000110300780c */ /* 0x000fe40003f04270 */
[----:B------:R-:W-:-:S02]  /*3f60*/  ISETP.GT.AND P2, PT, R5, 0x18, PT ;  /* 0x000000180500780c */ /* 0x000fc40003f44270 */
[----:B------:R-:W-:Y:S02]  /*3f70*/  FMNMX.FTZ R8, R14, R8, !PT ;  /* 0x000000080e087209 */ /* 0x000fe40007810000 */
[----:B------:R-:W-:Y:S02]  /*3f80*/  FSEL R30, R63, -INF , P1 ;  /* 0xff8000003f1e7808 */ /* 0x000fe40000800000 */
[----:B------:R-:W-:Y:S01]  /*3f90*/  ISETP.GT.AND P1, PT, R3, 0x10, PT ;  /* 0x000000100300780c */ /* 0x000fe20003f24270 */
[----:B------:R-:W-:Y:S01]  /*3fa0*/  LDSM.16.MT88.4 R60, [R237+0x900] ;  /* 0x00090000ed3c783b */ /* 0x000fe20000004200 */
[----:B------:R-:W-:Y:S02]  /*3fb0*/  FSEL R31, R59, -INF , P0 ;  /* 0xff8000003b1f7808 */ /* 0x000fe40000000000 */
[----:B------:R-:W-:Y:S02]  /*3fc0*/  ISETP.GT.AND P0, PT, R5, 0x19, PT ;  /* 0x000000190500780c */ /* 0x000fe40003f04270 */
[----:B------:R-:W-:-:S02]  /*3fd0*/  FSEL R16, R52, -INF , P2 ;  /* 0xff80000034107808 */ /* 0x000fc40001000000 */
[----:B------:R-:W-:Y:S02]  /*3fe0*/  FMNMX.FTZ R8, R15, R8, !PT ;  /* 0x000000080f087209 */ /* 0x000fe40007810000 */
[----:B------:R-:W-:Y:S02]  /*3ff0*/  FSEL R28, R58, -INF , P1 ;  /* 0xff8000003a1c7808 */ /* 0x000fe40000800000 */
[----:B------:R-:W-:Y:S01]  /*4000*/  ISETP.GT.AND P1, PT, R5, 0x20, PT ;  /* 0x000000200500780c */ /* 0x000fe20003f24270 */
[----:B------:R-:W-:Y:S01]  /*4010*/  LDSM.16.MT88.4 R56, [R240+0x900] ;  /* 0x00090000f038783b */ /* 0x000fe20000004200 */
[----:B------:R-:W-:Y:S02]  /*4020*/  FSEL R17, R53, -INF , P0 ;  /* 0xff80000035117808 */ /* 0x000fe40000000000 */
[----:B------:R-:W-:Y:S02]  /*4030*/  FMNMX.FTZ R8, R16, R8, !PT ;  /* 0x0000000810087209 */ /* 0x000fe40007810000 */
[----:B------:R-:W-:-:S02]  /*4040*/  FSEL R170, R44, -INF , P1 ;  /* 0xff8000002caa7808 */ /* 0x000fc40000800000 */
[C---:B------:R-:W-:Y:S02]  /*4050*/  ISETP.GT.AND P0, PT, R5.reuse, 0x21, PT ;  /* 0x000000210500780c */ /* 0x040fe40003f04270 */
[----:B------:R-:W-:Y:S02]  /*4060*/  ISETP.GT.AND P1, PT, R5, 0x28, PT ;  /* 0x000000280500780c */ /* 0x000fe40003f24270 */
[----:B------:R-:W-:Y:S02]  /*4070*/  FMNMX.FTZ R8, R17, R8, !PT ;  /* 0x0000000811087209 */ /* 0x000fe40007810000 */
[----:B------:R-:W-:Y:S02]  /*4080*/  FSEL R169, R45, -INF , P0 ;  /* 0xff8000002da97808 */ /* 0x000fe40000000000 */
[----:B------:R-:W-:Y:S02]  /*4090*/  FSEL R168, R40, -INF , P1 ;  /* 0xff80000028a87808 */ /* 0x000fe40000800000 */
[----:B------:R-:W-:-:S02]  /*40a0*/  FMNMX.FTZ R8, R170, R8, !PT ;  /* 0x00000008aa087209 */ /* 0x000fc40007810000 */
[C---:B------:R-:W-:Y:S02]  /*40b0*/  ISETP.GT.AND P1, PT, R5.reuse, 0x30, PT ;  /* 0x000000300500780c */ /* 0x040fe40003f24270 */
[----:B------:R-:W-:Y:S02]  /*40c0*/  ISETP.GT.AND P0, PT, R5, 0x29, PT ;  /* 0x000000290500780c */ /* 0x000fe40003f04270 */
[----:B------:R-:W-:Y:S02]  /*40d0*/  FMNMX.FTZ R8, R169, R8, !PT ;  /* 0x00000008a9087209 */ /* 0x000fe40007810000 */
[----:B------:R-:W-:Y:S02]  /*40e0*/  FSEL R115, R36, -INF , P1 ;  /* 0xff80000024737808 */ /* 0x000fe40000800000 */
[----:B------:R-:W-:Y:S02]  /*40f0*/  ISETP.GT.AND P1, PT, R3, 0x18, PT ;  /* 0x000000180300780c */ /* 0x000fe40003f24270 */
[----:B------:R-:W-:-:S02]  /*4100*/  FSEL R171, R41, -INF , P0 ;  /* 0xff80000029ab7808 */ /* 0x000fc40000000000 */
[----:B------:R-:W-:Y:S02]  /*4110*/  FMNMX.FTZ R8, R168, R8, !PT ;  /* 0x00000008a8087209 */ /* 0x000fe40007810000 */
[----:B------:R-:W-:Y:S02]  /*4120*/  FSEL R24, R54, -INF , P1 ;  /* 0xff80000036187808 */ /* 0x000fe40000800000 */
[C---:B------:R-:W-:Y:S02]  /*4130*/  ISETP.GT.AND P0, PT, R5.reuse, 0x31, PT ;  /* 0x000000310500780c */ /* 0x040fe40003f04270 */
[C---:B------:R-:W-:Y:S02]  /*4140*/  ISETP.GT.AND P2, PT, R5.reuse, 0x38, PT ;  /* 0x000000380500780c */ /* 0x040fe40003f44270 */
[----:B------:R-:W-:Y:S02]  /*4150*/  ISETP.GT.AND P1, PT, R5, 0x39, PT ;  /* 0x000000390500780c */ /* 0x000fe40003f24270 */
[----:B------:R-:W-:-:S02]  /*4160*/  FMNMX.FTZ R5, R171, R8, !PT ;  /* 0x00000008ab057209 */ /* 0x000fc40007810000 */
[----:B------:R-:W-:Y:S02]  /*4170*/  FSEL R223, R37, -INF , P0 ;  /* 0xff80000025df7808 */ /* 0x000fe40000000000 */
[----:B------:R-:W-:Y:S02]  /*4180*/  FMNMX.FTZ R5, R115, R5, !PT ;  /* 0x0000000573057209 */ /* 0x000fe40007810000 */
[----:B------:R-:W-:Y:S02]  /*4190*/  FSEL R222, R32, -INF , P2 ;  /* 0xff80000020de7808 */ /* 0x000fe40001000000 */
[----:B------:R-:W-:Y:S02]  /*41a0*/  FMNMX.FTZ R5, R223, R5, !PT ;  /* 0x00000005df057209 */ /* 0x000fe40007810000 */
[----:B------:R-:W-:Y:S02]  /*41b0*/  ISETP.GT.AND P0, PT, R3, 0x19, PT ;  /* 0x000000190300780c */ /* 0x000fe40003f04270 */
[----:B------:R-:W-:-:S02]  /*41c0*/  FSEL R220, R33, -INF , P1 ;  /* 0xff80000021dc7808 */ /* 0x000fc40000800000 */
[----:B------:R-:W-:Y:S02]  /*41d0*/  FMNMX.FTZ R5, R222, R5, !PT ;  /* 0x00000005de057209 */ /* 0x000fe40007810000 */
[----:B------:R-:W-:Y:S02]  /*41e0*/  FSEL R27, R55, -INF , P0 ;  /* 0xff800000371b7808 */ /* 0x000fe40000000000 */
[C---:B------:R-:W-:Y:S01]  /*41f0*/  ISETP.GT.AND P0, PT, R3.reuse, 0x20, PT ;  /* 0x000000200300780c */ /* 0x040fe20003f04270 */
[----:B------:R-:W-:Y:S01]  /*4200*/  LDSM.16.MT88.4 R52, [R239+0x900] ;  /* 0x00090000ef34783b */ /* 0x000fe20000004200 */
[----:B------:R-:W-:Y:S02]  /*4210*/  FMNMX.FTZ R5, R220, R5, !PT ;  /* 0x00000005dc057209 */ /* 0x000fe40007810000 */
[----:B------:R-:W-:Y:S02]  /*4220*/  FSEL R165, R46, -INF , P0 ;  /* 0xff8000002ea57808 */ /* 0x000fe40000000000 */
[C---:B------:R-:W-:Y:S01]  /*4230*/  ISETP.GT.AND P0, PT, R3.reuse, 0x29, PT ;  /* 0x000000290300780c */ /* 0x040fe20003f04270 */
[----:B------:R-:W1:Y:S01]  /*4240*/  SHFL.BFLY PT, R9, R5, 0x2, 0x1f ;  /* 0x0c401f0005097f89 */ /* 0x000e6200000e0000 */
[----:B------:R-:W-:-:S02]  /*4250*/  ISETP.GT.AND P2, PT, R3, 0x21, PT ;  /* 0x000000210300780c */ /* 0x000fc40003f44270 */
[----:B------:R-:W-:Y:S02]  /*4260*/  FSEL R166, R43, -INF , P0 ;  /* 0xff8000002ba67808 */ /* 0x000fe40000000000 */
[C---:B------:R-:W-:Y:S02]  /*4270*/  ISETP.GT.AND P1, PT, R3.reuse, 0x28, PT ;  /* 0x000000280300780c */ /* 0x040fe40003f24270 */
[----:B------:R-:W-:Y:S02]  /*4280*/  ISETP.GT.AND P0, PT, R3, 0x30, PT ;  /* 0x000000300300780c */ /* 0x000fe40003f04270 */
[----:B------:R-:W-:Y:S02]  /*4290*/  FSEL R164, R47, -INF , P2 ;  /* 0xff8000002fa47808 */ /* 0x000fe40001000000 */
[----:B------:R-:W-:Y:S02]  /*42a0*/  FSEL R167, R42, -INF , P1 ;  /* 0xff8000002aa77808 */ /* 0x000fe40000800000 */
[----:B------:R-:W-:Y:S01]  /*42b0*/  FSEL R108, R38, -INF , P0 ;  /* 0xff800000266c7808 */ /* 0x000fe20000000000 */
[----:B------:R-:W-:Y:S01]  /*42c0*/  LDSM.16.MT88.4 R40, [R237+0x100] ;  /* 0x00010000ed28783b */ /* 0x000fe20000004200 */
[----:B------:R-:W-:-:S02]  /*42d0*/  ISETP.GT.AND P1, PT, R3, 0x31, PT ;  /* 0x000000310300780c */ /* 0x000fc40003f24270 */
[C---:B------:R-:W-:Y:S02]  /*42e0*/  ISETP.GT.AND P2, PT, R3.reuse, 0x38, PT ;  /* 0x000000380300780c */ /* 0x040fe40003f44270 */
[----:B------:R-:W-:Y:S02]  /*42f0*/  ISETP.GT.AND P0, PT, R3, 0x39, PT ;  /* 0x000000390300780c */ /* 0x000fe40003f04270 */
[----:B------:R-:W-:Y:S02]  /*4300*/  FMNMX.FTZ R3, R22, R25, !PT ;  /* 0x0000001916037209 */ /* 0x000fe40007810000 */
[----:B------:R-:W-:Y:S02]  /*4310*/  FSEL R221, R35, -INF , P0 ;  /* 0xff80000023dd7808 */ /* 0x000fe40000000000 */
[----:B------:R-:W-:Y:S02]  /*4320*/  FMNMX.FTZ R3, R29, R3, !PT ;  /* 0x000000031d037209 */ /* 0x000fe40007810000 */
[----:B------:R-:W-:-:S02]  /*4330*/  ISETP.GT.AND P0, PT, R7, 0x1, PT ;  /* 0x000000010700780c */ /* 0x000fc40003f04270 */
[----:B------:R-:W-:Y:S02]  /*4340*/  FMNMX.FTZ R3, R30, R3, !PT ;  /* 0x000000031e037209 */ /* 0x000fe40007810000 */
[----:B------:R-:W-:Y:S02]  /*4350*/  FSEL R235, R39, -INF , P1 ;  /* 0xff80000027eb7808 */ /* 0x000fe40000800000 */
[----:B------:R-:W-:Y:S02]  /*4360*/  FMNMX.FTZ R8, R28, R3, !PT ;  /* 0x000000031c087209 */ /* 0x000fe40007810000 */
[----:B-1----:R-:W-:Y:S02]  /*4370*/  FMNMX.FTZ R3, R9, R5, !PT ;  /* 0x0000000509037209 */ /* 0x002fe40007810000 */
[----:B------:R-:W-:Y:S02]  /*4380*/  FMNMX.FTZ R5, R31, R8, !PT ;  /* 0x000000081f057209 */ /* 0x000fe40007810000 */
[----:B------:R-:W-:Y:S01]  /*4390*/  FSEL R19, R105, -INF , P0 ;  /* 0xff80000069137808 */ /* 0x000fe20000000000 */
[----:B------:R-:W1:Y:S01]  /*43a0*/  SHFL.BFLY PT, R9, R3, 0x1, 0x1f ;  /* 0x0c201f0003097f89 */ /* 0x000e6200000e0000 */
[----:B------:R-:W-:-:S02]  /*43b0*/  FMNMX.FTZ R5, R24, R5, !PT ;  /* 0x0000000518057209 */ /* 0x000fc40007810000 */
[----:B------:R-:W-:Y:S02]  /*43c0*/  ISETP.GT.AND P1, PT, R7, RZ, PT ;  /* 0x000000ff0700720c */ /* 0x000fe40003f24270 */
[----:B------:R-:W-:Y:S02]  /*43d0*/  ISETP.GT.AND P0, PT, R6, RZ, PT ;  /* 0x000000ff0600720c */ /* 0x000fe40003f04270 */
[----:B------:R-:W-:Y:S02]  /*43e0*/  FMNMX.FTZ R5, R27, R5, !PT ;  /* 0x000000051b057209 */ /* 0x000fe40007810000 */
[----:B------:R-:W-:Y:S02]  /*43f0*/  FSEL R18, R104, -INF , P1 ;  /* 0xff80000068127808 */ /* 0x000fe40000800000 */
[----:B------:R-:W-:Y:S02]  /*4400*/  FSEL R33, R106, -INF , P0 ;  /* 0xff8000006a217808 */ /* 0x000fe40000000000 */
[----:B------:R-:W-:-:S02]  /*4410*/  ISETP.GT.AND P1, PT, R7, 0x9, PT ;  /* 0x000000090700780c */ /* 0x000fc40003f24270 */
[C---:B------:R-:W-:Y:S02]  /*4420*/  ISETP.GT.AND P0, PT, R6.reuse, 0x9, PT ;  /* 0x000000090600780c */ /* 0x040fe40003f04270 */
[----:B------:R-:W-:Y:S02]  /*4430*/  FMNMX.FTZ R5, R165, R5, !PT ;  /* 0x00000005a5057209 */ /* 0x000fe40007810000 */
[----:B------:R-:W-:Y:S02]  /*4440*/  FSEL R26, R101, -INF , P1 ;  /* 0xff800000651a7808 */ /* 0x000fe40000800000 */
[----:B------:R-:W-:Y:S02]  /*4450*/  FSEL R36, R103, -INF , P0 ;  /* 0xff80000067247808 */ /* 0x000fe40000000000 */
[----:B------:R-:W-:Y:S02]  /*4460*/  ISETP.GT.AND P1, PT, R6, 0x8, PT ;  /* 0x000000080600780c */ /* 0x000fe40003f24270 */
[----:B------:R-:W-:-:S02]  /*4470*/  ISETP.GT.AND P0, PT, R7, 0x11, PT ;  /* 0x000000110700780c */ /* 0x000fc40003f04270 */
[----:B------:R-:W-:Y:S02]  /*4480*/  FMNMX.FTZ R5, R164, R5, !PT ;  /* 0x00000005a4057209 */ /* 0x000fe40007810000 */
[----:B------:R-:W-:Y:S02]  /*4490*/  FSEL R48, R34, -INF , P2 ;  /* 0xff80000022307808 */ /* 0x000fe40001000000 */
[----:B------:R-:W-:Y:S02]  /*44a0*/  FSEL R34, R102, -INF , P1 ;  /* 0xff80000066227808 */ /* 0x000fe40000800000 */
[----:B------:R-:W-:Y:S02]  /*44b0*/  FSEL R37, R97, -INF , P0 ;  /* 0xff80000061257808 */ /* 0x000fe40000000000 */
[----:B------:R-:W-:Y:S02]  /*44c0*/  ISETP.GT.AND P1, PT, R7, 0x10, PT ;  /* 0x000000100700780c */ /* 0x000fe40003f24270 */
[----:B------:R-:W-:-:S02]  /*44d0*/  ISETP.GT.AND P0, PT, R6, 0x11, PT ;  /* 0x000000110600780c */ /* 0x000fc40003f04270 */
[----:B------:R-:W-:Y:S02]  /*44e0*/  FMNMX.FTZ R5, R167, R5, !PT ;  /* 0x00000005a7057209 */ /* 0x000fe40007810000 */
[----:B------:R-:W-:Y:S02]  /*44f0*/  FSEL R35, R96, -INF , P1 ;  /* 0xff80000060237808 */ /* 0x000fe40000800000 */
[----:B------:R-:W-:Y:S02]  /*4500*/  FSEL R45, R99, -INF , P0 ;  /* 0xff800000632d7808 */ /* 0x000fe40000000000 */
[----:B------:R-:W-:Y:S02]  /*4510*/  FMNMX.FTZ R5, R166, R5, !PT ;  /* 0x00000005a6057209 */ /* 0x000fe40007810000 */
[----:B------:R-:W-:Y:S02]  /*4520*/  ISETP.GT.AND P1, PT, R6, 0x10, PT ;  /* 0x000000100600780c */ /* 0x000fe40003f24270 */
[----:B------:R-:W-:-:S02]  /*4530*/  ISETP.GT.AND P0, PT, R7, 0x19, PT ;  /* 0x000000190700780c */ /* 0x000fc40003f04270 */
[----:B------:R-:W-:Y:S02]  /*4540*/  ISETP.GT.AND P2, PT, R7, 0x8, PT ;  /* 0x000000080700780c */ /* 0x000fe40003f44270 */
[----:B------:R-:W-:Y:S02]  /*4550*/  FMNMX.FTZ R5, R108, R5, !PT ;  /* 0x000000056c057209 */ /* 0x000fe40007810000 */
[----:B------:R-:W-:Y:S02]  /*4560*/  FSEL R44, R98, -INF , P1 ;  /* 0xff800000622c7808 */ /* 0x000fe40000800000 */
[----:B------:R-:W-:Y:S02]  /*4570*/  FSEL R39, R93, -INF , P0 ;  /* 0xff8000005d277808 */ /* 0x000fe40000000000 */
[----:B------:R-:W-:Y:S02]  /*4580*/  FSEL R23, R100, -INF , P2 ;  /* 0xff80000064177808 */ /* 0x000fe40001000000 */
[----:B------:R-:W-:-:S02]  /*4590*/  ISETP.GT.AND P1, PT, R6, 0x18, PT ;  /* 0x000000180600780c */ /* 0x000fc40003f24270 */
[----:B------:R-:W-:Y:S02]  /*45a0*/  ISETP.GT.AND P0, PT, R6, 0x19, PT ;  /* 0x000000190600780c */ /* 0x000fe40003f04270 */
[----:B------:R-:W-:Y:S02]  /*45b0*/  FMNMX.FTZ R8, R18, R19, !PT ;  /* 0x0000001312087209 */ /* 0x000fe40007810000 */
[----:B------:R-:W-:Y:S02]  /*45c0*/  FMNMX.FTZ R5, R235, R5, !PT ;  /* 0x00000005eb057209 */ /* 0x000fe40007810000 */
[----:B------:R-:W-:Y:S02]  /*45d0*/  FSEL R46, R94, -INF , P1 ;  /* 0xff8000005e2e7808 */ /* 0x000fe40000800000 */
[----:B------:R-:W-:Y:S02]  /*45e0*/  FSEL R47, R95, -INF , P0 ;  /* 0xff8000005f2f7808 */ /* 0x000fe40000000000 */
[----:B------:R-:W-:-:S02]  /*45f0*/  FMNMX.FTZ R8, R23, R8, !PT ;  /* 0x0000000817087209 */ /* 0x000fc40007810000 */
[----:B------:R-:W-:Y:S02]  /*4600*/  ISETP.GT.AND P0, PT, R7, 0x21, PT ;  /* 0x000000210700780c */ /* 0x000fe40003f04270 */
[----:B------:R-:W-:Y:S02]  /*4610*/  ISETP.GT.AND P1, PT, R6, 0x20, PT ;  /* 0x000000200600780c */ /* 0x000fe40003f24270 */
[----:B-1----:R-:W-:Y:S02]  /*4620*/  FMNMX.FTZ R186, R3, R9, !PT ;  /* 0x0000000903ba7209 */ /* 0x002fe40007810000 */
[----:B------:R-:W-:Y:S02]  /*4630*/  FMNMX.FTZ R3, R48, R5, !PT ;  /* 0x0000000530037209 */ /* 0x000fe40007810000 */
[----:B------:R-:W-:Y:S02]  /*4640*/  ISETP.GT.AND P2, PT, R6, 0x1, PT ;  /* 0x000000010600780c */ /* 0x000fe40003f44270 */
[----:B------:R-:W-:-:S02]  /*4650*/  FMNMX.FTZ R5, R26, R8, !PT ;  /* 0x000000081a057209 */ /* 0x000fc40007810000 */
[----:B------:R-:W-:Y:S02]  /*4660*/  FSEL R161, R89, -INF , P0 ;  /* 0xff80000059a17808 */ /* 0x000fe40000000000 */
[----:B------:R-:W-:Y:S02]  /*4670*/  FSEL R162, R90, -INF , P1 ;  /* 0xff8000005aa27808 */ /* 0x000fe40000800000 */
[----:B------:R-:W-:Y:S02]  /*4680*/  ISETP.GT.AND P0, PT, R6, 0x21, PT ;  /* 0x000000210600780c */ /* 0x000fe40003f04270 */
[----:B------:R-:W-:Y:S02]  /*4690*/  ISETP.GT.AND P1, PT, R7, 0x29, PT ;  /* 0x000000290700780c */ /* 0x000fe40003f24270 */
[----:B------:R-:W-:Y:S02]  /*46a0*/  FMNMX.FTZ R3, R221, R3, !PT ;  /* 0x00000003dd037209 */ /* 0x000fe40007810000 */
[----:B------:R-:W-:-:S02]  /*46b0*/  FSEL R32, R107, -INF , P2 ;  /* 0xff8000006b207808 */ /* 0x000fc40001000000 */
[----:B------:R-:W-:Y:S01]  /*46c0*/  ISETP.GT.AND P2, PT, R7, 0x18, PT ;  /* 0x000000180700780c */ /* 0x000fe20003f44270 */
[----:B------:R-:W1:Y:S01]  /*46d0*/  SHFL.BFLY PT, R9, R3, 0x2, 0x1f ;  /* 0x0c401f0003097f89 */ /* 0x000e6200000e0000 */
[----:B------:R-:W-:Y:S01]  /*46e0*/  FMNMX.FTZ R8, R35, R5, !PT ;  /* 0x0000000523087209 */ /* 0x000fe20007810000 */
[C---:B------:R-:W-:Y:S01]  /*46f0*/  FMUL.FTZ R5, R186.reuse, c[0x0][0x2d0] ;  /* 0x0000b400ba057a20 */ /* 0x040fe20000410000 */
[----:B------:R-:W-:Y:S02]  /*4700*/  FSEL R163, R91, -INF , P0 ;  /* 0xff8000005ba37808 */ /* 0x000fe40000000000 */
[----:B------:R-:W-:Y:S02]  /*4710*/  FSEL R159, R85, -INF , P1 ;  /* 0xff800000559f7808 */ /* 0x000fe40000800000 */
[----:B------:R-:W-:Y:S02]  /*4720*/  ISETP.GT.AND P0, PT, R7, 0x28, PT ;  /* 0x000000280700780c */ /* 0x000fe40003f04270 */
[----:B------:R-:W-:-:S02]  /*4730*/  FSETP.NEU.FTZ.AND P1, PT, R186, -INF , PT ;  /* 0xff800000ba00780b */ /* 0x000fc40003f3d000 */
[----:B------:R-:W-:Y:S02]  /*4740*/  FSEL R38, R92, -INF , P2 ;  /* 0xff8000005c267808 */ /* 0x000fe40001000000 */
[----:B------:R-:W-:Y:S02]  /*4750*/  FMNMX.FTZ R8, R37, R8, !PT ;  /* 0x0000000825087209 */ /* 0x000fe40007810000 */
[----:B------:R-:W-:Y:S02]  /*4760*/  FSEL R157, R84, -INF , P0 ;  /* 0xff800000549d7808 */ /* 0x000fe40000000000 */
[----:B------:R-:W-:Y:S02]  /*4770*/  FSEL R21, R5, RZ, P1 ;  /* 0x000000ff05157208 */ /* 0x000fe40000800000 */
[C---:B------:R-:W-:Y:S02]  /*4780*/  ISETP.GT.AND P2, PT, R7.reuse, 0x20, PT ;  /* 0x000000200700780c */ /* 0x040fe40003f44270 */
[----:B------:R-:W-:-:S02]  /*4790*/  ISETP.GT.AND P0, PT, R7, 0x30, PT ;  /* 0x000000300700780c */ /* 0x000fc40003f04270 */
[----:B------:R-:W-:Y:S01]  /*47a0*/  FMNMX.FTZ R5, R38, R8, !PT ;  /* 0x0000000826057209 */ /* 0x000fe20007810000 */
[----:B------:R-:W-:Y:S01]  /*47b0*/  FFMA.FTZ R8, R10, c[0x0][0x2d0], -R21 ;  /* 0x0000b4000a087a23 */ /* 0x000fe20000010815 */
[----:B------:R-:W-:Y:S02]  /*47c0*/  FSEL R160, R88, -INF , P2 ;  /* 0xff80000058a07808 */ /* 0x000fe40001000000 */
[----:B------:R-:W-:Y:S01]  /*47d0*/  FSEL R199, R80, -INF , P0 ;  /* 0xff80000050c77808 */ /* 0x000fe20000000000 */
[----:B------:R2:W-:Y:S01]  /*47e0*/  MUFU.EX2 R234, R8 ;  /* 0x0000000800ea7308 */ /* 0x0005e20000000800 */
[----:B------:R-:W-:Y:S02]  /*47f0*/  FMNMX.FTZ R5, R39, R5, !PT ;  /* 0x0000000527057209 */ /* 0x000fe40007810000 */
[C---:B------:R-:W-:Y:S02]  /*4800*/  ISETP.GT.AND P0, PT, R7.reuse, 0x31, PT ;  /* 0x000000310700780c */ /* 0x040fe40003f04270 */
[----:B------:R-:W-:-:S02]  /*4810*/  ISETP.GT.AND P2, PT, R7, 0x38, PT ;  /* 0x000000380700780c */ /* 0x000fc40003f44270 */
[----:B------:R-:W-:Y:S02]  /*4820*/  ISETP.GT.AND P1, PT, R7, 0x39, PT ;  /* 0x000000390700780c */ /* 0x000fe40003f24270 */
[----:B------:R-:W-:Y:S02]  /*4830*/  FMNMX.FTZ R7, R33, R32, !PT ;  /* 0x0000002021077209 */ /* 0x000fe40007810000 */
[----:B------:R-:W-:Y:S02]  /*4840*/  FMNMX.FTZ R5, R160, R5, !PT ;  /* 0x00000005a0057209 */ /* 0x000fe40007810000 */
[----:B------:R-:W-:Y:S02]  /*4850*/  FMNMX.FTZ R7, R34, R7, !PT ;  /* 0x0000000722077209 */ /* 0x000fe40007810000 */
[----:B------:R-:W-:Y:S01]  /*4860*/  FMNMX.FTZ R5, R161, R5, !PT ;  /* 0x00000005a1057209 */ /* 0x000fe20007810000 */
[----:B--2---:R-:W-:Y:S01]  /*4870*/  FFMA.FTZ R8, R11, c[0x0][0x2d0], -R21 ;  /* 0x0000b4000b087a23 */ /* 0x004fe20000010815 */
[----:B-1----:R-:W-:-:S02]  /*4880*/  FMNMX.FTZ R3, R3, R9, !PT ;  /* 0x0000000903037209 */ /* 0x002fc40007810000 */
[----:B------:R-:W-:Y:S01]  /*4890*/  FSEL R198, R81, -INF , P0 ;  /* 0xff80000051c67808 */ /* 0x000fe20000000000 */
[----:B------:R1:W2:Y:S01]  /*48a0*/  MUFU.EX2 R232, R8 ;  /* 0x0000000800e87308 */ /* 0x0002a20000000800 */
[----:B------:R-:W-:Y:S01]  /*48b0*/  FSEL R197, R68, -INF , P2 ;  /* 0xff80000044c57808 */ /* 0x000fe20001000000 */
[----:B------:R-:W3:Y:S01]  /*48c0*/  SHFL.BFLY PT, R185, R3, 0x1, 0x1f ;  /* 0x0c201f0003b97f89 */ /* 0x000ee200000e0000 */
[----:B------:R-:W-:Y:S02]  /*48d0*/  ISETP.GT.AND P0, PT, R6, 0x28, PT ;  /* 0x000000280600780c */ /* 0x000fe40003f04270 */
[----:B------:R-:W-:Y:S02]  /*48e0*/  FSEL R196, R69, -INF , P1 ;  /* 0xff80000045c47808 */ /* 0x000fe40000800000 */
[----:B------:R-:W-:Y:S02]  /*48f0*/  FSEL R158, R86, -INF , P0 ;  /* 0xff800000569e7808 */ /* 0x000fe40000000000 */
[----:B------:R-:W-:-:S02]  /*4900*/  ISETP.GT.AND P0, PT, R6, 0x29, PT ;  /* 0x000000290600780c */ /* 0x000fc40003f04270 */
[C---:B------:R-:W-:Y:S02]  /*4910*/  ISETP.GT.AND P2, PT, R6.reuse, 0x31, PT ;  /* 0x000000310600780c */ /* 0x040fe40003f44270 */
[----:B------:R-:W-:Y:S02]  /*4920*/  FSEL R156, R87, -INF , P0 ;  /* 0xff800000579c7808 */ /* 0x000fe40000000000 */
[----:B------:R-:W-:Y:S01]  /*4930*/  ISETP.GT.AND P0, PT, R6, 0x30, PT ;  /* 0x000000300600780c */ /* 0x000fe20003f04270 */
[----:B------:R-:W-:Y:S01]  /*4940*/  LDSM.16.MT88.4 R84, [R240+0x2900] ;  /* 0x00290000f054783b */ /* 0x000fe20000004200 */
[----:B-1----:R-:W-:Y:S02]  /*4950*/  FMNMX.FTZ R8, R36, R7, !PT ;  /* 0x0000000724087209 */ /* 0x002fe40007810000 */
[----:B------:R-:W-:Y:S01]  /*4960*/  FMNMX.FTZ R7, R157, R5, !PT ;  /* 0x000000059d077209 */ /* 0x000fe20007810000 */
[----:B------:R-:W-:Y:S01]  /*4970*/  FFMA.FTZ R5, R12, c[0x0][0x2d0], -R21 ;  /* 0x0000b4000c057a23 */ /* 0x000fe20000010815 */
[----:B------:R-:W-:-:S02]  /*4980*/  FMNMX.FTZ R8, R44, R8, !PT ;  /* 0x000000082c087209 */ /* 0x000fc40007810000 */
[----:B------:R-:W-:Y:S01]  /*4990*/  FMNMX.FTZ R7, R159, R7, !PT ;  /* 0x000000079f077209 */ /* 0x000fe20007810000 */
[----:B------:R1:W-:Y:S01]  /*49a0*/  MUFU.EX2 R233, R5 ;  /* 0x0000000500e97308 */ /* 0x0003e20000000800 */
[----:B------:R-:W-:Y:S02]  /*49b0*/  FSEL R231, R82, -INF , P0 ;  /* 0xff80000052e77808 */ /* 0x000fe40000000000 */
[----:B------:R-:W-:Y:S01]  /*49c0*/  FMNMX.FTZ R184, R199, R7, !PT ;  /* 0x00000007c7b87209 */ /* 0x000fe20007810000 */
[--C-:B------:R-:W-:Y:S01]  /*49d0*/  FFMA.FTZ R7, R13, c[0x0][0x2d0], -R21.reuse ;  /* 0x0000b4000d077a23 */ /* 0x100fe20000010815 */
[----:B---3--:R-:W-:Y:S01]  /*49e0*/  FMNMX.FTZ R185, R3, R185, !PT ;  /* 0x000000b903b97209 */ /* 0x008fe20007810000 */
[----:B------:R-:W-:Y:S01]  /*49f0*/  FFMA.FTZ R3, R16, c[0x0][0x2d0], -R21 ;  /* 0x0000b40010037a23 */ /* 0x000fe20000010815 */
[----:B------:R-:W-:Y:S01]  /*4a00*/  FMNMX.FTZ R184, R198, R184, !PT ;  /* 0x000000b8c6b87209 */ /* 0x000fe20007810000 */
[----:B------:R3:W-:Y:S01]  /*4a10*/  MUFU.EX2 R116, R7 ;  /* 0x0000000700747308 */ /* 0x0007e20000000800 */
[----:B------:R-:W-:Y:S01]  /*4a20*/  ISETP.GT.AND P1, PT, R6, 0x38, PT ;  /* 0x000000380600780c */ /* 0x000fe20003f24270 */
[----:B------:R-:W-:Y:S01]  /*4a30*/  FMUL.FTZ R20, R185, c[0x0][0x2d0] ;  /* 0x0000b400b9147a20 */ /* 0x000fe20000410000 */
[----:B------:R-:W-:-:S02]  /*4a40*/  FMNMX.FTZ R184, R197, R184, !PT ;  /* 0x000000b8c5b87209 */ /* 0x000fc40007810000 */
[----:B------:R-:W-:Y:S02]  /*4a50*/  FSEL R229, R83, -INF , P2 ;  /* 0xff80000053e57808 */ /* 0x000fe40001000000 */
[----:B------:R-:W-:Y:S01]  /*4a60*/  FMNMX.FTZ R184, R196, R184, !PT ;  /* 0x000000b8c4b87209 */ /* 0x000fe20007810000 */
[----:B------:R-:W-:Y:S01]  /*4a70*/  MUFU.EX2 R111, R3 ;  /* 0x00000003006f7308 */ /* 0x000fe20000000800 */
[----:B-1----:R-:W-:Y:S01]  /*4a80*/  FMNMX.FTZ R5, R45, R8, !PT ;  /* 0x000000082d057209 */ /* 0x002fe20007810000 */
[----:B------:R-:W-:Y:S01]  /*4a90*/  LDSM.16.MT88.4 R80, [R239+0x2900] ;  /* 0x00290000ef50783b */ /* 0x000fe20000004200 */
[----:B------:R-:W-:Y:S02]  /*4aa0*/  ISETP.GT.AND P0, PT, R6, 0x39, PT ;  /* 0x000000390600780c */ /* 0x000fe40003f04270 */
[----:B------:R-:W-:Y:S01]  /*4ab0*/  FMNMX.FTZ R5, R46, R5, !PT ;  /* 0x000000052e057209 */ /* 0x000fe20007810000 */
[----:B------:R-:W1:Y:S01]  /*4ac0*/  SHFL.BFLY PT, R8, R184, 0x2, 0x1f ;  /* 0x0c401f00b8087f89 */ /* 0x000e6200000e0000 */
[----:B------:R-:W-:Y:S01]  /*4ad0*/  FSEL R228, R70, -INF , P1 ;  /* 0xff80000046e47808 */ /* 0x000fe20000800000 */
[----:B---3--:R-:W-:Y:S01]  /*4ae0*/  FFMA.FTZ R7, R14, c[0x0][0x2d0], -R21 ;  /* 0x0000b4000e077a23 */ /* 0x008fe20000010815 */
[----:B------:R-:W-:-:S02]  /*4af0*/  FMNMX.FTZ R5, R47, R5, !PT ;  /* 0x000000052f057209 */ /* 0x000fc40007810000 */
[----:B------:R-:W-:Y:S01]  /*4b00*/  FSEL R227, R71, -INF , P0 ;  /* 0xff80000047e37808 */ /* 0x000fe20000000000 */
[----:B------:R3:W-:Y:S01]  /*4b10*/  MUFU.EX2 R205, R7 ;  /* 0x0000000700cd7308 */ /* 0x0007e20000000800 */
[----:B------:R-:W-:Y:S01]  /*4b20*/  FMNMX.FTZ R5, R162, R5, !PT ;  /* 0x00000005a2057209 */ /* 0x000fe20007810000 */
[----:B------:R-:W-:Y:S01]  /*4b30*/  LDSM.16.MT88.4 R68, [R237+0x2100] ;  /* 0x00210000ed44783b */ /* 0x000fe20000004200 */
[----:B------:R-:W-:Y:S02]  /*4b40*/  FSETP.NEU.FTZ.AND P0, PT, R185, -INF , PT ;  /* 0xff800000b900780b */ /* 0x000fe40003f1d000 */
[----:B------:R-:W-:Y:S02]  /*4b50*/  FMNMX.FTZ R5, R163, R5, !PT ;  /* 0x00000005a3057209 */ /* 0x000fe40007810000 */
[----:B------:R-:W-:Y:S02]  /*4b60*/  FSEL R20, R20, RZ, P0 ;  /* 0x000000ff14147208 */ /* 0x000fe40000000000 */
[----:B------:R-:W-:-:S02]  /*4b70*/  FMNMX.FTZ R5, R158, R5, !PT ;  /* 0x000000059e057209 */ /* 0x000fc40007810000 */
[----:B--2---:R-:W-:Y:S02]  /*4b80*/  F2FP.BF16.PACK_AB R16, R232, R234 ;  /* 0x000000eae810723e */ /* 0x004fe400000010ff */
[----:B------:R-:W-:Y:S01]  /*4b90*/  FMNMX.FTZ R5, R156, R5, !PT ;  /* 0x000000059c057209 */ /* 0x000fe20007810000 */
[----:B---3--:R-:W-:-:S03]  /*4ba0*/  FFMA.FTZ R7, R15, c[0x0][0x2d0], -R21 ;  /* 0x0000b4000f077a23 */ /* 0x008fc60000010815 */
[----:B------:R-:W-:Y:S02]  /*4bb0*/  FMNMX.FTZ R5, R231, R5, !PT ;  /* 0x00000005e7057209 */ /* 0x000fe40007810000 */
[----:B-1----:R-:W-:Y:S01]  /*4bc0*/  FMNMX.FTZ R184, R184, R8, !PT ;  /* 0x00000008b8b87209 */ /* 0x002fe20007810000 */
[----:B------:R-:W1:Y:S01]  /*4bd0*/  MUFU.EX2 R209, R7 ;  /* 0x0000000700d17308 */ /* 0x000e620000000800 */
[----:B------:R-:W-:Y:S01]  /*4be0*/  FMNMX.FTZ R3, R229, R5, !PT ;  /* 0x00000005e5037209 */ /* 0x000fe20007810000 */
[----:B------:R-:W-:Y:S02]  /*4bf0*/  FFMA.FTZ R5, R17, c[0x0][0x2d0], -R21 ;  /* 0x0000b40011057a23 */ /* 0x000fe40000010815 */
[----:B------:R-:W2:Y:S01]  /*4c00*/  SHFL.BFLY PT, R6, R184, 0x1, 0x1f ;  /* 0x0c201f00b8067f89 */ /* 0x000ea200000e0000 */
[----:B------:R-:W-:-:S03]  /*4c10*/  FMNMX.FTZ R3, R228, R3, !PT ;  /* 0x00000003e4037209 */ /* 0x000fc60007810000 */
[----:B------:R3:W4:Y:S01]  /*4c20*/  MUFU.EX2 R112, R5 ;  /* 0x0000000500707308 */ /* 0x0007220000000800 */
[----:B------:R-:W-:-:S05]  /*4c30*/  FMNMX.FTZ R3, R227, R3, !PT ;  /* 0x00000003e3037209 */ /* 0x000fca0007810000 */
[----:B------:R-:W5:Y:S01]  /*4c40*/  SHFL.BFLY PT, R182, R3, 0x2, 0x1f ;  /* 0x0c401f0003b67f89 */ /* 0x000f6200000e0000 */
[----:B-1----:R-:W-:Y:S01]  /*4c50*/  F2FP.BF16.PACK_AB R8, R209, R205 ;  /* 0x000000cdd108723e */ /* 0x002fe200000010ff */
[----:B---3--:R-:W-:Y:S01]  /*4c60*/  FFMA.FTZ R5, R22, c[0x0][0x2d0], -R20 ;  /* 0x0000b40016057a23 */ /* 0x008fe20000010814 */
[----:B----4-:R-:W-:Y:S01]  /*4c70*/  F2FP.BF16.PACK_AB R10, R112, R111 ;  /* 0x0000006f700a723e */ /* 0x010fe200000010ff */
[----:B------:R-:W-:Y:S02]  /*4c80*/  IMAD.MOV.U32 R22, RZ, RZ, R48 ;  /* 0x000000ffff167224 */ /* 0x000fe400078e0030 */
[----:B------:R1:W-:Y:S01]  /*4c90*/  MUFU.EX2 R226, R5 ;  /* 0x0000000500e27308 */ /* 0x0003e20000000800 */
[----:B--2---:R-:W-:-:S04]  /*4ca0*/  FMNMX.FTZ R184, R184, R6, !PT ;  /* 0x00000006b8b87209 */ /* 0x004fc80007810000 */
[----:B------:R-:W-:Y:S02]  /*4cb0*/  FSETP.NEU.FTZ.AND P0, PT, R184, -INF , PT ;  /* 0xff800000b800780b */ /* 0x000fe40003f1d000 */
[----:B-----5:R-:W-:Y:S01]  /*4cc0*/  FMNMX.FTZ R182, R3, R182, !PT ;  /* 0x000000b603b67209 */ /* 0x020fe20007810000 */
[----:B------:R-:W-:-:S04]  /*4cd0*/  FFMA.FTZ R3, R31, c[0x0][0x2d0], -R20 ;  /* 0x0000b4001f037a23 */ /* 0x000fc80000010814 */
[----:B------:R-:W2:Y:S01]  /*4ce0*/  SHFL.BFLY PT, R6, R182, 0x1, 0x1f ;  /* 0x0c201f00b6067f89 */ /* 0x000ea200000e0000 */
[----:B-1----:R-:W-:Y:S01]  /*4cf0*/  FFMA.FTZ R5, R25, c[0x0][0x2d0], -R20 ;  /* 0x0000b40019057a23 */ /* 0x002fe20000010814 */
[----:B------:R1:W-:Y:S08]  /*4d00*/  MUFU.EX2 R211, R3 ;  /* 0x0000000300d37308 */ /* 0x0003f00000000800 */
[----:B------:R3:W4:Y:S01]  /*4d10*/  MUFU.EX2 R225, R5 ;  /* 0x0000000500e17308 */ /* 0x0007220000000800 */
[----:B-1----:R-:W-:-:S05]  /*4d20*/  FMUL.FTZ R3, R184, c[0x0][0x2d0] ;  /* 0x0000b400b8037a20 */ /* 0x002fca0000410000 */
[----:B------:R-:W-:Y:S02]  /*4d30*/  FSEL R3, R3, RZ, P0 ;  /* 0x000000ff03037208 */ /* 0x000fe40000000000 */
[----:B--2---:R-:W-:Y:S01]  /*4d40*/  FMNMX.FTZ R182, R6, R182, !PT ;  /* 0x000000b606b67209 */ /* 0x004fe20007810000 */
[----:B---3--:R-:W-:Y:S01]  /*4d50*/  FFMA.FTZ R5, R29, c[0x0][0x2d0], -R20 ;  /* 0x0000b4001d057a23 */ /* 0x008fe20000010814 */
[----:B----4-:R-:W-:Y:S01]  /*4d60*/  F2FP.BF16.PACK_AB R17, R225, R226 ;  /* 0x000000e2e111723e */ /* 0x010fe200000010ff */
[----:B------:R-:W-:Y:S01]  /*4d70*/  FFMA.FTZ R2, R37, c[0x0][0x2d0], -R3 ;  /* 0x0000b40025027a23 */ /* 0x000fe20000010803 */
[C---:B------:R-:W-:Y:S01]  /*4d80*/  FSETP.NEU.FTZ.AND P0, PT, R182.reuse, -INF , PT ;  /* 0xff800000b600780b */ /* 0x040fe20003f1d000 */
[----:B------:R1:W-:Y:S01]  /*4d90*/  MUFU.EX2 R230, R5 ;  /* 0x0000000500e67308 */ /* 0x0003e20000000800 */
[----:B------:R-:W-:-:S05]  /*4da0*/  FMUL.FTZ R6, R182, c[0x0][0x2d0] ;  /* 0x0000b400b6067a20 */ /* 0x000fca0000410000 */
[----:B------:R-:W-:Y:S02]  /*4db0*/  FSEL R0, R6, RZ, P0 ;  /* 0x000000ff06007208 */ /* 0x000fe40000000000 */
[----:B------:R2:W-:Y:S01]  /*4dc0*/  MUFU.EX2 R210, R2 ;  /* 0x0000000200d27308 */ /* 0x0005e20000000800 */
[----:B------:R-:W-:Y:S02]  /*4dd0*/  PLOP3.LUT P0, PT, PT, PT, UP0, 0x80, 0x0 ;  /* 0x000000000000781c */ /* 0x000fe40003f0f008 */
[----:B------:R-:W-:Y:S02]  /*4de0*/  FFMA.FTZ R4, R34, c[0x0][0x2d0], -R0 ;  /* 0x0000b40022047a23 */ /* 0x000fe40000010800 */
[----:B-1----:R-:W-:-:S04]  /*4df0*/  FFMA.FTZ R5, R30, c[0x0][0x2d0], -R20 ;  /* 0x0000b4001e057a23 */ /* 0x002fc80000010814 */
[----:B------:R1:W-:Y:S01]  /*4e00*/  MUFU.EX2 R114, R5 ;  /* 0x0000000500727308 */ /* 0x0003e20000000800 */
[----:B--2---:R-:W-:Y:S02]  /*4e10*/  FFMA.FTZ R2, R38, c[0x0][0x2d0], -R3 ;  /* 0x0000b40026027a23 */ /* 0x004fe40000010803 */
[--C-:B-1----:R-:W-:Y:S02]  /*4e20*/  FFMA.FTZ R5, R28, c[0x0][0x2d0], -R20.reuse ;  /* 0x0000b4001c057a23 */ /* 0x102fe40000010814 */
[----:B------:R-:W-:Y:S03]  /*4e30*/  LDSM.16.MT88.4 R28, [R238+0x900] ;  /* 0x00090000ee1c783b */ /* 0x000fe60000004200 */
[----:B------:R1:W2:Y:S02]  /*4e40*/  MUFU.EX2 R204, R5 ;  /* 0x0000000500cc7308 */ /* 0x0002a40000000800 */
[----:B-1----:R-:W-:Y:S01]  /*4e50*/  FFMA.FTZ R5, R24, c[0x0][0x2d0], -R20 ;  /* 0x0000b40018057a23 */ /* 0x002fe20000010814 */
[----:B--2---:R-:W-:-:S05]  /*4e60*/  F2FP.BF16.PACK_AB R9, R211, R204 ;  /* 0x000000ccd309723e */ /* 0x004fca00000010ff */
[----:B------:R1:W-:Y:S02]  /*4e70*/  MUFU.EX2 R49, R5 ;  /* 0x0000000500317308 */ /* 0x0003e40000000800 */
[----:B-1----:R-:W-:-:S06]  /*4e80*/  FFMA.FTZ R5, R27, c[0x0][0x2d0], -R20 ;  /* 0x0000b4001b057a23 */ /* 0x002fcc0000010814 */
[----:B------:R1:W-:Y:S02]  /*4e90*/  MUFU.EX2 R109, R5 ;  /* 0x00000005006d7308 */ /* 0x0003e40000000800 */
[----:B-1----:R-:W-:Y:S01]  /*4ea0*/  FFMA.FTZ R5, R18, c[0x0][0x2d0], -R3 ;  /* 0x0000b40012057a23 */ /* 0x002fe20000010803 */
[----:B------:R-:W-:-:S05]  /*4eb0*/  F2FP.BF16.PACK_AB R18, R116, R233 ;  /* 0x000000e97412723e */ /* 0x000fca00000010ff */
[----:B------:R1:W-:Y:S02]  /*4ec0*/  MUFU.EX2 R187, R5 ;  /* 0x0000000500bb7308 */ /* 0x0003e40000000800 */
[----:B-1----:R-:W-:Y:S01]  /*4ed0*/  FFMA.FTZ R5, R19, c[0x0][0x2d0], -R3 ;  /* 0x0000b40013057a23 */ /* 0x002fe20000010803 */
[----:B------:R-:W-:-:S05]  /*4ee0*/  F2FP.BF16.PACK_AB R19, R114, R230 ;  /* 0x000000e67213723e */ /* 0x000fca00000010ff */
[----:B------:R1:W2:Y:S02]  /*4ef0*/  MUFU.EX2 R183, R5 ;  /* 0x0000000500b77308 */ /* 0x0002a40000000800 */
[----:B------:R-:W-:Y:S01]  /*4f00*/  HMMA.16816.F32.BF16 R100, R16, R40, RZ ;  /* 0x000000281064723c */ /* 0x000fe200000418ff */
[----:B-1----:R-:W-:Y:S01]  /*4f10*/  FFMA.FTZ R5, R23, c[0x0][0x2d0], -R3 ;  /* 0x0000b40017057a23 */ /* 0x002fe20000010803 */
[----:B--2---:R-:W-:-:S04]  /*4f20*/  F2FP.BF16.PACK_AB R12, R183, R187 ;  /* 0x000000bbb70c723e */ /* 0x004fc800000010ff */
[----:B------:R1:W-:Y:S08]  /*4f30*/  MUFU.EX2 R23, R4 ;  /* 0x0000000400177308 */ /* 0x0003f00000000800 */
[----:B------:R2:W-:Y:S01]  /*4f40*/  MUFU.EX2 R224, R5 ;  /* 0x0000000500e07308 */ /* 0x0005e20000000800 */
[----:B-1----:R-:W-:-:S07]  /*4f50*/  FFMA.FTZ R4, R36, c[0x0][0x2d0], -R0 ;  /* 0x0000b40024047a23 */ /* 0x002fce0000010800 */
[----:B------:R-:W1:Y:S01]  /*4f60*/  MUFU.EX2 R206, R4 ;  /* 0x0000000400ce7308 */ /* 0x000e620000000800 */
[--C-:B--2---:R-:W-:Y:S02]  /*4f70*/  FFMA.FTZ R5, R26, c[0x0][0x2d0], -R3.reuse ;  /* 0x0000b4001a057a23 */ /* 0x104fe40000010803 */
[----:B------:R-:W2:Y:S05]  /*4f80*/  LDSM.16.MT88.4 R24, [R238+0x100] ;  /* 0x00010000ee18783b */ /* 0x000eaa0000004200 */
[----:B------:R3:W4:Y:S01]  /*4f90*/  MUFU.EX2 R207, R5 ;  /* 0x0000000500cf7308 */ /* 0x0007220000000800 */
[----:B-1----:R-:W-:Y:S01]  /*4fa0*/  F2FP.BF16.PACK_AB R15, R206, R23 ;  /* 0x00000017ce0f723e */ /* 0x002fe200000010ff */
[----:B------:R-:W-:-:S06]  /*4fb0*/  FFMA.FTZ R4, R35, c[0x0][0x2d0], -R3 ;  /* 0x0000b40023047a23 */ /* 0x000fcc0000010803 */
[----:B------:R-:W1:Y:S01]  /*4fc0*/  MUFU.EX2 R113, R4 ;  /* 0x0000000400717308 */ /* 0x000e620000000800 */
[----:B---3--:R-:W-:Y:S01]  /*4fd0*/  FFMA.FTZ R5, R33, c[0x0][0x2d0], -R0 ;  /* 0x0000b40021057a23 */ /* 0x008fe20000010800 */
[----:B----4-:R-:W-:-:S06]  /*4fe0*/  F2FP.BF16.PACK_AB R14, R207, R224 ;  /* 0x000000e0cf0e723e */ /* 0x010fcc00000010ff */
[----:B------:R3:W-:Y:S01]  /*4ff0*/  MUFU.EX2 R181, R5 ;  /* 0x0000000500b57308 */ /* 0x0007e20000000800 */
[----:B-1----:R-:W-:Y:S01]  /*5000*/  F2FP.BF16.PACK_AB R4, R210, R113 ;  /* 0x00000071d204723e */ /* 0x002fe200000010ff */
[----:B---3--:R-:W-:Y:S01]  /*5010*/  FFMA.FTZ R5, R32, c[0x0][0x2d0], -R0 ;  /* 0x0000b40020057a23 */ /* 0x008fe20000010800 */
[----:B--2---:R-:W-:Y:S01]  /*5020*/  HMMA.16816.F32.BF16 R92, R16, R24, RZ ;  /* 0x00000018105c723c */ /* 0x004fe200000418ff */
[----:B------:R-:W1:Y:S04]  /*5030*/  LDSM.16.MT88.4 R32, [R239+0x2100] ;  /* 0x00210000ef20783b */ /* 0x000e680000004200 */
[----:B------:R-:W2:Y:S02]  /*5040*/  MUFU.EX2 R180, R5 ;  /* 0x0000000500b47308 */ /* 0x000ea40000000800 */
[----:B--2---:R-:W-:-:S07]  /*5050*/  F2FP.BF16.PACK_AB R13, R180, R181 ;  /* 0x000000b5b40d723e */ /* 0x004fce00000010ff */
[C---:B------:R-:W-:Y:S01]  /*5060*/  HMMA.16816.F32.BF16 R96, R12.reuse, R40, RZ ;  /* 0x000000280c60723c */ /* 0x040fe200000418ff */
[----:B------:R2:W-:Y:S07]  /*5070*/  MUFU.EX2 R40, R2 ;  /* 0x0000000200287308 */ /* 0x0005ee0000000800 */
[C---:B------:R-:W-:Y:S07]  /*5080*/  HMMA.16816.F32.BF16 R88, R12.reuse, R24, RZ ;  /* 0x000000180c58723c */ /* 0x040fee00000418ff */
[----:B------:R-:W-:Y:S01]  /*5090*/  IMAD.MOV.U32 R25, RZ, RZ, R49 ;  /* 0x000000ffff197224 */ /* 0x000fe200078e0031 */
[C---:B------:R-:W-:Y:S01]  /*50a0*/  HMMA.16816.F32.BF16 R140, R12.reuse, R64, RZ ;  /* 0x000000400c8c723c */ /* 0x040fe200000418ff */
[----:B--2---:R-:W-:Y:S01]  /*50b0*/  FFMA.FTZ R2, R39, c[0x0][0x2d0], -R3 ;  /* 0x0000b40027027a23 */ /* 0x004fe20000010803 */
[----:B------:R-:W-:Y:S02]  /*50c0*/  LDSM.16.MT88.4 R48, [R237+0x2900] ;  /* 0x00290000ed30783b */ /* 0x000fe40000004200 */
[----:B------:R-:W-:Y:S01]  /*50d0*/  F2FP.BF16.PACK_AB R11, R109, R25 ;  /* 0x000000196d0b723e */ /* 0x000fe200000010ff */
[----:B------:R2:W3:Y:S01]  /*50e0*/  MUFU.EX2 R110, R2 ;  /* 0x00000002006e7308 */ /* 0x0004e20000000800 */
[----:B------:R-:W4:Y:S02]  /*50f0*/  LDSM.16.MT88.4 R36, [R240+0x2100] ;  /* 0x00210000f024783b */ /* 0x000f240000004200 */
[----:B------:R-:W-:Y:S08]  /*5100*/  HMMA.16816.F32.BF16 R152, R12, R76, RZ ;  /* 0x0000004c0c98723c */ /* 0x000ff000000418ff */
[----:B------:R-:W-:Y:S01]  /*5110*/  HMMA.16816.F32.BF16 R176, R8, R28, R92 ;  /* 0x0000001c08b0723c */ /* 0x000fe2000004185c */
[----:B--2---:R-:W-:Y:S01]  /*5120*/  FFMA.FTZ R2, R44, c[0x0][0x2d0], -R0 ;  /* 0x0000b4002c027a23 */ /* 0x004fe20000010800 */
[----:B---3--:R-:W-:-:S05]  /*5130*/  F2FP.BF16.PACK_AB R6, R110, R40 ;  /* 0x000000286e06723e */ /* 0x008fca00000010ff */
[----:B------:R-:W-:Y:S01]  /*5140*/  IMAD.MOV.U32 R95, RZ, RZ, R114 ;  /* 0x000000ffff5f7224 */ /* 0x000fe200078e0072 */
[----:B------:R-:W-:Y:S01]  /*5150*/  MOV R94, R115 ;  /* 0x00000073005e7202 */ /* 0x000fe20000000f00 */
[----:B------:R2:W-:Y:S01]  /*5160*/  MUFU.EX2 R212, R2 ;  /* 0x0000000200d47308 */ /* 0x0005e20000000800 */
[----:B------:R-:W-:Y:S08]  /*5170*/  HMMA.16816.F32.BF16 R192, R8, R60, R100 ;  /* 0x0000003c08c0723c */ /* 0x000ff00000041864 */
[----:B------:R-:W-:Y:S01]  /*5180*/  HMMA.16816.F32.BF16 R148, R12, R72, RZ ;  /* 0x000000480c94723c */ /* 0x000fe200000418ff */
[----:B--2---:R-:W-:-:S07]  /*5190*/  FFMA.FTZ R2, R45, c[0x0][0x2d0], -R0 ;  /* 0x0000b4002d027a23 */ /* 0x004fce0000010800 */
[C---:B------:R-:W-:Y:S01]  /*51a0*/  HMMA.16816.F32.BF16 R144, R12.reuse, R68, RZ ;  /* 0x000000440c90723c */ /* 0x040fe200000418ff */
[----:B------:R2:W3:Y:S07]  /*51b0*/  MUFU.EX2 R208, R2 ;  /* 0x0000000200d07308 */ /* 0x0004ee0000000800 */
[C---:B-1----:R-:W-:Y:S08]  /*51c0*/  HMMA.16816.F32.BF16 R104, R12.reuse, R32, RZ ;  /* 0x000000200c68723c */ /* 0x042ff000000418ff */
[----:B------:R-:W-:Y:S01]  /*51d0*/  HMMA.16816.F32.BF16 R136, R12, R42, RZ ;  /* 0x0000002a0c88723c */ /* 0x000fe200000418ff */
[----:B--2---:R-:W-:Y:S01]  /*51e0*/  FFMA.FTZ R2, R46, c[0x0][0x2d0], -R0 ;  /* 0x0000b4002e027a23 */ /* 0x004fe20000010800 */
[----:B---3--:R-:W-:-:S03]  /*51f0*/  F2FP.BF16.PACK_AB R5, R208, R212 ;  /* 0x000000d4d005723e */ /* 0x008fc600000010ff */
[----:B------:R1:W-:Y:S03]  /*5200*/  MUFU.EX2 R41, R2 ;  /* 0x0000000200297308 */ /* 0x0003e60000000800 */
[C---:B------:R-:W-:Y:S08]  /*5210*/  HMMA.16816.F32.BF16 R132, R12.reuse, R26, RZ ;  /* 0x0000001a0c84723c */ /* 0x040ff000000418ff */
[----:B------:R-:W-:Y:S01]  /*5220*/  HMMA.16816.F32.BF16 R128, R12, R78, RZ ;  /* 0x0000004e0c80723c */ /* 0x000fe200000418ff */
[----:B-1----:R-:W-:-:S07]  /*5230*/  FFMA.FTZ R2, R47, c[0x0][0x2d0], -R0 ;  /* 0x0000b4002f027a23 */ /* 0x002fce0000010800 */
[C---:B------:R-:W-:Y:S01]  /*5240*/  HMMA.16816.F32.BF16 R124, R12.reuse, R74, RZ ;  /* 0x0000004a0c7c723c */ /* 0x040fe200000418ff */
[----:B------:R-:W1:Y:S01]  /*5250*/  LDSM.16.MT88.4 R44, [R238+0x2900] ;  /* 0x00290000ee2c783b */ /* 0x000e620000004200 */
[----:B------:R-:W2:Y:S06]  /*5260*/  MUFU.EX2 R24, R2 ;  /* 0x0000000200187308 */ /* 0x000eac0000000800 */
[C---:B------:R-:W-:Y:S08]  /*5270*/  HMMA.16816.F32.BF16 R120, R12.reuse, R70, RZ ;  /* 0x000000460c78723c */ /* 0x040ff000000418ff */
[----:B------:R-:W-:Y:S01]  /*5280*/  HMMA.16816.F32.BF16 R100, R12, R34, RZ ;  /* 0x000000220c64723c */ /* 0x000fe200000418ff */
[----:B--2---:R-:W-:Y:S01]  /*5290*/  F2FP.BF16.PACK_AB R7, R24, R41 ;  /* 0x000000291807723e */ /* 0x004fe200000010ff */
[----:B------:R-:W-:-:S06]  /*52a0*/  IMAD.MOV.U32 R2, RZ, RZ, R116 ;  /* 0x000000ffff027224 */ /* 0x000fcc00078e0074 */
[----:B------:R-:W-:Y:S08]  /*52b0*/  HMMA.16816.F32.BF16 R116, R12, R66, RZ ;  /* 0x000000420c74723c */ /* 0x000ff000000418ff */
[C---:B------:R-:W-:Y:S07]  /*52c0*/  HMMA.16816.F32.BF16 R172, R4.reuse, R28, R88 ;  /* 0x0000001c04ac723c */ /* 0x040fee0000041858 */
[----:B------:R-:W-:Y:S01]  /*52d0*/  IMAD.MOV.U32 R29, RZ, RZ, R113 ;  /* 0x000000ffff1d7224 */ /* 0x000fe200078e0071 */
[----:B------:R-:W-:Y:S01]  /*52e0*/  HMMA.16816.F32.BF16 R200, R4, R60, R96 ;  /* 0x0000003c04c8723c */ /* 0x000fe20000041860 */
[----:B------:R-:W-:-:S02]  /*52f0*/  IMAD.MOV.U32 R91, RZ, RZ, R112 ;  /* 0x000000ffff5b7224 */ /* 0x000fc400078e0070 */
[----:B------:R-:W-:Y:S02]  /*5300*/  IMAD.MOV.U32 R90, RZ, RZ, R24 ;  /* 0x000000ffff5a7224 */ /* 0x000fe400078e0018 */
[----:B------:R-:W-:Y:S02]  /*5310*/  IMAD.MOV.U32 R28, RZ, RZ, R111 ;  /* 0x000000ffff1c7224 */ /* 0x000fe400078e006f */
[----:B------:R-:W-:Y:S01]  /*5320*/  MOV R60, R110 ;  /* 0x0000006e003c7202 */ /* 0x000fe20000000f00 */
[----:B----4-:R-:W-:Y:S01]  /*5330*/  HMMA.16816.F32.BF16 R112, R12, R36, RZ ;  /* 0x000000240c70723c */ /* 0x010fe200000418ff */
[----:B------:R-:W-:Y:S02]  /*5340*/  IMAD.MOV.U32 R61, RZ, RZ, R109 ;  /* 0x000000ffff3d7224 */ /* 0x000fe400078e006d */
[----:B------:R-:W-:-:S05]  /*5350*/  IMAD.MOV.U32 R24, RZ, RZ, R108 ;  /* 0x000000ffff187224 */ /* 0x000fca00078e006c */
[----:B------:R-:W-:Y:S08]  /*5360*/  HMMA.16816.F32.BF16 R108, R12, R38, RZ ;  /* 0x000000260c6c723c */ /* 0x000ff000000418ff */
[C---:B-1----:R-:W-:Y:S08]  /*5370*/  HMMA.16816.F32.BF16 R12, R4.reuse, R44, R140 ;  /* 0x0000002c040c723c */ /* 0x042ff0000004188c */
[C---:B------:R-:W-:Y:S08]  /*5380*/  HMMA.16816.F32.BF16 R140, R4.reuse, R84, R112 ;  /* 0x00000054048c723c */ /* 0x040ff00000041870 */
[C---:B------:R-:W-:Y:S08]  /*5390*/  HMMA.16816.F32.BF16 R104, R4.reuse, R80, R104 ;  /* 0x000000500468723c */ /* 0x040ff00000041868 */
[----:B------:R-:W-:Y:S01]  /*53a0*/  IMAD.MOV.U32 R219, RZ, RZ, R12 ;  /* 0x000000ffffdb7224 */ /* 0x000fe200078e000c */
[----:B------:R-:W-:Y:S01]  /*53b0*/  MOV R217, R14 ;  /* 0x0000000e00d97202 */ /* 0x000fe20000000f00 */
[----:B------:R-:W-:Y:S01]  /*53c0*/  IMAD.MOV.U32 R218, RZ, RZ, R13 ;  /* 0x000000ffffda7224 */ /* 0x000fe200078e000d */
[----:B------:R-:W-:Y:S01]  /*53d0*/  HMMA.16816.F32.BF16 R188, R4, R52, R148 ;  /* 0x0000003404bc723c */ /* 0x000fe20000041894 */
[----:B------:R-:W-:-:S04]  /*53e0*/  IMAD.MOV.U32 R216, RZ, RZ, R15 ;  /* 0x000000ffffd87224 */ /* 0x000fc800078e000f */
[----:B------:R-:W-:Y:S02]  /*53f0*/  IMAD.MOV.U32 R113, RZ, RZ, R141 ;  /* 0x000000ffff717224 */ /* 0x000fe400078e008d */
[----:B------:R-:W-:Y:S01]  /*5400*/  IMAD.MOV.U32 R112, RZ, RZ, R142 ;  /* 0x000000ffff707224 */ /* 0x000fe200078e008e */
[----:B------:R-:W-:Y:S01]  /*5410*/  HMMA.16816.F32.BF16 R12, R16, R64, RZ ;  /* 0x00000040100c723c */ /* 0x000fe200000418ff */
[----:B------:R-:W-:Y:S01]  /*5420*/  MOV R149, R143 ;  /* 0x0000008f00957202 */ /* 0x000fe20000000f00 */
[----:B------:R-:W-:Y:S01]  /*5430*/  IMAD.MOV.U32 R148, RZ, RZ, R140 ;  /* 0x000000ffff947224 */ /* 0x000fe200078e008c */
[----:B------:R-:W-:Y:S01]  /*5440*/  MOV R150, R211 ;  /* 0x000000d300967202 */ /* 0x000fe20000000f00 */
[----:B------:R-:W-:-:S03]  /*5450*/  IMAD.MOV.U32 R151, RZ, RZ, R212 ;  /* 0x000000ffff977224 */ /* 0x000fc600078e00d4 */
[----:B------:R-:W-:Y:S01]  /*5460*/  IMAD.MOV.U32 R65, RZ, RZ, R24 ;  /* 0x000000ffff417224 */ /* 0x000fe200078e0018 */
[----:B------:R-:W-:Y:S01]  /*5470*/  HMMA.16816.F32.BF16 R96, R16, R76, RZ ;  /* 0x0000004c1060723c */ /* 0x000fe200000418ff */
[----:B------:R-:W-:Y:S02]  /*5480*/  IMAD.MOV.U32 R64, RZ, RZ, R25 ;  /* 0x000000ffff407224 */ /* 0x000fe400078e0019 */
[----:B------:R-:W-:Y:S02]  /*5490*/  IMAD.MOV.U32 R25, RZ, RZ, R107 ;  /* 0x000000ffff197224 */ /* 0x000fe400078e006b */
[----:B------:R-:W-:Y:S01]  /*54a0*/  IMAD.MOV.U32 R24, RZ, RZ, R106 ;  /* 0x000000ffff187224 */ /* 0x000fe200078e006a */
[----:B------:R-:W-:Y:S01]  /*54b0*/  MOV R106, R113 ;  /* 0x00000071006a7202 */ /* 0x000fe20000000f00 */
[----:B------:R-:W-:Y:S01]  /*54c0*/  IMAD.MOV.U32 R77, RZ, RZ, R94 ;  /* 0x000000ffff4d7224 */ /* 0x000fe200078e005e */
[----:B------:R-:W-:Y:S01]  /*54d0*/  HMMA.16816.F32.BF16 R140, R4, R30, R132 ;  /* 0x0000001e048c723c */ /* 0x000fe20000041884 */
[----:B------:R-:W-:-:S02]  /*54e0*/  IMAD.MOV.U32 R76, RZ, RZ, R95 ;  /* 0x000000ffff4c7224 */ /* 0x000fc400078e005f */
[----:B------:R-:W-:-:S04]  /*54f0*/  IMAD.MOV.U32 R107, RZ, RZ, R112 ;  /* 0x000000ffff6b7224 */ /* 0x000fc800078e0070 */
[----:B------:R-:W-:Y:S01]  /*5500*/  IMAD.MOV.U32 R133, RZ, RZ, R210 ;  /* 0x000000ffff857224 */ /* 0x000fe200078e00d2 */
[----:B------:R-:W-:Y:S01]  /*5510*/  HMMA.16816.F32.BF16 R92, R16, R72, RZ ;  /* 0x00000048105c723c */ /* 0x000fe200000418ff */
[----:B------:R-:W-:Y:S02]  /*5520*/  IMAD.MOV.U32 R134, RZ, RZ, R209 ;  /* 0x000000ffff867224 */ /* 0x000fe400078e00d1 */
[----:B------:R-:W-:Y:S02]  /*5530*/  IMAD.MOV.U32 R135, RZ, RZ, R208 ;  /* 0x000000ffff877224 */ /* 0x000fe400078e00d0 */
[----:B------:R-:W-:Y:S02]  /*5540*/  IMAD.MOV.U32 R132, RZ, RZ, R25 ;  /* 0x000000ffff847224 */ /* 0x000fe400078e0019 */
[----:B------:R-:W-:Y:S01]  /*5550*/  IMAD.MOV.U32 R73, RZ, RZ, R90 ;  /* 0x000000ffff497224 */ /* 0x000fe200078e005a */
[----:B------:R-:W-:Y:S01]  /*5560*/  HMMA.16816.F32.BF16 R208, R4, R46, R116 ;  /* 0x0000002e04d0723c */ /* 0x000fe20000041874 */
[----:B------:R-:W-:-:S07]  /*5570*/  IMAD.MOV.U32 R72, RZ, RZ, R91 ;  /* 0x000000ffff487224 */ /* 0x000fce00078e005b */
[----:B------:R-:W-:Y:S08]  /*5580*/  HMMA.16816.F32.BF16 R116, R8, R44, R12 ;  /* 0x0000002c0874723c */ /* 0x000ff0000004180c */
[C---:B------:R-:W-:Y:S07]  /*5590*/  HMMA.16816.F32.BF16 R88, R16.reuse, R68, RZ ;  /* 0x000000441058723c */ /* 0x040fee00000418ff */
[----:B------:R-:W-:Y:S01]  /*55a0*/  MOV R69, R60 ;  /* 0x0000003c00457202 */ /* 0x000fe20000000f00 */
[----:B------:R-:W-:Y:S01]  /*55b0*/  HMMA.16816.F32.BF16 R12, R16, R36, RZ ;  /* 0x00000024100c723c */ /* 0x000fe200000418ff */
[----:B------:R-:W-:-:S02]  /*55c0*/  IMAD.MOV.U32 R68, RZ, RZ, R61 ;  /* 0x000000ffff447224 */ /* 0x000fc400078e003d */
[----:B------:R-:W-:Y:S02]  /*55d0*/  IMAD.MOV.U32 R60, RZ, RZ, R104 ;  /* 0x000000ffff3c7224 */ /* 0x000fe400078e0068 */
[----:B------:R-:W-:Y:S02]  /*55e0*/  IMAD.MOV.U32 R61, RZ, RZ, R105 ;  /* 0x000000ffff3d7224 */ /* 0x000fe400078e0069 */
[----:B------:R-:W-:Y:S01]  /*55f0*/  IMAD.MOV.U32 R105, RZ, RZ, R151 ;  /* 0x000000ffff697224 */ /* 0x000fe200078e0097 */
[----:B------:R-:W-:Y:S01]  /*5600*/  HMMA.16816.F32.BF16 R36, R16, R38, RZ ;  /* 0x000000261024723c */ /* 0x000fe200000418ff */
[----:B------:R-:W-:Y:S02]  /*5610*/  IMAD.MOV.U32 R104, RZ, RZ, R28 ;  /* 0x000000ffff687224 */ /* 0x000fe400078e001c */
[----:B------:R-:W-:Y:S02]  /*5620*/  IMAD.MOV.U32 R28, RZ, RZ, R40 ;  /* 0x000000ffff1c7224 */ /* 0x000fe400078e0028 */
[----:B------:R-:W-:-:S03]  /*5630*/  IMAD.MOV.U32 R151, RZ, RZ, R41 ;  /* 0x000000ffff977224 */ /* 0x000fc600078e0029 */
[----:B------:R-:W-:Y:S08]  /*5640*/  HMMA.16816.F32.BF16 R40, R16, R42, RZ ;  /* 0x0000002a1028723c */ /* 0x000ff000000418ff */
[-C--:B------:R-:W-:Y:S08]  /*5650*/  HMMA.16816.F32.BF16 R212, R4, R48.reuse, R144 ;  /* 0x0000003004d4723c */ /* 0x080ff00000041890 */
[C---:B------:R-:W-:Y:S07]  /*5660*/  HMMA.16816.F32.BF16 R88, R8.reuse, R48, R88 ;  /* 0x000000300858723c */ /* 0x040fee0000041858 */
[----:B------:R-:W-:Y:S01]  /*5670*/  IMAD.MOV.U32 R49, RZ, RZ, R135 ;  /* 0x000000ffff317224 */ /* 0x000fe200078e0087 */
[C---:B------:R-:W-:Y:S01]  /*5680*/  HMMA.16816.F32.BF16 R112, R8.reuse, R84, R12 ;  /* 0x000000540870723c */ /* 0x040fe2000004180c */
[----:B------:R-:W-:Y:S01]  /*5690*/  MOV R135, R73 ;  /* 0x0000004900877202 */ /* 0x000fe20000000f00 */
[----:B------:R-:W1:Y:S05]  /*56a0*/  LDSM.16.MT88.4 R12, [R237+0x1100] ;  /* 0x00110000ed0c783b */ /* 0x000e6a0000004200 */
[----:B------:R-:W-:Y:S01]  /*56b0*/  IMAD.MOV.U32 R84, RZ, RZ, R134 ;  /* 0x000000ffff547224 */ /* 0x000fe200078e0086 */
[----:B------:R-:W-:Y:S01]  /*56c0*/  HMMA.16816.F32.BF16 R92, R8, R52, R92 ;  /* 0x00000034085c723c */ /* 0x000fe2000004185c */
[----:B------:R-:W-:-:S02]  /*56d0*/  IMAD.MOV.U32 R134, RZ, RZ, R72 ;  /* 0x000000ffff867224 */ /* 0x000fc400078e0048 */
[----:B------:R-:W-:Y:S02]  /*56e0*/  IMAD.MOV.U32 R85, RZ, RZ, R133 ;  /* 0x000000ffff557224 */ /* 0x000fe400078e0085 */
[----:B------:R-:W-:Y:S02]  /*56f0*/  IMAD.MOV.U32 R133, RZ, RZ, R69 ;  /* 0x000000ffff857224 */ /* 0x000fe400078e0045 */
[----:B------:R-:W-:Y:S01]  /*5700*/  IMAD.MOV.U32 R52, RZ, RZ, R104 ;  /* 0x000000ffff347224 */ /* 0x000fe200078e0068 */
[----:B------:R-:W-:Y:S01]  /*5710*/  HMMA.16816.F32.BF16 R72, R16, R74, RZ ;  /* 0x0000004a1048723c */ /* 0x000fe200000418ff */
[----:B------:R-:W-:Y:S01]  /*5720*/  MOV R53, R105 ;  /* 0x0000006900357202 */ /* 0x000fe20000000f00 */
[----:B------:R-:W-:Y:S02]  /*5730*/  IMAD.MOV.U32 R104, RZ, RZ, R76 ;  /* 0x000000ffff687224 */ /* 0x000fe400078e004c */
[----:B------:R-:W-:Y:S02]  /*5740*/  IMAD.MOV.U32 R105, RZ, RZ, R77 ;  /* 0x000000ffff697224 */ /* 0x000fe400078e004d */
[----:B------:R-:W-:-:S02]  /*5750*/  IMAD.MOV.U32 R48, RZ, RZ, R53 ;  /* 0x000000ffff307224 */ /* 0x000fc400078e0035 */
[-C--:B------:R-:W-:Y:S08]  /*5760*/  HMMA.16816.F32.BF16 R136, R4, R62.reuse, R136 ;  /* 0x0000003e0488723c */ /* 0x080ff00000041888 */
[----:B------:R-:W-:Y:S07]  /*5770*/  HMMA.16816.F32.BF16 R40, R8, R62, R40 ;  /* 0x0000003e0828723c */ /* 0x000fee0000041828 */
[----:B------:R-:W-:Y:S01]  /*5780*/  IMAD.MOV.U32 R63, RZ, RZ, R132 ;  /* 0x000000ffff3f7224 */ /* 0x000fe200078e0084 */
[----:B------:R-:W-:Y:S01]  /*5790*/  HMMA.16816.F32.BF16 R76, R16, R78, RZ ;  /* 0x0000004e104c723c */ /* 0x000fe200000418ff */
[----:B------:R-:W-:-:S07]  /*57a0*/  IMAD.MOV.U32 R132, RZ, RZ, R68 ;  /* 0x000000ffff847224 */ /* 0x000fce00078e0044 */
[-C--:B------:R-:W-:Y:S08]  /*57b0*/  HMMA.16816.F32.BF16 R108, R4, R86.reuse, R108 ;  /* 0x00000056046c723c */ /* 0x080ff0000004186c */
[----:B------:R-:W-:Y:S07]  /*57c0*/  HMMA.16816.F32.BF16 R36, R8, R86, R36 ;  /* 0x000000560824723c */ /* 0x000fee0000041824 */
[----:B------:R-:W-:Y:S01]  /*57d0*/  IMAD.MOV.U32 R86, RZ, RZ, R52 ;  /* 0x000000ffff567224 */ /* 0x000fe200078e0034 */
[----:B------:R-:W-:Y:S01]  /*57e0*/  HMMA.16816.F32.BF16 R152, R4, R56, R152 ;  /* 0x000000380498723c */ /* 0x000fe20000041898 */
[----:B------:R-:W-:-:S02]  /*57f0*/  IMAD.MOV.U32 R52, RZ, RZ, R132 ;  /* 0x000000ffff347224 */ /* 0x000fc400078e0084 */
[----:B------:R-:W-:Y:S02]  /*5800*/  IMAD.MOV.U32 R132, RZ, RZ, R133 ;  /* 0x000000ffff847224 */ /* 0x000fe400078e0085 */
[----:B------:R-:W-:Y:S02]  /*5810*/  IMAD.MOV.U32 R133, RZ, RZ, R134 ;  /* 0x000000ffff857224 */ /* 0x000fe400078e0086 */
[----:B------:R-:W-:Y:S01]  /*5820*/  IMAD.MOV.U32 R134, RZ, RZ, R135 ;  /* 0x000000ffff867224 */ /* 0x000fe200078e0087 */
[----:B------:R-:W-:Y:S01]  /*5830*/  HMMA.16816.F32.BF16 R96, R8, R56, R96 ;  /* 0x000000380860723c */ /* 0x000fe20000041860 */
[----:B------:R-:W-:Y:S01]  /*5840*/  MOV R135, R104 ;  /* 0x0000006800877202 */ /* 0x000fe20000000f00 */
[----:B------:R-:W-:Y:S02]  /*5850*/  IMAD.MOV.U32 R104, RZ, RZ, R105 ;  /* 0x000000ffff687224 */ /* 0x000fe400078e0069 */
[----:B------:R-:W-:Y:S02]  /*5860*/  IMAD.MOV.U32 R105, RZ, RZ, R2 ;  /* 0x000000ffff697224 */ /* 0x000fe400078e0002 */
[----:B------:R-:W-:-:S02]  /*5870*/  FFMA.FTZ R2, R170, c[0x0][0x2d0], -R21 ;  /* 0x0000b400aa027a23 */ /* 0x000fc40000010815 */
[----:B------:R-:W-:Y:S01]  /*5880*/  IMAD.MOV.U32 R57, RZ, RZ, R24 ;  /* 0x000000ffff397224 */ /* 0x000fe200078e0018 */
[----:B------:R-:W-:Y:S01]  /*5890*/  HMMA.16816.F32.BF16 R68, R16, R70, RZ ;  /* 0x000000461044723c */ /* 0x000fe200000418ff */
[----:B------:R-:W-:Y:S02]  /*58a0*/  IMAD.MOV.U32 R87, RZ, RZ, R49 ;  /* 0x000000ffff577224 */ /* 0x000fe400078e0031 */
[----:B------:R-:W-:Y:S01]  /*58b0*/  IMAD.MOV.U32 R56, RZ, RZ, R64 ;  /* 0x000000ffff387224 */ /* 0x000fe200078e0040 */
[----:B------:R-:W-:Y:S01]  /*58c0*/  MOV R62, R57 ;  /* 0x00000039003e7202 */ /* 0x000fe20000000f00 */
[----:B------:R-:W-:-:S03]  /*58d0*/  IMAD.MOV.U32 R57, RZ, RZ, R65 ;  /* 0x000000ffff397224 */ /* 0x000fc600078e0041 */
[----:B------:R-:W-:Y:S01]  /*58e0*/  HMMA.16816.F32.BF16 R124, R4, R54, R124 ;  /* 0x00000036047c723c */ /* 0x000fe2000004187c */
[----:B------:R-:W-:Y:S01]  /*58f0*/  IMAD.MOV.U32 R49, RZ, RZ, R57 ;  /* 0x000000ffff317224 */ /* 0x000fe200078e0039 */
[----:B------:R-:W-:-:S03]  /*5900*/  MOV R45, R56 ;  /* 0x00000038002d7202 */ /* 0x000fc60000000f00 */
[----:B------:R-:W-:-:S03]  /*5910*/  IMAD.MOV.U32 R170, RZ, RZ, R49 ;  /* 0x000000ffffaa7224 */ /* 0x000fc600078e0031 */
[----:B------:R-:W-:Y:S01]  /*5920*/  HMMA.16816.F32.BF16 R72, R8, R54, R72 ;  /* 0x000000360848723c */ /* 0x000fe20000041848 */
[----:B------:R2:W-:Y:S07]  /*5930*/  MUFU.EX2 R54, R2 ;  /* 0x0000000200367308 */ /* 0x0005ee0000000800 */
[-C--:B------:R-:W-:Y:S08]  /*5940*/  HMMA.16816.F32.BF16 R128, R4, R58.reuse, R128 ;  /* 0x0000003a0480723c */ /* 0x080ff00000041880 */
[----:B------:R-:W-:Y:S01]  /*5950*/  HMMA.16816.F32.BF16 R76, R8, R58, R76 ;  /* 0x0000003a084c723c */ /* 0x000fe2000004184c */
[----:B--2---:R-:W-:Y:S01]  /*5960*/  FFMA.FTZ R2, R169, c[0x0][0x2d0], -R21 ;  /* 0x0000b400a9027a23 */ /* 0x004fe20000010815 */
[----:B------:R-:W-:-:S03]  /*5970*/  MOV R169, R52 ;  /* 0x0000003400a97202 */ /* 0x000fc60000000f00 */
[----:B------:R2:W3:Y:S03]  /*5980*/  MUFU.EX2 R57, R2 ;  /* 0x0000000200397308 */ /* 0x0004e60000000800 */
[-C--:B------:R-:W-:Y:S08]  /*5990*/  HMMA.16816.F32.BF16 R120, R4, R50.reuse, R120 ;  /* 0x000000320478723c */ /* 0x080ff00000041878 */
[----:B------:R-:W-:Y:S01]  /*59a0*/  HMMA.16816.F32.BF16 R68, R8, R50, R68 ;  /* 0x000000320844723c */ /* 0x000fe20000041844 */
[----:B--2---:R-:W-:-:S02]  /*59b0*/  FFMA.FTZ R2, R168, c[0x0][0x2d0], -R21 ;  /* 0x0000b400a8027a23 */ /* 0x004fc40000010815 */
[----:B------:R-:W-:-:S05]  /*59c0*/  IMAD.MOV.U32 R168, RZ, RZ, R132 ;  /* 0x000000ffffa87224 */ /* 0x000fca00078e0084 */
[----:B------:R-:W-:Y:S01]  /*59d0*/  HMMA.16816.F32.BF16 R144, R4, R82, R100 ;  /* 0x000000520490723c */ /* 0x000fe20000041864 */
[----:B------:R2:W-:Y:S07]  /*59e0*/  MUFU.EX2 R58, R2 ;  /* 0x00000002003a7308 */ /* 0x0005ee0000000800 */
[C---:B------:R-:W-:Y:S08]  /*59f0*/  HMMA.16816.F32.BF16 R64, R16.reuse, R66, RZ ;  /* 0x000000421040723c */ /* 0x040ff000000418ff */
[----:B------:R-:W-:Y:S01]  /*5a00*/  HMMA.16816.F32.BF16 R4, R16, R32, RZ ;  /* 0x000000201004723c */ /* 0x000fe200000418ff */
[----:B--2---:R-:W-:-:S02]  /*5a10*/  FFMA.FTZ R2, R171, c[0x0][0x2d0], -R21 ;  /* 0x0000b400ab027a23 */ /* 0x004fc40000010815 */
[----:B------:R-:W-:Y:S02]  /*5a20*/  IMAD.MOV.U32 R171, RZ, RZ, R133 ;  /* 0x000000ffffab7224 */ /* 0x000fe400078e0085 */
[----:B------:R2:W4:Y:S03]  /*5a30*/  MUFU.EX2 R59, R2 ;  /* 0x00000002003b7308 */ /* 0x0005260000000800 */
[C---:B------:R-:W-:Y:S08]  /*5a40*/  HMMA.16816.F32.BF16 R24, R16.reuse, R26, RZ ;  /* 0x0000001a1018723c */ /* 0x040ff000000418ff */
[----:B------:R-:W-:Y:S01]  /*5a50*/  HMMA.16816.F32.BF16 R16, R16, R34, RZ ;  /* 0x000000221010723c */ /* 0x000fe200000418ff */
[----:B--2---:R-:W-:-:S02]  /*5a60*/  FFMA.FTZ R2, R165, c[0x0][0x2d0], -R20 ;  /* 0x0000b400a5027a23 */ /* 0x004fc40000010814 */
[----:B------:R-:W-:-:S05]  /*5a70*/  IMAD.MOV.U32 R165, RZ, RZ, R134 ;  /* 0x000000ffffa57224 */ /* 0x000fca00078e0086 */
[C---:B------:R-:W-:Y:S01]  /*5a80*/  HMMA.16816.F32.BF16 R64, R8.reuse, R46, R64 ;  /* 0x0000002e0840723c */ /* 0x040fe20000041840 */
[----:B------:R2:W-:Y:S07]  /*5a90*/  MUFU.EX2 R51, R2 ;  /* 0x0000000200337308 */ /* 0x0005ee0000000800 */
[C---:B------:R-:W-:Y:S07]  /*5aa0*/  HMMA.16816.F32.BF16 R100, R8.reuse, R80, R4 ;  /* 0x000000500864723c */ /* 0x040fee0000041804 */
[----:B------:R-:W-:Y:S01]  /*5ab0*/  FFMA.FTZ R4, R159, c[0x0][0x2d0], -R3 ;  /* 0x0000b4009f047a23 */ /* 0x000fe20000010803 */
[----:B------:R-:W-:Y:S01]  /*5ac0*/  HMMA.16816.F32.BF16 R24, R8, R30, R24 ;  /* 0x0000001e0818723c */ /* 0x000fe20000041818 */
[----:B--2---:R-:W-:-:S02]  /*5ad0*/  FFMA.FTZ R2, R164, c[0x0][0x2d0], -R20 ;  /* 0x0000b400a4027a23 */ /* 0x004fc40000010814 */
[----:B------:R-:W-:Y:S01]  /*5ae0*/  MUFU.EX2 R52, R4 ;  /* 0x0000000400347308 */ /* 0x000fe20000000800 */
[----:B------:R-:W-:Y:S02]  /*5af0*/  IMAD.MOV.U32 R159, RZ, RZ, R151 ;  /* 0x000000ffff9f7224 */ /* 0x000fe400078e0097 */
[----:B------:R-:W-:Y:S02]  /*5b00*/  IMAD.MOV.U32 R151, RZ, RZ, R28 ;  /* 0x000000ffff977224 */ /* 0x000fe400078e001c */
[----:B------:R-:W-:Y:S01]  /*5b10*/  HMMA.16816.F32.BF16 R80, R8, R82, R16 ;  /* 0x000000520850723c */ /* 0x000fe20000041810 */
[----:B------:R-:W2:Y:S01]  /*5b20*/  LDSM.16.MT88.4 R16, [R238+0x1100] ;  /* 0x00110000ee10783b */ /* 0x000ea20000004200 */
[----:B------:R-:W-:Y:S01]  /*5b30*/  IMAD.MOV.U32 R164, RZ, RZ, R135 ;  /* 0x000000ffffa47224 */ /* 0x000fe200078e0087 */
[----:B------:R5:W1:Y:S04]  /*5b40*/  MUFU.EX2 R53, R2 ;  /* 0x0000000200357308 */ /* 0x000a680000000800 */
[----:B---3--:R-:W-:-:S02]  /*5b50*/  F2FP.BF16.PACK_AB R8, R57, R54 ;  /* 0x000000363908723e */ /* 0x008fc400000010ff */
[----:B----4-:R-:W-:Y:S01]  /*5b60*/  F2FP.BF16.PACK_AB R10, R59, R58 ;  /* 0x0000003a3b0a723e */ /* 0x010fe200000010ff */
[----:B-----5:R-:W-:Y:S01]  /*5b70*/  FFMA.FTZ R2, R167, c[0x0][0x2d0], -R20 ;  /* 0x0000b400a7027a23 */ /* 0x020fe20000010814 */
[----:B-1----:R-:W-:Y:S01]  /*5b80*/  F2FP.BF16.PACK_AB R9, R53, R51 ;  /* 0x000000333509723e */ /* 0x002fe200000010ff */
[----:B------:R-:W-:Y:S02]  /*5b90*/  IMAD.MOV.U32 R167, RZ, RZ, R104 ;  /* 0x000000ffffa77224 */ /* 0x000fe400078e0068 */
[----:B------:R1:W-:Y:S01]  /*5ba0*/  MUFU.EX2 R55, R2 ;  /* 0x0000000200377308 */ /* 0x0003e20000000800 */
[----:B------:R-:W-:Y:S02]  /*5bb0*/  IMAD.MOV.U32 R104, RZ, RZ, R148 ;  /* 0x000000ffff687224 */ /* 0x000fe400078e0094 */
[----:B-1----:R-:W-:Y:S01]  /*5bc0*/  FFMA.FTZ R2, R166, c[0x0][0x2d0], -R20 ;  /* 0x0000b400a6027a23 */ /* 0x002fe20000010814 */
[----:B------:R-:W-:Y:S01]  /*5bd0*/  MOV R166, R105 ;  /* 0x0000006900a67202 */ /* 0x000fe20000000f00 */
[----:B------:R-:W-:-:S03]  /*5be0*/  IMAD.MOV.U32 R105, RZ, RZ, R106 ;  /* 0x000000ffff697224 */ /* 0x000fc600078e006a */
[----:B------:R1:W3:Y:S01]  /*5bf0*/  MUFU.EX2 R56, R2 ;  /* 0x0000000200387308 */ /* 0x0002e20000000800 */
[----:B------:R-:W-:Y:S02]  /*5c00*/  IMAD.MOV.U32 R106, RZ, RZ, R107 ;  /* 0x000000ffff6a7224 */ /* 0x000fe400078e006b */
[----:B------:R-:W-:Y:S02]  /*5c10*/  IMAD.MOV.U32 R107, RZ, RZ, R149 ;  /* 0x000000ffff6b7224 */ /* 0x000fe400078e0095 */
[----:B------:R-:W-:Y:S02]  /*5c20*/  IMAD.MOV.U32 R149, RZ, RZ, R29 ;  /* 0x000000ffff957224 */ /* 0x000fe400078e001d */
[--C-:B-1----:R-:W-:Y:S01]  /*5c30*/  FFMA.FTZ R2, R160, c[0x0][0x2d0], -R3.reuse ;  /* 0x0000b400a0027a23 */ /* 0x102fe20000010803 */
[----:B---3--:R-:W-:Y:S01]  /*5c40*/  F2FP.BF16.PACK_AB R11, R56, R55 ;  /* 0x00000037380b723e */ /* 0x008fe200000010ff */
[----:B------:R-:W-:Y:S02]  /*5c50*/  IMAD.MOV.U32 R160, RZ, RZ, R48 ;  /* 0x000000ffffa07224 */ /* 0x000fe400078e0030 */
[----:B------:R1:W-:Y:S04]  /*5c60*/  MUFU.EX2 R48, R2 ;  /* 0x0000000200307308 */ /* 0x0003e80000000800 */
[C---:B------:R-:W-:Y:S08]  /*5c70*/  HMMA.16816.F32.BF16 R192, R8.reuse, R12, R192 ;  /* 0x0000000c08c0723c */ /* 0x040ff000000418c0 */
[----:B------:R-:W-:Y:S01]  /*5c80*/  HMMA.16816.F32.BF16 R28, R8, R14, R40 ;  /* 0x0000000e081c723c */ /* 0x000fe20000041828 */
[----:B-1----:R-:W-:-:S02]  /*5c90*/  FFMA.FTZ R2, R161, c[0x0][0x2d0], -R3 ;  /* 0x0000b400a1027a23 */ /* 0x002fc40000010803 */
[----:B------:R-:W-:Y:S02]  /*5ca0*/  IMAD.MOV.U32 R161, RZ, RZ, R45 ;  /* 0x000000ffffa17224 */ /* 0x000fe400078e002d */
[----:B------:R1:W3:Y:S03]  /*5cb0*/  MUFU.EX2 R49, R2 ;  /* 0x0000000200317308 */ /* 0x0002e60000000800 */
[C---:B--2---:R-:W-:Y:S07]  /*5cc0*/  HMMA.16816.F32.BF16 R132, R8.reuse, R16, R176 ;  /* 0x000000100884723c */ /* 0x044fee00000418b0 */
[----:B------:R-:W-:Y:S01]  /*5cd0*/  IMAD.MOV.U32 R178, RZ, RZ, R149 ;  /* 0x000000ffffb27224 */ /* 0x000fe200078e0095 */
[----:B------:R-:W-:Y:S01]  /*5ce0*/  HMMA.16816.F32.BF16 R32, R8, R18, R24 ;  /* 0x000000120820723c */ /* 0x000fe20000041818 */
[----:B------:R-:W-:Y:S01]  /*5cf0*/  MOV R176, R151 ;  /* 0x0000009700b07202 */ /* 0x000fe20000000f00 */
[----:B------:R-:W-:Y:S01]  /*5d00*/  LDSM.16.MT88.4 R24, [R238+0x3100] ;  /* 0x00310000ee18783b */ /* 0x000fe20000004200 */
[----:B-1----:R-:W-:Y:S01]  /*5d10*/  FFMA.FTZ R2, R157, c[0x0][0x2d0], -R3 ;  /* 0x0000b4009d027a23 */ /* 0x002fe20000010803 */
[----:B---3--:R-:W-:-:S02]  /*5d20*/  F2FP.BF16.PACK_AB R4, R49, R48 ;  /* 0x000000303104723e */ /* 0x008fc400000010ff */
[----:B------:R-:W-:Y:S01]  /*5d30*/  MOV R157, R150 ;  /* 0x00000096009d7202 */ /* 0x000fe20000000f00 */
[----:B------:R1:W2:Y:S01]  /*5d40*/  MUFU.EX2 R50, R2 ;  /* 0x0000000200327308 */ /* 0x0002a20000000800 */
[----:B------:R-:W-:Y:S02]  /*5d50*/  IMAD.MOV.U32 R150, RZ, RZ, R207 ;  /* 0x000000ffff967224 */ /* 0x000fe400078e00cf */
[----:B------:R-:W-:Y:S02]  /*5d60*/  MOV R179, R157 ;  /* 0x0000009d00b37202 */ /* 0x000fe40000000f00 */
[----:B------:R-:W-:Y:S02]  /*5d70*/  IMAD.MOV.U32 R177, RZ, RZ, R150 ;  /* 0x000000ffffb17224 */ /* 0x000fe400078e0096 */
[--C-:B-1----:R-:W-:Y:S01]  /*5d80*/  FFMA.FTZ R2, R162, c[0x0][0x2d0], -R0.reuse ;  /* 0x0000b400a2027a23 */ /* 0x102fe20000010800 */
[----:B--2---:R-:W-:Y:S02]  /*5d90*/  F2FP.BF16.PACK_AB R6, R52, R50 ;  /* 0x000000323406723e */ /* 0x004fe400000010ff */
[----:B------:R-:W-:Y:S01]  /*5da0*/  MOV R162, R206 ;  /* 0x000000ce00a27202 */ /* 0x000fe20000000f00 */
[----:B------:R1:W-:Y:S02]  /*5db0*/  MUFU.EX2 R44, R2 ;  /* 0x00000002002c7308 */ /* 0x0003e40000000800 */
[----:B-1----:R-:W-:-:S02]  /*5dc0*/  FFMA.FTZ R2, R163, c[0x0][0x2d0], -R0 ;  /* 0x0000b400a3027a23 */ /* 0x002fc40000010800 */
[----:B------:R-:W-:-:S04]  /*5dd0*/  IMAD.MOV.U32 R163, RZ, RZ, R205 ;  /* 0x000000ffffa37224 */ /* 0x000fc800078e00cd */
[----:B------:R1:W2:Y:S02]  /*5de0*/  MUFU.EX2 R45, R2 ;  /* 0x00000002002d7308 */ /* 0x0002a40000000800 */
[----:B-1----:R-:W-:Y:S01]  /*5df0*/  FFMA.FTZ R2, R158, c[0x0][0x2d0], -R0 ;  /* 0x0000b4009e027a23 */ /* 0x002fe20000010800 */
[----:B--2---:R-:W-:Y:S01]  /*5e00*/  F2FP.BF16.PACK_AB R5, R45, R44 ;  /* 0x0000002c2d05723e */ /* 0x004fe200000010ff */
[----:B------:R-:W-:-:S04]  /*5e10*/  IMAD.MOV.U32 R158, RZ, RZ, R204 ;  /* 0x000000ffff9e7224 */ /* 0x000fc800078e00cc */
[----:B------:R1:W-:Y:S02]  /*5e20*/  MUFU.EX2 R46, R2 ;  /* 0x00000002002e7308 */ /* 0x0003e40000000800 */
[----:B-1----:R-:W-:-:S06]  /*5e30*/  FFMA.FTZ R2, R156, c[0x0][0x2d0], -R0 ;  /* 0x0000b4009c027a23 */ /* 0x002fcc0000010800 */
[----:B------:R-:W1:Y:S02]  /*5e40*/  MUFU.EX2 R47, R2 ;  /* 0x00000002002f7308 */ /* 0x000e640000000800 */
[----:B-1----:R-:W-:Y:S01]  /*5e50*/  F2FP.BF16.PACK_AB R7, R47, R46 ;  /* 0x0000002e2f07723e */ /* 0x002fe200000010ff */
[----:B------:R-:W-:-:S04]  /*5e60*/  IMAD.MOV.U32 R2, RZ, RZ, R167 ;  /* 0x000000ffff027224 */ /* 0x000fc800078e00a7 */
[----:B------:R-:W-:Y:S02]  /*5e70*/  FFMA.FTZ R2, R2, c[0x0][0x2d0], -R21 ;  /* 0x0000b40002027a23 */ /* 0x000fe40000010815 */
[C---:B------:R-:W-:Y:S08]  /*5e80*/  HMMA.16816.F32.BF16 R200, R4.reuse, R12, R200 ;  /* 0x0000000c04c8723c */ /* 0x040ff000000418c8 */
[C---:B------:R-:W-:Y:S01]  /*5e90*/  HMMA.16816.F32.BF16 R204, R4.reuse, R14, R136 ;  /* 0x0000000e04cc723c */ /* 0x040fe20000041888 */
[----:B------:R-:W1:Y:S07]  /*5ea0*/  LDSM.16.MT88.4 R12, [R240+0x1100] ;  /* 0x00110000f00c783b */ /* 0x000e6e0000004200 */
[C---:B------:R-:W-:Y:S08]  /*5eb0*/  HMMA.16816.F32.BF16 R136, R4.reuse, R16, R172 ;  /* 0x000000100488723c */ /* 0x040ff000000418ac */
[----:B------:R-:W-:Y:S01]  /*5ec0*/  HMMA.16816.F32.BF16 R140, R4, R18, R140 ;  /* 0x00000012048c723c */ /* 0x000fe2000004188c */
[----:B------:R-:W2:Y:S07]  /*5ed0*/  LDSM.16.MT88.4 R16, [R239+0x1100] ;  /* 0x00110000ef10783b */ /* 0x000eae0000004200 */
[-C--:B-1----:R-:W-:Y:S07]  /*5ee0*/  HMMA.16816.F32.BF16 R148, R8, R12.reuse, R96 ;  /* 0x0000000c0894723c */ /* 0x082fee0000041860 */
        /* <DEDUP_REMOVED lines=8> */
[----:B------:R-:W-:Y:S01]  /*5f70*/  IMAD.MOV.U32 R128, RZ, RZ, R165 ;  /* 0x000000ffff807224 */ /* 0x000fe200078e00a5 */
[----:B------:R-:W-:Y:S01]  /*5f80*/  HMMA.16816.F32.BF16 R76, R8, R14, R76 ;  /* 0x0000000e084c723c */ /* 0x000fe2000004184c */
[----:B------:R-:W1:Y:S01]  /*5f90*/  LDSM.16.MT88.4 R12, [R237+0x3100] ;  /* 0x00310000ed0c783b */ /* 0x000e620000004200 */
[----:B------:R-:W-:Y:S01]  /*5fa0*/  MOV R129, R171 ;  /* 0x000000ab00817202 */ /* 0x000fe20000000f00 */
[----:B------:R-:W-:Y:S02]  /*5fb0*/  IMAD.MOV.U32 R130, RZ, RZ, R168 ;  /* 0x000000ffff827224 */ /* 0x000fe400078e00a8 */
[----:B------:R-:W-:-:S03]  /*5fc0*/  IMAD.MOV.U32 R131, RZ, RZ, R169 ;  /* 0x000000ffff837224 */ /* 0x000fc600078e00a9 */
[-C--:B--2---:R-:W-:Y:S07]  /*5fd0*/  HMMA.16816.F32.BF16 R164, R8, R16.reuse, R92 ;  /* 0x0000001008a4723c */ /* 0x084fee000004185c */
[----:B------:R-:W-:Y:S01]  /*5fe0*/  IMAD.MOV.U32 R92, RZ, RZ, R170 ;  /* 0x000000ffff5c7224 */ /* 0x000fe200078e00aa */
[----:B------:R-:W-:Y:S01]  /*5ff0*/  MOV R94, R222 ;  /* 0x000000de005e7202 */ /* 0x000fe20000000f00 */
[----:B------:R-:W-:Y:S01]  /*6000*/  HMMA.16816.F32.BF16 R168, R4, R16, R188 ;  /* 0x0000001004a8723c */ /* 0x000fe200000418bc */
[----:B------:R-:W-:-:S02]  /*6010*/  IMAD.MOV.U32 R93, RZ, RZ, R223 ;  /* 0x000000ffff5d7224 */ /* 0x000fc400078e00df */
[----:B------:R-:W-:-:S04]  /*6020*/  IMAD.MOV.U32 R95, RZ, RZ, R221 ;  /* 0x000000ffff5f7224 */ /* 0x000fc800078e00dd */
[----:B------:R-:W-:Y:S01]  /*6030*/  IMAD.MOV.U32 R191, RZ, RZ, R220 ;  /* 0x000000ffffbf7224 */ /* 0x000fe200078e00dc */
[----:B------:R-:W-:Y:S01]  /*6040*/  HMMA.16816.F32.BF16 R172, R4, R18, R124 ;  /* 0x0000001204ac723c */ /* 0x000fe2000004187c */
[----:B------:R-:W-:Y:S01]  /*6050*/  IMAD.MOV.U32 R189, RZ, RZ, R93 ;  /* 0x000000ffffbd7224 */ /* 0x000fe200078e005d */
[----:B------:R-:W-:Y:S01]  /*6060*/  MOV R190, R94 ;  /* 0x0000005e00be7202 */ /* 0x000fe20000000f00 */
[----:B------:R-:W-:-:S04]  /*6070*/  IMAD.MOV.U32 R188, RZ, RZ, R92 ;  /* 0x000000ffffbc7224 */ /* 0x000fc800078e005c */
[----:B------:R-:W-:Y:S01]  /*6080*/  IMAD.MOV.U32 R124, RZ, RZ, R219 ;  /* 0x000000ffff7c7224 */ /* 0x000fe200078e00db */
[----:B------:R-:W-:Y:S01]  /*6090*/  HMMA.16816.F32.BF16 R220, R8, R18, R72 ;  /* 0x0000001208dc723c */ /* 0x000fe20000041848 */
[----:B------:R-:W2:Y:S01]  /*60a0*/  LDSM.16.MT88.4 R16, [R240+0x3100] ;  /* 0x00310000f010783b */ /* 0x000ea20000004200 */
[----:B------:R-:W-:Y:S01]  /*60b0*/  IMAD.MOV.U32 R125, RZ, RZ, R218 ;  /* 0x000000ffff7d7224 */ /* 0x000fe200078e00da */
[----:B------:R-:W-:Y:S01]  /*60c0*/  MOV R126, R217 ;  /* 0x000000d9007e7202 */ /* 0x000fe20000000f00 */
[----:B------:R-:W-:-:S04]  /*60d0*/  IMAD.MOV.U32 R127, RZ, RZ, R216 ;  /* 0x000000ffff7f7224 */ /* 0x000fc800078e00d8 */
[-C--:B-1----:R-:W-:Y:S08]  /*60e0*/  HMMA.16816.F32.BF16 R72, R4, R12.reuse, R212 ;  /* 0x0000000c0448723c */ /* 0x082ff000000418d4 */
[----:B------:R-:W-:Y:S08]  /*60f0*/  HMMA.16816.F32.BF16 R216, R8, R12, R88 ;  /* 0x0000000c08d8723c */ /* 0x000ff00000041858 */
[-C--:B------:R-:W-:Y:S08]  /*6100*/  HMMA.16816.F32.BF16 R40, R4, R14.reuse, R120 ;  /* 0x0000000e0428723c */ /* 0x080ff00000041878 */
[----:B------:R-:W-:Y:S01]  /*6110*/  HMMA.16816.F32.BF16 R212, R8, R14, R68 ;  /* 0x0000000e08d4723c */ /* 0x000fe20000041844 */
[----:B------:R-:W1:Y:S06]  /*6120*/  LDSM.16.MT88.4 R12, [R239+0x3100] ;  /* 0x00310000ef0c783b */ /* 0x000e6c0000004200 */
[----:B------:R-:W-:Y:S01]  /*6130*/  IMAD.MOV.U32 R69, RZ, RZ, R189 ;  /* 0x000000ffff457224 */ /* 0x000fe200078e00bd */
[----:B------:R-:W-:Y:S01]  /*6140*/  HMMA.16816.F32.BF16 R88, R4, R24, R124 ;  /* 0x000000180458723c */ /* 0x000fe2000004187c */
[----:B------:R-:W-:Y:S01]  /*6150*/  MOV R70, R190 ;  /* 0x000000be00467202 */ /* 0x000fe20000000f00 */
[----:B------:R-:W-:-:S05]  /*6160*/  IMAD.MOV.U32 R68, RZ, RZ, R188 ;  /* 0x000000ffff447224 */ /* 0x000fca00078e00bc */
[----:B------:R-:W-:Y:S01]  /*6170*/  IMAD.MOV.U32 R127, RZ, RZ, R191 ;  /* 0x000000ffff7f7224 */ /* 0x000fe200078e00bf */
[-C--:B--2---:R-:W-:Y:S01]  /*6180*/  HMMA.16816.F32.BF16 R108, R4, R18.reuse, R108 ;  /* 0x00000012046c723c */ /* 0x084fe2000004186c */
[----:B------:R-:W-:Y:S02]  /*6190*/  IMAD.MOV.U32 R191, RZ, RZ, R95 ;  /* 0x000000ffffbf7224 */ /* 0x000fe400078e005f */
[----:B------:R-:W-:Y:S02]  /*61a0*/  IMAD.MOV.U32 R124, RZ, RZ, R128 ;  /* 0x000000ffff7c7224 */ /* 0x000fe400078e0080 */
[----:B------:R-:W-:Y:S02]  /*61b0*/  IMAD.MOV.U32 R71, RZ, RZ, R191 ;  /* 0x000000ffff477224 */ /* 0x000fe400078e00bf */
[----:B------:R-:W-:Y:S01]  /*61c0*/  IMAD.MOV.U32 R125, RZ, RZ, R130 ;  /* 0x000000ffff7d7224 */ /* 0x000fe200078e0082 */
[----:B------:R-:W-:Y:S01]  /*61d0*/  HMMA.16816.F32.BF16 R36, R8, R18, R36 ;  /* 0x000000120824723c */ /* 0x000fe20000041824 */
[----:B------:R2:W-:Y:S01]  /*61e0*/  MUFU.EX2 R19, R2 ;  /* 0x0000000200137308 */ /* 0x0005e20000000800 */
[----:B------:R-:W-:Y:S01]  /*61f0*/  IMAD.MOV.U32 R128, RZ, RZ, R96 ;  /* 0x000000ffff807224 */ /* 0x000fe200078e0060 */
[----:B------:R-:W-:Y:S01]  /*6200*/  MOV R130, R161 ;  /* 0x000000a100827202 */ /* 0x000fe20000000f00 */
[----:B------:R-:W-:-:S02]  /*6210*/  IMAD.MOV.U32 R126, RZ, RZ, R129 ;  /* 0x000000ffff7e7224 */ /* 0x000fc400078e0081 */
[----:B------:R-:W-:Y:S02]  /*6220*/  IMAD.MOV.U32 R129, RZ, RZ, R176 ;  /* 0x000000ffff817224 */ /* 0x000fe400078e00b0 */
[----:B------:R-:W-:Y:S01]  /*6230*/  IMAD.MOV.U32 R176, RZ, RZ, R177 ;  /* 0x000000ffffb07224 */ /* 0x000fe200078e00b1 */
[C---:B------:R-:W-:Y:S01]  /*6240*/  HMMA.16816.F32.BF16 R92, R4.reuse, R26, R208 ;  /* 0x0000001a045c723c */ /* 0x040fe200000418d0 */
[----:B------:R-:W-:Y:S02]  /*6250*/  IMAD.MOV.U32 R96, RZ, RZ, R178 ;  /* 0x000000ffff607224 */ /* 0x000fe400078e00b2 */
[----:B------:R-:W-:Y:S02]  /*6260*/  IMAD.MOV.U32 R177, RZ, RZ, R87 ;  /* 0x000000ffffb17224 */ /* 0x000fe400078e0057 */
[----:B------:R-:W-:Y:S02]  /*6270*/  IMAD.MOV.U32 R178, RZ, RZ, R85 ;  /* 0x000000ffffb27224 */ /* 0x000fe400078e0055 */
[----:B------:R-:W-:Y:S01]  /*6280*/  IMAD.MOV.U32 R161, RZ, RZ, R84 ;  /* 0x000000ffffa17224 */ /* 0x000fe200078e0054 */
[----:B-1----:R-:W-:Y:S01]  /*6290*/  HMMA.16816.F32.BF16 R120, R4, R12, R60 ;  /* 0x0000000c0478723c */ /* 0x002fe2000004183c */
[----:B--2---:R-:W-:Y:S01]  /*62a0*/  FFMA.FTZ R2, R69, c[0x0][0x2d0], -R21 ;  /* 0x0000b40045027a23 */ /* 0x004fe20000010815 */
[----:B------:R-:W-:-:S03]  /*62b0*/  MOV R69, R22 ;  /* 0x0000001600457202 */ /* 0x000fc60000000f00 */
[----:B------:R1:W-:Y:S03]  /*62c0*/  MUFU.EX2 R22, R2 ;  /* 0x0000000200167308 */ /* 0x0003e60000000800 */
[----:B------:R-:W-:Y:S07]  /*62d0*/  HMMA.16816.F32.BF16 R60, R4, R14, R144 ;  /* 0x0000000e043c723c */ /* 0x000fee0000041890 */
[----:B------:R-:W-:Y:S01]  /*62e0*/  IMAD.MOV.U32 R147, RZ, RZ, R127 ;  /* 0x000000ffff937224 */ /* 0x000fe200078e007f */
[----:B------:R-:W-:Y:S01]  /*62f0*/  MOV R127, R131 ;  /* 0x00000083007f7202 */ /* 0x000fe20000000f00 */
[----:B------:R-:W-:Y:S01]  /*6300*/  IMAD.MOV.U32 R131, RZ, RZ, R86 ;  /* 0x000000ffff837224 */ /* 0x000fe200078e0056 */
[----:B------:R-:W-:Y:S01]  /*6310*/  HMMA.16816.F32.BF16 R208, R8, R26, R64 ;  /* 0x0000001a08d0723c */ /* 0x000fe20000041840 */
[----:B-1----:R-:W-:-:S02]  /*6320*/  FFMA.FTZ R2, R70, c[0x0][0x2d0], -R21 ;  /* 0x0000b40046027a23 */ /* 0x002fc40000010815 */
[----:B------:R-:W-:Y:S02]  /*6330*/  IMAD.MOV.U32 R70, RZ, RZ, R71 ;  /* 0x000000ffff467224 */ /* 0x000fe400078e0047 */
[----:B------:R-:W-:-:S03]  /*6340*/  IMAD.MOV.U32 R71, RZ, RZ, R124 ;  /* 0x000000ffff477224 */ /* 0x000fc600078e007c */
[C---:B------:R-:W-:Y:S01]  /*6350*/  HMMA.16816.F32.BF16 R84, R8.reuse, R24, R116 ;  /* 0x000000180854723c */ /* 0x040fe20000041874 */
[----:B------:R-:W-:Y:S02]  /*6360*/  IMAD.MOV.U32 R124, RZ, RZ, R125 ;  /* 0x000000ffff7c7224 */ /* 0x000fe400078e007d */
[----:B------:R-:W-:Y:S01]  /*6370*/  IMAD.MOV.U32 R125, RZ, RZ, R127 ;  /* 0x000000ffff7d7224 */ /* 0x000fe200078e007f */
[----:B------:R-:W-:Y:S01]  /*6380*/  MOV R127, R128 ;  /* 0x00000080007f7202 */ /* 0x000fe20000000f00 */
[----:B------:R-:W-:Y:S01]  /*6390*/  IMAD.MOV.U32 R128, RZ, RZ, R129 ;  /* 0x000000ffff807224 */ /* 0x000fe200078e0081 */
        /* <DEDUP_REMOVED lines=9> */
[-C--:B------:R-:W-:Y:S01]  /*6430*/  HMMA.16816.F32.BF16 R104, R4, R16.reuse, R104 ;  /* 0x000000100468723c */ /* 0x080fe20000041868 */
[----:B------:R-:W-:Y:S02]  /*6440*/  IMAD.MOV.U32 R163, RZ, RZ, R162 ;  /* 0x000000ffffa37224 */ /* 0x000fe400078e00a2 */
[----:B------:R-:W-:Y:S02]  /*6450*/  IMAD.MOV.U32 R162, RZ, RZ, R23 ;  /* 0x000000ffffa27224 */ /* 0x000fe400078e0017 */
[----:B------:R1:W-:Y:S01]  /*6460*/  MUFU.EX2 R23, R2 ;  /* 0x0000000200177308 */ /* 0x0003e20000000800 */
[----:B------:R-:W-:Y:S02]  /*6470*/  IMAD.MOV.U32 R26, RZ, RZ, R124 ;  /* 0x000000ffff1a7224 */ /* 0x000fe400078e007c */
[C---:B------:R-:W-:Y:S01]  /*6480*/  HMMA.16816.F32.BF16 R188, R8.reuse, R16, R112 ;  /* 0x0000001008bc723c */ /* 0x040fe20000041870 */
[----:B------:R-:W-:Y:S01]  /*6490*/  FADD.FTZ R5, R226, R225 ;  /* 0x000000e1e2057221 */ /* 0x000fe20000010000 */
[----:B------:R-:W-:Y:S01]  /*64a0*/  MOV R226, R178 ;  /* 0x000000b200e27202 */ /* 0x000fe20000000f00 */
[----:B------:R-:W-:Y:S01]  /*64b0*/  FADD.FTZ R4, R187, R183 ;  /* 0x000000b7bb047221 */ /* 0x000fe20000010000 */
[----:B------:R-:W-:Y:S01]  /*64c0*/  MOV R187, R160 ;  /* 0x000000a000bb7202 */ /* 0x000fe20000000f00 */
[----:B------:R-:W-:Y:S01]  /*64d0*/  FADD.FTZ R25, R230, R5 ;  /* 0x00000005e6197221 */ /* 0x000fe20000010000 */
[----:B------:R-:W-:Y:S01]  /*64e0*/  LDSM.16.MT88.4 R112, [R240+0x3900] ;  /* 0x00390000f070783b */ /* 0x000fe20000004200 */
[----:B------:R-:W-:Y:S01]  /*64f0*/  IMAD.MOV.U32 R225, RZ, RZ, R177 ;  /* 0x000000ffffe17224 */ /* 0x000fe200078e00b1 */
[----:B------:R-:W-:Y:S01]  /*6500*/  HMMA.16816.F32.BF16 R116, R8, R12, R100 ;  /* 0x0000000c0874723c */ /* 0x000fe20000041864 */
[----:B------:R-:W-:-:S02]  /*6510*/  IMAD.MOV.U32 R177, RZ, RZ, R179 ;  /* 0x000000ffffb17224 */ /* 0x000fc400078e00b3 */
[----:B------:R-:W-:Y:S02]  /*6520*/  IMAD.MOV.U32 R179, RZ, RZ, R162 ;  /* 0x000000ffffb37224 */ /* 0x000fe400078e00a2 */
[----:B-1----:R-:W-:Y:S02]  /*6530*/  FFMA.FTZ R2, R147, c[0x0][0x2d0], -R21 ;  /* 0x0000b40093027a23 */ /* 0x002fe40000010815 */
[----:B------:R-:W-:Y:S01]  /*6540*/  IMAD.MOV.U32 R178, RZ, RZ, R163 ;  /* 0x000000ffffb27224 */ /* 0x000fe200078e00a3 */
[----:B------:R-:W-:Y:S01]  /*6550*/  LDSM.16.MT88.4 R144, [R238+0x1900] ;  /* 0x00190000ee90783b */ /* 0x000fe20000004200 */
[----:B------:R1:W-:Y:S01]  /*6560*/  MUFU.EX2 R24, R2 ;  /* 0x0000000200187308 */ /* 0x0003e20000000800 */
[----:B------:R-:W-:Y:S02]  /*6570*/  FADD.FTZ R8, R181, R180 ;  /* 0x000000b4b5087221 */ /* 0x000fe40000010000 */
[----:B------:R-:W-:Y:S02]  /*6580*/  IMAD.MOV.U32 R230, RZ, RZ, R99 ;  /* 0x000000ffffe67224 */ /* 0x000fe400078e0063 */
[----:B------:R-:W-:-:S02]  /*6590*/  IMAD.MOV.U32 R183, RZ, RZ, R161 ;  /* 0x000000ffffb77224 */ /* 0x000fc400078e00a1 */
[----:B------:R-:W-:Y:S01]  /*65a0*/  IMAD.MOV.U32 R181, RZ, RZ, R97 ;  /* 0x000000ffffb57224 */ /* 0x000fe200078e0061 */
[----:B------:R-:W-:Y:S01]  /*65b0*/  LDSM.16.MT88.4 R160, [R240+0x1900] ;  /* 0x00190000f0a0783b */ /* 0x000fe20000004200 */
[----:B------:R-:W-:Y:S02]  /*65c0*/  IMAD.MOV.U32 R180, RZ, RZ, R96 ;  /* 0x000000ffffb47224 */ /* 0x000fe400078e0060 */
[----:B-1----:R-:W-:-:S04]  /*65d0*/  FFMA.FTZ R2, R68, c[0x0][0x2d0], -R20 ;  /* 0x0000b40044027a23 */ /* 0x002fc80000010814 */
[----:B------:R1:W-:Y:S02]  /*65e0*/  MUFU.EX2 R15, R2 ;  /* 0x00000002000f7308 */ /* 0x0003e40000000800 */
[----:B-1----:R-:W-:Y:S02]  /*65f0*/  FFMA.FTZ R2, R235, c[0x0][0x2d0], -R20 ;  /* 0x0000b400eb027a23 */ /* 0x002fe40000010814 */
[----:B------:R-:W-:-:S04]  /*6600*/  IMAD.MOV.U32 R235, RZ, RZ, R125 ;  /* 0x000000ffffeb7224 */ /* 0x000fc800078e007d */
        /* <DEDUP_REMOVED lines=8> */
[----:B------:R1:W2:Y:S02]  /*6690*/  MUFU.EX2 R14, R2 ;  /* 0x00000002000e7308 */ /* 0x0002a40000000800 */
[--C-:B-1----:R-:W-:Y:S01]  /*66a0*/  FFMA.FTZ R2, R197, c[0x0][0x2d0], -R3.reuse ;  /* 0x0000b400c5027a23 */ /* 0x102fe20000010803 */
[----:B--2---:R-:W-:Y:S01]  /*66b0*/  F2FP.BF16.PACK_AB R124, R14, R11 ;  /* 0x0000000b0e7c723e */ /* 0x004fe200000010ff */
[----:B------:R-:W-:-:S04]  /*66c0*/  FFMA.FTZ R3, R196, c[0x0][0x2d0], -R3 ;  /* 0x0000b400c4037a23 */ /* 0x000fc80000010803 */
[----:B------:R1:W-:Y:S01]  /*66d0*/  MUFU.EX2 R16, R2 ;  /* 0x0000000200107308 */ /* 0x0003e20000000800 */
[----:B------:R-:W2:Y:S07]  /*66e0*/  LDSM.16.MT88.4 R196, [R237+0x1900] ;  /* 0x00190000edc4783b */ /* 0x000eae0000004200 */
[----:B------:R3:W4:Y:S01]  /*66f0*/  MUFU.EX2 R18, R3 ;  /* 0x0000000300127308 */ /* 0x0007220000000800 */
[----:B-1----:R-:W-:Y:S02]  /*6700*/  FFMA.FTZ R2, R231, c[0x0][0x2d0], -R0 ;  /* 0x0000b400e7027a23 */ /* 0x002fe40000010800 */
[----:B------:R-:W-:-:S05]  /*6710*/  IMAD.MOV.U32 R231, RZ, RZ, R126 ;  /* 0x000000ffffe77224 */ /* 0x000fca00078e007e */
[----:B------:R1:W-:Y:S01]  /*6720*/  MUFU.EX2 R9, R2 ;  /* 0x0000000200097308 */ /* 0x0003e20000000800 */
[----:B---3--:R-:W-:Y:S01]  /*6730*/  FFMA.FTZ R3, R228, c[0x0][0x2d0], -R0 ;  /* 0x0000b400e4037a23 */ /* 0x008fe20000010800 */
[----:B------:R-:W-:Y:S02]  /*6740*/  MOV R228, R128 ;  /* 0x0000008000e47202 */ /* 0x000fe40000000f00 */
[----:B------:R-:W-:-:S04]  /*6750*/  F2FP.BF16.PACK_AB R128, R22, R19 ;  /* 0x000000131680723e */ /* 0x000fc800000010ff */
[----:B------:R-:W-:Y:S01]  /*6760*/  MUFU.EX2 R12, R3 ;  /* 0x00000003000c7308 */ /* 0x000fe20000000800 */
[----:B----4-:R-:W-:Y:S01]  /*6770*/  F2FP.BF16.PACK_AB R126, R18, R16 ;  /* 0x00000010127e723e */ /* 0x010fe200000010ff */
[----:B-1----:R-:W-:Y:S02]  /*6780*/  FFMA.FTZ R2, R229, c[0x0][0x2d0], -R0 ;  /* 0x0000b400e5027a23 */ /* 0x002fe40000010800 */
[----:B------:R-:W-:-:S04]  /*6790*/  IMAD.MOV.U32 R229, RZ, RZ, R127 ;  /* 0x000000ffffe57224 */ /* 0x000fc800078e007f */
[----:B------:R1:W3:Y:S02]  /*67a0*/  MUFU.EX2 R10, R2 ;  /* 0x00000002000a7308 */ /* 0x0002e40000000800 */
[----:B-1----:R-:W-:Y:S01]  /*67b0*/  FFMA.FTZ R2, R227, c[0x0][0x2d0], -R0 ;  /* 0x0000b400e3027a23 */ /* 0x002fe20000010800 */
[----:B---3--:R-:W-:Y:S01]  /*67c0*/  F2FP.BF16.PACK_AB R125, R10, R9 ;  /* 0x000000090a7d723e */ /* 0x008fe200000010ff */
[----:B------:R-:W-:-:S04]  /*67d0*/  FADD.FTZ R0, R234, R232 ;  /* 0x000000e8ea007221 */ /* 0x000fc80000010000 */
[----:B------:R1:W3:Y:S01]  /*67e0*/  MUFU.EX2 R13, R2 ;  /* 0x00000002000d7308 */ /* 0x0002e20000000800 */
[----:B------:R-:W-:Y:S01]  /*67f0*/  IMAD.MOV.U32 R227, RZ, RZ, R129 ;  /* 0x000000ffffe37224 */ /* 0x000fe200078e0081 */
[----:B------:R-:W-:Y:S01]  /*6800*/  F2FP.BF16.PACK_AB R129, R17, R15 ;  /* 0x0000000f1181723e */ /* 0x000fe200000010ff */
[----:B------:R-:W-:Y:S01]  /*6810*/  IMAD.MOV.U32 R232, RZ, RZ, R130 ;  /* 0x000000ffffe87224 */ /* 0x000fe200078e0082 */
[----:B------:R-:W-:Y:S01]  /*6820*/  F2FP.BF16.PACK_AB R130, R24, R23 ;  /* 0x000000171882723e */ /* 0x000fe200000010ff */
[----:B------:R-:W-:Y:S01]  /*6830*/  IMAD.MOV.U32 R234, RZ, RZ, R131 ;  /* 0x000000ffffea7224 */ /* 0x000fe200078e0083 */
[----:B------:R-:W-:Y:S01]  /*6840*/  F2FP.BF16.PACK_AB R131, R20, R21 ;  /* 0x000000151483723e */ /* 0x000fe200000010ff */
[----:B------:R-:W-:Y:S02]  /*6850*/  FADD.FTZ R3, R233, R0 ;  /* 0x00000000e9037221 */ /* 0x000fe40000010000 */
[----:B------:R-:W-:Y:S02]  /*6860*/  IMAD.MOV.U32 R0, RZ, RZ, R179 ;  /* 0x000000ffff007224 */ /* 0x000fe400078e00b3 */
[----:B------:R-:W-:-:S02]  /*6870*/  IMAD.MOV.U32 R233, RZ, RZ, R98 ;  /* 0x000000ffffe97224 */ /* 0x000fc400078e0062 */
[C---:B--2---:R-:W-:Y:S01]  /*6880*/  HMMA.16816.F32.BF16 R192, R128.reuse, R196, R192 ;  /* 0x000000c480c0723c */ /* 0x044fe200000418c0 */
[----:B------:R-:W-:Y:S01]  /*6890*/  FADD.FTZ R0, R0, R8 ;  /* 0x0000000800007221 */ /* 0x000fe20000010000 */
[----:B------:R-:W-:Y:S01]  /*68a0*/  LDSM.16.MT88.4 R96, [R238+0x3900] ;  /* 0x00390000ee60783b */ /* 0x000fe20000004200 */
[----:B-1----:R-:W-:Y:S01]  /*68b0*/  FADD.FTZ R2, R224, R4 ;  /* 0x00000004e0027221 */ /* 0x002fe20000010000 */
[----:B---3--:R-:W-:Y:S01]  /*68c0*/  F2FP.BF16.PACK_AB R127, R13, R12 ;  /* 0x0000000c0d7f723e */ /* 0x008fe200000010ff */
[----:B------:R-:W-:Y:S01]  /*68d0*/  FADD.FTZ R0, R230, R0 ;  /* 0x00000000e6007221 */ /* 0x000fe20000010000 */
[----:B------:R-:W1:Y:S01]  /*68e0*/  LDSM.16.MT88.4 R4, [R239+0x3900] ;  /* 0x00390000ef04783b */ /* 0x000e620000004200 */
[----:B------:R-:W-:Y:S01]  /*68f0*/  MOV R224, R176 ;  /* 0x000000b000e07202 */ /* 0x000fe20000000f00 */
[----:B------:R-:W-:Y:S04]  /*6900*/  HMMA.16816.F32.BF16 R148, R128, R160, R148 ;  /* 0x000000a08094723c */ /* 0x000fe80000041894 */
[----:B------:R-:W-:-:S04]  /*6910*/  FADD.FTZ R2, R224, R2 ;  /* 0x00000002e0027221 */ /* 0x000fc80000010000 */
[C---:B------:R-:W-:Y:S08]  /*6920*/  HMMA.16816.F32.BF16 R200, R124.reuse, R196, R200 ;  /* 0x000000c47cc8723c */ /* 0x040ff000000418c8 */
[-C--:B------:R-:W-:Y:S08]  /*6930*/  HMMA.16816.F32.BF16 R204, R124, R198.reuse, R204 ;  /* 0x000000c67ccc723c */ /* 0x080ff000000418cc */
[----:B------:R-:W-:Y:S07]  /*6940*/  HMMA.16816.F32.BF16 R196, R128, R198, R28 ;  /* 0x000000c680c4723c */ /* 0x000fee000004181c */
[----:B------:R-:W-:Y:S01]  /*6950*/  IMAD.MOV.U32 R30, RZ, RZ, R178 ;  /* 0x000000ffff1e7224 */ /* 0x000fe200078e00b2 */
[----:B------:R-:W-:Y:S01]  /*6960*/  HMMA.16816.F32.BF16 R152, R124, R160, R152 ;  /* 0x000000a07c98723c */ /* 0x000fe20000041898 */
[----:B------:R-:W-:-:S02]  /*6970*/  IMAD.MOV.U32 R31, RZ, RZ, R177 ;  /* 0x000000ffff1f7224 */ /* 0x000fc400078e00b1 */
[----:B------:R-:W-:Y:S01]  /*6980*/  FADD.FTZ R8, R30, R3 ;  /* 0x000000031e087221 */ /* 0x000fe20000010000 */
[----:B------:R-:W2:Y:S01]  /*6990*/  LDSM.16.MT88.4 R176, [R239+0x1900] ;  /* 0x00190000efb0783b */ /* 0x000ea20000004200 */
[----:B------:R-:W-:Y:S02]  /*69a0*/  FADD.FTZ R3, R31, R25 ;  /* 0x000000191f037221 */ /* 0x000fe40000010000 */
[----:B------:R-:W-:Y:S01]  /*69b0*/  FADD.FTZ R8, R233, R8 ;  /* 0x00000008e9087221 */ /* 0x000fe20000010000 */
[-C--:B-1----:R-:W-:Y:S08]  /*69c0*/  HMMA.16816.F32.BF16 R120, R124, R4.reuse, R120 ;  /* 0x000000047c78723c */ /* 0x082ff00000041878 */
[----:B------:R-:W-:Y:S07]  /*69d0*/  HMMA.16816.F32.BF16 R116, R128, R4, R116 ;  /* 0x000000048074723c */ /* 0x000fee0000041874 */
        /* <DEDUP_REMOVED lines=11> */
[-C--:B------:R-:W-:Y:S01]  /*6a90*/  HMMA.16816.F32.BF16 R132, R128, R144.reuse, R132 ;  /* 0x000000908084723c */ /* 0x080fe20000041884 */
        /* <DEDUP_REMOVED lines=14> */
[C---:B--2---:R-:W-:Y:S01]  /*6b80*/  HMMA.16816.F32.BF16 R168, R124.reuse, R176, R168 ;  /* 0x000000b07ca8723c */ /* 0x044fe200000418a8 */
        /* <DEDUP_REMOVED lines=26> */
[----:B------:R-:W-:Y:S01]  /*6d30*/  FADD.FTZ R4, R12, R4 ;  /* 0x000000040c047221 */ /* 0x000fe20000010000 */
[----:B------:R1:W-:Y:S01]  /*6d40*/  STL [R1+0xc], R0 ;  /* 0x00000c0001007387 */ /* 0x0003e20000100800 */
[----:B------:R-:W-:-:S02]  /*6d50*/  FADD.FTZ R3, R16, R3 ;  /* 0x0000000310037221 */ /* 0x000fc40000010000 */
[----:B------:R-:W-:Y:S01]  /*6d60*/  FADD.FTZ R5, R20, R2 ;  /* 0x0000000214057221 */ /* 0x000fe20000010000 */
[----:B------:R-:W-:Y:S01]  /*6d70*/  HMMA.16816.F32.BF16 R104, R124, R112, R104 ;  /* 0x000000707c68723c */ /* 0x000fe20000041868 */
[----:B------:R-:W-:-:S03]  /*6d80*/  FADD.FTZ R2, R18, R3 ;  /* 0x0000000312027221 */ /* 0x000fc60000010000 */
[----:B------:R2:W-:Y:S04]  /*6d90*/  STL [R1+0x40], R5 ;  /* 0x0000400501007387 */ /* 0x0005e80000100800 */
[----:B------:R-:W-:Y:S08]  /*6da0*/  HMMA.16816.F32.BF16 R108, R124, R114, R108 ;  /* 0x000000727c6c723c */ /* 0x000ff0000004186c */
        /* <DEDUP_REMOVED lines=9> */
[C---:B------:R-:W-:Y:S08]  /*6e40*/  HMMA.16816.F32.BF16 R80, R128.reuse, R82, R212 ;  /* 0x000000528050723c */ /* 0x040ff000000418d4 */
[C---:B------:R-:W-:Y:S08]  /*6e50*/  HMMA.16816.F32.BF16 R96, R128.reuse, R98, R208 ;  /* 0x000000628060723c */ /* 0x040ff000000418d0 */
[----:B------:R-:W-:Y:S08]  /*6e60*/  HMMA.16816.F32.BF16 R112, R128, R114, R36 ;  /* 0x000000728070723c */ /* 0x000ff00000041824 */
[-C--:B------:R-:W-:Y:S08]  /*6e70*/  HMMA.16816.F32.BF16 R124, R124, R6.reuse, R60 ;  /* 0x000000067c7c723c */ /* 0x080ff0000004183c */
[----:B------:R-:W-:Y:S01]  /*6e80*/  HMMA.16816.F32.BF16 R128, R128, R6, R64 ;  /* 0x000000068080723c */ /* 0x000fe20000041840 */
[----:B------:R-:W-:Y:S07]  /*6e90*/  @!P0 BRA `(.L_x_1792) ;  /* 0x00004dc000008947 */ /* 0x000fee0003800000 */
[----:B--2---:R-:W2:Y:S04]  /*6ea0*/  LDL.LU R229, [R1+0x34] ;  /* 0x0000340001e57983 */ /* 0x004ea80000300800 */
[----:B------:R-:W2:Y:S04]  /*6eb0*/  LDL R235, [R1+0x38] ;  /* 0x0000380001eb7983 */ /* 0x000ea80000100800 */
[----:B------:R-:W3:Y:S04]  /*6ec0*/  LDL R231, [R1+0x48] ;  /* 0x0000480001e77983 */ /* 0x000ee80000100800 */
[----:B------:R-:W4:Y:S04]  /*6ed0*/  LDL R26, [R1+0x58] ;  /* 0x00005800011a7983 */ /* 0x000f280000100800 */
[----:B------:R-:W4:Y:S01]  /*6ee0*/  LDL R27, [R1+0x50] ;  /* 0x00005000011b7983 */ /* 0x000f220000100800 */
[----:B------:R-:W-:-:S02]  /*6ef0*/  PLOP3.LUT P1, PT, PT, PT, UP1, 0x80, 0x0 ;  /* 0x000000000000781c */ /* 0x000fc40003f2f018 */
[----:B------:R-:W-:Y:S01]  /*6f00*/  PLOP3.LUT P0, PT, PT, PT, UP1, 0x80, 0x0 ;  /* 0x000000000000781c */ /* 0x000fe20003f0f018 */
[----:B------:R-:W-:Y:S01]  /*6f10*/  IMAD.MOV.U32 R181, RZ, RZ, R185 ;  /* 0x000000ffffb57224 */ /* 0x000fe200078e00b9 */
[----:B------:R-:W-:Y:S01]  /*6f20*/  MOV R187, R184 ;  /* 0x000000b800bb7202 */ /* 0x000fe20000000f00 */
[----:B------:R-:W-:Y:S02]  /*6f30*/  IMAD.MOV.U32 R180, RZ, RZ, R186 ;  /* 0x000000ffffb47224 */ /* 0x000fe400078e00ba */
[----:B------:R-:W-:Y:S01]  /*6f40*/  IMAD.MOV.U32 R188, RZ, RZ, R182 ;  /* 0x000000ffffbc7224 */ /* 0x000fe200078e00b6 */
[----:B------:R-:W-:Y:S01]  /*6f50*/  UMOV UR4, 0xffffffc0 ;  /* 0xffffffc000047882 */ /* 0x000fe20000000000 */
[C---:B--2---:R-:W-:Y:S01]  /*6f60*/  SHF.L.U64.HI R0, R235.reuse, 0x1, R229 ;  /* 0x00000001eb007819 */ /* 0x044fe200000102e5 */
[----:B------:R-:W-:-:S04]  /*6f70*/  IMAD.SHL.U32 R4, R235, 0x2, RZ ;  /* 0x00000002eb047824 */ /* 0x000fc800078e00ff */
[----:B------:R3:W-:Y:S01]  /*6f80*/  STL [R1+0x2c], R0 ;  /* 0x00002c0001007387 */ /* 0x0007e20000100800 */
[C---:B----4-:R-:W-:Y:S02]  /*6f90*/  SHF.L.U64.HI R3, R27.reuse, 0x1, R26 ;  /* 0x000000011b037819 */ /* 0x050fe4000001021a */
[----:B------:R-:W-:Y:S01]  /*6fa0*/  SHF.L.U32 R2, R27, 0x1, RZ ;  /* 0x000000011b027819 */ /* 0x000fe200000006ff */
[----:B------:R1:W-:Y:S04]  /*6fb0*/  STL [R1+0x54], R4 ;  /* 0x0000540401007387 */ /* 0x0003e80000100800 */
[----:B------:R1:W-:Y:S01]  /*6fc0*/  STL [R1+0x28], R3 ;  /* 0x0000280301007387 */ /* 0x0003e20000100800 */
[----:B---3--:R-:W-:-:S03]  /*6fd0*/  @P1 IMAD.HI.U32 R0, R231, c[0x0][0x2c8], RZ ;  /* 0x0000b200e7001a27 */ /* 0x008fc600078e00ff */
[----:B------:R1:W-:Y:S02]  /*6fe0*/  STL [R1+0x24], R2 ;  /* 0x0000240201007387 */ /* 0x0003e40000100800 */
[----:B------:R-:W-:-:S05]  /*6ff0*/  @P0 SHF.R.U32.HI R0, RZ, c[0x0][0x2cc], R0 ;  /* 0x0000b300ff000a19 */ /* 0x000fca0000011600 */
[----:B------:R1:W-:Y:S02]  /*7000*/  @P0 STL [R1+0x44], R0 ;  /* 0x0000440001000387 */ /* 0x0003e40000100800 */
.L_x_1795:
[----:B-1----:R-:W2:Y:S01]  /*7010*/  LDL R3, [R1+0x8] ;  /* 0x0000080001037983 */ /* 0x002ea20000100800 */
[----:B------:R-:W-:Y:S04]  /*7020*/  DEPBAR.LE SB0, 0x0 ;  /* 0x000080000000791a */ /* 0x000fe80000000000 */
[----:B------:R-:W3:Y:S04]  /*7030*/  LDL R2, [R1+0x4] ;  /* 0x0000040001027983 */ /* 0x000ee80000100800 */
[----:B------:R-:W-:Y:S01]  /*7040*/  BAR.SYNC.DEFER_BLOCKING 0x0 ;  /* 0x0000000000007b1d */ /* 0x000fe20000010000 */
[----:B------:R-:W-:Y:S05]  /*7050*/  ISETP.LE.AND P0, PT, RZ, UR10, PT ;  /* 0x0000000aff007c0c */ /* 0x000fea000bf03270 */
[----:B------:R-:W4:Y:S04]  /*7060*/  LDL R0, [R1] ;  /* 0x0000000001007983 */ /* 0x000f280000100800 */
[----:B-----5:R1:W5:Y:S04]  /*7070*/  LDL R182, [R1+0x54] ;  /* 0x0000540001b67983 */ /* 0x0203680000100800 */
[----:B------:R1:W1:Y:S04]  /*7080*/  LDSM.16.M88.4 R64, [R243+0x8100] ;  /* 0x00810000f340783b */ /* 0x0002680000000200 */
        /* <DEDUP_REMOVED lines=8> */
[----:B--2---:R2:W1:Y:S04]  /*7110*/  LDSM.16.M88.4 R224, [R3] ;  /* 0x0000000003e0783b */ /* 0x0044680000000200 */
[----:B---3--:R2:W3:Y:S04]  /*7120*/  LDSM.16.M88.4 R228, [R2] ;  /* 0x0000000002e4783b */ /* 0x0084e80000000200 */
[----:B----4-:R2:W4:Y:S01]  /*7130*/  LDSM.16.M88.4 R232, [R0] ;  /* 0x0000000000e8783b */ /* 0x0105220000000200 */
[----:B------:R-:W-:-:S05]  /*7140*/  @!P0 BRA `(.L_x_1793) ;  /* 0x0000037000008947 */ /* 0x000fca0003800000 */
[----:B--2---:R-:W2:Y:S01]  /*7150*/  LDL R4, [R1+0x30] ;  /* 0x0000300001047983 */ /* 0x004ea20000100800 */
[----:B------:R-:W-:Y:S03]  /*7160*/  SEL R25, RZ, 0x10, P5 ;  /* 0x00000010ff197807 */ /* 0x000fe60002800000 */
[----:B----4-:R-:W4:Y:S04]  /*7170*/  LDL R5, [R1+0x1c] ;  /* 0x00001c0001057983 */ /* 0x010f280000100800 */
[----:B---3--:R-:W3:Y:S04]  /*7180*/  LDL R27, [R1+0x24] ;  /* 0x00002400011b7983 */ /* 0x008ee80000100800 */
[----:B------:R-:W3:Y:S04]  /*7190*/  LDL R26, [R1+0x2c] ;  /* 0x00002c00011a7983 */ /* 0x000ee80000100800 */
[----:B------:R-:W3:Y:S04]  /*71a0*/  LDL R24, [R1+0x28] ;  /* 0x0000280001187983 */ /* 0x000ee80000100800 */
[----:B------:R-:W3:Y:S01]  /*71b0*/  LDL R23, [R1+0x20] ;  /* 0x0000200001177983 */ /* 0x000ee20000100800 */
[----:B--2---:R-:W-:Y:S01]  /*71c0*/  SHF.R.S32.HI R0, RZ, 0x1f, R4 ;  /* 0x0000001fff007819 */ /* 0x004fe20000011404 */
[----:B------:R-:W-:Y:S04]  /*71d0*/  IMAD.WIDE.U32 R2, R4, c[0x0][0x208], RZ ;  /* 0x0000820004027a25 */ /* 0x000fe800078e00ff */
[----:B------:R-:W-:Y:S04]  /*71e0*/  IMAD R0, R0, c[0x0][0x208], RZ ;  /* 0x0000820000007a24 */ /* 0x000fe800078e02ff */
[----:B------:R-:W-:Y:S01]  /*71f0*/  IMAD R0, R4, c[0x0][0x20c], R0 ;  /* 0x0000830004007a24 */ /* 0x000fe200078e0200 */
[----:B----4-:R-:W-:Y:S03]  /*7200*/  SHF.R.S32.HI R4, RZ, 0x1f, R5 ;  /* 0x0000001fff047819 */ /* 0x010fe60000011405 */
        /* <DEDUP_REMOVED lines=8> */
[----:B------:R-:W2:Y:S04]  /*7290*/  SHFL.IDX PT, R10, R2, 0x1, 0x181f ;  /* 0x00381f00020a7f89 */ /* 0x000ea800000e0000 */
[----:B------:R-:W4:Y:S04]  /*72a0*/  SHFL.IDX PT, R3, R2, RZ, 0x181f ;  /* 0x00181fff02037589 */ /* 0x000f2800000e0000 */
[----:B------:R-:W1:Y:S04]  /*72b0*/  SHFL.IDX PT, R4, R0, RZ, 0x181f ;  /* 0x00181fff00047589 */ /* 0x000e6800000e0000 */
[----:B------:R-:W1:Y:S04]  /*72c0*/  SHFL.IDX PT, R5, R0, 0x1, 0x181f ;  /* 0x00381f0000057f89 */ /* 0x000e6800000e0000 */
[----:B------:R-:W1:Y:S04]  /*72d0*/  SHFL.IDX PT, R6, R2, 0x2, 0x181f ;  /* 0x00581f0002067f89 */ /* 0x000e6800000e0000 */
[----:B------:R-:W1:Y:S04]  /*72e0*/  SHFL.IDX PT, R7, R0, 0x2, 0x181f ;  /* 0x00581f0000077f89 */ /* 0x000e6800000e0000 */
[----:B------:R-:W1:Y:S01]  /*72f0*/  SHFL.IDX PT, R22, R2, 0x3, 0x181f ;  /* 0x00781f0002167f89 */ /* 0x000e6200000e0000 */
[-C--:B--2--5:R-:W-:Y:S03]  /*7300*/  IADD3 R12, P2, R10, R182.reuse, RZ ;  /* 0x000000b60a0c7210 */ /* 0x0a4fe60007f5e0ff */
[----:B------:R-:W2:Y:S01]  /*7310*/  SHFL.IDX PT, R0, R0, 0x3, 0x181f ;  /* 0x00781f0000007f89 */ /* 0x000ea200000e0000 */
[CC--:B----4-:R-:W-:Y:S02]  /*7320*/  IADD3 R20, P1, R3.reuse, R182.reuse, RZ ;  /* 0x000000b603147210 */ /* 0x0d0fe40007f3e0ff */
[-C--:B---3--:R-:W-:Y:S03]  /*7330*/  IADD3 R14, P0, R3, R27.reuse, RZ ;  /* 0x0000001b030e7210 */ /* 0x088fe60007f1e0ff */
[----:B-1----:R-:W-:Y:S01]  /*7340*/  IMAD.X R21, R4, 0x1, R26, P1 ;  /* 0x0000000104157824 */ /* 0x002fe200008e061a */
[-C--:B------:R-:W-:Y:S01]  /*7350*/  IADD3 R10, P1, R10, R27.reuse, RZ ;  /* 0x0000001b0a0a7210 */ /* 0x080fe20007f3e0ff */
[----:B------:R-:W-:Y:S02]  /*7360*/  IMAD.X R15, R4, 0x1, R24, P0 ;  /* 0x00000001040f7824 */ /* 0x000fe400000e0618 */
[C---:B------:R-:W-:Y:S01]  /*7370*/  IMAD.X R13, R5.reuse, 0x1, R26, P2 ;  /* 0x00000001050d7824 */ /* 0x040fe200010e061a */
[----:B------:R1:W-:Y:S01]  /*7380*/  LDGSTS.E.BYPASS.LTC128B.128 [R23], [R20.64], !P6 ;  /* 0x0000000014177fae */ /* 0x0003e2000f101d4e */
[CC--:B------:R-:W-:Y:S01]  /*7390*/  IADD3 R8, P0, R6.reuse, R182.reuse, RZ ;  /* 0x000000b606087210 */ /* 0x0c0fe20007f1e0ff */
        /* <DEDUP_REMOVED lines=8> */
[C---:B------:R-:W-:Y:S02]  /*7420*/  IADD3 R2, -R25.reuse, 0x10, RZ ;  /* 0x0000001019027810 */ /* 0x040fe40007ffe1ff */
[----:B--2---:R-:W-:Y:S01]  /*7430*/  IMAD.X R5, R0, 0x1, R26, P2 ;  /* 0x0000000100057824 */ /* 0x004fe200010e061a */
[----:B------:R1:W-:Y:S01]  /*7440*/  LDGSTS.E.BYPASS.LTC128B.128 [R23+0x1000], [R8.64], !P6 ;  /* 0x0100000008177fae */ /* 0x0003e2000f101d4e */
[----:B------:R-:W-:Y:S02]  /*7450*/  ISETP.NE.U32.AND P2, PT, R25, RZ, PT ;  /* 0x000000ff1900720c */ /* 0x000fe40003f45070 */
[----:B------:R-:W-:Y:S01]  /*7460*/  LOP3.LUT R2, R2, 0xf, RZ, 0xc0, !PT ;  /* 0x0000000f02027812 */ /* 0x000fe200078ec0ff */
[----:B------:R1:W-:Y:S03]  /*7470*/  LDGSTS.E.BYPASS.LTC128B.128 [R23+0x3000], [R6.64], !P5 ;  /* 0x0300000006177fae */ /* 0x0003e6000e901d4e */
[----:B------:R-:W-:Y:S01]  /*7480*/  IADD3 R2, P1, P0, R2, R22, R27 ;  /* 0x0000001602027210 */ /* 0x000fe2000783e01b */
[----:B------:R1:W-:Y:S03]  /*7490*/  LDGSTS.E.BYPASS.LTC128B.128 [R23+0x1800], [R4.64], !P6 ;  /* 0x0180000004177fae */ /* 0x0003e6000f101d4e */
[----:B------:R-:W-:Y:S05]  /*74a0*/  IADD3.X R3, RZ, R0, R24, P1, P0 ;  /* 0x00000000ff037210 */ /* 0x000fea0000fe0418 */
[----:B------:R1:W-:Y:S04]  /*74b0*/  LDGSTS.E.BYPASS.LTC128B.128.ZFILL [R23+0x3800], [R2.64], P2 ;  /* 0x0380000002177fae */ /* 0x0003e80009141d4e */
.L_x_1793:
[-C--:B-1----:R-:W-:Y:S01]  /*74c0*/  HMMA.16816.F32.BF16 R4, R64, R16.reuse, RZ ;  /* 0x000000104004723c */ /* 0x082fe200000418ff */
[----:B------:R-:W0:Y:S01]  /*74d0*/  LDGDEPBAR ;  /* 0x00000000000079af */ /* 0x000e220000000000 */
[----:B------:R-:W-:Y:S06]  /*74e0*/  UISETP.GE.AND UP0, UPT, UR10, 0x1, UPT ;  /* 0x000000010a00788c */ /* 0x000fec000bf06270 */
[C---:B------:R-:W-:Y:S01]  /*74f0*/  HMMA.16816.F32.BF16 R8, R60.reuse, R16, RZ ;  /* 0x000000103c08723c */ /* 0x040fe200000418ff */
[----:B------:R-:W-:Y:S07]  /*7500*/  PLOP3.LUT P0, PT, PT, PT, UP0, 0x80, 0x0 ;  /* 0x000000000000781c */ /* 0x000fee0003f0f008 */
        /* <DEDUP_REMOVED lines=25> */
[-C--:B---3--:R-:W-:Y:S08]  /*76a0*/  HMMA.16816.F32.BF16 R36, R212, R228.reuse, R36 ;  /* 0x000000e4d424723c */ /* 0x088ff00000041824 */
[C---:B------:R-:W-:Y:S08]  /*76b0*/  HMMA.16816.F32.BF16 R40, R220.reuse, R228, R40 ;  /* 0x000000e4dc28723c */ /* 0x040ff00000041828 */
[-C--:B------:R-:W-:Y:S08]  /*76c0*/  HMMA.16816.F32.BF16 R44, R220, R230.reuse, R44 ;  /* 0x000000e6dc2c723c */ /* 0x080ff0000004182c */
[C---:B------:R-:W-:Y:S01]  /*76d0*/  HMMA.16816.F32.BF16 R48, R212.reuse, R230, R48 ;  /* 0x000000e6d430723c */ /* 0x040fe20000041830 */
[----:B------:R-:W-:Y:S07]  /*76e0*/  LDSM.16.M88.4 R228, [R242+0x5900] ;  /* 0x00590000f2e4783b */ /* 0x000fee0000000200 */
[-C--:B----4-:R-:W-:Y:S08]  /*76f0*/  HMMA.16816.F32.BF16 R52, R212, R232.reuse, R52 ;  /* 0x000000e8d434723c */ /* 0x090ff00000041834 */
        /* <DEDUP_REMOVED lines=47> */
[----:B------:R-:W1:Y:S07]  /*79f0*/  LDSM.16.M88.4 R212, [R236+0x6900] ;  /* 0x00690000ecd4783b */ /* 0x000e6e0000000200 */
[-C--:B--2---:R-:W-:Y:S01]  /*7a00*/  HMMA.16816.F32.BF16 R4, R208, R216.reuse, R4 ;  /* 0x000000d8d004723c */ /* 0x084fe20000041804 */
[----:B------:R-:W2:Y:S07]  /*7a10*/  LDSM.16.M88.4 R228, [R236+0x7900] ;  /* 0x00790000ece4783b */ /* 0x000eae0000000200 */
        /* <DEDUP_REMOVED lines=13> */
[----:B------:R-:W3:Y:S07]  /*7af0*/  LDSM.16.M88.4 R220, [R245+0xe100] ;  /* 0x00e10000f5dc783b */ /* 0x000eee0000000200 */
[-C--:B--2---:R-:W-:Y:S08]  /*7b00*/  HMMA.16816.F32.BF16 R52, R208, R228.reuse, R52 ;  /* 0x000000e4d034723c */ /* 0x084ff00000041834 */
[C---:B------:R-:W-:Y:S08]  /*7b10*/  HMMA.16816.F32.BF16 R56, R224.reuse, R228, R56 ;  /* 0x000000e4e038723c */ /* 0x040ff00000041838 */
[-C--:B------:R-:W-:Y:S01]  /*7b20*/  HMMA.16816.F32.BF16 R60, R224, R230.reuse, R60 ;  /* 0x000000e6e03c723c */ /* 0x080fe2000004183c */
[----:B------:R-:W-:Y:S07]  /*7b30*/  LDSM.16.M88.4 R224, [R250] ;  /* 0x00000000fae0783b */ /* 0x000fee0000000200 */
[----:B------:R-:W-:Y:S01]  /*7b40*/  HMMA.16816.F32.BF16 R64, R208, R230, R64 ;  /* 0x000000e6d040723c */ /* 0x000fe20000041840 */
[----:B------:R-:W2:Y:S07]  /*7b50*/  LDSM.16.M88.4 R208, [R251] ;  /* 0x00000000fbd0783b */ /* 0x000eae0000000200 */
[-C--:B-1----:R-:W-:Y:S01]  /*7b60*/  HMMA.16816.F32.BF16 R4, R212, R216.reuse, R4 ;  /* 0x000000d8d404723c */ /* 0x082fe20000041804 */
[----:B------:R-:W1:Y:S07]  /*7b70*/  LDSM.16.M88.4 R228, [R249] ;  /* 0x00000000f9e4783b */ /* 0x000e6e0000000200 */
[C---:B---3--:R-:W-:Y:S08]  /*7b80*/  HMMA.16816.F32.BF16 R8, R220.reuse, R216, R8 ;  /* 0x000000d8dc08723c */ /* 0x048ff00000041808 */
[-C--:B------:R-:W-:Y:S08]  /*7b90*/  HMMA.16816.F32.BF16 R12, R220, R218.reuse, R12 ;  /* 0x000000dadc0c723c */ /* 0x080ff0000004180c */
[C---:B------:R-:W-:Y:S01]  /*7ba0*/  HMMA.16816.F32.BF16 R16, R212.reuse, R218, R16 ;  /* 0x000000dad410723c */ /* 0x040fe20000041810 */
[----:B------:R-:W-:Y:S07]  /*7bb0*/  LDSM.16.M88.4 R216, [R242+0x6100] ;  /* 0x00610000f2d8783b */ /* 0x000fee0000000200 */
        /* <DEDUP_REMOVED lines=35> */
[----:B------:R-:W-:Y:S07]  /*7df0*/  LDSM.16.M88.4 R224, [R241+0x3000] ;  /* 0x00300000f1e0783b */ /* 0x000fee0000000200 */
[----:B------:R-:W-:Y:S01]  /*7e00*/  HMMA.16816.F32.BF16 R64, R208, R230, R64 ;  /* 0x000000e6d040723c */ /* 0x000fe20000041840 */
[----:B------:R-:W2:Y:S07]  /*7e10*/  LDSM.16.M88.4 R208, [R241+0x2800] ;  /* 0x00280000f1d0783b */ /* 0x000eae0000000200 */
[-C--:B-1----:R-:W-:Y:S01]  /*7e20*/  HMMA.16816.F32.BF16 R4, R212, R216.reuse, R4 ;  /* 0x000000d8d404723c */ /* 0x082fe20000041804 */
[----:B------:R-:W1:Y:S01]  /*7e30*/  LDSM.16.M88.4 R228, [R241+0x3800] ;  /* 0x00380000f1e4783b */ /* 0x000e620000000200 */
[----:B------:R-:W-:Y:S06]  /*7e40*/  DEPBAR.LE SB0, 0x0 ;  /* 0x000080000000791a */ /* 0x000fec0000000000 */
[C---:B---3--:R-:W-:Y:S01]  /*7e50*/  HMMA.16816.F32.BF16 R8, R220.reuse, R216, R8 ;  /* 0x000000d8dc08723c */ /* 0x048fe20000041808 */
[----:B------:R-:W-:Y:S07]  /*7e60*/  BAR.SYNC.DEFER_BLOCKING 0x0 ;  /* 0x0000000000007b1d */ /* 0x000fee0000010000 */
[-C--:B------:R-:W-:Y:S08]  /*7e70*/  HMMA.16816.F32.BF16 R12, R220, R218.reuse, R12 ;  /* 0x000000dadc0c723c */ /* 0x080ff0000004180c */
[C---:B------:R-:W-:Y:S08]  /*7e80*/  HMMA.16816.F32.BF16 R16, R212.reuse, R218, R16 ;  /* 0x000000dad410723c */ /* 0x040ff00000041810 */
        /* <DEDUP_REMOVED lines=14> */
[----:B------:R-:W-:Y:S01]  /*7f70*/  ULEA UR6, UR10, UR11, 0x6 ;  /* 0x0000000b0a067291 */ /* 0x000fe2000f8e303f */
[----:B-----5:R-:W-:Y:S01]  /*7f80*/  IMAD.MOV.U32 R0, RZ, RZ, R182 ;  /* 0x000000ffff007224 */ /* 0x020fe200078e00b6 */
[----:B------:R-:W-:Y:S01]  /*7f90*/  SEL R232, RZ, 0x10, P5 ;  /* 0x00000010ffe87807 */ /* 0x000fe20002800000 */
[----:B------:R-:W3:Y:S01]  /*7fa0*/  LDL R234, [R1+0x24] ;  /* 0x0000240001ea7983 */ /* 0x000ee20000100800 */
[----:B------:R-:W-:Y:S02]  /*7fb0*/  IMAD.MOV.U32 R184, RZ, RZ, RZ ;  /* 0x000000ffffb87224 */ /* 0x000fe400078e00ff */
[----:B------:R-:W-:Y:S01]  /*7fc0*/  IMAD.U32 R2, RZ, RZ, UR6 ;  /* 0x00000006ff027e24 */ /* 0x000fe2000f8e00ff */
[----:B------:R-:W4:Y:S01]  /*7fd0*/  LDL R235, [R1+0x2c] ;  /* 0x00002c0001eb7983 */ /* 0x000f220000100800 */
[----:B------:R-:W-:Y:S03]  /*7fe0*/  IMAD.MOV.U32 R217, RZ, RZ, R0 ;  /* 0x000000ffffd97224 */ /* 0x000fe600078e0000 */
[----:B------:R-:W3:Y:S04]  /*7ff0*/  LDL R233, [R1+0x28] ;  /* 0x0000280001e97983 */ /* 0x000ee80000100800 */
        /* <DEDUP_REMOVED lines=12> */
[----:B------:R-:W-:Y:S01]  /*80c0*/  STL [R1+0x30], R185 ;  /* 0x000030b901007387 */ /* 0x000fe20000100800 */
[----:B------:R-:W-:Y:S03]  /*80d0*/  SHF.R.S32.HI R0, RZ, 0x1f, R185 ;  /* 0x0000001fff007819 */ /* 0x000fe600000114b9 */
[----:B------:R-:W2:Y:S02]  /*80e0*/  @!P3 LDG.E R184, [R182.64] ;  /* 0x0000000eb6b8b981 */ /* 0x000ea4000c1e1900 */
[----:B------:R-:W-:Y:S04]  /*80f0*/  IMAD R0, R0, c[0x0][0x1e0], RZ ;  /* 0x0000780000007a24 */ /* 0x000fe800078e02ff */
        /* <DEDUP_REMOVED lines=12> */
[----:B------:R-:W1:Y:S04]  /*81c0*/  SHFL.IDX PT, R3, R2, RZ, 0x181f ;  /* 0x00181fff02037589 */ /* 0x000e6800000e0000 */
[----:B------:R-:W4:Y:S04]  /*81d0*/  SHFL.IDX PT, R184, R0, RZ, 0x181f ;  /* 0x00181fff00b87589 */ /* 0x000f2800000e0000 */
[----:B------:R-:W2:Y:S04]  /*81e0*/  SHFL.IDX PT, R185, R2, 0x2, 0x181f ;  /* 0x00581f0002b97f89 */ /* 0x000ea800000e0000 */
[----:B------:R3:W-:Y:S04]  /*81f0*/  SHFL.IDX PT, R189, R2, 0x3, 0x181f ;  /* 0x00781f0002bd7f89 */ /* 0x0007e800000e0000 */
[----:B------:R-:W-:Y:S04]  /*8200*/  SHFL.IDX PT, R186, R0, 0x1, 0x181f ;  /* 0x00381f0000ba7f89 */ /* 0x000fe800000e0000 */
[----:B------:R-:W3:Y:S04]  /*8210*/  SHFL.IDX PT, R212, R0, 0x2, 0x181f ;  /* 0x00581f0000d47f89 */ /* 0x000ee800000e0000 */
[----:B------:R-:W3:Y:S01]  /*8220*/  SHFL.IDX PT, R0, R0, 0x3, 0x181f ;  /* 0x00781f0000007f89 */ /* 0x000ee200000e0000 */
[-C--:B-1----:R-:W-:Y:S05]  /*8230*/  IADD3 R182, P1, R3, R217.reuse, RZ ;  /* 0x000000d903b67210 */ /* 0x082fea0007f3e0ff */
[C---:B----4-:R-:W-:Y:S01]  /*8240*/  IMAD.X R183, R184.reuse, 0x1, R235, P1 ;  /* 0x00000001b8b77824 */ /* 0x050fe200008e06eb */
[-C--:B--2---:R-:W-:Y:S04]  /*8250*/  IADD3 R190, P1, R185, R217.reuse, RZ ;  /* 0x000000d9b9be7210 */ /* 0x084fe80007f3e0ff */
[----:B---3--:R1:W-:Y:S01]  /*8260*/  LDGSTS.E.BYPASS.LTC128B.128 [R213+0x4100], [R182.64], !P6 ;  /* 0x04100000b6d57fae */ /* 0x0083e2000f101d4e */
[-C--:B------:R-:W-:Y:S05]  /*8270*/  IADD3 R2, P0, R3, R234.reuse, RZ ;  /* 0x000000ea03027210 */ /* 0x080fea0007f1e0ff */
[----:B------:R-:W-:Y:S01]  /*8280*/  IMAD.X R3, R184, 0x1, R233, P0 ;  /* 0x00000001b8037824 */ /* 0x000fe200000e06e9 */
[CC--:B------:R-:W-:Y:S02]  /*8290*/  IADD3 R210, P0, R208.reuse, R217.reuse, RZ ;  /* 0x000000d9d0d27210 */ /* 0x0c0fe40007f1e0ff */
[-C--:B------:R-:W-:Y:S01]  /*82a0*/  IADD3 R208, P2, R208, R234.reuse, RZ ;  /* 0x000000ead0d07210 */ /* 0x080fe20007f5e0ff */
[--C-:B------:R-:W-:Y:S01]  /*82b0*/  IMAD.X R191, R212, 0x1, R235.reuse, P1 ;  /* 0x00000001d4bf7824 */ /* 0x100fe200008e06eb */
[----:B------:R2:W-:Y:S01]  /*82c0*/  LDGSTS.E.BYPASS.LTC128B.128 [R213+0x6100], [R2.64], !P5 ;  /* 0x0610000002d57fae */ /* 0x0005e2000e901d4e */
[C---:B------:R-:W-:Y:S01]  /*82d0*/  IMAD.X R211, R186.reuse, 0x1, R235, P0 ;  /* 0x00000001bad37824 */ /* 0x040fe200000e06eb */
[----:B------:R-:W-:Y:S01]  /*82e0*/  IADD3 R184, P0, R185, R234, RZ ;  /* 0x000000eab9b87210 */ /* 0x000fe20007f1e0ff */
[--C-:B------:R-:W-:Y:S03]  /*82f0*/  IMAD.X R209, R186, 0x1, R233.reuse, P2 ;  /* 0x00000001bad17824 */ /* 0x100fe600010e06e9 */
[----:B------:R3:W-:Y:S01]  /*8300*/  LDGSTS.E.BYPASS.LTC128B.128 [R213+0x4900], [R210.64], !P6 ;  /* 0x04900000d2d57fae */ /* 0x0007e2000f101d4e */
[----:B------:R-:W-:Y:S03]  /*8310*/  IMAD.X R185, R212, 0x1, R233, P0 ;  /* 0x00000001d4b97824 */ /* 0x000fe600000e06e9 */
[----:B------:R3:W-:Y:S04]  /*8320*/  LDGSTS.E.BYPASS.LTC128B.128 [R213+0x6900], [R208.64], !P5 ;  /* 0x06900000d0d57fae */ /* 0x0007e8000e901d4e */
[----:B------:R3:W-:Y:S01]  /*8330*/  LDGSTS.E.BYPASS.LTC128B.128 [R213+0x5100], [R190.64], !P6 ;  /* 0x05100000bed57fae */ /* 0x0007e2000f101d4e */
[----:B-1----:R-:W-:Y:S03]  /*8340*/  IADD3 R182, -R232, 0x10, RZ ;  /* 0x00000010e8b67810 */ /* 0x002fe60007ffe1ff */
[----:B------:R3:W-:Y:S01]  /*8350*/  LDGSTS.E.BYPASS.LTC128B.128 [R213+0x7100], [R184.64], !P5 ;  /* 0x07100000b8d57fae */ /* 0x0007e2000e901d4e */
[----:B--2---:R-:W-:Y:S02]  /*8360*/  LOP3.LUT R2, R182, 0xf, RZ, 0xc0, !PT ;  /* 0x0000000fb6027812 */ /* 0x004fe400078ec0ff */
[----:B------:R-:W-:Y:S02]  /*8370*/  IADD3 R182, P2, R189, R217, RZ ;  /* 0x000000d9bdb67210 */ /* 0x000fe40007f5e0ff */
[----:B------:R-:W-:Y:S03]  /*8380*/  IADD3 R2, P1, P0, R2, R189, R234 ;  /* 0x000000bd02027210 */ /* 0x000fe6000783e0ea */
[----:B------:R-:W-:Y:S01]  /*8390*/  IMAD.X R183, R0, 0x1, R235, P2 ;  /* 0x0000000100b77824 */ /* 0x000fe200010e06eb */
[----:B------:R-:W-:Y:S02]  /*83a0*/  ISETP.NE.U32.AND P2, PT, R232, RZ, PT ;  /* 0x000000ffe800720c */ /* 0x000fe40003f45070 */
[----:B------:R-:W-:Y:S02]  /*83b0*/  IADD3.X R3, RZ, R0, R233, P1, P0 ;  /* 0x00000000ff037210 */ /* 0x000fe40000fe04e9 */
[----:B------:R3:W-:Y:S09]  /*83c0*/  LDGSTS.E.BYPASS.LTC128B.128 [R213+0x5900], [R182.64], !P6 ;  /* 0x05900000b6d57fae */ /* 0x0007f2000f101d4e */
[----:B------:R3:W-:Y:S02]  /*83d0*/  LDGSTS.E.BYPASS.LTC128B.128.ZFILL [R213+0x7900], [R2.64], P2 ;  /* 0x0790000002d57fae */ /* 0x0007e40009141d4e */
.L_x_1794:
[----:B---3--:R-:W2:Y:S01]  /*83e0*/  LDL R2, [R1+0x44] ;  /* 0x0000440001027983 */ /* 0x008ea20000100800 */
[----:B------:R-:W-:Y:S01]  /*83f0*/  PLOP3.LUT P0, PT, PT, PT, UP1, 0x80, 0x0 ;  /* 0x000000000000781c */ /* 0x000fe20003f0f018 */
[----:B------:R-:W-:Y:S02]  /*8400*/  UIMAD UR6, UR10, UR4, 0x1 ;  /* 0x000000010a0674a4 */ /* 0x000fe4000f8e0204 */
[----:B-----5:R-:W3:Y:S01]  /*8410*/  LDL R182, [R1+0x4c] ;  /* 0x00004c0001b67983 */ /* 0x020ee20000100800 */
[----:B------:R-:W-:Y:S02]  /*8420*/  UISETP.GT.AND UP0, UPT, UR10, UR5, UPT ;  /* 0x000000050a00728c */ /* 0x000fe4000bf04270 */
[----:B------:R-:W-:Y:S01]  /*8430*/  UIADD3 UR10, UR10, -0x1, URZ ;  /* 0xffffffff0a0a7890 */ /* 0x000fe2000fffe03f */
[----:B------:R-:W-:Y:S04]  /*8440*/  STL [R1+0x6c], R244 ;  /* 0x00006cf401007387 */ /* 0x000fe80000100800 */
[----:B------:R-:W-:Y:S04]  /*8450*/  STL [R1+0x68], R243 ;  /* 0x000068f301007387 */ /* 0x000fe80000100800 */
[----:B------:R-:W-:Y:S04]  /*8460*/  STL [R1+0x64], R242 ;  /* 0x000064f201007387 */ /* 0x000fe80000100800 */
[----:B------:R-:W-:Y:S04]  /*8470*/  STL [R1+0x60], R241 ;  /* 0x000060f101007387 */ /* 0x000fe80000100800 */
[----:B------:R-:W-:Y:S04]  /*8480*/  STL [R1+0x5c], R236 ;  /* 0x00005cec01007387 */ /* 0x000fe80000100800 */
[----:B------:R1:W2:Y:S04]  /*8490*/  LDL R0, [R1+0x48] ;  /* 0x0000480001007983 */ /* 0x0002a80000100800 */
[----:B------:R-:W0:Y:S01]  /*84a0*/  LDGDEPBAR ;  /* 0x00000000000079af */ /* 0x000e220000000000 */
[----:B--2---:R-:W-:Y:S07]  /*84b0*/  @P0 MOV R0, R2 ;  /* 0x0000000200000202 */ /* 0x004fee0000000f00 */
[----:B------:R-:W-:Y:S08]  /*84c0*/  SHFL.IDX PT, R184, R0, 0x2, 0x1c1f ;  /* 0x005c1f0000b87f89 */ /* 0x000ff000000e0000 */
[----:B------:R-:W-:Y:S08]  /*84d0*/  SHFL.IDX PT, R183, R0, 0x3, 0x1c1f ;  /* 0x007c1f0000b77f89 */ /* 0x000ff000000e0000 */
[----:B------:R-:W2:Y:S08]  /*84e0*/  SHFL.IDX PT, R3, R0, RZ, 0x1c1f ;  /* 0x001c1fff00037589 */ /* 0x000eb000000e0000 */
[----:B------:R4:W1:Y:S02]  /*84f0*/  SHFL.IDX PT, R2, R0, 0x1, 0x1c1f ;  /* 0x003c1f0000027f89 */ /* 0x00086400000e0000 */
[----:B----4-:R-:W-:Y:S05]  /*8500*/  IMAD.U32 R0, RZ, RZ, UR7 ;  /* 0x00000007ff007e24 */ /* 0x010fea000f8e00ff */
[----:B---3--:R-:W-:Y:S04]  /*8510*/  IADD3 R0, R0, UR6, -R182 ;  /* 0x0000000600007c10 */ /* 0x008fe8000fffe8b6 */
[----:B------:R-:W-:Y:S04]  /*8520*/  IADD3 R182, R0, -UR12, RZ ;  /* 0x8000000c00b67c10 */ /* 0x000fe8000fffe0ff */
[C---:B--2---:R-:W-:Y:S01]  /*8530*/  IADD3 R3, R182.reuse, R3, RZ ;  /* 0x00000003b6037210 */ /* 0x044fe20007ffe0ff */
[C---:B-1----:R-:W-:Y:S01]  /*8540*/  IMAD.IADD R2, R182.reuse, 0x1, R2 ;  /* 0x00000001b6027824 */ /* 0x042fe200078e0202 */
[C---:B------:R-:W-:Y:S01]  /*8550*/  IADD3 R0, R182.reuse, R184, RZ ;  /* 0x000000b8b6007210 */ /* 0x040fe20007ffe0ff */
[----:B------:R-:W-:Y:S01]  /*8560*/  IMAD.IADD R182, R182, 0x1, R183 ;  /* 0x00000001b6b67824 */ /* 0x000fe200078e02b7 */
[C---:B------:R-:W-:Y:S02]  /*8570*/  ISETP.GT.AND P1, PT, R3.reuse, RZ, PT ;  /* 0x000000ff0300720c */ /* 0x040fe40003f24270 */
[----:B------:R-:W-:Y:S02]  /*8580*/  ISETP.GT.AND P0, PT, R3, 0x1, PT ;  /* 0x000000010300780c */ /* 0x000fe40003f04270 */
[----:B------:R-:W-:Y:S02]  /*8590*/  FSEL R183, R4, -INF , P1 ;  /* 0xff80000004b77808 */ /* 0x000fe40000800000 */
[----:B------:R-:W-:Y:S02]  /*85a0*/  ISETP.GT.AND P1, PT, R2, 0x1, PT ;  /* 0x000000010200780c */ /* 0x000fe40003f24270 */
[----:B------:R-:W-:Y:S02]  /*85b0*/  FSEL R189, R5, -INF , P0 ;  /* 0xff80000005bd7808 */ /* 0x000fe40000000000 */
[----:B------:R-:W-:Y:S02]  /*85c0*/  ISETP.GT.AND P0, PT, R3, 0x8, PT ;  /* 0x000000080300780c */ /* 0x000fe40003f04270 */
[----:B------:R-:W-:Y:S02]  /*85d0*/  FSEL R208, R7, -INF , P1 ;  /* 0xff80000007d07808 */ /* 0x000fe40000800000 */
[----:B------:R-:W-:Y:S02]  /*85e0*/  FSEL R7, R16, -INF , P0 ;  /* 0xff80000010077808 */ /* 0x000fe40000000000 */
[C---:B------:R-:W-:Y:S02]  /*85f0*/  ISETP.GT.AND P0, PT, R2.reuse, 0x9, PT ;  /* 0x000000090200780c */ /* 0x040fe40003f04270 */
[----:B------:R-:W-:Y:S02]  /*8600*/  ISETP.GT.AND P1, PT, R3, 0x9, PT ;  /* 0x000000090300780c */ /* 0x000fe40003f24270 */
[----:B------:R-:W-:Y:S02]  /*8610*/  FSEL R19, R19, -INF , P0 ;  /* 0xff80000013137808 */ /* 0x000fe40000000000 */
        /* <DEDUP_REMOVED lines=8> */
[C---:B------:R-:W-:Y:S02]  /*86a0*/  ISETP.GT.AND P2, PT, R2.reuse, 0x8, PT ;  /* 0x000000080200780c */ /* 0x040fe40003f44270 */
[----:B------:R-:W-:Y:S02]  /*86b0*/  ISETP.GT.AND P1, PT, R2, 0x11, PT ;  /* 0x000000110200780c */ /* 0x000fe40003f24270 */
[----:B------:R-:W-:Y:S02]  /*86c0*/  FSEL R32, R32, -INF , P0 ;  /* 0xff80000020207808 */ /* 0x000fe40000000000 */
[----:B------:R-:W-:Y:S02]  /*86d0*/  ISETP.GT.AND P0, PT, R2, 0x19, PT ;  /* 0x000000190200780c */ /* 0x000fe40003f04270 */
[----:B------:R-:W-:Y:S02]  /*86e0*/  FMNMX.FTZ R4, R183, R180, !PT ;  /* 0x000000b4b7047209 */ /* 0x000fe40007810000 */
[----:B------:R-:W-:Y:S02]  /*86f0*/  FSEL R18, R18, -INF , P2 ;  /* 0xff80000012127808 */ /* 0x000fe40001000000 */
[----:B------:R-:W-:Y:S02]  /*8700*/  FSEL R23, R23, -INF , P1 ;  /* 0xff80000017177808 */ /* 0x000fe40000800000 */
[----:B------:R-:W-:Y:S02]  /*8710*/  FSEL R35, R35, -INF , P0 ;  /* 0xff80000023237808 */ /* 0x000fe40000000000 */
[----:B------:R-:W-:Y:S02]  /*8720*/  ISETP.GT.AND P2, PT, R2, 0x10, PT ;  /* 0x000000100200780c */ /* 0x000fe40003f44270 */
[----:B------:R-:W-:Y:S02]  /*8730*/  ISETP.GT.AND P0, PT, R3, 0x21, PT ;  /* 0x000000210300780c */ /* 0x000fe40003f04270 */
[----:B------:R-:W-:Y:S02]  /*8740*/  FMNMX.FTZ R4, R189, R4, !PT ;  /* 0x00000004bd047209 */ /* 0x000fe40007810000 */
[----:B------:R-:W-:Y:S02]  /*8750*/  ISETP.GT.AND P1, PT, R3, 0x19, PT ;  /* 0x000000190300780c */ /* 0x000fe40003f24270 */
[----:B------:R-:W-:Y:S02]  /*8760*/  FSEL R22, R22, -INF , P2 ;  /* 0xff80000016167808 */ /* 0x000fe40001000000 */
[----:B------:R-:W-:Y:S02]  /*8770*/  FSEL R37, R37, -INF , P0 ;  /* 0xff80000025257808 */ /* 0x000fe40000000000 */
[----:B------:R-:W-:Y:S02]  /*8780*/  ISETP.GT.AND P2, PT, R2, 0x18, PT ;  /* 0x000000180200780c */ /* 0x000fe40003f44270 */
[----:B------:R-:W-:Y:S02]  /*8790*/  FSEL R33, R33, -INF , P1 ;  /* 0xff80000021217808 */ /* 0x000fe40000800000 */
[C---:B------:R-:W-:Y:S02]  /*87a0*/  ISETP.GT.AND P1, PT, R3.reuse, 0x20, PT ;  /* 0x000000200300780c */ /* 0x040fe40003f24270 */
[----:B------:R-:W-:Y:S02]  /*87b0*/  ISETP.GT.AND P0, PT, R3, 0x28, PT ;  /* 0x000000280300780c */ /* 0x000fe40003f04270 */
[----:B------:R-:W-:Y:S02]  /*87c0*/  FMNMX.FTZ R4, R7, R4, !PT ;  /* 0x0000000407047209 */ /* 0x000fe40007810000 */
        /* <DEDUP_REMOVED lines=8> */
[----:B------:R-:W-:Y:S02]  /*8850*/  FSEL R39, R39, -INF , P1 ;  /* 0xff80000027277808 */ /* 0x000fe40000800000 */
[----:B------:R-:W-:Y:S02]  /*8860*/  FSEL R51, R51, -INF , P0 ;  /* 0xff80000033337808 */ /* 0x000fe40000000000 */
[----:B------:R-:W-:Y:S02]  /*8870*/  FMNMX.FTZ R4, R20, R4, !PT ;  /* 0x0000000414047209 */ /* 0x000fe40007810000 */
[----:B------:R-:W-:Y:S02]  /*8880*/  ISETP.GT.AND P1, PT, R2, 0x28, PT ;  /* 0x000000280200780c */ /* 0x000fe40003f24270 */
[C---:B------:R-:W-:Y:S02]  /*8890*/  ISETP.GT.AND P2, PT, R3.reuse, 0x29, PT ;  /* 0x000000290300780c */ /* 0x040fe40003f44270 */
[----:B------:R-:W-:Y:S02]  /*88a0*/  ISETP.GT.AND P0, PT, R3, 0x30, PT ;  /* 0x000000300300780c */ /* 0x000fe40003f04270 */
[----:B------:R-:W-:Y:S02]  /*88b0*/  FSEL R50, R50, -INF , P1 ;  /* 0xff80000032327808 */ /* 0x000fe40000800000 */
[----:B------:R-:W-:Y:S02]  /*88c0*/  FMNMX.FTZ R4, R21, R4, !PT ;  /* 0x0000000415047209 */ /* 0x000fe40007810000 */
[----:B------:R-:W-:Y:S02]  /*88d0*/  FSEL R49, R49, -INF , P2 ;  /* 0xff80000031317808 */ /* 0x000fe40001000000 */
[----:B------:R-:W-:Y:S02]  /*88e0*/  ISETP.GT.AND P2, PT, R3, 0x31, PT ;  /* 0x000000310300780c */ /* 0x000fe40003f44270 */
[----:B------:R-:W-:Y:S02]  /*88f0*/  ISETP.GT.AND P1, PT, R2, 0x30, PT ;  /* 0x000000300200780c */ /* 0x000fe40003f24270 */
[----:B------:R-:W-:Y:S02]  /*8900*/  FSEL R52, R52, -INF , P0 ;  /* 0xff80000034347808 */ /* 0x000fe40000000000 */
[----:B------:R-:W-:Y:S02]  /*8910*/  ISETP.GT.AND P0, PT, R2, 0x31, PT ;  /* 0x000000310200780c */ /* 0x000fe40003f04270 */
[----:B------:R-:W-:Y:S02]  /*8920*/  FSEL R53, R53, -INF , P2 ;  /* 0xff80000035357808 */ /* 0x000fe40001000000 */
[----:B------:R-:W-:Y:S02]  /*8930*/  FSEL R54, R54, -INF , P1 ;  /* 0xff80000036367808 */ /* 0x000fe40000800000 */
[----:B------:R-:W-:Y:S02]  /*8940*/  FSEL R55, R55, -INF , P0 ;  /* 0xff80000037377808 */ /* 0x000fe40000000000 */
[----:B------:R-:W-:Y:S02]  /*8950*/  FMNMX.FTZ R4, R32, R4, !PT ;  /* 0x0000000420047209 */ /* 0x000fe40007810000 */
[C---:B------:R-:W-:Y:S02]  /*8960*/  ISETP.GT.AND P0, PT, R0.reuse, RZ, PT ;  /* 0x000000ff0000720c */ /* 0x040fe40003f04270 */
[----:B------:R-:W-:Y:S02]  /*8970*/  ISETP.GT.AND P2, PT, R0, 0x1, PT ;  /* 0x000000010000780c */ /* 0x000fe40003f44270 */
[----:B------:R-:W-:Y:S02]  /*8980*/  ISETP.GT.AND P1, PT, R182, RZ, PT ;  /* 0x000000ffb600720c */ /* 0x000fe40003f24270 */
[----:B------:R-:W-:Y:S02]  /*8990*/  FSEL R16, R8, -INF , P0 ;  /* 0xff80000008107808 */ /* 0x000fe40000000000 */
[----:B------:R-:W-:Y:S02]  /*89a0*/  FSEL R17, R9, -INF , P2 ;  /* 0xff80000009117808 */ /* 0x000fe40001000000 */
[----:B------:R-:W-:Y:S02]  /*89b0*/  FSEL R10, R10, -INF , P1 ;  /* 0xff8000000a0a7808 */ /* 0x000fe40000800000 */
[----:B------:R-:W-:Y:S02]  /*89c0*/  ISETP.GT.AND P0, PT, R182, 0x1, PT ;  /* 0x00000001b600780c */ /* 0x000fe40003f04270 */
[C---:B------:R-:W-:Y:S02]  /*89d0*/  ISETP.GT.AND P2, PT, R3.reuse, 0x38, PT ;  /* 0x000000380300780c */ /* 0x040fe40003f44270 */
        /* <DEDUP_REMOVED lines=22> */
[----:B------:R-:W-:Y:S01]  /*8b40*/  ISETP.GT.AND P0, PT, R0, 0x8, PT ;  /* 0x000000080000780c */ /* 0x000fe20003f04270 */
[----:B------:R-:W1:Y:S01]  /*8b50*/  SHFL.BFLY PT, R4, R186, 0x2, 0x1f ;  /* 0x0c401f00ba047f89 */ /* 0x000e6200000e0000 */
[----:B------:R-:W-:Y:S02]  /*8b60*/  FMNMX.FTZ R2, R23, R2, !PT ;  /* 0x0000000217027209 */ /* 0x000fe40007810000 */
[----:B------:R-:W-:Y:S02]  /*8b70*/  FSEL R67, R67, -INF , P2 ;  /* 0xff80000043437808 */ /* 0x000fe40001000000 */
[----:B------:R-:W-:Y:S02]  /*8b80*/  FMNMX.FTZ R2, R34, R2, !PT ;  /* 0x0000000222027209 */ /* 0x000fe40007810000 */
[----:B------:R-:W-:Y:S02]  /*8b90*/  ISETP.GT.AND P2, PT, R0, 0x9, PT ;  /* 0x000000090000780c */ /* 0x000fe40003f44270 */
[----:B------:R-:W-:Y:S02]  /*8ba0*/  FSEL R12, R12, -INF , P0 ;  /* 0xff8000000c0c7808 */ /* 0x000fe40000000000 */
[----:B------:R-:W-:Y:S02]  /*8bb0*/  ISETP.GT.AND P0, PT, R182, 0x9, PT ;  /* 0x00000009b600780c */ /* 0x000fe40003f04270 */
[----:B------:R-:W-:Y:S02]  /*8bc0*/  FMNMX.FTZ R2, R35, R2, !PT ;  /* 0x0000000223027209 */ /* 0x000fe40007810000 */
[----:B------:R-:W-:Y:S02]  /*8bd0*/  FMNMX.FTZ R3, R17, R3, !PT ;  /* 0x0000000311037209 */ /* 0x000fe40007810000 */
[----:B------:R-:W-:Y:S02]  /*8be0*/  FMNMX.FTZ R2, R38, R2, !PT ;  /* 0x0000000226027209 */ /* 0x000fe40007810000 */
[----:B------:R-:W-:Y:S02]  /*8bf0*/  FSEL R13, R13, -INF , P2 ;  /* 0xff8000000d0d7808 */ /* 0x000fe40001000000 */
[----:B------:R-:W-:Y:S02]  /*8c00*/  FSEL R15, R15, -INF , P0 ;  /* 0xff8000000f0f7808 */ /* 0x000fe40000000000 */
[----:B------:R-:W-:Y:S02]  /*8c10*/  ISETP.GT.AND P0, PT, R0, 0x10, PT ;  /* 0x000000100000780c */ /* 0x000fe40003f04270 */
        /* <DEDUP_REMOVED lines=8> */
[----:B------:R-:W-:Y:S02]  /*8ca0*/  FMNMX.FTZ R3, R24, R3, !PT ;  /* 0x0000000318037209 */ /* 0x000fe40007810000 */
        /* <DEDUP_REMOVED lines=9> */
[----:B------:R-:W-:Y:S02]  /*8d40*/  ISETP.GT.AND P2, PT, R0, 0x19, PT ;  /* 0x000000190000780c */ /* 0x000fe40003f44270 */
[----:B------:R-:W-:Y:S02]  /*8d50*/  FSEL R222, R26, -INF , P1 ;  /* 0xff8000001ade7808 */ /* 0x000fe40000800000 */
[----:B------:R-:W-:Y:S02]  /*8d60*/  FSEL R223, R31, -INF , P0 ;  /* 0xff8000001fdf7808 */ /* 0x000fe40000000000 */
[----:B------:R-:W-:Y:S02]  /*8d70*/  FMNMX.FTZ R2, R54, R2, !PT ;  /* 0x0000000236027209 */ /* 0x000fe40007810000 */
[----:B------:R-:W-:Y:S02]  /*8d80*/  ISETP.GT.AND P1, PT, R182, 0x18, PT ;  /* 0x00000018b600780c */ /* 0x000fe40003f24270 */
[----:B------:R-:W-:Y:S02]  /*8d90*/  FSEL R29, R29, -INF , P2 ;  /* 0xff8000001d1d7808 */ /* 0x000fe40001000000 */
[----:B------:R-:W-:Y:S02]  /*8da0*/  ISETP.GT.AND P0, PT, R0, 0x20, PT ;  /* 0x000000200000780c */ /* 0x000fe40003f04270 */
[----:B-1----:R-:W-:Y:S02]  /*8db0*/  FMNMX.FTZ R186, R4, R186, !PT ;  /* 0x000000ba04ba7209 */ /* 0x002fe40007810000 */
[----:B------:R-:W-:Y:S02]  /*8dc0*/  FMNMX.FTZ R4, R10, R188, !PT ;  /* 0x000000bc0a047209 */ /* 0x000fe40007810000 */
[----:B------:R-:W-:Y:S01]  /*8dd0*/  FMNMX.FTZ R3, R28, R3, !PT ;  /* 0x000000031c037209 */ /* 0x000fe20007810000 */
[----:B------:R-:W-:Y:S01]  /*8de0*/  SHFL.BFLY PT, R6, R186, 0x1, 0x1f ;  /* 0x0c201f00ba067f89 */ /* 0x000fe200000e0000 */
[----:B------:R-:W-:Y:S02]  /*8df0*/  FSEL R224, R30, -INF , P1 ;  /* 0xff8000001ee07808 */ /* 0x000fe40000800000 */
[----:B------:R-:W-:Y:S02]  /*8e00*/  ISETP.GT.AND P1, PT, R182, 0x20, PT ;  /* 0x00000020b600780c */ /* 0x000fe40003f24270 */
[----:B------:R-:W-:Y:S02]  /*8e10*/  FSEL R40, R40, -INF , P0 ;  /* 0xff80000028287808 */ /* 0x000fe40000000000 */
[----:B------:R-:W-:Y:S02]  /*8e20*/  FMNMX.FTZ R2, R55, R2, !PT ;  /* 0x0000000237027209 */ /* 0x000fe40007810000 */
[----:B------:R-:W-:Y:S02]  /*8e30*/  ISETP.GT.AND P2, PT, R0, 0x21, PT ;  /* 0x000000210000780c */ /* 0x000fe40003f44270 */
[----:B------:R-:W-:Y:S02]  /*8e40*/  FMNMX.FTZ R4, R11, R4, !PT ;  /* 0x000000040b047209 */ /* 0x000fe40007810000 */
[----:B------:R-:W-:Y:S02]  /*8e50*/  FMNMX.FTZ R3, R29, R3, !PT ;  /* 0x000000031d037209 */ /* 0x000fe40007810000 */
        /* <DEDUP_REMOVED lines=12> */
[----:B------:R-:W1:Y:S01]  /*8f20*/  SHFL.BFLY PT, R4, R185, 0x2, 0x1f ;  /* 0x0c401f00b9047f89 */ /* 0x000e6200000e0000 */
[----:B------:R-:W-:Y:S02]  /*8f30*/  ISETP.GT.AND P0, PT, R0, 0x29, PT ;  /* 0x000000290000780c */ /* 0x000fe40003f04270 */
[----:B------:R-:W-:Y:S02]  /*8f40*/  FSEL R56, R56, -INF , P2 ;  /* 0xff80000038387808 */ /* 0x000fe40001000000 */
[C---:B------:R-:W-:Y:S02]  /*8f50*/  ISETP.GT.AND P1, PT, R0.reuse, 0x31, PT ;  /* 0x000000310000780c */ /* 0x040fe40003f24270 */
[----:B------:R-:W-:Y:S02]  /*8f60*/  FSEL R45, R45, -INF , P0 ;  /* 0xff8000002d2d7808 */ /* 0x000fe40000000000 */
[C---:B------:R-:W-:Y:S02]  /*8f70*/  ISETP.GT.AND P0, PT, R0.reuse, 0x38, PT ;  /* 0x000000380000780c */ /* 0x040fe40003f04270 */
        /* <DEDUP_REMOVED lines=13> */
[----:B-1----:R-:W-:Y:S01]  /*9050*/  FMNMX.FTZ R185, R185, R4, !PT ;  /* 0x00000004b9b97209 */ /* 0x002fe20007810000 */
[----:B------:R-:W1:Y:S01]  /*9060*/  SHFL.BFLY PT, R3, R184, 0x2, 0x1f ;  /* 0x0c401f00b8037f89 */ /* 0x000e6200000e0000 */
[----:B------:R-:W-:Y:S02]  /*9070*/  FMNMX.FTZ R186, R186, R6, !PT ;  /* 0x00000006baba7209 */ /* 0x000fe40007810000 */
[----:B------:R-:W-:Y:S02]  /*9080*/  FMNMX.FTZ R2, R224, R2, !PT ;  /* 0x00000002e0027209 */ /* 0x000fe40007810000 */
[C---:B------:R-:W-:Y:S01]  /*9090*/  FSETP.NEU.FTZ.AND P2, PT, R186.reuse, -INF , PT ;  /* 0xff800000ba00780b */ /* 0x040fe20003f5d000 */
[----:B------:R-:W-:Y:S01]  /*90a0*/  FMUL.FTZ R8, R186, c[0x0][0x2d0] ;  /* 0x0000b400ba087a20 */ /* 0x000fe20000410000 */
[----:B------:R-:W-:Y:S01]  /*90b0*/  FMNMX.FTZ R2, R223, R2, !PT ;  /* 0x00000002df027209 */ /* 0x000fe20007810000 */
[----:B------:R-:W2:Y:S01]  /*90c0*/  SHFL.BFLY PT, R4, R185, 0x1, 0x1f ;  /* 0x0c201f00b9047f89 */ /* 0x000ea200000e0000 */
[----:B------:R-:W-:Y:S02]  /*90d0*/  ISETP.GT.AND P1, PT, R182, 0x28, PT ;  /* 0x00000028b600780c */ /* 0x000fe40003f24270 */
[----:B------:R-:W-:Y:S02]  /*90e0*/  FSEL R8, R8, RZ, P2 ;  /* 0x000000ff08087208 */ /* 0x000fe40001000000 */
[----:B------:R-:W-:Y:S02]  /*90f0*/  FMNMX.FTZ R0, R221, R2, !PT ;  /* 0x00000002dd007209 */ /* 0x000fe40007810000 */
[----:B------:R-:W-:Y:S01]  /*9100*/  FSEL R219, R46, -INF , P1 ;  /* 0xff8000002edb7808 */ /* 0x000fe20000800000 */
[--C-:B------:R-:W-:Y:S01]  /*9110*/  FFMA.FTZ R9, R183, c[0x0][0x2d0], -R8.reuse ;  /* 0x0000b400b7097a23 */ /* 0x100fe20000010808 */
[----:B------:R-:W-:Y:S01]  /*9120*/  FMNMX.FTZ R0, R220, R0, !PT ;  /* 0x00000000dc007209 */ /* 0x000fe20007810000 */
[--C-:B------:R-:W-:Y:S01]  /*9130*/  FFMA.FTZ R30, R20, c[0x0][0x2d0], -R8.reuse ;  /* 0x0000b400141e7a23 */ /* 0x100fe20000010808 */
[C---:B------:R-:W-:Y:S01]  /*9140*/  ISETP.GT.AND P1, PT, R182.reuse, 0x30, PT ;  /* 0x00000030b600780c */ /* 0x040fe20003f24270 */
[--C-:B------:R-:W-:Y:S01]  /*9150*/  FFMA.FTZ R235, R21, c[0x0][0x2d0], -R8.reuse ;  /* 0x0000b40015eb7a23 */ /* 0x100fe20000010808 */
[----:B------:R-:W-:Y:S01]  /*9160*/  FMNMX.FTZ R2, R219, R0, !PT ;  /* 0x00000000db027209 */ /* 0x000fe20007810000 */
[--C-:B------:R-:W-:Y:S01]  /*9170*/  FFMA.FTZ R0, R189, c[0x0][0x2d0], -R8.reuse ;  /* 0x0000b400bd007a23 */ /* 0x100fe20000010808 */
[----:B------:R-:W-:Y:S01]  /*9180*/  ISETP.GT.AND P0, PT, R182, 0x29, PT ;  /* 0x00000029b600780c */ /* 0x000fe20003f04270 */
[----:B------:R-:W-:Y:S01]  /*9190*/  MUFU.EX2 R9, R9 ;  /* 0x0000000900097308 */ /* 0x000fe20000000800 */
[----:B-1----:R-:W-:Y:S01]  /*91a0*/  FMNMX.FTZ R184, R184, R3, !PT ;  /* 0x00000003b8b87209 */ /* 0x002fe20007810000 */
[--C-:B------:R-:W-:Y:S01]  /*91b0*/  FFMA.FTZ R3, R191, c[0x0][0x2d0], -R8.reuse ;  /* 0x0000b400bf037a23 */ /* 0x100fe20000010808 */
[----:B------:R-:W-:Y:S01]  /*91c0*/  FSEL R216, R58, -INF , P1 ;  /* 0xff8000003ad87808 */ /* 0x000fe20000800000 */
[--C-:B------:R-:W-:Y:S01]  /*91d0*/  FFMA.FTZ R58, R37, c[0x0][0x2d0], -R8.reuse ;  /* 0x0000b400253a7a23 */ /* 0x100fe20000010808 */
[----:B------:R-:W-:Y:S01]  /*91e0*/  ISETP.GT.AND P1, PT, R182, 0x38, PT ;  /* 0x00000038b600780c */ /* 0x000fe20003f24270 */
[--C-:B------:R-:W-:Y:S01]  /*91f0*/  FFMA.FTZ R189, R49, c[0x0][0x2d0], -R8.reuse ;  /* 0x0000b40031bd7a23 */ /* 0x100fe20000010808 */
[----:B------:R-:W-:Y:S01]  /*9200*/  FSEL R218, R47, -INF , P0 ;  /* 0xff8000002fda7808 */ /* 0x000fe20000000000 */
[--C-:B------:R-:W-:Y:S01]  /*9210*/  FFMA.FTZ R46, R33, c[0x0][0x2d0], -R8.reuse ;  /* 0x0000b400212e7a23 */ /* 0x100fe20000010808 */
[----:B--2---:R-:W-:Y:S01]  /*9220*/  FMNMX.FTZ R185, R185, R4, !PT ;  /* 0x00000004b9b97209 */ /* 0x004fe20007810000 */
[----:B------:R1:W-:Y:S01]  /*9230*/  MUFU.EX2 R242, R3 ;  /* 0x0000000300f27308 */ /* 0x0003e20000000800 */
[----:B------:R-:W-:Y:S01]  /*9240*/  FSEL R214, R62, -INF , P1 ;  /* 0xff8000003ed67808 */ /* 0x000fe20000800000 */
[----:B------:R-:W2:Y:S01]  /*9250*/  SHFL.BFLY PT, R4, R184, 0x1, 0x1f ;  /* 0x0c201f00b8047f89 */ /* 0x000ea200000e0000 */
[C---:B------:R-:W-:Y:S01]  /*9260*/  FSETP.NEU.FTZ.AND P1, PT, R185.reuse, -INF , PT ;  /* 0xff800000b900780b */ /* 0x040fe20003f3d000 */
[----:B------:R-:W-:Y:S01]  /*9270*/  FMUL.FTZ R6, R185, c[0x0][0x2d0] ;  /* 0x0000b400b9067a20 */ /* 0x000fe20000410000 */
[----:B------:R-:W-:Y:S01]  /*9280*/  FMNMX.FTZ R2, R218, R2, !PT ;  /* 0x00000002da027209 */ /* 0x000fe20007810000 */
[--C-:B------:R-:W-:Y:S01]  /*9290*/  FFMA.FTZ R47, R36, c[0x0][0x2d0], -R8.reuse ;  /* 0x0000b400242f7a23 */ /* 0x100fe20000010808 */
[----:B------:R-:W-:Y:S01]  /*92a0*/  ISETP.GT.AND P0, PT, R182, 0x31, PT ;  /* 0x00000031b600780c */ /* 0x000fe20003f04270 */
[--C-:B------:R-:W-:Y:S01]  /*92b0*/  FFMA.FTZ R31, R32, c[0x0][0x2d0], -R8.reuse ;  /* 0x0000b400201f7a23 */ /* 0x100fe20000010808 */
[----:B------:R-:W-:Y:S01]  /*92c0*/  FSEL R6, R6, RZ, P1 ;  /* 0x000000ff06067208 */ /* 0x000fe20000800000 */
[----:B------:R3:W-:Y:S01]  /*92d0*/  MUFU.EX2 R217, R0 ;  /* 0x0000000000d97308 */ /* 0x0007e20000000800 */
[----:B------:R-:W-:Y:S01]  /*92e0*/  FSEL R215, R59, -INF , P0 ;  /* 0xff8000003bd77808 */ /* 0x000fe20000000000 */
[----:B------:R-:W-:Y:S01]  /*92f0*/  FFMA.FTZ R59, R53, c[0x0][0x2d0], -R8 ;  /* 0x0000b400353b7a23 */ /* 0x000fe20000010808 */
[----:B------:R-:W-:Y:S01]  /*9300*/  FMNMX.FTZ R2, R216, R2, !PT ;  /* 0x00000002d8027209 */ /* 0x000fe20007810000 */
[--C-:B------:R-:W-:Y:S01]  /*9310*/  FFMA.FTZ R232, R22, c[0x0][0x2d0], -R6.reuse ;  /* 0x0000b40016e87a23 */ /* 0x100fe20000010806 */
[----:B------:R-:W-:Y:S01]  /*9320*/  ISETP.GT.AND P0, PT, R182, 0x39, PT ;  /* 0x00000039b600780c */ /* 0x000fe20003f04270 */
[--C-:B------:R-:W-:Y:S01]  /*9330*/  FFMA.FTZ R231, R23, c[0x0][0x2d0], -R6.reuse ;  /* 0x0000b40017e77a23 */ /* 0x100fe20000010806 */
[----:B------:R-:W-:Y:S01]  /*9340*/  FMNMX.FTZ R2, R215, R2, !PT ;  /* 0x00000002d7027209 */ /* 0x000fe20007810000 */
[--C-:B------:R-:W-:Y:S01]  /*9350*/  FFMA.FTZ R230, R34, c[0x0][0x2d0], -R6.reuse ;  /* 0x0000b40022e67a23 */ /* 0x100fe20000010806 */
[----:B------:R-:W-:Y:S01]  /*9360*/  FSEL R183, R63, -INF , P0 ;  /* 0xff8000003fb77808 */ /* 0x000fe20000000000 */
[--C-:B------:R-:W-:Y:S02]  /*9370*/  FFMA.FTZ R228, R35, c[0x0][0x2d0], -R6.reuse ;  /* 0x0000b40023e47a23 */ /* 0x100fe40000010806 */
[--C-:B------:R-:W-:Y:S02]  /*9380*/  FFMA.FTZ R38, R38, c[0x0][0x2d0], -R6.reuse ;  /* 0x0000b40026267a23 */ /* 0x100fe40000010806 */
[--C-:B-1----:R-:W-:Y:S02]  /*9390*/  FFMA.FTZ R3, R190, c[0x0][0x2d0], -R6.reuse ;  /* 0x0000b400be037a23 */ /* 0x102fe40000010806 */
[--C-:B------:R-:W-:Y:S01]  /*93a0*/  FFMA.FTZ R39, R39, c[0x0][0x2d0], -R6.reuse ;  /* 0x0000b40027277a23 */ /* 0x100fe20000010806 */
[----:B--2---:R-:W-:Y:S01]  /*93b0*/  FMNMX.FTZ R184, R184, R4, !PT ;  /* 0x00000004b8b87209 */ /* 0x004fe20007810000 */
[----:B------:R1:W-:Y:S01]  /*93c0*/  MUFU.EX2 R211, R3 ;  /* 0x0000000300d37308 */ /* 0x0003e20000000800 */
[--C-:B------:R-:W-:Y:S01]  /*93d0*/  FFMA.FTZ R42, R50, c[0x0][0x2d0], -R6.reuse ;  /* 0x0000b400322a7a23 */ /* 0x100fe20000010806 */
[----:B------:R-:W-:Y:S01]  /*93e0*/  FSEL R4, R185, RZ, P1 ;  /* 0x000000ffb9047208 */ /* 0x000fe20000800000 */
[--C-:B------:R-:W-:Y:S01]  /*93f0*/  FFMA.FTZ R43, R51, c[0x0][0x2d0], -R6.reuse ;  /* 0x0000b400332b7a23 */ /* 0x100fe20000010806 */
[----:B------:R-:W-:Y:S01]  /*9400*/  FSETP.NEU.FTZ.AND P0, PT, R184, -INF , PT ;  /* 0xff800000b800780b */ /* 0x000fe20003f1d000 */
[----:B------:R-:W-:Y:S01]  /*9410*/  FFMA.FTZ R54, R54, c[0x0][0x2d0], -R6 ;  /* 0x0000b40036367a23 */ /* 0x000fe20000010806 */
[----:B---3--:R-:W-:Y:S01]  /*9420*/  FMNMX.FTZ R0, R214, R2, !PT ;  /* 0x00000002d6007209 */ /* 0x008fe20007810000 */
[----:B------:R-:W-:Y:S02]  /*9430*/  FFMA.FTZ R2, R7, c[0x0][0x2d0], -R8 ;  /* 0x0000b40007027a23 */ /* 0x000fe40000010808 */
[--C-:B------:R-:W-:Y:S01]  /*9440*/  FFMA.FTZ R55, R55, c[0x0][0x2d0], -R6.reuse ;  /* 0x0000b40037377a23 */ /* 0x100fe20000010806 */
[----:B------:R-:W-:Y:S01]  /*9450*/  FMNMX.FTZ R0, R183, R0, !PT ;  /* 0x00000000b7007209 */ /* 0x000fe20007810000 */
[----:B------:R2:W-:Y:S01]  /*9460*/  MUFU.EX2 R241, R2 ;  /* 0x0000000200f17308 */ /* 0x0005e20000000800 */
[--C-:B------:R-:W-:Y:S02]  /*9470*/  FFMA.FTZ R66, R66, c[0x0][0x2d0], -R6.reuse ;  /* 0x0000b40042427a23 */ /* 0x100fe40000010806 */
[----:B------:R-:W-:Y:S02]  /*9480*/  FFMA.FTZ R67, R67, c[0x0][0x2d0], -R6 ;  /* 0x0000b40043437a23 */ /* 0x000fe40000010806 */
[----:B------:R-:W-:Y:S02]  /*9490*/  FMUL.FTZ R7, R184, c[0x0][0x2d0] ;  /* 0x0000b400b8077a20 */ /* 0x000fe40000410000 */
[--C-:B------:R-:W-:Y:S02]  /*94a0*/  FFMA.FTZ R63, R48, c[0x0][0x2d0], -R8.reuse ;  /* 0x0000b400303f7a23 */ /* 0x100fe40000010808 */
[----:B------:R-:W-:Y:S01]  /*94b0*/  FFMA.FTZ R62, R52, c[0x0][0x2d0], -R8 ;  /* 0x0000b400343e7a23 */ /* 0x000fe20000010808 */
[----:B------:R-:W-:Y:S01]  /*94c0*/  FSEL R7, R7, RZ, P0 ;  /* 0x000000ff07077208 */ /* 0x000fe20000000000 */
[----:B------:R-:W-:Y:S02]  /*94d0*/  IMAD.MOV.U32 R34, RZ, RZ, R189 ;  /* 0x000000ffff227224 */ /* 0x000fe400078e00bd */
[--C-:B-1----:R-:W-:Y:S02]  /*94e0*/  FFMA.FTZ R3, R208, c[0x0][0x2d0], -R6.reuse ;  /* 0x0000b400d0037a23 */ /* 0x102fe40000010806 */
[--C-:B------:R-:W-:Y:S02]  /*94f0*/  FFMA.FTZ R229, R25, c[0x0][0x2d0], -R7.reuse ;  /* 0x0000b40019e57a23 */ /* 0x100fe40000010807 */
[----:B------:R1:W3:Y:S01]  /*9500*/  MUFU.EX2 R213, R3 ;  /* 0x0000000300d57308 */ /* 0x0002e20000000800 */
[--C-:B------:R-:W-:Y:S02]  /*9510*/  FFMA.FTZ R41, R41, c[0x0][0x2d0], -R7.reuse ;  /* 0x0000b40029297a23 */ /* 0x100fe40000010807 */
[--C-:B------:R-:W-:Y:S02]  /*9520*/  FFMA.FTZ R40, R40, c[0x0][0x2d0], -R7.reuse ;  /* 0x0000b40028287a23 */ /* 0x100fe40000010807 */
[--C-:B------:R-:W-:Y:S01]  /*9530*/  FFMA.FTZ R244, R56, c[0x0][0x2d0], -R7.reuse ;  /* 0x0000b40038f47a23 */ /* 0x100fe20000010807 */
[----:B--2---:R-:W2:Y:S01]  /*9540*/  SHFL.BFLY PT, R2, R0, 0x2, 0x1f ;  /* 0x0c401f0000027f89 */ /* 0x004ea200000e0000 */
[--C-:B------:R-:W-:Y:S02]  /*9550*/  FFMA.FTZ R243, R57, c[0x0][0x2d0], -R7.reuse ;  /* 0x0000b40039f37a23 */ /* 0x100fe40000010807 */
[--C-:B------:R-:W-:Y:S01]  /*9560*/  FFMA.FTZ R227, R29, c[0x0][0x2d0], -R7.reuse ;  /* 0x0000b4001de37a23 */ /* 0x100fe20000010807 */
[----:B------:R-:W-:Y:S01]  /*9570*/  MUFU.EX2 R229, R229 ;  /* 0x000000e500e57308 */ /* 0x000fe20000000800 */
[--C-:B------:R-:W-:Y:S02]  /*9580*/  FFMA.FTZ R44, R44, c[0x0][0x2d0], -R7.reuse ;  /* 0x0000b4002c2c7a23 */ /* 0x100fe40000010807 */
[--C-:B------:R-:W-:Y:S02]  /*9590*/  FFMA.FTZ R45, R45, c[0x0][0x2d0], -R7.reuse ;  /* 0x0000b4002d2d7a23 */ /* 0x100fe40000010807 */
[----:B-1----:R-:W-:Y:S01]  /*95a0*/  FFMA.FTZ R3, R19, c[0x0][0x2d0], -R6 ;  /* 0x0000b40013037a23 */ /* 0x002fe20000010806 */
[----:B---3--:R-:W-:Y:S01]  /*95b0*/  F2FP.BF16.PACK_AB R189, R213, R211 ;  /* 0x000000d3d5bd723e */ /* 0x008fe200000010ff */
[----:B------:R-:W-:Y:S03]  /*95c0*/  FFMA.FTZ R19, R65, c[0x0][0x2d0], -R8 ;  /* 0x0000b40041137a23 */ /* 0x000fe60000010808 */
[----:B------:R1:W-:Y:S01]  /*95d0*/  MUFU.EX2 R209, R3 ;  /* 0x0000000300d17308 */ /* 0x0003e20000000800 */
[----:B--2---:R-:W-:Y:S01]  /*95e0*/  FMNMX.FTZ R0, R0, R2, !PT ;  /* 0x0000000200007209 */ /* 0x004fe20007810000 */
[----:B------:R-:W-:Y:S02]  /*95f0*/  FFMA.FTZ R2, R18, c[0x0][0x2d0], -R6 ;  /* 0x0000b40012027a23 */ /* 0x000fe40000010806 */
[----:B------:R-:W2:Y:S01]  /*9600*/  LDL.LU R6, [R1+0xc] ;  /* 0x00000c0001067983 */ /* 0x000ea20000300800 */
[----:B------:R-:W-:Y:S05]  /*9610*/  FFMA.FTZ R18, R64, c[0x0][0x2d0], -R8 ;  /* 0x0000b40040127a23 */ /* 0x000fea0000010808 */
[----:B------:R3:W4:Y:S01]  /*9620*/  MUFU.EX2 R226, R2 ;  /* 0x0000000200e27308 */ /* 0x0007220000000800 */
[--C-:B-1----:R-:W-:Y:S09]  /*9630*/  FFMA.FTZ R3, R16, c[0x0][0x2d0], -R7.reuse ;  /* 0x0000b40010037a23 */ /* 0x102ff20000010807 */
[----:B------:R1:W-:Y:S01]  /*9640*/  MUFU.EX2 R210, R3 ;  /* 0x0000000300d27308 */ /* 0x0003e20000000800 */
[----:B---3--:R-:W3:Y:S01]  /*9650*/  SHFL.BFLY PT, R2, R0, 0x1, 0x1f ;  /* 0x0c201f0000027f89 */ /* 0x008ee200000e0000 */
[--C-:B-1----:R-:W-:Y:S08]  /*9660*/  FFMA.FTZ R3, R17, c[0x0][0x2d0], -R7.reuse ;  /* 0x0000b40011037a23 */ /* 0x102ff00000010807 */
[----:B------:R1:W-:Y:S01]  /*9670*/  MUFU.EX2 R212, R3 ;  /* 0x0000000300d47308 */ /* 0x0003e20000000800 */
[----:B---3--:R-:W-:Y:S01]  /*9680*/  FMNMX.FTZ R182, R2, R0, !PT ;  /* 0x0000000002b67209 */ /* 0x008fe20007810000 */
[--C-:B------:R-:W-:Y:S01]  /*9690*/  FFMA.FTZ R0, R12, c[0x0][0x2d0], -R7.reuse ;  /* 0x0000b4000c007a23 */ /* 0x100fe20000010807 */
[----:B----4-:R-:W-:Y:S01]  /*96a0*/  MOV R12, R226 ;  /* 0x000000e2000c7202 */ /* 0x010fe20000000f00 */
[----:B------:R-:W-:Y:S02]  /*96b0*/  FFMA.FTZ R2, R13, c[0x0][0x2d0], -R7 ;  /* 0x0000b4000d027a23 */ /* 0x000fe40000010807 */
[----:B------:R-:W-:Y:S02]  /*96c0*/  FMUL.FTZ R208, R182, c[0x0][0x2d0] ;  /* 0x0000b400b6d07a20 */ /* 0x000fe40000410000 */
[----:B------:R-:W-:Y:S02]  /*96d0*/  IMAD.MOV.U32 R13, RZ, RZ, R241 ;  /* 0x000000ffff0d7224 */ /* 0x000fe400078e00f1 */
[----:B------:R3:W-:Y:S01]  /*96e0*/  MUFU.EX2 R191, R0 ;  /* 0x0000000000bf7308 */ /* 0x0007e20000000800 */
[--C-:B------:R-:W-:Y:S02]  /*96f0*/  FFMA.FTZ R241, R61, c[0x0][0x2d0], -R7.reuse ;  /* 0x0000b4003df17a23 */ /* 0x100fe40000010807 */
[----:B------:R-:W-:Y:S07]  /*9700*/  FFMA.FTZ R226, R28, c[0x0][0x2d0], -R7 ;  /* 0x0000b4001ce27a23 */ /* 0x000fee0000010807 */
[----:B------:R4:W-:Y:S01]  /*9710*/  MUFU.EX2 R190, R2 ;  /* 0x0000000200be7308 */ /* 0x0009e20000000800 */
[----:B-1----:R-:W-:Y:S02]  /*9720*/  FSEL R3, R184, RZ, P0 ;  /* 0x000000ffb8037208 */ /* 0x002fe40000000000 */
[----:B------:R-:W-:Y:S02]  /*9730*/  PLOP3.LUT P0, PT, PT, PT, UP0, 0x80, 0x0 ;  /* 0x000000000000781c */ /* 0x000fe40003f0f008 */
[----:B---3--:R-:W-:Y:S02]  /*9740*/  FSEL R0, R186, RZ, P2 ;  /* 0x000000ffba007208 */ /* 0x008fe40001000000 */
[----:B------:R-:W-:Y:S03]  /*9750*/  FSETP.NEU.FTZ.AND P2, PT, R182, -INF , PT ;  /* 0xff800000b600780b */ /* 0x000fe60003f5d000 */
[----:B------:R-:W-:Y:S01]  /*9760*/  FADD.FTZ R0, -R0, R180 ;  /* 0x000000b400007221 */ /* 0x000fe20000010100 */
[----:B------:R-:W-:Y:S03]  /*9770*/  FSEL R208, R208, RZ, P2 ;  /* 0x000000ffd0d07208 */ /* 0x000fe60001000000 */
[----:B------:R-:W-:Y:S02]  /*9780*/  FMUL.FTZ R0, R0, c[0x0][0x2d0] ;  /* 0x0000b40000007a20 */ /* 0x000fe40000410000 */
[--C-:B----4-:R-:W-:Y:S02]  /*9790*/  FFMA.FTZ R2, R10, c[0x0][0x2d0], -R208.reuse ;  /* 0x0000b4000a027a23 */ /* 0x110fe400000108d0 */
[----:B------:R-:W-:Y:S02]  /*97a0*/  IMAD.MOV.U32 R10, RZ, RZ, R209 ;  /* 0x000000ffff0a7224 */ /* 0x000fe400078e00d1 */
[----:B------:R1:W-:Y:S01]  /*97b0*/  MUFU.EX2 R209, R2 ;  /* 0x0000000200d17308 */ /* 0x0003e20000000800 */
[--C-:B------:R-:W-:Y:S02]  /*97c0*/  FFMA.FTZ R5, R14, c[0x0][0x2d0], -R208.reuse ;  /* 0x0000b4000e057a23 */ /* 0x100fe400000108d0 */
[--C-:B------:R-:W-:Y:S07]  /*97d0*/  FFMA.FTZ R214, R214, c[0x0][0x2d0], -R208.reuse ;  /* 0x0000b400d6d67a23 */ /* 0x100fee00000108d0 */
[----:B------:R3:W-:Y:S01]  /*97e0*/  MUFU.EX2 R233, R5 ;  /* 0x0000000500e97308 */ /* 0x0007e20000000800 */
[----:B-1----:R-:W-:Y:S09]  /*97f0*/  FFMA.FTZ R2, R11, c[0x0][0x2d0], -R208 ;  /* 0x0000b4000b027a23 */ /* 0x002ff200000108d0 */
[----:B------:R1:W-:Y:S01]  /*9800*/  MUFU.EX2 R234, R2 ;  /* 0x0000000200ea7308 */ /* 0x0003e20000000800 */
[----:B---3--:R-:W-:Y:S02]  /*9810*/  FADD.FTZ R5, -R4, R181 ;  /* 0x000000b504057221 */ /* 0x008fe40000010100 */
[----:B------:R-:W-:Y:S02]  /*9820*/  FADD.FTZ R4, -R3, R187 ;  /* 0x000000bb03047221 */ /* 0x000fe40000010100 */
[----:B------:R-:W-:Y:S02]  /*9830*/  FFMA.FTZ R187, R24, c[0x0][0x2d0], -R7 ;  /* 0x0000b40018bb7a23 */ /* 0x000fe40000010807 */
[----:B------:R-:W3:Y:S01]  /*9840*/  LDSM.16.MT88.4 R24, [R237+0x100] ;  /* 0x00010000ed18783b */ /* 0x000ee20000004200 */
[----:B-1----:R-:W-:Y:S05]  /*9850*/  FSEL R2, R182, RZ, P2 ;  /* 0x000000ffb6027208 */ /* 0x002fea0001000000 */
[----:B------:R-:W-:Y:S01]  /*9860*/  FADD.FTZ R3, -R2, R188 ;  /* 0x000000bc02037221 */ /* 0x000fe20000010100 */
[----:B------:R-:W-:Y:S01]  /*9870*/  F2FP.BF16.PACK_AB R188, R217, R9 ;  /* 0x00000009d9bc723e */ /* 0x000fe200000010ff */
[----:B------:R-:W-:Y:S04]  /*9880*/  FFMA.FTZ R2, R15, c[0x0][0x2d0], -R208 ;  /* 0x0000b4000f027a23 */ /* 0x000fe800000108d0 */
[----:B------:R-:W-:Y:S10]  /*9890*/  MUFU.EX2 R236, R2 ;  /* 0x0000000200ec7308 */ /* 0x000ff40000000800 */
[----:B------:R1:W4:Y:S02]  /*98a0*/  MUFU.EX2 R2, R0 ;  /* 0x0000000000027308 */ /* 0x0003240000000800 */
[----:B-1----:R-:W-:Y:S02]  /*98b0*/  FMUL.FTZ R0, R5, c[0x0][0x2d0] ;  /* 0x0000b40005007a20 */ /* 0x002fe40000410000 */
[C---:B----4-:R-:W-:Y:S01]  /*98c0*/  FMUL.FTZ R37, R2.reuse, R149 ;  /* 0x0000009502257220 */ /* 0x050fe20000410000 */
[----:B------:R-:W-:Y:S05]  /*98d0*/  MOV R149, R10 ;  /* 0x0000000a00957202 */ /* 0x000fea0000000f00 */
[----:B------:R1:W4:Y:S01]  /*98e0*/  MUFU.EX2 R181, R0 ;  /* 0x0000000000b57308 */ /* 0x0003220000000800 */
[C---:B------:R-:W-:Y:S02]  /*98f0*/  FMUL.FTZ R36, R2.reuse, R148 ;  /* 0x0000009402247220 */ /* 0x040fe40000410000 */
[C---:B------:R-:W-:Y:S02]  /*9900*/  FMUL.FTZ R52, R2.reuse, R164 ;  /* 0x000000a402347220 */ /* 0x040fe40000410000 */
[C---:B------:R-:W-:Y:S01]  /*9910*/  FMUL.FTZ R53, R2.reuse, R165 ;  /* 0x000000a502357220 */ /* 0x040fe20000410000 */
[----:B------:R-:W-:Y:S01]  /*9920*/  MOV R165, R191 ;  /* 0x000000bf00a57202 */ /* 0x000fe20000000f00 */
[----:B------:R-:W-:Y:S01]  /*9930*/  IMAD.MOV.U32 R164, RZ, RZ, R190 ;  /* 0x000000ffffa47224 */ /* 0x000fe200078e00be */
[----:B------:R-:W-:Y:S01]  /*9940*/  F2FP.BF16.PACK_AB R191, R149, R12 ;  /* 0x0000000c95bf723e */ /* 0x000fe200000010ff */
[----:B------:R-:W-:Y:S01]  /*9950*/  FMUL.FTZ R5, R2, R193 ;  /* 0x000000c102057220 */ /* 0x000fe20000410000 */
[----:B------:R-:W-:Y:S01]  /*9960*/  F2FP.BF16.PACK_AB R193, R234, R209 ;  /* 0x000000d1eac1723e */ /* 0x000fe200000010ff */
[C---:B------:R-:W-:Y:S01]  /*9970*/  FMUL.FTZ R16, R2.reuse, R196 ;  /* 0x000000c402107220 */ /* 0x040fe20000410000 */
[----:B------:R-:W-:Y:S01]  /*9980*/  MOV R196, R67 ;  /* 0x0000004300c47202 */ /* 0x000fe20000000f00 */
[C---:B------:R-:W-:Y:S02]  /*9990*/  FMUL.FTZ R17, R2.reuse, R197 ;  /* 0x000000c502117220 */ /* 0x040fe40000410000 */
[C---:B------:R-:W-:Y:S01]  /*99a0*/  FMUL.FTZ R65, R2.reuse, R177 ;  /* 0x000000b102417220 */ /* 0x040fe20000410000 */
[----:B------:R-:W-:Y:S01]  /*99b0*/  MOV R177, R59 ;  /* 0x0000003b00b17202 */ /* 0x000fe20000000f00 */
[C---:B------:R-:W-:Y:S02]  /*99c0*/  FMUL.FTZ R20, R2.reuse, R132 ;  /* 0x0000008402147220 */ /* 0x040fe40000410000 */
[C---:B------:R-:W-:Y:S02]  /*99d0*/  FMUL.FTZ R21, R2.reuse, R133 ;  /* 0x0000008502157220 */ /* 0x040fe40000410000 */
[C---:B------:R-:W-:Y:S01]  /*99e0*/  FMUL.FTZ R49, R2.reuse, R161 ;  /* 0x000000a102317220 */ /* 0x040fe20000410000 */
[----:B------:R-:W-:Y:S01]  /*99f0*/  MOV R161, R30 ;  /* 0x0000001e00a17202 */ /* 0x000fe20000000f00 */
[----:B------:R-:W-:Y:S02]  /*9a00*/  FMUL.FTZ R32, R2, R144 ;  /* 0x0000009002207220 */ /* 0x000fe40000410000 */
[----:B-1----:R-:W-:Y:S02]  /*9a10*/  FMUL.FTZ R0, R4, c[0x0][0x2d0] ;  /* 0x0000b40004007a20 */ /* 0x002fe40000410000 */
[----:B------:R-:W-:Y:S01]  /*9a20*/  FMUL.FTZ R4, R2, R192 ;  /* 0x000000c002047220 */ /* 0x000fe20000410000 */
[----:B------:R-:W-:Y:S01]  /*9a30*/  F2FP.BF16.PACK_AB R192, R212, R210 ;  /* 0x000000d2d4c0723e */ /* 0x000fe200000010ff */
[----:B------:R1:W1:Y:S01]  /*9a40*/  MUFU.EX2 R180, R0 ;  /* 0x0000000000b47308 */ /* 0x0002620000000800 */
[C---:B----4-:R-:W-:Y:S02]  /*9a50*/  FMUL.FTZ R22, R181.reuse, R134 ;  /* 0x00000086b5167220 */ /* 0x050fe40000410000 */
[C---:B------:R-:W-:Y:S02]  /*9a60*/  FMUL.FTZ R23, R181.reuse, R135 ;  /* 0x00000087b5177220 */ /* 0x040fe40000410000 */
[C---:B------:R-:W-:Y:S01]  /*9a70*/  FMUL.FTZ R33, R2.reuse, R145 ;  /* 0x0000009102217220 */ /* 0x040fe20000410000 */
[----:B------:R-:W-:Y:S01]  /*9a80*/  LDSM.16.MT88.4 R132, [R239+0x100] ;  /* 0x00010000ef84783b */ /* 0x000fe20000004200 */
[C---:B------:R-:W-:Y:S01]  /*9a90*/  FMUL.FTZ R35, R181.reuse, R147 ;  /* 0x00000093b5237220 */ /* 0x040fe20000410000 */
[----:B------:R-:W-:Y:S01]  /*9aa0*/  MOV R145, R44 ;  /* 0x0000002c00917202 */ /* 0x000fe20000000f00 */
[----:B------:R-:W-:Y:S01]  /*9ab0*/  IMAD.MOV.U32 R144, RZ, RZ, R47 ;  /* 0x000000ffff907224 */ /* 0x000fe200078e002f */
[----:B------:R-:W-:Y:S01]  /*9ac0*/  MUFU.EX2 R161, R161 ;  /* 0x000000a100a17308 */ /* 0x000fe20000000800 */
[C---:B------:R-:W-:Y:S02]  /*9ad0*/  FMUL.FTZ R50, R181.reuse, R162 ;  /* 0x000000a2b5327220 */ /* 0x040fe40000410000 */
[C---:B------:R-:W-:Y:S02]  /*9ae0*/  FMUL.FTZ R48, R2.reuse, R160 ;  /* 0x000000a002307220 */ /* 0x040fe40000410000 */
[----:B------:R-:W-:Y:S02]  /*9af0*/  FMUL.FTZ R51, R181, R163 ;  /* 0x000000a3b5337220 */ /* 0x000fe40000410000 */
[C---:B------:R-:W-:Y:S02]  /*9b00*/  FMUL.FTZ R64, R2.reuse, R176 ;  /* 0x000000b002407220 */ /* 0x040fe40000410000 */
[C---:B------:R-:W-:Y:S01]  /*9b10*/  FMUL.FTZ R68, R2.reuse, R68 ;  /* 0x0000004402447220 */ /* 0x040fe20000410000 */
[----:B------:R-:W-:Y:S01]  /*9b20*/  MUFU.EX2 R162, R232 ;  /* 0x000000e800a27308 */ /* 0x000fe20000000800 */
[C---:B------:R-:W-:Y:S02]  /*9b30*/  FMUL.FTZ R69, R2.reuse, R69 ;  /* 0x0000004502457220 */ /* 0x040fe40000410000 */
[----:B------:R-:W-:Y:S02]  /*9b40*/  FMUL.FTZ R80, R2, R80 ;  /* 0x0000005002507220 */ /* 0x000fe40000410000 */
[----:B-1----:R-:W-:Y:S01]  /*9b50*/  FMUL.FTZ R0, R3, c[0x0][0x2d0] ;  /* 0x0000b40003007a20 */ /* 0x002fe20000410000 */
[----:B------:R-:W-:Y:S01]  /*9b60*/  MOV R3, R242 ;  /* 0x000000f200037202 */ /* 0x000fe20000000f00 */
[C---:B------:R-:W-:Y:S01]  /*9b70*/  FMUL.FTZ R8, R180.reuse, R200 ;  /* 0x000000c8b4087220 */ /* 0x040fe20000410000 */
[----:B------:R-:W-:Y:S01]  /*9b80*/  MOV R200, R12 ;  /* 0x0000000c00c87202 */ /* 0x000fe20000000f00 */
[C---:B------:R-:W-:Y:S01]  /*9b90*/  FMUL.FTZ R12, R180.reuse, R204 ;  /* 0x000000ccb40c7220 */ /* 0x040fe20000410000 */
[----:B------:R-:W-:Y:S01]  /*9ba0*/  F2FP.BF16.PACK_AB R190, R3, R13 ;  /* 0x0000000d03be723e */ /* 0x000fe200000010ff */
[----:B------:R-:W1:Y:S01]  /*9bb0*/  MUFU.EX2 R0, R0 ;  /* 0x0000000000007308 */ /* 0x000e620000000800 */
[----:B------:R-:W-:Y:S02]  /*9bc0*/  IMAD.MOV.U32 R204, RZ, RZ, R13 ;  /* 0x000000ffffcc7224 */ /* 0x000fe400078e000d */
[----:B------:R-:W-:Y:S01]  /*9bd0*/  FMUL.FTZ R13, R180, R205 ;  /* 0x000000cdb40d7220 */ /* 0x000fe20000410000 */
[----:B------:R-:W-:Y:S01]  /*9be0*/  MOV R205, R19 ;  /* 0x0000001300cd7202 */ /* 0x000fe20000000f00 */
[C---:B------:R-:W-:Y:S02]  /*9bf0*/  FMUL.FTZ R19, R181.reuse, R199 ;  /* 0x000000c7b5137220 */ /* 0x040fe40000410000 */
[----:B------:R-:W-:Y:S02]  /*9c00*/  IMAD.MOV.U32 R199, RZ, RZ, R42 ;  /* 0x000000ffffc77224 */ /* 0x000fe400078e002a */
[----:B------:R-:W-:Y:S02]  /*9c10*/  FFMA.FTZ R242, R60, c[0x0][0x2d0], -R7 ;  /* 0x0000b4003cf27a23 */ /* 0x000fe40000010807 */
[C---:B------:R-:W-:Y:S01]  /*9c20*/  FMUL.FTZ R7, R181.reuse, R195 ;  /* 0x000000c3b5077220 */ /* 0x040fe20000410000 */
[----:B------:R-:W-:Y:S01]  /*9c30*/  F2FP.BF16.PACK_AB R195, R236, R233 ;  /* 0x000000e9ecc3723e */ /* 0x000fe200000010ff */
[C---:B------:R-:W-:Y:S01]  /*9c40*/  FMUL.FTZ R28, R180.reuse, R140 ;  /* 0x0000008cb41c7220 */ /* 0x040fe20000410000 */
[----:B------:R-:W-:Y:S01]  /*9c50*/  MOV R140, R46 ;  /* 0x0000002e008c7202 */ /* 0x000fe20000000f00 */
[C---:B------:R-:W-:Y:S02]  /*9c60*/  FMUL.FTZ R29, R180.reuse, R141 ;  /* 0x0000008db41d7220 */ /* 0x040fe40000410000 */
[----:B------:R-:W-:Y:S02]  /*9c70*/  IMAD.MOV.U32 R141, RZ, RZ, R31 ;  /* 0x000000ffff8d7224 */ /* 0x000fe400078e001f */
[----:B------:R-:W-:Y:S02]  /*9c80*/  FMUL.FTZ R44, R180, R156 ;  /* 0x0000009cb42c7220 */ /* 0x000fe40000410000 */
[C---:B------:R-:W-:Y:S02]  /*9c90*/  FMUL.FTZ R81, R2.reuse, R81 ;  /* 0x0000005102517220 */ /* 0x040fe40000410000 */
[----:B------:R-:W-:Y:S02]  /*9ca0*/  FMUL.FTZ R84, R2, R84 ;  /* 0x0000005402547220 */ /* 0x000fe40000410000 */
[C---:B-1----:R-:W-:Y:S02]  /*9cb0*/  FMUL.FTZ R14, R0.reuse, R206 ;  /* 0x000000ce000e7220 */ /* 0x042fe40000410000 */
[C---:B------:R-:W-:Y:S01]  /*9cc0*/  FMUL.FTZ R15, R0.reuse, R207 ;  /* 0x000000cf000f7220 */ /* 0x040fe20000410000 */
[----:B------:R-:W-:Y:S01]  /*9cd0*/  MOV R207, R41 ;  /* 0x0000002900cf7202 */ /* 0x000fe20000000f00 */
[----:B------:R-:W-:Y:S02]  /*9ce0*/  IMAD.MOV.U32 R206, RZ, RZ, R18 ;  /* 0x000000ffffce7224 */ /* 0x000fe400078e0012 */
[C---:B------:R-:W-:Y:S01]  /*9cf0*/  FMUL.FTZ R18, R181.reuse, R198 ;  /* 0x000000c6b5127220 */ /* 0x040fe20000410000 */
[----:B------:R-:W-:Y:S01]  /*9d00*/  MOV R198, R43 ;  /* 0x0000002b00c67202 */ /* 0x000fe20000000f00 */
[C---:B------:R-:W-:Y:S01]  /*9d10*/  FMUL.FTZ R10, R0.reuse, R202 ;  /* 0x000000ca000a7220 */ /* 0x040fe20000410000 */
[----:B------:R-:W-:Y:S01]  /*9d20*/  MOV R202, R38 ;  /* 0x0000002600ca7202 */ /* 0x000fe20000000f00 */
[----:B------:R-:W-:Y:S01]  /*9d30*/  FMUL.FTZ R11, R0, R203 ;  /* 0x000000cb000b7220 */ /* 0x000fe20000410000 */
[----:B------:R-:W-:Y:S01]  /*9d40*/  MOV R147, R198 ;  /* 0x000000c600937202 */ /* 0x000fe20000000f00 */
[----:B------:R-:W-:Y:S02]  /*9d50*/  IMAD.MOV.U32 R203, RZ, RZ, R58 ;  /* 0x000000ffffcb7224 */ /* 0x000fe400078e003a */
[----:B------:R-:W-:Y:S01]  /*9d60*/  LDSM.16.MT88.4 R56, [R240+0x100] ;  /* 0x00010000f038783b */ /* 0x000fe20000004200 */
[----:B--2---:R-:W-:Y:S01]  /*9d70*/  FFMA.FTZ R148, R2, R6, R9 ;  /* 0x0000000602947223 */ /* 0x004fe20000010009 */
[----:B------:R-:W-:Y:S01]  /*9d80*/  MUFU.EX2 R202, R202 ;  /* 0x000000ca00ca7308 */ /* 0x000fe20000000800 */
[----:B------:R-:W-:Y:S02]  /*9d90*/  FMUL.FTZ R9, R180, R201 ;  /* 0x000000c9b4097220 */ /* 0x000fe40000410000 */
[----:B------:R-:W-:Y:S02]  /*9da0*/  IMAD.MOV.U32 R201, RZ, RZ, R40 ;  /* 0x000000ffffc97224 */ /* 0x000fe400078e0028 */
[C---:B------:R-:W-:Y:S01]  /*9db0*/  FMUL.FTZ R6, R181.reuse, R194 ;  /* 0x000000c2b5067220 */ /* 0x040fe20000410000 */
[----:B------:R-:W1:Y:S01]  /*9dc0*/  LDSM.16.MT88.4 R40, [R238+0x100] ;  /* 0x00010000ee28783b */ /* 0x000e620000004200 */
[----:B------:R-:W-:Y:S01]  /*9dd0*/  FMUL.FTZ R46, R0, R158 ;  /* 0x0000009e002e7220 */ /* 0x000fe20000410000 */
[----:B------:R-:W-:Y:S01]  /*9de0*/  F2FP.BF16.PACK_AB R194, R164, R165 ;  /* 0x000000a5a4c2723e */ /* 0x000fe200000010ff */
[----:B------:R-:W-:Y:S01]  /*9df0*/  IMAD.MOV.U32 R197, RZ, RZ, R66 ;  /* 0x000000ffffc57224 */ /* 0x000fe200078e0042 */
[----:B------:R-:W-:Y:S01]  /*9e00*/  MUFU.EX2 R201, R201 ;  /* 0x000000c900c97308 */ /* 0x000fe20000000800 */
[--C-:B------:R-:W-:Y:S01]  /*9e10*/  FFMA.FTZ R156, R218, c[0x0][0x2d0], -R208.reuse ;  /* 0x0000b400da9c7a23 */ /* 0x100fe200000108d0 */
[-C--:B---3--:R-:W-:Y:S01]  /*9e20*/  HMMA.16816.F32.BF16 R4, R188, R24.reuse, R4 ;  /* 0x00000018bc04723c */ /* 0x088fe20000041804 */
[C---:B------:R-:W-:Y:S01]  /*9e30*/  FMUL.FTZ R30, R0.reuse, R142 ;  /* 0x0000008e001e7220 */ /* 0x040fe20000410000 */
[----:B------:R-:W2:Y:S01]  /*9e40*/  LDL.LU R158, [R1+0x40] ;  /* 0x00004000019e7983 */ /* 0x000ea20000300800 */
[C---:B------:R-:W-:Y:S02]  /*9e50*/  FMUL.FTZ R31, R0.reuse, R143 ;  /* 0x0000008f001f7220 */ /* 0x040fe40000410000 */
[C---:B------:R-:W-:Y:S02]  /*9e60*/  FMUL.FTZ R38, R181.reuse, R150 ;  /* 0x00000096b5267220 */ /* 0x040fe40000410000 */
[----:B------:R-:W-:Y:S01]  /*9e70*/  IMAD.MOV.U32 R150, RZ, RZ, R207 ;  /* 0x000000ffff967224 */ /* 0x000fe200078e00cf */
[C---:B------:R-:W-:Y:S01]  /*9e80*/  HMMA.16816.F32.BF16 R8, R192.reuse, R24, R8 ;  /* 0x00000018c008723c */ /* 0x040fe20000041808 */
[----:B------:R-:W-:Y:S03]  /*9e90*/  FMUL.FTZ R47, R0, R159 ;  /* 0x0000009f002f7220 */ /* 0x000fe60000410000 */
[C---:B------:R-:W-:Y:S01]  /*9ea0*/  FMUL.FTZ R85, R2.reuse, R85 ;  /* 0x0000005502557220 */ /* 0x040fe20000410000 */
[----:B------:R-:W-:Y:S01]  /*9eb0*/  MOV R207, R206 ;  /* 0x000000ce00cf7202 */ /* 0x000fe20000000f00 */
[----:B------:R-:W-:Y:S02]  /*9ec0*/  FMUL.FTZ R96, R2, R96 ;  /* 0x0000006002607220 */ /* 0x000fe40000410000 */
[-C--:B------:R-:W-:Y:S01]  /*9ed0*/  HMMA.16816.F32.BF16 R12, R192, R26.reuse, R12 ;  /* 0x0000001ac00c723c */ /* 0x080fe2000004180c */
[C---:B------:R-:W-:Y:S03]  /*9ee0*/  FMUL.FTZ R24, R180.reuse, R136 ;  /* 0x00000088b4187220 */ /* 0x040fe60000410000 */
[----:B------:R-:W-:Y:S01]  /*9ef0*/  MOV R136, R34 ;  /* 0x0000002200887202 */ /* 0x000fe20000000f00 */
[----:B------:R-:W-:Y:S02]  /*9f00*/  FMUL.FTZ R25, R180, R137 ;  /* 0x00000089b4197220 */ /* 0x000fe40000410000 */
[----:B------:R-:W-:Y:S01]  /*9f10*/  IMAD.MOV.U32 R137, RZ, RZ, R63 ;  /* 0x000000ffff897224 */ /* 0x000fe200078e003f */
[C---:B------:R-:W-:Y:S01]  /*9f20*/  HMMA.16816.F32.BF16 R16, R188.reuse, R26, R16 ;  /* 0x0000001abc10723c */ /* 0x040fe20000041810 */
[----:B------:R-:W-:Y:S03]  /*9f30*/  MOV R143, R136 ;  /* 0x00000088008f7202 */ /* 0x000fe60000000f00 */
[----:B------:R-:W-:Y:S01]  /*9f40*/  IMAD.MOV.U32 R142, RZ, RZ, R137 ;  /* 0x000000ffff8e7224 */ /* 0x000fe200078e0089 */
[----:B------:R-:W-:Y:S01]  /*9f50*/  MOV R163, R143 ;  /* 0x0000008f00a37202 */ /* 0x000fe20000000f00 */
[C---:B------:R-:W-:Y:S02]  /*9f60*/  FMUL.FTZ R34, R181.reuse, R146 ;  /* 0x00000092b5227220 */ /* 0x040fe40000410000 */
[----:B------:R-:W-:Y:S01]  /*9f70*/  IMAD.MOV.U32 R146, RZ, RZ, R199 ;  /* 0x000000ffff927224 */ /* 0x000fe200078e00c7 */
[-C--:B-1----:R-:W-:Y:S02]  /*9f80*/  HMMA.16816.F32.BF16 R20, R188, R40.reuse, R20 ;  /* 0x00000028bc14723c */ /* 0x082fe40000041814 */
[----:B------:R-:W-:Y:S01]  /*9f90*/  MUFU.EX2 R163, R163 ;  /* 0x000000a300a37308 */ /* 0x000fe20000000800 */
[C---:B------:R-:W-:Y:S01]  /*9fa0*/  FMUL.FTZ R26, R0.reuse, R138 ;  /* 0x0000008a001a7220 */ /* 0x040fe20000410000 */
[----:B------:R-:W-:Y:S01]  /*9fb0*/  MOV R138, R39 ;  /* 0x00000027008a7202 */ /* 0x000fe20000000f00 */
[----:B------:R-:W-:Y:S02]  /*9fc0*/  FMUL.FTZ R27, R0, R139 ;  /* 0x0000008b001b7220 */ /* 0x000fe40000410000 */
[----:B------:R-:W-:Y:S02]  /*9fd0*/  IMAD.MOV.U32 R139, RZ, RZ, R45 ;  /* 0x000000ffff8b7224 */ /* 0x000fe400078e002d */
[----:B------:R-:W-:Y:S02]  /*9fe0*/  FMUL.FTZ R45, R180, R157 ;  /* 0x0000009db42d7220 */ /* 0x000fe40000410000 */
[----:B------:R-:W3:Y:S01]  /*9ff0*/  LDL.LU R157, [R1+0x14] ;  /* 0x00001400019d7983 */ /* 0x000ee20000300800 */
[C---:B------:R-:W-:Y:S01]  /*a000*/  HMMA.16816.F32.BF16 R24, R192.reuse, R40, R24 ;  /* 0x00000028c018723c */ /* 0x040fe20000041818 */
[----:B------:R-:W-:Y:S01]  /*a010*/  FMUL.FTZ R39, R181, R151 ;  /* 0x00000097b5277220 */ /* 0x000fe20000410000 */
[----:B------:R-:W-:Y:S01]  /*a020*/  MOV R151, R204 ;  /* 0x000000cc00977202 */ /* 0x000fe20000000f00 */
[C---:B------:R-:W-:Y:S01]  /*a030*/  FMUL.FTZ R97, R2.reuse, R97 ;  /* 0x0000006102617220 */ /* 0x040fe20000410000 */
[----:B------:R-:W-:Y:S01]  /*a040*/  MUFU.EX2 R204, R226 ;  /* 0x000000e200cc7308 */ /* 0x000fe20000000800 */
[----:B------:R-:W-:Y:S01]  /*a050*/  FMUL.FTZ R100, R2, R100 ;  /* 0x0000006402647220 */ /* 0x000fe20000410000 */
[----:B------:R-:W-:Y:S01]  /*a060*/  MOV R159, R151 ;  /* 0x00000097009f7202 */ /* 0x000fe20000000f00 */
[----:B------:R-:W-:Y:S01]  /*a070*/  FMUL.FTZ R40, R180, R152 ;  /* 0x00000098b4287220 */ /* 0x000fe20000410000 */
[-C--:B------:R-:W-:Y:S01]  /*a080*/  HMMA.16816.F32.BF16 R28, R192, R42.reuse, R28 ;  /* 0x0000002ac01c723c */ /* 0x080fe2000004181c */
[--C-:B------:R-:W-:Y:S03]  /*a090*/  FFMA.FTZ R152, R220, c[0x0][0x2d0], -R208.reuse ;  /* 0x0000b400dc987a23 */ /* 0x100fe600000108d0 */
[----:B------:R-:W-:Y:S02]  /*a0a0*/  FMUL.FTZ R41, R180, R153 ;  /* 0x00000099b4297220 */ /* 0x000fe40000410000 */
[----:B------:R-:W-:Y:S01]  /*a0b0*/  FFMA.FTZ R153, R219, c[0x0][0x2d0], -R208 ;  /* 0x0000b400db997a23 */ /* 0x000fe200000108d0 */
[----:B------:R-:W-:Y:S01]  /*a0c0*/  MUFU.EX2 R226, R243 ;  /* 0x000000f300e27308 */ /* 0x000fe20000000800 */
[C---:B------:R-:W-:Y:S01]  /*a0d0*/  HMMA.16816.F32.BF16 R32, R188.reuse, R42, R32 ;  /* 0x0000002abc20723c */ /* 0x040fe20000041820 */
[C---:B------:R-:W-:Y:S03]  /*a0e0*/  FMUL.FTZ R101, R2.reuse, R101 ;  /* 0x0000006502657220 */ /* 0x040fe60000410000 */
[C---:B------:R-:W-:Y:S02]  /*a0f0*/  FMUL.FTZ R112, R2.reuse, R112 ;  /* 0x0000007002707220 */ /* 0x040fe40000410000 */
[----:B------:R-:W-:Y:S02]  /*a100*/  FMUL.FTZ R113, R2, R113 ;  /* 0x0000007102717220 */ /* 0x000fe40000410000 */
[-C--:B------:R-:W-:Y:S01]  /*a110*/  HMMA.16816.F32.BF16 R36, R188, R56.reuse, R36 ;  /* 0x00000038bc24723c */ /* 0x080fe20000041824 */
[C---:B------:R-:W-:Y:S02]  /*a120*/  FMUL.FTZ R43, R0.reuse, R155 ;  /* 0x0000009b002b7220 */ /* 0x040fe40000410000 */
[----:B------:R-:W4:Y:S01]  /*a130*/  LDL.LU R155, [R1+0x10] ;  /* 0x00001000019b7983 */ /* 0x000f220000300800 */
[----:B------:R-:W-:Y:S02]  /*a140*/  FMUL.FTZ R42, R0, R154 ;  /* 0x0000009a002a7220 */ /* 0x000fe40000410000 */
[----:B------:R-:W-:Y:S02]  /*a150*/  IMAD.MOV.U32 R160, RZ, RZ, R55 ;  /* 0x000000ffffa07224 */ /* 0x000fe400078e0037 */
[C---:B------:R-:W-:Y:S02]  /*a160*/  FMUL.FTZ R55, R181.reuse, R167 ;  /* 0x000000a7b5377220 */ /* 0x040fe40000410000 */
[----:B------:R1:W-:Y:S01]  /*a170*/  MUFU.EX2 R167, R235 ;  /* 0x000000eb00a77308 */ /* 0x0003e20000000800 */
[C---:B------:R-:W-:Y:S01]  /*a180*/  HMMA.16816.F32.BF16 R40, R192.reuse, R56, R40 ;  /* 0x00000038c028723c */ /* 0x040fe20000041828 */
[----:B------:R-:W-:Y:S02]  /*a190*/  IMAD.MOV.U32 R176, RZ, RZ, R62 ;  /* 0x000000ffffb07224 */ /* 0x000fe400078e003e */
[C---:B------:R-:W-:Y:S02]  /*a1a0*/  FMUL.FTZ R60, R180.reuse, R172 ;  /* 0x000000acb43c7220 */ /* 0x040fe40000410000 */
[C---:B------:R-:W-:Y:S02]  /*a1b0*/  FMUL.FTZ R61, R180.reuse, R173 ;  /* 0x000000adb43d7220 */ /* 0x040fe40000410000 */
[C---:B------:R-:W-:Y:S01]  /*a1c0*/  FMUL.FTZ R56, R180.reuse, R168 ;  /* 0x000000a8b4387220 */ /* 0x040fe20000410000 */
[-C--:B------:R-:W-:Y:S01]  /*a1d0*/  HMMA.16816.F32.BF16 R44, R192, R58.reuse, R44 ;  /* 0x0000003ac02c723c */ /* 0x080fe2000004182c */
[----:B------:R-:W-:Y:S01]  /*a1e0*/  FMUL.FTZ R57, R180, R169 ;  /* 0x000000a9b4397220 */ /* 0x000fe20000410000 */
[----:B------:R1:W-:Y:S02]  /*a1f0*/  MUFU.EX2 R172, R140 ;  /* 0x0000008c00ac7308 */ /* 0x0003e40000000800 */
[C---:B------:R-:W-:Y:S02]  /*a200*/  FMUL.FTZ R62, R0.reuse, R174 ;  /* 0x000000ae003e7220 */ /* 0x040fe40000410000 */
[----:B------:R-:W-:Y:S02]  /*a210*/  FMUL.FTZ R63, R0, R175 ;  /* 0x000000af003f7220 */ /* 0x000fe40000410000 */
[C---:B------:R-:W-:Y:S01]  /*a220*/  HMMA.16816.F32.BF16 R48, R188.reuse, R58, R48 ;  /* 0x0000003abc30723c */ /* 0x040fe20000041830 */
[C---:B------:R-:W-:Y:S03]  /*a230*/  FMUL.FTZ R116, R2.reuse, R116 ;  /* 0x0000007402747220 */ /* 0x040fe60000410000 */
[C---:B------:R-:W-:Y:S01]  /*a240*/  FMUL.FTZ R117, R2.reuse, R117 ;  /* 0x0000007502757220 */ /* 0x040fe20000410000 */
[----:B------:R1:W-:Y:S01]  /*a250*/  MUFU.EX2 R169, R141 ;  /* 0x0000008d00a97308 */ /* 0x0003e20000000800 */
[C---:B------:R-:W-:Y:S02]  /*a260*/  FMUL.FTZ R128, R2.reuse, R128 ;  /* 0x0000008002807220 */ /* 0x040fe40000410000 */
[----:B------:R-:W-:Y:S01]  /*a270*/  FMUL.FTZ R129, R2, R129 ;  /* 0x0000008102817220 */ /* 0x000fe20000410000 */
[----:B------:R-:W-:Y:S03]  /*a280*/  MOV R2, R54 ;  /* 0x0000003600027202 */ /* 0x000fe60000000f00 */
[C---:B------:R-:W-:Y:S01]  /*a290*/  FMUL.FTZ R54, R181.reuse, R166 ;  /* 0x000000a6b5367220 */ /* 0x040fe20000410000 */
[----:B------:R-:W-:Y:S01]  /*a2a0*/  MOV R199, R2 ;  /* 0x0000000200c77202 */ /* 0x000fe20000000f00 */
[----:B------:R-:W-:Y:S01]  /*a2b0*/  FFMA.FTZ R2, R222, c[0x0][0x2d0], -R208 ;  /* 0x0000b400de027a23 */ /* 0x000fe200000108d0 */
[----:B------:R1:W-:Y:S02]  /*a2c0*/  MUFU.EX2 R168, R231 ;  /* 0x000000e700a87308 */ /* 0x0003e40000000800 */
[----:B-1----:R-:W-:Y:S02]  /*a2d0*/  IMAD.MOV.U32 R235, RZ, RZ, R146 ;  /* 0x000000ffffeb7224 */ /* 0x002fe400078e0092 */
[----:B------:R-:W-:Y:S01]  /*a2e0*/  IMAD.MOV.U32 R140, RZ, RZ, R139 ;  /* 0x000000ffff8c7224 */ /* 0x000fe200078e008b */
[-C--:B------:R-:W-:Y:S01]  /*a2f0*/  HMMA.16816.F32.BF16 R52, R188, R132.reuse, R52 ;  /* 0x00000084bc34723c */ /* 0x080fe20000041834 */
[C---:B------:R-:W-:Y:S02]  /*a300*/  FMUL.FTZ R58, R0.reuse, R170 ;  /* 0x000000aa003a7220 */ /* 0x040fe40000410000 */
[----:B------:R-:W-:Y:S02]  /*a310*/  FMUL.FTZ R59, R0, R171 ;  /* 0x000000ab003b7220 */ /* 0x000fe40000410000 */
[C---:B------:R-:W-:Y:S01]  /*a320*/  FMUL.FTZ R66, R181.reuse, R178 ;  /* 0x000000b2b5427220 */ /* 0x040fe20000410000 */
[----:B------:R-:W-:Y:S01]  /*a330*/  MOV R178, R147 ;  /* 0x0000009300b27202 */ /* 0x000fe20000000f00 */
[C---:B------:R-:W-:Y:S01]  /*a340*/  FMUL.FTZ R67, R181.reuse, R179 ;  /* 0x000000b3b5437220 */ /* 0x040fe20000410000 */
[----:B------:R-:W-:Y:S01]  /*a350*/  MUFU.EX2 R171, R228 ;  /* 0x000000e400ab7308 */ /* 0x000fe20000000800 */
[----:B------:R-:W-:Y:S01]  /*a360*/  IMAD.MOV.U32 R179, RZ, RZ, R150 ;  /* 0x000000ffffb37224 */ /* 0x000fe200078e0096 */
[C---:B------:R-:W-:Y:S02]  /*a370*/  HMMA.16816.F32.BF16 R56, R192.reuse, R132, R56 ;  /* 0x00000084c038723c */ /* 0x040fe40000041838 */
[----:B------:R-:W-:Y:S01]  /*a380*/  MOV R141, R138 ;  /* 0x0000008a008d7202 */ /* 0x000fe20000000f00 */
[C---:B------:R-:W-:Y:S01]  /*a390*/  FMUL.FTZ R70, R181.reuse, R70 ;  /* 0x00000046b5467220 */ /* 0x040fe20000410000 */
[----:B------:R-:W-:Y:S01]  /*a3a0*/  LDSM.16.MT88.4 R136, [R237+0x900] ;  /* 0x00090000ed88783b */ /* 0x000fe20000004200 */
[C---:B------:R-:W-:Y:S02]  /*a3b0*/  FMUL.FTZ R71, R181.reuse, R71 ;  /* 0x00000047b5477220 */ /* 0x040fe40000410000 */
[C---:B------:R-:W-:Y:S01]  /*a3c0*/  FMUL.FTZ R72, R180.reuse, R72 ;  /* 0x00000048b4487220 */ /* 0x040fe20000410000 */
[-C--:B------:R-:W-:Y:S01]  /*a3d0*/  HMMA.16816.F32.BF16 R60, R192, R134.reuse, R60 ;  /* 0x00000086c03c723c */ /* 0x080fe2000004183c */
[----:B------:R-:W-:Y:S03]  /*a3e0*/  MUFU.EX2 R178, R178 ;  /* 0x000000b200b27308 */ /* 0x000fe60000000800 */
[----:B------:R-:W-:Y:S01]  /*a3f0*/  FMUL.FTZ R73, R180, R73 ;  /* 0x00000049b4497220 */ /* 0x000fe20000410000 */
[----:B------:R-:W-:Y:S01]  /*a400*/  MOV R231, R141 ;  /* 0x0000008d00e77202 */ /* 0x000fe20000000f00 */
[C---:B------:R-:W-:Y:S02]  /*a410*/  FMUL.FTZ R74, R0.reuse, R74 ;  /* 0x0000004a004a7220 */ /* 0x040fe40000410000 */
[C---:B------:R-:W-:Y:S01]  /*a420*/  HMMA.16816.F32.BF16 R64, R188.reuse, R134, R64 ;  /* 0x00000086bc40723c */ /* 0x040fe20000041840 */
[----:B------:R-:W1:Y:S02]  /*a430*/  LDSM.16.MT88.4 R132, [R237+0x2100] ;  /* 0x00210000ed84783b */ /* 0x000e640000004200 */
[----:B------:R-:W-:Y:S01]  /*a440*/  MUFU.EX2 R228, R196 ;  /* 0x000000c400e47308 */ /* 0x000fe20000000800 */
[----:B------:R-:W-:Y:S02]  /*a450*/  FMUL.FTZ R75, R0, R75 ;  /* 0x0000004b004b7220 */ /* 0x000fe40000410000 */
[C---:B------:R-:W-:Y:S02]  /*a460*/  FMUL.FTZ R76, R180.reuse, R76 ;  /* 0x0000004cb44c7220 */ /* 0x040fe40000410000 */
[----:B------:R-:W-:Y:S04]  /*a470*/  FMUL.FTZ R77, R180, R77 ;  /* 0x0000004db44d7220 */ /* 0x000fe80000410000 */
        /* <DEDUP_REMOVED lines=11> */
[----:B------:R-:W-:Y:S02]  /*a530*/  FMUL.FTZ R91, R0, R91 ;  /* 0x0000005b005b7220 */ /* 0x000fe40000410000 */
[C---:B------:R-:W-:Y:S01]  /*a540*/  FMUL.FTZ R92, R180.reuse, R92 ;  /* 0x0000005cb45c7220 */ /* 0x040fe20000410000 */
[----:B------:R-:W1:Y:S01]  /*a550*/  MUFU.EX2 R175, R227 ;  /* 0x000000e300af7308 */ /* 0x000e620000000800 */
[----:B------:R-:W-:Y:S02]  /*a560*/  FMUL.FTZ R93, R180, R93 ;  /* 0x0000005db45d7220 */ /* 0x000fe40000410000 */
[C---:B------:R-:W-:Y:S02]  /*a570*/  FMUL.FTZ R94, R0.reuse, R94 ;  /* 0x0000005e005e7220 */ /* 0x040fe40000410000 */
[----:B------:R-:W-:Y:S02]  /*a580*/  FMUL.FTZ R95, R0, R95 ;  /* 0x0000005f005f7220 */ /* 0x000fe40000410000 */
[C---:B------:R-:W-:Y:S01]  /*a590*/  FMUL.FTZ R98, R181.reuse, R98 ;  /* 0x00000062b5627220 */ /* 0x040fe20000410000 */
[-C--:B-1----:R-:W-:Y:S01]  /*a5a0*/  HMMA.16816.F32.BF16 R68, R188, R132.reuse, R68 ;  /* 0x00000084bc44723c */ /* 0x082fe20000041844 */
[C---:B------:R-:W-:Y:S01]  /*a5b0*/  FMUL.FTZ R99, R181.reuse, R99 ;  /* 0x00000063b5637220 */ /* 0x040fe20000410000 */
[----:B------:R1:W-:Y:S01]  /*a5c0*/  MUFU.EX2 R227, R244 ;  /* 0x000000f400e37308 */ /* 0x0003e20000000800 */
[C---:B------:R-:W-:Y:S02]  /*a5d0*/  FMUL.FTZ R102, R181.reuse, R102 ;  /* 0x00000066b5667220 */ /* 0x040fe40000410000 */
[C---:B------:R-:W-:Y:S02]  /*a5e0*/  FMUL.FTZ R103, R181.reuse, R103 ;  /* 0x00000067b5677220 */ /* 0x040fe40000410000 */
[----:B------:R-:W-:Y:S01]  /*a5f0*/  IMAD.MOV.U32 R198, RZ, RZ, R165 ;  /* 0x000000ffffc67224 */ /* 0x000fe200078e00a5 */
[C---:B------:R-:W-:Y:S01]  /*a600*/  HMMA.16816.F32.BF16 R72, R192.reuse, R132, R72 ;  /* 0x00000084c048723c */ /* 0x040fe20000041848 */
[C---:B------:R-:W-:Y:S03]  /*a610*/  FMUL.FTZ R104, R180.reuse, R104 ;  /* 0x00000068b4687220 */ /* 0x040fe60000410000 */
[----:B------:R1:W-:Y:S01]  /*a620*/  MUFU.EX2 R165, R2 ;  /* 0x0000000200a57308 */ /* 0x0003e20000000800 */
[----:B------:R-:W-:Y:S02]  /*a630*/  FMUL.FTZ R105, R180, R105 ;  /* 0x00000069b4697220 */ /* 0x000fe40000410000 */
[C---:B------:R-:W-:Y:S01]  /*a640*/  FMUL.FTZ R106, R0.reuse, R106 ;  /* 0x0000006a006a7220 */ /* 0x040fe20000410000 */
[-C--:B------:R-:W-:Y:S01]  /*a650*/  HMMA.16816.F32.BF16 R76, R192, R134.reuse, R76 ;  /* 0x00000086c04c723c */ /* 0x080fe2000004184c */
[----:B------:R-:W-:Y:S03]  /*a660*/  FMUL.FTZ R107, R0, R107 ;  /* 0x0000006b006b7220 */ /* 0x000fe60000410000 */
[C---:B------:R-:W-:Y:S02]  /*a670*/  FMUL.FTZ R108, R180.reuse, R108 ;  /* 0x0000006cb46c7220 */ /* 0x040fe40000410000 */
[----:B------:R-:W-:Y:S01]  /*a680*/  FMUL.FTZ R109, R180, R109 ;  /* 0x0000006db46d7220 */ /* 0x000fe20000410000 */
[----:B------:R1:W-:Y:S01]  /*a690*/  MUFU.EX2 R174, R230 ;  /* 0x000000e600ae7308 */ /* 0x0003e20000000800 */
[C---:B------:R-:W-:Y:S01]  /*a6a0*/  HMMA.16816.F32.BF16 R80, R188.reuse, R134, R80 ;  /* 0x00000086bc50723c */ /* 0x040fe20000041850 */
[----:B------:R-:W1:Y:S03]  /*a6b0*/  LDSM.16.MT88.4 R132, [R238+0x2100] ;  /* 0x00210000ee84783b */ /* 0x000e660000004200 */
[C---:B------:R-:W-:Y:S02]  /*a6c0*/  FMUL.FTZ R110, R0.reuse, R110 ;  /* 0x0000006e006e7220 */ /* 0x040fe40000410000 */
[----:B------:R-:W-:Y:S02]  /*a6d0*/  FMUL.FTZ R111, R0, R111 ;  /* 0x0000006f006f7220 */ /* 0x000fe40000410000 */
[C---:B------:R-:W-:Y:S01]  /*a6e0*/  FMUL.FTZ R114, R181.reuse, R114 ;  /* 0x00000072b5727220 */ /* 0x040fe20000410000 */
[----:B-1----:R1:W5:Y:S03]  /*a6f0*/  LDL.LU R244, [R1+0x6c] ;  /* 0x00006c0001f47983 */ /* 0x0023660000300800 */
[----:B------:R-:W-:Y:S01]  /*a700*/  FMUL.FTZ R115, R181, R115 ;  /* 0x00000073b5737220 */ /* 0x000fe20000410000 */
[----:B------:R1:W5:Y:S01]  /*a710*/  LDL.LU R243, [R1+0x68] ;  /* 0x0000680001f37983 */ /* 0x0003620000300800 */
[--C-:B------:R-:W-:Y:S02]  /*a720*/  FFMA.FTZ R2, R225, c[0x0][0x2d0], -R208.reuse ;  /* 0x0000b400e1027a23 */ /* 0x100fe400000108d0 */
[----:B------:R-:W-:Y:S01]  /*a730*/  FFMA.FTZ R225, R216, c[0x0][0x2d0], -R208 ;  /* 0x0000b400d8e17a23 */ /* 0x000fe200000108d0 */
[----:B------:R1:W5:Y:S01]  /*a740*/  LDL.LU R242, [R1+0x64] ;  /* 0x0000640001f27983 */ /* 0x0003620000300800 */
[----:B------:R-:W1:Y:S01]  /*a750*/  MUFU.EX2 R170, R2 ;  /* 0x0000000200aa7308 */ /* 0x000e620000000800 */
[C---:B------:R-:W-:Y:S02]  /*a760*/  FMUL.FTZ R122, R0.reuse, R122 ;  /* 0x0000007a007a7220 */ /* 0x040fe40000410000 */
[C---:B------:R-:W-:Y:S02]  /*a770*/  FMUL.FTZ R123, R0.reuse, R123 ;  /* 0x0000007b007b7220 */ /* 0x040fe40000410000 */
[C---:B------:R-:W-:Y:S01]  /*a780*/  FMUL.FTZ R126, R0.reuse, R126 ;  /* 0x0000007e007e7220 */ /* 0x040fe20000410000 */
[----:B------:R-:W-:Y:S01]  /*a790*/  MOV R230, R203 ;  /* 0x000000cb00e67202 */ /* 0x000fe20000000f00 */
[----:B------:R-:W-:Y:S02]  /*a7a0*/  IMAD.MOV.U32 R203, RZ, RZ, R144 ;  /* 0x000000ffffcb7224 */ /* 0x000fe400078e0090 */
[----:B------:R-:W-:Y:S01]  /*a7b0*/  FMUL.FTZ R127, R0, R127 ;  /* 0x0000007f007f7220 */ /* 0x000fe20000410000 */
[----:B------:R-:W-:Y:S01]  /*a7c0*/  MUFU.EX2 R225, R225 ;  /* 0x000000e100e17308 */ /* 0x000fe20000000800 */
[----:B------:R-:W-:Y:S01]  /*a7d0*/  IMAD.MOV.U32 R154, RZ, RZ, R200 ;  /* 0x000000ffff9a7224 */ /* 0x000fe200078e00c8 */
[----:B------:R-:W-:Y:S01]  /*a7e0*/  MOV R200, R3 ;  /* 0x0000000300c87202 */ /* 0x000fe20000000f00 */
[----:B------:R-:W-:Y:S02]  /*a7f0*/  FFMA.FTZ R3, R221, c[0x0][0x2d0], -R208 ;  /* 0x0000b400dd037a23 */ /* 0x000fe400000108d0 */
[----:B------:R-:W-:Y:S01]  /*a800*/  IMAD.MOV.U32 R232, RZ, RZ, R142 ;  /* 0x000000ffffe87224 */ /* 0x000fe200078e008e */
[----:B------:R-:W-:Y:S01]  /*a810*/  F2FP.BF16.PACK_AB R142, R175, R204 ;  /* 0x000000ccaf8e723e */ /* 0x000fe200000010ff */
[C---:B------:R-:W-:Y:S02]  /*a820*/  FMUL.FTZ R118, R181.reuse, R118 ;  /* 0x00000076b5767220 */ /* 0x040fe40000410000 */
[----:B------:R-:W-:Y:S01]  /*a830*/  FMUL.FTZ R119, R181, R119 ;  /* 0x00000077b5777220 */ /* 0x000fe20000410000 */
[----:B------:R-:W-:Y:S01]  /*a840*/  MUFU.EX2 R203, R203 ;  /* 0x000000cb00cb7308 */ /* 0x000fe20000000800 */
[----:B------:R-:W-:Y:S01]  /*a850*/  FMUL.FTZ R120, R180, R120 ;  /* 0x00000078b4787220 */ /* 0x000fe20000410000 */
[-C--:B------:R-:W-:Y:S01]  /*a860*/  HMMA.16816.F32.BF16 R84, R188, R132.reuse, R84 ;  /* 0x00000084bc54723c */ /* 0x080fe20000041854 */
[----:B-1----:R-:W-:Y:S01]  /*a870*/  F2FP.BF16.PACK_AB R141, R170, R165 ;  /* 0x000000a5aa8d723e */ /* 0x002fe200000010ff */
[--C-:B------:R-:W-:Y:S02]  /*a880*/  FFMA.FTZ R2, R224, c[0x0][0x2d0], -R208.reuse ;  /* 0x0000b400e0027a23 */ /* 0x100fe400000108d0 */
[--C-:B------:R-:W-:Y:S02]  /*a890*/  FFMA.FTZ R224, R215, c[0x0][0x2d0], -R208.reuse ;  /* 0x0000b400d7e07a23 */ /* 0x100fe400000108d0 */
[C---:B------:R-:W-:Y:S02]  /*a8a0*/  FMUL.FTZ R121, R180.reuse, R121 ;  /* 0x00000079b4797220 */ /* 0x040fe40000410000 */
[----:B------:R1:W-:Y:S01]  /*a8b0*/  MUFU.EX2 R173, R2 ;  /* 0x0000000200ad7308 */ /* 0x0003e20000000800 */
[C---:B------:R-:W-:Y:S03]  /*a8c0*/  HMMA.16816.F32.BF16 R88, R192.reuse, R132, R88 ;  /* 0x00000084c058723c */ /* 0x040fe60000041858 */
[C---:B------:R-:W-:Y:S02]  /*a8d0*/  FMUL.FTZ R124, R180.reuse, R124 ;  /* 0x0000007cb47c7220 */ /* 0x040fe40000410000 */
[C---:B------:R-:W-:Y:S02]  /*a8e0*/  FMUL.FTZ R125, R180.reuse, R125 ;  /* 0x0000007db47d7220 */ /* 0x040fe40000410000 */
[----:B------:R-:W-:Y:S01]  /*a8f0*/  IMAD.MOV.U32 R206, RZ, RZ, R205 ;  /* 0x000000ffffce7224 */ /* 0x000fe200078e00cd */
[-C--:B------:R-:W-:Y:S01]  /*a900*/  HMMA.16816.F32.BF16 R92, R192, R134.reuse, R92 ;  /* 0x00000086c05c723c */ /* 0x080fe2000004185c */
[C---:B------:R-:W-:Y:S01]  /*a910*/  FMUL.FTZ R130, R181.reuse, R130 ;  /* 0x00000082b5827220 */ /* 0x040fe20000410000 */
[----:B------:R-:W-:Y:S02]  /*a920*/  MUFU.EX2 R224, R224 ;  /* 0x000000e000e07308 */ /* 0x000fe40000000800 */
[----:B------:R-:W-:Y:S04]  /*a930*/  FMUL.FTZ R131, R181, R131 ;  /* 0x00000083b5837220 */ /* 0x000fe80000410000 */
[C---:B------:R-:W-:Y:S01]  /*a940*/  HMMA.16816.F32.BF16 R96, R188.reuse, R134, R96 ;  /* 0x00000086bc60723c */ /* 0x040fe20000041860 */
[----:B------:R-:W2:Y:S03]  /*a950*/  LDSM.16.MT88.4 R132, [R240+0x2100] ;  /* 0x00210000f084783b */ /* 0x000ea60000004200 */
[--C-:B-1----:R-:W-:Y:S05]  /*a960*/  FFMA.FTZ R2, R223, c[0x0][0x2d0], -R208.reuse ;  /* 0x0000b400df027a23 */ /* 0x102fea00000108d0 */
[----:B------:R-:W-:Y:S01]  /*a970*/  LDSM.16.MT88.4 R220, [R240+0x3900] ;  /* 0x00390000f0dc783b */ /* 0x000fe20000004200 */
[----:B------:R-:W1:Y:S02]  /*a980*/  MUFU.EX2 R205, R2 ;  /* 0x0000000200cd7308 */ /* 0x000e640000000800 */
[----:B------:R-:W-:Y:S08]  /*a990*/  FFMA.FTZ R208, R183, c[0x0][0x2d0], -R208 ;  /* 0x0000b400b7d07a23 */ /* 0x000ff000000108d0 */
[----:B------:R2:W2:Y:S02]  /*a9a0*/  MUFU.EX2 R183, R241 ;  /* 0x000000f100b77308 */ /* 0x0004a40000000800 */
[----:B--2---:R-:W-:Y:S02]  /*a9b0*/  FFMA.FTZ R181, R181, R158, R211 ;  /* 0x0000009eb5b57223 */ /* 0x004fe400000100d3 */
[----:B------:R-:W-:Y:S02]  /*a9c0*/  IMAD.MOV.U32 R158, RZ, RZ, R154 ;  /* 0x000000ffff9e7224 */ /* 0x000fe400078e009a */
[----:B------:R-:W-:Y:S01]  /*a9d0*/  IMAD.MOV.U32 R154, RZ, RZ, R140 ;  /* 0x000000ffff9a7224 */ /* 0x000fe200078e008c */
[----:B------:R-:W-:Y:S01]  /*a9e0*/  F2FP.BF16.PACK_AB R140, R229, R166 ;  /* 0x000000a6e58c723e */ /* 0x000fe200000010ff */
[----:B------:R-:W-:Y:S01]  /*a9f0*/  FADD.FTZ R181, R213, R181 ;  /* 0x000000b5d5b57221 */ /* 0x000fe20000010000 */
[----:B-1----:R-:W-:Y:S01]  /*aa00*/  F2FP.BF16.PACK_AB R143, R205, R173 ;  /* 0x000000adcd8f723e */ /* 0x002fe200000010ff */
[-C--:B------:R-:W-:Y:S01]  /*aa10*/  HMMA.16816.F32.BF16 R100, R188, R132.reuse, R100 ;  /* 0x00000084bc64723c */ /* 0x080fe20000041864 */
[----:B------:R1:W5:Y:S07]  /*aa20*/  LDL.LU R241, [R1+0x60] ;  /* 0x0000600001f17983 */ /* 0x00036e0000300800 */
[C---:B------:R-:W-:Y:S08]  /*aa30*/  HMMA.16816.F32.BF16 R104, R192.reuse, R132, R104 ;  /* 0x00000084c068723c */ /* 0x040ff00000041868 */
[-C--:B------:R-:W-:Y:S08]  /*aa40*/  HMMA.16816.F32.BF16 R108, R192, R134.reuse, R108 ;  /* 0x00000086c06c723c */ /* 0x080ff0000004186c */
[C---:B------:R-:W-:Y:S01]  /*aa50*/  HMMA.16816.F32.BF16 R112, R188.reuse, R134, R112 ;  /* 0x00000086bc70723c */ /* 0x040fe20000041870 */
[----:B------:R-:W2:Y:S03]  /*aa60*/  LDSM.16.MT88.4 R132, [R239+0x2100] ;  /* 0x00210000ef84783b */ /* 0x000ea60000004200 */
[----:B---3--:R-:W-:Y:S01]  /*aa70*/  FFMA.FTZ R180, R180, R157, R210 ;  /* 0x0000009db4b47223 */ /* 0x008fe200000100d2 */
[----:B------:R-:W-:Y:S04]  /*aa80*/  MOV R157, R145 ;  /* 0x00000091009d7202 */ /* 0x000fe80000000f00 */
[----:B------:R-:W3:Y:S03]  /*aa90*/  LDSM.16.MT88.4 R144, [R238+0x900] ;  /* 0x00090000ee90783b */ /* 0x000ee60000004200 */
[----:B------:R-:W-:Y:S01]  /*aaa0*/  FADD.FTZ R180, R212, R180 ;  /* 0x000000b4d4b47221 */ /* 0x000fe20000010000 */
[----:B------:R-:W-:Y:S01]  /*aab0*/  F2FP.BF16.PACK_AB R210, R183, R187 ;  /* 0x000000bbb7d2723e */ /* 0x000fe200000010ff */
[----:B----4-:R-:W-:Y:S01]  /*aac0*/  FFMA.FTZ R2, R0, R155, R209 ;  /* 0x0000009b00027223 */ /* 0x010fe200000100d1 */
[----:B------:R-:W-:Y:S01]  /*aad0*/  F2FP.BF16.PACK_AB R209, R224, R225 ;  /* 0x000000e1e0d1723e */ /* 0x000fe200000010ff */
[----:B------:R-:W-:Y:S02]  /*aae0*/  IMAD.MOV.U32 R155, RZ, RZ, R149 ;  /* 0x000000ffff9b7224 */ /* 0x000fe400078e0095 */
[----:B------:R-:W-:Y:S01]  /*aaf0*/  FADD.FTZ R0, R217, R148 ;  /* 0x00000094d9007221 */ /* 0x000fe20000010000 */
[-C--:B--2---:R-:W-:Y:S01]  /*ab00*/  HMMA.16816.F32.BF16 R116, R188, R132.reuse, R116 ;  /* 0x00000084bc74723c */ /* 0x084fe20000041874 */
[----:B------:R-:W2:Y:S01]  /*ab10*/  LDSM.16.MT88.4 R148, [R240+0x900] ;  /* 0x00090000f094783b */ /* 0x000ea20000004200 */
[----:B------:R-:W-:Y:S02]  /*ab20*/  FADD.FTZ R2, R234, R2 ;  /* 0x00000002ea027221 */ /* 0x000fe40000010000 */
[----:B------:R-:W-:Y:S04]  /*ab30*/  MUFU.EX2 R234, R207 ;  /* 0x000000cf00ea7308 */ /* 0x000fe80000000800 */
[C---:B------:R-:W-:Y:S01]  /*ab40*/  HMMA.16816.F32.BF16 R120, R192.reuse, R132, R120 ;  /* 0x00000084c078723c */ /* 0x040fe20000041878 */
[----:B------:R-:W-:Y:S06]  /*ab50*/  LDSM.16.MT88.4 R216, [R238+0x3900] ;  /* 0x00390000eed8783b */ /* 0x000fec0000004200 */
[----:B------:R-:W-:Y:S01]  /*ab60*/  F2FP.BF16.PACK_AB R132, R167, R161 ;  /* 0x000000a1a784723e */ /* 0x000fe200000010ff */
[-C--:B------:R-:W-:Y:S01]  /*ab70*/  HMMA.16816.F32.BF16 R124, R192, R134.reuse, R124 ;  /* 0x00000086c07c723c */ /* 0x080fe2000004187c */
[----:B------:R-:W-:Y:S01]  /*ab80*/  F2FP.BF16.PACK_AB R133, R168, R162 ;  /* 0x000000a2a885723e */ /* 0x000fe200000010ff */
[----:B------:R-:W-:Y:S06]  /*ab90*/  MUFU.EX2 R192, R152 ;  /* 0x0000009800c07308 */ /* 0x000fec0000000800 */
[----:B------:R-:W-:Y:S04]  /*aba0*/  HMMA.16816.F32.BF16 R128, R188, R134, R128 ;  /* 0x00000086bc80723c */ /* 0x000fe80000041880 */
[----:B------:R-:W-:Y:S03]  /*abb0*/  MUFU.EX2 R188, R153 ;  /* 0x0000009900bc7308 */ /* 0x000fe60000000800 */
[----:B------:R-:W-:Y:S02]  /*abc0*/  F2FP.BF16.PACK_AB R134, R172, R169 ;  /* 0x000000a9ac86723e */ /* 0x000fe400000010ff */
[----:B------:R-:W-:Y:S05]  /*abd0*/  F2FP.BF16.PACK_AB R135, R171, R174 ;  /* 0x000000aeab87723e */ /* 0x000fea00000010ff */
[----:B------:R4:W-:Y:S02]  /*abe0*/  MUFU.EX2 R191, R232 ;  /* 0x000000e800bf7308 */ /* 0x0009e40000000800 */
[-C--:B------:R-:W-:Y:S08]  /*abf0*/  HMMA.16816.F32.BF16 R4, R132, R136.reuse, R4 ;  /* 0x000000888404723c */ /* 0x080ff00000041804 */
[C---:B------:R-:W-:Y:S01]  /*ac00*/  HMMA.16816.F32.BF16 R8, R140.reuse, R136, R8 ;  /* 0x000000888c08723c */ /* 0x040fe20000041808 */
[----:B------:R1:W-:Y:S07]  /*ac10*/  MUFU.EX2 R189, R157 ;  /* 0x0000009d00bd7308 */ /* 0x0003ee0000000800 */
[-C--:B------:R-:W-:Y:S03]  /*ac20*/  HMMA.16816.F32.BF16 R12, R140, R138.reuse, R12 ;  /* 0x0000008a8c0c723c */ /* 0x080fe6000004180c */
[----:B------:R2:W-:Y:S01]  /*ac30*/  MUFU.EX2 R190, R235 ;  /* 0x000000eb00be7308 */ /* 0x0005e20000000800 */
[----:B----4-:R-:W-:Y:S01]  /*ac40*/  MOV R232, R159 ;  /* 0x0000009f00e87202 */ /* 0x010fe20000000f00 */
[----:B------:R-:W-:Y:S03]  /*ac50*/  IMAD.MOV.U32 R159, RZ, RZ, R200 ;  /* 0x000000ffff9f7224 */ /* 0x000fe600078e00c8 */
[C---:B------:R-:W-:Y:S01]  /*ac60*/  HMMA.16816.F32.BF16 R16, R132.reuse, R138, R16 ;  /* 0x0000008a8410723c */ /* 0x040fe20000041810 */
[----:B------:R-:W4:Y:S03]  /*ac70*/  LDSM.16.MT88.4 R136, [R239+0x900] ;  /* 0x00090000ef88783b */ /* 0x000f260000004200 */
[----:B------:R-:W-:Y:S01]  /*ac80*/  FADD.FTZ R0, R232, R0 ;  /* 0x00000000e8007221 */ /* 0x000fe20000010000 */
[----:B------:R-:W4:Y:S03]  /*ac90*/  MUFU.EX2 R193, R179 ;  /* 0x000000b300c17308 */ /* 0x000f260000000800 */
[-C--:B---3--:R-:W-:Y:S01]  /*aca0*/  HMMA.16816.F32.BF16 R20, R132, R144.reuse, R20 ;  /* 0x000000908414723c */ /* 0x088fe20000041814 */
[----:B-1----:R-:W-:Y:S03]  /*acb0*/  MOV R157, R177 ;  /* 0x000000b1009d7202 */ /* 0x002fe60000000f00 */
[----:B------:R-:W-:Y:S03]  /*acc0*/  IMAD.MOV.U32 R177, RZ, RZ, R176 ;  /* 0x000000ffffb17224 */ /* 0x000fe600078e00b0 */
[----:B------:R1:W-:Y:S01]  /*acd0*/  MUFU.EX2 R179, R154 ;  /* 0x0000009a00b37308 */ /* 0x0003e20000000800 */
[C---:B------:R-:W-:Y:S01]  /*ace0*/  HMMA.16816.F32.BF16 R24, R140.reuse, R144, R24 ;  /* 0x000000908c18723c */ /* 0x040fe20000041818 */
[----:B--2---:R-:W-:Y:S03]  /*acf0*/  MOV R235, R158 ;  /* 0x0000009e00eb7202 */ /* 0x004fe60000000f00 */
[----:B------:R-:W-:Y:S04]  /*ad00*/  MOV R158, R155 ;  /* 0x0000009b009e7202 */ /* 0x000fe80000000f00 */
[-C--:B------:R-:W-:Y:S01]  /*ad10*/  HMMA.16816.F32.BF16 R28, R140, R146.reuse, R28 ;  /* 0x000000928c1c723c */ /* 0x080fe2000004181c */
[----:B------:R-:W-:Y:S07]  /*ad20*/  MUFU.EX2 R176, R156 ;  /* 0x0000009c00b07308 */ /* 0x000fee0000000800 */
[C---:B------:R-:W-:Y:S01]  /*ad30*/  HMMA.16816.F32.BF16 R32, R132.reuse, R146, R32 ;  /* 0x000000928420723c */ /* 0x040fe20000041820 */
[----:B------:R-:W2:Y:S02]  /*ad40*/  LDSM.16.MT88.4 R144, [R237+0x2900] ;  /* 0x00290000ed90783b */ /* 0x000ea40000004200 */
[----:B------:R-:W-:Y:S05]  /*ad50*/  MUFU.EX2 R177, R177 ;  /* 0x000000b100b17308 */ /* 0x000fea0000000800 */
[-C--:B------:R-:W-:Y:S01]  /*ad60*/  HMMA.16816.F32.BF16 R36, R132, R148.reuse, R36 ;  /* 0x000000948424723c */ /* 0x080fe20000041824 */
[----:B-1----:R-:W-:Y:S04]  /*ad70*/  LDSM.16.MT88.4 R152, [R238+0x1100] ;  /* 0x00110000ee98783b */ /* 0x002fe80000004200 */
[----:B------:R-:W-:Y:S03]  /*ad80*/  MUFU.EX2 R195, R230 ;  /* 0x000000e600c37308 */ /* 0x000fe60000000800 */
[C---:B------:R-:W-:Y:S07]  /*ad90*/  HMMA.16816.F32.BF16 R40, R140.reuse, R148, R40 ;  /* 0x000000948c28723c */ /* 0x040fee0000041828 */
[----:B------:R-:W-:Y:S01]  /*ada0*/  MUFU.EX2 R230, R197 ;  /* 0x000000c500e67308 */ /* 0x000fe20000000800 */
[-C--:B------:R-:W-:Y:S08]  /*adb0*/  HMMA.16816.F32.BF16 R44, R140, R150.reuse, R44 ;  /* 0x000000968c2c723c */ /* 0x080ff0000004182c */
[C---:B------:R-:W-:Y:S01]  /*adc0*/  HMMA.16816.F32.BF16 R48, R132.reuse, R150, R48 ;  /* 0x000000968430723c */ /* 0x040fe20000041830 */
[----:B------:R-:W1:Y:S01]  /*add0*/  LDSM.16.MT88.4 R148, [R238+0x2900] ;  /* 0x00290000ee94783b */ /* 0x000e620000004200 */
[----:B------:R-:W-:Y:S06]  /*ade0*/  MUFU.EX2 R194, R231 ;  /* 0x000000e700c27308 */ /* 0x000fec0000000800 */
[-C--:B----4-:R-:W-:Y:S04]  /*adf0*/  HMMA.16816.F32.BF16 R52, R132, R136.reuse, R52 ;  /* 0x000000888434723c */ /* 0x090fe80000041834 */
[----:B------:R-:W-:Y:S04]  /*ae00*/  MUFU.EX2 R231, R206 ;  /* 0x000000ce00e77308 */ /* 0x000fe80000000800 */
[C---:B------:R-:W-:Y:S06]  /*ae10*/  HMMA.16816.F32.BF16 R56, R140.reuse, R136, R56 ;  /* 0x000000888c38723c */ /* 0x040fec0000041838 */
[----:B------:R3:W4:Y:S02]  /*ae20*/  MUFU.EX2 R200, R3 ;  /* 0x0000000300c87308 */ /* 0x0007240000000800 */
[-C--:B------:R-:W-:Y:S08]  /*ae30*/  HMMA.16816.F32.BF16 R60, R140, R138.reuse, R60 ;  /* 0x0000008a8c3c723c */ /* 0x080ff0000004183c */
[C---:B------:R-:W-:Y:S01]  /*ae40*/  HMMA.16816.F32.BF16 R64, R132.reuse, R138, R64 ;  /* 0x0000008a8440723c */ /* 0x040fe20000041840 */
[----:B------:R-:W4:Y:S07]  /*ae50*/  LDSM.16.MT88.4 R136, [R240+0x2900] ;  /* 0x00290000f088783b */ /* 0x000f2e0000004200 */
[-C--:B--2---:R-:W-:Y:S01]  /*ae60*/  HMMA.16816.F32.BF16 R68, R132, R144.reuse, R68 ;  /* 0x000000908444723c */ /* 0x084fe20000041844 */
[----:B---3--:R-:W-:Y:S03]  /*ae70*/  FADD.FTZ R3, R198, R180 ;  /* 0x000000b4c6037221 */ /* 0x008fe60000010000 */
[----:B------:R-:W-:Y:S04]  /*ae80*/  MOV R198, R160 ;  /* 0x000000a000c67202 */ /* 0x000fe80000000f00 */
[C---:B------:R-:W-:Y:S01]  /*ae90*/  HMMA.16816.F32.BF16 R72, R140.reuse, R144, R72 ;  /* 0x000000908c48723c */ /* 0x040fe20000041848 */
[----:B------:R-:W-:Y:S01]  /*aea0*/  FADD.FTZ R160, R233, R2 ;  /* 0x00000002e9a07221 */ /* 0x000fe20000010000 */
[----:B------:R2:W-:Y:S02]  /*aeb0*/  MUFU.EX2 R180, R208 ;  /* 0x000000d000b47308 */ /* 0x0005e40000000800 */
[----:B------:R-:W-:Y:S02]  /*aec0*/  FADD.FTZ R2, R159, R0 ;  /* 0x000000009f027221 */ /* 0x000fe40000010000 */
[----:B------:R-:W-:Y:S02]  /*aed0*/  FADD.FTZ R164, R164, R3 ;  /* 0x00000003a4a47221 */ /* 0x000fe40000010000 */
[-C--:B------:R-:W-:Y:S01]  /*aee0*/  HMMA.16816.F32.BF16 R76, R140, R146.reuse, R76 ;  /* 0x000000928c4c723c */ /* 0x080fe2000004184c */
[----:B------:R-:W-:Y:S02]  /*aef0*/  FADD.FTZ R3, R236, R160 ;  /* 0x000000a0ec037221 */ /* 0x000fe40000010000 */
[----:B------:R3:W5:Y:S01]  /*af00*/  LDL.LU R236, [R1+0x5c] ;  /* 0x00005c0001ec7983 */ /* 0x0007620000300800 */
[----:B------:R-:W-:Y:S01]  /*af10*/  MUFU.EX2 R233, R199 ;  /* 0x000000c700e97308 */ /* 0x000fe20000000800 */
[----:B------:R-:W-:Y:S02]  /*af20*/  FADD.FTZ R2, R161, R2 ;  /* 0x00000002a1027221 */ /* 0x000fe40000010000 */
[----:B------:R-:W-:Y:S01]  /*af30*/  FADD.FTZ R3, R165, R3 ;  /* 0x00000003a5037221 */ /* 0x000fe20000010000 */
[C---:B------:R-:W-:Y:S01]  /*af40*/  HMMA.16816.F32.BF16 R80, R132.reuse, R146, R80 ;  /* 0x000000928450723c */ /* 0x040fe20000041850 */
[----:B------:R-:W3:Y:S03]  /*af50*/  LDSM.16.MT88.4 R144, [R239+0x2900] ;  /* 0x00290000ef90783b */ /* 0x000ee60000004200 */
[----:B------:R-:W-:Y:S02]  /*af60*/  FADD.FTZ R2, R167, R2 ;  /* 0x00000002a7027221 */ /* 0x000fe40000010000 */
[----:B------:R4:W-:Y:S02]  /*af70*/  MUFU.EX2 R232, R198 ;  /* 0x000000c600e87308 */ /* 0x0009e40000000800 */
[-C--:B-1----:R-:W-:Y:S01]  /*af80*/  HMMA.16816.F32.BF16 R84, R132, R148.reuse, R84 ;  /* 0x000000948454723c */ /* 0x082fe20000041854 */
[----:B--2---:R-:W-:Y:S07]  /*af90*/  F2FP.BF16.PACK_AB R208, R226, R227 ;  /* 0x000000e3e2d0723e */ /* 0x004fee00000010ff */
[C---:B------:R-:W-:Y:S08]  /*afa0*/  HMMA.16816.F32.BF16 R88, R140.reuse, R148, R88 ;  /* 0x000000948c58723c */ /* 0x040ff00000041858 */
[-C--:B------:R-:W-:Y:S01]  /*afb0*/  HMMA.16816.F32.BF16 R92, R140, R150.reuse, R92 ;  /* 0x000000968c5c723c */ /* 0x080fe2000004185c */
[----:B----4-:R-:W-:Y:S07]  /*afc0*/  LDSM.16.MT88.4 R196, [R237+0x1900] ;  /* 0x00190000edc4783b */ /* 0x010fee0000004200 */
[C---:B------:R-:W-:Y:S01]  /*afd0*/  HMMA.16816.F32.BF16 R96, R132.reuse, R150, R96 ;  /* 0x000000968460723c */ /* 0x040fe20000041860 */
[----:B------:R-:W1:Y:S07]  /*afe0*/  LDSM.16.MT88.4 R148, [R237+0x1100] ;  /* 0x00110000ed94783b */ /* 0x000e6e0000004200 */
[-C--:B------:R-:W-:Y:S08]  /*aff0*/  HMMA.16816.F32.BF16 R100, R132, R136.reuse, R100 ;  /* 0x000000888464723c */ /* 0x080ff00000041864 */
[C---:B------:R-:W-:Y:S07]  /*b000*/  HMMA.16816.F32.BF16 R104, R140.reuse, R136, R104 ;  /* 0x000000888c68723c */ /* 0x040fee0000041868 */
[----:B------:R-:W-:Y:S01]  /*b010*/  FADD.FTZ R136, R235, R181 ;  /* 0x000000b5eb887221 */ /* 0x000fe20000010000 */
[-C--:B------:R-:W-:Y:S01]  /*b020*/  HMMA.16816.F32.BF16 R108, R140, R138.reuse, R108 ;  /* 0x0000008a8c6c723c */ /* 0x080fe2000004186c */
[----:B------:R2:W-:Y:S03]  /*b030*/  MUFU.EX2 R235, R157 ;  /* 0x0000009d00eb7308 */ /* 0x0005e60000000800 */
[----:B------:R-:W-:Y:S01]  /*b040*/  FADD.FTZ R0, R158, R136 ;  /* 0x000000889e007221 */ /* 0x000fe20000010000 */
[----:B------:R-:W-:Y:S02]  /*b050*/  F2FP.BF16.PACK_AB R136, R193, R201 ;  /* 0x000000c9c188723e */ /* 0x000fe400000010ff */
[----:B------:R-:W-:Y:S01]  /*b060*/  F2FP.BF16.PACK_AB R137, R192, R200 ;  /* 0x000000c8c089723e */ /* 0x000fe200000010ff */
[C---:B------:R-:W-:Y:S01]  /*b070*/  HMMA.16816.F32.BF16 R112, R132.reuse, R138, R112 ;  /* 0x0000008a8470723c */ /* 0x040fe20000041870 */
[----:B------:R-:W-:Y:S02]  /*b080*/  FADD.FTZ R0, R162, R0 ;  /* 0x00000000a2007221 */ /* 0x000fe40000010000 */
[----:B------:R-:W4:Y:S02]  /*b090*/  MUFU.EX2 R181, R214 ;  /* 0x000000d600b57308 */ /* 0x000f240000000800 */
[----:B------:R-:W-:Y:S02]  /*b0a0*/  FADD.FTZ R0, R168, R0 ;  /* 0x00000000a8007221 */ /* 0x000fe40000010000 */
[----:B------:R-:W-:Y:S01]  /*b0b0*/  F2FP.BF16.PACK_AB R138, R179, R189 ;  /* 0x000000bdb38a723e */ /* 0x000fe200000010ff */
[-C--:B---3--:R-:W-:Y:S01]  /*b0c0*/  HMMA.16816.F32.BF16 R116, R132, R144.reuse, R116 ;  /* 0x000000908474723c */ /* 0x088fe20000041874 */
[----:B------:R-:W-:Y:S07]  /*b0d0*/  F2FP.BF16.PACK_AB R139, R176, R188 ;  /* 0x000000bcb08b723e */ /* 0x000fee00000010ff */
[C---:B------:R-:W-:Y:S01]  /*b0e0*/  HMMA.16816.F32.BF16 R120, R140.reuse, R144, R120 ;  /* 0x000000908c78723c */ /* 0x040fe20000041878 */
[----:B--2---:R-:W-:Y:S07]  /*b0f0*/  LDSM.16.MT88.4 R156, [R238+0x3100] ;  /* 0x00310000ee9c783b */ /* 0x004fee0000004200 */
[-C--:B------:R-:W-:Y:S01]  /*b100*/  HMMA.16816.F32.BF16 R124, R140, R146.reuse, R124 ;  /* 0x000000928c7c723c */ /* 0x080fe2000004187c */
[----:B------:R-:W2:Y:S03]  /*b110*/  LDSM.16.MT88.4 R140, [R240+0x1100] ;  /* 0x00110000f08c783b */ /* 0x000ea60000004200 */
[----:B----4-:R-:W-:Y:S04]  /*b120*/  F2FP.BF16.PACK_AB R211, R180, R181 ;  /* 0x000000b5b4d3723e */ /* 0x010fe800000010ff */
[----:B------:R-:W-:Y:S01]  /*b130*/  HMMA.16816.F32.BF16 R128, R132, R146, R128 ;  /* 0x000000928480723c */ /* 0x000fe20000041880 */
[----:B------:R-:W3:Y:S06]  /*b140*/  LDSM.16.MT88.4 R144, [R239+0x1100] ;  /* 0x00110000ef90783b */ /* 0x000eec0000004200 */
[----:B------:R-:W-:Y:S02]  /*b150*/  F2FP.BF16.PACK_AB R134, R163, R191 ;  /* 0x000000bfa386723e */ /* 0x000fe400000010ff */
[----:B------:R-:W-:Y:S01]  /*b160*/  F2FP.BF16.PACK_AB R135, R178, R190 ;  /* 0x000000beb287723e */ /* 0x000fe200000010ff */
[----:B------:R-:W-:Y:S02]  /*b170*/  LDSM.16.MT88.4 R212, [R237+0x3900] ;  /* 0x00390000edd4783b */ /* 0x000fe40000004200 */
[----:B------:R-:W-:Y:S02]  /*b180*/  F2FP.BF16.PACK_AB R132, R195, R203 ;  /* 0x000000cbc384723e */ /* 0x000fe400000010ff */
[-C--:B------:R-:W-:Y:S07]  /*b190*/  F2FP.BF16.PACK_AB R133, R194, R202.reuse ;  /* 0x000000cac285723e */ /* 0x080fee00000010ff */
        /* <DEDUP_REMOVED lines=9> */
[----:B------:R-:W4:Y:S07]  /*b230*/  LDSM.16.MT88.4 R152, [R240+0x3100] ;  /* 0x00310000f098783b */ /* 0x000f2e0000004200 */
        /* <DEDUP_REMOVED lines=10> */
[-C--:B-1----:R-:W-:Y:S08]  /*b2e0*/  HMMA.16816.F32.BF16 R68, R132, R148.reuse, R68 ;  /* 0x000000948444723c */ /* 0x082ff00000041844 */
[C---:B------:R-:W-:Y:S07]  /*b2f0*/  HMMA.16816.F32.BF16 R72, R136.reuse, R148, R72 ;  /* 0x000000948848723c */ /* 0x040fee0000041848 */
[----:B------:R-:W-:Y:S01]  /*b300*/  MOV R149, R205 ;  /* 0x000000cd00957202 */ /* 0x000fe20000000f00 */
[-C--:B------:R-:W-:Y:S01]  /*b310*/  HMMA.16816.F32.BF16 R76, R136, R150.reuse, R76 ;  /* 0x00000096884c723c */ /* 0x080fe2000004184c */
[----:B------:R-:W-:Y:S07]  /*b320*/  IMAD.MOV.U32 R148, RZ, RZ, R204 ;  /* 0x000000ffff947224 */ /* 0x000fee00078e00cc */
[C---:B------:R-:W-:Y:S07]  /*b330*/  HMMA.16816.F32.BF16 R80, R132.reuse, R150, R80 ;  /* 0x000000968450723c */ /* 0x040fee0000041850 */
[----:B------:R-:W-:Y:S01]  /*b340*/  MOV R151, R203 ;  /* 0x000000cb00977202 */ /* 0x000fe20000000f00 */
[-C--:B------:R-:W-:Y:S01]  /*b350*/  HMMA.16816.F32.BF16 R84, R132, R156.reuse, R84 ;  /* 0x0000009c8454723c */ /* 0x080fe20000041854 */
[----:B------:R-:W-:Y:S07]  /*b360*/  MOV R150, R202 ;  /* 0x000000ca00967202 */ /* 0x000fee0000000f00 */
[C---:B------:R-:W-:Y:S07]  /*b370*/  HMMA.16816.F32.BF16 R88, R136.reuse, R156, R88 ;  /* 0x0000009c8858723c */ /* 0x040fee0000041858 */
[----:B------:R-:W-:Y:S01]  /*b380*/  IMAD.MOV.U32 R157, RZ, RZ, R201 ;  /* 0x000000ffff9d7224 */ /* 0x000fe200078e00c9 */
[-C--:B------:R-:W-:Y:S01]  /*b390*/  HMMA.16816.F32.BF16 R92, R136, R158.reuse, R92 ;  /* 0x0000009e885c723c */ /* 0x080fe2000004185c */
[----:B------:R-:W-:Y:S07]  /*b3a0*/  MOV R156, R200 ;  /* 0x000000c8009c7202 */ /* 0x000fee0000000f00 */
[C---:B------:R-:W-:Y:S07]  /*b3b0*/  HMMA.16816.F32.BF16 R96, R132.reuse, R158, R96 ;  /* 0x0000009e8460723c */ /* 0x040fee0000041860 */
[----:B------:R-:W-:Y:S01]  /*b3c0*/  MOV R159, R195 ;  /* 0x000000c3009f7202 */ /* 0x000fe20000000f00 */
[-C--:B----4-:R-:W-:Y:S01]  /*b3d0*/  HMMA.16816.F32.BF16 R100, R132, R152.reuse, R100 ;  /* 0x000000988464723c */ /* 0x090fe20000041864 */
[----:B------:R-:W-:Y:S07]  /*b3e0*/  IMAD.MOV.U32 R158, RZ, RZ, R194 ;  /* 0x000000ffff9e7224 */ /* 0x000fee00078e00c2 */
[C---:B------:R-:W-:Y:S07]  /*b3f0*/  HMMA.16816.F32.BF16 R104, R136.reuse, R152, R104 ;  /* 0x000000988868723c */ /* 0x040fee0000041868 */
[----:B------:R-:W-:Y:S01]  /*b400*/  MOV R153, R193 ;  /* 0x000000c100997202 */ /* 0x000fe20000000f00 */
[-C--:B------:R-:W-:Y:S01]  /*b410*/  HMMA.16816.F32.BF16 R108, R136, R154.reuse, R108 ;  /* 0x0000009a886c723c */ /* 0x080fe2000004186c */
[----:B------:R-:W-:Y:S07]  /*b420*/  MOV R152, R192 ;  /* 0x000000c000987202 */ /* 0x000fee0000000f00 */
[C---:B------:R-:W-:Y:S07]  /*b430*/  HMMA.16816.F32.BF16 R112, R132.reuse, R154, R112 ;  /* 0x0000009a8470723c */ /* 0x040fee0000041870 */
[----:B------:R-:W-:Y:S01]  /*b440*/  IMAD.MOV.U32 R155, RZ, RZ, R191 ;  /* 0x000000ffff9b7224 */ /* 0x000fe200078e00bf */
[-C--:B--2---:R-:W-:Y:S01]  /*b450*/  HMMA.16816.F32.BF16 R116, R132, R140.reuse, R116 ;  /* 0x0000008c8474723c */ /* 0x084fe20000041874 */
[----:B------:R-:W-:Y:S03]  /*b460*/  F2FP.BF16.PACK_AB R191, R228, R230 ;  /* 0x000000e6e4bf723e */ /* 0x000fe600000010ff */
[----:B------:R-:W-:Y:S02]  /*b470*/  MOV R154, R190 ;  /* 0x000000be009a7202 */ /* 0x000fe40000000f00 */
[----:B------:R-:W-:Y:S02]  /*b480*/  F2FP.BF16.PACK_AB R190, R231, R234 ;  /* 0x000000eae7be723e */ /* 0x000fe400000010ff */
[C---:B------:R-:W-:Y:S07]  /*b490*/  HMMA.16816.F32.BF16 R120, R136.reuse, R140, R120 ;  /* 0x0000008c8878723c */ /* 0x040fee0000041878 */
[----:B------:R-:W-:Y:S01]  /*b4a0*/  MOV R141, R189 ;  /* 0x000000bd008d7202 */ /* 0x000fe20000000f00 */
[-C--:B------:R-:W-:Y:S01]  /*b4b0*/  HMMA.16816.F32.BF16 R124, R136, R142.reuse, R124 ;  /* 0x0000008e887c723c */ /* 0x080fe2000004187c */
[----:B------:R-:W-:Y:S03]  /*b4c0*/  F2FP.BF16.PACK_AB R189, R232, R233 ;  /* 0x000000e9e8bd723e */ /* 0x000fe600000010ff */
[----:B------:R-:W-:Y:S03]  /*b4d0*/  IMAD.MOV.U32 R140, RZ, RZ, R188 ;  /* 0x000000ffff8c7224 */ /* 0x000fe600078e00bc */
[----:B------:R-:W-:Y:S01]  /*b4e0*/  FADD.FTZ R136, R166, R164 ;  /* 0x000000a4a6887221 */ /* 0x000fe20000010000 */
[----:B------:R-:W-:Y:S01]  /*b4f0*/  HMMA.16816.F32.BF16 R128, R132, R142, R128 ;  /* 0x0000008e8480723c */ /* 0x000fe20000041880 */
[----:B------:R-:W-:Y:S03]  /*b500*/  MOV R166, R177 ;  /* 0x000000b100a67202 */ /* 0x000fe60000000f00 */
[----:B------:R-:W-:Y:S01]  /*b510*/  IMAD.MOV.U32 R139, RZ, RZ, R163 ;  /* 0x000000ffff8b7224 */ /* 0x000fe200078e00a3 */
[----:B------:R-:W-:Y:S01]  /*b520*/  F2FP.BF16.PACK_AB R188, R235, R166 ;  /* 0x000000a6ebbc723e */ /* 0x000fe200000010ff */
[----:B------:R-:W1:Y:S01]  /*b530*/  LDSM.16.MT88.4 R160, [R240+0x1900] ;  /* 0x00190000f0a0783b */ /* 0x000e620000004200 */
[----:B------:R-:W-:Y:S01]  /*b540*/  MOV R138, R178 ;  /* 0x000000b2008a7202 */ /* 0x000fe20000000f00 */
[----:B------:R-:W-:Y:S01]  /*b550*/  FADD.FTZ R229, R229, R136 ;  /* 0x00000088e5e57221 */ /* 0x000fe20000010000 */
[----:B------:R-:W-:Y:S03]  /*b560*/  MOV R137, R179 ;  /* 0x000000b300897202 */ /* 0x000fe60000000f00 */
[-C--:B------:R-:W-:Y:S01]  /*b570*/  HMMA.16816.F32.BF16 R192, R188, R196.reuse, R4 ;  /* 0x000000c4bcc0723c */ /* 0x080fe20000041804 */
[----:B------:R-:W-:Y:S01]  /*b580*/  MOV R164, R176 ;  /* 0x000000b000a47202 */ /* 0x000fe20000000f00 */
[----:B------:R-:W-:Y:S06]  /*b590*/  LDSM.16.MT88.4 R4, [R239+0x3900] ;  /* 0x00390000ef04783b */ /* 0x000fec0000004200 */
[C---:B------:R-:W-:Y:S02]  /*b5a0*/  HMMA.16816.F32.BF16 R200, R208.reuse, R196, R8 ;  /* 0x000000c4d0c8723c */ /* 0x040fe40000041808 */
[----:B------:R-:W2:Y:S05]  /*b5b0*/  LDSM.16.MT88.4 R176, [R239+0x1900] ;  /* 0x00190000efb0783b */ /* 0x000eaa0000004200 */
[----:B------:R-:W-:Y:S01]  /*b5c0*/  MOV R9, R151 ;  /* 0x0000009700097202 */ /* 0x000fe20000000f00 */
[-C--:B------:R-:W-:Y:S01]  /*b5d0*/  HMMA.16816.F32.BF16 R204, R208, R198.reuse, R12 ;  /* 0x000000c6d0cc723c */ /* 0x080fe2000004180c */
[----:B------:R-:W-:Y:S03]  /*b5e0*/  IMAD.MOV.U32 R8, RZ, RZ, R150 ;  /* 0x000000ffff087224 */ /* 0x000fe600078e0096 */
[----:B------:R-:W-:Y:S01]  /*b5f0*/  IMAD.MOV.U32 R10, RZ, RZ, R149 ;  /* 0x000000ffff0a7224 */ /* 0x000fe200078e0095 */
[----:B------:R-:W-:Y:S02]  /*b600*/  MOV R11, R148 ;  /* 0x00000094000b7202 */ /* 0x000fe40000000f00 */
[----:B------:R-:W-:Y:S01]  /*b610*/  MOV R13, R137 ;  /* 0x00000089000d7202 */ /* 0x000fe20000000f00 */
[C---:B------:R-:W-:Y:S01]  /*b620*/  HMMA.16816.F32.BF16 R196, R188.reuse, R198, R16 ;  /* 0x000000c6bcc4723c */ /* 0x040fe20000041810 */
[----:B------:R-:W-:Y:S03]  /*b630*/  IMAD.MOV.U32 R15, RZ, RZ, R166 ;  /* 0x000000ffff0f7224 */ /* 0x000fe600078e00a6 */
[----:B------:R-:W-:Y:S01]  /*b640*/  IMAD.MOV.U32 R12, RZ, RZ, R138 ;  /* 0x000000ffff0c7224 */ /* 0x000fe200078e008a */
[----:B------:R-:W-:Y:S01]  /*b650*/  MOV R14, R164 ;  /* 0x000000a4000e7202 */ /* 0x000fe20000000f00 */
[----:B------:R-:W-:Y:S01]  /*b660*/  FADD.FTZ R11, R11, R229 ;  /* 0x000000e50b0b7221 */ /* 0x000fe20000010000 */
[----:B------:R-:W-:Y:S01]  /*b670*/  MOV R19, R139 ;  /* 0x0000008b00137202 */ /* 0x000fe20000000f00 */
[-C--:B---3--:R-:W-:Y:S01]  /*b680*/  HMMA.16816.F32.BF16 R132, R188, R144.reuse, R20 ;  /* 0x00000090bc84723c */ /* 0x088fe20000041814 */
[----:B------:R-:W-:Y:S03]  /*b690*/  MOV R18, R140 ;  /* 0x0000008c00127202 */ /* 0x000fe60000000f00 */
[----:B------:R-:W-:Y:S01]  /*b6a0*/  IMAD.MOV.U32 R17, RZ, RZ, R141 ;  /* 0x000000ffff117224 */ /* 0x000fe200078e008d */
[----:B------:R-:W-:Y:S02]  /*b6b0*/  MOV R16, R154 ;  /* 0x0000009a00107202 */ /* 0x000fe40000000f00 */
[----:B------:R-:W-:Y:S01]  /*b6c0*/  MOV R23, R155 ;  /* 0x0000009b00177202 */ /* 0x000fe20000000f00 */
[C---:B------:R-:W-:Y:S01]  /*b6d0*/  HMMA.16816.F32.BF16 R136, R208.reuse, R144, R24 ;  /* 0x00000090d088723c */ /* 0x040fe20000041818 */
[----:B------:R-:W-:Y:S03]  /*b6e0*/  IMAD.MOV.U32 R22, RZ, RZ, R152 ;  /* 0x000000ffff167224 */ /* 0x000fe600078e0098 */
[----:B------:R-:W-:Y:S02]  /*b6f0*/  MOV R21, R153 ;  /* 0x0000009900157202 */ /* 0x000fe40000000f00 */
[----:B------:R-:W-:Y:S01]  /*b700*/  MOV R20, R158 ;  /* 0x0000009e00147202 */ /* 0x000fe20000000f00 */
[----:B------:R-:W-:Y:S01]  /*b710*/  IMAD.MOV.U32 R27, RZ, RZ, R159 ;  /* 0x000000ffff1b7224 */ /* 0x000fe200078e009f */
[-C--:B------:R-:W-:Y:S01]  /*b720*/  HMMA.16816.F32.BF16 R140, R208, R146.reuse, R28 ;  /* 0x00000092d08c723c */ /* 0x080fe2000004181c */
[----:B------:R-:W-:Y:S03]  /*b730*/  MOV R26, R156 ;  /* 0x0000009c001a7202 */ /* 0x000fe60000000f00 */
[----:B------:R-:W-:Y:S02]  /*b740*/  MOV R25, R157 ;  /* 0x0000009d00197202 */ /* 0x000fe40000000f00 */
[----:B------:R-:W-:Y:S01]  /*b750*/  MOV R24, R175 ;  /* 0x000000af00187202 */ /* 0x000fe20000000f00 */
[----:B------:R-:W-:Y:S01]  /*b760*/  IMAD.MOV.U32 R29, RZ, RZ, R173 ;  /* 0x000000ffff1d7224 */ /* 0x000fe200078e00ad */
[C---:B------:R-:W-:Y:S01]  /*b770*/  HMMA.16816.F32.BF16 R144, R188.reuse, R146, R32 ;  /* 0x00000092bc90723c */ /* 0x040fe20000041820 */
[----:B------:R-:W-:Y:S03]  /*b780*/  MOV R31, R171 ;  /* 0x000000ab001f7202 */ /* 0x000fe60000000f00 */
[----:B------:R-:W-:Y:S01]  /*b790*/  FADD.FTZ R11, R24, R11 ;  /* 0x0000000b180b7221 */ /* 0x000fe20000010000 */
[----:B------:R-:W-:Y:S02]  /*b7a0*/  MOV R30, R172 ;  /* 0x000000ac001e7202 */ /* 0x000fe40000000f00 */
[----:B------:R-:W-:Y:S01]  /*b7b0*/  IMAD.MOV.U32 R34, RZ, RZ, R170 ;  /* 0x000000ffff227224 */ /* 0x000fe200078e00aa */
[-C--:B-1----:R-:W-:Y:S01]  /*b7c0*/  HMMA.16816.F32.BF16 R148, R188, R160.reuse, R36 ;  /* 0x000000a0bc94723c */ /* 0x082fe20000041824 */
[----:B------:R-:W-:Y:S03]  /*b7d0*/  MOV R35, R169 ;  /* 0x000000a900237202 */ /* 0x000fe60000000f00 */
[----:B------:R-:W-:Y:S01]  /*b7e0*/  FADD.FTZ R3, R34, R3 ;  /* 0x0000000322037221 */ /* 0x000fe20000010000 */
[----:B------:R-:W-:Y:S01]  /*b7f0*/  MOV R28, R174 ;  /* 0x000000ae001c7202 */ /* 0x000fe20000000f00 */
[----:B------:R-:W-:Y:S02]  /*b800*/  FADD.FTZ R2, R35, R2 ;  /* 0x0000000223027221 */ /* 0x000fe40000010000 */
[C---:B------:R-:W-:Y:S01]  /*b810*/  HMMA.16816.F32.BF16 R152, R208.reuse, R160, R40 ;  /* 0x000000a0d098723c */ /* 0x040fe20000041828 */
[----:B------:R-:W-:Y:S03]  /*b820*/  FADD.FTZ R3, R29, R3 ;  /* 0x000000031d037221 */ /* 0x000fe60000010000 */
[----:B------:R-:W-:Y:S02]  /*b830*/  FADD.FTZ R2, R30, R2 ;  /* 0x000000021e027221 */ /* 0x000fe40000010000 */
[----:B------:R-:W-:Y:S02]  /*b840*/  FADD.FTZ R10, R10, R3 ;  /* 0x000000030a0a7221 */ /* 0x000fe40000010000 */
[-C--:B------:R-:W-:Y:S01]  /*b850*/  HMMA.16816.F32.BF16 R156, R208, R162.reuse, R44 ;  /* 0x000000a2d09c723c */ /* 0x080fe2000004182c */
[----:B------:R-:W-:Y:S03]  /*b860*/  FADD.FTZ R3, R25, R11 ;  /* 0x0000000b19037221 */ /* 0x000fe60000010000 */
[----:B------:R-:W-:Y:S02]  /*b870*/  FADD.FTZ R9, R9, R2 ;  /* 0x0000000209097221 */ /* 0x000fe40000010000 */
[----:B------:R-:W-:Y:S02]  /*b880*/  FADD.FTZ R2, R26, R10 ;  /* 0x0000000a1a027221 */ /* 0x000fe40000010000 */
[C---:B------:R-:W-:Y:S01]  /*b890*/  HMMA.16816.F32.BF16 R160, R188.reuse, R162, R48 ;  /* 0x000000a2bca0723c */ /* 0x040fe20000041830 */
[----:B------:R-:W-:Y:S03]  /*b8a0*/  FADD.FTZ R10, R21, R3 ;  /* 0x00000003150a7221 */ /* 0x000fe60000010000 */
[----:B------:R-:W-:Y:S04]  /*b8b0*/  FADD.FTZ R0, R28, R0 ;  /* 0x000000001c007221 */ /* 0x000fe80000010000 */
[-C--:B--2---:R-:W-:Y:S01]  /*b8c0*/  HMMA.16816.F32.BF16 R164, R188, R176.reuse, R52 ;  /* 0x000000b0bca4723c */ /* 0x084fe20000041834 */
[----:B------:R-:W-:Y:S04]  /*b8d0*/  FADD.FTZ R0, R31, R0 ;  /* 0x000000001f007221 */ /* 0x000fe80000010000 */
[----:B------:R-:W-:Y:S02]  /*b8e0*/  FADD.FTZ R8, R8, R0 ;  /* 0x0000000008087221 */ /* 0x000fe40000010000 */
[----:B------:R-:W-:Y:S01]  /*b8f0*/  FADD.FTZ R0, R27, R9 ;  /* 0x000000091b007221 */ /* 0x000fe20000010000 */
        /* <DEDUP_REMOVED lines=10> */
[----:B------:R-:W-:Y:S02]  /*b9a0*/  FADD.FTZ R8, R12, R3 ;  /* 0x000000030c087221 */ /* 0x000fe40000010000 */
[----:B------:R-:W-:Y:S02]  /*b9b0*/  FADD.FTZ R3, R15, R9 ;  /* 0x000000090f037221 */ /* 0x000fe40000010000 */
        /* <DEDUP_REMOVED lines=15> */
[-C--:B------:R-:W-:Y:S01]  /*bab0*/  HMMA.16816.F32.BF16 R124, R208, R6.reuse, R124 ;  /* 0x00000006d07c723c */ /* 0x080fe2000004187c */
[----:B------:R-:W-:Y:S03]  /*bac0*/  FADD.FTZ R5, R14, R0 ;  /* 0x000000000e057221 */ /* 0x000fe60000010000 */
[----:B------:R-:W-:Y:S02]  /*bad0*/  FADD.FTZ R2, R233, R8 ;  /* 0x00000008e9027221 */ /* 0x000fe40000010000 */
[----:B------:R-:W-:Y:S02]  /*bae0*/  FADD.FTZ R0, R227, R4 ;  /* 0x00000004e3007221 */ /* 0x000fe40000010000 */
[----:B------:R-:W-:Y:S01]  /*baf0*/  FADD.FTZ R4, R235, R3 ;  /* 0x00000003eb047221 */ /* 0x000fe20000010000 */
[----:B------:R-:W-:Y:S03]  /*bb00*/  HMMA.16816.F32.BF16 R128, R188, R6, R128 ;  /* 0x00000006bc80723c */ /* 0x000fe60000041880 */
[----:B------:R-:W-:Y:S02]  /*bb10*/  FADD.FTZ R3, R232, R2 ;  /* 0x00000002e8037221 */ /* 0x000fe40000010000 */
[----:B------:R-:W-:Y:S02]  /*bb20*/  FADD.FTZ R4, R234, R4 ;  /* 0x00000004ea047221 */ /* 0x000fe40000010000 */
[----:B------:R-:W-:Y:S01]  /*bb30*/  FADD.FTZ R5, R225, R5 ;  /* 0x00000005e1057221 */ /* 0x000fe20000010000 */
[----:B------:R-:W-:Y:S01]  /*bb40*/  MOV R188, R182 ;  /* 0x000000b600bc7202 */ /* 0x000fe20000000f00 */
[----:B------:R-:W-:Y:S03]  /*bb50*/  FADD.FTZ R2, R226, R0 ;  /* 0x00000000e2027221 */ /* 0x000fe60000010000 */
[----:B------:R-:W-:Y:S02]  /*bb60*/  FADD.FTZ R3, R230, R3 ;  /* 0x00000003e6037221 */ /* 0x000fe40000010000 */
[----:B------:R-:W-:Y:S02]  /*bb70*/  FADD.FTZ R4, R231, R4 ;  /* 0x00000004e7047221 */ /* 0x000fe40000010000 */
[----:B------:R-:W-:Y:S02]  /*bb80*/  FADD.FTZ R3, R228, R3 ;  /* 0x00000003e4037221 */ /* 0x000fe40000010000 */
[----:B------:R-:W-:Y:S01]  /*bb90*/  FADD.FTZ R2, R187, R2 ;  /* 0x00000002bb027221 */ /* 0x000fe20000010000 */
[----:B------:R1:W-:Y:S01]  /*bba0*/  STL [R1+0xc], R4 ;  /* 0x00000c0401007387 */ /* 0x0003e20000100800 */
[----:B------:R-:W-:Y:S01]  /*bbb0*/  FADD.FTZ R0, R224, R5 ;  /* 0x00000005e0007221 */ /* 0x000fe20000010000 */
[----:B------:R-:W-:Y:S01]  /*bbc0*/  MOV R187, R184 ;  /* 0x000000b800bb7202 */ /* 0x000fe20000000f00 */
[----:B------:R-:W-:Y:S01]  /*bbd0*/  FADD.FTZ R2, R183, R2 ;  /* 0x00000002b7027221 */ /* 0x000fe20000010000 */
[----:B------:R1:W-:Y:S01]  /*bbe0*/  STL [R1+0x40], R3 ;  /* 0x0000400301007387 */ /* 0x0003e20000100800 */
[----:B------:R-:W-:Y:S02]  /*bbf0*/  FADD.FTZ R0, R181, R0 ;  /* 0x00000000b5007221 */ /* 0x000fe40000010000 */
[----:B------:R-:W-:Y:S01]  /*bc00*/  IMAD.MOV.U32 R181, RZ, RZ, R185 ;  /* 0x000000ffffb57224 */ /* 0x000fe200078e00b9 */
[----:B------:R1:W-:Y:S01]  /*bc10*/  STL [R1+0x14], R2 ;  /* 0x0000140201007387 */ /* 0x0003e20000100800 */
[----:B------:R-:W-:Y:S01]  /*bc20*/  FADD.FTZ R0, R180, R0 ;  /* 0x00000000b4007221 */ /* 0x000fe20000010000 */
[----:B------:R-:W-:Y:S04]  /*bc30*/  MOV R180, R186 ;  /* 0x000000ba00b47202 */ /* 0x000fe80000000f00 */
[----:B------:R1:W-:Y:S01]  /*bc40*/  STL [R1+0x10], R0 ;  /* 0x0000100001007387 */ /* 0x0003e20000100800 */
[----:B------:R-:W-:-:S05]  /*bc50*/  @P0 BRA `(.L_x_1795) ;  /* 0xffffb3b000000947 */ /* 0x000fca000383ffff */
.L_x_1792:
[----:B--2---:R-:W-:-:S13]  /*bc60*/  ISETP.LE.AND P0, PT, RZ, UR10, PT ;  /* 0x0000000aff007c0c */ /* 0x004fda000bf03270 */
[----:B------:R-:W-:Y:S05]  /*bc70*/  @!P0 BRA `(.L_x_1796) ;  /* 0x00003cf000008947 */ /* 0x000fea0003800000 */
[----:B-1----:R-:W2:Y:S01]  /*bc80*/  LDL.LU R2, [R1+0x38] ;  /* 0x0000380001027983 */ /* 0x002ea20000300800 */
        /* <DEDUP_REMOVED lines=10> */
[----:B------:R-:W-:Y:S01]  /*bd30*/  IMAD.SHL.U32 R228, R2, 0x2, RZ ;  /* 0x0000000202e47824 */ /* 0x000fe200078e00ff */
[----:B------:R-:W-:Y:S05]  /*bd40*/  BRA `(.L_x_1797) ;  /* 0x0000040000007947 */ /* 0x000fea0003800000 */
.L_x_1799:
[----:B------:R-:W2:Y:S01]  /*bd50*/  LDL R2, [R1+0x3c] ;  /* 0x00003c0001027983 */ /* 0x000ea20000100800 */
[----:B------:R-:W-:Y:S01]  /*bd60*/  ULEA UR4, UR10, UR11, 0x6 ;  /* 0x0000000b0a047291 */ /* 0x000fe2000f8e303f */
[----:B------:R-:W-:Y:S02]  /*bd70*/  IMAD.MOV.U32 R186, RZ, RZ, RZ ;  /* 0x000000ffffba7224 */ /* 0x000fe400078e00ff */
[----:B------:R-:W3:Y:S03]  /*bd80*/  LDL R211, [R1+0x18] ;  /* 0x0000180001d37983 */ /* 0x000ee60000100800 */
[----:B------:R-:W-:Y:S05]  /*bd90*/  IMAD.U32 R181, RZ, RZ, UR4 ;  /* 0x00000004ffb57e24 */ /* 0x000fea000f8e00ff */
        /* <DEDUP_REMOVED lines=28> */
[----:B------:R-:W4:Y:S04]  /*bf60*/  SHFL.IDX PT, R208, R181, 0x1, 0x181f ;  /* 0x00381f00b5d07f89 */ /* 0x000f2800000e0000 */
[----:B------:R-:W5:Y:S04]  /*bf70*/  SHFL.IDX PT, R209, R2, 0x1, 0x181f ;  /* 0x00381f0002d17f89 */ /* 0x000f6800000e0000 */
[----:B------:R-:W5:Y:S04]  /*bf80*/  SHFL.IDX PT, R191, R181, 0x2, 0x181f ;  /* 0x00581f00b5bf7f89 */ /* 0x000f6800000e0000 */
[----:B------:R-:W5:Y:S04]  /*bf90*/  SHFL.IDX PT, R210, R2, 0x2, 0x181f ;  /* 0x00581f0002d27f89 */ /* 0x000f6800000e0000 */
[----:B------:R-:W5:Y:S01]  /*bfa0*/  SHFL.IDX PT, R181, R181, 0x3, 0x181f ;  /* 0x00781f00b5b57f89 */ /* 0x000f6200000e0000 */
[C---:B-1----:R-:W-:Y:S02]  /*bfb0*/  IADD3 R188, P2, R186.reuse, R230, RZ ;  /* 0x000000e6babc7210 */ /* 0x042fe40007f5e0ff */
[----:B------:R-:W-:Y:S01]  /*bfc0*/  IADD3 R186, P1, R186, R228, RZ ;  /* 0x000000e4baba7210 */ /* 0x000fe20007f3e0ff */
[----:B------:R-:W1:Y:S02]  /*bfd0*/  SHFL.IDX PT, R2, R2, 0x3, 0x181f ;  /* 0x00781f0002027f89 */ /* 0x000e6400000e0000 */
[C-C-:B--2---:R-:W-:Y:S01]  /*bfe0*/  IMAD.X R189, R182.reuse, 0x1, R231.reuse, P2 ;  /* 0x00000001b6bd7824 */ /* 0x144fe200010e06e7 */
[-C--:B------:R-:W-:Y:S02]  /*bff0*/  IADD3.X R187, R182, R229.reuse, RZ, P1, !PT ;  /* 0x000000e5b6bb7210 */ /* 0x080fe40000ffe4ff */
[C---:B----4-:R-:W-:Y:S02]  /*c000*/  IADD3 R184, P0, R208.reuse, R230, RZ ;  /* 0x000000e6d0b87210 */ /* 0x050fe40007f1e0ff */
[----:B---3--:R2:W-:Y:S01]  /*c010*/  LDGSTS.E.BYPASS.LTC128B.128 [R211+0x4100], [R188.64], !P6 ;  /* 0x04100000bcd37fae */ /* 0x0085e2000f101d4e */
[----:B------:R-:W-:Y:S02]  /*c020*/  IADD3 R208, P1, R208, R228, RZ ;  /* 0x000000e4d0d07210 */ /* 0x000fe40007f3e0ff */
[----:B-----5:R-:W-:Y:S01]  /*c030*/  IMAD.X R185, R209, 0x1, R231, P0 ;  /* 0x00000001d1b97824 */ /* 0x020fe200000e06e7 */
[----:B------:R3:W-:Y:S01]  /*c040*/  LDGSTS.E.BYPASS.LTC128B.128 [R211+0x6100], [R186.64], !P5 ;  /* 0x06100000bad37fae */ /* 0x0007e2000e901d4e */
[----:B------:R-:W-:Y:S01]  /*c050*/  IADD3 R190, P0, R191, R230, RZ ;  /* 0x000000e6bfbe7210 */ /* 0x000fe20007f1e0ff */
[----:B------:R-:W-:Y:S02]  /*c060*/  IMAD.X R209, R209, 0x1, R229, P1 ;  /* 0x00000001d1d17824 */ /* 0x000fe400008e06e5 */
[----:B------:R4:W-:Y:S04]  /*c070*/  LDGSTS.E.BYPASS.LTC128B.128 [R211+0x4900], [R184.64], !P6 ;  /* 0x04900000b8d37fae */ /* 0x0009e8000f101d4e */
[----:B------:R1:W-:Y:S01]  /*c080*/  LDGSTS.E.BYPASS.LTC128B.128 [R211+0x6900], [R208.64], !P5 ;  /* 0x06900000d0d37fae */ /* 0x0003e2000e901d4e */
[----:B--2---:R-:W-:Y:S01]  /*c090*/  IADD3 R188, P2, R191, R228, RZ ;  /* 0x000000e4bfbc7210 */ /* 0x004fe20007f5e0ff */
[C-C-:B------:R-:W-:Y:S01]  /*c0a0*/  IMAD.X R191, R210.reuse, 0x1, R231.reuse, P0 ;  /* 0x00000001d2bf7824 */ /* 0x140fe200000e06e7 */
[C---:B---3--:R-:W-:Y:S04]  /*c0b0*/  IADD3 R186, P1, R181.reuse, R230, RZ ;  /* 0x000000e6b5ba7210 */ /* 0x048fe80007f3e0ff */
[----:B------:R2:W-:Y:S01]  /*c0c0*/  LDGSTS.E.BYPASS.LTC128B.128 [R211+0x5100], [R190.64], !P6 ;  /* 0x05100000bed37fae */ /* 0x0005e2000f101d4e */
[----:B------:R-:W-:Y:S02]  /*c0d0*/  IADD3.X R189, R210, R229, RZ, P2, !PT ;  /* 0x000000e5d2bd7210 */ /* 0x000fe400017fe4ff */
[----:B----4-:R-:W-:Y:S01]  /*c0e0*/  IADD3 R184, P0, R181, R228, RZ ;  /* 0x000000e4b5b87210 */ /* 0x010fe20007f1e0ff */
[C---:B-1----:R-:W-:Y:S02]  /*c0f0*/  IMAD.X R187, R2.reuse, 0x1, R231, P1 ;  /* 0x0000000102bb7824 */ /* 0x042fe400008e06e7 */
[----:B------:R2:W-:Y:S02]  /*c100*/  LDGSTS.E.BYPASS.LTC128B.128 [R211+0x7100], [R188.64], !P5 ;  /* 0x07100000bcd37fae */ /* 0x0005e4000e901d4e */
[----:B------:R-:W-:Y:S02]  /*c110*/  IMAD.X R185, R2, 0x1, R229, P0 ;  /* 0x0000000102b97824 */ /* 0x000fe400000e06e5 */
[----:B------:R2:W-:Y:S04]  /*c120*/  LDGSTS.E.BYPASS.LTC128B.128 [R211+0x5900], [R186.64], !P6 ;  /* 0x05900000bad37fae */ /* 0x0005e8000f101d4e */
[----:B------:R2:W-:Y:S01]  /*c130*/  LDGSTS.E.BYPASS.LTC128B.128 [R211+0x7900], [R184.64], !P5 ;  /* 0x07900000b8d37fae */ /* 0x0005e2000e901d4e */
[----:B------:R-:W-:-:S05]  /*c140*/  BRA `(.L_x_1798) ;  /* 0x00000eb000007947 */ /* 0x000fca0003800000 */
.L_x_1797:
[----:B------:R-:W2:Y:S01]  /*c150*/  LDL R4, [R1+0x30] ;  /* 0x0000300001047983 */ /* 0x000ea20000100800 */
[----:B------:R-:W-:Y:S04]  /*c160*/  DEPBAR.LE SB0, 0x0 ;  /* 0x000080000000791a */ /* 0x000fe80000000000 */
[----:B------:R-:W-:Y:S01]  /*c170*/  UISETP.GE.AND UP0, UPT, UR10, 0x1, UPT ;  /* 0x000000010a00788c */ /* 0x000fe2000bf06270 */
[----:B------:R-:W3:Y:S06]  /*c180*/  LDL R10, [R1+0x1c] ;  /* 0x00001c00010a7983 */ /* 0x000eec0000100800 */
[----:B------:R-:W4:Y:S06]  /*c190*/  LDL R40, [R1] ;  /* 0x0000000001287983 */ /* 0x000f2c0000100800 */
[----:B------:R-:W3:Y:S06]  /*c1a0*/  LDL R41, [R1+0x4] ;  /* 0x0000040001297983 */ /* 0x000eec0000100800 */
[----:B------:R-:W3:Y:S06]  /*c1b0*/  LDL R28, [R1+0x8] ;  /* 0x00000800011c7983 */ /* 0x000eec0000100800 */
[----:B------:R-:W3:Y:S06]  /*c1c0*/  LDL R55, [R1+0x20] ;  /* 0x0000200001377983 */ /* 0x000eec0000100800 */
[----:B------:R-:W-:Y:S06]  /*c1d0*/  BAR.SYNC.DEFER_BLOCKING 0x0 ;  /* 0x0000000000007b1d */ /* 0x000fec0000010000 */
[----:B-----5:R-:W-:Y:S06]  /*c1e0*/  LDSM.16.M88.4 R64, [R243+0x8100] ;  /* 0x00810000f340783b */ /* 0x020fec0000000200 */
[----:B------:R-:W1:Y:S06]  /*c1f0*/  LDSM.16.M88.4 R16, [R236+0x4100] ;  /* 0x00410000ec10783b */ /* 0x000e6c0000000200 */
[----:B------:R-:W1:Y:S06]  /*c200*/  LDSM.16.M88.4 R60, [R243+0xa100] ;  /* 0x00a10000f33c783b */ /* 0x000e6c0000000200 */
[----:B------:R-:W1:Y:S06]  /*c210*/  LDSM.16.M88.4 R32, [R236+0x4900] ;  /* 0x00490000ec20783b */ /* 0x000e6c0000000200 */
[----:B------:R-:W-:Y:S06]  /*c220*/  LDSM.16.M88.4 R48, [R236+0x5100] ;  /* 0x00510000ec30783b */ /* 0x000fec0000000200 */
[----:B------:R-:W-:Y:S06]  /*c230*/  LDSM.16.M88.4 R184, [R236+0x5900] ;  /* 0x00590000ecb8783b */ /* 0x000fec0000000200 */
[----:B------:R-:W-:Y:S06]  /*c240*/  LDSM.16.M88.4 R188, [R245+0x8100] ;  /* 0x00810000f5bc783b */ /* 0x000fec0000000200 */
[----:B------:R-:W-:Y:S06]  /*c250*/  LDSM.16.M88.4 R208, [R247] ;  /* 0x00000000f7d0783b */ /* 0x000fec0000000200 */
[----:B------:R-:W-:Y:S01]  /*c260*/  LDSM.16.M88.4 R212, [R245+0xa100] ;  /* 0x00a10000f5d4783b */ /* 0x000fe20000000200 */
[----:B--2---:R-:W-:Y:S01]  /*c270*/  SHF.R.S32.HI R2, RZ, 0x1f, R4 ;  /* 0x0000001fff027819 */ /* 0x004fe20000011404 */
[----:B------:R-:W-:Y:S04]  /*c280*/  IMAD.WIDE.U32 R8, R4, c[0x0][0x208], RZ ;  /* 0x0000820004087a25 */ /* 0x000fe800078e00ff */
[----:B------:R-:W-:Y:S04]  /*c290*/  IMAD R2, R2, c[0x0][0x208], RZ ;  /* 0x0000820002027a24 */ /* 0x000fe800078e02ff */
[----:B------:R-:W-:Y:S02]  /*c2a0*/  IMAD R2, R4, c[0x0][0x20c], R2 ;  /* 0x0000830004027a24 */ /* 0x000fe400078e0202 */
[-C--:B-1----:R-:W-:Y:S01]  /*c2b0*/  HMMA.16816.F32.BF16 R4, R64, R16.reuse, RZ ;  /* 0x000000104004723c */ /* 0x082fe200000418ff */
[----:B----4-:R-:W-:Y:S02]  /*c2c0*/  LDSM.16.M88.4 R224, [R40] ;  /* 0x0000000028e0783b */ /* 0x010fe40000000200 */
[----:B------:R-:W-:Y:S01]  /*c2d0*/  IMAD.IADD R9, R9, 0x1, R2 ;  /* 0x0000000109097824 */ /* 0x000fe200078e0202 */
[----:B---3--:R-:W-:Y:S03]  /*c2e0*/  SHF.R.S32.HI R2, RZ, 0x1f, R10 ;  /* 0x0000001fff027819 */ /* 0x008fe6000001140a */
[----:B------:R-:W-:Y:S01]  /*c2f0*/  IMAD.WIDE.U32 R12, R10, c[0x0][0x218], R8 ;  /* 0x000086000a0c7a25 */ /* 0x000fe200078e0008 */
[----:B------:R-:W-:Y:S04]  /*c300*/  LDSM.16.M88.4 R220, [R41] ;  /* 0x0000000029dc783b */ /* 0x000fe80000000200 */
[----:B------:R-:W-:Y:S02]  /*c310*/  IMAD R2, R2, c[0x0][0x218], RZ ;  /* 0x0000860002027a24 */ /* 0x000fe400078e02ff */
[----:B------:R-:W-:Y:S02]  /*c320*/  LDSM.16.M88.4 R216, [R28] ;  /* 0x000000001cd8783b */ /* 0x000fe40000000200 */
[----:B------:R-:W-:Y:S01]  /*c330*/  IMAD R14, R10, c[0x0][0x21c], R2 ;  /* 0x000087000a0e7a24 */ /* 0x000fe200078e0202 */
[----:B------:R-:W-:Y:S01]  /*c340*/  IADD3 R2, P0, R12, UR24, RZ ;  /* 0x000000180c027c10 */ /* 0x000fe2000ff1e0ff */
[C---:B------:R-:W-:Y:S07]  /*c350*/  HMMA.16816.F32.BF16 R8, R60.reuse, R16, RZ ;  /* 0x000000103c08723c */ /* 0x040fee00000418ff */
[----:B------:R-:W-:Y:S02]  /*c360*/  IADD3.X R16, R13, UR8, R14, P0, !PT ;  /* 0x000000080d107c10 */ /* 0x000fe400087fe40e */
[-C--:B------:R-:W-:Y:S03]  /*c370*/  HMMA.16816.F32.BF16 R12, R60, R18.reuse, RZ ;  /* 0x000000123c0c723c */ /* 0x080fe600000418ff */
[C---:B------:R-:W-:Y:S04]  /*c380*/  LEA R36, P0, R2.reuse, c[0x0][0x1f8], 0x1 ;  /* 0x00007e0002247a11 */ /* 0x040fe800078008ff */
[----:B------:R-:W-:Y:S01]  /*c390*/  LEA.HI.X R2, R2, c[0x0][0x1fc], R16, 0x1, P0 ;  /* 0x00007f0002027a11 */ /* 0x000fe200000f0c10 */
[----:B------:R-:W1:Y:S01]  /*c3a0*/  SHFL.IDX PT, R42, R36, RZ, 0x181f ;  /* 0x00181fff242a7589 */ /* 0x000e6200000e0000 */
[C---:B------:R-:W-:Y:S05]  /*c3b0*/  HMMA.16816.F32.BF16 R16, R64.reuse, R18, RZ ;  /* 0x000000124010723c */ /* 0x040fea00000418ff */
[----:B------:R-:W2:Y:S03]  /*c3c0*/  SHFL.IDX PT, R37, R2, RZ, 0x181f ;  /* 0x00181fff02257589 */ /* 0x000ea600000e0000 */
[-C--:B------:R-:W-:Y:S03]  /*c3d0*/  HMMA.16816.F32.BF16 R20, R64, R32.reuse, RZ ;  /* 0x000000204014723c */ /* 0x080fe600000418ff */
[----:B------:R-:W3:Y:S05]  /*c3e0*/  SHFL.IDX PT, R46, R36, 0x1, 0x181f ;  /* 0x00381f00242e7f89 */ /* 0x000eea00000e0000 */
[C---:B------:R-:W-:Y:S01]  /*c3f0*/  HMMA.16816.F32.BF16 R24, R60.reuse, R32, RZ ;  /* 0x000000203c18723c */ /* 0x040fe200000418ff */
[----:B------:R-:W4:Y:S03]  /*c400*/  SHFL.IDX PT, R45, R2, 0x1, 0x181f ;  /* 0x00381f00022d7f89 */ /* 0x000f2600000e0000 */
[C---:B-1----:R-:W-:Y:S04]  /*c410*/  IADD3 R38, P1, R42.reuse, R230, RZ ;  /* 0x000000e62a267210 */ /* 0x042fe80007f3e0ff */
[-C--:B------:R-:W-:Y:S01]  /*c420*/  HMMA.16816.F32.BF16 R28, R60, R34.reuse, RZ ;  /* 0x000000223c1c723c */ /* 0x080fe200000418ff */
[----:B------:R-:W1:Y:S03]  /*c430*/  SHFL.IDX PT, R52, R36, 0x2, 0x181f ;  /* 0x00581f0024347f89 */ /* 0x000e6600000e0000 */
[----:B------:R-:W-:Y:S01]  /*c440*/  IADD3 R42, P0, R42, R228, RZ ;  /* 0x000000e42a2a7210 */ /* 0x000fe20007f1e0ff */
[C---:B--2---:R-:W-:Y:S02]  /*c450*/  IMAD.X R39, R37.reuse, 0x1, R231, P1 ;  /* 0x0000000125277824 */ /* 0x044fe400008e06e7 */
[----:B------:R-:W2:Y:S01]  /*c460*/  SHFL.IDX PT, R53, R2, 0x2, 0x181f ;  /* 0x00581f0002357f89 */ /* 0x000ea200000e0000 */
[C---:B------:R-:W-:Y:S04]  /*c470*/  HMMA.16816.F32.BF16 R32, R64.reuse, R34, RZ ;  /* 0x000000224020723c */ /* 0x040fe800000418ff */
[----:B------:R-:W-:Y:S01]  /*c480*/  IMAD.X R43, R37, 0x1, R229, P0 ;  /* 0x00000001252b7824 */ /* 0x000fe200000e06e5 */
[----:B------:R2:W-:Y:S01]  /*c490*/  LDGSTS.E.BYPASS.LTC128B.128 [R55], [R38.64], !P6 ;  /* 0x0000000026377fae */ /* 0x0005e2000f101d4e */
[C---:B---3--:R-:W-:Y:S02]  /*c4a0*/  IADD3 R40, P0, R46.reuse, R230, RZ ;  /* 0x000000e62e287210 */ /* 0x048fe40007f1e0ff */
[----:B------:R-:W-:Y:S03]  /*c4b0*/  IADD3 R46, P2, R46, R228, RZ ;  /* 0x000000e42e2e7210 */ /* 0x000fe60007f5e0ff */
[----:B------:R3:W-:Y:S01]  /*c4c0*/  LDGSTS.E.BYPASS.LTC128B.128 [R55+0x2000], [R42.64], !P5 ;  /* 0x020000002a377fae */ /* 0x0007e2000e901d4e */
[C---:B----4-:R-:W-:Y:S02]  /*c4d0*/  IMAD.X R41, R45.reuse, 0x1, R231, P0 ;  /* 0x000000012d297824 */ /* 0x050fe400000e06e7 */
[----:B------:R-:W-:Y:S03]  /*c4e0*/  IMAD.X R47, R45, 0x1, R229, P2 ;  /* 0x000000012d2f7824 */ /* 0x000fe600010e06e5 */
[----:B------:R4:W3:Y:S01]  /*c4f0*/  SHFL.IDX PT, R54, R36, 0x3, 0x181f ;  /* 0x00781f0024367f89 */ /* 0x0008e200000e0000 */
[C---:B-1----:R-:W-:Y:S02]  /*c500*/  IADD3 R44, P1, R52.reuse, R230, RZ ;  /* 0x000000e6342c7210 */ /* 0x042fe40007f3e0ff */
[----:B------:R-:W-:Y:S03]  /*c510*/  IADD3 R52, P0, R52, R228, RZ ;  /* 0x000000e434347210 */ /* 0x000fe60007f1e0ff */
[----:B------:R3:W-:Y:S01]  /*c520*/  LDGSTS.E.BYPASS.LTC128B.128 [R55+0x800], [R40.64], !P6 ;  /* 0x0080000028377fae */ /* 0x0007e2000f101d4e */
[C---:B--2---:R-:W-:Y:S02]  /*c530*/  IMAD.X R45, R53.reuse, 0x1, R231, P1 ;  /* 0x00000001352d7824 */ /* 0x044fe400008e06e7 */
[----:B------:R-:W-:Y:S03]  /*c540*/  IMAD.X R53, R53, 0x1, R229, P0 ;  /* 0x0000000135357824 */ /* 0x000fe600000e06e5 */
[----:B------:R1:W-:Y:S06]  /*c550*/  LDGSTS.E.BYPASS.LTC128B.128 [R55+0x2800], [R46.64], !P5 ;  /* 0x028000002e377fae */ /* 0x0003ec000e901d4e */
[----:B------:R1:W-:Y:S01]  /*c560*/  LDGSTS.E.BYPASS.LTC128B.128 [R55+0x1000], [R44.64], !P6 ;  /* 0x010000002c377fae */ /* 0x0003e2000f101d4e */
[-C--:B----4-:R-:W-:Y:S05]  /*c570*/  HMMA.16816.F32.BF16 R36, R64, R48.reuse, RZ ;  /* 0x000000304024723c */ /* 0x090fea00000418ff */
[----:B------:R2:W-:Y:S06]  /*c580*/  LDGSTS.E.BYPASS.LTC128B.128 [R55+0x3000], [R52.64], !P5 ;  /* 0x0300000034377fae */ /* 0x0005ec000e901d4e */
[----:B------:R-:W4:Y:S01]  /*c590*/  SHFL.IDX PT, R2, R2, 0x3, 0x181f ;  /* 0x00781f0002027f89 */ /* 0x000f2200000e0000 */
[C---:B---3--:R-:W-:Y:S07]  /*c5a0*/  HMMA.16816.F32.BF16 R40, R60.reuse, R48, RZ ;  /* 0x000000303c28723c */ /* 0x048fee00000418ff */
[----:B------:R-:W-:Y:S01]  /*c5b0*/  IADD3 R48, P0, R54, R230, RZ ;  /* 0x000000e636307210 */ /* 0x000fe20007f1e0ff */
[-C--:B-1----:R-:W-:Y:S04]  /*c5c0*/  HMMA.16816.F32.BF16 R44, R60, R50.reuse, RZ ;  /* 0x000000323c2c723c */ /* 0x082fe800000418ff */
[----:B----4-:R-:W-:Y:S01]  /*c5d0*/  IMAD.X R49, R2, 0x1, R231, P0 ;  /* 0x0000000102317824 */ /* 0x010fe200000e06e7 */
[----:B--2---:R-:W-:Y:S04]  /*c5e0*/  IADD3 R52, P0, R54, R228, RZ ;  /* 0x000000e436347210 */ /* 0x004fe80007f1e0ff */
        /* <DEDUP_REMOVED lines=161> */
.L_x_1798:
[----:B------:R-:W-:Y:S01]  /*d000*/  FMNMX.FTZ R2, R4, R0, !PT ;  /* 0x0000000004027209 */ /* 0x000fe20007810000 */
[----:B------:R-:W-:Y:S01]  /*d010*/  STL [R1+0x60], R229 ;  /* 0x000060e501007387 */ /* 0x000fe20000100800 */
[----:B------:R-:W-:Y:S02]  /*d020*/  FMNMX.FTZ R182, R6, R3, !PT ;  /* 0x0000000306b67209 */ /* 0x000fe40007810000 */
[----:B------:R-:W-:Y:S01]  /*d030*/  FMNMX.FTZ R2, R5, R2, !PT ;  /* 0x0000000205027209 */ /* 0x000fe20007810000 */
[----:B------:R-:W-:Y:S01]  /*d040*/  STL [R1+0x5c], R228 ;  /* 0x00005ce401007387 */ /* 0x000fe20000100800 */
[----:B------:R-:W-:Y:S02]  /*d050*/  FMNMX.FTZ R182, R7, R182, !PT ;  /* 0x000000b607b67209 */ /* 0x000fe40007810000 */
[----:B------:R-:W-:Y:S01]  /*d060*/  FMNMX.FTZ R2, R16, R2, !PT ;  /* 0x0000000210027209 */ /* 0x000fe20007810000 */
[----:B--2---:R-:W-:Y:S01]  /*d070*/  LDSM.16.MT88.4 R208, [R237+0x100] ;  /* 0x00010000edd0783b */ /* 0x004fe20000004200 */
        /* <DEDUP_REMOVED lines=53> */
[----:B--2---:R-:W-:Y:S02]  /*d3d0*/  FMNMX.FTZ R182, R182, R185, !PT ;  /* 0x000000b9b6b67209 */ /* 0x004fe40007810000 */
[----:B------:R-:W-:Y:S01]  /*d3e0*/  FMNMX.FTZ R181, R61, R181, !PT ;  /* 0x000000b53db57209 */ /* 0x000fe20007810000 */
[----:B------:R-:W1:Y:S01]  /*d3f0*/  SHFL.BFLY PT, R186, R2, 0x1, 0x1f ;  /* 0x0c201f0002ba7f89 */ /* 0x000e6200000e0000 */
[----:B------:R-:W-:Y:S02]  /*d400*/  FMNMX.FTZ R184, R31, R184, !PT ;  /* 0x000000b81fb87209 */ /* 0x000fe40007810000 */
[----:B------:R-:W-:Y:S01]  /*d410*/  ISETP.LT.AND P0, PT, RZ, UR10, PT ;  /* 0x0000000aff007c0c */ /* 0x000fe2000bf01270 */
[----:B------:R-:W-:Y:S01]  /*d420*/  UIADD3 UR10, UR10, -0x1, URZ ;  /* 0xffffffff0a0a7890 */ /* 0x000fe2000fffe03f */
[----:B------:R-:W-:Y:S03]  /*d430*/  FMNMX.FTZ R184, R42, R184, !PT ;  /* 0x000000b82ab87209 */ /* 0x000fe60007810000 */
[----:B------:R-:W2:Y:S01]  /*d440*/  SHFL.BFLY PT, R185, R182, 0x1, 0x1f ;  /* 0x0c201f00b6b97f89 */ /* 0x000ea200000e0000 */
[----:B------:R-:W-:Y:S04]  /*d450*/  FMNMX.FTZ R184, R43, R184, !PT ;  /* 0x000000b82bb87209 */ /* 0x000fe80007810000 */
[----:B------:R-:W-:Y:S03]  /*d460*/  FMNMX.FTZ R184, R46, R184, !PT ;  /* 0x000000b82eb87209 */ /* 0x000fe60007810000 */
[----:B------:R-:W3:Y:S01]  /*d470*/  SHFL.BFLY PT, R187, R181, 0x2, 0x1f ;  /* 0x0c401f00b5bb7f89 */ /* 0x000ee200000e0000 */
[----:B-1----:R-:W-:Y:S02]  /*d480*/  FMNMX.FTZ R186, R2, R186, !PT ;  /* 0x000000ba02ba7209 */ /* 0x002fe40007810000 */
[----:B------:R-:W-:Y:S03]  /*d490*/  FMNMX.FTZ R2, R47, R184, !PT ;  /* 0x000000b82f027209 */ /* 0x000fe60007810000 */
[----:B------:R-:W-:Y:S01]  /*d4a0*/  FADD.FTZ R0, -R186, R0 ;  /* 0x00000000ba007221 */ /* 0x000fe20000010100 */
[----:B------:R-:W-:Y:S02]  /*d4b0*/  FMNMX.FTZ R184, R58, R2, !PT ;  /* 0x000000023ab87209 */ /* 0x000fe40007810000 */
[----:B--2---:R-:W-:Y:S01]  /*d4c0*/  FMNMX.FTZ R185, R182, R185, !PT ;  /* 0x000000b9b6b97209 */ /* 0x004fe20007810000 */
[----:B------:R-:W-:Y:S01]  /*d4d0*/  FMUL.FTZ R2, R0, c[0x0][0x2d0] ;  /* 0x0000b40000027a20 */ /* 0x000fe20000410000 */
[----:B------:R-:W-:Y:S03]  /*d4e0*/  FMNMX.FTZ R0, R59, R184, !PT ;  /* 0x000000b83b007209 */ /* 0x000fe60007810000 */
[----:B------:R1:W2:Y:S01]  /*d4f0*/  MUFU.EX2 R182, R2 ;  /* 0x0000000200b67308 */ /* 0x0002a20000000800 */
[----:B------:R-:W-:Y:S01]  /*d500*/  FMNMX.FTZ R0, R62, R0, !PT ;  /* 0x000000003e007209 */ /* 0x000fe20007810000 */
[----:B------:R-:W-:Y:S01]  /*d510*/  FMUL.FTZ R212, R185, c[0x0][0x2d0] ;  /* 0x0000b400b9d47a20 */ /* 0x000fe20000410000 */
[----:B---3--:R-:W-:Y:S02]  /*d520*/  FMNMX.FTZ R181, R181, R187, !PT ;  /* 0x000000bbb5b57209 */ /* 0x008fe40007810000 */
[----:B------:R-:W-:Y:S01]  /*d530*/  FMNMX.FTZ R0, R63, R0, !PT ;  /* 0x000000003f007209 */ /* 0x000fe20007810000 */
[--C-:B------:R-:W-:Y:S02]  /*d540*/  FFMA.FTZ R18, R18, c[0x0][0x2d0], -R212.reuse ;  /* 0x0000b40012127a23 */ /* 0x100fe400000108d4 */
[----:B------:R-:W3:Y:S01]  /*d550*/  SHFL.BFLY PT, R187, R181, 0x1, 0x1f ;  /* 0x0c201f00b5bb7f89 */ /* 0x000ee200000e0000 */
[--C-:B------:R-:W-:Y:S01]  /*d560*/  FFMA.FTZ R19, R19, c[0x0][0x2d0], -R212.reuse ;  /* 0x0000b40013137a23 */ /* 0x100fe200000108d4 */
[----:B------:R-:W-:Y:S01]  /*d570*/  MUFU.EX2 R219, R18 ;  /* 0x0000001200db7308 */ /* 0x000fe20000000800 */
[--C-:B------:R-:W-:Y:S02]  /*d580*/  FFMA.FTZ R6, R6, c[0x0][0x2d0], -R212.reuse ;  /* 0x0000b40006067a23 */ /* 0x100fe400000108d4 */
[--C-:B------:R-:W-:Y:S02]  /*d590*/  FFMA.FTZ R7, R7, c[0x0][0x2d0], -R212.reuse ;  /* 0x0000b40007077a23 */ /* 0x100fe400000108d4 */
[--C-:B------:R-:W-:Y:S02]  /*d5a0*/  FFMA.FTZ R22, R22, c[0x0][0x2d0], -R212.reuse ;  /* 0x0000b40016167a23 */ /* 0x100fe400000108d4 */
[--C-:B------:R-:W-:Y:S02]  /*d5b0*/  FFMA.FTZ R23, R23, c[0x0][0x2d0], -R212.reuse ;  /* 0x0000b40017177a23 */ /* 0x100fe400000108d4 */
[--C-:B------:R-:W-:Y:S01]  /*d5c0*/  FFMA.FTZ R34, R34, c[0x0][0x2d0], -R212.reuse ;  /* 0x0000b40022227a23 */ /* 0x100fe200000108d4 */
[----:B------:R-:W4:Y:S01]  /*d5d0*/  MUFU.EX2 R215, R19 ;  /* 0x0000001300d77308 */ /* 0x000f220000000800 */
[--C-:B------:R-:W-:Y:S02]  /*d5e0*/  FFMA.FTZ R35, R35, c[0x0][0x2d0], -R212.reuse ;  /* 0x0000b40023237a23 */ /* 0x100fe400000108d4 */
[----:B------:R-:W-:Y:S02]  /*d5f0*/  FFMA.FTZ R50, R50, c[0x0][0x2d0], -R212 ;  /* 0x0000b40032327a23 */ /* 0x000fe400000108d4 */
[----:B-1----:R-:W-:Y:S02]  /*d600*/  FADD.FTZ R2, -R185, R3 ;  /* 0x00000003b9027221 */ /* 0x002fe40000010100 */
[----:B------:R-:W1:Y:S01]  /*d610*/  SHFL.BFLY PT, R3, R0, 0x2, 0x1f ;  /* 0x0c401f0000037f89 */ /* 0x000e6200000e0000 */
[----:B--2---:R-:W-:Y:S02]  /*d620*/  FMUL.FTZ R132, R182, R132 ;  /* 0x00000084b6847220 */ /* 0x004fe40000410000 */
[----:B------:R-:W-:Y:S01]  /*d630*/  FMUL.FTZ R2, R2, c[0x0][0x2d0] ;  /* 0x0000b40002027a20 */ /* 0x000fe20000410000 */
[----:B------:R-:W-:Y:S01]  /*d640*/  MUFU.EX2 R226, R6 ;  /* 0x0000000600e27308 */ /* 0x000fe20000000800 */
[----:B---3--:R-:W-:Y:S01]  /*d650*/  FMNMX.FTZ R184, R181, R187, !PT ;  /* 0x000000bbb5b87209 */ /* 0x008fe20007810000 */
[----:B------:R-:W-:Y:S02]  /*d660*/  FMUL.FTZ R187, R186, c[0x0][0x2d0] ;  /* 0x0000b400babb7a20 */ /* 0x000fe40000410000 */
[----:B------:R-:W-:Y:S02]  /*d670*/  FMUL.FTZ R133, R182, R133 ;  /* 0x00000085b6857220 */ /* 0x000fe40000410000 */
[--C-:B------:R-:W-:Y:S02]  /*d680*/  FFMA.FTZ R16, R16, c[0x0][0x2d0], -R187.reuse ;  /* 0x0000b40010107a23 */ /* 0x100fe400000108bb */
[--C-:B------:R-:W-:Y:S02]  /*d690*/  FFMA.FTZ R17, R17, c[0x0][0x2d0], -R187.reuse ;  /* 0x0000b40011117a23 */ /* 0x100fe400000108bb */
[----:B------:R2:W3:Y:S01]  /*d6a0*/  MUFU.EX2 R181, R2 ;  /* 0x0000000200b57308 */ /* 0x0004e20000000800 */
[--C-:B------:R-:W-:Y:S02]  /*d6b0*/  FFMA.FTZ R4, R4, c[0x0][0x2d0], -R187.reuse ;  /* 0x0000b40004047a23 */ /* 0x100fe400000108bb */
[--C-:B------:R-:W-:Y:S01]  /*d6c0*/  FFMA.FTZ R5, R5, c[0x0][0x2d0], -R187.reuse ;  /* 0x0000b40005057a23 */ /* 0x100fe200000108bb */
[----:B----4-:R-:W-:Y:S01]  /*d6d0*/  F2FP.BF16.PACK_AB R191, R215, R219 ;  /* 0x000000dbd7bf723e */ /* 0x010fe200000010ff */
[C---:B------:R-:W-:Y:S02]  /*d6e0*/  FMUL.FTZ R144, R182.reuse, R144 ;  /* 0x00000090b6907220 */ /* 0x040fe40000410000 */
[C---:B------:R-:W-:Y:S02]  /*d6f0*/  FMUL.FTZ R145, R182.reuse, R145 ;  /* 0x00000091b6917220 */ /* 0x040fe40000410000 */
[----:B------:R-:W-:Y:S01]  /*d700*/  FMUL.FTZ R148, R182, R148 ;  /* 0x00000094b6947220 */ /* 0x000fe20000410000 */
[----:B-1----:R-:W-:Y:S01]  /*d710*/  FMNMX.FTZ R0, R0, R3, !PT ;  /* 0x0000000300007209 */ /* 0x002fe20007810000 */
[----:B------:R1:W-:Y:S01]  /*d720*/  MUFU.EX2 R220, R16 ;  /* 0x0000001000dc7308 */ /* 0x0003e20000000800 */
[C---:B------:R-:W-:Y:S02]  /*d730*/  FMUL.FTZ R149, R182.reuse, R149 ;  /* 0x00000095b6957220 */ /* 0x040fe40000410000 */
[C---:B------:R-:W-:Y:S02]  /*d740*/  FMUL.FTZ R160, R182.reuse, R160 ;  /* 0x000000a0b6a07220 */ /* 0x040fe40000410000 */
[C---:B------:R-:W-:Y:S02]  /*d750*/  FMUL.FTZ R161, R182.reuse, R161 ;  /* 0x000000a1b6a17220 */ /* 0x040fe40000410000 */
[C---:B------:R-:W-:Y:S02]  /*d760*/  FMUL.FTZ R164, R182.reuse, R164 ;  /* 0x000000a4b6a47220 */ /* 0x040fe40000410000 */
[C---:B------:R-:W-:Y:S01]  /*d770*/  FMUL.FTZ R165, R182.reuse, R165 ;  /* 0x000000a5b6a57220 */ /* 0x040fe20000410000 */
[----:B------:R-:W4:Y:S01]  /*d780*/  MUFU.EX2 R216, R17 ;  /* 0x0000001100d87308 */ /* 0x000f220000000800 */
[----:B------:R-:W-:Y:S02]  /*d790*/  FMUL.FTZ R176, R182, R176 ;  /* 0x000000b0b6b07220 */ /* 0x000fe40000410000 */
[----:B--2---:R-:W-:Y:S02]  /*d7a0*/  FADD.FTZ R2, -R184, R180 ;  /* 0x000000b4b8027221 */ /* 0x004fe40000010100 */
[C---:B---3--:R-:W-:Y:S02]  /*d7b0*/  FMUL.FTZ R18, R181.reuse, R198 ;  /* 0x000000c6b5127220 */ /* 0x048fe40000410000 */
[----:B------:R-:W-:Y:S02]  /*d7c0*/  FMUL.FTZ R2, R2, c[0x0][0x2d0] ;  /* 0x0000b40002027a20 */ /* 0x000fe40000410000 */
[C---:B------:R-:W-:Y:S01]  /*d7d0*/  FMUL.FTZ R19, R181.reuse, R199 ;  /* 0x000000c7b5137220 */ /* 0x040fe20000410000 */
[----:B------:R2:W-:Y:S01]  /*d7e0*/  MUFU.EX2 R233, R4 ;  /* 0x0000000400e97308 */ /* 0x0005e20000000800 */
[C---:B------:R-:W-:Y:S02]  /*d7f0*/  FMUL.FTZ R6, R181.reuse, R194 ;  /* 0x000000c2b5067220 */ /* 0x040fe40000410000 */
[C---:B------:R-:W-:Y:S02]  /*d800*/  FMUL.FTZ R134, R181.reuse, R134 ;  /* 0x00000086b5867220 */ /* 0x040fe40000410000 */
[----:B-1----:R-:W-:Y:S02]  /*d810*/  FMUL.FTZ R16, R182, R196 ;  /* 0x000000c4b6107220 */ /* 0x002fe40000410000 */
[C---:B------:R-:W-:Y:S02]  /*d820*/  FMUL.FTZ R135, R181.reuse, R135 ;  /* 0x00000087b5877220 */ /* 0x040fe40000410000 */
[C---:B------:R-:W-:Y:S01]  /*d830*/  FMUL.FTZ R146, R181.reuse, R146 ;  /* 0x00000092b5927220 */ /* 0x040fe20000410000 */
[----:B------:R1:W3:Y:S01]  /*d840*/  MUFU.EX2 R180, R2 ;  /* 0x0000000200b47308 */ /* 0x0002e20000000800 */
[C---:B------:R-:W-:Y:S02]  /*d850*/  FMUL.FTZ R147, R181.reuse, R147 ;  /* 0x00000093b5937220 */ /* 0x040fe40000410000 */
[C---:B------:R-:W-:Y:S01]  /*d860*/  FMUL.FTZ R150, R181.reuse, R150 ;  /* 0x00000096b5967220 */ /* 0x040fe20000410000 */
[----:B----4-:R-:W-:Y:S01]  /*d870*/  F2FP.BF16.PACK_AB R190, R216, R220 ;  /* 0x000000dcd8be723e */ /* 0x010fe200000010ff */
[C---:B------:R-:W-:Y:S02]  /*d880*/  FMUL.FTZ R17, R182.reuse, R197 ;  /* 0x000000c5b6117220 */ /* 0x040fe40000410000 */
[----:B------:R-:W-:Y:S01]  /*d890*/  LDSM.16.MT88.4 R196, [R238+0x100] ;  /* 0x00010000eec4783b */ /* 0x000fe20000004200 */
[C---:B------:R-:W-:Y:S02]  /*d8a0*/  FMUL.FTZ R151, R181.reuse, R151 ;  /* 0x00000097b5977220 */ /* 0x040fe40000410000 */
[----:B------:R-:W4:Y:S01]  /*d8b0*/  MUFU.EX2 R234, R5 ;  /* 0x0000000500ea7308 */ /* 0x000f220000000800 */
[C---:B------:R-:W-:Y:S02]  /*d8c0*/  FMUL.FTZ R162, R181.reuse, R162 ;  /* 0x000000a2b5a27220 */ /* 0x040fe40000410000 */
[C---:B------:R-:W-:Y:S02]  /*d8d0*/  FMUL.FTZ R163, R181.reuse, R163 ;  /* 0x000000a3b5a37220 */ /* 0x040fe40000410000 */
[C---:B--2---:R-:W-:Y:S02]  /*d8e0*/  FMUL.FTZ R4, R182.reuse, R192 ;  /* 0x000000c0b6047220 */ /* 0x044fe40000410000 */
[C---:B------:R-:W-:Y:S02]  /*d8f0*/  FMUL.FTZ R166, R181.reuse, R166 ;  /* 0x000000a6b5a67220 */ /* 0x040fe40000410000 */
[C---:B------:R-:W-:Y:S01]  /*d900*/  FMUL.FTZ R167, R181.reuse, R167 ;  /* 0x000000a7b5a77220 */ /* 0x040fe20000410000 */
[----:B------:R-:W2:Y:S01]  /*d910*/  MUFU.EX2 R235, R7 ;  /* 0x0000000700eb7308 */ /* 0x000ea20000000800 */
[----:B------:R-:W-:Y:S02]  /*d920*/  FMUL.FTZ R177, R182, R177 ;  /* 0x000000b1b6b17220 */ /* 0x000fe40000410000 */
[----:B------:R-:W-:Y:S01]  /*d930*/  FMUL.FTZ R178, R181, R178 ;  /* 0x000000b2b5b27220 */ /* 0x000fe20000410000 */
[----:B-1----:R-:W1:Y:S01]  /*d940*/  SHFL.BFLY PT, R2, R0, 0x1, 0x1f ;  /* 0x0c201f0000027f89 */ /* 0x002e6200000e0000 */
[C---:B---3--:R-:W-:Y:S02]  /*d950*/  FMUL.FTZ R136, R180.reuse, R136 ;  /* 0x00000088b4887220 */ /* 0x048fe40000410000 */
[C---:B------:R-:W-:Y:S02]  /*d960*/  FMUL.FTZ R137, R180.reuse, R137 ;  /* 0x00000089b4897220 */ /* 0x040fe40000410000 */
[C---:B------:R-:W-:Y:S01]  /*d970*/  FMUL.FTZ R140, R180.reuse, R140 ;  /* 0x0000008cb48c7220 */ /* 0x040fe20000410000 */
[----:B------:R-:W-:Y:S01]  /*d980*/  MUFU.EX2 R213, R35 ;  /* 0x0000002300d57308 */ /* 0x000fe20000000800 */
[C---:B------:R-:W-:Y:S02]  /*d990*/  FMUL.FTZ R141, R180.reuse, R141 ;  /* 0x0000008db48d7220 */ /* 0x040fe40000410000 */
[----:B------:R-:W-:Y:S01]  /*d9a0*/  FMUL.FTZ R152, R180, R152 ;  /* 0x00000098b4987220 */ /* 0x000fe20000410000 */
[----:B----4-:R-:W-:Y:S01]  /*d9b0*/  F2FP.BF16.PACK_AB R188, R234, R233 ;  /* 0x000000e9eabc723e */ /* 0x010fe200000010ff */
[----:B------:R-:W-:Y:S02]  /*d9c0*/  FMUL.FTZ R5, R182, R193 ;  /* 0x000000c1b6057220 */ /* 0x000fe40000410000 */
[C---:B------:R-:W-:Y:S02]  /*d9d0*/  FMUL.FTZ R153, R180.reuse, R153 ;  /* 0x00000099b4997220 */ /* 0x040fe40000410000 */
[C---:B------:R-:W-:Y:S02]  /*d9e0*/  FMUL.FTZ R156, R180.reuse, R156 ;  /* 0x0000009cb49c7220 */ /* 0x040fe40000410000 */
[C---:B------:R-:W-:Y:S02]  /*d9f0*/  FMUL.FTZ R157, R180.reuse, R157 ;  /* 0x0000009db49d7220 */ /* 0x040fe40000410000 */
[----:B------:R-:W-:Y:S01]  /*da00*/  FMUL.FTZ R168, R180, R168 ;  /* 0x000000a8b4a87220 */ /* 0x000fe20000410000 */
[----:B--2---:R-:W-:Y:S01]  /*da10*/  F2FP.BF16.PACK_AB R189, R235, R226 ;  /* 0x000000e2ebbd723e */ /* 0x004fe200000010ff */
[----:B------:R-:W-:Y:S02]  /*da20*/  FMUL.FTZ R7, R181, R195 ;  /* 0x000000c3b5077220 */ /* 0x000fe40000410000 */
[--C-:B------:R-:W-:Y:S01]  /*da30*/  FFMA.FTZ R20, R20, c[0x0][0x2d0], -R187.reuse ;  /* 0x0000b40014147a23 */ /* 0x100fe200000108bb */
[----:B-1----:R-:W-:Y:S01]  /*da40*/  FMNMX.FTZ R2, R2, R0, !PT ;  /* 0x0000000002027209 */ /* 0x002fe20007810000 */
[--C-:B------:R-:W-:Y:S02]  /*da50*/  FFMA.FTZ R21, R21, c[0x0][0x2d0], -R187.reuse ;  /* 0x0000b40015157a23 */ /* 0x100fe400000108bb */
[----:B------:R-:W-:Y:S01]  /*da60*/  FFMA.FTZ R32, R32, c[0x0][0x2d0], -R187 ;  /* 0x0000b40020207a23 */ /* 0x000fe200000108bb */
[-C--:B------:R-:W-:Y:S03]  /*da70*/  HMMA.16816.F32.BF16 R4, R188, R208.reuse, R4 ;  /* 0x000000d0bc04723c */ /* 0x080fe60000041804 */
[----:B------:R-:W-:Y:S02]  /*da80*/  MUFU.EX2 R221, R32 ;  /* 0x0000002000dd7308 */ /* 0x000fe40000000800 */
[----:B------:R-:W-:Y:S02]  /*da90*/  FADD.FTZ R0, -R2, R183 ;  /* 0x000000b702007221 */ /* 0x000fe40000010100 */
[----:B------:R-:W-:Y:S02]  /*daa0*/  FMUL.FTZ R183, R184, c[0x0][0x2d0] ;  /* 0x0000b400b8b77a20 */ /* 0x000fe40000410000 */
[----:B------:R-:W-:Y:S03]  /*dab0*/  FMUL.FTZ R3, R2, c[0x0][0x2d0] ;  /* 0x0000b40002037a20 */ /* 0x000fe60000410000 */
[----:B------:R-:W-:Y:S02]  /*dac0*/  FMUL.FTZ R0, R0, c[0x0][0x2d0] ;  /* 0x0000b40000007a20 */ /* 0x000fe40000410000 */
[----:B------:R-:W-:Y:S02]  /*dad0*/  FFMA.FTZ R13, R13, c[0x0][0x2d0], -R183 ;  /* 0x0000b4000d0d7a23 */ /* 0x000fe400000108b7 */
[--C-:B------:R-:W-:Y:S02]  /*dae0*/  FFMA.FTZ R10, R10, c[0x0][0x2d0], -R3.reuse ;  /* 0x0000b4000a0a7a23 */ /* 0x100fe40000010803 */
[--C-:B------:R-:W-:Y:S01]  /*daf0*/  FFMA.FTZ R11, R11, c[0x0][0x2d0], -R3.reuse ;  /* 0x0000b4000b0b7a23 */ /* 0x100fe20000010803 */
[----:B------:R1:W-:Y:S01]  /*db00*/  MUFU.EX2 R229, R13 ;  /* 0x0000000d00e57308 */ /* 0x0003e20000000800 */
[--C-:B------:R-:W-:Y:S02]  /*db10*/  FFMA.FTZ R14, R14, c[0x0][0x2d0], -R3.reuse ;  /* 0x0000b4000e0e7a23 */ /* 0x100fe40000010803 */
[----:B------:R-:W-:Y:S02]  /*db20*/  FFMA.FTZ R15, R15, c[0x0][0x2d0], -R3 ;  /* 0x0000b4000f0f7a23 */ /* 0x000fe40000010803 */
[--C-:B------:R-:W-:Y:S02]  /*db30*/  FFMA.FTZ R8, R8, c[0x0][0x2d0], -R183.reuse ;  /* 0x0000b40008087a23 */ /* 0x100fe400000108b7 */
[--C-:B------:R-:W-:Y:S02]  /*db40*/  FFMA.FTZ R9, R9, c[0x0][0x2d0], -R183.reuse ;  /* 0x0000b40009097a23 */ /* 0x100fe400000108b7 */
[--C-:B------:R-:W-:Y:S01]  /*db50*/  FFMA.FTZ R12, R12, c[0x0][0x2d0], -R183.reuse ;  /* 0x0000b4000c0c7a23 */ /* 0x100fe200000108b7 */
[----:B------:R-:W-:Y:S01]  /*db60*/  MUFU.EX2 R228, R15 ;  /* 0x0000000f00e47308 */ /* 0x000fe20000000800 */
[C---:B------:R-:W-:Y:S02]  /*db70*/  FMUL.FTZ R169, R180.reuse, R169 ;  /* 0x000000a9b4a97220 */ /* 0x040fe40000410000 */
[C---:B------:R-:W-:Y:S02]  /*db80*/  FMUL.FTZ R172, R180.reuse, R172 ;  /* 0x000000acb4ac7220 */ /* 0x040fe40000410000 */
[----:B------:R-:W-:Y:S02]  /*db90*/  FMUL.FTZ R173, R180, R173 ;  /* 0x000000adb4ad7220 */ /* 0x000fe40000410000 */
[C---:B------:R-:W-:Y:S02]  /*dba0*/  FMUL.FTZ R179, R181.reuse, R179 ;  /* 0x000000b3b5b37220 */ /* 0x040fe40000410000 */
[C---:B------:R-:W-:Y:S01]  /*dbb0*/  FMUL.FTZ R68, R182.reuse, R68 ;  /* 0x00000044b6447220 */ /* 0x040fe20000410000 */
[----:B------:R2:W-:Y:S01]  /*dbc0*/  MUFU.EX2 R223, R8 ;  /* 0x0000000800df7308 */ /* 0x0005e20000000800 */
[----:B------:R-:W-:Y:S02]  /*dbd0*/  FMUL.FTZ R69, R182, R69 ;  /* 0x00000045b6457220 */ /* 0x000fe40000410000 */
[C---:B------:R-:W-:Y:S02]  /*dbe0*/  FMUL.FTZ R70, R181.reuse, R70 ;  /* 0x00000046b5467220 */ /* 0x040fe40000410000 */
[C---:B-1----:R-:W-:Y:S02]  /*dbf0*/  FMUL.FTZ R13, R180.reuse, R205 ;  /* 0x000000cdb40d7220 */ /* 0x042fe40000410000 */
[C---:B------:R-:W-:Y:S02]  /*dc00*/  FMUL.FTZ R71, R181.reuse, R71 ;  /* 0x00000047b5477220 */ /* 0x040fe40000410000 */
[C---:B------:R-:W-:Y:S01]  /*dc10*/  FMUL.FTZ R72, R180.reuse, R72 ;  /* 0x00000048b4487220 */ /* 0x040fe20000410000 */
[----:B------:R-:W1:Y:S01]  /*dc20*/  MUFU.EX2 R218, R12 ;  /* 0x0000000c00da7308 */ /* 0x000e620000000800 */
[C---:B------:R-:W-:Y:S02]  /*dc30*/  FMUL.FTZ R73, R180.reuse, R73 ;  /* 0x00000049b4497220 */ /* 0x040fe40000410000 */
[C---:B------:R-:W-:Y:S02]  /*dc40*/  FMUL.FTZ R76, R180.reuse, R76 ;  /* 0x0000004cb44c7220 */ /* 0x040fe40000410000 */
[----:B------:R-:W-:Y:S02]  /*dc50*/  FMUL.FTZ R77, R180, R77 ;  /* 0x0000004db44d7220 */ /* 0x000fe40000410000 */
[C---:B------:R-:W-:Y:S02]  /*dc60*/  FMUL.FTZ R80, R182.reuse, R80 ;  /* 0x00000050b6507220 */ /* 0x040fe40000410000 */
[----:B------:R-:W-:Y:S01]  /*dc70*/  FMUL.FTZ R81, R182, R81 ;  /* 0x00000051b6517220 */ /* 0x000fe20000410000 */
[----:B------:R-:W-:Y:S01]  /*dc80*/  MUFU.EX2 R222, R10 ;  /* 0x0000000a00de7308 */ /* 0x000fe20000000800 */
[C---:B------:R-:W-:Y:S02]  /*dc90*/  FMUL.FTZ R82, R181.reuse, R82 ;  /* 0x00000052b5527220 */ /* 0x040fe40000410000 */
[----:B------:R-:W-:Y:S02]  /*dca0*/  FMUL.FTZ R83, R181, R83 ;  /* 0x00000053b5537220 */ /* 0x000fe40000410000 */
[----:B--2---:R-:W-:Y:S02]  /*dcb0*/  FMUL.FTZ R8, R180, R200 ;  /* 0x000000c8b4087220 */ /* 0x004fe40000410000 */
[--C-:B------:R-:W-:Y:S02]  /*dcc0*/  FFMA.FTZ R24, R24, c[0x0][0x2d0], -R183.reuse ;  /* 0x0000b40018187a23 */ /* 0x100fe400000108b7 */
[----:B------:R-:W-:Y:S01]  /*dcd0*/  FFMA.FTZ R25, R25, c[0x0][0x2d0], -R183 ;  /* 0x0000b40019197a23 */ /* 0x000fe200000108b7 */
[----:B------:R-:W2:Y:S01]  /*dce0*/  MUFU.EX2 R217, R14 ;  /* 0x0000000e00d97308 */ /* 0x000ea20000000800 */
[--C-:B------:R-:W-:Y:S02]  /*dcf0*/  FFMA.FTZ R26, R26, c[0x0][0x2d0], -R3.reuse ;  /* 0x0000b4001a1a7a23 */ /* 0x100fe40000010803 */
[----:B------:R-:W-:Y:S01]  /*dd00*/  FFMA.FTZ R27, R27, c[0x0][0x2d0], -R3 ;  /* 0x0000b4001b1b7a23 */ /* 0x000fe20000010803 */
[----:B-1----:R-:W-:Y:S01]  /*dd10*/  F2FP.BF16.PACK_AB R194, R229, R218 ;  /* 0x000000dae5c2723e */ /* 0x002fe200000010ff */
[----:B------:R-:W-:Y:S02]  /*dd20*/  FMUL.FTZ R12, R180, R204 ;  /* 0x000000ccb40c7220 */ /* 0x000fe40000410000 */
[----:B------:R-:W-:Y:S02]  /*dd30*/  FFMA.FTZ R33, R33, c[0x0][0x2d0], -R187 ;  /* 0x0000b40021217a23 */ /* 0x000fe400000108bb */
[--C-:B------:R-:W-:Y:S01]  /*dd40*/  FFMA.FTZ R40, R40, c[0x0][0x2d0], -R183.reuse ;  /* 0x0000b40028287a23 */ /* 0x100fe200000108b7 */
[----:B------:R-:W1:Y:S01]  /*dd50*/  MUFU.EX2 R0, R0 ;  /* 0x0000000000007308 */ /* 0x000e620000000800 */
[--C-:B------:R-:W-:Y:S02]  /*dd60*/  FFMA.FTZ R41, R41, c[0x0][0x2d0], -R183.reuse ;  /* 0x0000b40029297a23 */ /* 0x100fe400000108b7 */
[--C-:B------:R-:W-:Y:S02]  /*dd70*/  FFMA.FTZ R44, R44, c[0x0][0x2d0], -R183.reuse ;  /* 0x0000b4002c2c7a23 */ /* 0x100fe400000108b7 */
[----:B------:R-:W-:Y:S02]  /*dd80*/  FFMA.FTZ R45, R45, c[0x0][0x2d0], -R183 ;  /* 0x0000b4002d2d7a23 */ /* 0x000fe400000108b7 */
[--C-:B------:R-:W-:Y:S02]  /*dd90*/  FFMA.FTZ R48, R48, c[0x0][0x2d0], -R187.reuse ;  /* 0x0000b40030307a23 */ /* 0x100fe400000108bb */
[----:B------:R-:W-:Y:S01]  /*dda0*/  FFMA.FTZ R49, R49, c[0x0][0x2d0], -R187 ;  /* 0x0000b40031317a23 */ /* 0x000fe200000108bb */
[----:B------:R-:W3:Y:S01]  /*ddb0*/  MUFU.EX2 R227, R9 ;  /* 0x0000000900e37308 */ /* 0x000ee20000000800 */
[--C-:B------:R-:W-:Y:S02]  /*ddc0*/  FFMA.FTZ R42, R42, c[0x0][0x2d0], -R3.reuse ;  /* 0x0000b4002a2a7a23 */ /* 0x100fe40000010803 */
[--C-:B------:R-:W-:Y:S01]  /*ddd0*/  FFMA.FTZ R43, R43, c[0x0][0x2d0], -R3.reuse ;  /* 0x0000b4002b2b7a23 */ /* 0x100fe20000010803 */
[----:B--2---:R-:W-:Y:S01]  /*dde0*/  F2FP.BF16.PACK_AB R195, R228, R217 ;  /* 0x000000d9e4c3723e */ /* 0x004fe200000010ff */
[--C-:B------:R-:W-:Y:S02]  /*ddf0*/  FFMA.FTZ R46, R46, c[0x0][0x2d0], -R3.reuse ;  /* 0x0000b4002e2e7a23 */ /* 0x100fe40000010803 */
[----:B------:R-:W-:Y:S02]  /*de00*/  FFMA.FTZ R47, R47, c[0x0][0x2d0], -R3 ;  /* 0x0000b4002f2f7a23 */ /* 0x000fe40000010803 */
[--C-:B------:R-:W-:Y:S01]  /*de10*/  FFMA.FTZ R36, R36, c[0x0][0x2d0], -R187.reuse ;  /* 0x0000b40024247a23 */ /* 0x100fe200000108bb */
[----:B------:R-:W2:Y:S01]  /*de20*/  MUFU.EX2 R224, R11 ;  /* 0x0000000b00e07308 */ /* 0x000ea20000000800 */
[----:B------:R-:W-:Y:S02]  /*de30*/  FFMA.FTZ R37, R37, c[0x0][0x2d0], -R187 ;  /* 0x0000b40025257a23 */ /* 0x000fe400000108bb */
[--C-:B------:R-:W-:Y:S02]  /*de40*/  FFMA.FTZ R38, R38, c[0x0][0x2d0], -R212.reuse ;  /* 0x0000b40026267a23 */ /* 0x100fe400000108d4 */
[C---:B-1----:R-:W-:Y:S02]  /*de50*/  FMUL.FTZ R10, R0.reuse, R202 ;  /* 0x000000ca000a7220 */ /* 0x042fe40000410000 */
[C---:B------:R-:W-:Y:S02]  /*de60*/  FMUL.FTZ R14, R0.reuse, R206 ;  /* 0x000000ce000e7220 */ /* 0x040fe40000410000 */
[C---:B------:R-:W-:Y:S01]  /*de70*/  FMUL.FTZ R15, R0.reuse, R207 ;  /* 0x000000cf000f7220 */ /* 0x040fe20000410000 */
[----:B------:R-:W-:Y:S01]  /*de80*/  MUFU.EX2 R200, R20 ;  /* 0x0000001400c87308 */ /* 0x000fe20000000800 */
[C---:B------:R-:W-:Y:S02]  /*de90*/  FMUL.FTZ R138, R0.reuse, R138 ;  /* 0x0000008a008a7220 */ /* 0x040fe40000410000 */
[----:B------:R-:W-:Y:S01]  /*dea0*/  FMUL.FTZ R139, R0, R139 ;  /* 0x0000008b008b7220 */ /* 0x000fe20000410000 */
[----:B---3--:R-:W-:Y:S01]  /*deb0*/  F2FP.BF16.PACK_AB R192, R227, R223 ;  /* 0x000000dfe3c0723e */ /* 0x008fe200000010ff */
[----:B------:R-:W-:Y:S02]  /*dec0*/  FMUL.FTZ R9, R180, R201 ;  /* 0x000000c9b4097220 */ /* 0x000fe40000410000 */
[C---:B------:R-:W-:Y:S02]  /*ded0*/  FMUL.FTZ R142, R0.reuse, R142 ;  /* 0x0000008e008e7220 */ /* 0x040fe40000410000 */
[C---:B------:R-:W-:Y:S01]  /*dee0*/  FMUL.FTZ R143, R0.reuse, R143 ;  /* 0x0000008f008f7220 */ /* 0x040fe20000410000 */
[----:B------:R-:W-:Y:S01]  /*def0*/  MUFU.EX2 R201, R22 ;  /* 0x0000001600c97308 */ /* 0x000fe20000000800 */
[C---:B------:R-:W-:Y:S02]  /*df00*/  FMUL.FTZ R154, R0.reuse, R154 ;  /* 0x0000009a009a7220 */ /* 0x040fe40000410000 */
[----:B------:R-:W-:Y:S01]  /*df10*/  FMUL.FTZ R155, R0, R155 ;  /* 0x0000009b009b7220 */ /* 0x000fe20000410000 */
[----:B--2---:R-:W-:Y:S01]  /*df20*/  F2FP.BF16.PACK_AB R193, R224, R222 ;  /* 0x000000dee0c1723e */ /* 0x004fe200000010ff */
[C---:B------:R-:W-:Y:S02]  /*df30*/  FMUL.FTZ R11, R0.reuse, R203 ;  /* 0x000000cb000b7220 */ /* 0x040fe40000410000 */
[--C-:B------:R-:W-:Y:S02]  /*df40*/  FFMA.FTZ R39, R39, c[0x0][0x2d0], -R212.reuse ;  /* 0x0000b40027277a23 */ /* 0x100fe400000108d4 */
[C---:B------:R-:W-:Y:S01]  /*df50*/  FMUL.FTZ R158, R0.reuse, R158 ;  /* 0x0000009e009e7220 */ /* 0x040fe20000410000 */
[----:B------:R-:W-:Y:S01]  /*df60*/  MUFU.EX2 R203, R21 ;  /* 0x0000001500cb7308 */ /* 0x000fe20000000800 */
[C---:B------:R-:W-:Y:S01]  /*df70*/  FMUL.FTZ R159, R0.reuse, R159 ;  /* 0x0000009f009f7220 */ /* 0x040fe20000410000 */
[C---:B------:R-:W-:Y:S04]  /*df80*/  HMMA.16816.F32.BF16 R8, R192.reuse, R208, R8 ;  /* 0x000000d0c008723c */ /* 0x040fe80000041808 */
[C---:B------:R-:W-:Y:S02]  /*df90*/  FMUL.FTZ R170, R0.reuse, R170 ;  /* 0x000000aa00aa7220 */ /* 0x040fe40000410000 */
[C---:B------:R-:W-:Y:S02]  /*dfa0*/  FMUL.FTZ R171, R0.reuse, R171 ;  /* 0x000000ab00ab7220 */ /* 0x040fe40000410000 */
[-C--:B------:R-:W-:Y:S01]  /*dfb0*/  HMMA.16816.F32.BF16 R12, R192, R210.reuse, R12 ;  /* 0x000000d2c00c723c */ /* 0x080fe2000004180c */
[----:B------:R1:W-:Y:S03]  /*dfc0*/  MUFU.EX2 R205, R23 ;  /* 0x0000001700cd7308 */ /* 0x0003e60000000800 */
[C---:B------:R-:W-:Y:S02]  /*dfd0*/  FMUL.FTZ R174, R0.reuse, R174 ;  /* 0x000000ae00ae7220 */ /* 0x040fe40000410000 */
[C---:B------:R-:W-:Y:S02]  /*dfe0*/  FMUL.FTZ R175, R0.reuse, R175 ;  /* 0x000000af00af7220 */ /* 0x040fe40000410000 */
[C---:B------:R-:W-:Y:S03]  /*dff0*/  HMMA.16816.F32.BF16 R16, R188.reuse, R210, R16 ;  /* 0x000000d2bc10723c */ /* 0x040fe60000041810 */
[----:B------:R-:W-:Y:S01]  /*e000*/  MUFU.EX2 R204, R24 ;  /* 0x0000001800cc7308 */ /* 0x000fe20000000800 */
[C---:B------:R-:W-:Y:S02]  /*e010*/  FMUL.FTZ R74, R0.reuse, R74 ;  /* 0x0000004a004a7220 */ /* 0x040fe40000410000 */
[C---:B------:R-:W-:Y:S02]  /*e020*/  FMUL.FTZ R75, R0.reuse, R75 ;  /* 0x0000004b004b7220 */ /* 0x040fe40000410000 */
[-C--:B------:R-:W-:Y:S04]  /*e030*/  HMMA.16816.F32.BF16 R132, R188, R196.reuse, R132 ;  /* 0x000000c4bc84723c */ /* 0x080fe80000041884 */
[C---:B------:R-:W-:Y:S01]  /*e040*/  FMUL.FTZ R78, R0.reuse, R78 ;  /* 0x0000004e004e7220 */ /* 0x040fe20000410000 */
[----:B------:R-:W2:Y:S01]  /*e050*/  MUFU.EX2 R206, R25 ;  /* 0x0000001900ce7308 */ /* 0x000ea20000000800 */
[----:B------:R-:W-:Y:S02]  /*e060*/  FMUL.FTZ R79, R0, R79 ;  /* 0x0000004f004f7220 */ /* 0x000fe40000410000 */
[C---:B------:R-:W-:Y:S01]  /*e070*/  HMMA.16816.F32.BF16 R136, R192.reuse, R196, R136 ;  /* 0x000000c4c088723c */ /* 0x040fe20000041888 */
[----:B-1----:R-:W-:Y:S03]  /*e080*/  LDSM.16.MT88.4 R20, [R239+0x2100] ;  /* 0x00210000ef14783b */ /* 0x002fe60000004200 */
[C---:B------:R-:W-:Y:S02]  /*e090*/  FMUL.FTZ R84, R182.reuse, R84 ;  /* 0x00000054b6547220 */ /* 0x040fe40000410000 */
[----:B------:R-:W-:Y:S01]  /*e0a0*/  FMUL.FTZ R85, R182, R85 ;  /* 0x00000055b6557220 */ /* 0x000fe20000410000 */
[----:B------:R-:W-:Y:S01]  /*e0b0*/  MUFU.EX2 R202, R26 ;  /* 0x0000001a00ca7308 */ /* 0x000fe20000000800 */
[-C--:B------:R-:W-:Y:S04]  /*e0c0*/  HMMA.16816.F32.BF16 R140, R192, R198.reuse, R140 ;  /* 0x000000c6c08c723c */ /* 0x080fe8000004188c */
[C---:B------:R-:W-:Y:S02]  /*e0d0*/  FMUL.FTZ R86, R181.reuse, R86 ;  /* 0x00000056b5567220 */ /* 0x040fe40000410000 */
[C---:B------:R-:W-:Y:S02]  /*e0e0*/  FMUL.FTZ R87, R181.reuse, R87 ;  /* 0x00000057b5577220 */ /* 0x040fe40000410000 */
[C---:B------:R-:W-:Y:S01]  /*e0f0*/  HMMA.16816.F32.BF16 R144, R188.reuse, R198, R144 ;  /* 0x000000c6bc90723c */ /* 0x040fe20000041890 */
[----:B------:R-:W1:Y:S01]  /*e100*/  LDSM.16.MT88.4 R196, [R240+0x100] ;  /* 0x00010000f0c4783b */ /* 0x000e620000004200 */
[----:B------:R3:W-:Y:S02]  /*e110*/  MUFU.EX2 R207, R27 ;  /* 0x0000001b00cf7308 */ /* 0x0007e40000000800 */
[C---:B------:R-:W-:Y:S02]  /*e120*/  FMUL.FTZ R88, R180.reuse, R88 ;  /* 0x00000058b4587220 */ /* 0x040fe40000410000 */
[----:B------:R-:W-:Y:S02]  /*e130*/  FMUL.FTZ R89, R180, R89 ;  /* 0x00000059b4597220 */ /* 0x000fe40000410000 */
[C---:B------:R-:W-:Y:S04]  /*e140*/  FMUL.FTZ R90, R0.reuse, R90 ;  /* 0x0000005a005a7220 */ /* 0x040fe80000410000 */
[----:B------:R-:W-:Y:S01]  /*e150*/  MUFU.EX2 R208, R33 ;  /* 0x0000002100d07308 */ /* 0x000fe20000000800 */
[----:B------:R-:W-:Y:S02]  /*e160*/  FMUL.FTZ R91, R0, R91 ;  /* 0x0000005b005b7220 */ /* 0x000fe40000410000 */
[C---:B------:R-:W-:Y:S02]  /*e170*/  FMUL.FTZ R92, R180.reuse, R92 ;  /* 0x0000005cb45c7220 */ /* 0x040fe40000410000 */
[----:B------:R-:W-:Y:S02]  /*e180*/  FMUL.FTZ R93, R180, R93 ;  /* 0x0000005db45d7220 */ /* 0x000fe40000410000 */
[C---:B------:R-:W-:Y:S02]  /*e190*/  FMUL.FTZ R94, R0.reuse, R94 ;  /* 0x0000005e005e7220 */ /* 0x040fe40000410000 */
[----:B------:R-:W-:Y:S01]  /*e1a0*/  FMUL.FTZ R95, R0, R95 ;  /* 0x0000005f005f7220 */ /* 0x000fe20000410000 */
[----:B------:R4:W-:Y:S01]  /*e1b0*/  MUFU.EX2 R209, R34 ;  /* 0x0000002200d17308 */ /* 0x0009e20000000800 */
[C---:B------:R-:W-:Y:S02]  /*e1c0*/  FMUL.FTZ R96, R182.reuse, R96 ;  /* 0x00000060b6607220 */ /* 0x040fe40000410000 */
[----:B------:R-:W-:Y:S01]  /*e1d0*/  FMUL.FTZ R97, R182, R97 ;  /* 0x00000061b6617220 */ /* 0x000fe20000410000 */
[----:B---3--:R-:W-:Y:S01]  /*e1e0*/  LDSM.16.MT88.4 R24, [R237+0x900] ;  /* 0x00090000ed18783b */ /* 0x008fe20000004200 */
[C---:B------:R-:W-:Y:S02]  /*e1f0*/  FMUL.FTZ R98, R181.reuse, R98 ;  /* 0x00000062b5627220 */ /* 0x040fe40000410000 */
[----:B------:R-:W-:Y:S02]  /*e200*/  FMUL.FTZ R99, R181, R99 ;  /* 0x00000063b5637220 */ /* 0x000fe40000410000 */
[--C-:B------:R-:W-:Y:S01]  /*e210*/  FFMA.FTZ R30, R30, c[0x0][0x2d0], -R3.reuse ;  /* 0x0000b4001e1e7a23 */ /* 0x100fe20000010803 */
[----:B------:R-:W-:Y:S01]  /*e220*/  MUFU.EX2 R210, R40 ;  /* 0x0000002800d27308 */ /* 0x000fe20000000800 */
[--C-:B------:R-:W-:Y:S02]  /*e230*/  FFMA.FTZ R31, R31, c[0x0][0x2d0], -R3.reuse ;  /* 0x0000b4001f1f7a23 */ /* 0x100fe40000010803 */
[--C-:B------:R-:W-:Y:S02]  /*e240*/  FFMA.FTZ R58, R58, c[0x0][0x2d0], -R3.reuse ;  /* 0x0000b4003a3a7a23 */ /* 0x100fe40000010803 */
[--C-:B------:R-:W-:Y:S02]  /*e250*/  FFMA.FTZ R59, R59, c[0x0][0x2d0], -R3.reuse ;  /* 0x0000b4003b3b7a23 */ /* 0x100fe40000010803 */
[--C-:B------:R-:W-:Y:S01]  /*e260*/  FFMA.FTZ R62, R62, c[0x0][0x2d0], -R3.reuse ;  /* 0x0000b4003e3e7a23 */ /* 0x100fe20000010803 */
[-C--:B-1----:R-:W-:Y:S02]  /*e270*/  HMMA.16816.F32.BF16 R148, R188, R196.reuse, R148 ;  /* 0x000000c4bc94723c */ /* 0x082fe40000041894 */
[----:B------:R-:W-:Y:S01]  /*e280*/  MUFU.EX2 R211, R43 ;  /* 0x0000002b00d37308 */ /* 0x000fe20000000800 */
[----:B------:R-:W-:Y:S01]  /*e290*/  FFMA.FTZ R3, R63, c[0x0][0x2d0], -R3 ;  /* 0x0000b4003f037a23 */ /* 0x000fe20000010803 */
[----:B----4-:R-:W-:Y:S01]  /*e2a0*/  LDSM.16.MT88.4 R32, [R238+0x900] ;  /* 0x00090000ee20783b */ /* 0x010fe20000004200 */
[--C-:B------:R-:W-:Y:S03]  /*e2b0*/  FFMA.FTZ R51, R51, c[0x0][0x2d0], -R212.reuse ;  /* 0x0000b40033337a23 */ /* 0x100fe600000108d4 */
[C---:B------:R-:W-:Y:S04]  /*e2c0*/  HMMA.16816.F32.BF16 R152, R192.reuse, R196, R152 ;  /* 0x000000c4c098723c */ /* 0x040fe80000041898 */
[----:B------:R-:W-:Y:S01]  /*e2d0*/  MUFU.EX2 R232, R30 ;  /* 0x0000001e00e87308 */ /* 0x000fe20000000800 */
[--C-:B------:R-:W-:Y:S01]  /*e2e0*/  FFMA.FTZ R52, R52, c[0x0][0x2d0], -R187.reuse ;  /* 0x0000b40034347a23 */ /* 0x100fe200000108bb */
[----:B------:R-:W3:Y:S01]  /*e2f0*/  LDL.LU R63, [R1+0x10] ;  /* 0x00001000013f7983 */ /* 0x000ee20000300800 */
[----:B------:R-:W-:Y:S01]  /*e300*/  FFMA.FTZ R53, R53, c[0x0][0x2d0], -R187 ;  /* 0x0000b40035357a23 */ /* 0x000fe200000108bb */
[-C--:B------:R-:W-:Y:S04]  /*e310*/  HMMA.16816.F32.BF16 R156, R192, R198.reuse, R156 ;  /* 0x000000c6c09c723c */ /* 0x080fe8000004189c */
[--C-:B------:R-:W-:Y:S02]  /*e320*/  FFMA.FTZ R54, R54, c[0x0][0x2d0], -R212.reuse ;  /* 0x0000b40036367a23 */ /* 0x100fe400000108d4 */
[----:B------:R-:W-:Y:S01]  /*e330*/  MUFU.EX2 R59, R59 ;  /* 0x0000003b003b7308 */ /* 0x000fe20000000800 */
[--C-:B------:R-:W-:Y:S01]  /*e340*/  FFMA.FTZ R55, R55, c[0x0][0x2d0], -R212.reuse ;  /* 0x0000b40037377a23 */ /* 0x100fe200000108d4 */
[C---:B------:R-:W-:Y:S01]  /*e350*/  HMMA.16816.F32.BF16 R160, R188.reuse, R198, R160 ;  /* 0x000000c6bca0723c */ /* 0x040fe200000418a0 */
[----:B------:R-:W1:Y:S03]  /*e360*/  LDSM.16.MT88.4 R196, [R239+0x100] ;  /* 0x00010000efc4783b */ /* 0x000e660000004200 */
[C---:B------:R-:W-:Y:S02]  /*e370*/  FMUL.FTZ R100, R182.reuse, R100 ;  /* 0x00000064b6647220 */ /* 0x040fe40000410000 */
[----:B------:R-:W-:Y:S02]  /*e380*/  FMUL.FTZ R101, R182, R101 ;  /* 0x00000065b6657220 */ /* 0x000fe40000410000 */
[----:B------:R-:W-:Y:S01]  /*e390*/  MUFU.EX2 R62, R62 ;  /* 0x0000003e003e7308 */ /* 0x000fe20000000800 */
[C---:B------:R-:W-:Y:S03]  /*e3a0*/  FMUL.FTZ R102, R181.reuse, R102 ;  /* 0x00000066b5667220 */ /* 0x040fe60000410000 */
[C---:B------:R-:W-:Y:S02]  /*e3b0*/  FMUL.FTZ R103, R181.reuse, R103 ;  /* 0x00000067b5677220 */ /* 0x040fe40000410000 */
[C---:B------:R-:W-:Y:S02]  /*e3c0*/  FMUL.FTZ R104, R180.reuse, R104 ;  /* 0x00000068b4687220 */ /* 0x040fe40000410000 */
[----:B------:R-:W-:Y:S02]  /*e3d0*/  FMUL.FTZ R105, R180, R105 ;  /* 0x00000069b4697220 */ /* 0x000fe40000410000 */
[----:B------:R-:W-:Y:S01]  /*e3e0*/  MUFU.EX2 R58, R58 ;  /* 0x0000003a003a7308 */ /* 0x000fe20000000800 */
        /* <DEDUP_REMOVED lines=11> */
[----:B------:R-:W-:Y:S01]  /*e4a0*/  FMUL.FTZ R117, R182, R117 ;  /* 0x00000075b6757220 */ /* 0x000fe20000410000 */
[-C--:B-1----:R-:W-:Y:S03]  /*e4b0*/  HMMA.16816.F32.BF16 R164, R188, R196.reuse, R164 ;  /* 0x000000c4bca4723c */ /* 0x082fe600000418a4 */
[C---:B------:R-:W-:Y:S02]  /*e4c0*/  FMUL.FTZ R118, R181.reuse, R118 ;  /* 0x00000076b5767220 */ /* 0x040fe40000410000 */
[----:B------:R-:W-:Y:S02]  /*e4d0*/  FMUL.FTZ R119, R181, R119 ;  /* 0x00000077b5777220 */ /* 0x000fe40000410000 */
[--C-:B------:R-:W-:Y:S01]  /*e4e0*/  FFMA.FTZ R28, R28, c[0x0][0x2d0], -R183.reuse ;  /* 0x0000b4001c1c7a23 */ /* 0x100fe200000108b7 */
[C---:B------:R-:W-:Y:S03]  /*e4f0*/  HMMA.16816.F32.BF16 R168, R192.reuse, R196, R168 ;  /* 0x000000c4c0a8723c */ /* 0x040fe600000418a8 */
[----:B------:R2:W-:Y:S01]  /*e500*/  MUFU.EX2 R225, R28 ;  /* 0x0000001c00e17308 */ /* 0x0005e20000000800 */
[C---:B------:R-:W-:Y:S02]  /*e510*/  FMUL.FTZ R120, R180.reuse, R120 ;  /* 0x00000078b4787220 */ /* 0x040fe40000410000 */
[----:B------:R-:W-:Y:S02]  /*e520*/  FMUL.FTZ R121, R180, R121 ;  /* 0x00000079b4797220 */ /* 0x000fe40000410000 */
[-C--:B------:R-:W-:Y:S04]  /*e530*/  HMMA.16816.F32.BF16 R172, R192, R198.reuse, R172 ;  /* 0x000000c6c0ac723c */ /* 0x080fe800000418ac */
[C---:B------:R-:W-:Y:S02]  /*e540*/  FMUL.FTZ R122, R0.reuse, R122 ;  /* 0x0000007a007a7220 */ /* 0x040fe40000410000 */
[----:B------:R-:W-:Y:S02]  /*e550*/  FMUL.FTZ R123, R0, R123 ;  /* 0x0000007b007b7220 */ /* 0x000fe40000410000 */
[C---:B------:R-:W-:Y:S01]  /*e560*/  HMMA.16816.F32.BF16 R176, R188.reuse, R198, R176 ;  /* 0x000000c6bcb0723c */ /* 0x040fe200000418b0 */
[----:B------:R-:W1:Y:S03]  /*e570*/  LDSM.16.MT88.4 R196, [R237+0x2100] ;  /* 0x00210000edc4783b */ /* 0x000e660000004200 */
[C---:B------:R-:W-:Y:S02]  /*e580*/  FMUL.FTZ R124, R180.reuse, R124 ;  /* 0x0000007cb47c7220 */ /* 0x040fe40000410000 */
[----:B------:R-:W-:Y:S02]  /*e590*/  FMUL.FTZ R125, R180, R125 ;  /* 0x0000007db47d7220 */ /* 0x000fe40000410000 */
[----:B------:R-:W-:Y:S01]  /*e5a0*/  FMUL.FTZ R126, R0, R126 ;  /* 0x0000007e007e7220 */ /* 0x000fe20000410000 */
[----:B--2---:R-:W-:Y:S03]  /*e5b0*/  F2FP.BF16.PACK_AB R28, R206, R204 ;  /* 0x000000ccce1c723e */ /* 0x004fe600000010ff */
[----:B------:R-:W-:Y:S02]  /*e5c0*/  FMUL.FTZ R127, R0, R127 ;  /* 0x0000007f007f7220 */ /* 0x000fe40000410000 */
[--C-:B------:R-:W-:Y:S02]  /*e5d0*/  FFMA.FTZ R29, R29, c[0x0][0x2d0], -R183.reuse ;  /* 0x0000b4001d1d7a23 */ /* 0x100fe400000108b7 */
[C---:B------:R-:W-:Y:S02]  /*e5e0*/  FMUL.FTZ R128, R182.reuse, R128 ;  /* 0x00000080b6807220 */ /* 0x040fe40000410000 */
[----:B------:R-:W2:Y:S01]  /*e5f0*/  MUFU.EX2 R214, R29 ;  /* 0x0000001d00d67308 */ /* 0x000ea20000000800 */
[----:B------:R-:W-:Y:S02]  /*e600*/  FMUL.FTZ R129, R182, R129 ;  /* 0x00000081b6817220 */ /* 0x000fe40000410000 */
[C---:B------:R-:W-:Y:S02]  /*e610*/  FMUL.FTZ R130, R181.reuse, R130 ;  /* 0x00000082b5827220 */ /* 0x040fe40000410000 */
[----:B------:R-:W-:Y:S02]  /*e620*/  FMUL.FTZ R131, R181, R131 ;  /* 0x00000083b5837220 */ /* 0x000fe40000410000 */
[--C-:B------:R-:W-:Y:S02]  /*e630*/  FFMA.FTZ R56, R56, c[0x0][0x2d0], -R183.reuse ;  /* 0x0000b40038387a23 */ /* 0x100fe400000108b7 */
[--C-:B------:R-:W-:Y:S02]  /*e640*/  FFMA.FTZ R57, R57, c[0x0][0x2d0], -R183.reuse ;  /* 0x0000b40039397a23 */ /* 0x100fe400000108b7 */
[--C-:B------:R-:W-:Y:S02]  /*e650*/  FFMA.FTZ R60, R60, c[0x0][0x2d0], -R183.reuse ;  /* 0x0000b4003c3c7a23 */ /* 0x100fe400000108b7 */
[----:B------:R-:W-:Y:S02]  /*e660*/  FFMA.FTZ R183, R61, c[0x0][0x2d0], -R183 ;  /* 0x0000b4003db77a23 */ /* 0x000fe400000108b7 */
[--C-:B------:R-:W-:Y:S01]  /*e670*/  FFMA.FTZ R64, R64, c[0x0][0x2d0], -R187.reuse ;  /* 0x0000b40040407a23 */ /* 0x100fe200000108bb */
[----:B------:R-:W-:Y:S01]  /*e680*/  MUFU.EX2 R57, R57 ;  /* 0x0000003900397308 */ /* 0x000fe20000000800 */
[----:B------:R-:W-:Y:S01]  /*e690*/  FFMA.FTZ R187, R65, c[0x0][0x2d0], -R187 ;  /* 0x0000b40041bb7a23 */ /* 0x000fe200000108bb */
[----:B------:R-:W-:Y:S01]  /*e6a0*/  MOV R65, R216 ;  /* 0x000000d800417202 */ /* 0x000fe20000000f00 */
[--C-:B------:R-:W-:Y:S02]  /*e6b0*/  FFMA.FTZ R66, R66, c[0x0][0x2d0], -R212.reuse ;  /* 0x0000b40042427a23 */ /* 0x100fe400000108d4 */
[----:B------:R-:W-:Y:S01]  /*e6c0*/  FFMA.FTZ R212, R67, c[0x0][0x2d0], -R212 ;  /* 0x0000b40043d47a23 */ /* 0x000fe200000108d4 */
[-C--:B-1----:R-:W-:Y:S03]  /*e6d0*/  HMMA.16816.F32.BF16 R68, R188, R196.reuse, R68 ;  /* 0x000000c4bc44723c */ /* 0x082fe60000041844 */
[----:B--2---:R-:W-:Y:S01]  /*e6e0*/  MOV R61, R214 ;  /* 0x000000d6003d7202 */ /* 0x004fe20000000f00 */
[----:B------:R-:W-:Y:S01]  /*e6f0*/  MUFU.EX2 R216, R39 ;  /* 0x0000002700d87308 */ /* 0x000fe20000000800 */
[----:B------:R-:W-:Y:S02]  /*e700*/  F2FP.BF16.PACK_AB R29, R207, R202 ;  /* 0x000000cacf1d723e */ /* 0x000fe400000010ff */
[----:B------:R-:W-:Y:S01]  /*e710*/  MOV R67, R215 ;  /* 0x000000d700437202 */ /* 0x000fe20000000f00 */
[C---:B------:R-:W-:Y:S06]  /*e720*/  HMMA.16816.F32.BF16 R72, R192.reuse, R196, R72 ;  /* 0x000000c4c048723c */ /* 0x040fec0000041848 */
[----:B------:R-:W-:Y:S02]  /*e730*/  MUFU.EX2 R215, R38 ;  /* 0x0000002600d77308 */ /* 0x000fe40000000800 */
[-C--:B------:R-:W-:Y:S08]  /*e740*/  HMMA.16816.F32.BF16 R76, R192, R198.reuse, R76 ;  /* 0x000000c6c04c723c */ /* 0x080ff0000004184c */
[C---:B------:R-:W-:Y:S01]  /*e750*/  HMMA.16816.F32.BF16 R80, R188.reuse, R198, R80 ;  /* 0x000000c6bc50723c */ /* 0x040fe20000041850 */
[----:B------:R-:W1:Y:S01]  /*e760*/  LDSM.16.MT88.4 R196, [R238+0x2100] ;  /* 0x00210000eec4783b */ /* 0x000e620000004200 */
[----:B------:R-:W-:Y:S10]  /*e770*/  MUFU.EX2 R214, R41 ;  /* 0x0000002900d67308 */ /* 0x000ff40000000800 */
[----:B------:R-:W-:Y:S10]  /*e780*/  MUFU.EX2 R187, R187 ;  /* 0x000000bb00bb7308 */ /* 0x000ff40000000800 */
[----:B------:R-:W-:Y:S10]  /*e790*/  MUFU.EX2 R212, R212 ;  /* 0x000000d400d47308 */ /* 0x000ff40000000800 */
[----:B------:R-:W-:Y:S01]  /*e7a0*/  MUFU.EX2 R183, R183 ;  /* 0x000000b700b77308 */ /* 0x000fe20000000800 */
[-C--:B-1----:R-:W-:Y:S09]  /*e7b0*/  HMMA.16816.F32.BF16 R84, R188, R196.reuse, R84 ;  /* 0x000000c4bc54723c */ /* 0x082ff20000041854 */
[----:B------:R-:W-:Y:S01]  /*e7c0*/  MUFU.EX2 R64, R64 ;  /* 0x0000004000407308 */ /* 0x000fe20000000800 */
[C---:B------:R-:W-:Y:S09]  /*e7d0*/  HMMA.16816.F32.BF16 R88, R192.reuse, R196, R88 ;  /* 0x000000c4c058723c */ /* 0x040ff20000041858 */
[----:B------:R-:W-:Y:S01]  /*e7e0*/  MUFU.EX2 R66, R66 ;  /* 0x0000004200427308 */ /* 0x000fe20000000800 */
[-C--:B------:R-:W-:Y:S09]  /*e7f0*/  HMMA.16816.F32.BF16 R92, R192, R198.reuse, R92 ;  /* 0x000000c6c05c723c */ /* 0x080ff2000004185c */
[----:B------:R-:W-:Y:S01]  /*e800*/  MUFU.EX2 R60, R60 ;  /* 0x0000003c003c7308 */ /* 0x000fe20000000800 */
[C---:B------:R-:W-:Y:S01]  /*e810*/  HMMA.16816.F32.BF16 R96, R188.reuse, R198, R96 ;  /* 0x000000c6bc60723c */ /* 0x040fe20000041860 */
[----:B------:R-:W1:Y:S07]  /*e820*/  LDSM.16.MT88.4 R196, [R240+0x2100] ;  /* 0x00210000f0c4783b */ /* 0x000e6e0000004200 */
[-C--:B-1----:R-:W-:Y:S08]  /*e830*/  HMMA.16816.F32.BF16 R100, R188, R196.reuse, R100 ;  /* 0x000000c4bc64723c */ /* 0x082ff00000041864 */
[C---:B------:R-:W-:Y:S07]  /*e840*/  HMMA.16816.F32.BF16 R104, R192.reuse, R196, R104 ;  /* 0x000000c4c068723c */ /* 0x040fee0000041868 */
[----:B------:R-:W-:Y:S01]  /*e850*/  MOV R196, R219 ;  /* 0x000000db00c47202 */ /* 0x000fe20000000f00 */
[-C--:B------:R-:W-:Y:S01]  /*e860*/  HMMA.16816.F32.BF16 R108, R192, R198.reuse, R108 ;  /* 0x000000c6c06c723c */ /* 0x080fe2000004186c */
[----:B------:R1:W-:Y:S03]  /*e870*/  MUFU.EX2 R219, R48 ;  /* 0x0000003000db7308 */ /* 0x0003e60000000800 */
[----:B------:R-:W-:Y:S04]  /*e880*/  MOV R197, R220 ;  /* 0x000000dc00c57202 */ /* 0x000fe80000000f00 */
[C---:B------:R-:W-:Y:S03]  /*e890*/  HMMA.16816.F32.BF16 R112, R188.reuse, R198, R112 ;  /* 0x000000c6bc70723c */ /* 0x040fe60000041870 */
[----:B------:R2:W-:Y:S04]  /*e8a0*/  MUFU.EX2 R220, R51 ;  /* 0x0000003300dc7308 */ /* 0x0005e80000000800 */
[----:B------:R-:W-:Y:S01]  /*e8b0*/  MOV R199, R218 ;  /* 0x000000da00c77202 */ /* 0x000fe20000000f00 */
[-C--:B------:R-:W-:Y:S04]  /*e8c0*/  HMMA.16816.F32.BF16 R116, R188, R20.reuse, R116 ;  /* 0x00000014bc74723c */ /* 0x080fe80000041874 */
[----:B------:R-:W-:Y:S01]  /*e8d0*/  MOV R198, R217 ;  /* 0x000000d900c67202 */ /* 0x000fe20000000f00 */
[----:B------:R-:W-:Y:S03]  /*e8e0*/  MUFU.EX2 R218, R50 ;  /* 0x0000003200da7308 */ /* 0x000fe60000000800 */
[C---:B------:R-:W-:Y:S01]  /*e8f0*/  HMMA.16816.F32.BF16 R120, R192.reuse, R20, R120 ;  /* 0x00000014c078723c */ /* 0x040fe20000041878 */
[----:B-1----:R-:W4:Y:S06]  /*e900*/  LDL.LU R48, [R1+0x14] ;  /* 0x0000140001307983 */ /* 0x002f2c0000300800 */
[----:B------:R-:W-:Y:S01]  /*e910*/  MUFU.EX2 R217, R37 ;  /* 0x0000002500d97308 */ /* 0x000fe20000000800 */
[-C--:B------:R-:W-:Y:S04]  /*e920*/  HMMA.16816.F32.BF16 R124, R192, R22.reuse, R124 ;  /* 0x00000016c07c723c */ /* 0x080fe8000004187c */
[----:B--2---:R-:W-:Y:S01]  /*e930*/  MOV R51, R65 ;  /* 0x0000004100337202 */ /* 0x004fe20000000f00 */
[----:B---3--:R-:W-:Y:S01]  /*e940*/  FFMA.FTZ R0, R0, R63, R222 ;  /* 0x0000003f00007223 */ /* 0x008fe200000100de */
[----:B------:R-:W-:Y:S02]  /*e950*/  MOV R222, R197 ;  /* 0x000000c500de7202 */ /* 0x000fe40000000f00 */
[----:B------:R-:W-:Y:S01]  /*e960*/  HMMA.16816.F32.BF16 R128, R188, R22, R128 ;  /* 0x00000016bc80723c */ /* 0x000fe20000041880 */
[----:B------:R-:W-:Y:S03]  /*e970*/  MUFU.EX2 R191, R45 ;  /* 0x0000002d00bf7308 */ /* 0x000fe60000000800 */
[----:B------:R-:W-:Y:S01]  /*e980*/  MOV R193, R225 ;  /* 0x000000e100c17202 */ /* 0x000fe20000000f00 */
[----:B------:R-:W-:Y:S01]  /*e990*/  FADD.FTZ R0, R224, R0 ;  /* 0x00000000e0007221 */ /* 0x000fe20000010000 */
[----:B------:R-:W-:Y:S02]  /*e9a0*/  MOV R192, R208 ;  /* 0x000000d000c07202 */ /* 0x000fe40000000f00 */
[----:B------:R-:W-:Y:S03]  /*e9b0*/  MOV R194, R209 ;  /* 0x000000d100c27202 */ /* 0x000fe60000000f00 */
[----:B------:R-:W1:Y:S01]  /*e9c0*/  MUFU.EX2 R225, R31 ;  /* 0x0000001f00e17308 */ /* 0x000e620000000800 */
[----:B------:R-:W-:Y:S02]  /*e9d0*/  MOV R195, R221 ;  /* 0x000000dd00c37202 */ /* 0x000fe40000000f00 */
[----:B------:R-:W-:Y:S02]  /*e9e0*/  MOV R188, R213 ;  /* 0x000000d500bc7202 */ /* 0x000fe40000000f00 */
[----:B------:R-:W-:Y:S02]  /*e9f0*/  F2FP.BF16.PACK_AB R20, R203, R200 ;  /* 0x000000c8cb14723e */ /* 0x000fe400000010ff */
[----:B------:R-:W-:Y:S02]  /*ea00*/  F2FP.BF16.PACK_AB R21, R205, R201 ;  /* 0x000000c9cd15723e */ /* 0x000fe400000010ff */
[----:B------:R-:W-:Y:S01]  /*ea10*/  F2FP.BF16.PACK_AB R22, R192, R195 ;  /* 0x000000c3c016723e */ /* 0x000fe200000010ff */
[----:B------:R2:W-:Y:S01]  /*ea20*/  MUFU.EX2 R221, R49 ;  /* 0x0000003100dd7308 */ /* 0x0005e20000000800 */
[----:B------:R-:W-:Y:S02]  /*ea30*/  F2FP.BF16.PACK_AB R23, R188, R194 ;  /* 0x000000c2bc17723e */ /* 0x000fe400000010ff */
[----:B------:R-:W-:Y:S02]  /*ea40*/  F2FP.BF16.PACK_AB R30, R61, R193 ;  /* 0x000000c13d1e723e */ /* 0x000fe400000010ff */
[----:B------:R-:W-:Y:S03]  /*ea50*/  MOV R224, R206 ;  /* 0x000000ce00e07202 */ /* 0x000fe60000000f00 */
[-C--:B------:R-:W-:Y:S02]  /*ea60*/  HMMA.16816.F32.BF16 R4, R20, R24.reuse, R4 ;  /* 0x000000181404723c */ /* 0x080fe40000041804 */
[----:B------:R3:W-:Y:S03]  /*ea70*/  MUFU.EX2 R213, R36 ;  /* 0x0000002400d57308 */ /* 0x0007e60000000800 */
[----:B-1----:R-:W-:Y:S07]  /*ea80*/  F2FP.BF16.PACK_AB R31, R225, R232 ;  /* 0x000000e8e11f723e */ /* 0x002fee00000010ff */
[----:B------:R1:W1:Y:S01]  /*ea90*/  MUFU.EX2 R209, R42 ;  /* 0x0000002a00d17308 */ /* 0x0002620000000800 */
[C---:B------:R-:W-:Y:S01]  /*eaa0*/  HMMA.16816.F32.BF16 R8, R28.reuse, R24, R8 ;  /* 0x000000181c08723c */ /* 0x040fe20000041808 */
[----:B--2---:R-:W2:Y:S04]  /*eab0*/  LDL.LU R49, [R1+0x40] ;  /* 0x0000400001317983 */ /* 0x004ea80000300800 */
[----:B------:R-:W2:Y:S03]  /*eac0*/  LDL.LU R50, [R1+0xc] ;  /* 0x00000c0001327983 */ /* 0x000ea60000300800 */
[-C--:B------:R-:W-:Y:S01]  /*ead0*/  HMMA.16816.F32.BF16 R12, R28, R26.reuse, R12 ;  /* 0x0000001a1c0c723c */ /* 0x080fe2000004180c */
[----:B------:R-:W4:Y:S01]  /*eae0*/  MUFU.EX2 R208, R44 ;  /* 0x0000002c00d07308 */ /* 0x000f220000000800 */
[----:B---3--:R-:W-:Y:S06]  /*eaf0*/  LDSM.16.MT88.4 R36, [R238+0x1100] ;  /* 0x00110000ee24783b */ /* 0x008fec0000004200 */
[C---:B------:R-:W-:Y:S03]  /*eb00*/  HMMA.16816.F32.BF16 R16, R20.reuse, R26, R16 ;  /* 0x0000001a1410723c */ /* 0x040fe60000041810 */
[----:B------:R-:W-:Y:S01]  /*eb10*/  MUFU.EX2 R190, R46 ;  /* 0x0000002e00be7308 */ /* 0x000fe20000000800 */
[----:B------:R-:W3:Y:S04]  /*eb20*/  LDSM.16.MT88.4 R24, [R240+0x900] ;  /* 0x00090000f018783b */ /* 0x000ee80000004200 */
[-C--:B------:R-:W-:Y:S04]  /*eb30*/  HMMA.16816.F32.BF16 R132, R20, R32.reuse, R132 ;  /* 0x000000201484723c */ /* 0x080fe80000041884 */
[----:B-1----:R-:W-:Y:S01]  /*eb40*/  LDSM.16.MT88.4 R40, [R237+0x3100] ;  /* 0x00310000ed28783b */ /* 0x002fe20000004200 */
[----:B------:R1:W1:Y:S03]  /*eb50*/  MUFU.EX2 R189, R47 ;  /* 0x0000002f00bd7308 */ /* 0x0002660000000800 */
[C---:B------:R-:W-:Y:S08]  /*eb60*/  HMMA.16816.F32.BF16 R136, R28.reuse, R32, R136 ;  /* 0x000000201c88723c */ /* 0x040ff00000041888 */
[-C--:B------:R-:W-:Y:S01]  /*eb70*/  HMMA.16816.F32.BF16 R140, R28, R34.reuse, R140 ;  /* 0x000000221c8c723c */ /* 0x080fe2000004188c */
[----:B------:R-:W-:Y:S07]  /*eb80*/  MUFU.EX2 R65, R54 ;  /* 0x0000003600417308 */ /* 0x000fee0000000800 */
[C---:B------:R-:W-:Y:S01]  /*eb90*/  HMMA.16816.F32.BF16 R144, R20.reuse, R34, R144 ;  /* 0x000000221490723c */ /* 0x040fe20000041890 */
[----:B------:R-:W3:Y:S02]  /*eba0*/  LDSM.16.MT88.4 R32, [R239+0x900] ;  /* 0x00090000ef20783b */ /* 0x000ee40000004200 */
[----:B------:R-:W-:Y:S06]  /*ebb0*/  MUFU.EX2 R63, R55 ;  /* 0x00000037003f7308 */ /* 0x000fec0000000800 */
[----:B-1----:R-:W-:Y:S01]  /*ebc0*/  LDSM.16.MT88.4 R44, [R240+0x3100] ;  /* 0x00310000f02c783b */ /* 0x002fe20000004200 */
[-C--:B---3--:R-:W-:Y:S08]  /*ebd0*/  HMMA.16816.F32.BF16 R148, R20, R24.reuse, R148 ;  /* 0x000000181494723c */ /* 0x088ff00000041894 */
        /* <DEDUP_REMOVED lines=26> */
[-C--:B------:R-:W-:Y:S04]  /*ed80*/  HMMA.16816.F32.BF16 R124, R28, R34.reuse, R124 ;  /* 0x000000221c7c723c */ /* 0x080fe8000004187c */
[----:B----4-:R-:W-:Y:S01]  /*ed90*/  FFMA.FTZ R180, R180, R48, R223 ;  /* 0x00000030b4b47223 */ /* 0x010fe200000100df */
[----:B------:R-:W-:Y:S02]  /*eda0*/  MOV R223, R196 ;  /* 0x000000c400df7202 */ /* 0x000fe40000000f00 */
[----:B------:R-:W-:Y:S01]  /*edb0*/  F2FP.BF16.PACK_AB R28, R214, R210 ;  /* 0x000000d2d61c723e */ /* 0x000fe200000010ff */
[----:B------:R-:W-:Y:S01]  /*edc0*/  HMMA.16816.F32.BF16 R128, R20, R34, R128 ;  /* 0x000000221480723c */ /* 0x000fe20000041880 */
[----:B------:R-:W3:Y:S03]  /*edd0*/  LDSM.16.MT88.4 R32, [R240+0x1100] ;  /* 0x00110000f020783b */ /* 0x000ee60000004200 */
[----:B------:R-:W-:Y:S01]  /*ede0*/  F2FP.BF16.PACK_AB R29, R211, R209 ;  /* 0x000000d1d31d723e */ /* 0x000fe200000010ff */
[----:B------:R-:W-:Y:S01]  /*edf0*/  FADD.FTZ R180, R227, R180 ;  /* 0x000000b4e3b47221 */ /* 0x000fe20000010000 */
[----:B------:R-:W-:Y:S02]  /*ee00*/  F2FP.BF16.PACK_AB R30, R191, R208 ;  /* 0x000000d0bf1e723e */ /* 0x000fe400000010ff */
[----:B------:R-:W-:Y:S04]  /*ee10*/  F2FP.BF16.PACK_AB R20, R217, R213 ;  /* 0x000000d5d914723e */ /* 0x000fe800000010ff */
[----:B------:R-:W-:Y:S02]  /*ee20*/  F2FP.BF16.PACK_AB R21, R216, R215 ;  /* 0x000000d7d815723e */ /* 0x000fe400000010ff */
[----:B------:R-:W-:Y:S02]  /*ee30*/  F2FP.BF16.PACK_AB R22, R221, R219 ;  /* 0x000000dbdd16723e */ /* 0x000fe400000010ff */
[----:B------:R-:W-:Y:S02]  /*ee40*/  F2FP.BF16.PACK_AB R23, R220, R218 ;  /* 0x000000dadc17723e */ /* 0x000fe400000010ff */
[----:B------:R-:W-:Y:S02]  /*ee50*/  F2FP.BF16.PACK_AB R31, R189, R190 ;  /* 0x000000bebd1f723e */ /* 0x000fe400000010ff */
[----:B------:R-:W-:Y:S02]  /*ee60*/  MOV R48, R188 ;  /* 0x000000bc00307202 */ /* 0x000fe40000000f00 */
[----:B------:R4:W-:Y:S01]  /*ee70*/  MUFU.EX2 R188, R52 ;  /* 0x0000003400bc7308 */ /* 0x0009e20000000800 */
[-C--:B-1----:R-:W-:Y:S03]  /*ee80*/  HMMA.16816.F32.BF16 R4, R20, R24.reuse, R4 ;  /* 0x000000181404723c */ /* 0x082fe60000041804 */
[----:B------:R-:W-:Y:S05]  /*ee90*/  MOV R227, R207 ;  /* 0x000000cf00e37202 */ /* 0x000fea0000000f00 */
[C---:B------:R-:W-:Y:S08]  /*eea0*/  HMMA.16816.F32.BF16 R8, R28.reuse, R24, R8 ;  /* 0x000000181c08723c */ /* 0x040ff00000041808 */
[-C--:B------:R-:W-:Y:S08]  /*eeb0*/  HMMA.16816.F32.BF16 R12, R28, R26.reuse, R12 ;  /* 0x0000001a1c0c723c */ /* 0x080ff0000004180c */
[C---:B------:R-:W-:Y:S01]  /*eec0*/  HMMA.16816.F32.BF16 R16, R20.reuse, R26, R16 ;  /* 0x0000001a1410723c */ /* 0x040fe20000041810 */
[----:B------:R-:W1:Y:S07]  /*eed0*/  LDSM.16.MT88.4 R24, [R239+0x1100] ;  /* 0x00110000ef18783b */ /* 0x000e6e0000004200 */
[-C--:B------:R-:W-:Y:S04]  /*eee0*/  HMMA.16816.F32.BF16 R132, R20, R36.reuse, R132 ;  /* 0x000000241484723c */ /* 0x080fe80000041884 */
[----:B--2---:R-:W-:Y:S01]  /*eef0*/  FFMA.FTZ R181, R181, R49, R226 ;  /* 0x00000031b5b57223 */ /* 0x004fe200000100e2 */
[----:B------:R-:W-:Y:S01]  /*ef00*/  MOV R226, R199 ;  /* 0x000000c700e27202 */ /* 0x000fe20000000f00 */
[----:B------:R-:W-:Y:S01]  /*ef10*/  FFMA.FTZ R182, R182, R50, R233 ;  /* 0x00000032b6b67223 */ /* 0x000fe200000100e9 */
[----:B------:R-:W-:Y:S01]  /*ef20*/  MOV R233, R198 ;  /* 0x000000c600e97202 */ /* 0x000fe20000000f00 */
[C---:B------:R-:W-:Y:S01]  /*ef30*/  HMMA.16816.F32.BF16 R136, R28.reuse, R36, R136 ;  /* 0x000000241c88723c */ /* 0x040fe20000041888 */
[----:B------:R-:W-:Y:S03]  /*ef40*/  LDSM.16.MT88.4 R196, [R237+0x1900] ;  /* 0x00190000edc4783b */ /* 0x000fe60000004200 */
[----:B------:R-:W-:Y:S01]  /*ef50*/  MOV R50, R67 ;  /* 0x0000004300327202 */ /* 0x000fe20000000f00 */
[----:B------:R-:W-:Y:S01]  /*ef60*/  FADD.FTZ R0, R233, R0 ;  /* 0x00000000e9007221 */ /* 0x000fe20000010000 */
[----:B------:R-:W-:Y:S01]  /*ef70*/  MOV R49, R61 ;  /* 0x0000003d00317202 */ /* 0x000fe20000000f00 */
[----:B------:R-:W-:Y:S01]  /*ef80*/  MUFU.EX2 R67, R53 ;  /* 0x0000003500437308 */ /* 0x000fe20000000800 */
[-C--:B------:R-:W-:Y:S04]  /*ef90*/  HMMA.16816.F32.BF16 R140, R28, R38.reuse, R140 ;  /* 0x000000261c8c723c */ /* 0x080fe8000004188c */
[----:B------:R-:W-:Y:S01]  /*efa0*/  MOV R233, R49 ;  /* 0x0000003100e97202 */ /* 0x000fe20000000f00 */
[----:B----4-:R-:W-:Y:S01]  /*efb0*/  FADD.FTZ R52, R228, R0 ;  /* 0x00000000e4347221 */ /* 0x010fe20000010000 */
[----:B------:R-:W-:Y:S01]  /*efc0*/  MOV R0, R201 ;  /* 0x000000c900007202 */ /* 0x000fe20000000f00 */
[----:B------:R-:W-:Y:S01]  /*efd0*/  FADD.FTZ R182, R234, R182 ;  /* 0x000000b6eab67221 */ /* 0x000fe20000010000 */
[C---:B------:R-:W-:Y:S01]  /*efe0*/  HMMA.16816.F32.BF16 R144, R20.reuse, R38, R144 ;  /* 0x000000261490723c */ /* 0x040fe20000041890 */
[----:B------:R-:W2:Y:S01]  /*eff0*/  LDSM.16.MT88.4 R36, [R238+0x3100] ;  /* 0x00310000ee24783b */ /* 0x000ea20000004200 */
[----:B------:R-:W4:Y:S02]  /*f000*/  MUFU.EX2 R61, R56 ;  /* 0x00000038003d7308 */ /* 0x000f240000000800 */
[----:B------:R-:W-:Y:S01]  /*f010*/  MOV R234, R194 ;  /* 0x000000c200ea7202 */ /* 0x000fe20000000f00 */
[----:B------:R-:W-:Y:S01]  /*f020*/  FADD.FTZ R181, R235, R181 ;  /* 0x000000b5ebb57221 */ /* 0x000fe20000010000 */
[----:B------:R-:W-:Y:S02]  /*f030*/  MOV R235, R195 ;  /* 0x000000c300eb7202 */ /* 0x000fe40000000f00 */
[-C--:B---3--:R-:W-:Y:S04]  /*f040*/  HMMA.16816.F32.BF16 R148, R20, R32.reuse, R148 ;  /* 0x000000201494723c */ /* 0x088fe80000041894 */
[----:B------:R3:W1:Y:S04]  /*f050*/  MUFU.EX2 R56, R3 ;  /* 0x0000000300387308 */ /* 0x0006680000000800 */
[C---:B------:R-:W-:Y:S08]  /*f060*/  HMMA.16816.F32.BF16 R152, R28.reuse, R32, R152 ;  /* 0x000000201c98723c */ /* 0x040ff00000041898 */
[-C--:B------:R-:W-:Y:S08]  /*f070*/  HMMA.16816.F32.BF16 R156, R28, R34.reuse, R156 ;  /* 0x000000221c9c723c */ /* 0x080ff0000004189c */
[C---:B------:R-:W-:Y:S01]  /*f080*/  HMMA.16816.F32.BF16 R160, R20.reuse, R34, R160 ;  /* 0x0000002214a0723c */ /* 0x040fe200000418a0 */
[----:B------:R-:W2:Y:S03]  /*f090*/  LDSM.16.MT88.4 R32, [R239+0x3100] ;  /* 0x00310000ef20783b */ /* 0x000ea60000004200 */
[----:B---3--:R-:W-:Y:S01]  /*f0a0*/  FADD.FTZ R3, R223, R181 ;  /* 0x000000b5df037221 */ /* 0x008fe20000010000 */
[----:B------:R-:W-:Y:S02]  /*f0b0*/  MOV R223, R192 ;  /* 0x000000c000df7202 */ /* 0x000fe40000000f00 */
[----:B------:R-:W-:Y:S01]  /*f0c0*/  MOV R181, R203 ;  /* 0x000000cb00b57202 */ /* 0x000fe20000000f00 */
[-C--:B-1----:R-:W-:Y:S04]  /*f0d0*/  HMMA.16816.F32.BF16 R164, R20, R24.reuse, R164 ;  /* 0x0000001814a4723c */ /* 0x082fe800000418a4 */
[----:B------:R-:W-:Y:S01]  /*f0e0*/  FADD.FTZ R54, R50, R3 ;  /* 0x0000000332367221 */ /* 0x000fe20000010000 */
[----:B------:R-:W-:Y:S03]  /*f0f0*/  MOV R3, R200 ;  /* 0x000000c800037202 */ /* 0x000fe60000000f00 */
[C---:B------:R-:W-:Y:S04]  /*f100*/  HMMA.16816.F32.BF16 R168, R28.reuse, R24, R168 ;  /* 0x000000181ca8723c */ /* 0x040fe800000418a8 */
[----:B------:R-:W-:Y:S03]  /*f110*/  FADD.FTZ R0, R0, R54 ;  /* 0x0000003600007221 */ /* 0x000fe60000010000 */
[----:B------:R-:W-:Y:S01]  /*f120*/  FADD.FTZ R24, R226, R180 ;  /* 0x000000b4e2187221 */ /* 0x000fe20000010000 */
[-C--:B------:R-:W-:Y:S04]  /*f130*/  HMMA.16816.F32.BF16 R172, R28, R26.reuse, R172 ;  /* 0x0000001a1cac723c */ /* 0x080fe800000418ac */
[----:B------:R-:W-:Y:S01]  /*f140*/  MOV R226, R48 ;  /* 0x0000003000e27202 */ /* 0x000fe20000000f00 */
[----:B------:R-:W-:Y:S01]  /*f150*/  FADD.FTZ R53, R229, R24 ;  /* 0x00000018e5357221 */ /* 0x000fe20000010000 */
[----:B----4-:R-:W-:Y:S01]  /*f160*/  F2FP.BF16.PACK_AB R24, R57, R61 ;  /* 0x0000003d3918723e */ /* 0x010fe200000010ff */
[----:B------:R1:W5:Y:S01]  /*f170*/  LDL.LU R229, [R1+0x60] ;  /* 0x0000600001e57983 */ /* 0x0003620000300800 */
[C---:B------:R-:W-:Y:S03]  /*f180*/  HMMA.16816.F32.BF16 R176, R20.reuse, R26, R176 ;  /* 0x0000001a14b0723c */ /* 0x040fe600000418b0 */
[----:B------:R1:W5:Y:S01]  /*f190*/  LDL.LU R228, [R1+0x5c] ;  /* 0x00005c0001e47983 */ /* 0x0003620000300800 */
[----:B------:R-:W-:Y:S01]  /*f1a0*/  FADD.FTZ R25, R222, R182 ;  /* 0x000000b6de197221 */ /* 0x000fe20000010000 */
[----:B------:R-:W-:Y:S02]  /*f1b0*/  MOV R222, R193 ;  /* 0x000000c100de7202 */ /* 0x000fe40000000f00 */
[----:B------:R-:W-:Y:S01]  /*f1c0*/  F2FP.BF16.PACK_AB R26, R183, R60 ;  /* 0x0000003cb71a723e */ /* 0x000fe200000010ff */
[-C--:B------:R-:W-:Y:S04]  /*f1d0*/  HMMA.16816.F32.BF16 R68, R20, R40.reuse, R68 ;  /* 0x000000281444723c */ /* 0x080fe80000041844 */
[----:B------:R-:W-:Y:S01]  /*f1e0*/  FADD.FTZ R55, R51, R25 ;  /* 0x0000001933377221 */ /* 0x000fe20000010000 */
[----:B------:R-:W-:Y:S01]  /*f1f0*/  F2FP.BF16.PACK_AB R25, R59, R58 ;  /* 0x0000003a3b19723e */ /* 0x000fe200000010ff */
[----:B------:R-:W-:Y:S01]  /*f200*/  LDSM.16.MT88.4 R48, [R240+0x3900] ;  /* 0x00390000f030783b */ /* 0x000fe20000004200 */
[----:B------:R-:W-:Y:S01]  /*f210*/  F2FP.BF16.PACK_AB R27, R56, R62 ;  /* 0x0000003e381b723e */ /* 0x000fe200000010ff */
[C---:B------:R-:W-:Y:S04]  /*f220*/  HMMA.16816.F32.BF16 R72, R28.reuse, R40, R72 ;  /* 0x000000281c48723c */ /* 0x040fe80000041848 */
[----:B------:R-:W-:Y:S01]  /*f230*/  FADD.FTZ R3, R3, R55 ;  /* 0x0000003703037221 */ /* 0x000fe20000010000 */
[----:B------:R-:W-:Y:S02]  /*f240*/  MOV R182, R205 ;  /* 0x000000cd00b67202 */ /* 0x000fe40000000f00 */
[----:B------:R-:W-:Y:S01]  /*f250*/  MOV R180, R202 ;  /* 0x000000ca00b47202 */ /* 0x000fe20000000f00 */
[-C--:B------:R-:W-:Y:S04]  /*f260*/  HMMA.16816.F32.BF16 R76, R28, R42.reuse, R76 ;  /* 0x0000002a1c4c723c */ /* 0x080fe8000004184c */
[----:B------:R-:W-:Y:S02]  /*f270*/  FADD.FTZ R3, R181, R3 ;  /* 0x00000003b5037221 */ /* 0x000fe40000010000 */
[----:B------:R-:W-:Y:S01]  /*f280*/  FADD.FTZ R0, R182, R0 ;  /* 0x00000000b6007221 */ /* 0x000fe20000010000 */
[----:B------:R-:W-:Y:S01]  /*f290*/  MOV R182, R2 ;  /* 0x0000000200b67202 */ /* 0x000fe20000000f00 */
[C---:B------:R-:W-:Y:S01]  /*f2a0*/  HMMA.16816.F32.BF16 R80, R20.reuse, R42, R80 ;  /* 0x0000002a1450723c */ /* 0x040fe20000041850 */
[----:B------:R-:W-:Y:S07]  /*f2b0*/  LDSM.16.MT88.4 R40, [R240+0x1900] ;  /* 0x00190000f028783b */ /* 0x000fee0000004200 */
        /* <DEDUP_REMOVED lines=9> */
[----:B------:R-:W-:Y:S07]  /*f350*/  LDSM.16.MT88.4 R44, [R238+0x3900] ;  /* 0x00390000ee2c783b */ /* 0x000fee0000004200 */
[-C--:B------:R-:W-:Y:S08]  /*f360*/  HMMA.16816.F32.BF16 R116, R20, R32.reuse, R116 ;  /* 0x000000201474723c */ /* 0x080ff00000041874 */
[C---:B------:R-:W-:Y:S08]  /*f370*/  HMMA.16816.F32.BF16 R120, R28.reuse, R32, R120 ;  /* 0x000000201c78723c */ /* 0x040ff00000041878 */
[-C--:B------:R-:W-:Y:S01]  /*f380*/  HMMA.16816.F32.BF16 R124, R28, R34.reuse, R124 ;  /* 0x000000221c7c723c */ /* 0x080fe2000004187c */
[----:B------:R-:W3:Y:S07]  /*f390*/  LDSM.16.MT88.4 R28, [R239+0x1900] ;  /* 0x00190000ef1c783b */ /* 0x000eee0000004200 */
[----:B------:R-:W-:Y:S01]  /*f3a0*/  HMMA.16816.F32.BF16 R128, R20, R34, R128 ;  /* 0x000000221480723c */ /* 0x000fe20000041880 */
[----:B------:R-:W4:Y:S06]  /*f3b0*/  LDSM.16.MT88.4 R32, [R237+0x3900] ;  /* 0x00390000ed20783b */ /* 0x000f2c0000004200 */
[----:B------:R-:W-:Y:S02]  /*f3c0*/  F2FP.BF16.PACK_AB R20, R67, R188 ;  /* 0x000000bc4314723e */ /* 0x000fe400000010ff */
[----:B------:R-:W-:Y:S03]  /*f3d0*/  F2FP.BF16.PACK_AB R21, R63, R65 ;  /* 0x000000413f15723e */ /* 0x000fe600000010ff */
[----:B------:R-:W-:Y:S02]  /*f3e0*/  F2FP.BF16.PACK_AB R22, R187, R64 ;  /* 0x00000040bb16723e */ /* 0x000fe400000010ff */
[----:B------:R-:W-:Y:S07]  /*f3f0*/  F2FP.BF16.PACK_AB R23, R212, R66 ;  /* 0x00000042d417723e */ /* 0x000fee00000010ff */
[-C--:B------:R-:W-:Y:S01]  /*f400*/  HMMA.16816.F32.BF16 R192, R20, R196.reuse, R4 ;  /* 0x000000c414c0723c */ /* 0x080fe20000041804 */
[----:B------:R-:W1:Y:S07]  /*f410*/  LDSM.16.MT88.4 R4, [R239+0x3900] ;  /* 0x00390000ef04783b */ /* 0x000e6e0000004200 */
[C---:B------:R-:W-:Y:S07]  /*f420*/  HMMA.16816.F32.BF16 R200, R24.reuse, R196, R8 ;  /* 0x000000c418c8723c */ /* 0x040fee0000041808 */
[----:B------:R-:W-:Y:S01]  /*f430*/  MOV R11, R204 ;  /* 0x000000cc000b7202 */ /* 0x000fe20000000f00 */
[----:B------:R-:W-:Y:S01]  /*f440*/  FADD.FTZ R10, R235, R3 ;  /* 0x00000003eb0a7221 */ /* 0x000fe20000010000 */
[-C--:B------:R-:W-:Y:S03]  /*f450*/  HMMA.16816.F32.BF16 R204, R24, R198.reuse, R12 ;  /* 0x000000c618cc723c */ /* 0x080fe6000004180c */
[----:B------:R-:W-:Y:S02]  /*f460*/  FADD.FTZ R9, R11, R53 ;  /* 0x000000350b097221 */ /* 0x000fe40000010000 */
[----:B------:R-:W-:Y:S01]  /*f470*/  FADD.FTZ R8, R180, R52 ;  /* 0x00000034b4087221 */ /* 0x000fe20000010000 */
[----:B------:R-:W-:Y:S01]  /*f480*/  MOV R180, R184 ;  /* 0x000000b800b47202 */ /* 0x000fe20000000f00 */
[----:B------:R-:W-:Y:S01]  /*f490*/  FADD.FTZ R12, R224, R9 ;  /* 0x00000009e00c7221 */ /* 0x000fe20000010000 */
        /* <DEDUP_REMOVED lines=31> */
[----:B------:R-:W-:Y:S04]  /*f690*/  FADD.FTZ R8, R61, R8 ;  /* 0x000000083d087221 */ /* 0x000fe80000010000 */
        /* <DEDUP_REMOVED lines=36> */
[----:B------:R-:W-:Y:S01]  /*f8e0*/  FADD.FTZ R3, R183, R3 ;  /* 0x00000003b7037221 */ /* 0x000fe20000010000 */
[----:B------:R-:W-:Y:S01]  /*f8f0*/  MOV R183, R2 ;  /* 0x0000000200b77202 */ /* 0x000fe20000000f00 */
[----:B------:R-:W-:Y:S01]  /*f900*/  FADD.FTZ R0, R56, R0 ;  /* 0x0000000038007221 */ /* 0x000fe20000010000 */
[----:B------:R-:W-:Y:S04]  /*f910*/  STL [R1+0x40], R4 ;  /* 0x0000400401007387 */ /* 0x000fe80000100800 */
[----:B------:R1:W-:Y:S04]  /*f920*/  STL [R1+0x14], R3 ;  /* 0x0000140301007387 */ /* 0x0003e80000100800 */
[----:B------:R2:W-:Y:S01]  /*f930*/  STL [R1+0x10], R0 ;  /* 0x0000100001007387 */ /* 0x0005e20000100800 */
[----:B-1----:R-:W-:Y:S02]  /*f940*/  MOV R3, R185 ;  /* 0x000000b900037202 */ /* 0x002fe40000000f00 */
[----:B--2---:R-:W-:Y:S01]  /*f950*/  MOV R0, R186 ;  /* 0x000000ba00007202 */ /* 0x004fe20000000f00 */
[----:B-----5:R-:W-:-:S05]  /*f960*/  @P0 BRA `(.L_x_1797) ;  /* 0xffffc7e000000947 */ /* 0x020fca000383ffff */
.L_x_1796:
[----:B------:R-:W2:Y:S04]  /*f970*/  LDL.LU R5, [R1+0xc] ;  /* 0x00000c0001057983 */ /* 0x000ea80000300800 */
[----:B------:R-:W3:Y:S04]  /*f980*/  LDL.LU R7, [R1+0x40] ;  /* 0x0000400001077983 */ /* 0x000ee80000300800 */
[----:B-1----:R-:W4:Y:S04]  /*f990*/  LDL.LU R4, [R1+0x14] ;  /* 0x0000140001047983 */ /* 0x002f280000300800 */
        /* <DEDUP_REMOVED lines=14> */
[----:B------:R-:W3:Y:S01]  /*fa80*/  SHFL.BFLY PT, R3, R8, 0x1, 0x1f ;  /* 0x0c201f0008037f89 */ /* 0x000ee200000e0000 */
[----:B-1----:R-:W-:-:S03]  /*fa90*/  FADD.FTZ R5, R5, R2 ;  /* 0x0000000205057221 */ /* 0x002fc60000010000 */
[----:B------:R-:W1:Y:S01]  /*faa0*/  SHFL.BFLY PT, R2, R6, 0x1, 0x1f ;  /* 0x0c201f0006027f89 */ /* 0x000e6200000e0000 */
[----:B--2---:R-:W-:Y:S01]  /*fab0*/  FADD.FTZ R10, R10, R0 ;  /* 0x000000000a0a7221 */ /* 0x004fe20000010000 */
[----:B------:R-:W-:Y:S02]  /*fac0*/  MOV R0, RZ ;  /* 0x000000ff00007202 */ /* 0x000fe40000000f00 */
[----:B------:R-:W2:Y:S01]  /*fad0*/  SHFL.BFLY PT, R4, R5, 0x1, 0x1f ;  /* 0x0c201f0005047f89 */ /* 0x000ea200000e0000 */
[----:B---3--:R-:W-:Y:S01]  /*fae0*/  FADD.FTZ R8, R8, R3 ;  /* 0x0000000308087221 */ /* 0x008fe20000010000 */
[----:B------:R-:W-:Y:S02]  /*faf0*/  FSETP.NE.FTZ.AND P3, PT, R10, RZ, PT ;  /* 0x000000ff0a00720b */ /* 0x000fe40003f75000 */
[----:B------:R-:W-:Y:S02]  /*fb00*/  MOV R3, RZ ;  /* 0x000000ff00037202 */ /* 0x000fe40000000f00 */
[----:B------:R-:W-:-:S09]  /*fb10*/  FSETP.NE.FTZ.AND P2, PT, R8, RZ, PT ;  /* 0x000000ff0800720b */ /* 0x000fd20003f55000 */
[----:B------:R-:W3:Y:S01]  /*fb20*/  @P3 MUFU.RCP R0, R10 ;  /* 0x0000000a00003308 */ /* 0x000ee20000001000 */
[----:B-1----:R-:W-:Y:S01]  /*fb30*/  FADD.FTZ R6, R6, R2 ;  /* 0x0000000206067221 */ /* 0x002fe20000010000 */
[----:B------:R-:W-:Y:S01]  /*fb40*/  MOV R2, RZ ;  /* 0x000000ff00027202 */ /* 0x000fe20000000f00 */
[----:B--2---:R-:W-:-:S03]  /*fb50*/  FADD.FTZ R5, R4, R5 ;  /* 0x0000000504057221 */ /* 0x004fc60000010000 */
[----:B------:R-:W-:Y:S02]  /*fb60*/  FSETP.NE.FTZ.AND P1, PT, R6, RZ, PT ;  /* 0x000000ff0600720b */ /* 0x000fe40003f35000 */
[----:B------:R-:W-:Y:S01]  /*fb70*/  @P2 MUFU.RCP R3, R8 ;  /* 0x0000000800032308 */ /* 0x000fe20000001000 */
[----:B------:R-:W-:Y:S01]  /*fb80*/  FSETP.NE.FTZ.AND P0, PT, R5, RZ, PT ;  /* 0x000000ff0500720b */ /* 0x000fe20003f15000 */
[C---:B---3--:R-:W-:Y:S02]  /*fb90*/  FMUL.FTZ R192, R0.reuse, R192 ;  /* 0x000000c000c07220 */ /* 0x048fe40000410000 */
[----:B------:R-:W-:-:S04]  /*fba0*/  FMUL.FTZ R57, R0, R193 ;  /* 0x000000c100397220 */ /* 0x000fc80000410000 */
[----:B------:R-:W-:Y:S01]  /*fbb0*/  @P3 MUFU.LG2 R10, R10 ;  /* 0x0000000a000a3308 */ /* 0x000fe20000000c00 */
[C---:B------:R-:W-:Y:S02]  /*fbc0*/  FMUL.FTZ R196, R0.reuse, R196 ;  /* 0x000000c400c47220 */ /* 0x040fe40000410000 */
[C---:B------:R-:W-:Y:S02]  /*fbd0*/  FMUL.FTZ R197, R0.reuse, R197 ;  /* 0x000000c500c57220 */ /* 0x040fe40000410000 */
[C---:B------:R-:W-:Y:S02]  /*fbe0*/  FMUL.FTZ R132, R0.reuse, R132 ;  /* 0x0000008400847220 */ /* 0x040fe40000410000 */
[C---:B------:R-:W-:Y:S01]  /*fbf0*/  FMUL.FTZ R51, R0.reuse, R133 ;  /* 0x0000008500337220 */ /* 0x040fe20000410000 */
[----:B------:R-:W1:Y:S01]  /*fc00*/  @P1 MUFU.RCP R2, R6 ;  /* 0x0000000600021308 */ /* 0x000e620000001000 */
        /* <DEDUP_REMOVED lines=38> */
[----:B------:R-:W2:Y:S01]  /*fe70*/  @P0 MUFU.LG2 R5, R5 ;  /* 0x0000000500050308 */ /* 0x000ea20000000c00 */
        /* <DEDUP_REMOVED lines=98> */
[----:B--2---:R-:W-:Y:S02]  /*104a0*/  @P0 FMUL.FTZ R3, R5, 0.69314718246459960938 ;  /* 0x3f31721805030820 */ /* 0x004fe40000410000 */
[----:B------:R-:W-:Y:S02]  /*104b0*/  @P0 FMUL.FTZ R0, R7, c[0x0][0x2d0] ;  /* 0x0000b40007000a20 */ /* 0x000fe40000410000 */
[----:B------:R-:W-:-:S02]  /*104c0*/  @P3 FFMA.FTZ R61, R9, R186, R10 ;  /* 0x000000ba093d3223 */ /* 0x000fc4000001000a */
[----:B------:R-:W-:Y:S02]  /*104d0*/  @P2 FFMA.FTZ R62, R4, R185, R8 ;  /* 0x000000b9043e2223 */ /* 0x000fe40000010008 */
[----:B------:R-:W-:Y:S02]  /*104e0*/  @P1 FFMA.FTZ R63, R2, R184, R6 ;  /* 0x000000b8023f1223 */ /* 0x000fe40000010006 */
[----:B------:R-:W-:Y:S02]  /*104f0*/  @P0 FFMA.FTZ R64, R0, R182, R3 ;  /* 0x000000b600400223 */ /* 0x000fe40000010003 */
.L_x_1776:
        /* <DEDUP_REMOVED lines=197> */
.L_x_1801:
[----:B---3--:R-:W-:Y:S01]  /*11150*/  LOP3.LUT R0, R60, 0xffffffe0, RZ, 0xc0, !PT ;  /* 0xffffffe03c007812 */ /* 0x008fe200078ec0ff */
        /* <DEDUP_REMOVED lines=12> */
[----:B------:R-:W-:Y:S01]  /*11220*/  UMOV UR19, UR11 ;  /* 0x0000000b00137c82 */ /* 0x000fe20008000000 */
[C---:B------:R-:W-:Y:S01]  /*11230*/  LOP3.LUT R3, R0.reuse, 0x1ffffffe, RZ, 0xc0, !PT ;  /* 0x1ffffffe00037812 */ /* 0x040fe200078ec0ff */
[----:B------:R-:W-:Y:S01]  /*11240*/  IMAD.SHL.U32 R0, R0, 0x20, RZ ;  /* 0x0000002000007824 */ /* 0x000fe200078e00ff */
        /* <DEDUP_REMOVED lines=8> */
[-C--:B------:R-:W-:Y:S01]  /*112d0*/  LEA.HI R7, R65, R66.reuse, RZ, 0x3 ;  /* 0x0000004241077211 */ /* 0x080fe200078f18ff */
[----:B------:R-:W-:Y:S01]  /*112e0*/  IMAD R0, R4, 0x8, R0 ;  /* 0x0000000804007824 */ /* 0x000fe200078e0200 */
[----:B------:R-:W-:Y:S01]  /*112f0*/  UIMAD UR6, UR9, UR5, UR6 ;  /* 0x00000005090672a4 */ /* 0x000fe2000f8e0206 */
[----:B------:R-:W-:Y:S01]  /*11300*/  IMAD R15, R2, 0x10, R3 ;  /* 0x00000010020f7824 */ /* 0x000fe200078e0203 */
[----:B------:R-:W-:Y:S01]  /*11310*/  USEL UR13, UR13, URZ, !UP1 ;  /* 0x0000003f0d0d7287 */ /* 0x000fe2000c800000 */
[----:B------:R-:W-:Y:S01]  /*11320*/  LOP3.LUT R6, R7, 0xfffffff8, RZ, 0xc0, !PT ;  /* 0xfffffff807067812 */ /* 0x000fe200078ec0ff */
[----:B------:R-:W-:Y:S01]  /*11330*/  ULDC.64 UR4, c[0x0][0x498] ;  /* 0x0001260000047ab9 */ /* 0x000fe20000000a00 */
[----:B------:R-:W-:Y:S01]  /*11340*/  IMAD.IADD R2, R15, 0x1, R0 ;  /* 0x000000010f027824 */ /* 0x000fe200078e0200 */
[----:B------:R-:W-:Y:S01]  /*11350*/  UIMAD UR16, UR12, UR4, URZ ;  /* 0x000000040c1072a4 */ /* 0x000fe2000f8e023f */
[----:B------:R-:W-:Y:S01]  /*11360*/  SHF.R.S32.HI R19, RZ, 0x3, R7 ;  /* 0x00000003ff137819 */ /* 0x000fe20000011407 */
[----:B------:R-:W-:Y:S01]  /*11370*/  UIADD3 UR19, UR19, UR6, URZ ;  /* 0x0000000613137290 */ /* 0x000fe2000fffe03f */
[----:B-1----:R-:W-:Y:S01]  /*11380*/  IMAD R2, R76, 0x80, R2 ;  /* 0x000000804c027824 */ /* 0x002fe200078e0202 */
[----:B------:R-:W-:Y:S01]  /*11390*/  UIMAD UR16, UR13, UR5, UR16 ;  /* 0x000000050d1072a4 */ /* 0x000fe2000f8e0210 */
[----:B------:R-:W-:Y:S01]  /*113a0*/  IMAD.IADD R6, R66, 0x1, -R6 ;  /* 0x0000000142067824 */ /* 0x000fe200078e0a06 */
[----:B------:R-:W-:Y:S01]  /*113b0*/  UIMAD.WIDE.U32 UR18, UR13, UR4, UR18 ;  /* 0x000000040d1272a5 */ /* 0x000fe2000f8e0012 */
[----:B------:R-:W-:Y:S01]  /*113c0*/  @P2 IMAD.HI.U32 R3, R2, c[0x0][0x4ec], RZ ;  /* 0x00013b0002032a27 */ /* 0x000fe200078e00ff */
[----:B------:R-:W-:Y:S01]  /*113d0*/  ULDC.64 UR6, c[0x0][0x3a0] ;  /* 0x0000e80000067ab9 */ /* 0x000fe20000000a00 */
[----:B------:R-:W-:Y:S01]  /*113e0*/  LOP3.LUT P0, RZ, R5, 0x3, RZ, 0xc0, !PT ;  /* 0x0000000305ff7812 */ /* 0x000fe2000780c0ff */
[----:B------:R-:W-:Y:S01]  /*113f0*/  ULDC.64 UR4, c[0x0][0x3e8] ;  /* 0x0000fa0000047ab9 */ /* 0x000fe20000000a00 */
[----:B------:R-:W-:Y:S01]  /*11400*/  IMAD.MOV.U32 R0, RZ, RZ, R2 ;  /* 0x000000ffff007224 */ /* 0x000fe200078e0002 */
[----:B------:R-:W-:Y:S01]  /*11410*/  @P2 SHF.R.U32.HI R0, RZ, c[0x0][0x4f0], R3 ;  /* 0x00013c00ff002a19 */ /* 0x000fe20000011603 */
[----:B------:R-:W-:Y:S01]  /*11420*/  UIMAD UR8, UR8, UR4, URZ ;  /* 0x00000004080872a4 */ /* 0x000fe2000f8e023f */
[----:B------:R-:W-:Y:S01]  /*11430*/  IMAD R15, R76, 0x80, R15 ;  /* 0x000000804c0f7824 */ /* 0x000fe200078e020f */
[----:B------:R-:W-:Y:S01]  /*11440*/  LEA.HI R21, R65, R66, RZ, 0x6 ;  /* 0x0000004241157211 */ /* 0x000fe200078f30ff */
[----:B-----5:R-:W-:Y:S01]  /*11450*/  IMAD R17, R17, c[0x0][0x4e8], RZ ;  /* 0x00013a0011117a24 */ /* 0x020fe200078e02ff */
[----:B------:R-:W-:Y:S01]  /*11460*/  IADD3 R8, P1, R0, UR18, RZ ;  /* 0x0000001200087c10 */ /* 0x000fe2000ff3e0ff */
[----:B------:R-:W-:Y:S01]  /*11470*/  IMAD.MOV R3, RZ, RZ, -R0 ;  /* 0x000000ffff037224 */ /* 0x000fe200078e0a00 */
[----:B------:R-:W-:Y:S01]  /*11480*/  UIMAD UR5, UR9, UR5, UR8 ;  /* 0x00000005090572a4 */ /* 0x000fe2000f8e0208 */
[----:B------:R-:W-:Y:S01]  /*11490*/  BSSY B0, `(.L_x_1802) ;  /* 0x0000069000007945 */ /* 0x000fe20003800000 */
[----:B------:R-:W-:Y:S01]  /*114a0*/  ISETP.GE.OR P3, PT, R15, R17, P0 ;  /* 0x000000110f00720c */ /* 0x000fe20000766670 */
        /* <DEDUP_REMOVED lines=10> */
[----:B------:R-:W-:Y:S02]  /*11550*/  UIMAD UR6, UR10, UR7, UR6 ;  /* 0x000000070a0672a4 */ /* 0x000fe4000f8e0206 */
        /* <DEDUP_REMOVED lines=13> */
[C---:B------:R-:W-:Y:S01]  /*11630*/  IMAD.WIDE.U32 R2, R4.reuse, c[0x0][0x488], R8 ;  /* 0x0001220004027a25 */ /* 0x040fe200078e0008 */
        /* <DEDUP_REMOVED lines=78> */
.L_x_1803:
[----:B--234-:R-:W-:Y:S05]  /*11b20*/  BSYNC B0 ;  /* 0x0000000000007941 */ /* 0x01cfea0003800000 */
.L_x_1802:
        /* <DEDUP_REMOVED lines=16> */
.L_x_1805:
[----:B------:R-:W-:Y:S05]  /*11c30*/  BSYNC B0 ;  /* 0x0000000000007941 */ /* 0x000fea0003800000 */
.L_x_1804:
        /* <DEDUP_REMOVED lines=16> */
.L_x_1807:
[----:B------:R-:W-:Y:S05]  /*11d40*/  BSYNC B0 ;  /* 0x0000000000007941 */ /* 0x000fea0003800000 */
.L_x_1806:
        /* <DEDUP_REMOVED lines=16> */
.L_x_1809:
[----:B------:R-:W-:Y:S05]  /*11e50*/  BSYNC B0 ;  /* 0x0000000000007941 */ /* 0x000fea0003800000 */
.L_x_1808:
        /* <DEDUP_REMOVED lines=16> */
.L_x_1811:
[----:B------:R-:W-:Y:S05]  /*11f60*/  BSYNC B0 ;  /* 0x0000000000007941 */ /* 0x000fea0003800000 */
.L_x_1810:
        /* <DEDUP_REMOVED lines=16> */
.L_x_1813:
[----:B------:R-:W-:Y:S05]  /*12070*/  BSYNC B0 ;  /* 0x0000000000007941 */ /* 0x000fea0003800000 */
.L_x_1812:
        /* <DEDUP_REMOVED lines=16> */
.L_x_1815:
[----:B------:R-:W-:Y:S05]  /*12180*/  BSYNC B0 ;  /* 0x0000000000007941 */ /* 0x000fea0003800000 */
.L_x_1814:
        /* <DEDUP_REMOVED lines=17> */
.L_x_1800:
        /* <DEDUP_REMOVED lines=31> */
.L_x_1816:
        /* <DEDUP_REMOVED lines=43> */
.L_x_1818:
[----:B------:R-:W-:Y:S05]  /*12740*/  BSYNC B0 ;  /* 0x0000000000007941 */ /* 0x000fea0003800000 */
.L_x_1817:
        /* <DEDUP_REMOVED lines=63> */
.L_x_1820:
[----:B------:R-:W-:Y:S05]  /*12b40*/  BSYNC B0 ;  /* 0x0000000000007941 */ /* 0x000fea0003800000 */
.L_x_1819:
        /* <DEDUP_REMOVED lines=15> */
.L_x_1822:
[----:B------:R-:W-:Y:S05]  /*12c40*/  BSYNC B0 ;  /* 0x0000000000007941 */ /* 0x000fea0003800000 */
.L_x_1821:
        /* <DEDUP_REMOVED lines=15> */
.L_x_1824:
[----:B------:R-:W-:Y:S05]  /*12d40*/  BSYNC B0 ;  /* 0x0000000000007941 */ /* 0x000fea0003800000 */
.L_x_1823:
        /* <DEDUP_REMOVED lines=15> */
.L_x_1826:
[----:B------:R-:W-:Y:S05]  /*12e40*/  BSYNC B0 ;  /* 0x0000000000007941 */ /* 0x000fea0003800000 */
.L_x_1825:
        /* <DEDUP_REMOVED lines=15> */
.L_x_1828:
[----:B------:R-:W-:Y:S05]  /*12f40*/  BSYNC B0 ;  /* 0x0000000000007941 */ /* 0x000fea0003800000 */
.L_x_1827:
        /* <DEDUP_REMOVED lines=15> */
.L_x_1830:
[----:B------:R-:W-:Y:S05]  /*13040*/  BSYNC B0 ;  /* 0x0000000000007941 */ /* 0x000fea0003800000 */
.L_x_1829:
        /* <DEDUP_REMOVED lines=15> */
.L_x_1832:
[----:B------:R-:W-:Y:S05]  /*13140*/  BSYNC B0 ;  /* 0x0000000000007941 */ /* 0x000fea0003800000 */
.L_x_1831:
        /* <DEDUP_REMOVED lines=16> */
.L_x_1833:
        /* <DEDUP_REMOVED lines=11> */
.L_x_2188:


//--------------------- .text._ZN7cutlass13device_kernelIN5flash19enable_sm80_to_sm89INS1_16FlashAttnFwdSm80INS1_25CollectiveMainloopFwdSm80ILi4ELi1ELb0EN4cute5tupleIJNS5_1CILi128EEENS7_ILi64EEES8_EEELi128ENS_10bfloat16_tEfNS_4arch4Sm80ELb1ELb0ELb0ELb1ELb1ELb1ELb1ELb0EEENS1_21CollectiveEpilogueFwdINS6_IJS8_S8_S9_EEENS6_IJNS7_ILi1EEESH_SH_EEESB_SD_Li128ELb1ELb1ELb0ELb0EEENS1_19SingleTileSchedulerILb1ELb0ELb1ELi128EEEEEEEEEvNT_6ParamsE --------------------------
	.section	.text._ZN7cutlass13device_kernelIN5flash19enable_sm80_to_sm89INS1_16FlashAttnFwdSm80INS1_25CollectiveMainloopFwdSm80ILi4ELi1ELb0EN4cute5tupleIJNS5_1CILi128EEENS7_ILi64EEES8_EEELi128ENS_10bfloat16_tEfNS_4arch4Sm80ELb1ELb0ELb0ELb1ELb1ELb1ELb1ELb0EEENS1_21CollectiveEpilogueFwdINS6_IJS8_S8_S9_EEENS6_IJNS7_ILi1EEESH_SH_EEESB_SD_Li128ELb1ELb1ELb0ELb0EEENS1_19SingleTileSchedulerILb1ELb0ELb1ELi128EEEEEEEEEvNT_6ParamsE,"ax",@progbits
	.sectioninfo	@"SHI_REGISTERS=255"
	.align	128
.text._ZN7cutlass13device_kernelIN5flash19enable_sm80_to_sm89INS1_16FlashAttnFwdSm80INS1_25CollectiveMainloopFwdSm80ILi4ELi1ELb0EN4cute5tupleIJNS5_1CILi128EEENS7_ILi64EEES8_EEELi128ENS_10bfloat16_tEfNS_4arch4Sm80ELb1ELb0ELb0ELb1ELb1ELb1ELb1ELb0EEENS1_21CollectiveEpilogueFwdINS6_IJS8_S8_S9_EEENS6_IJNS7_ILi1EEESH_SH_EEESB_SD_Li128ELb1ELb1ELb0ELb0EEENS1_19SingleTileSchedulerILb1ELb0ELb1ELi128EEEEEEEEEvNT_6ParamsE:
        .type           _ZN7cutlass13device_kernelIN5flash19enable_sm80_to_sm89INS1_16FlashAttnFwdSm80INS1_25CollectiveMainloopFwdSm80ILi4ELi1ELb0EN4cute5tupleIJNS5_1CILi128EEENS7_ILi64EEES8_EEELi128ENS_10bfloat16_tEfNS_4arch4Sm80ELb1ELb0ELb0ELb1ELb1ELb1ELb1ELb0EEENS1_21CollectiveEpilogueFwdINS6_IJS8_S8_S9_EEENS6_IJNS7_ILi1EEESH_SH_EEESB_SD_Li128ELb1ELb1ELb0ELb0EEENS1_19SingleTileSchedulerILb1ELb0ELb1ELi128EEEEEEEEEvNT_6ParamsE,@function
        .size           _ZN7cutlass13device_kernelIN5flash19enable_sm80_to_sm89INS1_16FlashAttnFwdSm80INS1_25CollectiveMainloopFwdSm80ILi4ELi1ELb0EN4cute5tupleIJNS5_1CILi128EEENS7_ILi64EEES8_EEELi128ENS_10bfloat16_tEfNS_4arch4Sm80ELb1ELb0ELb0ELb1ELb1ELb1ELb1ELb0EEENS1_21CollectiveEpilogueFwdINS6_IJS8_S8_S9_EEENS6_IJNS7_ILi1EEESH_SH_EEESB_SD_Li128ELb1ELb1ELb0ELb0EEENS1_19SingleTileSchedulerILb1ELb0ELb1ELi128EEEEEEEEEvNT_6ParamsE,(.L_x_2189 - _ZN7cutlass13device_kernelIN5flash19enable_sm80_to_sm89INS1_16FlashAttnFwdSm80INS1_25CollectiveMainloopFwdSm80ILi4ELi1ELb0EN4cute5tupleIJNS5_1CILi128EEENS7_ILi64EEES8_EEELi128ENS_10bfloat16_tEfNS_4arch4Sm80ELb1ELb0ELb0ELb1ELb1ELb1ELb1ELb0EEENS1_21CollectiveEpilogueFwdINS6_IJS8_S8_S9_EEENS6_IJNS7_ILi1EEESH_SH_EEESB_SD_Li128ELb1ELb1ELb0ELb0EEENS1_19SingleTileSchedulerILb1ELb0ELb1ELi128EEEEEEEEEvNT_6ParamsE)
        .other          _ZN7cutlass13device_kernelIN5flash19enable_sm80_to_sm89INS1_16FlashAttnFwdSm80INS1_25CollectiveMainloopFwdSm80ILi4ELi1ELb0EN4cute5tupleIJNS5_1CILi128EEENS7_ILi64EEES8_EEELi128ENS_10bfloat16_tEfNS_4arch4Sm80ELb1ELb0ELb0ELb1ELb1ELb1ELb1ELb0EEENS1_21CollectiveEpilogueFwdINS6_IJS8_S8_S9_EEENS6_IJNS7_ILi1EEESH_SH_EEESB_SD_Li128ELb1ELb1ELb0ELb0EEENS1_19SingleTileSchedulerILb1ELb0ELb1ELi128EEEEEEEEEvNT_6ParamsE,@"STO_CUDA_ENTRY STV_DEFAULT"
_ZN7cutlass13device_kernelIN5flash19enable_sm80_to_sm89INS1_16FlashAttnFwdSm80INS1_25CollectiveMainloopFwdSm80ILi4ELi1ELb0EN4cute5tupleIJNS5_1CILi128EEENS7_ILi64EEES8_EEELi128ENS_10bfloat16_tEfNS_4arch4Sm80ELb1ELb0ELb0ELb1ELb1ELb1ELb1ELb0EEENS1_21CollectiveEpilogueFwdINS6_IJS8_S8_S9_EEENS6_IJNS7_ILi1EEESH_SH_EEESB_SD_Li128ELb1ELb1ELb0ELb0EEENS1_19SingleTileSchedulerILb1ELb0ELb1ELi128EEEEEEEEEvNT_6ParamsE:
        /* <DEDUP_REMOVED lines=17> */
.L_x_1835:
        /* <DEDUP_REMOVED lines=8> */
.L_x_1837:
[----:B------:R-:W-:-:S05]  /*0190*/  MOV R0, c[0x0][0x54c] ;  /* 0x0001530000007a02 */ /* 0x000fca0000000f00 */
.L_x_1836:
[----:B-----5:R-:W-:Y:S01]  /*01a0*/  IMAD R0, R0, c[0x0][0x548], RZ ;  /* 0x0001520000007a24 */ /* 0x020fe200078e02ff */
[----:B------:R-:W-:-:S04]  /*01b0*/  SHF.L.U32 R12, R6, 0x7, RZ ;  /* 0x00000007060c7819 */ /* 0x000fc800000006ff */
[----:B------:R-:W-:-:S04]  /*01c0*/  ISETP.GE.AND P0, PT, R12, R0, PT ;  /* 0x000000000c00720c */ /* 0x000fc80003f06270 */
[----:B------:R-:W-:-:S05]  /*01d0*/  SEL R0, R5, 0xffffffff, !P0 ;  /* 0xffffffff05007807 */ /* 0x000fca0004000000 */
[----:B------:R2:W-:Y:S01]  /*01e0*/  STL [R1+0xcc], R0 ;  /* 0x0000cc0001007387 */ /* 0x0005e20000100800 */
[----:B------:R-:W-:Y:S05]  /*01f0*/  BRA `(.L_x_1838) ;  /* 0x0000013000007947 */ /* 0x000fea0003800000 */
.L_x_1834:
[----:B---3--:R-:W-:-:S04]  /*0200*/  ISETP.NE.U32.AND P0, PT, RZ, c[0x0][0x568], PT ;  /* 0x00015a00ff007a0c */ /* 0x008fc80003f05070 */
[----:B------:R-:W-:-:S13]  /*0210*/  ISETP.NE.AND.EX P0, PT, RZ, c[0x0][0x56c], PT, P0 ;  /* 0x00015b00ff007a0c */ /* 0x000fda0003f05300 */
[----:B------:R-:W-:Y:S05]  /*0220*/  @!P0 BRA `(.L_x_1839) ;  /* 0x0000002000008947 */ /* 0x000fea0003800000 */
[----:B------:R1:W5:Y:S01]  /*0230*/  LDG.E R0, [R2.64] ;  /* 0x0000000602007981 */ /* 0x000362000c1e1900 */
[----:B------:R-:W-:Y:S05]  /*0240*/  BRA `(.L_x_1840) ;  /* 0x0000009000007947 */ /* 0x000fea0003800000 */
.L_x_1839:
        /* <DEDUP_REMOVED lines=8> */
.L_x_1841:
[----:B------:R-:W-:-:S05]  /*02d0*/  MOV R0, c[0x0][0x54c] ;  /* 0x0001530000007a02 */ /* 0x000fca0000000f00 */
.L_x_1840:
[----:B-----5:R-:W-:Y:S01]  /*02e0*/  IMAD R0, R0, c[0x0][0x548], RZ ;  /* 0x0001520000007a24 */ /* 0x020fe200078e02ff */
[----:B------:R-:W-:-:S04]  /*02f0*/  SHF.L.U32 R12, R6, 0x7, RZ ;  /* 0x00000007060c7819 */ /* 0x000fc800000006ff */
[----:B------:R-:W-:-:S04]  /*0300*/  ISETP.GE.AND P0, PT, R12, R0, PT ;  /* 0x000000000c00720c */ /* 0x000fc80003f06270 */
[----:B------:R-:W-:-:S05]  /*0310*/  SEL R0, R5, 0xffffffff, !P0 ;  /* 0xffffffff05007807 */ /* 0x000fca0004000000 */
[----:B------:R2:W-:Y:S04]  /*0320*/  STL [R1+0xcc], R0 ;  /* 0x0000cc0001007387 */ /* 0x0005e80000100800 */
.L_x_1838:
        /* <DEDUP_REMOVED lines=11> */
[----:B------:R-:W-:-:S02]  /*03e0*/  ISETP.NE.AND.EX P2, PT, RZ, c[0x0][0x354], PT, P2 ;  /* 0x0000d500ff007a0c */ /* 0x000fc40003f45320 */
[----:B------:R-:W-:Y:S01]  /*03f0*/  ISETP.NE.U32.AND P3, PT, RZ, c[0x0][0x358], PT ;  /* 0x0000d600ff007a0c */ /* 0x000fe20003f65070 */
[----:B--2---:R-:W-:-:S03]  /*0400*/  IMAD.MOV.U32 R0, RZ, RZ, RZ ;  /* 0x000000ffff007224 */ /* 0x004fc600078e00ff */
[----:B------:R-:W-:Y:S01]  /*0410*/  ISETP.NE.AND.EX P3, PT, RZ, c[0x0][0x35c], PT, P3 ;  /* 0x0000d700ff007a0c */ /* 0x000fe20003f65330 */
[----:B-1----:R-:W-:-:S04]  /*0420*/  @P0 IMAD.WIDE R2, R37, R30, c[0x0][0x370] ;  /* 0x0000dc0025020625 */ /* 0x002fc800078e021e */
[CC--:B------:R-:W-:Y:S01]  /*0430*/  IMAD.WIDE R6, R37.reuse, R30.reuse, c[0x0][0x348] ;  /* 0x0000d20025067625 */ /* 0x0c0fe200078e021e */
[----:B------:R1:W2:Y:S03]  /*0440*/  @P0 LDG.E R10, [R2.64] ;  /* 0x00000006020a0981 */ /* 0x0002a6000c1e1900 */
[----:B------:R-:W-:Y:S01]  /*0450*/  IMAD.MOV.U32 R13, RZ, RZ, RZ ;  /* 0x000000ffff0d7224 */ /* 0x000fe200078e00ff */
[----:B------:R-:W3:Y:S04]  /*0460*/  @P1 LDG.E R0, [R6.64] ;  /* 0x0000000606001981 */ /* 0x000ee8000c1e1900 */
[----:B------:R-:W2:Y:S01]  /*0470*/  @P2 LDG.E R14, [R4.64] ;  /* 0x00000006040e2981 */ /* 0x000ea2000c1e1900 */
[----:B-1----:R-:W-:-:S05]  /*0480*/  IMAD.WIDE R2, R37, R30, c[0x0][0x358] ;  /* 0x0000d60025027625 */ /* 0x002fca00078e021e */
[----:B------:R-:W4:Y:S01]  /*0490*/  @P3 LDG.E R13, [R2.64] ;  /* 0x00000006020d3981 */ /* 0x000f22000c1e1900 */
[----:B------:R-:W-:-:S04]  /*04a0*/  ISETP.NE.U32.AND P0, PT, RZ, c[0x0][0x360], PT ;  /* 0x0000d800ff007a0c */ /* 0x000fc80003f05070 */
[----:B------:R-:W-:Y:S02]  /*04b0*/  ISETP.NE.AND.EX P0, PT, RZ, c[0x0][0x364], PT, P0 ;  /* 0x0000d900ff007a0c */ /* 0x000fe40003f05300 */
[----:B------:R-:W-:Y:S01]  /*04c0*/  MOV R11, c[0x0][0x168] ;  /* 0x00005a00000b7a02 */ /* 0x000fe20000000f00 */
[----:B------:R-:W1:Y:S10]  /*04d0*/  S2R R35, SR_CTAID.Y ;  /* 0x0000000000237919 */ /* 0x000e740000002600 */
[----:B------:R-:W-:-:S05]  /*04e0*/  @P0 IMAD.WIDE R8, R37, R30, c[0x0][0x360] ;  /* 0x0000d80025080625 */ /* 0x000fca00078e021e */
[----:B------:R1:W5:Y:S01]  /*04f0*/  @P0 LDG.E R11, [R8.64] ;  /* 0x00000006080b0981 */ /* 0x000362000c1e1900 */
[----:B------:R-:W-:Y:S02]  /*0500*/  ULDC UR5, c[0x0][0x2ac] ;  /* 0x0000ab0000057ab9 */ /* 0x000fe40000000800 */
[----:B------:R-:W-:Y:S02]  /*0510*/  ULDC UR4, c[0x0][0x1d0] ;  /* 0x0000740000047ab9 */ /* 0x000fe40000000800 */
[----:B------:R-:W-:Y:S01]  /*0520*/  UIMAD UR4, UR5, UR4, URZ ;  /* 0x00000004050472a4 */ /* 0x000fe2000f8e023f */
[----:B-1----:R-:W-:-:S05]  /*0530*/  SHF.R.S32.HI R36, RZ, 0x1f, R35 ;  /* 0x0000001fff247819 */ /* 0x002fca0000011423 */
[----:B------:R-:W-:Y:S01]  /*0540*/  MOV R9, UR4 ;  /* 0x0000000400097c02 */ /* 0x000fe20008000f00 */
[----:B---3--:R1:W-:Y:S01]  /*0550*/  STL [R1+0x4c], R0 ;  /* 0x00004c0001007387 */ /* 0x0083e20000100800 */
[----:B--2---:R-:W-:-:S03]  /*0560*/  IMAD.IADD R8, R14, 0x1, R10 ;  /* 0x000000010e087824 */ /* 0x004fc600078e020a */
[----:B------:R2:W-:Y:S04]  /*0570*/  STL [R1+0x48], R10 ;  /* 0x0000480a01007387 */ /* 0x0005e80000100800 */
[----:B------:R2:W-:Y:S01]  /*0580*/  STL [R1+0x50], R8 ;  /* 0x0000500801007387 */ /* 0x0005e20000100800 */
[----:B-1----:R-:W-:-:S03]  /*0590*/  IMAD.MOV.U32 R0, RZ, RZ, c[0x0][0x228] ;  /* 0x00008a00ff007624 */ /* 0x002fc600078e00ff */
[----:B----4-:R2:W-:Y:S04]  /*05a0*/  STL [R1+0x54], R13 ;  /* 0x0000540d01007387 */ /* 0x0105e80000100800 */
[----:B------:R2:W-:Y:S01]  /*05b0*/  STL [R1+0x90], R0 ;  /* 0x0000900001007387 */ /* 0x0005e20000100800 */
[----:B------:R-:W-:Y:S05]  /*05c0*/  @P0 BRA `(.L_x_1842) ;  /* 0x0000004000000947 */ /* 0x000fea0003800000 */
[----:B------:R-:W-:Y:S05]  /*05d0*/  @!P1 BRA `(.L_x_1842) ;  /* 0x0000003000009947 */ /* 0x000fea0003800000 */
[----:B--2---:R1:W2:Y:S04]  /*05e0*/  LDG.E R0, [R6.64] ;  /* 0x0000000606007981 */ /* 0x0042a8000c1e1900 */
[----:B-1----:R-:W2:Y:S02]  /*05f0*/  LDG.E R6, [R6.64+0x4] ;  /* 0x0000040606067981 */ /* 0x002ea4000c1e1900 */
[----:B--2--5:R-:W-:-:S05]  /*0600*/  IADD3 R11, -R0, R6, RZ ;  /* 0x00000006000b7210 */ /* 0x024fca0007ffe1ff */
.L_x_1842:
[----:B-----5:R1:W-:Y:S01]  /*0610*/  STL [R1+0x58], R11 ;  /* 0x0000580b01007387 */ /* 0x0203e20000100800 */
[----:B------:R-:W-:-:S04]  /*0620*/  ISETP.NE.U32.AND P0, PT, RZ, c[0x0][0x368], PT ;  /* 0x0000da00ff007a0c */ /* 0x000fc80003f05070 */
[----:B------:R-:W-:-:S13]  /*0630*/  ISETP.NE.AND.EX P0, PT, RZ, c[0x0][0x36c], PT, P0 ;  /* 0x0000db00ff007a0c */ /* 0x000fda0003f05300 */
[----:B------:R-:W-:Y:S05]  /*0640*/  @!P0 BRA `(.L_x_1843) ;  /* 0x0000003000008947 */ /* 0x000fea0003800000 */
[----:B------:R-:W-:-:S05]  /*0650*/  IMAD.WIDE R4, R37, R30, c[0x0][0x368] ;  /* 0x0000da0025047625 */ /* 0x000fca00078e021e */
[----:B------:R3:W5:Y:S01]  /*0660*/  LDG.E R9, [R4.64] ;  /* 0x0000000604097981 */ /* 0x000762000c1e1900 */
[----:B------:R-:W-:Y:S05]  /*0670*/  BRA `(.L_x_1844) ;  /* 0x0000004000007947 */ /* 0x000fea0003800000 */
.L_x_1843:
[----:B------:R-:W-:Y:S05]  /*0680*/  @!P2 BRA `(.L_x_1844) ;  /* 0x000000300000a947 */ /* 0x000fea0003800000 */
[----:B--2---:R2:W3:Y:S04]  /*0690*/  LDG.E R0, [R4.64] ;  /* 0x0000000604007981 */ /* 0x0044e8000c1e1900 */
[----:B--2---:R-:W3:Y:S02]  /*06a0*/  LDG.E R4, [R4.64+0x4] ;  /* 0x0000040604047981 */ /* 0x004ee4000c1e1900 */
[----:B---3--:R-:W-:Y:S02]  /*06b0*/  IADD3 R9, -R0, R4, RZ ;  /* 0x0000000400097210 */ /* 0x008fe40007ffe1ff */
.L_x_1844:
[----:B--2---:R4:W2:Y:S04]  /*06c0*/  LDL.LU R6, [R1+0x90] ;  /* 0x0000900001067983 */ /* 0x0048a80000300800 */
[----:B---3--:R3:W2:Y:S04]  /*06d0*/  @P3 LDG.E R5, [R2.64] ;  /* 0x0000000602053981 */ /* 0x0086a8000c1e1900 */
[----:B------:R3:W2:Y:S01]  /*06e0*/  @P3 LDG.E R4, [R2.64+0x4] ;  /* 0x0000040602043981 */ /* 0x0006a2000c1e1900 */
[----:B------:R-:W-:Y:S01]  /*06f0*/  ISETP.NE.U32.AND P0, PT, RZ, c[0x0][0x378], PT ;  /* 0x0000de00ff007a0c */ /* 0x000fe20003f05070 */
[----:B-----5:R-:W-:-:S03]  /*0700*/  IMAD.MOV.U32 R24, RZ, RZ, R9 ;  /* 0x000000ffff187224 */ /* 0x020fc600078e0009 */
[----:B------:R-:W-:-:S13]  /*0710*/  ISETP.NE.AND.EX P0, PT, RZ, c[0x0][0x37c], PT, P0 ;  /* 0x0000df00ff007a0c */ /* 0x000fda0003f05300 */
[----:B---3--:R-:W-:-:S05]  /*0720*/  @P0 IMAD.WIDE R2, R37, R30, c[0x0][0x378] ;  /* 0x0000de0025020625 */ /* 0x008fca00078e021e */
[----:B------:R3:W4:Y:S01]  /*0730*/  @P0 LDG.E R24, [R2.64] ;  /* 0x0000000602180981 */ /* 0x000722000c1e1900 */
[----:B------:R-:W-:Y:S02]  /*0740*/  IMAD.MOV.U32 R0, RZ, RZ, c[0x0][0x2c4] ;  /* 0x0000b100ff007624 */ /* 0x000fe400078e00ff */
[----:B------:R-:W-:-:S03]  /*0750*/  IMAD.IADD R10, R9, 0x1, -R10 ;  /* 0x00000001090a7824 */ /* 0x000fc600078e0a0a */
[----:B------:R-:W-:Y:S02]  /*0760*/  ISETP.NE.AND P0, PT, R0, 0x1, PT ;  /* 0x000000010000780c */ /* 0x000fe40003f05270 */
[----:B------:R-:W-:Y:S01]  /*0770*/  IADD3 R0, R12, 0x7f, RZ ;  /* 0x0000007f0c007810 */ /* 0x000fe20007ffe0ff */
[----:B------:R1:W-:Y:S10]  /*0780*/  STL [R1+0x5c], R10 ;  /* 0x00005c0a01007387 */ /* 0x0003f40000100800 */
[----:B---3--:R-:W-:-:S05]  /*0790*/  @P0 IMAD.HI.U32 R2, R0, c[0x0][0x2c8], RZ ;  /* 0x0000b20000020a27 */ /* 0x008fca00078e00ff */
[----:B------:R-:W-:Y:S01]  /*07a0*/  @P0 SHF.R.U32.HI R0, RZ, c[0x0][0x2cc], R2 ;  /* 0x0000b300ff000a19 */ /* 0x000fe20000011602 */
[----:B--2---:R-:W-:-:S04]  /*07b0*/  @P3 IMAD.IADD R6, R4, 0x1, -R5 ;  /* 0x0000000104063824 */ /* 0x004fc800078e0a05 */
[--C-:B------:R-:W-:Y:S01]  /*07c0*/  IMAD.IADD R7, R10, 0x1, R6.reuse ;  /* 0x000000010a077824 */ /* 0x100fe200078e0206 */
[----:B------:R1:W-:Y:S01]  /*07d0*/  STL [R1+0x90], R6 ;  /* 0x0000900601007387 */ /* 0x0003e20000100800 */
[----:B------:R-:W-:-:S03]  /*07e0*/  IMAD.MOV.U32 R34, RZ, RZ, R6 ;  /* 0x000000ffff227224 */ /* 0x000fc600078e0006 */
[----:B------:R-:W-:Y:S01]  /*07f0*/  IADD3 R0, R0, 0x40, R7 ;  /* 0x0000004000007810 */ /* 0x000fe20007ffe007 */
[----:B------:R1:W-:Y:S01]  /*0800*/  STL [R1+0x94], R7 ;  /* 0x0000940701007387 */ /* 0x0003e20000100800 */
[----:B------:R-:W-:-:S03]  /*0810*/  IADD3 R2, R7, 0x3f, RZ ;  /* 0x0000003f07027810 */ /* 0x000fc60007ffe0ff */
[----:B------:R-:W-:Y:S01]  /*0820*/  IMAD.IADD R0, R0, 0x1, -R11 ;  /* 0x0000000100007824 */ /* 0x000fe200078e0a0b */
[----:B------:R-:W-:Y:S01]  /*0830*/  SHF.R.S32.HI R3, RZ, 0x1f, R2 ;  /* 0x0000001fff037819 */ /* 0x000fe20000011402 */
[----:B------:R1:W-:Y:S03]  /*0840*/  STL.64 [R1+0x60], R6 ;  /* 0x0000600601007387 */ /* 0x0003e60000100a00 */
[----:B------:R-:W-:Y:S02]  /*0850*/  SHF.R.S32.HI R4, RZ, 0x1f, R0 ;  /* 0x0000001fff047819 */ /* 0x000fe40000011400 */
[----:B------:R-:W-:Y:S02]  /*0860*/  LEA.HI R2, R3, R2, RZ, 0x6 ;  /* 0x0000000203027211 */ /* 0x000fe400078f30ff */
[----:B------:R-:W-:Y:S02]  /*0870*/  LEA.HI R0, R4, R0, RZ, 0x6 ;  /* 0x0000000004007211 */ /* 0x000fe400078f30ff */
[----:B------:R-:W-:Y:S01]  /*0880*/  SHF.R.S32.HI R3, RZ, 0x6, R2 ;  /* 0x00000006ff037819 */ /* 0x000fe20000011402 */
[----:B------:R-:W-:Y:S01]  /*0890*/  IMAD.MOV R2, RZ, RZ, -R10 ;  /* 0x000000ffff027224 */ /* 0x000fe200078e0a0a */
[----:B------:R-:W-:Y:S01]  /*08a0*/  SHF.R.S32.HI R0, RZ, 0x6, R0 ;  /* 0x00000006ff007819 */ /* 0x000fe20000011400 */
[----:B----4-:R1:W-:Y:S03]  /*08b0*/  STL [R1+0x68], R24 ;  /* 0x0000681801007387 */ /* 0x0103e60000100800 */
[----:B------:R-:W-:-:S02]  /*08c0*/  IMNMX R0, R3, R0, PT ;  /* 0x0000000003007217 */ /* 0x000fc40003800200 */
[----:B------:R-:W-:-:S03]  /*08d0*/  IMNMX R2, RZ, R2, !PT ;  /* 0x00000002ff027217 */ /* 0x000fc60007800200 */
[----:B------:R-:W-:Y:S01]  /*08e0*/  IMAD R0, R0, 0x40, -R10 ;  /* 0x0000004000007824 */ /* 0x000fe200078e0a0a */
[----:B------:R-:W-:-:S04]  /*08f0*/  SHF.R.U32.HI R140, RZ, 0x6, R2 ;  /* 0x00000006ff8c7819 */ /* 0x000fc80000011602 */
[----:B------:R-:W-:Y:S01]  /*0900*/  IMNMX R0, R0, R6, PT ;  /* 0x0000000600007217 */ /* 0x000fe20003800200 */
[----:B------:R-:W-:-:S03]  /*0910*/  IMAD.MOV.U32 R4, RZ, RZ, R140 ;  /* 0x000000ffff047224 */ /* 0x000fc600078e008c */
[----:B------:R-:W-:-:S13]  /*0920*/  ISETP.GT.AND P0, PT, R0, R2, PT ;  /* 0x000000020000720c */ /* 0x000fda0003f04270 */
[----:B------:R-:W-:-:S04]  /*0930*/  @P0 IADD3 R0, R0, 0x3f, RZ ;  /* 0x0000003f00000810 */ /* 0x000fc80007ffe0ff */
[----:B------:R-:W-:-:S04]  /*0940*/  @P0 SHF.R.S32.HI R2, RZ, 0x1f, R0 ;  /* 0x0000001fff020819 */ /* 0x000fc80000011400 */
[----:B------:R-:W-:-:S04]  /*0950*/  @P0 LEA.HI R0, R2, R0, RZ, 0x6 ;  /* 0x0000000002000211 */ /* 0x000fc800078f30ff */
[----:B------:R-:W-:-:S04]  /*0960*/  @P0 SHF.R.S32.HI R4, RZ, 0x6, R0 ;  /* 0x00000006ff040819 */ /* 0x000fc80000011400 */
[----:B------:R-:W-:-:S13]  /*0970*/  ISETP.GT.AND P0, PT, R4, R140, PT ;  /* 0x0000008c0400720c */ /* 0x000fda0003f04270 */
[----:B------:R-:W-:Y:S05]  /*0980*/  @!P0 BRA `(.L_x_1845) ;  /* 0x00006f8000008947 */ /* 0x000fea0003800000 */
[----:B-1----:R-:W-:-:S04]  /*0990*/  ISETP.NE.U32.AND P0, PT, RZ, c[0x0][0x340], PT ;  /* 0x0000d000ff007a0c */ /* 0x002fc80003f05070 */
[----:B------:R-:W-:-:S13]  /*09a0*/  ISETP.NE.AND.EX P4, PT, RZ, c[0x0][0x344], PT, P0 ;  /* 0x0000d100ff007a0c */ /* 0x000fda0003f85300 */
[----:B------:R-:W-:-:S05]  /*09b0*/  @P4 IMAD.WIDE R2, R37, R30, c[0x0][0x340] ;  /* 0x0000d00025024625 */ /* 0x000fca00078e021e */
[----:B------:R1:W2:Y:S01]  /*09c0*/  @P4 LDG.E R29, [R2.64] ;  /* 0x00000006021d4981 */ /* 0x0002a2000c1e1900 */
[----:B------:R-:W-:Y:S01]  /*09d0*/  SHF.R.S32.HI R6, RZ, 0x1f, R15 ;  /* 0x0000001fff067819 */ /* 0x000fe2000001140f */
[----:B------:R-:W-:Y:S01]  /*09e0*/  IMAD.MOV.U32 R153, RZ, RZ, c[0x0][0x238] ;  /* 0x00008e00ff997624 */ /* 0x000fe200078e00ff */
[----:B------:R-:W-:Y:S01]  /*09f0*/  SHF.R.S32.HI R28, RZ, 0x1f, R37 ;  /* 0x0000001fff1c7819 */ /* 0x000fe20000011425 */
[----:B------:R-:W-:Y:S01]  /*0a00*/  IMAD.MOV.U32 R164, RZ, RZ, 0x6 ;  /* 0x00000006ffa47424 */ /* 0x000fe200078e00ff */
[----:B------:R-:W-:Y:S01]  /*0a10*/  LEA.HI R5, R6, R15, RZ, 0x3 ;  /* 0x0000000f06057211 */ /* 0x000fe200078f18ff */
[----:B------:R-:W-:Y:S01]  /*0a20*/  IMAD.MOV.U32 R31, RZ, RZ, c[0x0][0x23c] ;  /* 0x00008f00ff1f7624 */ /* 0x000fe200078e00ff */
[----:B------:R-:W-:Y:S01]  /*0a30*/  SEL R25, R28, RZ, !P3 ;  /* 0x000000ff1c197207 */ /* 0x000fe20005800000 */
[----:B------:R-:W-:Y:S01]  /*0a40*/  IMAD.IADD R150, R14, 0x1, R9 ;  /* 0x000000010e967824 */ /* 0x000fe200078e0209 */
[----:B------:R-:W-:Y:S01]  /*0a50*/  LOP3.LUT R0, R5, 0xfffffff8, RZ, 0xc0, !PT ;  /* 0xfffffff805007812 */ /* 0x000fe200078ec0ff */
[----:B------:R-:W-:Y:S01]  /*0a60*/  IMAD.SHL.U32 R27, R31, 0x20, RZ ;  /* 0x000000201f1b7824 */ /* 0x000fe200078e00ff */
[----:B------:R-:W-:Y:S01]  /*0a70*/  SHF.R.S32.HI R96, RZ, 0x3, R5 ;  /* 0x00000003ff607819 */ /* 0x000fe20000011405 */
[----:B------:R-:W-:Y:S01]  /*0a80*/  IMAD.WIDE.U32 R182, R35, c[0x0][0x210], RZ ;  /* 0x0000840023b67a25 */ /* 0x000fe200078e00ff */
[----:B------:R-:W-:Y:S01]  /*0a90*/  SEL R100, R37, RZ, !P3 ;  /* 0x000000ff25647207 */ /* 0x000fe20005800000 */
[----:B------:R-:W-:Y:S01]  /*0aa0*/  UMOV UR8, 0x30 ;  /* 0x0000003000087882 */ /* 0x000fe20000000000 */
[----:B------:R-:W-:Y:S01]  /*0ab0*/  IADD3 R91, R4, -0x1, RZ ;  /* 0xffffffff045b7810 */ /* 0x000fe20007ffe0ff */
[----:B------:R-:W-:Y:S01]  /*0ac0*/  IMAD.IADD R26, R15, 0x1, -R0 ;  /* 0x000000010f1a7824 */ /* 0x000fe200078e0a00 */
[----:B------:R-:W-:Y:S01]  /*0ad0*/  SHF.R.S32.HI R10, RZ, 0x1f, R96 ;  /* 0x0000001fff0a7819 */ /* 0x000fe20000011460 */
[----:B------:R-:W-:Y:S01]  /*0ae0*/  IMAD R0, R36, c[0x0][0x240], RZ ;  /* 0x0000900024007a24 */ /* 0x000fe200078e02ff */
[----:B------:R-:W-:Y:S01]  /*0af0*/  IADD3 R118, P0, R96, R13, RZ ;  /* 0x0000000d60767210 */ /* 0x000fe20007f1e0ff */
[----:B------:R-:W-:Y:S01]  /*0b00*/  IMAD.SHL.U32 R20, R26, 0x8, RZ ;  /* 0x000000081a147824 */ /* 0x000fe200078e00ff */
[----:B------:R-:W-:Y:S01]  /*0b10*/  SHF.L.U64.HI R172, R153, R164, c[0x0][0x23c] ;  /* 0x00008f0099ac7619 */ /* 0x000fe200000102a4 */
[----:B------:R-:W-:Y:S01]  /*0b20*/  IMAD R0, R35, c[0x0][0x244], R0 ;  /* 0x0000910023007a24 */ /* 0x000fe200078e0200 */
[----:B------:R-:W-:Y:S01]  /*0b30*/  LEA.HI.X.SX32 R119, R13, R10, 0x1, P0 ;  /* 0x0000000a0d777211 */ /* 0x000fe200000f0eff */
[----:B------:R-:W-:Y:S01]  /*0b40*/  IMAD R4, R91, -0x40, -R96 ;  /* 0xffffffc05b047824 */ /* 0x000fe200078e0a60 */
[--C-:B------:R-:W-:Y:S01]  /*0b50*/  SHF.R.S32.HI R21, RZ, 0x1f, R20.reuse ;  /* 0x0000001fff157819 */ /* 0x100fe20000011414 */
[C---:B------:R-:W-:Y:S01]  /*0b60*/  IMAD.WIDE.U32 R12, R153.reuse, 0x20, RZ ;  /* 0x00000020990c7825 */ /* 0x040fe200078e00ff */
[----:B------:R-:W-:Y:S01]  /*0b70*/  LEA.HI R6, R6, R15, RZ, 0x6 ;  /* 0x0000000f06067211 */ /* 0x000fe200078f30ff */
[----:B------:R-:W-:Y:S01]  /*0b80*/  ULDC UR5, c[0x0][0x284] ;  /* 0x0000a10000057ab9 */ /* 0x000fe20000000800 */
[----:B------:R-:W-:Y:S01]  /*0b90*/  SHF.L.U32 R180, R153, 0x6, RZ ;  /* 0x0000000699b47819 */ /* 0x000fe200000006ff */
[----:B-1----:R-:W-:Y:S01]  /*0ba0*/  IMAD.WIDE.U32 R2, R35, c[0x0][0x240], R20 ;  /* 0x0000900023027a25 */ /* 0x002fe200078e0014 */
[----:B------:R-:W-:Y:S01]  /*0bb0*/  SHF.R.S32.HI R5, RZ, 0x1f, R91 ;  /* 0x0000001fff057819 */ /* 0x000fe2000001145b */
[----:B------:R-:W-:Y:S01]  /*0bc0*/  ULDC UR4, c[0x0][0x294] ;  /* 0x0000a50000047ab9 */ /* 0x000fe20000000800 */
[C---:B------:R-:W-:Y:S01]  /*0bd0*/  IADD3 R92, R20.reuse, 0x40, RZ ;  /* 0x00000040145c7810 */ /* 0x040fe20007ffe0ff */
[----:B------:R-:W-:Y:S01]  /*0be0*/  IMAD.IADD R3, R3, 0x1, R0 ;  /* 0x0000000103037824 */ /* 0x000fe200078e0200 */
[----:B------:R-:W-:Y:S01]  /*0bf0*/  ISETP.GE.AND P6, PT, R20, c[0x0][0x1d4], PT ;  /* 0x0000750014007a0c */ /* 0x000fe20003fc6270 */
[----:B------:R-:W-:Y:S01]  /*0c00*/  IMAD R0, R25, c[0x0][0x248], RZ ;  /* 0x0000920019007a24 */ /* 0x000fe200078e02ff */
[----:B------:R-:W-:Y:S01]  /*0c10*/  ISETP.GE.AND P5, PT, R92, c[0x0][0x1d4], PT ;  /* 0x000075005c007a0c */ /* 0x000fe20003fa6270 */
[----:B------:R-:W-:Y:S01]  /*0c20*/  IMAD.WIDE.U32 R2, R100, c[0x0][0x248], R2 ;  /* 0x0000920064027a25 */ /* 0x000fe200078e0002 */
[----:B------:R-:W-:Y:S01]  /*0c30*/  SHF.L.U32 R32, R26, 0x2, RZ ;  /* 0x000000021a207819 */ /* 0x000fe200000006ff */
[----:B------:R-:W-:Y:S01]  /*0c40*/  UIMAD UR5, UR8, UR5, URZ ;  /* 0x00000005080572a4 */ /* 0x000fe2000f8e023f */
[----:B------:R-:W-:Y:S01]  /*0c50*/  IADD3 R162, R96, 0x10, RZ ;  /* 0x0000001060a27810 */ /* 0x000fe20007ffe0ff */
[----:B------:R-:W-:Y:S01]  /*0c60*/  IMAD R0, R100, c[0x0][0x24c], R0 ;  /* 0x0000930064007a24 */ /* 0x000fe200078e0200 */
[----:B------:R-:W-:Y:S01]  /*0c70*/  SHF.R.S32.HI R33, RZ, 0x1f, R32 ;  /* 0x0000001fff217819 */ /* 0x000fe20000011420 */
[----:B------:R-:W-:Y:S01]  /*0c80*/  IMAD.IADD R8, R4, 0x1, R34 ;  /* 0x0000000104087824 */ /* 0x000fe200078e0222 */
[C---:B------:R-:W-:Y:S01]  /*0c90*/  IADD3 R160, R96.reuse, 0x30, RZ ;  /* 0x0000003060a07810 */ /* 0x040fe20007ffe0ff */
[----:B------:R-:W-:Y:S01]  /*0ca0*/  IMAD.IADD R3, R3, 0x1, R0 ;  /* 0x0000000103037824 */ /* 0x000fe200078e0200 */
[----:B------:R-:W-:Y:S01]  /*0cb0*/  IADD3 R161, R96, 0x20, RZ ;  /* 0x0000002060a17810 */ /* 0x000fe20007ffe0ff */
[----:B------:R-:W-:Y:S01]  /*0cc0*/  IMAD R0, R119, c[0x0][0x238], RZ ;  /* 0x00008e0077007a24 */ /* 0x000fe200078e02ff */
[----:B------:R-:W-:Y:S01]  /*0cd0*/  ISETP.GE.AND P0, PT, R8, 0x11, PT ;  /* 0x000000110800780c */ /* 0x000fe20003f06270 */
[----:B------:R-:W-:Y:S01]  /*0ce0*/  IMAD.WIDE.U32 R132, R118, c[0x0][0x238], R2 ;  /* 0x00008e0076847a25 */ /* 0x000fe200078e0002 */
[----:B------:R-:W-:Y:S01]  /*0cf0*/  ISETP.GE.AND P1, PT, R8, 0x1, PT ;  /* 0x000000010800780c */ /* 0x000fe20003f26270 */
[----:B------:R-:W-:Y:S01]  /*0d00*/  UIMAD UR4, UR8, UR4, URZ ;  /* 0x00000004080472a4 */ /* 0x000fe2000f8e023f */
[----:B------:R-:W-:Y:S01]  /*0d10*/  SHF.R.S32.HI R82, RZ, 0x1f, R92 ;  /* 0x0000001fff527819 */ /* 0x000fe2000001145c */
[----:B------:R-:W-:Y:S01]  /*0d20*/  IMAD R0, R118, c[0x0][0x23c], R0 ;  /* 0x00008f0076007a24 */ /* 0x000fe200078e0200 */
[----:B------:R-:W-:Y:S01]  /*0d30*/  MOV R158, 0x5 ;  /* 0x00000005009e7802 */ /* 0x000fe20000000f00 */
[----:B------:R-:W-:Y:S01]  /*0d40*/  IMAD R2, R172, R91, RZ ;  /* 0x0000005bac027224 */ /* 0x000fe200078e02ff */
[----:B------:R-:W-:Y:S01]  /*0d50*/  LEA.HI R82, R82, R92, RZ, 0x3 ;  /* 0x0000005c52527211 */ /* 0x000fe200078f18ff */
[----:B------:R-:W-:Y:S01]  /*0d60*/  IMAD.IADD R129, R133, 0x1, R0 ;  /* 0x0000000185817824 */ /* 0x000fe200078e0200 */
[----:B------:R-:W-:Y:S01]  /*0d70*/  P2R R151, PR, RZ, 0x20 ;  /* 0x00000020ff977803 */ /* 0x000fe20000000000 */
[----:B------:R-:W-:Y:S01]  /*0d80*/  IMAD.MOV.U32 R128, RZ, RZ, R132 ;  /* 0x000000ffff807224 */ /* 0x000fe200078e0084 */
[----:B------:R-:W-:Y:S01]  /*0d90*/  LOP3.LUT R82, R82, 0xfffffff8, RZ, 0xc0, !PT ;  /* 0xfffffff852527812 */ /* 0x000fe200078ec0ff */
[----:B------:R-:W-:Y:S01]  /*0da0*/  IMAD.SHL.U32 R3, R96, 0x40, RZ ;  /* 0x0000004060037824 */ /* 0x000fe200078e00ff */
[----:B------:R-:W-:Y:S01]  /*0db0*/  P2R R152, PR, RZ, 0x40 ;  /* 0x00000040ff987803 */ /* 0x000fe20000000000 */
[----:B------:R-:W-:Y:S01]  /*0dc0*/  IMAD.SHL.U32 R0, R6, 0x8, RZ ;  /* 0x0000000806007824 */ /* 0x000fe200078e00ff */
[----:B------:R-:W-:Y:S01]  /*0dd0*/  SHF.R.S32.HI R93, RZ, 0x1f, R82 ;  /* 0x0000001fff5d7819 */ /* 0x000fe20000011452 */
[-C--:B------:R-:W-:Y:S01]  /*0de0*/  IMAD R2, R5, R180.reuse, R2 ;  /* 0x000000b405027224 */ /* 0x080fe200078e0202 */
[----:B------:R-:W-:Y:S01]  /*0df0*/  LOP3.LUT R130, R3, 0x1c0, RZ, 0xc0, !PT ;  /* 0x000001c003827812 */ /* 0x000fe200078ec0ff */
[----:B------:R-:W-:Y:S01]  /*0e00*/  IMAD.WIDE.U32 R18, R91, R180, R128 ;  /* 0x000000b45b127225 */ /* 0x000fe200078e0080 */
[----:B------:R-:W-:-:S02]  /*0e10*/  LOP3.LUT R136, R0, 0xfffffe00, RZ, 0xc0, !PT ;  /* 0xfffffe0000887812 */ /* 0x000fc400078ec0ff */
[----:B------:R-:W-:Y:S01]  /*0e20*/  LOP3.LUT R74, R130, 0x38, R20, 0xf8, !PT ;  /* 0x00000038824a7812 */ /* 0x000fe200078ef814 */
[----:B------:R-:W-:Y:S01]  /*0e30*/  IMAD.IADD R27, R13, 0x1, R27 ;  /* 0x000000010d1b7824 */ /* 0x000fe200078e021b */
[----:B------:R-:W-:Y:S01]  /*0e40*/  IADD3 R3, R19, R2, RZ ;  /* 0x0000000213037210 */ /* 0x000fe20007ffe0ff */
[C---:B------:R-:W-:Y:S01]  /*0e50*/  IMAD.WIDE.U32 R16, R96.reuse, c[0x0][0x290], R32 ;  /* 0x0000a40060107a25 */ /* 0x040fe200078e0020 */
[C---:B------:R-:W-:Y:S02]  /*0e60*/  @P0 LEA R0, P2, R153.reuse, R18, 0x4 ;  /* 0x0000001299000211 */ /* 0x040fe400078420ff */
[----:B------:R-:W-:Y:S01]  /*0e70*/  SHF.R.U32.HI R173, RZ, 0x3, R130 ;  /* 0x00000003ffad7819 */ /* 0x000fe20000011682 */
[----:B------:R-:W-:Y:S01]  /*0e80*/  IMAD.WIDE.U32 R22, R96, c[0x0][0x290], R20 ;  /* 0x0000a40060167a25 */ /* 0x000fe200078e0014 */
[----:B------:R-:W-:Y:S02]  /*0e90*/  @P1 LEA R6, P3, R18, c[0x0][0x220], 0x1 ;  /* 0x0000880012061a11 */ /* 0x000fe400078608ff */
[----:B------:R-:W-:Y:S01]  /*0ea0*/  @P0 LEA.HI.X R2, R153, R3, R31, 0x4, P2 ;  /* 0x0000000399020211 */ /* 0x000fe200010f241f */
[----:B------:R-:W-:Y:S01]  /*0eb0*/  IMAD.WIDE.U32 R184, R35, c[0x0][0x1e8], RZ ;  /* 0x00007a0023b87a25 */ /* 0x000fe200078e00ff */
[----:B------:R-:W-:-:S02]  /*0ec0*/  ISETP.GE.AND P2, PT, R8, 0x21, PT ;  /* 0x000000210800780c */ /* 0x000fc40003f46270 */
[----:B------:R-:W-:Y:S01]  /*0ed0*/  LOP3.LUT R74, R136, R74, R173, 0xf6, !PT ;  /* 0x0000004a884a7212 */ /* 0x000fe200078ef6ad */
[----:B------:R-:W-:Y:S01]  /*0ee0*/  IMAD.MOV.U32 R186, RZ, RZ, c[0x0][0x2b8] ;  /* 0x0000ae00ffba7624 */ /* 0x000fe200078e00ff */
[----:B------:R-:W-:Y:S01]  /*0ef0*/  @P1 LEA.HI.X R7, R18, c[0x0][0x224], R3, 0x1, P3 ;  /* 0x0000890012071a11 */ /* 0x000fe200018f0c03 */
[----:B------:R-:W-:Y:S01]  /*0f00*/  IMAD.MOV.U32 R181, RZ, RZ, c[0x0][0x27c] ;  /* 0x00009f00ffb57624 */ /* 0x000fe200078e00ff */
[----:B------:R-:W-:Y:S01]  /*0f10*/  @P0 LEA R4, P3, R0, c[0x0][0x220], 0x1 ;  /* 0x0000880000040a11 */ /* 0x000fe200078608ff */
[----:B------:R-:W-:Y:S02]  /*0f20*/  IMAD.SHL.U32 R74, R74, 0x2, RZ ;  /* 0x000000024a4a7824 */ /* 0x000fe400078e00ff */
[----:B------:R-:W-:Y:S01]  /*0f30*/  IMAD.MOV.U32 R154, RZ, RZ, c[0x0][0x27c] ;  /* 0x00009f00ff9a7624 */ /* 0x000fe200078e00ff */
[----:B------:R-:W-:Y:S01]  /*0f40*/  @P0 LEA.HI.X R5, R0, c[0x0][0x224], R2, 0x1, P3 ;  /* 0x0000890000050a11 */ /* 0x000fe200018f0c02 */
[----:B------:R-:W-:Y:S01]  /*0f50*/  IMAD R2, R36, c[0x0][0x260], RZ ;  /* 0x0000980024027a24 */ /* 0x000fe200078e02ff */
[----:B------:R-:W-:Y:S01]  /*0f60*/  @!PT LDS RZ, [RZ] ;  /* 0x00000000fffff984 */ /* 0x000fe20000000800 */
[----:B------:R-:W-:Y:S01]  /*0f70*/  @!PT LDS RZ, [RZ] ;  /* 0x00000000fffff984 */ /* 0x000fe20000000800 */
[----:B------:R-:W-:Y:S01]  /*0f80*/  @!PT LDS RZ, [RZ] ;  /* 0x00000000fffff984 */ /* 0x000fe20000000800 */
[----:B------:R1:W-:Y:S01]  /*0f90*/  @P1 LDGSTS.E.BYPASS.LTC128B.128 [R74+0x4100], [R6.64], !P6 ;  /* 0x04100000064a1fae */ /* 0x0003e2000f101d46 */
[----:B------:R-:W-:Y:S01]  /*0fa0*/  IADD3 R124, P3, R12, 0x80, RZ ;  /* 0x000000800c7c7810 */ /* 0x000fe20007f7e0ff */
[----:B------:R-:W-:-:S02]  /*0fb0*/  IMAD.SHL.U32 R155, R153, 0x20, RZ ;  /* 0x00000020999b7824 */ /* 0x000fc400078e00ff */
[----:B------:R1:W-:Y:S01]  /*0fc0*/  @P1 LDGSTS.E.BYPASS.LTC128B.128 [R74+0x6100], [R6.64+0x80], !P5 ;  /* 0x06100080064a1fae */ /* 0x0003e2000e901d46 */
[----:B------:R-:W-:Y:S01]  /*0fd0*/  IMAD R2, R35, c[0x0][0x264], R2 ;  /* 0x0000990023027a24 */ /* 0x000fe200078e0202 */
[----:B------:R-:W-:Y:S01]  /*0fe0*/  @P2 IADD3 R0, P1, R18, R12, RZ ;  /* 0x0000000c12002210 */ /* 0x000fe20007f3e0ff */
[----:B------:R-:W-:Y:S01]  /*0ff0*/  IMAD.IADD R146, R34, 0x1, -R96 ;  /* 0x0000000122927824 */ /* 0x000fe200078e0a60 */
[----:B------:R3:W-:Y:S01]  /*1000*/  @P0 LDGSTS.E.BYPASS.LTC128B.128 [R74+0x4900], [R4.64], !P6 ;  /* 0x04900000044a0fae */ /* 0x0007e2000f101d46 */
[----:B------:R-:W-:Y:S01]  /*1010*/  IMAD.SHL.U32 R154, R154, 0x2, RZ ;  /* 0x000000029a9a7824 */ /* 0x000fe200078e00ff */
[----:B------:R-:W-:Y:S01]  /*1020*/  IADD3 R34, R32, 0x20, RZ ;  /* 0x0000002020227810 */ /* 0x000fe20007ffe0ff */
[----:B------:R-:W-:Y:S01]  /*1030*/  IMAD.X R121, RZ, RZ, R27, P3 ;  /* 0x000000ffff797224 */ /* 0x000fe200018e061b */
[----:B------:R3:W-:Y:S01]  /*1040*/  @P0 LDGSTS.E.BYPASS.LTC128B.128 [R74+0x6900], [R4.64+0x80], !P5 ;  /* 0x06900080044a0fae */ /* 0x0007e2000e901d46 */
[----:B------:R-:W-:Y:S01]  /*1050*/  ISETP.GT.AND P0, PT, R8, 0x30, PT ;  /* 0x000000300800780c */ /* 0x000fe20003f04270 */
[----:B------:R-:W-:-:S04]  /*1060*/  IMAD.WIDE.U32 R8, R96, c[0x0][0x280], R32 ;  /* 0x0000a00060087a25 */ /* 0x000fc800078e0020 */
[----:B------:R-:W-:Y:S02]  /*1070*/  IMAD.MOV.U32 R12, RZ, RZ, R8 ;  /* 0x000000ffff0c7224 */ /* 0x000fe400078e0008 */
[----:B------:R-:W-:Y:S02]  /*1080*/  IMAD.MOV.U32 R8, RZ, RZ, R22 ;  /* 0x000000ffff087224 */ /* 0x000fe400078e0016 */
[----:B------:R-:W-:Y:S02]  /*1090*/  IMAD R120, R26, 0x10, R96 ;  /* 0x000000101a787824 */ /* 0x000fe400078e0260 */
[----:B-1----:R-:W-:-:S04]  /*10a0*/  IMAD.WIDE.U32 R6, R35, c[0x0][0x260], R20 ;  /* 0x0000980023067a25 */ /* 0x002fc800078e0014 */
[----:B---3--:R-:W-:Y:S02]  /*10b0*/  IMAD.IADD R5, R7, 0x1, R2 ;  /* 0x0000000107057824 */ /* 0x008fe400078e0202 */
[----:B------:R-:W-:Y:S01]  /*10c0*/  @P2 IMAD.X R7, R27, 0x1, R3, P1 ;  /* 0x000000011b072824 */ /* 0x000fe200008e0603 */
[----:B------:R-:W-:Y:S01]  /*10d0*/  @P2 LEA R14, P1, R0, c[0x0][0x220], 0x1 ;  /* 0x00008800000e2a11 */ /* 0x000fe200078208ff */
[----:B------:R-:W-:Y:S02]  /*10e0*/  IMAD R2, R10, c[0x0][0x280], RZ ;  /* 0x0000a0000a027a24 */ /* 0x000fe400078e02ff */
[----:B------:R-:W-:Y:S01]  /*10f0*/  IMAD.MOV.U32 R4, RZ, RZ, R6 ;  /* 0x000000ffff047224 */ /* 0x000fe200078e0006 */
[----:B------:R-:W-:Y:S01]  /*1100*/  @P2 LEA.HI.X R15, R0, c[0x0][0x224], R7, 0x1, P1 ;  /* 0x00008900000f2a11 */ /* 0x000fe200008f0c07 */
[----:B------:R-:W-:Y:S01]  /*1110*/  IMAD R0, R10, c[0x0][0x290], RZ ;  /* 0x0000a4000a007a24 */ /* 0x000fe200078e02ff */
[----:B------:R-:W-:Y:S01]  /*1120*/  ISETP.GE.AND P1, PT, R20, c[0x0][0x27c], PT ;  /* 0x00009f0014007a0c */ /* 0x000fe20003f26270 */
[----:B------:R-:W-:-:S02]  /*1130*/  IMAD R2, R96, c[0x0][0x284], R2 ;  /* 0x0000a10060027a24 */ /* 0x000fc400078e0202 */
[C---:B------:R-:W-:Y:S01]  /*1140*/  IMAD.WIDE.U32 R6, R96.reuse, c[0x0][0x280], R20 ;  /* 0x0000a00060067a25 */ /* 0x040fe200078e0014 */
[----:B------:R-:W-:Y:S01]  /*1150*/  SEL R10, RZ, c[0x0][0x27c], !P1 ;  /* 0x00009f00ff0a7a07 */ /* 0x000fe20004800000 */
[----:B------:R1:W-:Y:S01]  /*1160*/  @P2 LDGSTS.E.BYPASS.LTC128B.128 [R74+0x5100], [R14.64], !P6 ;  /* 0x051000000e4a2fae */ /* 0x0003e2000f101d46 */
[----:B------:R-:W-:Y:S01]  /*1170*/  P2R R149, PR, RZ, 0x2 ;  /* 0x00000002ff957803 */ /* 0x000fe20000000000 */
[----:B------:R-:W-:Y:S02]  /*1180*/  IMAD R0, R96, c[0x0][0x294], R0 ;  /* 0x0000a50060007a24 */ /* 0x000fe400078e0200 */
[----:B------:R-:W-:Y:S01]  /*1190*/  IMAD.IADD R13, R9, 0x1, R2 ;  /* 0x00000001090d7824 */ /* 0x000fe200078e0202 */
[----:B------:R1:W-:Y:S01]  /*11a0*/  @P2 LDGSTS.E.BYPASS.LTC128B.128 [R74+0x7100], [R14.64+0x80], !P5 ;  /* 0x071000800e4a2fae */ /* 0x0003e2000e901d46 */
[----:B------:R-:W-:Y:S01]  /*11b0*/  IMAD.IADD R11, R2, 0x1, R7 ;  /* 0x00000001020b7824 */ /* 0x000fe200078e0207 */
[----:B------:R-:W-:Y:S01]  /*11c0*/  IADD3 R7, R17, R0, RZ ;  /* 0x0000000011077210 */ /* 0x000fe20007ffe0ff */
[----:B------:R-:W-:-:S02]  /*11d0*/  IMAD.IADD R2, R20, 0x1, R10 ;  /* 0x0000000114027824 */ /* 0x000fc400078e020a */
[----:B------:R-:W-:Y:S02]  /*11e0*/  IMAD.IADD R9, R0, 0x1, R23 ;  /* 0x0000000100097824 */ /* 0x000fe400078e0217 */
[----:B------:R-:W-:Y:S01]  /*11f0*/  IMAD.MOV.U32 R10, RZ, RZ, R6 ;  /* 0x000000ffff0a7224 */ /* 0x000fe200078e0006 */
[----:B------:R-:W-:Y:S01]  /*1200*/  SHF.R.S32.HI R0, RZ, 0x1f, R2 ;  /* 0x0000001fff007819 */ /* 0x000fe20000011402 */
[----:B------:R-:W-:Y:S02]  /*1210*/  IMAD.MOV.U32 R6, RZ, RZ, R16 ;  /* 0x000000ffff067224 */ /* 0x000fe400078e0010 */
[----:B------:R-:W-:Y:S01]  /*1220*/  IMAD R17, R25, c[0x0][0x268], RZ ;  /* 0x00009a0019117a24 */ /* 0x000fe200078e02ff */
[-C--:B------:R-:W-:Y:S01]  /*1230*/  LEA.HI R16, R0, R2.reuse, RZ, 0x3 ;  /* 0x0000000200107211 */ /* 0x080fe200078f18ff */
[----:B------:R-:W-:Y:S01]  /*1240*/  IMAD.WIDE.U32 R102, R24, c[0x0][0x290], R8 ;  /* 0x0000a40018667a25 */ /* 0x000fe200078e0008 */
[----:B------:R-:W-:Y:S02]  /*1250*/  LEA.HI R19, R0, R2, RZ, 0x6 ;  /* 0x0000000200137211 */ /* 0x000fe400078f30ff */
[----:B------:R-:W-:Y:S01]  /*1260*/  SHF.R.S32.HI R0, RZ, 0x1f, R24 ;  /* 0x0000001fff007819 */ /* 0x000fe20000011418 */
[C---:B------:R-:W-:Y:S01]  /*1270*/  IMAD R17, R100.reuse, c[0x0][0x26c], R17 ;  /* 0x00009b0064117a24 */ /* 0x040fe200078e0211 */
[----:B------:R-:W-:Y:S01]  /*1280*/  @P0 MOV R2, R18 ;  /* 0x0000001200020202 */ /* 0x000fe20000000f00 */
[----:B------:R-:W-:Y:S01]  /*1290*/  IMAD.WIDE.U32 R100, R100, c[0x0][0x268], R4 ;  /* 0x00009a0064647a25 */ /* 0x000fe200078e0004 */
[----:B------:R-:W-:-:S02]  /*12a0*/  SHF.R.S32.HI R8, RZ, 0x1f, R160 ;  /* 0x0000001fff087819 */ /* 0x000fc400000114a0 */
[----:B------:R-:W-:Y:S01]  /*12b0*/  LOP3.LUT R94, R16, 0xfffffff8, RZ, 0xc0, !PT ;  /* 0xfffffff8105e7812 */ /* 0x000fe200078ec0ff */
[C---:B------:R-:W-:Y:S01]  /*12c0*/  IMAD R5, R0.reuse, c[0x0][0x280], RZ ;  /* 0x0000a00000057a24 */ /* 0x040fe200078e02ff */
[----:B------:R-:W-:Y:S01]  /*12d0*/  SHF.R.S32.HI R115, RZ, 0x3, R16 ;  /* 0x00000003ff737819 */ /* 0x000fe20000011410 */
[----:B------:R-:W-:Y:S01]  /*12e0*/  IMAD R4, R0, c[0x0][0x290], RZ ;  /* 0x0000a40000047a24 */ /* 0x000fe200078e02ff */
[----:B------:R-:W-:Y:S01]  /*12f0*/  IADD3 R99, R101, R17, RZ ;  /* 0x0000001165637210 */ /* 0x000fe20007ffe0ff */
[----:B------:R-:W-:Y:S01]  /*1300*/  @P0 IMAD R0, R31, 0x30, RZ ;  /* 0x000000301f000824 */ /* 0x000fe200078e02ff */
[----:B------:R-:W-:Y:S01]  /*1310*/  SHF.R.S32.HI R114, RZ, 0x1f, R94 ;  /* 0x0000001fff727819 */ /* 0x000fe2000001145e */
[C---:B------:R-:W-:Y:S01]  /*1320*/  @P0 IMAD.WIDE.U32 R2, R153.reuse, 0x30, R2 ;  /* 0x0000003099020825 */ /* 0x040fe200078e0002 */
[----:B------:R-:W-:-:S03]  /*1330*/  SHF.L.U64.HI R153, R153, R158, c[0x0][0x23c] ;  /* 0x00008f0099997619 */ /* 0x000fc6000001029e */
[----:B------:R-:W-:Y:S01]  /*1340*/  IMAD R110, R24, c[0x0][0x294], R4 ;  /* 0x0000a500186e7a24 */ /* 0x000fe200078e0204 */
[----:B------:R-:W-:Y:S01]  /*1350*/  @P0 LEA R4, P1, R2, c[0x0][0x220], 0x1 ;  /* 0x0000880002040a11 */ /* 0x000fe200078208ff */
[----:B------:R-:W-:Y:S02]  /*1360*/  @P0 IMAD.IADD R0, R3, 0x1, R0 ;  /* 0x0000000103000824 */ /* 0x000fe400078e0200 */
[C---:B------:R-:W-:Y:S02]  /*1370*/  IMAD R111, R24.reuse, c[0x0][0x284], R5 ;  /* 0x0000a100186f7a24 */ /* 0x040fe400078e0205 */
[----:B------:R-:W-:Y:S01]  /*1380*/  IMAD.WIDE.U32 R106, R24, c[0x0][0x290], R6 ;  /* 0x0000a400186a7a25 */ /* 0x000fe200078e0006 */
[----:B------:R-:W-:Y:S02]  /*1390*/  @P0 LEA.HI.X R5, R2, c[0x0][0x224], R0, 0x1, P1 ;  /* 0x0000890002050a11 */ /* 0x000fe400008f0c00 */
[----:B------:R-:W-:Y:S01]  /*13a0*/  SHF.R.S32.HI R7, RZ, 0x1f, R162 ;  /* 0x0000001fff077819 */ /* 0x000fe200000114a2 */
[----:B------:R-:W-:Y:S01]  /*13b0*/  IMAD.SHL.U32 R0, R162, 0x40, RZ ;  /* 0x00000040a2007824 */ /* 0x000fe200078e00ff */
[----:B------:R-:W-:Y:S01]  /*13c0*/  SHF.R.S32.HI R2, RZ, 0x1f, R161 ;  /* 0x0000001fff027819 */ /* 0x000fe200000114a1 */
[----:B------:R-:W-:Y:S01]  /*13d0*/  IMAD.SHL.U32 R3, R161, 0x40, RZ ;  /* 0x00000040a1037824 */ /* 0x000fe200078e00ff */
[----:B------:R-:W-:Y:S01]  /*13e0*/  LEA.HI R7, R7, R162, RZ, 0x3 ;  /* 0x000000a207077211 */ /* 0x000fe200078f18ff */
[----:B------:R-:W-:Y:S01]  /*13f0*/  IMAD.SHL.U32 R6, R160, 0x40, RZ ;  /* 0x00000040a0067824 */ /* 0x000fe200078e00ff */
[----:B------:R-:W-:Y:S01]  /*1400*/  LOP3.LUT R127, R0, 0x1c0, RZ, 0xc0, !PT ;  /* 0x000001c0007f7812 */ /* 0x000fe200078ec0ff */
[----:B------:R3:W-:Y:S01]  /*1410*/  @P0 LDGSTS.E.BYPASS.LTC128B.128 [R74+0x5900], [R4.64], !P6 ;  /* 0x05900000044a0fae */ /* 0x0007e2000f101d46 */
[----:B------:R-:W-:Y:S01]  /*1420*/  LEA.HI R0, R8, R160, RZ, 0x3 ;  /* 0x000000a008007211 */ /* 0x000fe200078f18ff */
[----:B------:R-:W-:Y:S01]  /*1430*/  IMAD.WIDE.U32 R104, R24, c[0x0][0x280], R10 ;  /* 0x0000a00018687a25 */ /* 0x000fe200078e000a */
[----:B------:R-:W-:Y:S01]  /*1440*/  LEA.HI R2, R2, R161, RZ, 0x3 ;  /* 0x000000a102027211 */ /* 0x000fe200078f18ff */
[----:B------:R3:W-:Y:S01]  /*1450*/  @P0 LDGSTS.E.BYPASS.LTC128B.128 [R74+0x7900], [R4.64+0x80], !P5 ;  /* 0x07900080044a0fae */ /* 0x0007e2000e901d46 */
[----:B------:R-:W-:Y:S01]  /*1460*/  LOP3.LUT R126, R3, 0x1c0, RZ, 0xc0, !PT ;  /* 0x000001c0037e7812 */ /* 0x000fe200078ec0ff */
[----:B------:R-:W-:Y:S01]  /*1470*/  IMAD.SHL.U32 R0, R0, 0x40, RZ ;  /* 0x0000004000007824 */ /* 0x000fe200078e00ff */
[----:B------:R-:W-:Y:S01]  /*1480*/  SHF.L.U32 R2, R2, 0x6, RZ ;  /* 0x0000000602027819 */ /* 0x000fe200000006ff */
[----:B------:R-:W-:Y:S01]  /*1490*/  IMAD.SHL.U32 R3, R7, 0x40, RZ ;  /* 0x0000004007037824 */ /* 0x000fe200078e00ff */
[----:B------:R-:W-:Y:S01]  /*14a0*/  LOP3.LUT R125, R6, 0x1c0, RZ, 0xc0, !PT ;  /* 0x000001c0067d7812 */ /* 0x000fe200078ec0ff */
[----:B------:R-:W0:Y:S01]  /*14b0*/  LDGDEPBAR ;  /* 0x00000000000079af */ /* 0x000e220000000000 */
[----:B------:R-:W-:Y:S01]  /*14c0*/  LOP3.LUT R137, R0, 0xfffffe00, RZ, 0xc0, !PT ;  /* 0xfffffe0000897812 */ /* 0x000fe200078ec0ff */
[----:B------:R-:W-:Y:S01]  /*14d0*/  IMAD.SHL.U32 R0, R19, 0x40, RZ ;  /* 0x0000004013007824 */ /* 0x000fe200078e00ff */
[----:B------:R-:W-:Y:S01]  /*14e0*/  LOP3.LUT R139, R3, 0xfffffe00, RZ, 0xc0, !PT ;  /* 0xfffffe00038b7812 */ /* 0x000fe200078ec0ff */
[----:B------:R-:W-:Y:S01]  /*14f0*/  IMAD.MOV.U32 R10, RZ, RZ, c[0x0][0x280] ;  /* 0x0000a000ff0a7624 */ /* 0x000fe200078e00ff */
[----:B------:R-:W-:Y:S01]  /*1500*/  LOP3.LUT R138, R2, 0xfffffe00, RZ, 0xc0, !PT ;  /* 0xfffffe00028a7812 */ /* 0x000fe200078ec0ff */
[----:B------:R-:W-:Y:S01]  /*1510*/  IMAD.WIDE.U32 R108, R24, c[0x0][0x280], R12 ;  /* 0x0000a000186c7a25 */ /* 0x000fe200078e000c */
[----:B------:R-:W-:-:S02]  /*1520*/  LOP3.LUT R3, R130, 0x38, R16, 0xf8, !PT ;  /* 0x0000003882037812 */ /* 0x000fc400078ef810 */
[----:B------:R-:W-:Y:S01]  /*1530*/  SHF.R.U32.HI R171, RZ, 0x3, R127 ;  /* 0x00000003ffab7819 */ /* 0x000fe2000001167f */
[----:B------:R-:W-:Y:S01]  /*1540*/  IMAD.WIDE.U32 R168, R10, 0x30, RZ ;  /* 0x000000300aa87825 */ /* 0x000fe200078e00ff */
[----:B------:R-:W-:Y:S02]  /*1550*/  LOP3.LUT R2, R127, 0x38, R16, 0xf8, !PT ;  /* 0x000000387f027812 */ /* 0x000fe400078ef810 */
[----:B------:R-:W-:Y:S01]  /*1560*/  SHF.R.U32.HI R170, RZ, 0x3, R126 ;  /* 0x00000003ffaa7819 */ /* 0x000fe2000001167e */
[----:B------:R-:W-:Y:S01]  /*1570*/  IMAD.IADD R113, R109, 0x1, R111 ;  /* 0x000000016d717824 */ /* 0x000fe200078e026f */
[----:B------:R-:W-:Y:S01]  /*1580*/  SHF.R.U32.HI R165, RZ, 0x3, R125 ;  /* 0x00000003ffa57819 */ /* 0x000fe2000001167d */
[----:B------:R-:W-:Y:S01]  /*1590*/  IMAD.IADD R112, R107, 0x1, R110 ;  /* 0x000000016b707824 */ /* 0x000fe200078e026e */
[--C-:B------:R-:W-:Y:S01]  /*15a0*/  LOP3.LUT R7, R126, 0x38, R16.reuse, 0xf8, !PT ;  /* 0x000000387e077812 */ /* 0x100fe200078ef810 */
[C---:B------:R-:W-:Y:S01]  /*15b0*/  IMAD.SHL.U32 R178, R10.reuse, 0x40, RZ ;  /* 0x000000400ab27824 */ /* 0x040fe200078e00ff */
[----:B------:R-:W-:Y:S01]  /*15c0*/  LOP3.LUT R9, R125, 0x38, R16, 0xf8, !PT ;  /* 0x000000387d097812 */ /* 0x000fe200078ef810 */
[----:B------:R-:W-:Y:S01]  /*15d0*/  IMAD.SHL.U32 R179, R10, 0x10, RZ ;  /* 0x000000100ab37824 */ /* 0x000fe200078e00ff */
[----:B------:R-:W-:Y:S01]  /*15e0*/  LOP3.LUT R0, R0, 0xfffff000, RZ, 0xc0, !PT ;  /* 0xfffff00000007812 */ /* 0x000fe200078ec0ff */
[----:B---3--:R-:W-:Y:S01]  /*15f0*/  IMAD R4, R36, c[0x0][0x1e8], RZ ;  /* 0x00007a0024047a24 */ /* 0x008fe200078e02ff */
[----:B------:R-:W-:Y:S01]  /*1600*/  LOP3.LUT R8, R3, R173, RZ, 0x3c, !PT ;  /* 0x000000ad03087212 */ /* 0x000fe200078e3cff */
[----:B------:R-:W-:Y:S01]  /*1610*/  IMAD.MOV.U32 R5, RZ, RZ, c[0x0][0x290] ;  /* 0x0000a400ff057624 */ /* 0x000fe200078e00ff */
[----:B------:R-:W-:Y:S01]  /*1620*/  LOP3.LUT R6, R2, R171, RZ, 0x3c, !PT ;  /* 0x000000ab02067212 */ /* 0x000fe200078e3cff */
[----:B------:R-:W-:Y:S01]  /*1630*/  IMAD R4, R35, c[0x0][0x1ec], R4 ;  /* 0x00007b0023047a24 */ /* 0x000fe200078e0204 */
[----:B------:R-:W-:Y:S01]  /*1640*/  LOP3.LUT R3, R7, R170, RZ, 0x3c, !PT ;  /* 0x000000aa07037212 */ /* 0x000fe200078e3cff */
[----:B------:R-:W-:Y:S01]  /*1650*/  IMAD.WIDE.U32 R166, R5, 0x30, RZ ;  /* 0x0000003005a67825 */ /* 0x000fe200078e00ff */
[----:B------:R-:W-:-:S02]  /*1660*/  LOP3.LUT R2, R9, R165, RZ, 0x3c, !PT ;  /* 0x000000a509027212 */ /* 0x000fc400078e3cff */
[-C--:B------:R-:W-:Y:S01]  /*1670*/  IADD3 R9, R8, R0.reuse, R136 ;  /* 0x0000000008097210 */ /* 0x080fe20007ffe088 */
[C---:B------:R-:W-:Y:S01]  /*1680*/  IMAD.SHL.U32 R177, R5.reuse, 0x20, RZ ;  /* 0x0000002005b17824 */ /* 0x040fe200078e00ff */
[-C--:B------:R-:W-:Y:S01]  /*1690*/  IADD3 R8, R6, R0.reuse, R139 ;  /* 0x0000000006087210 */ /* 0x080fe20007ffe08b */
[----:B------:R-:W-:Y:S01]  /*16a0*/  IMAD.SHL.U32 R174, R5, 0x40, RZ ;  /* 0x0000004005ae7824 */ /* 0x000fe200078e00ff */
[-C--:B------:R-:W-:Y:S01]  /*16b0*/  IADD3 R7, R3, R0.reuse, R138 ;  /* 0x0000000003077210 */ /* 0x080fe20007ffe08a */
[----:B------:R-:W-:Y:S01]  /*16c0*/  IMAD.SHL.U32 R175, R5, 0x10, RZ ;  /* 0x0000001005af7824 */ /* 0x000fe200078e00ff */
[----:B------:R-:W-:Y:S01]  /*16d0*/  IADD3 R6, R2, R0, R137 ;  /* 0x0000000002067210 */ /* 0x000fe20007ffe089 */
[----:B------:R-:W-:Y:S01]  /*16e0*/  IMAD R0, R36, c[0x0][0x210], RZ ;  /* 0x0000840024007a24 */ /* 0x000fe200078e02ff */
[C---:B------:R-:W-:Y:S01]  /*16f0*/  SHF.L.U64.HI R157, R10.reuse, R158, c[0x0][0x284] ;  /* 0x0000a1000a9d7619 */ /* 0x040fe2000001029e */
[----:B------:R-:W-:Y:S01]  /*1700*/  IMAD.IADD R111, R111, 0x1, R105 ;  /* 0x000000016f6f7824 */ /* 0x000fe200078e0269 */
[----:B------:R-:W-:Y:S01]  /*1710*/  SHF.L.U64.HI R163, R10, R164, c[0x0][0x284] ;  /* 0x0000a1000aa37619 */ /* 0x000fe200000102a4 */
[----:B------:R-:W-:Y:S01]  /*1720*/  IMAD R0, R35, c[0x0][0x214], R0 ;  /* 0x0000850023007a24 */ /* 0x000fe200078e0200 */
[C---:B------:R-:W-:Y:S01]  /*1730*/  SHF.L.U64.HI R158, R5.reuse, R158, c[0x0][0x294] ;  /* 0x0000a500059e7619 */ /* 0x040fe2000001029e */
[----:B------:R-:W-:Y:S01]  /*1740*/  IMAD.IADD R110, R110, 0x1, R103 ;  /* 0x000000016e6e7824 */ /* 0x000fe200078e0267 */
[----:B------:R-:W-:Y:S01]  /*1750*/  SHF.L.U64.HI R164, R5, R164, c[0x0][0x294] ;  /* 0x0000a50005a47619 */ /* 0x000fe200000102a4 */
[----:B------:R-:W-:Y:S01]  /*1760*/  IMAD.IADD R147, R183, 0x1, R0 ;  /* 0x00000001b7937824 */ /* 0x000fe200078e0200 */
[CC--:B------:R-:W-:Y:S01]  /*1770*/  SHF.L.U64.HI R159, R10.reuse, R30.reuse, c[0x0][0x284] ;  /* 0x0000a1000a9f7619 */ /* 0x0c0fe2000001021e */
[----:B------:R-:W-:Y:S01]  /*1780*/  IMAD.SHL.U32 R144, R9, 0x2, RZ ;  /* 0x0000000209907824 */ /* 0x000fe200078e00ff */
[----:B------:R-:W-:Y:S01]  /*1790*/  SHF.L.U64.HI R156, R5, R30, c[0x0][0x294] ;  /* 0x0000a500059c7619 */ /* 0x000fe2000001021e */
[----:B------:R-:W-:Y:S01]  /*17a0*/  IMAD.SHL.U32 R142, R7, 0x2, RZ ;  /* 0x00000002078e7824 */ /* 0x000fe200078e00ff */
[----:B------:R-:W-:Y:S01]  /*17b0*/  SHF.L.U32 R176, R10, 0x5, RZ ;  /* 0x000000050ab07819 */ /* 0x000fe200000006ff */
[----:B------:R-:W-:Y:S01]  /*17c0*/  IMAD.SHL.U32 R141, R6, 0x2, RZ ;  /* 0x00000002068d7824 */ /* 0x000fe200078e00ff */
[----:B------:R-:W-:-:S02]  /*17d0*/  IADD3 R148, R185, R4, RZ ;  /* 0x00000004b9947210 */ /* 0x000fc40007ffe0ff */
[----:B------:R-:W-:Y:S01]  /*17e0*/  IADD3 R122, R169, UR5, RZ ;  /* 0x00000005a97a7c10 */ /* 0x000fe2000fffe0ff */
[----:B------:R-:W-:Y:S01]  /*17f0*/  BAR.SYNC.DEFER_BLOCKING 0x0 ;  /* 0x0000000000007b1d */ /* 0x000fe20000010000 */
[----:B------:R-:W-:Y:S02]  /*1800*/  ISETP.GE.AND P5, PT, R20, c[0x0][0x1d4], PT ;  /* 0x0000750014007a0c */ /* 0x000fe40003fa6270 */
[----:B------:R-:W-:Y:S02]  /*1810*/  SHF.L.U32 R143, R8, 0x1, RZ ;  /* 0x00000001088f7819 */ /* 0x000fe400000006ff */
[----:B------:R-:W-:Y:S02]  /*1820*/  ISETP.NE.AND P1, PT, R186, 0x1, PT ;  /* 0x00000001ba00780c */ /* 0x000fe40003f25270 */
[----:B------:R-:W-:Y:S02]  /*1830*/  ISETP.GE.AND P0, PT, R181, 0x1, PT ;  /* 0x00000001b500780c */ /* 0x000fe40003f06270 */
[----:B------:R-:W-:Y:S01]  /*1840*/  IADD3 R123, R167, UR4, RZ ;  /* 0x00000004a77b7c10 */ /* 0x000fe2000fffe0ff */
[----:B------:R-:W-:Y:S01]  /*1850*/  ULDC.U8 UR4, c[0x0][0x298] ;  /* 0x0000a60000047ab9 */ /* 0x000fe20000000000 */
[----:B--2---:R-:W-:Y:S01]  /*1860*/  @P4 SHF.R.S32.HI R3, RZ, 0x1f, R29 ;  /* 0x0000001fff034819 */ /* 0x004fe2000001141d */
[----:B------:R-:W-:-:S02]  /*1870*/  @!P4 IMAD.MOV.U32 R3, RZ, RZ, R28 ;  /* 0x000000ffff03c224 */ /* 0x000fc400078e001c */
[----:B------:R-:W-:Y:S02]  /*1880*/  @P4 IMAD.MOV.U32 R2, RZ, RZ, R29 ;  /* 0x000000ffff024224 */ /* 0x000fe400078e001d */
[----:B------:R-:W-:Y:S02]  /*1890*/  @!P4 IMAD.MOV.U32 R2, RZ, RZ, R37 ;  /* 0x000000ffff02c224 */ /* 0x000fe400078e0025 */
[----:B------:R-:W-:Y:S02]  /*18a0*/  IMAD R0, R3, c[0x0][0x2b0], RZ ;  /* 0x0000ac0003007a24 */ /* 0x000fe400078e02ff */
[----:B------:R-:W-:-:S04]  /*18b0*/  IMAD.WIDE.U32 R134, R2, c[0x0][0x2b0], RZ ;  /* 0x0000ac0002867a25 */ /* 0x000fc800078e00ff */
[----:B------:R-:W-:-:S04]  /*18c0*/  IMAD R0, R2, c[0x0][0x2b4], R0 ;  /* 0x0000ad0002007a24 */ /* 0x000fc800078e0200 */
[----:B-1----:R-:W-:Y:S02]  /*18d0*/  IMAD.IADD R145, R135, 0x1, R0 ;  /* 0x0000000187917824 */ /* 0x002fe400078e0200 */
.L_x_1892:
[----:B------:R-:W-:Y:S01]  /*18e0*/  IMAD.SHL.U32 R98, R91, 0x40, RZ ;  /* 0x000000405b627824 */ /* 0x000fe200078e00ff */
[----:B------:R-:W2:Y:S01]  /*18f0*/  LDL R187, [R1+0x90] ;  /* 0x0000900001bb7983 */ /* 0x000ea20000100800 */
[----:B------:R-:W-:Y:S01]  /*1900*/  IMAD.MOV.U32 R95, RZ, RZ, RZ ;  /* 0x000000ffff5f7224 */ /* 0x000fe200078e00ff */
[----:B------:R-:W-:Y:S04]  /*1910*/  DEPBAR.LE SB0, 0x0 ;  /* 0x000080000000791a */ /* 0x000fe80000000000 */
[----:B------:R-:W-:Y:S01]  /*1920*/  IMAD.IADD R0, R120, 0x1, R98 ;  /* 0x0000000178007824 */ /* 0x000fe200078e0262 */
[----:B------:R-:W-:Y:S01]  /*1930*/  ISETP.NE.AND P1, PT, R186, 0x1, PT ;  /* 0x00000001ba00780c */ /* 0x000fe20003f25270 */
[----:B------:R-:W-:Y:S01]  /*1940*/  BSSY B2, `(.L_x_1846) ;  /* 0x0000546000027945 */ /* 0x000fe20003800000 */
[----:B------:R-:W-:Y:S02]  /*1950*/  ISETP.GE.AND P2, PT, R181, 0x1, PT ;  /* 0x00000001b500780c */ /* 0x000fe40003f46270 */
[----:B--2---:R-:W-:Y:S01]  /*1960*/  ISETP.GE.AND P0, PT, R0, R187, PT ;  /* 0x000000bb0000720c */ /* 0x004fe20003f06270 */
[----:B------:R-:W-:Y:S03]  /*1970*/  IMAD.IADD R0, R150, 0x1, R0 ;  /* 0x0000000196007824 */ /* 0x000fe600078e0200 */
[----:B------:R-:W-:Y:S05]  /*1980*/  ISETP.GT.OR P0, PT, R120, 0x3f, P0 ;  /* 0x0000003f7800780c */ /* 0x000fea0000704670 */
[----:B-1----:R-:W-:Y:S04]  /*1990*/  @P1 IMAD.HI.U32 R2, R0, c[0x0][0x2bc], RZ ;  /* 0x0000af0000021a27 */ /* 0x002fe800078e00ff */
[----:B------:R-:W-:Y:S01]  /*19a0*/  IMAD.MOV.U32 R4, RZ, RZ, R0 ;  /* 0x000000ffff047224 */ /* 0x000fe200078e0000 */
[----:B------:R-:W-:Y:S04]  /*19b0*/  @P1 SHF.R.U32.HI R4, RZ, c[0x0][0x2c0], R2 ;  /* 0x0000b000ff041a19 */ /* 0x000fe80000011602 */
[C---:B------:R-:W-:Y:S04]  /*19c0*/  @!P0 IADD3 R3, P1, R4.reuse, R134, RZ ;  /* 0x0000008604038210 */ /* 0x040fe80007f3e0ff */
[----:B------:R-:W-:Y:S02]  /*19d0*/  @!P0 LEA.HI.X.SX32 R5, R4, R145, 0x1, P1 ;  /* 0x0000009104058211 */ /* 0x000fe400008f0eff */
[C---:B------:R-:W-:Y:S04]  /*19e0*/  @!P0 LEA R2, P1, R3.reuse, c[0x0][0x2a0], 0x2 ;  /* 0x0000a80003028a11 */ /* 0x040fe800078210ff */
[----:B------:R-:W-:Y:S05]  /*19f0*/  @!P0 LEA.HI.X R3, R3, c[0x0][0x2a4], R5, 0x2, P1 ;  /* 0x0000a90003038a11 */ /* 0x000fea00008f1405 */
[----:B------:R1:W2:Y:S04]  /*1a00*/  @!P0 LDG.E R95, [R2.64] ;  /* 0x00000006025f8981 */ /* 0x0002a8000c1e1900 */
        /* <DEDUP_REMOVED lines=14> */
[C---:B----4-:R-:W-:Y:S04]  /*1af0*/  LEA R89, P0, R0.reuse, c[0x0][0x1c8], 0x1 ;  /* 0x0000720000597a11 */ /* 0x050fe800078008ff */
        /* <DEDUP_REMOVED lines=8> */
[----:B------:R-:W-:Y:S01]  /*1b80*/  IMAD R0, R0, R174, R2 ;  /* 0x000000ae00007224 */ /* 0x000fe200078e0202 */
[----:B------:R-:W-:Y:S01]  /*1b90*/  IADD3 R2, -R98, R187, RZ ;  /* 0x000000bb62027210 */ /* 0x000fe20007ffe1ff */
[----:B------:R-:W-:Y:S01]  /*1ba0*/  IMAD.WIDE.U32 R68, R174, R91, RZ ;  /* 0x0000005bae447225 */ /* 0x000fe200078e00ff */
        /* <DEDUP_REMOVED lines=32> */
.L_x_1850:
[----:B------:R-:W-:Y:S05]  /*1db0*/  BSYNC B0 ;  /* 0x0000000000007941 */ /* 0x000fea0003800000 */
.L_x_1849:
        /* <DEDUP_REMOVED lines=38> */
.L_x_1852:
[----:B------:R-:W-:Y:S05]  /*2020*/  BSYNC B0 ;  /* 0x0000000000007941 */ /* 0x000fea0003800000 */
.L_x_1851:
        /* <DEDUP_REMOVED lines=40> */
.L_x_1854:
[----:B------:R-:W-:Y:S05]  /*22b0*/  BSYNC B0 ;  /* 0x0000000000007941 */ /* 0x000fea0003800000 */
.L_x_1853:
        /* <DEDUP_REMOVED lines=38> */
.L_x_1856:
[----:B------:R-:W-:Y:S05]  /*2520*/  BSYNC B0 ;  /* 0x0000000000007941 */ /* 0x000fea0003800000 */
.L_x_1855:
[----:B-1---5:R-:W-:Y:S01]  /*2530*/  MOV R4, R24 ;  /* 0x0000001800047202 */ /* 0x022fe20000000f00 */
[----:B------:R1:W2:Y:S01]  /*2540*/  SHFL.IDX PT, R68, R88, RZ, 0x181f ;  /* 0x00181fff58447589 */ /* 0x0002a200000e0000 */
[----:B------:R-:W-:Y:S01]  /*2550*/  IMAD.MOV.U32 R6, RZ, RZ, R26 ;  /* 0x000000ffff067224 */ /* 0x000fe200078e001a */
[----:B------:R-:W-:Y:S01]  /*2560*/  BSSY B1, `(.L_x_1857) ;  /* 0x000007f000017945 */ /* 0x000fe20003800000 */
[----:B------:R-:W-:Y:S02]  /*2570*/  IMAD.MOV.U32 R5, RZ, RZ, R27 ;  /* 0x000000ffff057224 */ /* 0x000fe400078e001b */
[----:B------:R-:W-:Y:S01]  /*2580*/  IMAD.MOV.U32 R0, RZ, RZ, R25 ;  /* 0x000000ffff007224 */ /* 0x000fe200078e0019 */
[----:B------:R1:W3:Y:S02]  /*2590*/  SHFL.IDX PT, R66, R89, RZ, 0x181f ;  /* 0x00181fff59427589 */ /* 0x0002e400000e0000 */
        /* <DEDUP_REMOVED lines=11> */
[C---:B---3--:R-:W-:Y:S01]  /*2650*/  LEA R64, P0, R20.reuse, R66, 0x1 ;  /* 0x0000004214407211 */ /* 0x048fe200078008ff */
[----:B------:R-:W3:Y:S03]  /*2660*/  LDS.128 R8, [R74+0x4100] ;  /* 0x004100004a087984 */ /* 0x000ee60000000c00 */
[----:B--2---:R-:W-:Y:S02]  /*2670*/  LEA.HI.X R65, R20, R68, R21, 0x1, P0 ;  /* 0x0000004414417211 */ /* 0x004fe400000f0c15 */
        /* <DEDUP_REMOVED lines=51> */
.L_x_1860:
[----:B------:R-:W-:Y:S05]  /*29b0*/  BSYNC B0 ;  /* 0x0000000000007941 */ /* 0x000fea0003800000 */
.L_x_1859:
[----:B------:R-:W-:Y:S11]  /*29c0*/  ISETP.GE.AND P0, PT, R92, c[0x0][0x1d4], PT ;  /* 0x000075005c007a0c */ /* 0x000ff60003f06270 */
[----:B------:R-:W-:Y:S02]  /*29d0*/  @!UPT UIADD3 URZ, URZ, URZ, URZ ;  /* 0x0000003f3f3ff290 */ /* 0x000fe4000fffe03f */
[----:B------:R-:W-:-:S05]  /*29e0*/  @P0 BRA `(.L_x_1858) ;  /* 0x0000036000000947 */ /* 0x000fca0003800000 */
[C---:B---3--:R-:W-:Y:S01]  /*29f0*/  LEA R40, P0, R82.reuse, R66, 0x1 ;  /* 0x0000004252287211 */ /* 0x048fe200078008ff */
[----:B--2---:R-:W2:Y:S03]  /*2a00*/  LDS.128 R8, [R74+0x6100] ;  /* 0x006100004a087984 */ /* 0x004ea60000000c00 */
        /* <DEDUP_REMOVED lines=52> */
.L_x_1858:
[----:B------:R-:W-:Y:S05]  /*2d50*/  BSYNC B1 ;  /* 0x0000000000017941 */ /* 0x000fea0003800000 */
.L_x_1857:
[----:B--2---:R2:W4:Y:S01]  /*2d60*/  SHFL.IDX PT, R41, R88, 0x1, 0x181f ;  /* 0x00381f0058297f89 */ /* 0x00452200000e0000 */
[----:B------:R-:W-:Y:S03]  /*2d70*/  BSSY B1, `(.L_x_1861) ;  /* 0x0000075000017945 */ /* 0x000fe60003800000 */
[----:B------:R2:W1:Y:S01]  /*2d80*/  SHFL.IDX PT, R40, R89, 0x1, 0x181f ;  /* 0x00381f0059287f89 */ /* 0x00046200000e0000 */
[----:B------:R-:W-:-:S05]  /*2d90*/  @P6 BRA `(.L_x_1862) ;  /* 0x0000072000006947 */ /* 0x000fca0003800000 */
[----:B------:R-:W-:Y:S01]  /*2da0*/  BSSY B0, `(.L_x_1863) ;  /* 0x0000038000007945 */ /* 0x000fe20003800000 */
[----:B------:R-:W-:-:S05]  /*2db0*/  @P5 BRA `(.L_x_1864) ;  /* 0x0000036000005947 */ /* 0x000fca0003800000 */
[C---:B-1----:R-:W-:Y:S01]  /*2dc0*/  LEA R38, P0, R20.reuse, R40, 0x1 ;  /* 0x0000002814267211 */ /* 0x042fe200078008ff */
[----:B------:R-:W1:Y:S03]  /*2dd0*/  LDS.128 R8, [R74+0x4900] ;  /* 0x004900004a087984 */ /* 0x000e660000000c00 */
[----:B----4-:R-:W-:Y:S02]  /*2de0*/  LEA.HI.X R39, R20, R41, R21, 0x1, P0 ;  /* 0x0000002914277211 */ /* 0x010fe400000f0c15 */
        /* <DEDUP_REMOVED lines=51> */
.L_x_1864:
[----:B------:R-:W-:Y:S05]  /*3120*/  BSYNC B0 ;  /* 0x0000000000007941 */ /* 0x000fea0003800000 */
.L_x_1863:
[----:B------:R-:W-:Y:S11]  /*3130*/  ISETP.GE.AND P0, PT, R92, c[0x0][0x1d4], PT ;  /* 0x000075005c007a0c */ /* 0x000ff60003f06270 */
[----:B------:R-:W-:Y:S02]  /*3140*/  @!UPT UIADD3 URZ, URZ, URZ, URZ ;  /* 0x0000003f3f3ff290 */ /* 0x000fe4000fffe03f */
        /* <DEDUP_REMOVED lines=55> */
.L_x_1862:
[----:B------:R-:W-:Y:S05]  /*34c0*/  BSYNC B1 ;  /* 0x0000000000017941 */ /* 0x000fea0003800000 */
.L_x_1861:
[----:B-1----:R1:W2:Y:S01]  /*34d0*/  SHFL.IDX PT, R38, R88, 0x2, 0x181f ;  /* 0x00581f0058267f89 */ /* 0x0022a200000e0000 */
[----:B------:R-:W-:Y:S03]  /*34e0*/  BSSY B1, `(.L_x_1865) ;  /* 0x0000075000017945 */ /* 0x000fe60003800000 */
[----:B------:R1:W4:Y:S01]  /*34f0*/  SHFL.IDX PT, R30, R89, 0x2, 0x181f ;  /* 0x00581f00591e7f89 */ /* 0x00032200000e0000 */
[----:B------:R-:W-:-:S05]  /*3500*/  @P4 BRA `(.L_x_1866) ;  /* 0x0000072000004947 */ /* 0x000fca0003800000 */
[----:B------:R-:W-:Y:S01]  /*3510*/  BSSY B0, `(.L_x_1867) ;  /* 0x0000038000007945 */ /* 0x000fe20003800000 */
        /* <DEDUP_REMOVED lines=55> */
.L_x_1868:
[----:B------:R-:W-:Y:S05]  /*3890*/  BSYNC B0 ;  /* 0x0000000000007941 */ /* 0x000fea0003800000 */
.L_x_1867:
[----:B------:R-:W-:Y:S11]  /*38a0*/  ISETP.GE.AND P0, PT, R92, c[0x0][0x1d4], PT ;  /* 0x000075005c007a0c */ /* 0x000ff60003f06270 */
[----:B------:R-:W-:Y:S02]  /*38b0*/  @!UPT UIADD3 URZ, URZ, URZ, URZ ;  /* 0x0000003f3f3ff290 */ /* 0x000fe4000fffe03f */
[----:B------:R-:W-:-:S05]  /*38c0*/  @P0 BRA `(.L_x_1866) ;  /* 0x0000036000000947 */ /* 0x000fca0003800000 */
[C---:B----4-:R-:W-:Y:S01]  /*38d0*/  LEA R18, P0, R82.reuse, R30, 0x1 ;  /* 0x0000001e52127211 */ /* 0x050fe200078008ff */
        /* <DEDUP_REMOVED lines=53> */
.L_x_1866:
[----:B------:R-:W-:Y:S05]  /*3c30*/  BSYNC B1 ;  /* 0x0000000000017941 */ /* 0x000fea0003800000 */
.L_x_1865:
[----:B--2---:R2:W1:Y:S04]  /*3c40*/  SHFL.IDX PT, R29, R88, 0x3, 0x181f ;  /* 0x00781f00581d7f89 */ /* 0x00446800000e0000 */
        /* <DEDUP_REMOVED lines=58> */
.L_x_1871:
[----:B------:R-:W-:Y:S05]  /*3ff0*/  BSYNC B0 ;  /* 0x0000000000007941 */ /* 0x000fea0003800000 */
.L_x_1870:
        /* <DEDUP_REMOVED lines=58> */
.L_x_1848:
[----:B------:R-:W-:Y:S01]  /*43a0*/  ISETP.GE.AND P0, PT, R162, R90, PT ;  /* 0x0000005aa200720c */ /* 0x000fe20003f06270 */
        /* <DEDUP_REMOVED lines=16> */
[----:B------:R-:W-:Y:S01]  /*44b0*/  @!P4 IADD3 R0, P1, P0, R104, R36, R179 ;  /* 0x000000246800c210 */ /* 0x000fe2000783e0b3 */
[----:B------:R-:W-:Y:S03]  /*44c0*/  BSSY B0, `(.L_x_1872) ;  /* 0x00000d9000007945 */ /* 0x000fe60003800000 */
[----:B------:R-:W-:Y:S02]  /*44d0*/  @!P4 IADD3.X R2, R111, R41, R159, P1, P0 ;  /* 0x000000296f02c210 */ /* 0x000fe40000fe049f */
[----:B------:R-:W-:Y:S01]  /*44e0*/  @!P4 IADD3 R3, P1, P0, R102, R68, R175 ;  /* 0x000000446603c210 */ /* 0x000fe2000783e0af */
[----:B------:R1:W3:Y:S03]  /*44f0*/  SHFL.IDX PT, R48, R89, RZ, 0x181f ;  /* 0x00181fff59307589 */ /* 0x0002e600000e0000 */
[----:B------:R-:W-:Y:S02]  /*4500*/  @!P4 IADD3.X R8, R110, R42, R156, P1, P0 ;  /* 0x0000002a6e08c210 */ /* 0x000fe40000fe049c */
[----:B------:R-:W-:Y:S04]  /*4510*/  ISETP.GE.AND P0, PT, R161, R90, PT ;  /* 0x0000005aa100720c */ /* 0x000fe80003f06270 */
[----:B------:R-:W-:Y:S11]  /*4520*/  ISETP.GE.OR P2, PT, R20, c[0x0][0x27c], P0 ;  /* 0x00009f0014007a0c */ /* 0x000ff60000746670 */
[----:B------:R-:W-:Y:S02]  /*4530*/  @!UPT UIADD3 URZ, URZ, URZ, URZ ;  /* 0x0000003f3f3ff290 */ /* 0x000fe4000fffe03f */
[----:B------:R-:W-:Y:S04]  /*4540*/  @!P2 IADD3 R6, P1, P0, R104, R176, R36 ;  /* 0x000000b06806a210 */ /* 0x000fe8000783e024 */
[C-C-:B------:R-:W-:Y:S02]  /*4550*/  @!P2 IADD3.X R9, R111.reuse, R157, R41.reuse, P1, P0 ;  /* 0x0000009d6f09a210 */ /* 0x140fe40000fe0429 */
        /* <DEDUP_REMOVED lines=19> */
[C---:B------:R-:W-:Y:S01]  /*4690*/  @!P1 LEA R12, P0, R10.reuse, c[0x0][0x270], 0x1 ;  /* 0x00009c000a0c9a11 */ /* 0x040fe200078008ff */
[----:B------:R1:W3:Y:S03]  /*46a0*/  @!P2 LDG.E.128 R24, [R8.64] ;  /* 0x000000060818a981 */ /* 0x0002e6000c1e1d00 */
[----:B------:R-:W-:Y:S02]  /*46b0*/  @!P1 LEA.HI.X R13, R10, c[0x0][0x274], R13, 0x1, P0 ;  /* 0x00009d000a0d9a11 */ /* 0x000fe400000f0c0d */
[C---:B------:R-:W-:Y:S03]  /*46c0*/  @!P1 LEA R10, P0, R11.reuse, c[0x0][0x288], 0x1 ;  /* 0x0000a2000b0a9a11 */ /* 0x040fe600078008ff */
[----:B------:R1:W3:Y:S01]  /*46d0*/  @!P2 LDG.E.128 R60, [R6.64] ;  /* 0x00000006063ca981 */ /* 0x0002e2000c1e1d00 */
[----:B------:R-:W-:Y:S01]  /*46e0*/  @!P1 LEA.HI.X R11, R11, c[0x0][0x28c], R14, 0x1, P0 ;  /* 0x0000a3000b0b9a11 */ /* 0x000fe200000f0c0e */
[----:B----4-:R-:W-:Y:S01]  /*46f0*/  CS2R R4, SRZ ;  /* 0x0000000000047805 */ /* 0x010fe2000001ff00 */
[----:B------:R-:W-:Y:S04]  /*4700*/  ISETP.GE.AND P0, PT, R96, R90, PT ;  /* 0x0000005a6000720c */ /* 0x000fe80003f06270 */
[----:B------:R-:W-:Y:S01]  /*4710*/  ISETP.GE.OR P0, PT, R20, c[0x0][0x27c], P0 ;  /* 0x00009f0014007a0c */ /* 0x000fe20000706670 */
[----:B------:R-:W4:Y:S08]  /*4720*/  @!P1 LDG.E.128 R28, [R12.64] ;  /* 0x000000060c1c9981 */ /* 0x000f30000c1e1d00 */
[----:B------:R2:W4:Y:S04]  /*4730*/  @!P1 LDG.E.128 R64, [R10.64] ;  /* 0x000000060a409981 */ /* 0x000528000c1e1d00 */
        /* <DEDUP_REMOVED lines=69> */
[C---:B------:R-:W-:Y:S02]  /*4b90*/  ISETP.GE.AND P0, PT, R47.reuse, c[0x0][0x1d4], PT ;  /* 0x000075002f007a0c */ /* 0x040fe40003f06270 */
        /* <DEDUP_REMOVED lines=107> */
.L_x_1873:
[----:B------:R-:W-:Y:S05]  /*5250*/  BSYNC B0 ;  /* 0x0000000000007941 */ /* 0x000fea0003800000 */
.L_x_1872:
        /* <DEDUP_REMOVED lines=122> */
.L_x_1875:
[----:B------:R-:W-:Y:S05]  /*5a00*/  BSYNC B0 ;  /* 0x0000000000007941 */ /* 0x000fea0003800000 */
.L_x_1874:
        /* <DEDUP_REMOVED lines=18> */
[C---:B------:R-:W-:Y:S02]  /*5b30*/  ISETP.GE.AND P0, PT, R17.reuse, c[0x0][0x1d4], PT ;  /* 0x0000750011007a0c */ /* 0x040fe40003f06270 */
        /* <DEDUP_REMOVED lines=103> */
.L_x_1877:
[----:B------:R-:W-:Y:S05]  /*61b0*/  BSYNC B0 ;  /* 0x0000000000007941 */ /* 0x000fea0003800000 */
.L_x_1876:
        /* <DEDUP_REMOVED lines=124> */
.L_x_1847:
[----:B------:R1:W2:Y:S01]  /*6980*/  SHFL.IDX PT, R3, R88, RZ, 0x181f ;  /* 0x00181fff58037589 */ /* 0x0002a200000e0000 */
[----:B------:R-:W-:Y:S01]  /*6990*/  IMAD.IADD R0, R187, 0x1, -R98 ;  /* 0x00000001bb007824 */ /* 0x000fe200078e0a62 */
[----:B------:R-:W-:Y:S02]  /*69a0*/  BSSY B0, `(.L_x_1878) ;  /* 0x0000011000007945 */ /* 0x000fe40003800000 */
[----:B------:R1:W3:Y:S02]  /*69b0*/  SHFL.IDX PT, R2, R89, RZ, 0x181f ;  /* 0x00181fff59027589 */ /* 0x0002e400000e0000 */
        /* <DEDUP_REMOVED lines=15> */
.L_x_1879:
[----:B-123--:R-:W-:Y:S05]  /*6ab0*/  BSYNC B0 ;  /* 0x0000000000007941 */ /* 0x00efea0003800000 */
.L_x_1878:
[----:B------:R1:W2:Y:S01]  /*6ac0*/  SHFL.IDX PT, R0, R88, 0x1, 0x181f ;  /* 0x00381f0058007f89 */ /* 0x0002a200000e0000 */
[----:B------:R-:W-:Y:S01]  /*6ad0*/  ISETP.GE.AND P0, PT, R12, 0x11, PT ;  /* 0x000000110c00780c */ /* 0x000fe20003f06270 */
[----:B------:R-:W-:Y:S02]  /*6ae0*/  BSSY B0, `(.L_x_1880) ;  /* 0x000000d000007945 */ /* 0x000fe40003800000 */
[----:B------:R1:W3:Y:S10]  /*6af0*/  SHFL.IDX PT, R2, R89, 0x1, 0x181f ;  /* 0x00381f0059027f89 */ /* 0x0002f400000e0000 */
[----:B------:R-:W-:-:S05]  /*6b00*/  @!P0 BRA `(.L_x_1881) ;  /* 0x000000a000008947 */ /* 0x000fca0003800000 */
[----:B------:R-:W4:Y:S01]  /*6b10*/  @!P5 LDS.128 R8, [R74+0x4900] ;  /* 0x004900004a08d984 */ /* 0x000f220000000c00 */
[C---:B---3--:R-:W-:Y:S04]  /*6b20*/  @!P5 LEA R4, P0, R20.reuse, R2, 0x1 ;  /* 0x000000021404d211 */ /* 0x048fe800078008ff */
[----:B--2---:R-:W-:Y:S02]  /*6b30*/  @!P5 LEA.HI.X R5, R20, R0, R21, 0x1, P0 ;  /* 0x000000001405d211 */ /* 0x004fe400000f0c15 */
[----:B------:R-:W-:Y:S11]  /*6b40*/  ISETP.GE.AND P0, PT, R92, c[0x0][0x1d4], PT ;  /* 0x000075005c007a0c */ /* 0x000ff60003f06270 */
[----:B------:R-:W-:Y:S02]  /*6b50*/  @!UPT UIADD3 URZ, URZ, URZ, URZ ;  /* 0x0000003f3f3ff290 */ /* 0x000fe4000fffe03f */
[C---:B------:R-:W-:Y:S04]  /*6b60*/  @!P0 LEA R2, P1, R82.reuse, R2, 0x1 ;  /* 0x0000000252028211 */ /* 0x040fe800078208ff */
[----:B------:R-:W-:Y:S01]  /*6b70*/  @!P0 LEA.HI.X R3, R82, R0, R93, 0x1, P1 ;  /* 0x0000000052038211 */ /* 0x000fe200008f0c5d */
[----:B----4-:R-:W-:Y:S04]  /*6b80*/  @!P5 ST.E.128 [R4.64], R8 ;  /* 0x000000080400d985 */ /* 0x010fe8000c101d06 */
[----:B------:R-:W2:Y:S04]  /*6b90*/  @!P0 LDS.128 R4, [R74+0x6900] ;  /* 0x006900004a048984 */ /* 0x000ea80000000c00 */
[----:B--2---:R2:W-:Y:S02]  /*6ba0*/  @!P0 ST.E.128 [R2.64], R4 ;  /* 0x0000000402008985 */ /* 0x0045e4000c101d06 */
.L_x_1881:
[----:B------:R-:W-:Y:S05]  /*6bb0*/  BSYNC B0 ;  /* 0x0000000000007941 */ /* 0x000fea0003800000 */
.L_x_1880:
[----:B--2---:R2:W4:Y:S01]  /*6bc0*/  SHFL.IDX PT, R0, R88, 0x2, 0x181f ;  /* 0x00581f0058007f89 */ /* 0x00452200000e0000 */
[----:B------:R-:W-:Y:S01]  /*6bd0*/  ISETP.GE.AND P0, PT, R12, 0x21, PT ;  /* 0x000000210c00780c */ /* 0x000fe20003f06270 */
[----:B------:R-:W-:Y:S02]  /*6be0*/  BSSY B0, `(.L_x_1882) ;  /* 0x000000d000007945 */ /* 0x000fe40003800000 */
[----:B---3--:R2:W3:Y:S10]  /*6bf0*/  SHFL.IDX PT, R2, R89, 0x2, 0x181f ;  /* 0x00581f0059027f89 */ /* 0x0084f400000e0000 */
[----:B------:R-:W-:-:S05]  /*6c00*/  @!P0 BRA `(.L_x_1883) ;  /* 0x000000a000008947 */ /* 0x000fca0003800000 */
[----:B------:R-:W5:Y:S01]  /*6c10*/  @!P5 LDS.128 R8, [R74+0x5100] ;  /* 0x005100004a08d984 */ /* 0x000f620000000c00 */
[C---:B---3--:R-:W-:Y:S04]  /*6c20*/  @!P5 LEA R4, P0, R20.reuse, R2, 0x1 ;  /* 0x000000021404d211 */ /* 0x048fe800078008ff */
[----:B----4-:R-:W-:Y:S02]  /*6c30*/  @!P5 LEA.HI.X R5, R20, R0, R21, 0x1, P0 ;  /* 0x000000001405d211 */ /* 0x010fe400000f0c15 */
[----:B------:R-:W-:Y:S11]  /*6c40*/  ISETP.GE.AND P0, PT, R92, c[0x0][0x1d4], PT ;  /* 0x000075005c007a0c */ /* 0x000ff60003f06270 */
[----:B------:R-:W-:Y:S02]  /*6c50*/  @!UPT UIADD3 URZ, URZ, URZ, URZ ;  /* 0x0000003f3f3ff290 */ /* 0x000fe4000fffe03f */
[C---:B------:R-:W-:Y:S04]  /*6c60*/  @!P0 LEA R2, P1, R82.reuse, R2, 0x1 ;  /* 0x0000000252028211 */ /* 0x040fe800078208ff */
[----:B------:R-:W-:Y:S01]  /*6c70*/  @!P0 LEA.HI.X R3, R82, R0, R93, 0x1, P1 ;  /* 0x0000000052038211 */ /* 0x000fe200008f0c5d */
[----:B-----5:R-:W-:Y:S04]  /*6c80*/  @!P5 ST.E.128 [R4.64], R8 ;  /* 0x000000080400d985 */ /* 0x020fe8000c101d06 */
[----:B------:R-:W3:Y:S04]  /*6c90*/  @!P0 LDS.128 R4, [R74+0x7100] ;  /* 0x007100004a048984 */ /* 0x000ee80000000c00 */
[----:B---3--:R3:W-:Y:S02]  /*6ca0*/  @!P0 ST.E.128 [R2.64], R4 ;  /* 0x0000000402008985 */ /* 0x0087e4000c101d06 */
.L_x_1883:
[----:B------:R-:W-:Y:S05]  /*6cb0*/  BSYNC B0 ;  /* 0x0000000000007941 */ /* 0x000fea0003800000 */
.L_x_1882:
[----:B----4-:R4:W1:Y:S01]  /*6cc0*/  SHFL.IDX PT, R0, R88, 0x3, 0x181f ;  /* 0x00781f0058007f89 */ /* 0x01086200000e0000 */
[----:B------:R-:W-:Y:S03]  /*6cd0*/  ISETP.GE.AND P0, PT, R12, 0x31, PT ;  /* 0x000000310c00780c */ /* 0x000fe60003f06270 */
[----:B---3--:R4:W3:Y:S10]  /*6ce0*/  SHFL.IDX PT, R2, R89, 0x3, 0x181f ;  /* 0x00781f0059027f89 */ /* 0x0088f400000e0000 */
[----:B------:R-:W-:-:S05]  /*6cf0*/  @!P0 BRA `(.L_x_1869) ;  /* 0x000000a000008947 */ /* 0x000fca0003800000 */
[----:B------:R-:W5:Y:S01]  /*6d00*/  @!P5 LDS.128 R8, [R74+0x5900] ;  /* 0x005900004a08d984 */ /* 0x000f620000000c00 */
[C---:B---3--:R-:W-:Y:S04]  /*6d10*/  @!P5 LEA R4, P0, R20.reuse, R2, 0x1 ;  /* 0x000000021404d211 */ /* 0x048fe800078008ff */
        /* <DEDUP_REMOVED lines=8> */
.L_x_1869:
[----:B------:R-:W-:Y:S05]  /*6da0*/  BSYNC B2 ;  /* 0x0000000000027941 */ /* 0x000fea0003800000 */
.L_x_1846:
[----:B-1----:R-:W-:Y:S01]  /*6db0*/  IMAD.IADD R0, R146, 0x1, -R98 ;  /* 0x0000000192007824 */ /* 0x002fe200078e0a62 */
[----:B--23--:R-:W-:Y:S01]  /*6dc0*/  LEA R2, P0, R91, R118, 0x6 ;  /* 0x000000765b027211 */ /* 0x00cfe200078030ff */
[----:B------:R-:W-:Y:S01]  /*6dd0*/  BSSY B0, `(.L_x_1884) ;  /* 0x0000058000007945 */ /* 0x000fe20003800000 */
[----:B------:R-:W-:Y:S02]  /*6de0*/  ISETP.NE.AND P6, PT, R151, RZ, PT ;  /* 0x000000ff9700720c */ /* 0x000fe40003fc5270 */
[C---:B------:R-:W-:Y:S02]  /*6df0*/  ISETP.GE.AND P2, PT, R0.reuse, 0x11, PT ;  /* 0x000000110000780c */ /* 0x040fe40003f46270 */
[----:B------:R-:W-:Y:S02]  /*6e00*/  ISETP.GE.AND P1, PT, R0, 0x21, PT ;  /* 0x000000210000780c */ /* 0x000fe40003f26270 */
[----:B------:R-:W-:Y:S09]  /*6e10*/  LEA.HI.X.SX32 R3, R91, R119, 0x6, P0 ;  /* 0x000000775b037211 */ /* 0x000ff200000f36ff */
[C---:B------:R-:W-:Y:S05]  /*6e20*/  @P2 IADD3 R6, P0, R2.reuse, 0x10, RZ ;  /* 0x0000001002062810 */ /* 0x040fea0007f1e0ff */
[--C-:B------:R-:W-:Y:S01]  /*6e30*/  @P2 IMAD.X R7, RZ, RZ, R3.reuse, P0 ;  /* 0x000000ffff072224 */ /* 0x100fe200000e0603 */
        /* <DEDUP_REMOVED lines=58> */
[----:B------:R-:W-:Y:S03]  /*71e0*/  IADD3 R0, P0, R182, R2, RZ ;  /* 0x00000002b6007210 */ /* 0x000fe60007f1e0ff */
[----:B------:R-:W0:Y:S01]  /*71f0*/  LDGDEPBAR ;  /* 0x00000000000079af */ /* 0x000e220000000000 */
[----:B--2---:R-:W-:Y:S04]  /*7200*/  IMAD R4, R117, c[0x0][0x218], RZ ;  /* 0x0000860075047a24 */ /* 0x004fe800078e02ff */
[----:B------:R-:W-:Y:S05]  /*7210*/  IMAD R4, R95, c[0x0][0x21c], R4 ;  /* 0x000087005f047a24 */ /* 0x000fea00078e0204 */
[----:B------:R-:W-:Y:S01]  /*7220*/  IADD3.X R2, R147, R3, R4, P0, !PT ;  /* 0x0000000393027210 */ /* 0x000fe200007fe404 */
        /* <DEDUP_REMOVED lines=18> */
.L_x_1885:
[----:B------:R-:W-:Y:S05]  /*7350*/  BSYNC B0 ;  /* 0x0000000000007941 */ /* 0x000fea0003800000 */
.L_x_1884:
[----:B---3--:R3:W1:Y:S01]  /*7360*/  SHFL.IDX PT, R0, R12, 0x1, 0x181f ;  /* 0x00381f000c007f89 */ /* 0x00866200000e0000 */
[----:B------:R-:W-:Y:S01]  /*7370*/  ISETP.GE.AND P0, PT, R13, 0x11, PT ;  /* 0x000000110d00780c */ /* 0x000fe20003f06270 */
[----:B------:R-:W-:Y:S02]  /*7380*/  BSSY B0, `(.L_x_1886) ;  /* 0x000000d000007945 */ /* 0x000fe40003800000 */
[----:B-12---:R3:W1:Y:S10]  /*7390*/  SHFL.IDX PT, R2, R14, 0x1, 0x181f ;  /* 0x00381f000e027f89 */ /* 0x00667400000e0000 */
[----:B------:R-:W-:-:S05]  /*73a0*/  @!P0 BRA `(.L_x_1887) ;  /* 0x000000a000008947 */ /* 0x000fca0003800000 */
[----:B------:R-:W2:Y:S01]  /*73b0*/  @!P5 LDS.128 R8, [R74+0x900] ;  /* 0x000900004a08d984 */ /* 0x000ea20000000c00 */
[C---:B-1----:R-:W-:Y:S04]  /*73c0*/  @!P5 LEA R4, P0, R20.reuse, R2, 0x1 ;  /* 0x000000021404d211 */ /* 0x042fe800078008ff */
[----:B------:R-:W-:Y:S02]  /*73d0*/  @!P5 LEA.HI.X R5, R20, R0, R21, 0x1, P0 ;  /* 0x000000001405d211 */ /* 0x000fe400000f0c15 */
[----:B------:R-:W-:Y:S11]  /*73e0*/  ISETP.GE.AND P0, PT, R92, c[0x0][0x1d4], PT ;  /* 0x000075005c007a0c */ /* 0x000ff60003f06270 */
[----:B------:R-:W-:Y:S02]  /*73f0*/  @!UPT UIADD3 URZ, URZ, URZ, URZ ;  /* 0x0000003f3f3ff290 */ /* 0x000fe4000fffe03f */
[C---:B------:R-:W-:Y:S04]  /*7400*/  @!P0 LEA R2, P1, R82.reuse, R2, 0x1 ;  /* 0x0000000252028211 */ /* 0x040fe800078208ff */
[----:B------:R-:W-:Y:S01]  /*7410*/  @!P0 LEA.HI.X R3, R82, R0, R93, 0x1, P1 ;  /* 0x0000000052038211 */ /* 0x000fe200008f0c5d */
[----:B--2---:R-:W-:Y:S04]  /*7420*/  @!P5 ST.E.128 [R4.64], R8 ;  /* 0x000000080400d985 */ /* 0x004fe8000c101d06 */
[----:B------:R-:W1:Y:S04]  /*7430*/  @!P0 LDS.128 R4, [R74+0x2900] ;  /* 0x002900004a048984 */ /* 0x000e680000000c00 */
[----:B-1----:R1:W-:Y:S02]  /*7440*/  @!P0 ST.E.128 [R2.64], R4 ;  /* 0x0000000402008985 */ /* 0x0023e4000c101d06 */
.L_x_1887:
[----:B------:R-:W-:Y:S05]  /*7450*/  BSYNC B0 ;  /* 0x0000000000007941 */ /* 0x000fea0003800000 */
.L_x_1886:
[----:B------:R2:W3:Y:S01]  /*7460*/  SHFL.IDX PT, R0, R12, 0x2, 0x181f ;  /* 0x00581f000c007f89 */ /* 0x0004e200000e0000 */
[----:B------:R-:W-:Y:S01]  /*7470*/  ISETP.GE.AND P0, PT, R13, 0x21, PT ;  /* 0x000000210d00780c */ /* 0x000fe20003f06270 */
[----:B------:R-:W-:Y:S02]  /*7480*/  BSSY B0, `(.L_x_1888) ;  /* 0x000000d000007945 */ /* 0x000fe40003800000 */
[----:B-1----:R2:W1:Y:S10]  /*7490*/  SHFL.IDX PT, R2, R14, 0x2, 0x181f ;  /* 0x00581f000e027f89 */ /* 0x00247400000e0000 */
[----:B------:R-:W-:-:S05]  /*74a0*/  @!P0 BRA `(.L_x_1889) ;  /* 0x000000a000008947 */ /* 0x000fca0003800000 */
[----:B------:R-:W5:Y:S01]  /*74b0*/  @!P5 LDS.128 R8, [R74+0x1100] ;  /* 0x001100004a08d984 */ /* 0x000f620000000c00 */
[C---:B-1----:R-:W-:Y:S04]  /*74c0*/  @!P5 LEA R4, P0, R20.reuse, R2, 0x1 ;  /* 0x000000021404d211 */ /* 0x042fe800078008ff */
[----:B---3--:R-:W-:Y:S02]  /*74d0*/  @!P5 LEA.HI.X R5, R20, R0, R21, 0x1, P0 ;  /* 0x000000001405d211 */ /* 0x008fe400000f0c15 */
[----:B------:R-:W-:Y:S11]  /*74e0*/  ISETP.GE.AND P0, PT, R92, c[0x0][0x1d4], PT ;  /* 0x000075005c007a0c */ /* 0x000ff60003f06270 */
[----:B------:R-:W-:Y:S02]  /*74f0*/  @!UPT UIADD3 URZ, URZ, URZ, URZ ;  /* 0x0000003f3f3ff290 */ /* 0x000fe4000fffe03f */
[C---:B------:R-:W-:Y:S04]  /*7500*/  @!P0 LEA R2, P1, R82.reuse, R2, 0x1 ;  /* 0x0000000252028211 */ /* 0x040fe800078208ff */
[----:B------:R-:W-:Y:S01]  /*7510*/  @!P0 LEA.HI.X R3, R82, R0, R93, 0x1, P1 ;  /* 0x0000000052038211 */ /* 0x000fe200008f0c5d */
[----:B-----5:R-:W-:Y:S04]  /*7520*/  @!P5 ST.E.128 [R4.64], R8 ;  /* 0x000000080400d985 */ /* 0x020fe8000c101d06 */
[----:B------:R-:W1:Y:S04]  /*7530*/  @!P0 LDS.128 R4, [R74+0x3100] ;  /* 0x003100004a048984 */ /* 0x000e680000000c00 */
[----:B-1----:R1:W-:Y:S02]  /*7540*/  @!P0 ST.E.128 [R2.64], R4 ;  /* 0x0000000402008985 */ /* 0x0023e4000c101d06 */
.L_x_1889:
[----:B------:R-:W-:Y:S05]  /*7550*/  BSYNC B0 ;  /* 0x0000000000007941 */ /* 0x000fea0003800000 */
.L_x_1888:
[----:B---3--:R3:W2:Y:S01]  /*7560*/  SHFL.IDX PT, R0, R12, 0x3, 0x181f ;  /* 0x00781f000c007f89 */ /* 0x0086a200000e0000 */
        /* <DEDUP_REMOVED lines=14> */
.L_x_1891:
[----:B------:R-:W-:Y:S05]  /*7650*/  BSYNC B0 ;  /* 0x0000000000007941 */ /* 0x000fea0003800000 */
.L_x_1890:
[C---:B------:R-:W-:Y:S02]  /*7660*/  ISETP.GT.AND P0, PT, R91.reuse, R140, PT ;  /* 0x0000008c5b00720c */ /* 0x040fe40003f04270 */
[----:B------:R-:W-:Y:S11]  /*7670*/  IADD3 R91, R91, -0x1, RZ ;  /* 0xffffffff5b5b7810 */ /* 0x000ff60007ffe0ff */
[----:B-1----:R-:W-:Y:S01]  /*7680*/  @P0 SHF.R.S32.HI R2, RZ, 0x1f, R91 ;  /* 0x0000001fff020819 */ /* 0x002fe2000001145b */
[----:B--2---:R-:W-:Y:S02]  /*7690*/  @P0 IMAD R0, R172, R91, RZ ;  /* 0x0000005bac000224 */ /* 0x004fe400078e02ff */
[----:B------:R-:W-:Y:S02]  /*76a0*/  @P0 IMAD.MOV.U32 R4, RZ, RZ, R132 ;  /* 0x000000ffff040224 */ /* 0x000fe400078e0084 */
[----:B------:R-:W-:Y:S02]  /*76b0*/  @P0 IMAD.MOV.U32 R5, RZ, RZ, R129 ;  /* 0x000000ffff050224 */ /* 0x000fe400078e0081 */
[-C--:B------:R-:W-:Y:S02]  /*76c0*/  @P0 IMAD R0, R2, R180.reuse, R0 ;  /* 0x000000b402000224 */ /* 0x080fe400078e0200 */
[----:B------:R-:W-:Y:S04]  /*76d0*/  @P0 IMAD.WIDE.U32 R4, R91, R180, R4 ;  /* 0x000000b45b040225 */ /* 0x000fe800078e0004 */
[----:B------:R-:W-:Y:S01]  /*76e0*/  @P0 IMAD.IADD R0, R5, 0x1, R0 ;  /* 0x0000000105000824 */ /* 0x000fe200078e0200 */
[C---:B------:R-:W-:Y:S04]  /*76f0*/  @P0 LEA R2, P1, R4.reuse, c[0x0][0x220], 0x1 ;  /* 0x0000880004020a11 */ /* 0x040fe800078208ff */
[----:B------:R-:W-:Y:S02]  /*7700*/  @P0 LEA.HI.X R3, R4, c[0x0][0x224], R0, 0x1, P1 ;  /* 0x0000890004030a11 */ /* 0x000fe400008f0c00 */
[----:B---3--:R-:W-:Y:S03]  /*7710*/  @P0 IADD3 R14, P2, P1, R155, 0x80, R2 ;  /* 0x000000809b0e0810 */ /* 0x008fe6000795e002 */
        /* <DEDUP_REMOVED lines=8> */
[CC--:B------:R-:W-:Y:S04]  /*77a0*/  @P0 IADD3 R4, P1, R6.reuse, R155.reuse, RZ ;  /* 0x0000009b06040210 */ /* 0x0c0fe80007f3e0ff */
[----:B------:R1:W-:Y:S01]  /*77b0*/  @P0 LDGSTS.E.BYPASS.LTC128B.128 [R74+0x4900], [R6.64], !P4 ;  /* 0x04900000064a0fae */ /* 0x0003e2000e101d46 */
[C---:B------:R-:W-:Y:S01]  /*77c0*/  @P0 IMAD.X R5, R7.reuse, 0x1, R153, P1 ;  /* 0x0000000107050824 */ /* 0x040fe200008e0699 */
[-C--:B------:R-:W-:Y:S02]  /*77d0*/  @P0 IADD3 R12, P1, R6, R124.reuse, RZ ;  /* 0x0000007c060c0210 */ /* 0x080fe40007f3e0ff */
        /* <DEDUP_REMOVED lines=12> */
[----:B------:R-:W2:Y:S04]  /*78a0*/  LDL R0, [R1+0x64] ;  /* 0x0000640001007983 */ /* 0x000ea80000100800 */
[----:B------:R-:W-:Y:S06]  /*78b0*/  BAR.SYNC.DEFER_BLOCKING 0x0 ;  /* 0x0000000000007b1d */ /* 0x000fec0000010000 */
[----:B--2---:R2:W-:Y:S02]  /*78c0*/  STL [R1+0x94], R0 ;  /* 0x0000940001007387 */ /* 0x0045e40000100800 */
[----:B--2---:R-:W-:-:S04]  /*78d0*/  IADD3 R0, R0, 0x3f, RZ ;  /* 0x0000003f00007810 */ /* 0x004fc80007ffe0ff */
[----:B-1----:R-:W-:-:S04]  /*78e0*/  SHF.R.S32.HI R2, RZ, 0x1f, R0 ;  /* 0x0000001fff027819 */ /* 0x002fc80000011400 */
[----:B------:R-:W-:-:S04]  /*78f0*/  LEA.HI R0, R2, R0, RZ, 0x6 ;  /* 0x0000000002007211 */ /* 0x000fc800078f30ff */
[----:B------:R-:W-:Y:S02]  /*7900*/  SHF.R.S32.HI R3, RZ, 0x6, R0 ;  /* 0x00000006ff037819 */ /* 0x000fe40000011400 */
.L_x_1845:
[----:B-1----:R-:W2:Y:S04]  /*7910*/  LDL R6, [R1+0x94] ;  /* 0x0000940001067983 */ /* 0x002ea80000100800 */
[----:B------:R-:W3:Y:S04]  /*7920*/  LDL R11, [R1+0x58] ;  /* 0x00005800010b7983 */ /* 0x000ee80000100800 */
[----:B------:R-:W1:Y:S01]  /*7930*/  S2R R5, SR_CTAID.X ;  /* 0x0000000000057919 */ /* 0x000e620000002500 */
[----:B------:R-:W-:-:S03]  /*7940*/  IMAD.MOV.U32 R0, RZ, RZ, c[0x0][0x2c4] ;  /* 0x0000b100ff007624 */ /* 0x000fc600078e00ff */
[----:B------:R-:W5:Y:S02]  /*7950*/  S2R R4, SR_TID.X ;  /* 0x0000000000047919 */ /* 0x000f640000002100 */
[----:B------:R-:W-:Y:S02]  /*7960*/  ISETP.NE.AND P2, PT, R0, 0x1, PT ;  /* 0x000000010000780c */ /* 0x000fe40003f45270 */
[----:B-1----:R-:W-:-:S11]  /*7970*/  LEA R0, R5, 0x7f, 0x7 ;  /* 0x0000007f05007811 */ /* 0x002fd600078e38ff */
[----:B------:R-:W-:-:S05]  /*7980*/  @P2 IMAD.HI.U32 R2, R0, c[0x0][0x2c8], RZ ;  /* 0x0000b20000022a27 */ /* 0x000fca00078e00ff */
[----:B------:R-:W-:Y:S01]  /*7990*/  @P2 SHF.R.U32.HI R0, RZ, c[0x0][0x2cc], R2 ;  /* 0x0000b300ff002a19 */ /* 0x000fe20000011602 */
[----:B-----5:R1:W-:Y:S01]  /*79a0*/  STL.64 [R1], R4 ;  /* 0x0000000401007387 */ /* 0x0203e20000100a00 */
[----:B------:R-:W-:Y:S01]  /*79b0*/  PLOP3.LUT P0, PT, PT, PT, PT, 0x80, 0x0 ;  /* 0x000000000000781c */ /* 0x000fe20003f0f070 */
        /* <DEDUP_REMOVED lines=9> */
[----:B------:R-:W-:Y:S01]  /*7a50*/  CS2R R12, SRZ ;  /* 0x00000000000c7805 */ /* 0x000fe2000001ff00 */
[----:B------:R-:W-:Y:S01]  /*7a60*/  IMAD.MOV.U32 R118, RZ, RZ, RZ ;  /* 0x000000ffff767224 */ /* 0x000fe200078e00ff */
[----:B------:R-:W-:Y:S01]  /*7a70*/  MOV R116, RZ ;  /* 0x000000ff00747202 */ /* 0x000fe20000000f00 */
[----:B------:R-:W-:Y:S01]  /*7a80*/  IMAD.MOV.U32 R110, RZ, RZ, RZ ;  /* 0x000000ffff6e7224 */ /* 0x000fe200078e00ff */
[----:B----4-:R-:W-:Y:S01]  /*7a90*/  CS2R R18, SRZ ;  /* 0x0000000000127805 */ /* 0x010fe2000001ff00 */
[----:B------:R-:W-:Y:S01]  /*7aa0*/  IMAD.MOV.U32 R108, RZ, RZ, RZ ;  /* 0x000000ffff6c7224 */ /* 0x000fe200078e00ff */
[----:B------:R-:W-:Y:S01]  /*7ab0*/  MOV R114, RZ ;  /* 0x000000ff00727202 */ /* 0x000fe20000000f00 */
[----:B------:R-:W-:Y:S01]  /*7ac0*/  IMAD.MOV.U32 R20, RZ, RZ, RZ ;  /* 0x000000ffff147224 */ /* 0x000fe200078e00ff */
[----:B------:R-:W-:Y:S01]  /*7ad0*/  CS2R R106, SRZ ;  /* 0x00000000006a7805 */ /* 0x000fe2000001ff00 */
[----:B------:R-:W-:Y:S01]  /*7ae0*/  IMAD.MOV.U32 R112, RZ, RZ, RZ ;  /* 0x000000ffff707224 */ /* 0x000fe200078e00ff */
[----:B------:R-:W-:Y:S01]  /*7af0*/  CS2R R22, SRZ ;  /* 0x0000000000167805 */ /* 0x000fe2000001ff00 */
[----:B------:R-:W-:Y:S01]  /*7b00*/  MOV R104, RZ ;  /* 0x000000ff00687202 */ /* 0x000fe20000000f00 */
[----:B------:R-:W-:Y:S01]  /*7b10*/  IMAD.MOV.U32 R102, RZ, RZ, RZ ;  /* 0x000000ffff667224 */ /* 0x000fe200078e00ff */
        /* <DEDUP_REMOVED lines=66> */
[----:B------:R-:W-:Y:S01]  /*7f40*/  IMAD.MOV.U32 R59, RZ, RZ, RZ ;  /* 0x000000ffff3b7224 */ /* 0x000fe200078e00ff */
[----:B------:R-:W-:Y:S01]  /*7f50*/  MOV R62, RZ ;  /* 0x000000ff003e7202 */ /* 0x000fe20000000f00 */
[----:B------:R-:W-:Y:S01]  /*7f60*/  CS2R R60, SRZ ;  /* 0x00000000003c7805 */ /* 0x000fe2000001ff00 */
[----:B--2---:R-:W-:-:S05]  /*7f70*/  IADD3 R0, R0, 0x40, R6 ;  /* 0x0000004000007810 */ /* 0x004fca0007ffe006 */
[----:B---3--:R-:W-:-:S05]  /*7f80*/  IMAD.IADD R0, R0, 0x1, -R11 ;  /* 0x0000000100007824 */ /* 0x008fca00078e0a0b */
[----:B------:R-:W-:-:S04]  /*7f90*/  SHF.R.S32.HI R2, RZ, 0x1f, R0 ;  /* 0x0000001fff027819 */ /* 0x000fc80000011400 */
[----:B------:R-:W-:-:S04]  /*7fa0*/  LEA.HI R0, R2, R0, RZ, 0x6 ;  /* 0x0000000002007211 */ /* 0x000fc800078f30ff */
[----:B------:R-:W-:-:S04]  /*7fb0*/  SHF.R.S32.HI R0, RZ, 0x6, R0 ;  /* 0x00000006ff007819 */ /* 0x000fc80000011400 */
[----:B------:R-:W-:-:S05]  /*7fc0*/  IMNMX R0, R0, R3, PT ;  /* 0x0000000300007217 */ /* 0x000fca0003800200 */
[----:B------:R1:W-:Y:S01]  /*7fd0*/  STL [R1+0x88], R0 ;  /* 0x0000880001007387 */ /* 0x0003e20000100800 */
[----:B------:R-:W-:-:S13]  /*7fe0*/  ISETP.GE.AND P1, PT, R0, 0x1, PT ;  /* 0x000000010000780c */ /* 0x000fda0003f26270 */
[----:B------:R-:W-:Y:S05]  /*7ff0*/  @!P1 BRA `(.L_x_1893) ;  /* 0x0000fce000009947 */ /* 0x000fea0003800000 */
[----:B------:R-:W2:Y:S04]  /*8000*/  LDL R57, [R1+0xcc] ;  /* 0x0000cc0001397983 */ /* 0x000ea80000100800 */
[----:B-1----:R-:W3:Y:S01]  /*8010*/  LDL R0, [R1+0x4c] ;  /* 0x00004c0001007983 */ /* 0x002ee20000100800 */
[----:B------:R-:W-:Y:S01]  /*8020*/  ISETP.NE.U32.AND P5, PT, RZ, c[0x0][0x340], PT ;  /* 0x0000d000ff007a0c */ /* 0x000fe20003fa5070 */
[----:B------:R-:W-:Y:S02]  /*8030*/  ULDC.64 UR4, c[0x0][0x18] ;  /* 0x0000060000047ab9 */ /* 0x000fe40000000a00 */
[----:B------:R-:W1:Y:S01]  /*8040*/  S2R R58, SR_TID.X ;  /* 0x00000000003a7919 */ /* 0x000e620000002100 */
[----:B------:R-:W-:-:S13]  /*8050*/  ISETP.NE.AND.EX P5, PT, RZ, c[0x0][0x344], PT, P5 ;  /* 0x0000d100ff007a0c */ /* 0x000fda0003fa5350 */
[----:B------:R-:W-:Y:S01]  /*8060*/  @P5 IMAD.MOV.U32 R2, RZ, RZ, 0x4 ;  /* 0x00000004ff025424 */ /* 0x000fe200078e00ff */
[----:B------:R-:W4:Y:S04]  /*8070*/  S2R R6, SR_CTAID.Y ;  /* 0x0000000000067919 */ /* 0x000f280000002600 */
[----:B------:R-:W2:Y:S01]  /*8080*/  S2R R8, SR_CTAID.Y ;  /* 0x0000000000087919 */ /* 0x000ea20000002600 */
[----:B-1----:R-:W-:Y:S02]  /*8090*/  SHF.R.S32.HI R27, RZ, 0x1f, R58 ;  /* 0x0000001fff1b7819 */ /* 0x002fe4000001143a */
[----:B----4-:R-:W-:-:S05]  /*80a0*/  SHF.R.S32.HI R6, RZ, 0x1f, R6 ;  /* 0x0000001fff067819 */ /* 0x010fca0000011406 */
[----:B------:R-:W-:Y:S02]  /*80b0*/  IMAD R7, R6, c[0x0][0x1b8], RZ ;  /* 0x00006e0006077a24 */ /* 0x000fe400078e02ff */
[----:B------:R-:W1:Y:S01]  /*80c0*/  S2R R6, SR_CTAID.X ;  /* 0x0000000000067919 */ /* 0x000e620000002500 */
[----:B------:R-:W-:-:S04]  /*80d0*/  LEA.HI R5, R27, R58, RZ, 0x3 ;  /* 0x0000003a1b057211 */ /* 0x000fc800078f18ff */
[----:B------:R-:W-:Y:S01]  /*80e0*/  SHF.R.S32.HI R24, RZ, 0x3, R5 ;  /* 0x00000003ff187819 */ /* 0x000fe20000011405 */
[----:B--2---:R-:W-:-:S05]  /*80f0*/  @P5 IMAD.WIDE R2, R57, R2, c[0x0][0x340] ;  /* 0x0000d00039025625 */ /* 0x004fca00078e0202 */
[----:B------:R3:W5:Y:S01]  /*8100*/  @P5 LDG.E R19, [R2.64] ;  /* 0x0000000602135981 */ /* 0x000762000c1e1900 */
[----:B------:R-:W-:Y:S01]  /*8110*/  ISETP.NE.U32.AND P0, PT, RZ, c[0x0][0x348], PT ;  /* 0x0000d200ff007a0c */ /* 0x000fe20003f05070 */
[----:B------:R-:W-:Y:S01]  /*8120*/  IMAD R7, R8, c[0x0][0x1bc], R7 ;  /* 0x00006f0008077a24 */ /* 0x000fe200078e0207 */
[----:B------:R-:W-:Y:S01]  /*8130*/  UIADD3 UR4, UP0, UR4, 0x8100, URZ ;  /* 0x0000810004047890 */ /* 0x000fe2000ff1e03f */
[----:B------:R-:W-:Y:S01]  /*8140*/  LEA.HI R23, R27, R58, RZ, 0x4 ;  /* 0x0000003a1b177211 */ /* 0x000fe200078f20ff */
[----:B------:R-:W-:Y:S01]  /*8150*/  STL [R1+0x10], R11 ;  /* 0x0000100b01007387 */ /* 0x000fe20000100800 */
[----:B------:R-:W-:Y:S01]  /*8160*/  ISETP.NE.AND.EX P0, PT, RZ, c[0x0][0x34c], PT, P0 ;  /* 0x0000d300ff007a0c */ /* 0x000fe20003f05300 */
[----:B------:R-:W-:Y:S01]  /*8170*/  UIADD3.X UR5, URZ, UR5, URZ, UP0, !UPT ;  /* 0x000000053f057290 */ /* 0x000fe200087fe43f */
[----:B---3--:R-:W-:-:S05]  /*8180*/  SHF.R.S32.HI R2, RZ, 0x1f, R0 ;  /* 0x0000001fff027819 */ /* 0x008fca0000011400 */
[----:B------:R-:W-:-:S04]  /*8190*/  IMAD R2, R2, c[0x0][0x178], RZ ;  /* 0x00005e0002027a24 */ /* 0x000fc800078e02ff */
[C---:B------:R-:W-:Y:S02]  /*81a0*/  IMAD R4, R0.reuse, c[0x0][0x17c], R2 ;  /* 0x00005f0000047a24 */ /* 0x040fe400078e0202 */
[----:B------:R-:W-:Y:S01]  /*81b0*/  IMAD.WIDE.U32 R2, R0, c[0x0][0x178], RZ ;  /* 0x00005e0000027a25 */ /* 0x000fe200078e00ff */
[----:B------:R-:W-:-:S03]  /*81c0*/  LOP3.LUT R0, R5, 0xfffffff8, RZ, 0xc0, !PT ;  /* 0xfffffff805007812 */ /* 0x000fc600078ec0ff */
[----:B------:R-:W-:Y:S02]  /*81d0*/  IMAD.IADD R3, R3, 0x1, R4 ;  /* 0x0000000103037824 */ /* 0x000fe400078e0204 */
[----:B------:R-:W-:Y:S01]  /*81e0*/  IMAD.IADD R21, R58, 0x1, -R0 ;  /* 0x000000013a157824 */ /* 0x000fe200078e0a00 */
[----:B------:R-:W-:Y:S01]  /*81f0*/  SHF.R.S32.HI R0, RZ, 0x1f, R57 ;  /* 0x0000001fff007819 */ /* 0x000fe20000011439 */
[----:B------:R-:W-:-:S03]  /*8200*/  IMAD.WIDE.U32 R2, R8, c[0x0][0x1b8], R2 ;  /* 0x00006e0008027a25 */ /* 0x000fc600078e0002 */
[----:B------:R-:W-:Y:S01]  /*8210*/  SEL R5, R0, RZ, !P0 ;  /* 0x000000ff00057207 */ /* 0x000fe20004000000 */
[C---:B------:R-:W-:Y:S01]  /*8220*/  IMAD R4, R21.reuse, 0x10, R24 ;  /* 0x0000001015047824 */ /* 0x040fe200078e0218 */
[----:B------:R-:W-:Y:S01]  /*8230*/  SHF.L.U32 R12, R21, 0x3, RZ ;  /* 0x00000003150c7819 */ /* 0x000fe200000006ff */
[----:B------:R-:W-:Y:S02]  /*8240*/  IMAD.IADD R3, R3, 0x1, R7 ;  /* 0x0000000103037824 */ /* 0x000fe400078e0207 */
[----:B-1----:R-:W-:Y:S01]  /*8250*/  IMAD R6, R6, 0x80, R4 ;  /* 0x0000008006067824 */ /* 0x002fe200078e0204 */
[----:B------:R-:W-:Y:S01]  /*8260*/  SEL R4, R57, RZ, !P0 ;  /* 0x000000ff39047207 */ /* 0x000fe20004000000 */
[----:B------:R-:W-:Y:S01]  /*8270*/  IMAD R5, R5, c[0x0][0x1c0], RZ ;  /* 0x0000700005057a24 */ /* 0x000fe200078e02ff */
[----:B------:R-:W-:Y:S01]  /*8280*/  IADD3 R14, R12, 0x40, RZ ;  /* 0x000000400c0e7810 */ /* 0x000fe20007ffe0ff */
[----:B------:R-:W-:Y:S01]  /*8290*/  @P2 IMAD.HI.U32 R8, R6, c[0x0][0x2c8], RZ ;  /* 0x0000b20006082a27 */ /* 0x000fe200078e00ff */
[----:B------:R-:W-:-:S02]  /*82a0*/  ISETP.GE.AND P3, PT, R12, c[0x0][0x198], PT ;  /* 0x000066000c007a0c */ /* 0x000fc40003f66270 */
[----:B------:R-:W-:Y:S01]  /*82b0*/  ISETP.GE.AND P4, PT, R14, c[0x0][0x198], PT ;  /* 0x000066000e007a0c */ /* 0x000fe20003f86270 */
[----:B------:R-:W-:Y:S01]  /*82c0*/  IMAD.MOV.U32 R0, RZ, RZ, R6 ;  /* 0x000000ffff007224 */ /* 0x000fe200078e0006 */
[----:B------:R-:W-:Y:S01]  /*82d0*/  @P2 SHF.R.U32.HI R0, RZ, c[0x0][0x2cc], R8 ;  /* 0x0000b300ff002a19 */ /* 0x000fe20000011608 */
[C---:B------:R-:W-:Y:S01]  /*82e0*/  IMAD R5, R4.reuse, c[0x0][0x1c4], R5 ;  /* 0x0000710004057a24 */ /* 0x040fe200078e0205 */
[----:B------:R-:W-:Y:S01]  /*82f0*/  LOP3.LUT R8, R23, 0xfffffff0, RZ, 0xc0, !PT ;  /* 0xfffffff017087812 */ /* 0x000fe200078ec0ff */
[----:B------:R-:W-:Y:S01]  /*8300*/  IMAD.WIDE.U32 R2, R4, c[0x0][0x1c0], R2 ;  /* 0x0000700004027a25 */ /* 0x000fe200078e0002 */
[----:B------:R-:W-:-:S03]  /*8310*/  IADD3 R4, -R0, RZ, RZ ;  /* 0x000000ff00047210 */ /* 0x000fc60007ffe1ff */
[----:B------:R-:W-:Y:S02]  /*8320*/  IMAD.IADD R3, R3, 0x1, R5 ;  /* 0x0000000103037824 */ /* 0x000fe400078e0205 */
[----:B------:R-:W-:Y:S01]  /*8330*/  IMAD R9, R4, c[0x0][0x2c4], R6 ;  /* 0x0000b10004097a24 */ /* 0x000fe200078e0206 */
[----:B------:R-:W-:Y:S01]  /*8340*/  SHF.R.S32.HI R6, RZ, 0x1f, R0 ;  /* 0x0000001fff067819 */ /* 0x000fe20000011400 */
[----:B------:R-:W-:Y:S02]  /*8350*/  IMAD.U32 R4, RZ, RZ, UR4 ;  /* 0x00000004ff047e24 */ /* 0x000fe4000f8e00ff */
[----:B------:R-:W-:Y:S02]  /*8360*/  IMAD.U32 R5, RZ, RZ, UR5 ;  /* 0x00000005ff057e24 */ /* 0x000fe4000f8e00ff */
[----:B------:R-:W-:Y:S02]  /*8370*/  IMAD R6, R6, c[0x0][0x1b0], RZ ;  /* 0x00006c0006067a24 */ /* 0x000fe400078e02ff */
[----:B------:R-:W-:Y:S01]  /*8380*/  IMAD.SHL.U32 R7, R24, 0x40, RZ ;  /* 0x0000004018077824 */ /* 0x000fe200078e00ff */
[----:B------:R1:W-:Y:S01]  /*8390*/  STL.64 [R1+0x8], R4 ;  /* 0x0000080401007387 */ /* 0x0003e20000100a00 */
[----:B------:R-:W-:-:S02]  /*83a0*/  IMAD R10, R0, c[0x0][0x1b4], R6 ;  /* 0x00006d00000a7a24 */ /* 0x000fc400078e0206 */
[----:B------:R-:W-:Y:S02]  /*83b0*/  IMAD.IADD R6, R58, 0x1, -R8 ;  /* 0x000000013a067824 */ /* 0x000fe400078e0a08 */
[----:B------:R-:W-:Y:S01]  /*83c0*/  IMAD.WIDE.U32 R2, R0, c[0x0][0x1b0], R2 ;  /* 0x00006c0000027a25 */ /* 0x000fe200078e0002 */
[----:B------:R-:W-:-:S03]  /*83d0*/  LOP3.LUT R0, R7, 0x1c0, RZ, 0xc0, !PT ;  /* 0x000001c007007812 */ /* 0x000fc600078ec0ff */
[----:B------:R-:W-:Y:S01]  /*83e0*/  IMAD.IADD R3, R3, 0x1, R10 ;  /* 0x0000000103037824 */ /* 0x000fe200078e020a */
[----:B------:R-:W-:Y:S02]  /*83f0*/  SHF.R.U32.HI R8, RZ, 0x3, R0 ;  /* 0x00000003ff087819 */ /* 0x000fe40000011600 */
[----:B------:R-:W-:Y:S01]  /*8400*/  LOP3.LUT R7, R0, 0x38, R12, 0xf8, !PT ;  /* 0x0000003800077812 */ /* 0x000fe200078ef80c */
[----:B------:R-:W-:Y:S01]  /*8410*/  IMAD.WIDE.U32 R2, R9, c[0x0][0x1a8], R2 ;  /* 0x00006a0009027a25 */ /* 0x000fe200078e0002 */
[----:B------:R-:W-:Y:S02]  /*8420*/  SHF.R.S32.HI R0, RZ, 0x1f, R9 ;  /* 0x0000001fff007819 */ /* 0x000fe40000011409 */
[----:B------:R-:W-:Y:S02]  /*8430*/  LOP3.LUT R7, R7, R8, RZ, 0x3c, !PT ;  /* 0x0000000807077212 */ /* 0x000fe400078e3cff */
[----:B------:R-:W-:Y:S01]  /*8440*/  LEA R10, P0, R2, c[0x0][0x160], 0x1 ;  /* 0x00005800020a7a11 */ /* 0x000fe200078008ff */
[----:B------:R-:W-:-:S04]  /*8450*/  IMAD R0, R0, c[0x0][0x1a8], RZ ;  /* 0x00006a0000007a24 */ /* 0x000fc800078e02ff */
[----:B------:R-:W-:Y:S01]  /*8460*/  IMAD R0, R9, c[0x0][0x1ac], R0 ;  /* 0x00006b0009007a24 */ /* 0x000fe200078e0200 */
[----:B-1----:R-:W-:Y:S02]  /*8470*/  SHF.R.S32.HI R5, RZ, 0x1f, R6 ;  /* 0x0000001fff057819 */ /* 0x002fe40000011406 */
[----:B------:R-:W-:Y:S02]  /*8480*/  LEA.HI R4, R27, R58, RZ, 0x6 ;  /* 0x0000003a1b047211 */ /* 0x000fe400078f30ff */
[----:B------:R-:W-:Y:S02]  /*8490*/  LEA.HI R22, R5, R6, RZ, 0x3 ;  /* 0x0000000605167211 */ /* 0x000fe400078f18ff */
[----:B------:R-:W-:Y:S01]  /*84a0*/  IADD3 R0, R3, R0, RZ ;  /* 0x0000000003007210 */ /* 0x000fe20007ffe0ff */
[----:B------:R-:W-:Y:S01]  /*84b0*/  IMAD.SHL.U32 R4, R4, 0x8, RZ ;  /* 0x0000000804047824 */ /* 0x000fe200078e00ff */
[----:B------:R-:W-:-:S04]  /*84c0*/  LOP3.LUT R5, R22, 0xfffffff8, RZ, 0xc0, !PT ;  /* 0xfffffff816057812 */ /* 0x000fc800078ec0ff */
[----:B------:R-:W-:Y:S01]  /*84d0*/  LOP3.LUT R13, R7, 0xfffffe00, R4, 0xf8, !PT ;  /* 0xfffffe00070d7812 */ /* 0x000fe200078ef804 */
[----:B------:R-:W-:Y:S01]  /*84e0*/  IMAD.IADD R20, R6, 0x1, -R5 ;  /* 0x0000000106147824 */ /* 0x000fe200078e0a05 */
[----:B------:R-:W-:Y:S01]  /*84f0*/  LEA.HI.X R5, R2, c[0x0][0x164], R0, 0x1, P0 ;  /* 0x0000590002057a11 */ /* 0x000fe200000f0c00 */
[----:B------:R-:W-:Y:S02]  /*8500*/  IMAD.MOV.U32 R7, RZ, RZ, 0x10 ;  /* 0x00000010ff077424 */ /* 0x000fe400078e00ff */
[----:B------:R-:W-:Y:S01]  /*8510*/  IMAD.MOV.U32 R6, RZ, RZ, 0x20 ;  /* 0x00000020ff067424 */ /* 0x000fe200078e00ff */
[----:B------:R-:W-:-:S05]  /*8520*/  R2P PR, R20, 0x6 ;  /* 0x0000000614007804 */ /* 0x000fca0000000000 */
[----:B------:R-:W-:Y:S02]  /*8530*/  SEL R7, R7, 0xfffffff0, !P1 ;  /* 0xfffffff007077807 */ /* 0x000fe40004800000 */
[----:B------:R-:W-:Y:S01]  /*8540*/  SEL R6, R6, 0xffffffe0, !P2 ;  /* 0xffffffe006067807 */ /* 0x000fe20005000000 */
[----:B------:R-:W-:Y:S01]  /*8550*/  @!P5 IMAD.MOV.U32 R19, RZ, RZ, R57 ;  /* 0x000000ffff13d224 */ /* 0x000fe200078e0039 */
[----:B------:R-:W-:Y:S05]  /*8560*/  BRA.DIV ~URZ, `(.L_x_1894) ;  /* 0x000123a27f007947 */ /* 0x000fea000b800000 */
[----:B------:R1:W2:Y:S02]  /*8570*/  SHFL.IDX PT, R0, R5, RZ, 0x181f ;  /* 0x00181fff05007589 */ /* 0x0002a400000e0000 */
.L_x_1995:
[----:B------:R-:W-:Y:S05]  /*8580*/  BRA.DIV ~URZ, `(.L_x_1895) ;  /* 0x000123f27f007947 */ /* 0x000fea000b800000 */
[----:B------:R3:W4:Y:S02]  /*8590*/  SHFL.IDX PT, R2, R10, RZ, 0x181f ;  /* 0x00181fff0a027589 */ /* 0x00072400000e0000 */
.L_x_1996:
[----:B------:R-:W1:Y:S01]  /*85a0*/  S2R R3, SR_CTAID.X ;  /* 0x0000000000037919 */ /* 0x000e620000002500 */
[----:B------:R-:W-:Y:S01]  /*85b0*/  IMAD R11, R11, c[0x0][0x2c4], RZ ;  /* 0x0000b1000b0b7a24 */ /* 0x000fe200078e02ff */
[----:B------:R-:W-:Y:S01]  /*85c0*/  BSSY B0, `(.L_x_1896) ;  /* 0x0000010000007945 */ /* 0x000fe20003800000 */
[----:B-1----:R-:W-:Y:S02]  /*85d0*/  LEA R16, R3, R24, 0x7 ;  /* 0x0000001803107211 */ /* 0x002fe400078e38ff */
        /* <DEDUP_REMOVED lines=14> */
.L_x_1897:
[----:B------:R-:W-:Y:S05]  /*86c0*/  BSYNC B0 ;  /* 0x0000000000007941 */ /* 0x000fea0003800000 */
.L_x_1896:
[----:B------:R-:W-:Y:S05]  /*86d0*/  BRA.DIV ~URZ, `(.L_x_1898) ;  /* 0x000123127f007947 */ /* 0x000fea000b800000 */
[----:B-1----:R1:W2:Y:S04]  /*86e0*/  SHFL.IDX PT, R0, R5, 0x1, 0x181f ;  /* 0x00381f0005007f89 */ /* 0x0022a800000e0000 */
[----:B----4-:R1:W4:Y:S02]  /*86f0*/  SHFL.IDX PT, R2, R10, 0x1, 0x181f ;  /* 0x00381f000a027f89 */ /* 0x01032400000e0000 */
.L_x_1997:
[----:B------:R-:W-:Y:S01]  /*8700*/  IADD3 R3, R16, 0x10, RZ ;  /* 0x0000001010037810 */ /* 0x000fe20007ffe0ff */
[----:B------:R-:W-:Y:S03]  /*8710*/  BSSY B0, `(.L_x_1899) ;  /* 0x000000f000007945 */ /* 0x000fe60003800000 */
[----:B------:R-:W-:Y:S01]  /*8720*/  ISETP.GE.AND P0, PT, R3, R11, PT ;  /* 0x0000000b0300720c */ /* 0x000fe20003f06270 */
[----:B--2---:R-:W-:-:S12]  /*8730*/  IMAD.MOV.U32 R3, RZ, RZ, R0 ;  /* 0x000000ffff037224 */ /* 0x004fd800078e0000 */
        /* <DEDUP_REMOVED lines=12> */
.L_x_1900:
[----:B------:R-:W-:Y:S05]  /*8800*/  BSYNC B0 ;  /* 0x0000000000007941 */ /* 0x000fea0003800000 */
.L_x_1899:
[----:B------:R-:W-:Y:S05]  /*8810*/  BRA.DIV ~URZ, `(.L_x_1901) ;  /* 0x000122a27f007947 */ /* 0x000fea000b800000 */
[----:B--2---:R2:W1:Y:S02]  /*8820*/  SHFL.IDX PT, R0, R5, 0x2, 0x181f ;  /* 0x00581f0005007f89 */ /* 0x00446400000e0000 */
.L_x_1998:
[----:B------:R-:W-:Y:S05]  /*8830*/  BRA.DIV ~URZ, `(.L_x_1902) ;  /* 0x000122f27f007947 */ /* 0x000fea000b800000 */
[----:B----4-:R4:W2:Y:S02]  /*8840*/  SHFL.IDX PT, R2, R10, 0x2, 0x181f ;  /* 0x00581f000a027f89 */ /* 0x0108a400000e0000 */
.L_x_1999:
[----:B------:R-:W-:Y:S01]  /*8850*/  IADD3 R3, R16, 0x20, RZ ;  /* 0x0000002010037810 */ /* 0x000fe20007ffe0ff */
[----:B------:R-:W-:Y:S03]  /*8860*/  BSSY B0, `(.L_x_1903) ;  /* 0x000000f000007945 */ /* 0x000fe60003800000 */
[----:B------:R-:W-:Y:S01]  /*8870*/  ISETP.GE.AND P0, PT, R3, R11, PT ;  /* 0x0000000b0300720c */ /* 0x000fe20003f06270 */
[----:B-1----:R-:W-:-:S12]  /*8880*/  IMAD.MOV.U32 R3, RZ, RZ, R0 ;  /* 0x000000ffff037224 */ /* 0x002fd800078e0000 */
        /* <DEDUP_REMOVED lines=12> */
.L_x_1904:
[----:B------:R-:W-:Y:S05]  /*8950*/  BSYNC B0 ;  /* 0x0000000000007941 */ /* 0x000fea0003800000 */
.L_x_1903:
[----:B------:R-:W-:Y:S05]  /*8960*/  BRA.DIV ~URZ, `(.L_x_1905) ;  /* 0x000122327f007947 */ /* 0x000fea000b800000 */
[----:B-1----:R1:W3:Y:S04]  /*8970*/  SHFL.IDX PT, R0, R5, 0x3, 0x181f ;  /* 0x00781f0005007f89 */ /* 0x0022e800000e0000 */
[----:B--2---:R1:W2:Y:S02]  /*8980*/  SHFL.IDX PT, R2, R10, 0x3, 0x181f ;  /* 0x00781f000a027f89 */ /* 0x0042a400000e0000 */
.L_x_2000:
[----:B------:R-:W-:Y:S01]  /*8990*/  IADD3 R3, R16, 0x30, RZ ;  /* 0x0000003010037810 */ /* 0x000fe20007ffe0ff */
[----:B------:R-:W-:Y:S03]  /*89a0*/  BSSY B0, `(.L_x_1906) ;  /* 0x000000f000007945 */ /* 0x000fe60003800000 */
[----:B------:R-:W-:Y:S01]  /*89b0*/  ISETP.GE.AND P0, PT, R3, R11, PT ;  /* 0x0000000b0300720c */ /* 0x000fe20003f06270 */
[----:B---3--:R-:W-:-:S12]  /*89c0*/  IMAD.MOV.U32 R3, RZ, RZ, R0 ;  /* 0x000000ffff037224 */ /* 0x008fd800078e0000 */
        /* <DEDUP_REMOVED lines=12> */
.L_x_1907:
[----:B------:R-:W-:Y:S05]  /*8a90*/  BSYNC B0 ;  /* 0x0000000000007941 */ /* 0x000fea0003800000 */
.L_x_1906:
[----:B------:R-:W-:Y:S05]  /*8aa0*/  BRA.DIV ~URZ, `(.L_x_1908) ;  /* 0x000121c27f007947 */ /* 0x000fea000b800000 */
[----:B--2---:R2:W3:Y:S02]  /*8ab0*/  SHFL.IDX PT, R0, R5, 0x4, 0x181f ;  /* 0x00981f0005007f89 */ /* 0x0044e400000e0000 */
.L_x_2001:
[----:B------:R-:W-:Y:S05]  /*8ac0*/  BRA.DIV ~URZ, `(.L_x_1909) ;  /* 0x000122127f007947 */ /* 0x000fea000b800000 */
[----:B------:R1:W2:Y:S02]  /*8ad0*/  SHFL.IDX PT, R2, R10, 0x4, 0x181f ;  /* 0x00981f000a027f89 */ /* 0x0002a400000e0000 */
.L_x_2002:
        /* <DEDUP_REMOVED lines=16> */
.L_x_1911:
[----:B------:R-:W-:Y:S05]  /*8be0*/  BSYNC B0 ;  /* 0x0000000000007941 */ /* 0x000fea0003800000 */
.L_x_1910:
[----:B------:R-:W-:Y:S05]  /*8bf0*/  BRA.DIV ~URZ, `(.L_x_1912) ;  /* 0x000121527f007947 */ /* 0x000fea000b800000 */
[----:B--2---:R2:W3:Y:S04]  /*8c00*/  SHFL.IDX PT, R0, R5, 0x5, 0x181f ;  /* 0x00b81f0005007f89 */ /* 0x0044e800000e0000 */
[----:B------:R2:W1:Y:S02]  /*8c10*/  SHFL.IDX PT, R2, R10, 0x5, 0x181f ;  /* 0x00b81f000a027f89 */ /* 0x00046400000e0000 */
.L_x_2003:
[----:B------:R-:W-:Y:S01]  /*8c20*/  IADD3 R3, R16, 0x50, RZ ;  /* 0x0000005010037810 */ /* 0x000fe20007ffe0ff */
[----:B------:R-:W-:Y:S03]  /*8c30*/  BSSY B0, `(.L_x_1913) ;  /* 0x000000f000007945 */ /* 0x000fe60003800000 */
[----:B------:R-:W-:Y:S01]  /*8c40*/  ISETP.GE.AND P0, PT, R3, R11, PT ;  /* 0x0000000b0300720c */ /* 0x000fe20003f06270 */
[----:B---3--:R-:W-:-:S12]  /*8c50*/  IMAD.MOV.U32 R3, RZ, RZ, R0 ;  /* 0x000000ffff037224 */ /* 0x008fd800078e0000 */
[----:B------:R-:W-:Y:S05]  /*8c60*/  @P0 BRA `(.L_x_1914) ;  /* 0x000000b000000947 */ /* 0x000fea0003800000 */
[----:B------:R-:W-:Y:S01]  /*8c70*/  SHF.R.S32.HI R0, RZ, 0x1f, R14 ;  /* 0x0000001fff007819 */ /* 0x000fe2000001140e */
[----:B-1----:R-:W-:-:S03]  /*8c80*/  IMAD.WIDE R8, R12, 0x2, R2 ;  /* 0x000000020c087825 */ /* 0x002fc600078e0202 */
        /* <DEDUP_REMOVED lines=9> */
.L_x_1914:
[----:B------:R-:W-:Y:S05]  /*8d20*/  BSYNC B0 ;  /* 0x0000000000007941 */ /* 0x000fea0003800000 */
.L_x_1913:
[----:B------:R-:W-:Y:S05]  /*8d30*/  BRA.DIV ~URZ, `(.L_x_1915) ;  /* 0x000120e27f007947 */ /* 0x000fea000b800000 */
[----:B-1----:R1:W3:Y:S02]  /*8d40*/  SHFL.IDX PT, R0, R5, 0x6, 0x181f ;  /* 0x00d81f0005007f89 */ /* 0x0022e400000e0000 */
.L_x_2004:
[----:B------:R-:W-:Y:S05]  /*8d50*/  BRA.DIV ~URZ, `(.L_x_1916) ;  /* 0x000121327f007947 */ /* 0x000fea000b800000 */
[----:B------:R1:W2:Y:S02]  /*8d60*/  SHFL.IDX PT, R2, R10, 0x6, 0x181f ;  /* 0x00d81f000a027f89 */ /* 0x0002a400000e0000 */
.L_x_2005:
        /* <DEDUP_REMOVED lines=16> */
.L_x_1918:
[----:B------:R-:W-:Y:S05]  /*8e70*/  BSYNC B0 ;  /* 0x0000000000007941 */ /* 0x000fea0003800000 */
.L_x_1917:
[----:B------:R-:W-:Y:S05]  /*8e80*/  BRA.DIV ~URZ, `(.L_x_1919) ;  /* 0x000120727f007947 */ /* 0x000fea000b800000 */
[----:B------:R3:W1:Y:S04]  /*8e90*/  SHFL.IDX PT, R4, R5, 0x7, 0x181f ;  /* 0x00f81f0005047f89 */ /* 0x00066800000e0000 */
[----:B--2---:R3:W2:Y:S02]  /*8ea0*/  SHFL.IDX PT, R0, R10, 0x7, 0x181f ;  /* 0x00f81f000a007f89 */ /* 0x0046a400000e0000 */
.L_x_2006:
[----:B---3--:R-:W3:Y:S04]  /*8eb0*/  LDL R15, [R1] ;  /* 0x00000000010f7983 */ /* 0x008ee80000100800 */
[----:B----4-:R-:W4:Y:S04]  /*8ec0*/  LDL R31, [R1+0x48] ;  /* 0x00004800011f7983 */ /* 0x010f280000100800 */
[----:B------:R2:W5:Y:S01]  /*8ed0*/  LDL R18, [R1+0x64] ;  /* 0x0000640001127983 */ /* 0x0005620000100800 */
[----:B------:R-:W-:Y:S01]  /*8ee0*/  IADD3 R2, R16, 0x70, RZ ;  /* 0x0000007010027810 */ /* 0x000fe20007ffe0ff */
[----:B-12---:R-:W-:Y:S01]  /*8ef0*/  IMAD.MOV.U32 R10, RZ, RZ, R0 ;  /* 0x000000ffff0a7224 */ /* 0x006fe200078e0000 */
[----:B------:R-:W-:Y:S01]  /*8f00*/  SHF.R.S32.HI R9, RZ, 0x4, R23 ;  /* 0x00000004ff097819 */ /* 0x000fe20000011417 */
[----:B------:R-:W-:Y:S01]  /*8f10*/  ULDC.64 UR4, c[0x0][0x40] ;  /* 0x0000100000047ab9 */ /* 0x000fe20000000a00 */
[----:B------:R-:W-:Y:S01]  /*8f20*/  ISETP.GE.AND P0, PT, R2, R11, PT ;  /* 0x0000000b0200720c */ /* 0x000fe20003f06270 */
[----:B------:R-:W-:Y:S01]  /*8f30*/  IMAD.MOV.U32 R11, RZ, RZ, R4 ;  /* 0x000000ffff0b7224 */ /* 0x000fe200078e0004 */
[----:B------:R-:W-:-:S05]  /*8f40*/  IADD3 R16, P1, R1, c[0x0][0x20], RZ ;  /* 0x0000080001107a10 */ /* 0x000fca0007f3e0ff */
[----:B------:R-:W-:-:S06]  /*8f50*/  IMAD.X R17, RZ, RZ, c[0x0][0x24], P1 ;  /* 0x00000900ff117624 */ /* 0x000fcc00008e06ff */
[----:B------:R-:W-:Y:S02]  /*8f60*/  @!P0 IMAD.SHL.U32 R13, R13, 0x2, RZ ;  /* 0x000000020d0d8824 */ /* 0x000fe400078e00ff */
[----:B------:R-:W-:Y:S01]  /*8f70*/  @!P0 IMAD.WIDE R2, R12, 0x2, R10 ;  /* 0x000000020c028825 */ /* 0x000fe200078e020a */
[----:B------:R-:W-:-:S04]  /*8f80*/  IADD3 R4, P1, R16, 0x4, RZ ;  /* 0x0000000410047810 */ /* 0x000fc80007f3e0ff */
[----:B------:R-:W-:Y:S01]  /*8f90*/  @!PT LDS RZ, [RZ] ;  /* 0x00000000fffff984 */ /* 0x000fe20000000800 */
[----:B------:R-:W-:Y:S01]  /*8fa0*/  @!PT LDS RZ, [RZ] ;  /* 0x00000000fffff984 */ /* 0x000fe20000000800 */
[----:B------:R-:W-:Y:S01]  /*8fb0*/  @!PT LDS RZ, [RZ] ;  /* 0x00000000fffff984 */ /* 0x000fe20000000800 */
[----:B------:R1:W-:Y:S01]  /*8fc0*/  @!P0 LDGSTS.E.BYPASS.LTC128B.128 [R13+0xb900], [R2.64], !P3 ;  /* 0x0b900000020d8fae */ /* 0x0003e2000d901d46 */
[----:B------:R-:W-:Y:S01]  /*8fd0*/  IMAD.X R5, RZ, RZ, R17, P1 ;  /* 0x000000ffff057224 */ /* 0x000fe200008e0611 */
[----:B------:R-:W-:-:S04]  /*8fe0*/  UIADD3 UR4, UP0, UR4, 0x160, URZ ;  /* 0x0000016004047890 */ /* 0x000fc8000ff1e03f */
[----:B------:R2:W-:Y:S01]  /*8ff0*/  STL.64 [R1+0x38], R4 ;  /* 0x0000380401007387 */ /* 0x0005e20000100a00 */
[----:B------:R-:W-:Y:S01]  /*9000*/  @!P0 SHF.R.S32.HI R0, RZ, 0x1f, R14 ;  /* 0x0000001fff008819 */ /* 0x000fe2000001140e */
[----:B------:R-:W-:Y:S01]  /*9010*/  UIADD3.X UR5, URZ, UR5, URZ, UP0, !UPT ;  /* 0x000000053f057290 */ /* 0x000fe200087fe43f */
[----:B-1----:R-:W-:-:S04]  /*9020*/  LEA.HI R2, R23, R9, RZ, 0x1 ;  /* 0x0000000917027211 */ /* 0x002fc800078f08ff */
[----:B------:R-:W-:Y:S02]  /*9030*/  LOP3.LUT R2, R2, 0xfffffffe, RZ, 0xc0, !PT ;  /* 0xfffffffe02027812 */ /* 0x000fe400078ec0ff */
[----:B--2---:R-:W-:-:S03]  /*9040*/  IADD3 R4, P1, R16, 0x48, RZ ;  /* 0x0000004810047810 */ /* 0x004fc60007f3e0ff */
[----:B------:R-:W-:Y:S01]  /*9050*/  IMAD.IADD R25, R9, 0x1, -R2 ;  /* 0x0000000109197824 */ /* 0x000fe200078e0a02 */
[----:B------:R-:W-:Y:S01]  /*9060*/  IADD3 R2, P2, R16, 0x8, RZ ;  /* 0x0000000810027810 */ /* 0x000fe20007f5e0ff */
[----:B------:R-:W-:Y:S01]  /*9070*/  IMAD.X R5, RZ, RZ, R17, P1 ;  /* 0x000000ffff057224 */ /* 0x000fe200008e0611 */
[----:B------:R-:W-:-:S03]  /*9080*/  @!P0 LEA.HI R12, R0, R14, RZ, 0x3 ;  /* 0x0000000e000c8211 */ /* 0x000fc600078f18ff */
[--C-:B------:R-:W-:Y:S02]  /*9090*/  IMAD.X R3, RZ, RZ, R17.reuse, P2 ;  /* 0x000000ffff037224 */ /* 0x100fe400010e0611 */
[----:B------:R-:W-:Y:S01]  /*90a0*/  IMAD.SHL.U32 R0, R20, 0x40, RZ ;  /* 0x0000004014007824 */ /* 0x000fe200078e00ff */
[----:B------:R1:W-:Y:S04]  /*90b0*/  STL.64 [R1+0x30], R4 ;  /* 0x0000300401007387 */ /* 0x0003e80000100a00 */
[----:B------:R2:W-:Y:S01]  /*90c0*/  STL.64 [R1+0x40], R2 ;  /* 0x0000400201007387 */ /* 0x0005e20000100a00 */
[----:B------:R-:W-:Y:S02]  /*90d0*/  LOP3.LUT R0, R0, 0x1c0, RZ, 0xc0, !PT ;  /* 0x000001c000007812 */ /* 0x000fe400078ec0ff */
[----:B------:R-:W-:Y:S01]  /*90e0*/  IADD3 R8, P3, R16, 0x10, RZ ;  /* 0x0000001010087810 */ /* 0x000fe20007f7e0ff */
[----:B------:R-:W2:Y:S04]  /*90f0*/  S2R R28, SR_CTAID.Y ;  /* 0x00000000001c7919 */ /* 0x000ea80000002600 */
[----:B------:R-:W-:Y:S01]  /*9100*/  IMAD.X R9, RZ, RZ, R17, P3 ;  /* 0x000000ffff097224 */ /* 0x000fe200018e0611 */
[----:B-1----:R-:W-:Y:S01]  /*9110*/  @!P0 LOP3.LUT R4, R12, 0xfffffff8, RZ, 0xc0, !PT ;  /* 0xfffffff80c048812 */ /* 0x002fe200078ec0ff */
[----:B------:R-:W-:-:S02]  /*9120*/  IMAD.SHL.U32 R5, R25, 0x8, RZ ;  /* 0x0000000819057824 */ /* 0x000fc400078e00ff */
[----:B--2---:R-:W-:Y:S02]  /*9130*/  IMAD.U32 R2, RZ, RZ, UR4 ;  /* 0x00000004ff027e24 */ /* 0x004fe4000f8e00ff */
[----:B------:R-:W-:-:S05]  /*9140*/  IMAD.U32 R3, RZ, RZ, UR5 ;  /* 0x00000005ff037e24 */ /* 0x000fca000f8e00ff */
[----:B------:R1:W-:Y:S01]  /*9150*/  STL.64 [R1+0x18], R2 ;  /* 0x0000180201007387 */ /* 0x0003e20000100a00 */
[----:B-----5:R-:W-:-:S03]  /*9160*/  IMAD.WIDE.U32 R32, R19, c[0x0][0x2b0], RZ ;  /* 0x0000ac0013207a25 */ /* 0x020fc600078e00ff */
[----:B------:R2:W-:Y:S04]  /*9170*/  STL.64 [R1+0x28], R8 ;  /* 0x0000280801007387 */ /* 0x0005e80000100a00 */
[----:B------:R-:W2:Y:S01]  /*9180*/  S2R R34, SR_CTAID.Y ;  /* 0x0000000000227919 */ /* 0x000ea20000002600 */
[----:B-1----:R-:W-:Y:S01]  /*9190*/  @!P0 IMAD.WIDE R2, R4, 0x2, R10 ;  /* 0x0000000204028825 */ /* 0x002fe200078e020a */
[----:B------:R-:W-:Y:S02]  /*91a0*/  LOP3.LUT R4, R0, 0x8, R5, 0xf8, !PT ;  /* 0x0000000800047812 */ /* 0x000fe400078ef805 */
[----:B------:R-:W-:Y:S02]  /*91b0*/  SHF.R.U32.HI R0, RZ, 0x3, R0 ;  /* 0x00000003ff007819 */ /* 0x000fe40000011600 */
[----:B------:R-:W-:Y:S01]  /*91c0*/  SHF.R.S32.HI R5, RZ, 0x1f, R19 ;  /* 0x0000001fff057819 */ /* 0x000fe20000011413 */
[----:B------:R1:W-:Y:S01]  /*91d0*/  @!P0 LDGSTS.E.BYPASS.LTC128B.128 [R13+0xf900], [R2.64], !P4 ;  /* 0x0f900000020d8fae */ /* 0x0003e2000e101d46 */
[----:B------:R-:W-:-:S03]  /*91e0*/  LOP3.LUT R23, R4, R0, RZ, 0x3c, !PT ;  /* 0x0000000004177212 */ /* 0x000fc600078e3cff */
[----:B------:R-:W-:Y:S01]  /*91f0*/  IMAD R0, R5, c[0x0][0x2b0], RZ ;  /* 0x0000ac0005007a24 */ /* 0x000fe200078e02ff */
[----:B------:R3:W-:Y:S03]  /*9200*/  STL.64 [R1+0x20], R16 ;  /* 0x0000201001007387 */ /* 0x0007e60000100a00 */
[----:B--2---:R-:W-:Y:S01]  /*9210*/  IMAD R8, R19, c[0x0][0x2b4], R0 ;  /* 0x0000ad0013087a24 */ /* 0x004fe200078e0200 */
[----:B------:R2:W-:Y:S03]  /*9220*/  STL.64 [R1+0xc0], R32 ;  /* 0x0000c02001007387 */ /* 0x0005e60000100a00 */
[----:B------:R-:W-:Y:S01]  /*9230*/  IMAD.IADD R8, R33, 0x1, R8 ;  /* 0x0000000121087824 */ /* 0x000fe200078e0208 */
[----:B------:R-:W-:Y:S01]  /*9240*/  SHF.R.S32.HI R28, RZ, 0x1f, R28 ;  /* 0x0000001fff1c7819 */ /* 0x000fe2000001141c */
[----:B------:R-:W-:Y:S01]  /*9250*/  IMAD.MOV.U32 R10, RZ, RZ, 0x20 ;  /* 0x00000020ff0a7424 */ /* 0x000fe200078e00ff */
[C---:B------:R-:W-:Y:S01]  /*9260*/  LOP3.LUT P0, RZ, R21.reuse, 0x4, RZ, 0xc0, !PT ;  /* 0x0000000415ff7812 */ /* 0x040fe2000780c0ff */
[----:B------:R-:W-:Y:S01]  /*9270*/  IMAD.SHL.U32 R9, R21, 0x40, RZ ;  /* 0x0000004015097824 */ /* 0x000fe200078e00ff */
[----:B------:R2:W-:Y:S01]  /*9280*/  STL [R1+0xc8], R8 ;  /* 0x0000c80801007387 */ /* 0x0005e20000100800 */
[----:B------:R-:W-:Y:S01]  /*9290*/  IMAD R5, R28, c[0x0][0x210], RZ ;  /* 0x000084001c057a24 */ /* 0x000fe200078e02ff */
[----:B------:R-:W-:-:S02]  /*92a0*/  LOP3.LUT R161, R161, 0xfffffffe, RZ, 0xc0, !PT ;  /* 0xfffffffea1a17812 */ /* 0x000fc400078ec0ff */
[----:B------:R-:W0:Y:S01]  /*92b0*/  LDGDEPBAR ;  /* 0x00000000000079af */ /* 0x000e220000000000 */
[----:B-1----:R-:W-:Y:S02]  /*92c0*/  IMAD.SHL.U32 R3, R22, 0x40, RZ ;  /* 0x0000004016037824 */ /* 0x002fe400078e00ff */
[----:B------:R-:W-:-:S03]  /*92d0*/  IMAD.WIDE.U32 R12, R34, c[0x0][0x1e8], RZ ;  /* 0x00007a00220c7a25 */ /* 0x000fc600078e00ff */
[----:B------:R-:W-:Y:S01]  /*92e0*/  LOP3.LUT R22, R3, 0xfffffe00, RZ, 0xc0, !PT ;  /* 0xfffffe0003167812 */ /* 0x000fe200078ec0ff */
[----:B------:R-:W-:Y:S01]  /*92f0*/  WARPSYNC 0xffffffff ;  /* 0xffffffff00007948 */ /* 0x000fe20003800000 */
[----:B------:R-:W-:Y:S02]  /*9300*/  LOP3.LUT R20, R9, 0x1c0, RZ, 0xc0, !PT ;  /* 0x000001c009147812 */ /* 0x000fe400078ec0ff */
[----:B---3--:R-:W-:-:S04]  /*9310*/  SHF.R.S32.HI R26, RZ, 0x1f, R15 ;  /* 0x0000001fff1a7819 */ /* 0x008fc8000001140f */
[----:B------:R-:W-:-:S04]  /*9320*/  LEA.HI R4, R26, R15, RZ, 0x3 ;  /* 0x0000000f1a047211 */ /* 0x000fc800078f18ff */
[----:B------:R-:W-:-:S05]  /*9330*/  LOP3.LUT R2, R4, 0xfffffff8, RZ, 0xc0, !PT ;  /* 0xfffffff804027812 */ /* 0x000fca00078ec0ff */
[----:B------:R-:W-:-:S04]  /*9340*/  IMAD.IADD R0, R15, 0x1, -R2 ;  /* 0x000000010f007824 */ /* 0x000fc800078e0a02 */
[----:B------:R-:W-:Y:S01]  /*9350*/  IMAD.SHL.U32 R30, R0, 0x8, RZ ;  /* 0x00000008001e7824 */ /* 0x000fe200078e00ff */
[----:B----4-:R2:W-:Y:S04]  /*9360*/  STL [R1+0xbc], R31 ;  /* 0x0000bc1f01007387 */ /* 0x0105e80000100800 */
[----:B------:R2:W-:Y:S01]  /*9370*/  STL [R1+0x8c], R30 ;  /* 0x00008c1e01007387 */ /* 0x0005e20000100800 */
[----:B------:R-:W-:Y:S01]  /*9380*/  ISETP.GE.AND P6, PT, R30, c[0x0][0x1d4], PT ;  /* 0x000075001e007a0c */ /* 0x000fe20003fc6270 */
[----:B------:R-:W-:Y:S01]  /*9390*/  IMAD R2, R28, c[0x0][0x1e8], RZ ;  /* 0x00007a001c027a24 */ /* 0x000fe200078e02ff */
[----:B------:R-:W-:Y:S01]  /*93a0*/  IADD3 R137, R30, 0x40, RZ ;  /* 0x000000401e897810 */ /* 0x000fe20007ffe0ff */
[----:B------:R-:W-:-:S04]  /*93b0*/  IMAD.WIDE.U32 R28, R34, c[0x0][0x210], RZ ;  /* 0x00008400221c7a25 */ /* 0x000fc800078e00ff */
[C---:B------:R-:W-:Y:S01]  /*93c0*/  IMAD R3, R34.reuse, c[0x0][0x1ec], R2 ;  /* 0x00007b0022037a24 */ /* 0x040fe200078e0202 */
[----:B------:R-:W-:Y:S01]  /*93d0*/  ISETP.GE.AND P5, PT, R137, c[0x0][0x1d4], PT ;  /* 0x0000750089007a0c */ /* 0x000fe20003fa6270 */
[----:B------:R-:W-:Y:S02]  /*93e0*/  IMAD R2, R34, c[0x0][0x214], R5 ;  /* 0x0000850022027a24 */ /* 0x000fe400078e0205 */
[----:B------:R-:W-:Y:S01]  /*93f0*/  IMAD.IADD R11, R13, 0x1, R3 ;  /* 0x000000010d0b7824 */ /* 0x000fe200078e0203 */
[----:B------:R-:W-:Y:S01]  /*9400*/  SEL R5, R10, 0xffffffe0, !P0 ;  /* 0xffffffe00a057807 */ /* 0x000fe20004000000 */
[----:B------:R-:W-:Y:S01]  /*9410*/  IMAD.IADD R3, R29, 0x1, R2 ;  /* 0x000000011d037824 */ /* 0x000fe200078e0202 */
[----:B------:R-:W-:Y:S02]  /*9420*/  @P6 LOP3.LUT R161, R161, 0x1, RZ, 0xfc, !PT ;  /* 0x00000001a1a16812 */ /* 0x000fe400078efcff */
[----:B------:R-:W-:Y:S02]  /*9430*/  SEL R2, RZ, 0x10, P5 ;  /* 0x00000010ff027807 */ /* 0x000fe40002800000 */
[----:B------:R-:W3:Y:S01]  /*9440*/  LDL R28, [R1+0x88] ;  /* 0x00008800011c7983 */ /* 0x000ee20000100800 */
[----:B------:R-:W-:Y:S01]  /*9450*/  SHF.R.S32.HI R14, RZ, 0x3, R4 ;  /* 0x00000003ff0e7819 */ /* 0x000fe20000011404 */
[----:B------:R-:W-:-:S04]  /*9460*/  IMAD.MOV.U32 R10, RZ, RZ, RZ ;  /* 0x000000ffff0a7224 */ /* 0x000fc800078e00ff */
[----:B------:R-:W-:Y:S02]  /*9470*/  IMAD R29, R0, 0x10, R14 ;  /* 0x00000010001d7824 */ /* 0x000fe400078e020e */
[----:B------:R-:W-:Y:S01]  /*9480*/  IMAD.MOV.U32 R0, RZ, RZ, c[0x0][0x2b8] ;  /* 0x0000ae00ff007624 */ /* 0x000fe200078e00ff */
[----:B------:R-:W-:Y:S04]  /*9490*/  BAR.SYNC.DEFER_BLOCKING 0x0 ;  /* 0x0000000000007b1d */ /* 0x000fe80000010000 */
[----:B------:R-:W-:Y:S02]  /*94a0*/  ISETP.NE.AND P1, PT, R0, 0x1, PT ;  /* 0x000000010000780c */ /* 0x000fe40003f25270 */
[----:B------:R-:W-:Y:S01]  /*94b0*/  LEA.HI R15, R26, R15, RZ, 0x6 ;  /* 0x0000000f1a0f7211 */ /* 0x000fe200078f30ff */
[----:B------:R-:W-:Y:S01]  /*94c0*/  STL [R1+0xb4], R29 ;  /* 0x0000b41d01007387 */ /* 0x000fe20000100800 */
[----:B---3--:R-:W-:-:S05]  /*94d0*/  IMAD R2, R28, 0x40, R29 ;  /* 0x000000401c027824 */ /* 0x008fca00078e021d */
[----:B------:R-:W-:-:S04]  /*94e0*/  IADD3 R2, R2, -0x40, RZ ;  /* 0xffffffc002027810 */ /* 0x000fc80007ffe0ff */
        /* <DEDUP_REMOVED lines=8> */
[----:B--2---:R-:W-:-:S04]  /*9570*/  @!P0 LEA R8, P1, R3, c[0x0][0x2a0], 0x2 ;  /* 0x0000a80003088a11 */ /* 0x004fc800078210ff */
[----:B------:R-:W-:-:S05]  /*9580*/  @!P0 LEA.HI.X R9, R3, c[0x0][0x2a4], R4, 0x2, P1 ;  /* 0x0000a90003098a11 */ /* 0x000fca00008f1404 */
[----:B------:R-:W2:Y:S01]  /*9590*/  @!P0 LDG.E R10, [R8.64] ;  /* 0x00000006080a8981 */ /* 0x000ea2000c1e1900 */
[----:B------:R-:W-:Y:S01]  /*95a0*/  IMAD.MOV R0, RZ, RZ, -R0 ;  /* 0x000000ffff007224 */ /* 0x000fe200078e0a00 */
[----:B------:R-:W-:Y:S01]  /*95b0*/  LEA R162, R28, 0xffffffc0, 0x6 ;  /* 0xffffffc01ca27811 */ /* 0x000fe200078e30ff */
[----:B------:R-:W-:Y:S01]  /*95c0*/  IMAD.SHL.U32 R15, R15, 0x8, RZ ;  /* 0x000000080f0f7824 */ /* 0x000fe200078e00ff */
[----:B------:R-:W-:Y:S01]  /*95d0*/  BSSY B2, `(.L_x_1920) ;  /* 0x0000051000027945 */ /* 0x000fe20003800000 */
[----:B------:R-:W-:Y:S01]  /*95e0*/  IMAD R19, R0, c[0x0][0x2b8], R2 ;  /* 0x0000ae0000137a24 */ /* 0x000fe200078e0202 */
[----:B------:R-:W-:Y:S02]  /*95f0*/  IADD3 R124, -R14, R18, -R162 ;  /* 0x000000120e7c7210 */ /* 0x000fe40007ffe9a2 */
[----:B------:R-:W-:Y:S01]  /*9600*/  IADD3 R98, R16, 0x18, RZ ;  /* 0x0000001810627810 */ /* 0x000fe20007ffe0ff */
[----:B------:R-:W-:Y:S01]  /*9610*/  IMAD.WIDE.U32 R2, R19, c[0x0][0x1e0], RZ ;  /* 0x0000780013027a25 */ /* 0x000fe200078e00ff */
[----:B------:R-:W-:Y:S01]  /*9620*/  SHF.R.S32.HI R138, RZ, 0x1f, R19 ;  /* 0x0000001fff8a7819 */ /* 0x000fe20000011413 */
[----:B------:R-:W-:Y:S01]  /*9630*/  STL [R1+0x74], R19 ;  /* 0x0000741301007387 */ /* 0x000fe20000100800 */
[----:B------:R-:W-:-:S02]  /*9640*/  ISETP.GE.AND P3, PT, R124, 0x1, PT ;  /* 0x000000017c00780c */ /* 0x000fc40003f66270 */
[----:B------:R-:W-:Y:S01]  /*9650*/  ISETP.GE.AND P2, PT, R124, 0x11, PT ;  /* 0x000000117c00780c */ /* 0x000fe20003f46270 */
[----:B------:R-:W-:Y:S01]  /*9660*/  IMAD R0, R138, c[0x0][0x1e0], RZ ;  /* 0x000078008a007a24 */ /* 0x000fe200078e02ff */
[----:B------:R-:W-:Y:S02]  /*9670*/  ISETP.GE.AND P1, PT, R124, 0x21, PT ;  /* 0x000000217c00780c */ /* 0x000fe40003f26270 */
[----:B------:R-:W-:Y:S01]  /*9680*/  MOV R140, 0x9ae0 ;  /* 0x00009ae0008c7802 */ /* 0x000fe20000000f00 */
[----:B------:R-:W-:-:S04]  /*9690*/  IMAD R0, R19, c[0x0][0x1e4], R0 ;  /* 0x0000790013007a24 */ /* 0x000fc800078e0200 */
[----:B------:R-:W-:Y:S01]  /*96a0*/  IMAD.IADD R3, R3, 0x1, R0 ;  /* 0x0000000103037824 */ /* 0x000fe200078e0200 */
[----:B--2---:R-:W-:-:S03]  /*96b0*/  SHF.R.S32.HI R139, RZ, 0x1f, R10 ;  /* 0x0000001fff8b7819 */ /* 0x004fc6000001140a */
[----:B------:R-:W-:Y:S01]  /*96c0*/  IMAD.WIDE.U32 R2, R10, c[0x0][0x1f0], R2 ;  /* 0x00007c000a027a25 */ /* 0x000fe200078e0002 */
[----:B------:R-:W-:Y:S03]  /*96d0*/  STL [R1+0x70], R10 ;  /* 0x0000700a01007387 */ /* 0x000fe60000100800 */
        /* <DEDUP_REMOVED lines=16> */
[----:B------:R-:W-:-:S02]  /*97e0*/  SHF.R.S32.HI R4, RZ, 0x1f, R137 ;  /* 0x0000001fff047819 */ /* 0x000fc40000011489 */
[----:B------:R-:W-:Y:S01]  /*97f0*/  LOP3.LUT R248, R14, 0xfffffe00, R15, 0xf8, !PT ;  /* 0xfffffe000ef87812 */ /* 0x000fe200078ef80f */
[----:B------:R-:W-:Y:S01]  /*9800*/  SHFL.IDX PT, R8, R2, 0x2, 0x181f ;  /* 0x00581f0002087f89 */ /* 0x000fe200000e0000 */
[----:B------:R-:W-:-:S03]  /*9810*/  LEA.HI R4, R4, R137, RZ, 0x3 ;  /* 0x0000008904047211 */ /* 0x000fc600078f18ff */
[----:B------:R-:W3:Y:S01]  /*9820*/  SHFL.IDX PT, R9, R0, 0x2, 0x181f ;  /* 0x00581f0000097f89 */ /* 0x000ee200000e0000 */
[----:B------:R-:W-:Y:S01]  /*9830*/  LOP3.LUT R28, R4, 0xfffffff8, RZ, 0xc0, !PT ;  /* 0xfffffff8041c7812 */ /* 0x000fe200078ec0ff */
[----:B------:R-:W-:Y:S02]  /*9840*/  @P3 IMAD.SHL.U32 R4, R248, 0x2, RZ ;  /* 0x00000002f8043824 */ /* 0x000fe400078e00ff */
[----:B------:R-:W-:Y:S04]  /*9850*/  SHFL.IDX PT, R2, R2, 0x3, 0x181f ;  /* 0x00781f0002027f89 */ /* 0x000fe800000e0000 */
[----:B------:R4:W5:Y:S01]  /*9860*/  SHFL.IDX PT, R3, R0, 0x3, 0x181f ;  /* 0x00781f0000037f89 */ /* 0x00096200000e0000 */
[----:B-1----:R-:W-:-:S03]  /*9870*/  @P3 IMAD.WIDE R18, R30, 0x2, R12 ;  /* 0x000000021e123825 */ /* 0x002fc600078e020c */
[----:B------:R1:W-:Y:S01]  /*9880*/  STL [R1+0xb8], R28 ;  /* 0x0000b81c01007387 */ /* 0x0003e20000100800 */
[----:B------:R-:W-:-:S03]  /*9890*/  @P3 IMAD.WIDE R14, R28, 0x2, R12 ;  /* 0x000000021c0e3825 */ /* 0x000fc600078e020c */
[----:B------:R1:W-:Y:S01]  /*98a0*/  @P3 LDGSTS.E.BYPASS.LTC128B.128 [R4+0x4100], [R18.64], !P6 ;  /* 0x0410000012043fae */ /* 0x0003e2000f101d46 */
[----:B--2---:R-:W-:-:S03]  /*98b0*/  @P2 IMAD.WIDE R12, R30, 0x2, R10 ;  /* 0x000000021e0c2825 */ /* 0x004fc600078e020a */
[----:B------:R1:W-:Y:S01]  /*98c0*/  @P3 LDGSTS.E.BYPASS.LTC128B.128 [R4+0x6100], [R14.64], !P5 ;  /* 0x061000000e043fae */ /* 0x0003e2000e901d46 */
[----:B------:R-:W-:-:S04]  /*98d0*/  @P2 IMAD.WIDE R10, R28, 0x2, R10 ;  /* 0x000000021c0a2825 */ /* 0x000fc800078e020a */
[----:B----4-:R-:W-:-:S05]  /*98e0*/  @P2 IMAD.SHL.U32 R0, R248, 0x2, RZ ;  /* 0x00000002f8002824 */ /* 0x010fca00078e00ff */
[----:B------:R3:W-:Y:S04]  /*98f0*/  @P2 LDGSTS.E.BYPASS.LTC128B.128 [R0+0x4900], [R12.64], !P6 ;  /* 0x049000000c002fae */ /* 0x0007e8000f101d46 */
[----:B------:R2:W-:Y:S01]  /*9900*/  @P2 LDGSTS.E.BYPASS.LTC128B.128 [R0+0x6900], [R10.64], !P5 ;  /* 0x069000000a002fae */ /* 0x0005e2000e901d46 */
[----:B-1----:R-:W-:Y:S02]  /*9910*/  @P1 IMAD.SHL.U32 R4, R248, 0x2, RZ ;  /* 0x00000002f8041824 */ /* 0x002fe400078e00ff */
[----:B---3--:R-:W-:-:S04]  /*9920*/  @P1 IMAD.WIDE R12, R30, 0x2, R8 ;  /* 0x000000021e0c1825 */ /* 0x008fc800078e0208 */
[----:B--2---:R-:W-:Y:S01]  /*9930*/  @P1 IMAD.WIDE R10, R28, 0x2, R8 ;  /* 0x000000021c0a1825 */ /* 0x004fe200078e0208 */
[----:B------:R1:W-:Y:S03]  /*9940*/  @P1 LDGSTS.E.BYPASS.LTC128B.128 [R4+0x5100], [R12.64], !P6 ;  /* 0x051000000c041fae */ /* 0x0003e6000f101d46 */
[----:B------:R-:W-:Y:S01]  /*9950*/  @P0 IMAD.SHL.U32 R0, R248, 0x2, RZ ;  /* 0x00000002f8000824 */ /* 0x000fe200078e00ff */
[----:B------:R1:W-:Y:S01]  /*9960*/  @P1 LDGSTS.E.BYPASS.LTC128B.128 [R4+0x7100], [R10.64], !P5 ;  /* 0x071000000a041fae */ /* 0x0003e2000e901d46 */
[----:B-----5:R-:W-:-:S03]  /*9970*/  @P0 IMAD.WIDE R8, R30, 0x2, R2 ;  /* 0x000000021e080825 */ /* 0x020fc600078e0202 */
[----:B------:R-:W2:Y:S01]  /*9980*/  S2R R30, SR_TID.X ;  /* 0x00000000001e7919 */ /* 0x000ea20000002100 */
[----:B------:R-:W-:-:S03]  /*9990*/  @P0 IMAD.WIDE R2, R28, 0x2, R2 ;  /* 0x000000021c020825 */ /* 0x000fc600078e0202 */
[----:B------:R3:W-:Y:S01]  /*99a0*/  @P0 LDGSTS.E.BYPASS.LTC128B.128 [R0+0x5900], [R8.64], !P6 ;  /* 0x0590000008000fae */ /* 0x0007e2000f101d46 */
[----:B------:R-:W-:-:S03]  /*99b0*/  ISETP.GT.AND P6, PT, R29, 0x3f, PT ;  /* 0x0000003f1d00780c */ /* 0x000fc60003fc4270 */
[----:B------:R4:W-:Y:S01]  /*99c0*/  @P0 LDGSTS.E.BYPASS.LTC128B.128 [R0+0x7900], [R2.64], !P5 ;  /* 0x0790000002000fae */ /* 0x0009e2000e901d46 */
[----:B------:R-:W-:-:S03]  /*99d0*/  LOP3.LUT P0, RZ, R21, 0x2, RZ, 0xc0, !PT ;  /* 0x0000000215ff7812 */ /* 0x000fc6000780c0ff */
[----:B------:R-:W0:Y:S01]  /*99e0*/  LDGDEPBAR ;  /* 0x00000000000079af */ /* 0x000e220000000000 */
[----:B-1----:R-:W-:Y:S01]  /*99f0*/  IMAD.SHL.U32 R4, R24, 0x8, RZ ;  /* 0x0000000818047824 */ /* 0x002fe200078e00ff */
[----:B---3--:R-:W-:-:S04]  /*9a00*/  LOP3.LUT R9, R23, R22, RZ, 0xfc, !PT ;  /* 0x0000001617097212 */ /* 0x008fc800078efcff */
[----:B----4-:R-:W-:Y:S01]  /*9a10*/  LOP3.LUT R2, R20, 0x8, R4, 0xf8, !PT ;  /* 0x0000000814027812 */ /* 0x010fe200078ef804 */
[----:B------:R-:W-:Y:S01]  /*9a20*/  IMAD.MOV.U32 R4, RZ, RZ, 0x10 ;  /* 0x00000010ff047424 */ /* 0x000fe200078e00ff */
[----:B------:R-:W-:Y:S02]  /*9a30*/  SHF.R.U32.HI R3, RZ, 0x3, R20 ;  /* 0x00000003ff037819 */ /* 0x000fe40000011614 */
[----:B--2---:R-:W-:Y:S02]  /*9a40*/  LEA.HI R0, R27, R30, RZ, 0x5 ;  /* 0x0000001e1b007211 */ /* 0x004fe400078f28ff */
[----:B------:R-:W-:Y:S02]  /*9a50*/  LOP3.LUT R2, R2, R3, RZ, 0x3c, !PT ;  /* 0x0000000302027212 */ /* 0x000fe400078e3cff */
[----:B------:R-:W-:Y:S01]  /*9a60*/  SEL R4, R4, 0xfffffff0, !P0 ;  /* 0xfffffff004047807 */ /* 0x000fe20004000000 */
[----:B------:R-:W-:Y:S02]  /*9a70*/  IMAD.SHL.U32 R0, R0, 0x20, RZ ;  /* 0x0000002000007824 */ /* 0x000fe400078e00ff */
[----:B------:R-:W-:Y:S01]  /*9a80*/  IMAD R8, R25, 0x200, R2 ;  /* 0x0000020019087824 */ /* 0x000fe200078e0202 */
[----:B------:R-:W-:-:S02]  /*9a90*/  SHF.R.S32.HI R2, RZ, 0x1f, R28 ;  /* 0x0000001fff027819 */ /* 0x000fc4000001141c */
[----:B------:R-:W-:-:S03]  /*9aa0*/  LOP3.LUT R0, R0, 0xfffffc00, RZ, 0xc0, !PT ;  /* 0xfffffc0000007812 */ /* 0x000fc600078ec0ff */
[----:B------:R1:W-:Y:S01]  /*9ab0*/  STL [R1+0xd0], R2 ;  /* 0x0000d00201007387 */ /* 0x0003e20000100800 */
[----:B------:R-:W-:-:S03]  /*9ac0*/  IADD3 R0, R23, R22, R0 ;  /* 0x0000001617007210 */ /* 0x000fc60007ffe000 */
[----:B-1----:R-:W-:Y:S05]  /*9ad0*/  CALL.REL.NOINC `($_ZN7cutlass13device_kernelIN5flash19enable_sm80_to_sm89INS1_16FlashAttnFwdSm80INS1_25CollectiveMainloopFwdSm80ILi4ELi1ELb0EN4cute5tupleIJNS5_1CILi128EEENS7_ILi64EEES8_EEELi128ENS_10bfloat16_tEfNS_4arch4Sm80ELb1ELb0ELb0ELb1ELb1ELb1ELb1ELb0EEENS1_21CollectiveEpilogueFwdINS6_IJS8_S8_S9_EEENS6_IJNS7_ILi1EEESH_SH_EEESB_SD_Li128ELb1ELb1ELb0ELb0EEENS1_19SingleTileSchedulerILb1ELb0ELb1ELi128EEEEEEEEEvNT_6ParamsE$_ZZN5flash25CollectiveMainloopFwdSm80ILi4ELi1ELb0EN4cute5tupleIJNS1_1CILi128EEENS3_ILi64EEES4_EEELi128EN7cutlass10bfloat16_tEfNS7_4arch4Sm80ELb1ELb0ELb0ELb1ELb1ELb1ELb1ELb0EE3mmaINS_16FlashAttnFwdSm80ISB_NS_21CollectiveEpilogueFwdINS2_IJS4_S4_S5_EEENS2_IJNS3_ILi1EEESG_SG_EEES8_SA_Li128ELb1ELb1ELb0ELb0EEENS_19SingleTileSchedulerILb1ELb0ELb1ELi128EEEE13SharedStorageENS1_6TensorINS1_11ArrayEngineIfLm128EEENS1_6LayoutINS2_IJNS2_IJNS3_ILi2EEESR_EEESR_NS3_ILi16EEEEEENS2_IJNS2_IJSG_SR_EEENS3_ILi4EEENS3_ILi8EEEEEEEEEENS_7SoftmaxILi4ELi0EEEEEbRKNSB_6ParamsERT0_RT1_iRKNS_16SeqlenInfoQKNewKILb1ELb1EEENS2_IJiiiiEEERT_ENKUlvE_clEv) ;  /* 0x0001539000007944 */ /* 0x002fea0003c00000 */
[----:B------:R-:W-:Y:S05]  /*9ae0*/  BSYNC B2 ;  /* 0x0000000000027941 */ /* 0x000fea0003800000 */
.L_x_1920:
[----:B------:R-:W2:Y:S01]  /*9af0*/  LDL R11, [R1+0x74] ;  /* 0x00007400010b7983 */ /* 0x000ea20000100800 */
[----:B------:R-:W-:-:S04]  /*9b00*/  DEPBAR.LE SB0, 0x0 ;  /* 0x000080000000791a */ /* 0x000fc80000000000 */
[----:B------:R-:W3:Y:S04]  /*9b10*/  LDL R31, [R1+0x10] ;  /* 0x00001000011f7983 */ /* 0x000ee80000100800 */
[----:B------:R-:W4:Y:S04]  /*9b20*/  LDL R10, [R1+0x70] ;  /* 0x00007000010a7983 */ /* 0x000f280000100800 */
[----:B------:R1:W5:Y:S01]  /*9b30*/  LDL R160, [R1] ;  /* 0x0000000001a07983 */ /* 0x0003620000100800 */
[----:B------:R-:W-:Y:S01]  /*9b40*/  WARPSYNC 0xffffffff ;  /* 0xffffffff00007948 */ /* 0x000fe20003800000 */
[----:B------:R-:W-:-:S02]  /*9b50*/  SHF.L.U32 R232, R8, 0x1, RZ ;  /* 0x0000000108e87819 */ /* 0x000fc400000006ff */
[----:B------:R-:W-:Y:S01]  /*9b60*/  BAR.SYNC.DEFER_BLOCKING 0x0 ;  /* 0x0000000000007b1d */ /* 0x000fe20000010000 */
[----:B------:R-:W-:Y:S02]  /*9b70*/  SHF.L.U32 R240, R0, 0x1, RZ ;  /* 0x0000000100f07819 */ /* 0x000fe400000006ff */
[----:B------:R-:W-:-:S03]  /*9b80*/  IMAD R0, R4, 0x2, R232 ;  /* 0x0000000204007824 */ /* 0x000fc600078e02e8 */
[----:B------:R-:W1:Y:S04]  /*9b90*/  S2R R30, SR_CTAID.Y ;  /* 0x00000000001e7919 */ /* 0x000e680000002600 */
[----:B------:R-:W2:Y:S04]  /*9ba0*/  LDSM.16.M88.4 R60, [R0+0x4100] ;  /* 0x00410000003c783b */ /* 0x000ea80000000200 */
[----:B------:R-:W2:Y:S04]  /*9bb0*/  LDSM.16.M88.4 R72, [R0+0x4900] ;  /* 0x004900000048783b */ /* 0x000ea80000000200 */
[----:B------:R-:W2:Y:S04]  /*9bc0*/  LDSM.16.M88.4 R68, [R0+0x5100] ;  /* 0x005100000044783b */ /* 0x000ea80000000200 */
[----:B------:R1:W2:Y:S04]  /*9bd0*/  LDSM.16.M88.4 R64, [R0+0x5900] ;  /* 0x005900000040783b */ /* 0x0002a80000000200 */
[----:B-1----:R1:W1:Y:S04]  /*9be0*/  LDSM.16.M88.4 R16, [R240+0x8100] ;  /* 0x00810000f010783b */ /* 0x0022680000000200 */
[----:B------:R1:W1:Y:S04]  /*9bf0*/  LDSM.16.M88.4 R12, [R240+0xa100] ;  /* 0x00a10000f00c783b */ /* 0x0002680000000200 */
[----:B------:R1:W1:Y:S04]  /*9c00*/  LDSM.16.M88.4 R32, [R232+0x4100] ;  /* 0x00410000e820783b */ /* 0x0002680000000200 */
[----:B------:R1:W1:Y:S04]  /*9c10*/  LDSM.16.M88.4 R36, [R232+0x4900] ;  /* 0x00490000e824783b */ /* 0x0002680000000200 */
[----:B------:R1:W1:Y:S01]  /*9c20*/  LDSM.16.M88.4 R40, [R232+0x5100] ;  /* 0x00510000e828783b */ /* 0x0002620000000200 */
[----:B------:R-:W-:-:S03]  /*9c30*/  IMAD R0, R138, c[0x0][0x208], RZ ;  /* 0x000082008a007a24 */ /* 0x000fc600078e02ff */
[----:B------:R1:W1:Y:S01]  /*9c40*/  LDSM.16.M88.4 R44, [R232+0x5900] ;  /* 0x00590000e82c783b */ /* 0x0002620000000200 */
[----:B------:R-:W-:Y:S01]  /*9c50*/  IMAD.WIDE.U32 R28, R30, c[0x0][0x210], RZ ;  /* 0x000084001e1c7a25 */ /* 0x000fe200078e00ff */
[----:B------:R-:W-:-:S05]  /*9c60*/  LEA R242, R7, R240, 0x1 ;  /* 0x000000f007f27211 */ /* 0x000fca00078e08ff */
[----:B------:R1:W1:Y:S04]  /*9c70*/  LDSM.16.M88.4 R24, [R242+0x8100] ;  /* 0x00810000f218783b */ /* 0x0002680000000200 */
[----:B------:R1:W1:Y:S01]  /*9c80*/  LDSM.16.M88.4 R20, [R242+0xa100] ;  /* 0x00a10000f214783b */ /* 0x0002620000000200 */
[----:B--2---:R-:W-:-:S04]  /*9c90*/  IMAD.WIDE.U32 R2, R11, c[0x0][0x208], RZ ;  /* 0x000082000b027a25 */ /* 0x004fc800078e00ff */
[----:B------:R-:W-:Y:S02]  /*9ca0*/  IMAD R0, R11, c[0x0][0x20c], R0 ;  /* 0x000083000b007a24 */ /* 0x000fe400078e0200 */
[----:B------:R-:W2:Y:S04]  /*9cb0*/  S2R R11, SR_CTAID.Y ;  /* 0x00000000000b7919 */ /* 0x000ea80000002600 */
[----:B---3--:R3:W-:Y:S01]  /*9cc0*/  STL [R1+0xac], R31 ;  /* 0x0000ac1f01007387 */ /* 0x0087e20000100800 */
[----:B------:R-:W-:Y:S02]  /*9cd0*/  IMAD.IADD R3, R3, 0x1, R0 ;  /* 0x0000000103037824 */ /* 0x000fe400078e0200 */
[----:B------:R-:W-:Y:S02]  /*9ce0*/  IMAD R0, R139, c[0x0][0x218], RZ ;  /* 0x000086008b007a24 */ /* 0x000fe400078e02ff */
[----:B----4-:R-:W-:Y:S01]  /*9cf0*/  IMAD.WIDE.U32 R2, R10, c[0x0][0x218], R2 ;  /* 0x000086000a027a25 */ /* 0x010fe200078e0002 */
[----:B--2---:R-:W-:-:S05]  /*9d00*/  SHF.R.S32.HI R11, RZ, 0x1f, R11 ;  /* 0x0000001fff0b7819 */ /* 0x004fca000001140b */
[----:B------:R-:W-:-:S04]  /*9d10*/  IMAD R11, R11, c[0x0][0x210], RZ ;  /* 0x000084000b0b7a24 */ /* 0x000fc800078e02ff */
[----:B------:R-:W-:Y:S01]  /*9d20*/  IMAD R11, R30, c[0x0][0x214], R11 ;  /* 0x000085001e0b7a24 */ /* 0x000fe200078e020b */
[----:B------:R-:W-:Y:S01]  /*9d30*/  IADD3 R2, P1, R28, R2, RZ ;  /* 0x000000021c027210 */ /* 0x000fe20007f3e0ff */
[----:B------:R-:W-:-:S03]  /*9d40*/  IMAD R10, R10, c[0x0][0x21c], R0 ;  /* 0x000087000a0a7a24 */ /* 0x000fc600078e0200 */
[----:B------:R-:W-:Y:S02]  /*9d50*/  IADD3 R11, R29, R11, RZ ;  /* 0x0000000b1d0b7210 */ /* 0x000fe40007ffe0ff */
[----:B------:R-:W-:Y:S02]  /*9d60*/  IADD3 R0, R232, 0x4100, RZ ;  /* 0x00004100e8007810 */ /* 0x000fe40007ffe0ff */
[----:B------:R-:W-:Y:S02]  /*9d70*/  LEA R8, P0, R2, c[0x0][0x1f8], 0x1 ;  /* 0x00007e0002087a11 */ /* 0x000fe400078008ff */
[----:B------:R-:W-:Y:S02]  /*9d80*/  IADD3.X R3, R11, R3, R10, P1, !PT ;  /* 0x000000030b037210 */ /* 0x000fe40000ffe40a */
[----:B------:R-:W-:Y:S02]  /*9d90*/  LEA R239, R4, R0, 0x1 ;  /* 0x0000000004ef7211 */ /* 0x000fe400078e08ff */
[----:B------:R-:W-:Y:S01]  /*9da0*/  LEA.HI.X R0, R2, c[0x0][0x1fc], R3, 0x1, P0 ;  /* 0x00007f0002007a11 */ /* 0x000fe200000f0c03 */
[----:B------:R-:W-:Y:S05]  /*9db0*/  BRA.DIV ~URZ, `(.L_x_1921) ;  /* 0x000112127f007947 */ /* 0x000fea000b800000 */
[----:B-1-3--:R1:W2:Y:S02]  /*9dc0*/  SHFL.IDX PT, R28, R0, RZ, 0x181f ;  /* 0x00181fff001c7589 */ /* 0x00a2a400000e0000 */
.L_x_2007:
[----:B------:R-:W3:Y:S04]  /*9dd0*/  LDL R163, [R1+0x8c] ;  /* 0x00008c0001a37983 */ /* 0x000ee80000100800 */
[----:B------:R-:W4:Y:S04]  /*9de0*/  LDL R2, [R1+0xb8] ;  /* 0x0000b80001027983 */ /* 0x000f280000100800 */
[----:B------:R-:W1:Y:S04]  /*9df0*/  SHFL.IDX PT, R4, R8, RZ, 0x181f ;  /* 0x00181fff08047589 */ /* 0x000e6800000e0000 */
[----:B--2---:R-:W2:Y:S01]  /*9e00*/  LDL R167, [R1+0x88] ;  /* 0x0000880001a77983 */ /* 0x004ea20000100800 */
[----:B------:R-:W-:-:S03]  /*9e10*/  ISETP.GE.AND P0, PT, R137, c[0x0][0x1d4], PT ;  /* 0x0000750089007a0c */ /* 0x000fc60003f06270 */
[----:B------:R-:W1:Y:S01]  /*9e20*/  SHFL.IDX PT, R29, R8, 0x1, 0x181f ;  /* 0x00381f00081d7f89 */ /* 0x000e6200000e0000 */
[----:B------:R-:W-:Y:S01]  /*9e30*/  HMMA.16816.F32.BF16 R52, R12, R32, RZ ;  /* 0x000000200c34723c */ /* 0x000fe200000418ff */
[----:B------:R-:W-:Y:S01]  /*9e40*/  IMAD.SHL.U32 R248, R248, 0x2, RZ ;  /* 0x00000002f8f87824 */ /* 0x000fe200078e00ff */
[----:B------:R-:W-:-:S06]  /*9e50*/  ISETP.LT.OR P3, PT, R124, 0x1, P0 ;  /* 0x000000017c00780c */ /* 0x000fcc0000761670 */
[C---:B------:R-:W-:Y:S08]  /*9e60*/  HMMA.16816.F32.BF16 R88, R12.reuse, R34, RZ ;  /* 0x000000220c58723c */ /* 0x040ff000000418ff */
[C---:B------:R-:W-:Y:S08]  /*9e70*/  HMMA.16816.F32.BF16 R112, R12.reuse, R36, RZ ;  /* 0x000000240c70723c */ /* 0x040ff000000418ff */
[C---:B------:R-:W-:Y:S08]  /*9e80*/  HMMA.16816.F32.BF16 R108, R12.reuse, R38, RZ ;  /* 0x000000260c6c723c */ /* 0x040ff000000418ff */
[C---:B------:R-:W-:Y:S08]  /*9e90*/  HMMA.16816.F32.BF16 R104, R12.reuse, R40, RZ ;  /* 0x000000280c68723c */ /* 0x040ff000000418ff */
[C---:B------:R-:W-:Y:S08]  /*9ea0*/  HMMA.16816.F32.BF16 R100, R12.reuse, R42, RZ ;  /* 0x0000002a0c64723c */ /* 0x040ff000000418ff */
[C---:B------:R-:W-:Y:S08]  /*9eb0*/  HMMA.16816.F32.BF16 R96, R12.reuse, R44, RZ ;  /* 0x0000002c0c60723c */ /* 0x040ff000000418ff */
[----:B------:R-:W-:Y:S01]  /*9ec0*/  HMMA.16816.F32.BF16 R92, R12, R46, RZ ;  /* 0x0000002e0c5c723c */ /* 0x000fe200000418ff */
[----:B------:R-:W1:Y:S04]  /*9ed0*/  SHFL.IDX PT, R12, R0, 0x1, 0x181f ;  /* 0x00381f00000c7f89 */ /* 0x000e6800000e0000 */
[----:B------:R-:W-:Y:S04]  /*9ee0*/  SHFL.IDX PT, R13, R0, 0x2, 0x181f ;  /* 0x00581f00000d7f89 */ /* 0x000fe800000e0000 */
[----:B-1----:R-:W-:Y:S01]  /*9ef0*/  SHFL.IDX PT, R0, R0, 0x3, 0x181f ;  /* 0x00781f0000007f89 */ /* 0x002fe200000e0000 */
[----:B------:R-:W-:-:S02]  /*9f00*/  IMAD R241, R6, 0x2, R240 ;  /* 0x0000000206f17824 */ /* 0x000fc400078e02f0 */
[----:B------:R-:W-:Y:S01]  /*9f10*/  IMAD R238, R5, 0x2, R232 ;  /* 0x0000000205ee7824 */ /* 0x000fe200078e02e8 */
        /* <DEDUP_REMOVED lines=9> */
[C---:B------:R-:W-:Y:S08]  /*9fb0*/  HMMA.16816.F32.BF16 R140, R20.reuse, R68, R104 ;  /* 0x00000044148c723c */ /* 0x040ff00000041868 */
[C---:B------:R-:W-:Y:S08]  /*9fc0*/  HMMA.16816.F32.BF16 R136, R20.reuse, R70, R100 ;  /* 0x000000461488723c */ /* 0x040ff00000041864 */
[C---:B------:R-:W-:Y:S08]  /*9fd0*/  HMMA.16816.F32.BF16 R132, R20.reuse, R64, R96 ;  /* 0x000000401484723c */ /* 0x040ff00000041860 */
[----:B------:R-:W-:Y:S01]  /*9fe0*/  HMMA.16816.F32.BF16 R128, R20, R66, R92 ;  /* 0x000000421480723c */ /* 0x000fe2000004185c */
[----:B------:R-:W-:Y:S01]  /*9ff0*/  IMAD R243, R6, 0x2, R242 ;  /* 0x0000000206f37824 */ /* 0x000fe200078e02f2 */
[C---:B---3--:R-:W-:Y:S01]  /*a000*/  ISETP.GE.AND P1, PT, R163.reuse, c[0x0][0x1d4], PT ;  /* 0x00007500a3007a0c */ /* 0x048fe20003f26270 */
[----:B------:R-:W-:-:S03]  /*a010*/  IMAD.WIDE R30, R163, 0x2, RZ ;  /* 0x00000002a31e7825 */ /* 0x000fc600078e02ff */
[----:B------:R-:W-:Y:S02]  /*a020*/  ISETP.LT.OR P4, PT, R124, 0x1, P1 ;  /* 0x000000017c00780c */ /* 0x000fe40000f81670 */
[----:B------:R-:W-:Y:S01]  /*a030*/  IADD3 R10, P2, R4, R30, RZ ;  /* 0x0000001e040a7210 */ /* 0x000fe20007f5e0ff */
[----:B----4-:R-:W-:-:S04]  /*a040*/  IMAD.WIDE R2, R2, 0x2, RZ ;  /* 0x0000000202027825 */ /* 0x010fc800078e02ff */
[----:B------:R-:W-:-:S06]  /*a050*/  IMAD.X R11, R31, 0x1, R28, P2 ;  /* 0x000000011f0b7824 */ /* 0x000fcc00010e061c */
[----:B------:R1:W-:Y:S01]  /*a060*/  LDGSTS.E.BYPASS.LTC128B.128 [R248+0x100], [R10.64], !P4 ;  /* 0x001000000af87fae */ /* 0x0003e2000e101d46 */
[----:B------:R-:W-:Y:S02]  /*a070*/  ISETP.LT.OR P4, PT, R124, 0x11, P0 ;  /* 0x000000117c00780c */ /* 0x000fe40000781670 */
[----:B-1----:R-:W-:-:S05]  /*a080*/  IADD3 R10, P2, R4, R2, RZ ;  /* 0x00000002040a7210 */ /* 0x002fca0007f5e0ff */
[----:B------:R-:W-:Y:S01]  /*a090*/  IMAD.X R11, R3, 0x1, R28, P2 ;  /* 0x00000001030b7824 */ /* 0x000fe200010e061c */
[----:B------:R-:W1:Y:S04]  /*a0a0*/  SHFL.IDX PT, R4, R8, 0x2, 0x181f ;  /* 0x00581f0008047f89 */ /* 0x000e6800000e0000 */
[----:B------:R3:W-:Y:S01]  /*a0b0*/  LDGSTS.E.BYPASS.LTC128B.128 [R248+0x2100], [R10.64], !P3 ;  /* 0x021000000af87fae */ /* 0x0007e2000d901d46 */
[----:B------:R-:W-:-:S03]  /*a0c0*/  ISETP.LT.OR P3, PT, R124, 0x11, P1 ;  /* 0x000000117c00780c */ /* 0x000fc60000f61670 */
[----:B------:R-:W4:Y:S01]  /*a0d0*/  SHFL.IDX PT, R8, R8, 0x3, 0x181f ;  /* 0x00781f0008087f89 */ /* 0x000f2200000e0000 */
[----:B---3--:R-:W-:-:S05]  /*a0e0*/  IADD3 R10, P2, R30, R29, RZ ;  /* 0x0000001d1e0a7210 */ /* 0x008fca0007f5e0ff */
[----:B------:R-:W-:-:S05]  /*a0f0*/  IMAD.X R11, R31, 0x1, R12, P2 ;  /* 0x000000011f0b7824 */ /* 0x000fca00010e060c */
[----:B------:R3:W-:Y:S01]  /*a100*/  LDGSTS.E.BYPASS.LTC128B.128 [R248+0x900], [R10.64], !P3 ;  /* 0x009000000af87fae */ /* 0x0007e2000d901d46 */
[----:B------:R-:W-:Y:S02]  /*a110*/  ISETP.LT.OR P3, PT, R124, 0x21, P1 ;  /* 0x000000217c00780c */ /* 0x000fe40000f61670 */
[----:B---3--:R-:W-:-:S05]  /*a120*/  IADD3 R10, P2, R2, R29, RZ ;  /* 0x0000001d020a7210 */ /* 0x008fca0007f5e0ff */
[----:B------:R-:W-:-:S05]  /*a130*/  IMAD.X R11, R3, 0x1, R12, P2 ;  /* 0x00000001030b7824 */ /* 0x000fca00010e060c */
[----:B------:R1:W-:Y:S01]  /*a140*/  LDGSTS.E.BYPASS.LTC128B.128 [R248+0x2900], [R10.64], !P4 ;  /* 0x029000000af87fae */ /* 0x0003e2000e101d46 */
[----:B------:R-:W-:Y:S02]  /*a150*/  ISETP.LT.OR P4, PT, R124, 0x21, P0 ;  /* 0x000000217c00780c */ /* 0x000fe40000781670 */
[----:B-1----:R-:W-:-:S05]  /*a160*/  IADD3 R10, P2, R30, R4, RZ ;  /* 0x000000041e0a7210 */ /* 0x002fca0007f5e0ff */
[----:B------:R-:W-:Y:S01]  /*a170*/  IMAD.X R11, R31, 0x1, R13, P2 ;  /* 0x000000011f0b7824 */ /* 0x000fe200010e060d */
[----:B------:R-:W-:-:S04]  /*a180*/  IADD3 R12, P2, R2, R4, RZ ;  /* 0x00000004020c7210 */ /* 0x000fc80007f5e0ff */
[----:B------:R1:W-:Y:S01]  /*a190*/  LDGSTS.E.BYPASS.LTC128B.128 [R248+0x1100], [R10.64], !P3 ;  /* 0x011000000af87fae */ /* 0x0003e2000d901d46 */
[C---:B------:R-:W-:Y:S01]  /*a1a0*/  ISETP.LT.OR P3, PT, R124.reuse, 0x31, P1 ;  /* 0x000000317c00780c */ /* 0x040fe20000f61670 */
[C---:B------:R-:W-:Y:S01]  /*a1b0*/  IMAD.X R13, R3.reuse, 0x1, R13, P2 ;  /* 0x00000001030d7824 */ /* 0x040fe200010e060d */
[----:B------:R-:W-:Y:S02]  /*a1c0*/  ISETP.LT.OR P2, PT, R124, 0x31, P0 ;  /* 0x000000317c00780c */ /* 0x000fe40000741670 */
[-C--:B----4-:R-:W-:Y:S02]  /*a1d0*/  IADD3 R2, P0, R2, R8.reuse, RZ ;  /* 0x0000000802027210 */ /* 0x090fe40007f1e0ff */
[----:B------:R3:W-:Y:S03]  /*a1e0*/  LDGSTS.E.BYPASS.LTC128B.128 [R248+0x3100], [R12.64], !P4 ;  /* 0x031000000cf87fae */ /* 0x0007e6000e101d46 */
[----:B------:R-:W-:Y:S01]  /*a1f0*/  IMAD.X R3, R3, 0x1, R0, P0 ;  /* 0x0000000103037824 */ /* 0x000fe200000e0600 */
[----:B-1----:R-:W-:-:S05]  /*a200*/  IADD3 R10, P1, R30, R8, RZ ;  /* 0x000000081e0a7210 */ /* 0x002fca0007f3e0ff */
[----:B------:R-:W-:-:S05]  /*a210*/  IMAD.X R11, R31, 0x1, R0, P1 ;  /* 0x000000011f0b7824 */ /* 0x000fca00008e0600 */
[----:B------:R1:W-:Y:S04]  /*a220*/  LDGSTS.E.BYPASS.LTC128B.128 [R248+0x1900], [R10.64], !P3 ;  /* 0x019000000af87fae */ /* 0x0003e8000d901d46 */
[----:B------:R1:W-:Y:S04]  /*a230*/  LDGSTS.E.BYPASS.LTC128B.128 [R248+0x3900], [R2.64], !P2 ;  /* 0x0390000002f87fae */ /* 0x0003e8000d101d46 */
[----:B------:R-:W-:Y:S04]  /*a240*/  LDSM.16.M88.4 R16, [R241+0xa100] ;  /* 0x00a10000f110783b */ /* 0x000fe80000000200 */
[----:B------:R-:W4:Y:S01]  /*a250*/  LDSM.16.M88.4 R56, [R238+0x4100] ;  /* 0x00410000ee38783b */ /* 0x000f220000000200 */
[C---:B------:R-:W-:Y:S03]  /*a260*/  HMMA.16816.F32.BF16 R28, R20.reuse, R62, R88 ;  /* 0x0000003e141c723c */ /* 0x040fe60000041858 */
[----:B------:R-:W-:Y:S04]  /*a270*/  LDSM.16.M88.4 R44, [R238+0x5100] ;  /* 0x00510000ee2c783b */ /* 0x000fe80000000200 */
[----:B------:R-:W-:Y:S01]  /*a280*/  LDSM.16.M88.4 R40, [R238+0x5900] ;  /* 0x00590000ee28783b */ /* 0x000fe20000000200 */
[----:B---3--:R-:W-:Y:S03]  /*a290*/  HMMA.16816.F32.BF16 R12, R20, R60, R52 ;  /* 0x0000003c140c723c */ /* 0x008fe60000041834 */
[----:B------:R-:W3:Y:S01]  /*a2a0*/  LDSM.16.M88.4 R52, [R238+0x4900] ;  /* 0x00490000ee34783b */ /* 0x000ee20000000200 */
[----:B------:R-:W-:-:S02]  /*a2b0*/  IMAD R237, R5, 0x2, R239 ;  /* 0x0000000205ed7824 */ /* 0x000fc400078e02ef */
[----:B------:R-:W-:Y:S01]  /*a2c0*/  IMAD R244, R7, 0x2, R241 ;  /* 0x0000000207f47824 */ /* 0x000fe200078e02f1 */
[----:B------:R-:W0:Y:S01]  /*a2d0*/  LDGDEPBAR ;  /* 0x00000000000079af */ /* 0x000e220000000000 */
[----:B------:R-:W-:Y:S03]  /*a2e0*/  HMMA.16816.F32.BF16 R88, R20, R72, R112 ;  /* 0x000000481458723c */ /* 0x000fe60000041870 */
[----:B------:R-:W1:Y:S05]  /*a2f0*/  LDSM.16.M88.4 R20, [R241+0x8100] ;  /* 0x00810000f114783b */ /* 0x000e6a0000000200 */
[C---:B------:R-:W-:Y:S08]  /*a300*/  HMMA.16816.F32.BF16 R108, R24.reuse, R60, R120 ;  /* 0x0000003c186c723c */ /* 0x040ff00000041878 */
[C---:B------:R-:W-:Y:S08]  /*a310*/  HMMA.16816.F32.BF16 R92, R24.reuse, R62, R116 ;  /* 0x0000003e185c723c */ /* 0x040ff00000041874 */
[C---:B------:R-:W-:Y:S08]  /*a320*/  HMMA.16816.F32.BF16 R124, R24.reuse, R72, R84 ;  /* 0x00000048187c723c */ /* 0x040ff00000041854 */
[C---:B------:R-:W-:Y:S08]  /*a330*/  HMMA.16816.F32.BF16 R120, R24.reuse, R74, R80 ;  /* 0x0000004a1878723c */ /* 0x040ff00000041850 */
[C---:B------:R-:W-:Y:S08]  /*a340*/  HMMA.16816.F32.BF16 R60, R24.reuse, R68, R76 ;  /* 0x00000044183c723c */ /* 0x040ff0000004184c */
[C---:B------:R-:W-:Y:S01]  /*a350*/  HMMA.16816.F32.BF16 R116, R24.reuse, R70, R48 ;  /* 0x000000461874723c */ /* 0x040fe20000041830 */
[----:B------:R-:W-:Y:S07]  /*a360*/  LDSM.16.M88.4 R48, [R237+0x1800] ;  /* 0x00180000ed30783b */ /* 0x000fee0000000200 */
[C---:B------:R-:W-:Y:S01]  /*a370*/  HMMA.16816.F32.BF16 R112, R24.reuse, R64, R36 ;  /* 0x000000401870723c */ /* 0x040fe20000041824 */
[----:B------:R-:W-:Y:S07]  /*a380*/  LDSM.16.M88.4 R36, [R237] ;  /* 0x00000000ed24783b */ /* 0x000fee0000000200 */
[----:B------:R-:W-:Y:S01]  /*a390*/  HMMA.16816.F32.BF16 R104, R24, R66, R32 ;  /* 0x000000421868723c */ /* 0x000fe20000041820 */
[----:B------:R-:W-:Y:S04]  /*a3a0*/  LDSM.16.M88.4 R32, [R237+0x800] ;  /* 0x00080000ed20783b */ /* 0x000fe80000000200 */
[----:B------:R-:W-:Y:S03]  /*a3b0*/  LDSM.16.M88.4 R24, [R243+0x8100] ;  /* 0x00810000f318783b */ /* 0x000fe60000000200 */
[C---:B----4-:R-:W-:Y:S01]  /*a3c0*/  HMMA.16816.F32.BF16 R100, R16.reuse, R56, R12 ;  /* 0x000000381064723c */ /* 0x050fe2000004180c */
[----:B------:R-:W4:Y:S07]  /*a3d0*/  LDSM.16.M88.4 R12, [R243+0xa100] ;  /* 0x00a10000f30c783b */ /* 0x000f2e0000000200 */
[C---:B------:R-:W-:Y:S01]  /*a3e0*/  HMMA.16816.F32.BF16 R96, R16.reuse, R58, R28 ;  /* 0x0000003a1060723c */ /* 0x040fe2000004181c */
[----:B------:R-:W2:Y:S07]  /*a3f0*/  LDSM.16.M88.4 R28, [R237+0x1000] ;  /* 0x00100000ed1c783b */ /* 0x000eae0000000200 */
[C---:B---3--:R-:W-:Y:S08]  /*a400*/  HMMA.16816.F32.BF16 R88, R16.reuse, R52, R88 ;  /* 0x000000341058723c */ /* 0x048ff00000041858 */
[C---:B------:R-:W-:Y:S08]  /*a410*/  HMMA.16816.F32.BF16 R84, R16.reuse, R54, R144 ;  /* 0x000000361054723c */ /* 0x040ff00000041890 */
[C---:B------:R-:W-:Y:S08]  /*a420*/  HMMA.16816.F32.BF16 R80, R16.reuse, R44, R140 ;  /* 0x0000002c1050723c */ /* 0x040ff0000004188c */
[----:B------:R-:W-:Y:S08]  /*a430*/  HMMA.16816.F32.BF16 R76, R16, R46, R136 ;  /* 0x0000002e104c723c */ /* 0x000ff00000041888 */
[C---:B-1----:R-:W-:Y:S08]  /*a440*/  HMMA.16816.F32.BF16 R68, R20.reuse, R52, R124 ;  /* 0x000000341444723c */ /* 0x042ff0000004187c */
[C---:B------:R-:W-:Y:S08]  /*a450*/  HMMA.16816.F32.BF16 R64, R20.reuse, R54, R120 ;  /* 0x000000361440723c */ /* 0x040ff00000041878 */
[----:B------:R-:W-:Y:S08]  /*a460*/  HMMA.16816.F32.BF16 R60, R20, R44, R60 ;  /* 0x0000002c143c723c */ /* 0x000ff0000004183c */
[----:B------:R-:W-:Y:S08]  /*a470*/  HMMA.16816.F32.BF16 R72, R16, R40, R132 ;  /* 0x000000281048723c */ /* 0x000ff00000041884 */
[C---:B------:R-:W-:Y:S08]  /*a480*/  HMMA.16816.F32.BF16 R108, R20.reuse, R56, R108 ;  /* 0x00000038146c723c */ /* 0x040ff0000004186c */
[C---:B------:R-:W-:Y:S01]  /*a490*/  HMMA.16816.F32.BF16 R92, R20.reuse, R58, R92 ;  /* 0x0000003a145c723c */ /* 0x040fe2000004185c */
[----:B------:R-:W-:Y:S07]  /*a4a0*/  LDSM.16.M88.4 R56, [R232+0x6100] ;  /* 0x00610000e838783b */ /* 0x000fee0000000200 */
[C---:B------:R-:W-:Y:S08]  /*a4b0*/  HMMA.16816.F32.BF16 R44, R20.reuse, R46, R116 ;  /* 0x0000002e142c723c */ /* 0x040ff00000041874 */
[----:B------:R-:W-:Y:S08]  /*a4c0*/  HMMA.16816.F32.BF16 R52, R20, R40, R112 ;  /* 0x000000281434723c */ /* 0x000ff00000041870 */
[-C--:B------:R-:W-:Y:S08]  /*a4d0*/  HMMA.16816.F32.BF16 R16, R16, R42.reuse, R128 ;  /* 0x0000002a1010723c */ /* 0x080ff00000041880 */
[----:B------:R-:W-:Y:S01]  /*a4e0*/  HMMA.16816.F32.BF16 R20, R20, R42, R104 ;  /* 0x0000002a1414723c */ /* 0x000fe20000041868 */
[----:B------:R-:W-:Y:S07]  /*a4f0*/  LDSM.16.M88.4 R40, [R232+0x7100] ;  /* 0x00710000e828783b */ /* 0x000fee0000000200 */
[C---:B----4-:R-:W-:Y:S08]  /*a500*/  HMMA.16816.F32.BF16 R128, R12.reuse, R32, R88 ;  /* 0x000000200c80723c */ /* 0x050ff00000041858 */
[C---:B------:R-:W-:Y:S08]  /*a510*/  HMMA.16816.F32.BF16 R112, R12.reuse, R38, R96 ;  /* 0x000000260c70723c */ /* 0x040ff00000041860 */
[C---:B------:R-:W-:Y:S08]  /*a520*/  HMMA.16816.F32.BF16 R88, R12.reuse, R34, R84 ;  /* 0x000000220c58723c */ /* 0x040ff00000041854 */
[----:B------:R-:W-:Y:S01]  /*a530*/  HMMA.16816.F32.BF16 R136, R12, R50, R16 ;  /* 0x000000320c88723c */ /* 0x000fe20000041810 */
[----:B------:R-:W-:Y:S07]  /*a540*/  LDSM.16.M88.4 R16, [R240+0xe100] ;  /* 0x00e10000f010783b */ /* 0x000fee0000000200 */
[C---:B--2---:R-:W-:Y:S01]  /*a550*/  HMMA.16816.F32.BF16 R96, R24.reuse, R30, R44 ;  /* 0x0000001e1860723c */ /* 0x044fe2000004182c */
[----:B------:R-:W1:Y:S07]  /*a560*/  LDSM.16.M88.4 R44, [R232+0x6900] ;  /* 0x00690000e82c783b */ /* 0x000e6e0000000200 */
[----:B------:R-:W-:Y:S01]  /*a570*/  HMMA.16816.F32.BF16 R84, R24, R50, R20 ;  /* 0x000000321854723c */ /* 0x000fe20000041814 */
[----:B------:R-:W2:Y:S07]  /*a580*/  LDSM.16.M88.4 R20, [R240+0xc100] ;  /* 0x00c10000f014783b */ /* 0x000eae0000000200 */
[----:B------:R-:W-:Y:S08]  /*a590*/  HMMA.16816.F32.BF16 R140, R12, R48, R72 ;  /* 0x000000300c8c723c */ /* 0x000ff00000041848 */
[C---:B------:R-:W-:Y:S08]  /*a5a0*/  HMMA.16816.F32.BF16 R132, R24.reuse, R36, R108 ;  /* 0x000000241884723c */ /* 0x040ff0000004186c */
[C---:B------:R-:W-:Y:S08]  /*a5b0*/  HMMA.16816.F32.BF16 R72, R24.reuse, R38, R92 ;  /* 0x000000261848723c */ /* 0x040ff0000004185c */
[C---:B------:R-:W-:Y:S08]  /*a5c0*/  HMMA.16816.F32.BF16 R124, R24.reuse, R32, R68 ;  /* 0x00000020187c723c */ /* 0x040ff00000041844 */
[C---:B------:R-:W-:Y:S01]  /*a5d0*/  HMMA.16816.F32.BF16 R120, R24.reuse, R34, R64 ;  /* 0x000000221878723c */ /* 0x040fe20000041840 */
[----:B------:R-:W-:Y:S07]  /*a5e0*/  LDSM.16.M88.4 R32, [R239+0x2800] ;  /* 0x00280000ef20783b */ /* 0x000fee0000000200 */
[C---:B------:R-:W-:Y:S01]  /*a5f0*/  HMMA.16816.F32.BF16 R116, R24.reuse, R28, R60 ;  /* 0x0000001c1874723c */ /* 0x040fe2000004183c */
[----:B------:R-:W-:Y:S07]  /*a600*/  LDSM.16.M88.4 R60, [R239+0x3800] ;  /* 0x00380000ef3c783b */ /* 0x000fee0000000200 */
[----:B------:R-:W-:Y:S01]  /*a610*/  HMMA.16816.F32.BF16 R104, R24, R48, R52 ;  /* 0x000000301868723c */ /* 0x000fe20000041834 */
[----:B------:R-:W3:Y:S04]  /*a620*/  LDSM.16.M88.4 R24, [R232+0x7900] ;  /* 0x00790000e818783b */ /* 0x000ee80000000200 */
[----:B------:R-:W-:Y:S03]  /*a630*/  LDSM.16.M88.4 R52, [R239+0x3000] ;  /* 0x00300000ef34783b */ /* 0x000fe60000000200 */
[C---:B------:R-:W-:Y:S08]  /*a640*/  HMMA.16816.F32.BF16 R148, R12.reuse, R28, R80 ;  /* 0x0000001c0c94723c */ /* 0x040ff00000041850 */
[C---:B------:R-:W-:Y:S01]  /*a650*/  HMMA.16816.F32.BF16 R144, R12.reuse, R30, R76 ;  /* 0x0000001e0c90723c */ /* 0x040fe2000004184c */
[----:B------:R-:W4:Y:S07]  /*a660*/  LDSM.16.M88.4 R28, [R242+0xc100] ;  /* 0x00c10000f21c783b */ /* 0x000f2e0000000200 */
[----:B------:R-:W-:Y:S01]  /*a670*/  HMMA.16816.F32.BF16 R100, R12, R36, R100 ;  /* 0x000000240c64723c */ /* 0x000fe20000041864 */
[----:B------:R-:W3:Y:S04]  /*a680*/  LDSM.16.M88.4 R12, [R242+0xe100] ;  /* 0x00e10000f20c783b */ /* 0x000ee80000000200 */
[----:B------:R-:W3:Y:S03]  /*a690*/  LDSM.16.M88.4 R36, [R239+0x2000] ;  /* 0x00200000ef24783b */ /* 0x000ee60000000200 */
        /* <DEDUP_REMOVED lines=20> */
[C---:B----4-:R-:W-:Y:S01]  /*a7e0*/  HMMA.16816.F32.BF16 R128, R28.reuse, R32, R48 ;  /* 0x000000201c80723c */ /* 0x050fe20000041830 */
[----:B------:R-:W3:Y:S07]  /*a7f0*/  LDSM.16.M88.4 R48, [R238+0x6900] ;  /* 0x00690000ee30783b */ /* 0x000eee0000000200 */
[----:B------:R-:W-:Y:S01]  /*a800*/  HMMA.16816.F32.BF16 R120, R28, R34, R44 ;  /* 0x000000221c78723c */ /* 0x000fe2000004182c */
[----:B------:R-:W4:Y:S07]  /*a810*/  LDSM.16.M88.4 R44, [R238+0x7100] ;  /* 0x00710000ee2c783b */ /* 0x000f2e0000000200 */
[C---:B------:R-:W-:Y:S08]  /*a820*/  HMMA.16816.F32.BF16 R152, R12.reuse, R32, R68 ;  /* 0x000000200c98723c */ /* 0x040ff00000041844 */
        /* <DEDUP_REMOVED lines=8> */
[----:B------:R-:W-:Y:S08]  /*a8b0*/  HMMA.16816.F32.BF16 R140, R12, R54, R112 ;  /* 0x000000360c8c723c */ /* 0x000ff00000041870 */
[----:B------:R-:W-:Y:S01]  /*a8c0*/  HMMA.16816.F32.BF16 R116, R28, R52, R16 ;  /* 0x000000341c74723c */ /* 0x000fe20000041810 */
[----:B------:R-:W-:Y:S07]  /*a8d0*/  LDSM.16.M88.4 R16, [R243+0xc100] ;  /* 0x00c10000f310783b */ /* 0x000fee0000000200 */
[C---:B------:R-:W-:Y:S08]  /*a8e0*/  HMMA.16816.F32.BF16 R136, R12.reuse, R60, R108 ;  /* 0x0000003c0c88723c */ /* 0x040ff0000004186c */
[----:B------:R-:W-:Y:S01]  /*a8f0*/  HMMA.16816.F32.BF16 R132, R12, R62, R92 ;  /* 0x0000003e0c84723c */ /* 0x000fe2000004185c */
[----:B------:R-:W2:Y:S07]  /*a900*/  LDSM.16.M88.4 R12, [R244+0xe100] ;  /* 0x00e10000f40c783b */ /* 0x000eae0000000200 */
[C---:B------:R-:W-:Y:S01]  /*a910*/  HMMA.16816.F32.BF16 R112, R28.reuse, R54, R96 ;  /* 0x000000361c70723c */ /* 0x040fe20000041860 */
[----:B------:R-:W-:Y:S07]  /*a920*/  LDSM.16.M88.4 R52, [R237+0x2000] ;  /* 0x00200000ed34783b */ /* 0x000fee0000000200 */
[C---:B------:R-:W-:Y:S08]  /*a930*/  HMMA.16816.F32.BF16 R80, R28.reuse, R60, R104 ;  /* 0x0000003c1c50723c */ /* 0x040ff00000041868 */
[----:B------:R-:W-:Y:S01]  /*a940*/  HMMA.16816.F32.BF16 R76, R28, R62, R84 ;  /* 0x0000003e1c4c723c */ /* 0x000fe20000041854 */
[----:B------:R-:W4:Y:S01]  /*a950*/  LDSM.16.M88.4 R28, [R237+0x3800] ;  /* 0x00380000ed1c783b */ /* 0x000f220000000200 */
[----:B------:R-:W-:Y:S01]  /*a960*/  SHF.R.S32.HI R0, RZ, 0x1f, R163 ;  /* 0x0000001fff007819 */ /* 0x000fe200000114a3 */
        /* <DEDUP_REMOVED lines=9> */
[C---:B----4-:R-:W-:Y:S08]  /*aa00*/  HMMA.16816.F32.BF16 R92, R24.reuse, R44, R144 ;  /* 0x0000002c185c723c */ /* 0x050ff00000041890 */
[----:B------:R-:W-:Y:S08]  /*aa10*/  HMMA.16816.F32.BF16 R88, R24, R46, R140 ;  /* 0x0000002e1858723c */ /* 0x000ff0000004188c */
[----:B------:R-:W-:Y:S08]  /*aa20*/  HMMA.16816.F32.BF16 R48, R20, R44, R116 ;  /* 0x0000002c1430723c */ /* 0x000ff00000041874 */
[C---:B------:R-:W-:Y:S08]  /*aa30*/  HMMA.16816.F32.BF16 R84, R24.reuse, R40, R136 ;  /* 0x000000281854723c */ /* 0x040ff00000041888 */
[----:B------:R-:W-:Y:S08]  /*aa40*/  HMMA.16816.F32.BF16 R72, R24, R42, R132 ;  /* 0x0000002a1848723c */ /* 0x000ff00000041884 */
[C---:B------:R-:W-:Y:S08]  /*aa50*/  HMMA.16816.F32.BF16 R44, R20.reuse, R46, R112 ;  /* 0x0000002e142c723c */ /* 0x040ff00000041870 */
[C---:B------:R-:W-:Y:S01]  /*aa60*/  HMMA.16816.F32.BF16 R24, R20.reuse, R40, R80 ;  /* 0x000000281418723c */ /* 0x040fe20000041850 */
[----:B------:R1:W-:Y:S07]  /*aa70*/  STL [R1+0xd4], R0 ;  /* 0x0000d40001007387 */ /* 0x0003ee0000100800 */
[----:B------:R-:W-:Y:S01]  /*aa80*/  HMMA.16816.F32.BF16 R20, R20, R42, R76 ;  /* 0x0000002a1414723c */ /* 0x000fe2000004184c */
[----:B------:R-:W-:Y:S01]  /*aa90*/  ISETP.GE.AND P0, PT, R167, 0x2, PT ;  /* 0x00000002a700780c */ /* 0x000fe20003f06270 */
[----:B------:R-:W-:Y:S01]  /*aaa0*/  BSSY B0, `(.L_x_1922) ;  /* 0x0000079000007945 */ /* 0x000fe20003800000 */
[----:B------:R-:W-:-:S05]  /*aab0*/  IADD3 R249, R248, 0x100, RZ ;  /* 0x00000100f8f97810 */ /* 0x000fca0007ffe0ff */
[C---:B------:R-:W-:Y:S08]  /*aac0*/  HMMA.16816.F32.BF16 R92, R12.reuse, R32, R92 ;  /* 0x000000200c5c723c */ /* 0x040ff0000004185c */
[----:B------:R-:W-:Y:S08]  /*aad0*/  HMMA.16816.F32.BF16 R88, R12, R34, R88 ;  /* 0x000000220c58723c */ /* 0x000ff00000041858 */
[C---:B------:R-:W-:Y:S08]  /*aae0*/  HMMA.16816.F32.BF16 R48, R16.reuse, R32, R48 ;  /* 0x000000201030723c */ /* 0x040ff00000041830 */
[----:B------:R-:W-:Y:S08]  /*aaf0*/  HMMA.16816.F32.BF16 R44, R16, R34, R44 ;  /* 0x00000022102c723c */ /* 0x000ff0000004182c */
[C---:B------:R-:W-:Y:S08]  /*ab00*/  HMMA.16816.F32.BF16 R84, R12.reuse, R28, R84 ;  /* 0x0000001c0c54723c */ /* 0x040ff00000041854 */
[----:B------:R-:W-:Y:S08]  /*ab10*/  HMMA.16816.F32.BF16 R40, R12, R30, R72 ;  /* 0x0000001e0c28723c */ /* 0x000ff00000041848 */
        /* <DEDUP_REMOVED lines=13> */
[----:B-1----:R-:W2:Y:S04]  /*abf0*/  LDL R168, [R1+0xbc] ;  /* 0x0000bc0001a87983 */ /* 0x002ea80000100800 */
[----:B------:R-:W3:Y:S04]  /*ac00*/  LDL R166, [R1+0xb4] ;  /* 0x0000b40001a67983 */ /* 0x000ee80000100800 */
[----:B------:R-:W4:Y:S04]  /*ac10*/  LDL.64 R164, [R1+0xc0] ;  /* 0x0000c00001a47983 */ /* 0x000f280000100a00 */
[----:B------:R-:W4:Y:S01]  /*ac20*/  LDL R163, [R1+0xc8] ;  /* 0x0000c80001a37983 */ /* 0x000f220000100800 */
[----:B------:R-:W-:-:S02]  /*ac30*/  IMAD.MOV.U32 R0, RZ, RZ, c[0x0][0x2b8] ;  /* 0x0000ae00ff007624 */ /* 0x000fc400078e00ff */
[----:B------:R-:W-:-:S03]  /*ac40*/  IMAD.MOV.U32 R10, RZ, RZ, RZ ;  /* 0x000000ffff0a7224 */ /* 0x000fc600078e00ff */
[----:B------:R-:W-:Y:S01]  /*ac50*/  ISETP.NE.AND P0, PT, R0, 0x1, PT ;  /* 0x000000010000780c */ /* 0x000fe20003f05270 */
[----:B--2---:R-:W-:-:S05]  /*ac60*/  IMAD R2, R167, 0x40, R168 ;  /* 0x00000040a7027824 */ /* 0x004fca00078e02a8 */
[----:B---3--:R-:W-:-:S04]  /*ac70*/  IADD3 R2, R2, -0x80, R166 ;  /* 0xffffff8002027810 */ /* 0x008fc80007ffe0a6 */
[----:B------:R-:W-:-:S03]  /*ac80*/  MOV R0, R2 ;  /* 0x0000000200007202 */ /* 0x000fc60000000f00 */
[----:B------:R-:W-:-:S05]  /*ac90*/  @P0 IMAD.HI.U32 R3, R2, c[0x0][0x2bc], RZ ;  /* 0x0000af0002030a27 */ /* 0x000fca00078e00ff */
[----:B------:R-:W-:-:S04]  /*aca0*/  @P0 SHF.R.U32.HI R0, RZ, c[0x0][0x2c0], R3 ;  /* 0x0000b000ff000a19 */ /* 0x000fc80000011603 */
[----:B----4-:R-:W-:-:S04]  /*acb0*/  @!P6 IADD3 R3, P0, R0, R164, RZ ;  /* 0x000000a40003e210 */ /* 0x010fc80007f1e0ff */
[----:B------:R-:W-:Y:S02]  /*acc0*/  @!P6 LEA.HI.X.SX32 R5, R0, R163, 0x1, P0 ;  /* 0x000000a30005e211 */ /* 0x000fe400000f0eff */
        /* <DEDUP_REMOVED lines=8> */
[----:B------:R-:W-:Y:S01]  /*ad50*/  SHF.R.S32.HI R0, RZ, 0x1f, R8 ;  /* 0x0000001fff007819 */ /* 0x000fe20000011408 */
[----:B------:R1:W-:Y:S04]  /*ad60*/  STL [R1+0x74], R8 ;  /* 0x0000740801007387 */ /* 0x0003e80000100800 */
[----:B------:R-:W-:-:S04]  /*ad70*/  IMAD R0, R0, c[0x0][0x1e0], RZ ;  /* 0x0000780000007a24 */ /* 0x000fc800078e02ff */
[----:B------:R-:W-:-:S04]  /*ad80*/  IMAD R0, R8, c[0x0][0x1e4], R0 ;  /* 0x0000790008007a24 */ /* 0x000fc800078e0200 */
[----:B------:R-:W-:Y:S01]  /*ad90*/  IMAD.IADD R3, R3, 0x1, R0 ;  /* 0x0000000103037824 */ /* 0x000fe200078e0200 */
[----:B-1----:R-:W-:Y:S01]  /*ada0*/  SHF.R.S32.HI R8, RZ, 0x1f, R164 ;  /* 0x0000001fff087819 */ /* 0x002fe200000114a4 */
[----:B---3--:R-:W-:-:S04]  /*adb0*/  IMAD.WIDE.U32 R164, R163, c[0x0][0x1e8], RZ ;  /* 0x00007a00a3a47a25 */ /* 0x008fc800078e00ff */
[----:B------:R-:W-:-:S04]  /*adc0*/  IMAD R8, R8, c[0x0][0x1e8], RZ ;  /* 0x00007a0008087a24 */ /* 0x000fc800078e02ff */
[----:B------:R-:W-:-:S05]  /*add0*/  IMAD R8, R163, c[0x0][0x1ec], R8 ;  /* 0x00007b00a3087a24 */ /* 0x000fca00078e0208 */
[----:B------:R-:W-:Y:S01]  /*ade0*/  IADD3 R8, R165, R8, RZ ;  /* 0x00000008a5087210 */ /* 0x000fe20007ffe0ff */
[----:B--2---:R1:W-:Y:S01]  /*adf0*/  STL [R1+0x70], R10 ;  /* 0x0000700a01007387 */ /* 0x0043e20000100800 */
[----:B------:R-:W-:Y:S01]  /*ae00*/  SHF.R.S32.HI R0, RZ, 0x1f, R10 ;  /* 0x0000001fff007819 */ /* 0x000fe2000001140a */
        /* <DEDUP_REMOVED lines=8> */
[----:B------:R2:W3:Y:S02]  /*ae90*/  SHFL.IDX PT, R11, R4, RZ, 0x181f ;  /* 0x00181fff040b7589 */ /* 0x0004e400000e0000 */
.L_x_2008:
[----:B------:R-:W-:Y:S05]  /*aea0*/  BRA.DIV ~URZ, `(.L_x_1925) ;  /* 0x000102027f007947 */ /* 0x000fea000b800000 */
[----:B------:R-:W4:Y:S04]  /*aeb0*/  LDL R0, [R1+0xd4] ;  /* 0x0000d40001007983 */ /* 0x000f280000100800 */
[----:B--2---:R-:W2:Y:S04]  /*aec0*/  LDL R17, [R1+0x8c] ;  /* 0x00008c0001117983 */ /* 0x004ea80000100800 */
[----:B---3--:R-:W3:Y:S04]  /*aed0*/  LDL R2, [R1+0xb8] ;  /* 0x0000b80001027983 */ /* 0x008ee80000100800 */
[----:B------:R-:W3:Y:S04]  /*aee0*/  LDL R21, [R1+0xd0] ;  /* 0x0000d00001157983 */ /* 0x000ee80000100800 */
[----:B-1----:R-:W1:Y:S04]  /*aef0*/  SHFL.IDX PT, R10, R5, RZ, 0x181f ;  /* 0x00181fff050a7589 */ /* 0x002e6800000e0000 */
[----:B------:R-:W1:Y:S04]  /*af00*/  SHFL.IDX PT, R8, R5, 0x1, 0x181f ;  /* 0x00381f0005087f89 */ /* 0x000e6800000e0000 */
[----:B------:R-:W1:Y:S04]  /*af10*/  SHFL.IDX PT, R19, R4, 0x1, 0x181f ;  /* 0x00381f0004137f89 */ /* 0x000e6800000e0000 */
[----:B------:R-:W1:Y:S04]  /*af20*/  SHFL.IDX PT, R15, R5, 0x2, 0x181f ;  /* 0x00581f00050f7f89 */ /* 0x000e6800000e0000 */
[----:B------:R-:W1:Y:S01]  /*af30*/  SHFL.IDX PT, R18, R4, 0x2, 0x181f ;  /* 0x00581f0004127f89 */ /* 0x000e6200000e0000 */
[C---:B--2---:R-:W-:Y:S01]  /*af40*/  IMAD.SHL.U32 R20, R17.reuse, 0x2, RZ ;  /* 0x0000000211147824 */ /* 0x044fe200078e00ff */
[----:B----4-:R-:W-:-:S02]  /*af50*/  SHF.L.U64.HI R3, R17, 0x1, R0 ;  /* 0x0000000111037819 */ /* 0x010fc40000010200 */
[----:B------:R-:W-:Y:S01]  /*af60*/  ISETP.GE.AND P3, PT, R17, c[0x0][0x1d4], PT ;  /* 0x0000750011007a0c */ /* 0x000fe20003f66270 */
[----:B---3--:R-:W-:Y:S01]  /*af70*/  IMAD.SHL.U32 R0, R2, 0x2, RZ ;  /* 0x0000000202007824 */ /* 0x008fe200078e00ff */
[----:B-1----:R-:W-:Y:S02]  /*af80*/  IADD3 R12, P0, R10, R20, RZ ;  /* 0x000000140a0c7210 */ /* 0x002fe40007f1e0ff */
[----:B------:R-:W-:Y:S02]  /*af90*/  SHF.L.U64.HI R2, R2, 0x1, R21 ;  /* 0x0000000102027819 */ /* 0x000fe40000010215 */
[----:B------:R-:W-:Y:S01]  /*afa0*/  IADD3 R10, P1, R10, R0, RZ ;  /* 0x000000000a0a7210 */ /* 0x000fe20007f3e0ff */
[----:B------:R-:W-:Y:S01]  /*afb0*/  IMAD.X R13, R11, 0x1, R3, P0 ;  /* 0x000000010b0d7824 */ /* 0x000fe200000e0603 */
[----:B------:R-:W-:-:S03]  /*afc0*/  IADD3 R16, P0, R8, R20, RZ ;  /* 0x0000001408107210 */ /* 0x000fc60007f1e0ff */
[----:B------:R-:W-:Y:S01]  /*afd0*/  IMAD.X R11, R11, 0x1, R2, P1 ;  /* 0x000000010b0b7824 */ /* 0x000fe200008e0602 */
[----:B------:R-:W-:Y:S01]  /*afe0*/  IADD3 R14, P2, R8, R0, RZ ;  /* 0x00000000080e7210 */ /* 0x000fe20007f5e0ff */
[----:B------:R1:W-:Y:S01]  /*aff0*/  LDGSTS.E.BYPASS.LTC128B.128 [R248+0x4100], [R12.64], !P3 ;  /* 0x041000000cf87fae */ /* 0x0003e2000d901d46 */
[----:B------:R-:W-:-:S03]  /*b000*/  IMAD.X R17, R19, 0x1, R3, P0 ;  /* 0x0000000113117824 */ /* 0x000fc600000e0603 */
[----:B------:R2:W-:Y:S04]  /*b010*/  LDGSTS.E.BYPASS.LTC128B.128 [R248+0x6100], [R10.64], !P5 ;  /* 0x061000000af87fae */ /* 0x0005e8000e901d46 */
[----:B------:R3:W-:Y:S04]  /*b020*/  LDGSTS.E.BYPASS.LTC128B.128 [R248+0x4900], [R16.64], !P3 ;  /* 0x0490000010f87fae */ /* 0x0007e8000d901d46 */
[----:B------:R4:W3:Y:S01]  /*b030*/  SHFL.IDX PT, R8, R5, 0x3, 0x181f ;  /* 0x00781f0005087f89 */ /* 0x0008e200000e0000 */
[C---:B-1----:R-:W-:Y:S02]  /*b040*/  IADD3 R12, P1, R15.reuse, R20, RZ ;  /* 0x000000140f0c7210 */ /* 0x042fe40007f3e0ff */
[----:B--2---:R-:W-:Y:S01]  /*b050*/  IADD3 R10, P0, R15, R0, RZ ;  /* 0x000000000f0a7210 */ /* 0x004fe20007f1e0ff */
[----:B------:R-:W-:-:S05]  /*b060*/  IMAD.X R15, R19, 0x1, R2, P2 ;  /* 0x00000001130f7824 */ /* 0x000fca00010e0602 */
[----:B------:R1:W-:Y:S01]  /*b070*/  LDGSTS.E.BYPASS.LTC128B.128 [R248+0x6900], [R14.64], !P5 ;  /* 0x069000000ef87fae */ /* 0x0003e2000e901d46 */
[CC--:B------:R-:W-:Y:S01]  /*b080*/  IADD3.X R13, R18.reuse, R3.reuse, RZ, P1, !PT ;  /* 0x00000003120d7210 */ /* 0x0c0fe20000ffe4ff */
[--C-:B------:R-:W-:Y:S01]  /*b090*/  IMAD.X R11, R18, 0x1, R2.reuse, P0 ;  /* 0x00000001120b7824 */ /* 0x100fe200000e0602 */
[----:B------:R-:W-:Y:S01]  /*b0a0*/  SEL R21, RZ, 0x10, P5 ;  /* 0x00000010ff157807 */ /* 0x000fe20002800000 */
[----:B---3--:R-:W-:Y:S02]  /*b0b0*/  IMAD.MOV.U32 R16, RZ, RZ, R2 ;  /* 0x000000ffff107224 */ /* 0x008fe400078e0002 */
[----:B------:R2:W-:Y:S04]  /*b0c0*/  LDGSTS.E.BYPASS.LTC128B.128 [R248+0x5100], [R12.64], !P3 ;  /* 0x051000000cf87fae */ /* 0x0005e8000d901d46 */
[----:B------:R3:W-:Y:S04]  /*b0d0*/  LDGSTS.E.BYPASS.LTC128B.128 [R248+0x7100], [R10.64], !P5 ;  /* 0x071000000af87fae */ /* 0x0007e8000e901d46 */
[----:B-1----:R4:W1:Y:S01]  /*b0e0*/  SHFL.IDX PT, R14, R4, 0x3, 0x181f ;  /* 0x00781f00040e7f89 */ /* 0x00286200000e0000 */
[----:B------:R-:W-:Y:S01]  /*b0f0*/  MOV R15, R3 ;  /* 0x00000003000f7202 */ /* 0x000fe20000000f00 */
[----:B--2---:R-:W-:-:S02]  /*b100*/  IMAD.MOV.U32 R12, RZ, RZ, R20 ;  /* 0x000000ffff0c7224 */ /* 0x004fc400078e0014 */
[----:B------:R-:W-:Y:S01]  /*b110*/  IMAD.MOV.U32 R13, RZ, RZ, R0 ;  /* 0x000000ffff0d7224 */ /* 0x000fe200078e0000 */
[----:B---3--:R-:W-:Y:S01]  /*b120*/  SEL R11, RZ, 0x10, P3 ;  /* 0x00000010ff0b7807 */ /* 0x008fe20001800000 */
[----:B------:R-:W-:-:S03]  /*b130*/  IMAD.MOV.U32 R10, RZ, RZ, R21 ;  /* 0x000000ffff0a7224 */ /* 0x000fc600078e0015 */
.L_x_2009:
[C---:B------:R-:W-:Y:S02]  /*b140*/  IADD3 R0, -R11.reuse, 0x10, RZ ;  /* 0x000000100b007810 */ /* 0x040fe40007ffe1ff */
[----:B------:R-:W-:Y:S02]  /*b150*/  IADD3 R2, -R10, 0x10, RZ ;  /* 0x000000100a027810 */ /* 0x000fe40007ffe1ff */
[----:B------:R-:W-:Y:S02]  /*b160*/  LOP3.LUT R0, R0, 0xf, RZ, 0xc0, !PT ;  /* 0x0000000f00007812 */ /* 0x000fe400078ec0ff */
[----:B------:R-:W-:Y:S02]  /*b170*/  ISETP.NE.U32.AND P3, PT, R11, RZ, PT ;  /* 0x000000ff0b00720c */ /* 0x000fe40003f65070 */
[----:B----4-:R-:W-:-:S02]  /*b180*/  IADD3 R4, P1, P0, R0, R8, R12 ;  /* 0x0000000800047210 */ /* 0x010fc4000783e00c */
[----:B------:R-:W-:Y:S02]  /*b190*/  LOP3.LUT R2, R2, 0xf, RZ, 0xc0, !PT ;  /* 0x0000000f02027812 */ /* 0x000fe400078ec0ff */
[----:B------:R-:W-:Y:S02]  /*b1a0*/  ISETP.NE.U32.AND P2, PT, R10, RZ, PT ;  /* 0x000000ff0a00720c */ /* 0x000fe40003f45070 */
[----:B-1----:R-:W-:Y:S02]  /*b1b0*/  IADD3.X R5, RZ, R14, R15, P1, P0 ;  /* 0x0000000eff057210 */ /* 0x002fe40000fe040f */
[----:B------:R-:W-:-:S03]  /*b1c0*/  IADD3 R2, P1, P0, R2, R8, R13 ;  /* 0x0000000802027210 */ /* 0x000fc6000783e00d */
[----:B------:R-:W-:Y:S01]  /*b1d0*/  @!PT LDS RZ, [RZ] ;  /* 0x00000000fffff984 */ /* 0x000fe20000000800 */
[----:B------:R-:W-:Y:S01]  /*b1e0*/  @!PT LDS RZ, [RZ] ;  /* 0x00000000fffff984 */ /* 0x000fe20000000800 */
[----:B------:R-:W-:Y:S01]  /*b1f0*/  @!PT LDS RZ, [RZ] ;  /* 0x00000000fffff984 */ /* 0x000fe20000000800 */
[----:B------:R1:W-:Y:S01]  /*b200*/  LDGSTS.E.BYPASS.LTC128B.128.ZFILL [R248+0x5900], [R4.64], P3 ;  /* 0x0590000004f87fae */ /* 0x0003e20009941d46 */
[----:B------:R-:W-:-:S05]  /*b210*/  IADD3.X R3, RZ, R14, R16, P1, P0 ;  /* 0x0000000eff037210 */ /* 0x000fca0000fe0410 */
[----:B------:R1:W-:Y:S04]  /*b220*/  LDGSTS.E.BYPASS.LTC128B.128.ZFILL [R248+0x7900], [R2.64], P2 ;  /* 0x0790000002f87fae */ /* 0x0003e80009141d46 */
.L_x_1923:
[----:B-1----:R-:W-:Y:S05]  /*b230*/  BSYNC B0 ;  /* 0x0000000000007941 */ /* 0x002fea0003800000 */
.L_x_1922:
[----:B------:R-:W2:Y:S04]  /*b240*/  LDL R11, [R1+0x4] ;  /* 0x00000400010b7983 */ /* 0x000ea80000100800 */
[----:B------:R-:W3:Y:S04]  /*b250*/  LDL R14, [R1+0x88] ;  /* 0x00008800010e7983 */ /* 0x000ee80000100800 */
[----:B------:R-:W4:Y:S04]  /*b260*/  LDL R13, [R1+0x94] ;  /* 0x00009400010d7983 */ /* 0x000f280000100800 */
[----:B------:R-:W3:Y:S01]  /*b270*/  LDL R12, [R1+0xac] ;  /* 0x0000ac00010c7983 */ /* 0x000ee20000100800 */
[----:B-----5:R-:W-:Y:S01]  /*b280*/  SHF.R.S32.HI R0, RZ, 0x1f, R160 ;  /* 0x0000001fff007819 */ /* 0x020fe200000114a0 */
[----:B------:R-:W-:-:S02]  /*b290*/  IMAD.MOV.U32 R15, RZ, RZ, c[0x0][0x2c4] ;  /* 0x0000b100ff0f7624 */ /* 0x000fc400078e00ff */
[----:B------:R-:W0:Y:S01]  /*b2a0*/  LDGDEPBAR ;  /* 0x00000000000079af */ /* 0x000e220000000000 */
[CC--:B------:R-:W-:Y:S02]  /*b2b0*/  LEA.HI R2, R0.reuse, R160.reuse, RZ, 0x2 ;  /* 0x000000a000027211 */ /* 0x0c0fe400078f10ff */
[----:B------:R-:W-:Y:S02]  /*b2c0*/  LEA.HI R0, R0, R160, RZ, 0x5 ;  /* 0x000000a000007211 */ /* 0x000fe400078f28ff */
[----:B------:R-:W-:Y:S02]  /*b2d0*/  LOP3.LUT R3, R2, 0xfffffffc, RZ, 0xc0, !PT ;  /* 0xfffffffc02037812 */ /* 0x000fe400078ec0ff */
[----:B------:R-:W-:Y:S02]  /*b2e0*/  LOP3.LUT R2, R0, 0xffffffe0, RZ, 0xc0, !PT ;  /* 0xffffffe000027812 */ /* 0x000fe400078ec0ff */
[--C-:B------:R-:W-:Y:S02]  /*b2f0*/  SHF.R.S32.HI R5, RZ, 0x5, R0.reuse ;  /* 0x00000005ff057819 */ /* 0x100fe40000011400 */
[----:B------:R-:W-:Y:S01]  /*b300*/  SHF.R.S32.HI R4, RZ, 0x1f, R0 ;  /* 0x0000001fff047819 */ /* 0x000fe20000011400 */
[----:B------:R-:W-:-:S02]  /*b310*/  IMAD.IADD R0, R160, 0x1, -R2 ;  /* 0x00000001a0007824 */ /* 0x000fc400078e0a02 */
[----:B------:R-:W-:Y:S01]  /*b320*/  IMAD.IADD R3, R160, 0x1, -R3 ;  /* 0x00000001a0037824 */ /* 0x000fe200078e0a03 */
[----:B------:R-:W-:Y:S02]  /*b330*/  LEA.HI R4, R4, R5, RZ, 0x2 ;  /* 0x0000000504047211 */ /* 0x000fe400078f10ff */
[----:B------:R-:W-:Y:S02]  /*b340*/  SHF.R.S32.HI R10, RZ, 0x1f, R0 ;  /* 0x0000001fff0a7819 */ /* 0x000fe40000011400 */
[----:B------:R-:W-:Y:S02]  /*b350*/  LEA.HI R2, R3, R3, RZ, 0x1 ;  /* 0x0000000303027211 */ /* 0x000fe400078f08ff */
[----:B------:R-:W-:Y:S02]  /*b360*/  LOP3.LUT R8, R4, 0xffffffc, RZ, 0xc0, !PT ;  /* 0x0ffffffc04087812 */ /* 0x000fe400078ec0ff */
[----:B------:R-:W-:Y:S02]  /*b370*/  LEA.HI R4, R10, R0, RZ, 0x2 ;  /* 0x000000000a047211 */ /* 0x000fe400078f10ff */
[C---:B------:R-:W-:Y:S01]  /*b380*/  LOP3.LUT R10, R2.reuse, 0x1ffffffe, RZ, 0xc0, !PT ;  /* 0x1ffffffe020a7812 */ /* 0x040fe200078ec0ff */
[----:B------:R-:W-:-:S02]  /*b390*/  IMAD.SHL.U32 R2, R2, 0x20, RZ ;  /* 0x0000002002027824 */ /* 0x000fc400078e00ff */
[----:B------:R-:W-:Y:S01]  /*b3a0*/  IMAD.IADD R8, R5, 0x1, -R8 ;  /* 0x0000000105087824 */ /* 0x000fe200078e0a08 */
[----:B------:R-:W-:Y:S01]  /*b3b0*/  ISETP.NE.AND P0, PT, R15, 0x1, PT ;  /* 0x000000010f00780c */ /* 0x000fe20003f05270 */
[----:B------:R-:W-:Y:S01]  /*b3c0*/  IMAD.IADD R5, R3, 0x1, -R10 ;  /* 0x0000000103057824 */ /* 0x000fe200078e0a0a */
[----:B------:R-:W-:Y:S01]  /*b3d0*/  SHF.R.S32.HI R16, RZ, 0x2, R4 ;  /* 0x00000002ff107819 */ /* 0x000fe20000011404 */
[----:B------:R-:W-:Y:S01]  /*b3e0*/  IMAD.SHL.U32 R15, R8, 0x10, RZ ;  /* 0x00000010080f7824 */ /* 0x000fe200078e00ff */
[----:B------:R-:W-:Y:S02]  /*b3f0*/  LOP3.LUT R10, R2, 0xffffffc0, RZ, 0xc0, !PT ;  /* 0xffffffc0020a7812 */ /* 0x000fe400078ec0ff */
[----:B------:R-:W-:Y:S01]  /*b400*/  LOP3.LUT R3, R4, 0x7ffffffc, RZ, 0xc0, !PT ;  /* 0x7ffffffc04037812 */ /* 0x000fe200078ec0ff */
[----:B------:R-:W-:Y:S04]  /*b410*/  STL [R1+0xa8], R16 ;  /* 0x0000a81001007387 */ /* 0x000fe80000100800 */
[----:B------:R-:W-:Y:S04]  /*b420*/  STL [R1+0xa4], R15 ;  /* 0x0000a40f01007387 */ /* 0x000fe80000100800 */
[----:B------:R-:W-:Y:S01]  /*b430*/  STL [R1+0xa0], R10 ;  /* 0x0000a00a01007387 */ /* 0x000fe20000100800 */
[----:B------:R-:W-:-:S02]  /*b440*/  IMAD.SHL.U32 R5, R5, 0x8, RZ ;  /* 0x0000000805057824 */ /* 0x000fc400078e00ff */
[----:B------:R-:W-:Y:S02]  /*b450*/  IMAD.MOV.U32 R4, RZ, RZ, -0x40 ;  /* 0xffffffc0ff047424 */ /* 0x000fe400078e00ff */
[----:B------:R-:W-:Y:S01]  /*b460*/  IMAD.IADD R3, R0, 0x1, -R3 ;  /* 0x0000000100037824 */ /* 0x000fe200078e0a03 */
[----:B------:R1:W-:Y:S01]  /*b470*/  STL [R1+0x9c], R5 ;  /* 0x00009c0501007387 */ /* 0x0003e20000100800 */
[----:B--2---:R-:W-:-:S05]  /*b480*/  IMAD R2, R11, 0x80, R16 ;  /* 0x000000800b027824 */ /* 0x004fca00078e0210 */
[----:B------:R-:W-:-:S05]  /*b490*/  IADD3 R2, R10, R2, R15 ;  /* 0x000000020a027210 */ /* 0x000fca0007ffe00f */
[----:B------:R-:W-:Y:S02]  /*b4a0*/  IMAD.IADD R0, R5, 0x1, R2 ;  /* 0x0000000105007824 */ /* 0x000fe400078e0202 */
[----:B---3--:R-:W-:Y:S02]  /*b4b0*/  IMAD R2, R14, R4, 0x41 ;  /* 0x000000410e027424 */ /* 0x008fe400078e0204 */
[----:B-1----:R-:W-:Y:S02]  /*b4c0*/  IMAD.SHL.U32 R5, R3, 0x2, RZ ;  /* 0x0000000203057824 */ /* 0x002fe400078e00ff */
[----:B------:R-:W-:-:S03]  /*b4d0*/  @P0 IMAD.HI.U32 R3, R0, c[0x0][0x2c8], RZ ;  /* 0x0000b20000030a27 */ /* 0x000fc600078e00ff */
[----:B----4-:R-:W-:Y:S01]  /*b4e0*/  IADD3 R2, -R5, R2, R13 ;  /* 0x0000000205027210 */ /* 0x010fe20007ffe10d */
[----:B------:R1:W-:Y:S01]  /*b4f0*/  STL [R1+0x98], R5 ;  /* 0x0000980501007387 */ /* 0x0003e20000100800 */
[----:B------:R-:W-:-:S03]  /*b500*/  @P0 SHF.R.U32.HI R0, RZ, c[0x0][0x2cc], R3 ;  /* 0x0000b300ff000a19 */ /* 0x000fc60000011603 */
[----:B------:R-:W-:Y:S01]  /*b510*/  IMAD.IADD R4, R2, 0x1, -R12 ;  /* 0x0000000102047824 */ /* 0x000fe200078e0a0c */
[----:B-1----:R-:W-:Y:S01]  /*b520*/  IADD3 R5, -R5, R13, -R162 ;  /* 0x0000000d05057210 */ /* 0x002fe20007ffe9a2 */
[----:B------:R-:W-:Y:S05]  /*b530*/  BRA.DIV ~URZ, `(.L_x_1926) ;  /* 0x000101227f007947 */ /* 0x000fea000b800000 */
[----:B------:R1:W2:Y:S02]  /*b540*/  SHFL.IDX PT, R2, R0, RZ, 0x1c1f ;  /* 0x001c1fff00027589 */ /* 0x0002a400000e0000 */
.L_x_2010:
[----:B--2---:R-:W-:-:S05]  /*b550*/  IMAD.IADD R2, R4, 0x1, R2 ;  /* 0x0000000104027824 */ /* 0x004fca00078e0202 */
[----:B------:R-:W-:-:S04]  /*b560*/  IMNMX R2, R5, R2, PT ;  /* 0x0000000205027217 */ /* 0x000fc80003800200 */
[C---:B------:R-:W-:Y:S02]  /*b570*/  ISETP.GT.AND P0, PT, R2.reuse, RZ, PT ;  /* 0x000000ff0200720c */ /* 0x040fe40003f04270 */
[----:B------:R-:W-:Y:S02]  /*b580*/  ISETP.GT.AND P1, PT, R2, 0x1, PT ;  /* 0x000000010200780c */ /* 0x000fe40003f24270 */
[----:B------:R-:W-:Y:S02]  /*b590*/  FSEL R10, R68, -INF , P0 ;  /* 0xff800000440a7808 */ /* 0x000fe40000000000 */
[----:B------:R-:W-:Y:S02]  /*b5a0*/  ISETP.GT.AND P0, PT, R2, 0x9, PT ;  /* 0x000000090200780c */ /* 0x000fe40003f04270 */
        /* <DEDUP_REMOVED lines=21> */
[C---:B------:R-:W-:Y:S02]  /*b700*/  ISETP.GT.AND P1, PT, R2.reuse, 0x38, PT ;  /* 0x000000380200780c */ /* 0x040fe40003f24270 */
[----:B------:R-:W-:Y:S02]  /*b710*/  ISETP.GT.AND P0, PT, R2, 0x39, PT ;  /* 0x000000390200780c */ /* 0x000fe40003f04270 */
[----:B------:R-:W-:Y:S02]  /*b720*/  FSEL R157, R45, -INF , P4 ;  /* 0xff8000002d9d7808 */ /* 0x000fe40002000000 */
        /* <DEDUP_REMOVED lines=12> */
[C---:B------:R-:W-:Y:S02]  /*b7f0*/  ISETP.GT.AND P0, PT, R3.reuse, RZ, PT ;  /* 0x000000ff0300720c */ /* 0x040fe40003f04270 */
[C---:B------:R-:W-:Y:S02]  /*b800*/  ISETP.GT.AND P1, PT, R3.reuse, 0x1, PT ;  /* 0x000000010300780c */ /* 0x040fe40003f24270 */
[----:B------:R-:W-:Y:S02]  /*b810*/  FSEL R12, R70, -INF , P0 ;  /* 0xff800000460c7808 */ /* 0x000fe40000000000 */
[----:B------:R-:W-:Y:S02]  /*b820*/  ISETP.GT.AND P0, PT, R3, 0x9, PT ;  /* 0x000000090300780c */ /* 0x000fe40003f04270 */
[----:B------:R-:W-:Y:S02]  /*b830*/  FSEL R13, R71, -INF , P1 ;  /* 0xff800000470d7808 */ /* 0x000fe40000800000 */
[----:B------:R-:W-:-:S02]  /*b840*/  FSEL R19, R67, -INF , P0 ;  /* 0xff80000043137808 */ /* 0x000fc40000000000 */
[C---:B------:R-:W-:Y:S02]  /*b850*/  ISETP.GT.AND P1, PT, R3.reuse, 0x10, PT ;  /* 0x000000100300780c */ /* 0x040fe40003f24270 */
[----:B------:R-:W-:Y:S02]  /*b860*/  ISETP.GT.AND P0, PT, R3, 0x11, PT ;  /* 0x000000110300780c */ /* 0x000fe40003f04270 */
[----:B------:R-:W-:Y:S02]  /*b870*/  FSEL R21, R62, -INF , P1 ;  /* 0xff8000003e157808 */ /* 0x000fe40000800000 */
[----:B------:R-:W-:Y:S02]  /*b880*/  FSEL R23, R63, -INF , P0 ;  /* 0xff8000003f177808 */ /* 0x000fe40000000000 */
[C---:B------:R-:W-:Y:S02]  /*b890*/  ISETP.GT.AND P1, PT, R3.reuse, 0x19, PT ;  /* 0x000000190300780c */ /* 0x040fe40003f24270 */
[----:B------:R-:W-:-:S02]  /*b8a0*/  ISETP.GT.AND P0, PT, R3, 0x20, PT ;  /* 0x000000200300780c */ /* 0x000fc40003f04270 */
        /* <DEDUP_REMOVED lines=8> */
[C---:B------:R-:W-:Y:S02]  /*b930*/  ISETP.GT.AND P2, PT, R3.reuse, 0x18, PT ;  /* 0x000000180300780c */ /* 0x040fe40003f44270 */
[C---:B------:R-:W-:Y:S02]  /*b940*/  ISETP.GT.AND P1, PT, R3.reuse, 0x30, PT ;  /* 0x000000300300780c */ /* 0x040fe40003f24270 */
[----:B------:R-:W-:Y:S02]  /*b950*/  ISETP.GT.AND P0, PT, R3, 0x31, PT ;  /* 0x000000310300780c */ /* 0x000fe40003f04270 */
[----:B------:R-:W-:-:S02]  /*b960*/  IMNMX R2, R5, R2, PT ;  /* 0x0000000205027217 */ /* 0x000fc40003800200 */
[----:B------:R-:W-:Y:S02]  /*b970*/  FSEL R27, R58, -INF , P2 ;  /* 0xff8000003a1b7808 */ /* 0x000fe40001000000 */
[----:B------:R-:W-:Y:S02]  /*b980*/  FSEL R156, R34, -INF , P1 ;  /* 0xff800000229c7808 */ /* 0x000fe40000800000 */
[----:B------:R-:W-:Y:S02]  /*b990*/  FSEL R155, R35, -INF , P0 ;  /* 0xff800000239b7808 */ /* 0x000fe40000000000 */
[C---:B------:R-:W-:Y:S02]  /*b9a0*/  ISETP.GT.AND P2, PT, R3.reuse, 0x28, PT ;  /* 0x000000280300780c */ /* 0x040fe40003f44270 */
[----:B------:R-:W-:Y:S02]  /*b9b0*/  ISETP.GT.AND P1, PT, R3, 0x39, PT ;  /* 0x000000390300780c */ /* 0x000fe40003f24270 */
[----:B------:R-:W-:-:S02]  /*b9c0*/  ISETP.GT.AND P0, PT, R2, RZ, PT ;  /* 0x000000ff0200720c */ /* 0x000fc40003f04270 */
[----:B------:R-:W-:Y:S02]  /*b9d0*/  IMNMX R0, R5, R0, PT ;  /* 0x0000000005007217 */ /* 0x000fe40003800200 */
[----:B------:R-:W-:Y:S02]  /*b9e0*/  FSEL R150, R46, -INF , P2 ;  /* 0xff8000002e967808 */ /* 0x000fe40001000000 */
[----:B------:R-:W-:Y:S02]  /*b9f0*/  FSEL R153, R31, -INF , P1 ;  /* 0xff8000001f997808 */ /* 0x000fe40000800000 */
[----:B------:R-:W-:Y:S02]  /*ba00*/  FSEL R24, R108, -INF , P0 ;  /* 0xff8000006c187808 */ /* 0x000fe40000000000 */
[----:B------:R-:W-:Y:S02]  /*ba10*/  ISETP.GT.AND P2, PT, R3, 0x38, PT ;  /* 0x000000380300780c */ /* 0x000fe40003f44270 */
[----:B------:R-:W-:-:S02]  /*ba20*/  ISETP.GT.AND P1, PT, R0, RZ, PT ;  /* 0x000000ff0000720c */ /* 0x000fc40003f24270 */
[----:B------:R-:W-:Y:S02]  /*ba30*/  ISETP.GT.AND P0, PT, R0, 0x1, PT ;  /* 0x000000010000780c */ /* 0x000fe40003f04270 */
[----:B------:R-:W-:Y:S02]  /*ba40*/  FSEL R154, R30, -INF , P2 ;  /* 0xff8000001e9a7808 */ /* 0x000fe40001000000 */
[----:B------:R-:W-:Y:S02]  /*ba50*/  FSEL R32, R110, -INF , P1 ;  /* 0xff8000006e207808 */ /* 0x000fe40000800000 */
[----:B------:R-:W-:Y:S02]  /*ba60*/  FSEL R33, R111, -INF , P0 ;  /* 0xff8000006f217808 */ /* 0x000fe40000000000 */
[----:B------:R-:W-:Y:S02]  /*ba70*/  ISETP.GT.AND P2, PT, R2, 0x1, PT ;  /* 0x000000010200780c */ /* 0x000fe40003f44270 */
[----:B------:R-:W-:-:S02]  /*ba80*/  ISETP.GT.AND P1, PT, R0, 0x8, PT ;  /* 0x000000080000780c */ /* 0x000fc40003f24270 */
        /* <DEDUP_REMOVED lines=35> */
[----:B------:R-:W-:-:S02]  /*bcc0*/  ISETP.GT.AND P0, PT, R0, 0x28, PT ;  /* 0x000000280000780c */ /* 0x000fc40003f04270 */
[----:B------:R-:W-:Y:S02]  /*bcd0*/  FMNMX.FTZ R3, R10, R11, !PT ;  /* 0x0000000b0a037209 */ /* 0x000fe40007810000 */
[----:B------:R-:W-:Y:S02]  /*bce0*/  FSEL R36, R96, -INF , P3 ;  /* 0xff80000060247808 */ /* 0x000fe40001800000 */
[----:B------:R-:W-:Y:S02]  /*bcf0*/  FSEL R141, R88, -INF , P2 ;  /* 0xff800000588d7808 */ /* 0x000fe40001000000 */
[----:B------:R-:W-:Y:S02]  /*bd00*/  FSEL R147, R85, -INF , P1 ;  /* 0xff80000055937808 */ /* 0x000fe40000800000 */
[----:B------:R-:W-:Y:S02]  /*bd10*/  FSEL R139, R90, -INF , P0 ;  /* 0xff8000005a8b7808 */ /* 0x000fe40000000000 */
[----:B------:R-:W-:-:S02]  /*bd20*/  ISETP.GT.AND P3, PT, R2, 0x20, PT ;  /* 0x000000200200780c */ /* 0x000fc40003f64270 */
[----:B------:R-:W-:Y:S02]  /*bd30*/  ISETP.GT.AND P1, PT, R0, 0x29, PT ;  /* 0x000000290000780c */ /* 0x000fe40003f24270 */
[C---:B------:R-:W-:Y:S02]  /*bd40*/  ISETP.GT.AND P2, PT, R2.reuse, 0x38, PT ;  /* 0x000000380200780c */ /* 0x040fe40003f44270 */
[----:B------:R-:W-:Y:S02]  /*bd50*/  ISETP.GT.AND P0, PT, R2, 0x39, PT ;  /* 0x000000390200780c */ /* 0x000fe40003f04270 */
[----:B------:R-:W-:Y:S02]  /*bd60*/  FMNMX.FTZ R2, R14, R3, !PT ;  /* 0x000000030e027209 */ /* 0x000fe40007810000 */
[----:B------:R-:W-:Y:S02]  /*bd70*/  FMNMX.FTZ R3, R12, R13, !PT ;  /* 0x0000000d0c037209 */ /* 0x000fe40007810000 */
[----:B------:R-:W-:-:S02]  /*bd80*/  FSEL R143, R92, -INF , P3 ;  /* 0xff8000005c8f7808 */ /* 0x000fc40001800000 */
[----:B------:R-:W-:Y:S02]  /*bd90*/  FSEL R138, R91, -INF , P1 ;  /* 0xff8000005b8a7808 */ /* 0x000fe40000800000 */
[----:B------:R-:W-:Y:S02]  /*bda0*/  FSEL R146, R40, -INF , P2 ;  /* 0xff80000028927808 */ /* 0x000fe40001000000 */
[----:B------:R-:W-:Y:S02]  /*bdb0*/  FSEL R145, R41, -INF , P0 ;  /* 0xff80000029917808 */ /* 0x000fe40000000000 */
[----:B------:R-:W-:Y:S02]  /*bdc0*/  FMNMX.FTZ R4, R24, R26, !PT ;  /* 0x0000001a18047209 */ /* 0x000fe40007810000 */
[C---:B------:R-:W-:Y:S02]  /*bdd0*/  ISETP.GT.AND P3, PT, R0.reuse, 0x30, PT ;  /* 0x000000300000780c */ /* 0x040fe40003f64270 */
[----:B------:R-:W-:-:S02]  /*bde0*/  ISETP.GT.AND P2, PT, R0, 0x31, PT ;  /* 0x000000310000780c */ /* 0x000fc40003f44270 */
[C---:B------:R-:W-:Y:S02]  /*bdf0*/  ISETP.GT.AND P1, PT, R0.reuse, 0x38, PT ;  /* 0x000000380000780c */ /* 0x040fe40003f24270 */
[----:B------:R-:W-:Y:S02]  /*be00*/  ISETP.GT.AND P0, PT, R0, 0x39, PT ;  /* 0x000000390000780c */ /* 0x000fe40003f04270 */
        /* <DEDUP_REMOVED lines=40> */
[----:B------:R-:W-:Y:S02]  /*c090*/  FSEL R137, R86, -INF , P3 ;  /* 0xff80000056897808 */ /* 0x000fe40001800000 */
[----:B------:R-:W-:Y:S02]  /*c0a0*/  FMNMX.FTZ R0, R168, R0, !PT ;  /* 0x00000000a8007209 */ /* 0x000fe40007810000 */
[----:B------:R-:W-:Y:S02]  /*c0b0*/  FMNMX.FTZ R135, R156, R135, !PT ;  /* 0x000000879c877209 */ /* 0x000fe40007810000 */
[----:B------:R-:W-:Y:S02]  /*c0c0*/  FMNMX.FTZ R3, R138, R3, !PT ;  /* 0x000000038a037209 */ /* 0x000fe40007810000 */
[----:B------:R-:W-:Y:S02]  /*c0d0*/  FMNMX.FTZ R2, R147, R2, !PT ;  /* 0x0000000293027209 */ /* 0x000fe40007810000 */
[----:B------:R-:W-:-:S02]  /*c0e0*/  FSEL R131, R87, -INF , P2 ;  /* 0xff80000057837808 */ /* 0x000fc40001000000 */
        /* <DEDUP_REMOVED lines=29> */
.L_x_2011:
[C---:B------:R-:W-:Y:S01]  /*c2c0*/  FMUL.FTZ R20, R136.reuse, c[0x0][0x2d0] ;  /* 0x0000b40088147a20 */ /* 0x040fe20000410000 */
[----:B------:R-:W-:Y:S01]  /*c2d0*/  FSETP.NEU.FTZ.AND P0, PT, R136, -INF , PT ;  /* 0xff8000008800780b */ /* 0x000fe20003f1d000 */
[----:B------:R-:W-:Y:S01]  /*c2e0*/  FMUL.FTZ R3, R135, c[0x0][0x2d0] ;  /* 0x0000b40087037a20 */ /* 0x000fe20000410000 */
[----:B------:R-:W-:Y:S01]  /*c2f0*/  SHF.L.U32 R233, R9, 0x1, RZ ;  /* 0x0000000109e97819 */ /* 0x000fe200000006ff */
[----:B------:R-:W-:Y:S01]  /*c300*/  WARPSYNC 0xffffffff ;  /* 0xffffffff00007948 */ /* 0x000fe20003800000 */
[----:B------:R-:W-:-:S02]  /*c310*/  FSEL R20, R20, RZ, P0 ;  /* 0x000000ff14147208 */ /* 0x000fc40000000000 */
[----:B------:R-:W-:Y:S01]  /*c320*/  FSETP.NEU.FTZ.AND P0, PT, R135, -INF , PT ;  /* 0xff8000008700780b */ /* 0x000fe20003f1d000 */
[----:B------:R-:W-:Y:S01]  /*c330*/  LDSM.16.MT88.4 R56, [R233+0x100] ;  /* 0x00010000e938783b */ /* 0x000fe20000004200 */
[----:B------:R-:W-:Y:S01]  /*c340*/  LEA R236, R6, R233, 0x1 ;  /* 0x000000e906ec7211 */ /* 0x000fe200078e08ff */
[--C-:B------:R-:W-:Y:S01]  /*c350*/  FFMA.FTZ R0, R10, c[0x0][0x2d0], -R20.reuse ;  /* 0x0000b4000a007a23 */ /* 0x100fe20000010814 */
[----:B------:R-:W-:Y:S01]  /*c360*/  FSEL R3, R3, RZ, P0 ;  /* 0x000000ff03037208 */ /* 0x000fe20000000000 */
[----:B------:R-:W-:Y:S01]  /*c370*/  FFMA.FTZ R2, R22, c[0x0][0x2d0], -R20 ;  /* 0x0000b40016027a23 */ /* 0x000fe20000010814 */
[----:B------:R-:W-:Y:S01]  /*c380*/  FSETP.NEU.FTZ.AND P0, PT, R134, -INF , PT ;  /* 0xff8000008600780b */ /* 0x000fe20003f1d000 */
[----:B------:R1:W-:Y:S01]  /*c390*/  MUFU.EX2 R183, R0 ;  /* 0x0000000000b77308 */ /* 0x0003e20000000800 */
[----:B------:R-:W2:Y:S01]  /*c3a0*/  LDSM.16.MT88.4 R44, [R236+0x100] ;  /* 0x00010000ec2c783b */ /* 0x000ea20000004200 */
[----:B------:R-:W-:Y:S01]  /*c3b0*/  FFMA.FTZ R4, R27, c[0x0][0x2d0], -R3 ;  /* 0x0000b4001b047a23 */ /* 0x000fe20000010803 */
[----:B----4-:R-:W-:-:S02]  /*c3c0*/  FMNMX.FTZ R133, R133, R8, !PT ;  /* 0x0000000885857209 */ /* 0x010fc40007810000 */
[----:B------:R-:W-:Y:S01]  /*c3d0*/  LEA R234, R7, R233, 0x1 ;  /* 0x000000e907ea7211 */ /* 0x000fe200078e08ff */
[----:B------:R-:W-:Y:S02]  /*c3e0*/  LDSM.16.MT88.4 R40, [R233+0x900] ;  /* 0x00090000e928783b */ /* 0x000fe40000004200 */
[----:B------:R3:W-:Y:S01]  /*c3f0*/  MUFU.EX2 R251, R2 ;  /* 0x0000000200fb7308 */ /* 0x0007e20000000800 */
[----:B------:R-:W-:Y:S01]  /*c400*/  LEA R235, R6, R234, 0x1 ;  /* 0x000000ea06eb7211 */ /* 0x000fe200078e08ff */
[----:B------:R-:W4:Y:S04]  /*c410*/  LDSM.16.MT88.4 R48, [R234+0x100] ;  /* 0x00010000ea30783b */ /* 0x000f280000004200 */
[----:B------:R-:W-:Y:S01]  /*c420*/  LDSM.16.MT88.4 R108, [R235+0x2100] ;  /* 0x00210000eb6c783b */ /* 0x000fe20000004200 */
[----:B-1----:R-:W-:Y:S01]  /*c430*/  FFMA.FTZ R0, R11, c[0x0][0x2d0], -R20 ;  /* 0x0000b4000b007a23 */ /* 0x002fe20000010814 */
[----:B------:R1:W-:Y:S02]  /*c440*/  MUFU.EX2 R250, R4 ;  /* 0x0000000400fa7308 */ /* 0x0003e40000000800 */
[----:B------:R-:W5:Y:S04]  /*c450*/  LDSM.16.MT88.4 R96, [R235+0x100] ;  /* 0x00010000eb60783b */ /* 0x000f680000004200 */
[----:B------:R-:W2:Y:S01]  /*c460*/  LDSM.16.MT88.4 R92, [R234+0x2100] ;  /* 0x00210000ea5c783b */ /* 0x000ea20000004200 */
[----:B---3--:R-:W-:Y:S01]  /*c470*/  FMUL.FTZ R2, R134, c[0x0][0x2d0] ;  /* 0x0000b40086027a20 */ /* 0x008fe20000410000 */
[----:B------:R3:W2:Y:S02]  /*c480*/  MUFU.EX2 R182, R0 ;  /* 0x0000000000b67308 */ /* 0x0006a40000000800 */
[----:B------:R-:W-:Y:S02]  /*c490*/  LDSM.16.MT88.4 R100, [R233+0x2100] ;  /* 0x00210000e964783b */ /* 0x000fe40000004200 */
[----:B------:R-:W-:-:S02]  /*c4a0*/  FSEL R2, R2, RZ, P0 ;  /* 0x000000ff02027208 */ /* 0x000fc40000000000 */
[----:B------:R-:W2:Y:S01]  /*c4b0*/  LDSM.16.MT88.4 R84, [R236+0x2100] ;  /* 0x00210000ec54783b */ /* 0x000ea20000004200 */
[----:B------:R-:W-:Y:S02]  /*c4c0*/  FSETP.NEU.FTZ.AND P0, PT, R133, -INF , PT ;  /* 0xff8000008500780b */ /* 0x000fe40003f1d000 */
[----:B-1----:R-:W-:-:S04]  /*c4d0*/  FFMA.FTZ R4, R34, c[0x0][0x2d0], -R2 ;  /* 0x0000b40022047a23 */ /* 0x002fc80000010802 */
[----:B------:R1:W-:Y:S01]  /*c4e0*/  MUFU.EX2 R22, R4 ;  /* 0x0000000400167308 */ /* 0x0003e20000000800 */
[----:B---3--:R-:W-:-:S07]  /*c4f0*/  FFMA.FTZ R0, R14, c[0x0][0x2d0], -R20 ;  /* 0x0000b4000e007a23 */ /* 0x008fce0000010814 */
[----:B------:R3:W-:Y:S01]  /*c500*/  MUFU.EX2 R212, R0 ;  /* 0x0000000000d47308 */ /* 0x0007e20000000800 */
[----:B-1----:R-:W-:-:S07]  /*c510*/  FFMA.FTZ R4, R36, c[0x0][0x2d0], -R2 ;  /* 0x0000b40024047a23 */ /* 0x002fce0000010802 */
[----:B------:R-:W-:Y:S01]  /*c520*/  MUFU.EX2 R246, R4 ;  /* 0x0000000400f67308 */ /* 0x000fe20000000800 */
[----:B---3--:R-:W-:-:S07]  /*c530*/  FFMA.FTZ R0, R15, c[0x0][0x2d0], -R20 ;  /* 0x0000b4000f007a23 */ /* 0x008fce0000010814 */
[----:B------:R1:W3:Y:S02]  /*c540*/  MUFU.EX2 R215, R0 ;  /* 0x0000000000d77308 */ /* 0x0002e40000000800 */
[----:B-1----:R-:W-:Y:S01]  /*c550*/  FFMA.FTZ R0, R16, c[0x0][0x2d0], -R20 ;  /* 0x0000b40010007a23 */ /* 0x002fe20000010814 */
[----:B--2---:R-:W-:-:S05]  /*c560*/  F2FP.BF16.PACK_AB R16, R182, R183 ;  /* 0x000000b7b610723e */ /* 0x004fca00000010ff */
[----:B------:R1:W-:Y:S02]  /*c570*/  MUFU.EX2 R164, R0 ;  /* 0x0000000000a47308 */ /* 0x0003e40000000800 */
[----:B-1----:R-:W-:Y:S01]  /*c580*/  FFMA.FTZ R0, R18, c[0x0][0x2d0], -R20 ;  /* 0x0000b40012007a23 */ /* 0x002fe20000010814 */
[----:B---3--:R-:W-:-:S05]  /*c590*/  F2FP.BF16.PACK_AB R18, R215, R212 ;  /* 0x000000d4d712723e */ /* 0x008fca00000010ff */
[----:B------:R1:W2:Y:S02]  /*c5a0*/  MUFU.EX2 R200, R0 ;  /* 0x0000000000c87308 */ /* 0x0002a40000000800 */
[----:B-1----:R-:W-:Y:S01]  /*c5b0*/  FFMA.FTZ R0, R25, c[0x0][0x2d0], -R20 ;  /* 0x0000b40019007a23 */ /* 0x002fe20000010814 */
[----:B--2---:R-:W-:-:S05]  /*c5c0*/  F2FP.BF16.PACK_AB R8, R200, R164 ;  /* 0x000000a4c808723e */ /* 0x004fca00000010ff */
        /* <DEDUP_REMOVED lines=14> */
[C---:B------:R-:W-:Y:S08]  /*c6b0*/  HMMA.16816.F32.BF16 R60, R16.reuse, R44, RZ ;  /* 0x0000002c103c723c */ /* 0x040ff000000418ff */
[----:B------:R-:W-:Y:S01]  /*c6c0*/  HMMA.16816.F32.BF16 R68, R16, R56, RZ ;  /* 0x000000381044723c */ /* 0x000fe200000418ff */
[----:B-1----:R-:W-:-:S04]  /*c6d0*/  FFMA.FTZ R0, R23, c[0x0][0x2d0], -R3 ;  /* 0x0000b40017007a23 */ /* 0x002fc80000010803 */
[----:B------:R1:W2:Y:S03]  /*c6e0*/  MUFU.EX2 R23, R0 ;  /* 0x0000000000177308 */ /* 0x0002a60000000800 */
[C---:B----4-:R-:W-:Y:S08]  /*c6f0*/  HMMA.16816.F32.BF16 R64, R16.reuse, R48, RZ ;  /* 0x000000301040723c */ /* 0x050ff000000418ff */
[----:B-----5:R-:W-:Y:S01]  /*c700*/  HMMA.16816.F32.BF16 R124, R16, R96, RZ ;  /* 0x00000060107c723c */ /* 0x020fe200000418ff */
[----:B-1----:R-:W-:Y:S01]  /*c710*/  FFMA.FTZ R0, R28, c[0x0][0x2d0], -R3 ;  /* 0x0000b4001c007a23 */ /* 0x002fe20000010803 */
[----:B--2---:R-:W-:-:S06]  /*c720*/  F2FP.BF16.PACK_AB R9, R23, R201 ;  /* 0x000000c91709723e */ /* 0x004fcc00000010ff */
[C---:B------:R-:W-:Y:S01]  /*c730*/  HMMA.16816.F32.BF16 R116, R16.reuse, R92, RZ ;  /* 0x0000005c1074723c */ /* 0x040fe200000418ff */
[----:B------:R1:W2:Y:S07]  /*c740*/  MUFU.EX2 R21, R0 ;  /* 0x0000000000157308 */ /* 0x0002ae0000000800 */
[C---:B------:R-:W-:Y:S08]  /*c750*/  HMMA.16816.F32.BF16 R112, R16.reuse, R84, RZ ;  /* 0x000000541070723c */ /* 0x040ff000000418ff */
[----:B------:R-:W-:Y:S01]  /*c760*/  HMMA.16816.F32.BF16 R120, R16, R100, RZ ;  /* 0x000000641078723c */ /* 0x000fe200000418ff */
[----:B-1----:R-:W-:Y:S01]  /*c770*/  FFMA.FTZ R0, R24, c[0x0][0x2d0], -R2 ;  /* 0x0000b40018007a23 */ /* 0x002fe20000010802 */
[----:B--2---:R-:W-:-:S03]  /*c780*/  F2FP.BF16.PACK_AB R11, R21, R250 ;  /* 0x000000fa150b723e */ /* 0x004fc600000010ff */
[----:B------:R1:W-:Y:S04]  /*c790*/  MUFU.EX2 R169, R0 ;  /* 0x0000000000a97308 */ /* 0x0003e80000000800 */
[----:B------:R-:W-:Y:S01]  /*c7a0*/  HMMA.16816.F32.BF16 R204, R8, R40, R68 ;  /* 0x0000002808cc723c */ /* 0x000fe20000041844 */
[----:B-1----:R-:W-:-:S04]  /*c7b0*/  FFMA.FTZ R0, R26, c[0x0][0x2d0], -R2 ;  /* 0x0000b4001a007a23 */ /* 0x002fc80000010802 */
[----:B------:R1:W2:Y:S02]  /*c7c0*/  MUFU.EX2 R132, R0 ;  /* 0x0000000000847308 */ /* 0x0002a40000000800 */
[----:B-1----:R-:W-:Y:S01]  /*c7d0*/  FFMA.FTZ R0, R29, c[0x0][0x2d0], -R2 ;  /* 0x0000b4001d007a23 */ /* 0x002fe20000010802 */
[----:B--2---:R-:W-:-:S05]  /*c7e0*/  F2FP.BF16.PACK_AB R12, R132, R169 ;  /* 0x000000a9840c723e */ /* 0x004fca00000010ff */
[----:B------:R1:W-:Y:S02]  /*c7f0*/  MUFU.EX2 R170, R0 ;  /* 0x0000000000aa7308 */ /* 0x0003e40000000800 */
[----:B-1----:R-:W-:-:S06]  /*c800*/  FFMA.FTZ R0, R30, c[0x0][0x2d0], -R2 ;  /* 0x0000b4001e007a23 */ /* 0x002fcc0000010802 */
[----:B------:R1:W2:Y:S02]  /*c810*/  MUFU.EX2 R166, R0 ;  /* 0x0000000000a67308 */ /* 0x0002a40000000800 */
[----:B-1----:R-:W-:Y:S01]  /*c820*/  FFMA.FTZ R0, R31, c[0x0][0x2d0], -R2 ;  /* 0x0000b4001f007a23 */ /* 0x002fe20000010802 */
[----:B--2---:R-:W-:Y:S01]  /*c830*/  F2FP.BF16.PACK_AB R14, R166, R170 ;  /* 0x000000aaa60e723e */ /* 0x004fe200000010ff */
[----:B------:R-:W1:Y:S04]  /*c840*/  LDSM.16.MT88.4 R28, [R236+0x900] ;  /* 0x00090000ec1c783b */ /* 0x000e680000004200 */
[----:B------:R2:W-:Y:S02]  /*c850*/  MUFU.EX2 R202, R0 ;  /* 0x0000000000ca7308 */ /* 0x0005e40000000800 */
[----:B--2---:R-:W-:-:S05]  /*c860*/  FMUL.FTZ R0, R133, c[0x0][0x2d0] ;  /* 0x0000b40085007a20 */ /* 0x004fca0000410000 */
[----:B------:R-:W-:-:S05]  /*c870*/  FSEL R0, R0, RZ, P0 ;  /* 0x000000ff00007208 */ /* 0x000fca0000000000 */
[----:B------:R-:W-:-:S04]  /*c880*/  FFMA.FTZ R4, R32, c[0x0][0x2d0], -R0 ;  /* 0x0000b40020047a23 */ /* 0x000fc80000010800 */
[----:B------:R2:W-:Y:S01]  /*c890*/  MUFU.EX2 R214, R4 ;  /* 0x0000000400d67308 */ /* 0x0005e20000000800 */
[----:B-1----:R-:W-:Y:S01]  /*c8a0*/  HMMA.16816.F32.BF16 R184, R8, R28, R60 ;  /* 0x0000001c08b8723c */ /* 0x002fe2000004183c */
[----:B------:R-:W-:Y:S01]  /*c8b0*/  LDSM.16.MT88.4 R60, [R235+0x2900] ;  /* 0x00290000eb3c783b */ /* 0x000fe20000004200 */
[----:B--2---:R-:W-:-:S05]  /*c8c0*/  FFMA.FTZ R4, R33, c[0x0][0x2d0], -R0 ;  /* 0x0000b40021047a23 */ /* 0x004fca0000010800 */
        /* <DEDUP_REMOVED lines=8> */
[----:B------:R1:W2:Y:S02]  /*c950*/  MUFU.EX2 R5, R4 ;  /* 0x0000000400057308 */ /* 0x0002a40000000800 */
[C---:B------:R-:W-:Y:S07]  /*c960*/  HMMA.16816.F32.BF16 R32, R12.reuse, R48, RZ ;  /* 0x000000300c20723c */ /* 0x040fee00000418ff */
[----:B------:R-:W-:Y:S01]  /*c970*/  MOV R48, R203 ;  /* 0x000000cb00307202 */ /* 0x000fe20000000f00 */
[C---:B------:R-:W-:Y:S01]  /*c980*/  HMMA.16816.F32.BF16 R68, R12.reuse, R108, RZ ;  /* 0x0000006c0c44723c */ /* 0x040fe200000418ff */
[----:B-1----:R-:W-:Y:S01]  /*c990*/  FFMA.FTZ R4, R38, c[0x0][0x2d0], -R0 ;  /* 0x0000b40026047a23 */ /* 0x002fe20000010800 */
[----:B--2---:R-:W-:Y:S01]  /*c9a0*/  MOV R49, R5 ;  /* 0x0000000500317202 */ /* 0x004fe20000000f00 */
[----:B------:R-:W1:Y:S02]  /*c9b0*/  LDSM.16.MT88.4 R36, [R234+0x900] ;  /* 0x00090000ea24783b */ /* 0x000e640000004200 */
[----:B------:R2:W-:Y:S03]  /*c9c0*/  MUFU.EX2 R252, R4 ;  /* 0x0000000400fc7308 */ /* 0x0005e60000000800 */
[----:B------:R-:W-:Y:S01]  /*c9d0*/  HMMA.16816.F32.BF16 R24, R12, R44, RZ ;  /* 0x0000002c0c18723c */ /* 0x000fe200000418ff */
[----:B------:R-:W-:-:S07]  /*c9e0*/  F2FP.BF16.PACK_AB R6, R49, R246 ;  /* 0x000000f63106723e */ /* 0x000fce00000010ff */
[----:B------:R-:W-:Y:S01]  /*c9f0*/  HMMA.16816.F32.BF16 R104, R12, R96, RZ ;  /* 0x000000600c68723c */ /* 0x000fe200000418ff */
[----:B--2---:R-:W-:-:S07]  /*ca00*/  FFMA.FTZ R4, R52, c[0x0][0x2d0], -R0 ;  /* 0x0000b40034047a23 */ /* 0x004fce0000010800 */
[C---:B------:R-:W-:Y:S01]  /*ca10*/  HMMA.16816.F32.BF16 R80, R12.reuse, R92, RZ ;  /* 0x0000005c0c50723c */ /* 0x040fe200000418ff */
[----:B------:R2:W-:Y:S07]  /*ca20*/  MUFU.EX2 R245, R4 ;  /* 0x0000000400f57308 */ /* 0x0005ee0000000800 */
[C---:B------:R-:W-:Y:S08]  /*ca30*/  HMMA.16816.F32.BF16 R52, R12.reuse, R56, RZ ;  /* 0x000000380c34723c */ /* 0x040ff000000418ff */
[----:B------:R-:W-:Y:S01]  /*ca40*/  HMMA.16816.F32.BF16 R88, R12, R100, RZ ;  /* 0x000000640c58723c */ /* 0x000fe200000418ff */
[----:B--2---:R-:W-:-:S04]  /*ca50*/  FFMA.FTZ R4, R72, c[0x0][0x2d0], -R0 ;  /* 0x0000b40048047a23 */ /* 0x004fc80000010800 */
[----:B------:R2:W3:Y:S03]  /*ca60*/  MUFU.EX2 R74, R4 ;  /* 0x00000004004a7308 */ /* 0x0004e60000000800 */
[----:B-1----:R-:W-:Y:S01]  /*ca70*/  HMMA.16816.F32.BF16 R196, R8, R36, R64 ;  /* 0x0000002408c4723c */ /* 0x002fe20000041840 */
[----:B------:R-:W1:Y:S07]  /*ca80*/  LDSM.16.MT88.4 R64, [R236+0x2900] ;  /* 0x00290000ec40783b */ /* 0x000e6e0000004200 */
[----:B------:R-:W-:Y:S01]  /*ca90*/  HMMA.16816.F32.BF16 R76, R12, R84, RZ ;  /* 0x000000540c4c723c */ /* 0x000fe200000418ff */
[----:B--2---:R-:W-:Y:S01]  /*caa0*/  FFMA.FTZ R4, R73, c[0x0][0x2d0], -R0 ;  /* 0x0000b40049047a23 */ /* 0x004fe20000010800 */
[----:B---3--:R-:W-:-:S06]  /*cab0*/  MOV R44, R74 ;  /* 0x0000004a002c7202 */ /* 0x008fcc0000000f00 */
[----:B------:R-:W-:Y:S01]  /*cac0*/  HMMA.16816.F32.BF16 R72, R16, R108, RZ ;  /* 0x0000006c1048723c */ /* 0x000fe200000418ff */
[----:B------:R-:W2:Y:S01]  /*cad0*/  MUFU.EX2 R5, R4 ;  /* 0x0000000400057308 */ /* 0x000ea20000000800 */
[----:B------:R-:W-:Y:S02]  /*cae0*/  MOV R96, R44 ;  /* 0x0000002c00607202 */ /* 0x000fe40000000f00 */
[----:B--2---:R-:W-:Y:S02]  /*caf0*/  MOV R45, R5 ;  /* 0x00000005002d7202 */ /* 0x004fe40000000f00 */
[----:B------:R-:W-:Y:S02]  /*cb00*/  F2FP.BF16.PACK_AB R4, R22, R202 ;  /* 0x000000ca1604723e */ /* 0x000fe400000010ff */
[----:B------:R-:W-:Y:S02]  /*cb10*/  F2FP.BF16.PACK_AB R5, R245, R252 ;  /* 0x000000fcf505723e */ /* 0x000fe400000010ff */
[----:B------:R-:W-:Y:S01]  /*cb20*/  F2FP.BF16.PACK_AB R7, R45, R44 ;  /* 0x0000002c2d07723e */ /* 0x000fe200000010ff */
[----:B-1----:R-:W-:Y:S01]  /*cb30*/  HMMA.16816.F32.BF16 R224, R8, R64, R112 ;  /* 0x0000004008e0723c */ /* 0x002fe20000041870 */
[----:B------:R-:W-:-:S07]  /*cb40*/  MOV R108, R45 ;  /* 0x0000002d006c7202 */ /* 0x000fce0000000f00 */
[C---:B------:R-:W-:Y:S08]  /*cb50*/  HMMA.16816.F32.BF16 R68, R4.reuse, R60, R68 ;  /* 0x0000003c0444723c */ /* 0x040ff00000041844 */
[C---:B------:R-:W-:Y:S01]  /*cb60*/  HMMA.16816.F32.BF16 R172, R4.reuse, R36, R32 ;  /* 0x0000002404ac723c */ /* 0x040fe20000041820 */
[----:B------:R-:W1:Y:S07]  /*cb70*/  LDSM.16.MT88.4 R32, [R235+0x900] ;  /* 0x00090000eb20783b */ /* 0x000e6e0000004200 */
[C---:B------:R-:W-:Y:S01]  /*cb80*/  HMMA.16816.F32.BF16 R176, R4.reuse, R28, R24 ;  /* 0x0000001c04b0723c */ /* 0x040fe20000041818 */
[----:B------:R-:W2:Y:S06]  /*cb90*/  LDSM.16.MT88.4 R24, [R233+0x2900] ;  /* 0x00290000e918783b */ /* 0x000eac0000004200 */
[----:B------:R-:W-:Y:S01]  /*cba0*/  MOV R29, R202 ;  /* 0x000000ca001d7202 */ /* 0x000fe20000000f00 */
[----:B------:R-:W-:Y:S01]  /*cbb0*/  HMMA.16816.F32.BF16 R188, R4, R40, R52 ;  /* 0x0000002804bc723c */ /* 0x000fe20000041834 */
[----:B------:R-:W-:Y:S01]  /*cbc0*/  MOV R97, R68 ;  /* 0x0000004400617202 */ /* 0x000fe20000000f00 */
[----:B------:R-:W3:Y:S01]  /*cbd0*/  LDSM.16.MT88.4 R52, [R234+0x2900] ;  /* 0x00290000ea34783b */ /* 0x000ee20000004200 */
[----:B------:R-:W-:-:S02]  /*cbe0*/  MOV R92, R69 ;  /* 0x00000045005c7202 */ /* 0x000fc40000000f00 */
[----:B------:R-:W-:Y:S02]  /*cbf0*/  MOV R37, R70 ;  /* 0x0000004600257202 */ /* 0x000fe40000000f00 */
[----:B------:R-:W-:Y:S01]  /*cc00*/  MOV R36, R71 ;  /* 0x0000004700247202 */ /* 0x000fe20000000f00 */
[----:B------:R-:W-:Y:S01]  /*cc10*/  HMMA.16816.F32.BF16 R220, R4, R64, R76 ;  /* 0x0000004004dc723c */ /* 0x000fe2000004184c */
[----:B------:R-:W-:Y:S02]  /*cc20*/  MOV R28, R201 ;  /* 0x000000c9001c7202 */ /* 0x000fe40000000f00 */
[----:B------:R-:W-:Y:S02]  /*cc30*/  MOV R41, R200 ;  /* 0x000000c800297202 */ /* 0x000fe40000000f00 */
[----:B------:R-:W-:-:S03]  /*cc40*/  MOV R40, R167 ;  /* 0x000000a700287202 */ /* 0x000fc60000000f00 */
[----:B------:R-:W-:Y:S08]  /*cc50*/  HMMA.16816.F32.BF16 R68, R12, R102, RZ ;  /* 0x000000660c44723c */ /* 0x000ff000000418ff */
[C---:B------:R-:W-:Y:S08]  /*cc60*/  HMMA.16816.F32.BF16 R228, R8.reuse, R60, R72 ;  /* 0x0000003c08e4723c */ /* 0x040ff00000041848 */
[----:B-1----:R-:W-:Y:S01]  /*cc70*/  HMMA.16816.F32.BF16 R192, R8, R32, R124 ;  /* 0x0000002008c0723c */ /* 0x002fe2000004187c */
[----:B------:R-:W-:-:S02]  /*cc80*/  MOV R101, R220 ;  /* 0x000000dc00657202 */ /* 0x000fc40000000f00 */
[----:B------:R-:W-:Y:S02]  /*cc90*/  MOV R100, R221 ;  /* 0x000000dd00647202 */ /* 0x000fe40000000f00 */
[----:B------:R-:W-:Y:S02]  /*cca0*/  MOV R85, R222 ;  /* 0x000000de00557202 */ /* 0x000fe40000000f00 */
[----:B------:R-:W-:Y:S01]  /*ccb0*/  MOV R84, R223 ;  /* 0x000000df00547202 */ /* 0x000fe20000000f00 */
[C---:B------:R-:W-:Y:S07]  /*ccc0*/  HMMA.16816.F32.BF16 R124, R4.reuse, R32, R104 ;  /* 0x00000020047c723c */ /* 0x040fee0000041868 */
[----:B------:R-:W-:Y:S01]  /*ccd0*/  MOV R33, R165 ;  /* 0x000000a500217202 */ /* 0x000fe20000000f00 */
[----:B--2---:R-:W-:Y:S01]  /*cce0*/  HMMA.16816.F32.BF16 R104, R4, R26, R68 ;  /* 0x0000001a0468723c */ /* 0x004fe20000041844 */
[----:B------:R-:W-:-:S07]  /*ccf0*/  FFMA.FTZ R32, R168, c[0x0][0x2d0], -R20 ;  /* 0x0000b400a8207a23 */ /* 0x000fce0000010814 */
[----:B------:R-:W-:Y:S08]  /*cd00*/  HMMA.16816.F32.BF16 R68, R12, R94, RZ ;  /* 0x0000005e0c44723c */ /* 0x000ff000000418ff */
[C---:B------:R-:W-:Y:S08]  /*cd10*/  HMMA.16816.F32.BF16 R216, R4.reuse, R24, R88 ;  /* 0x0000001804d8723c */ /* 0x040ff00000041858 */
[C---:B---3--:R-:W-:Y:S08]  /*cd20*/  HMMA.16816.F32.BF16 R208, R4.reuse, R52, R80 ;  /* 0x0000003404d0723c */ /* 0x048ff00000041850 */
[----:B------:R-:W-:Y:S08]  /*cd30*/  HMMA.16816.F32.BF16 R112, R4, R54, R68 ;  /* 0x000000360470723c */ /* 0x000ff00000041844 */
        /* <DEDUP_REMOVED lines=10> */
[C---:B------:R-:W-:Y:S08]  /*cde0*/  HMMA.16816.F32.BF16 R220, R4.reuse, R66, R68 ;  /* 0x0000004204dc723c */ /* 0x040ff00000041844 */
[----:B------:R-:W-:Y:S01]  /*cdf0*/  HMMA.16816.F32.BF16 R200, R4, R62, R12 ;  /* 0x0000003e04c8723c */ /* 0x000fe2000004180c */
[----:B------:R-:W1:Y:S07]  /*ce00*/  LDSM.16.MT88.4 R12, [R233+0x1100] ;  /* 0x00110000e90c783b */ /* 0x000e6e0000004200 */
[C---:B------:R-:W-:Y:S07]  /*ce10*/  HMMA.16816.F32.BF16 R4, R16.reuse, R50, RZ ;  /* 0x000000321004723c */ /* 0x040fee00000418ff */
[----:B------:R-:W-:Y:S01]  /*ce20*/  MOV R51, R166 ;  /* 0x000000a600337202 */ /* 0x000fe20000000f00 */
[----:B------:R-:W-:Y:S01]  /*ce30*/  HMMA.16816.F32.BF16 R56, R16, R58, RZ ;  /* 0x0000003a1038723c */ /* 0x000fe200000418ff */
[----:B------:R-:W-:-:S07]  /*ce40*/  MOV R50, R164 ;  /* 0x000000a400327202 */ /* 0x000fce0000000f00 */
[C---:B------:R-:W-:Y:S08]  /*ce50*/  HMMA.16816.F32.BF16 R116, R8.reuse, R52, R116 ;  /* 0x000000340874723c */ /* 0x040ff00000041874 */
[----:B------:R-:W-:Y:S07]  /*ce60*/  HMMA.16816.F32.BF16 R164, R8, R38, R4 ;  /* 0x0000002608a4723c */ /* 0x000fee0000041804 */
[----:B------:R-:W-:Y:S01]  /*ce70*/  MOV R39, R28 ;  /* 0x0000001c00277202 */ /* 0x000fe20000000f00 */
[----:B------:R-:W-:Y:S01]  /*ce80*/  HMMA.16816.F32.BF16 R4, R16, R46, RZ ;  /* 0x0000002e1004723c */ /* 0x000fe200000418ff */
[----:B------:R-:W-:Y:S01]  /*ce90*/  FFMA.FTZ R28, R156, c[0x0][0x2d0], -R3 ;  /* 0x0000b4009c1c7a23 */ /* 0x000fe20000010803 */
[----:B------:R-:W-:Y:S01]  /*cea0*/  MOV R38, R29 ;  /* 0x0000001d00267202 */ /* 0x000fe20000000f00 */
[----:B------:R-:W-:-:S05]  /*ceb0*/  FFMA.FTZ R29, R161, c[0x0][0x2d0], -R20 ;  /* 0x0000b400a11d7a23 */ /* 0x000fca0000010814 */
[C---:B------:R-:W-:Y:S08]  /*cec0*/  HMMA.16816.F32.BF16 R56, R8.reuse, R42, R56 ;  /* 0x0000002a0838723c */ /* 0x040ff00000041838 */
[C---:B------:R-:W-:Y:S07]  /*ced0*/  HMMA.16816.F32.BF16 R120, R8.reuse, R24, R120 ;  /* 0x000000180878723c */ /* 0x040fee0000041878 */
[----:B------:R-:W-:Y:S01]  /*cee0*/  FFMA.FTZ R24, R153, c[0x0][0x2d0], -R3 ;  /* 0x0000b40099187a23 */ /* 0x000fe20000010803 */
[----:B------:R-:W-:Y:S01]  /*cef0*/  HMMA.16816.F32.BF16 R68, R8, R30, R4 ;  /* 0x0000001e0844723c */ /* 0x000fe20000041804 */
[----:B------:R-:W-:-:S06]  /*cf00*/  MOV R153, R38 ;  /* 0x0000002600997202 */ /* 0x000fcc0000000f00 */
[--C-:B------:R-:W-:Y:S01]  /*cf10*/  FFMA.FTZ R31, R163, c[0x0][0x2d0], -R20.reuse ;  /* 0x0000b400a31f7a23 */ /* 0x100fe20000010814 */
[----:B------:R-:W-:Y:S01]  /*cf20*/  HMMA.16816.F32.BF16 R4, R16, R98, RZ ;  /* 0x000000621004723c */ /* 0x000fe200000418ff */
[----:B------:R-:W-:Y:S11]  /*cf30*/  FFMA.FTZ R30, R162, c[0x0][0x2d0], -R20 ;  /* 0x0000b400a21e7a23 */ /* 0x000ff60000010814 */
[----:B------:R-:W-:Y:S11]  /*cf40*/  @!UPT UIADD3 URZ, URZ, URZ, URZ ;  /* 0x0000003f3f3ff290 */ /* 0x000ff6000fffe03f */
[----:B------:R-:W-:Y:S01]  /*cf50*/  @!UPT UIADD3 URZ, URZ, URZ, URZ ;  /* 0x0000003f3f3ff290 */ /* 0x000fe2000fffe03f */
[----:B------:R-:W-:Y:S07]  /*cf60*/  HMMA.16816.F32.BF16 R44, R8, R34, R4 ;  /* 0x00000022082c723c */ /* 0x000fee0000041804 */
[----:B------:R-:W-:Y:S01]  /*cf70*/  MOV R35, R40 ;  /* 0x0000002800237202 */ /* 0x000fe20000000f00 */
[----:B------:R-:W-:Y:S01]  /*cf80*/  HMMA.16816.F32.BF16 R4, R16, R102, RZ ;  /* 0x000000661004723c */ /* 0x000fe200000418ff */
[----:B------:R-:W-:-:S06]  /*cf90*/  MOV R34, R41 ;  /* 0x0000002900227202 */ /* 0x000fcc0000000f00 */
[----:B------:R-:W-:Y:S01]  /*cfa0*/  MOV R103, R23 ;  /* 0x0000001700677202 */ /* 0x000fe20000000f00 */
[--C-:B------:R-:W-:Y:S01]  /*cfb0*/  FFMA.FTZ R23, R148, c[0x0][0x2d0], -R2.reuse ;  /* 0x0000b40094177a23 */ /* 0x100fe20000010802 */
[----:B------:R-:W-:Y:S01]  /*cfc0*/  MOV R102, R21 ;  /* 0x0000001500667202 */ /* 0x000fe20000000f00 */
[----:B------:R-:W-:Y:S01]  /*cfd0*/  FFMA.FTZ R21, R146, c[0x0][0x2d0], -R2 ;  /* 0x0000b40092157a23 */ /* 0x000fe20000010802 */
[----:B------:R-:W-:Y:S11]  /*cfe0*/  MOV R146, R50 ;  /* 0x0000003200927202 */ /* 0x000ff60000000f00 */
[----:B------:R-:W-:Y:S02]  /*cff0*/  @!UPT UIADD3 URZ, URZ, URZ, URZ ;  /* 0x0000003f3f3ff290 */ /* 0x000fe4000fffe03f */
[----:B------:R-:W-:Y:S07]  /*d000*/  HMMA.16816.F32.BF16 R40, R8, R26, R4 ;  /* 0x0000001a0828723c */ /* 0x000fee0000041804 */
[--C-:B------:R-:W-:Y:S01]  /*d010*/  FFMA.FTZ R27, R155, c[0x0][0x2d0], -R3.reuse ;  /* 0x0000b4009b1b7a23 */ /* 0x100fe20000010803 */
[----:B------:R-:W-:Y:S01]  /*d020*/  HMMA.16816.F32.BF16 R4, R16, R94, RZ ;  /* 0x0000005e1004723c */ /* 0x000fe200000418ff */
[----:B------:R-:W-:Y:S01]  /*d030*/  FFMA.FTZ R26, R154, c[0x0][0x2d0], -R3 ;  /* 0x0000b4009a1a7a23 */ /* 0x000fe20000010803 */
[----:B------:R-:W-:Y:S01]  /*d040*/  MOV R155, R34 ;  /* 0x00000022009b7202 */ /* 0x000fe20000000f00 */
[--C-:B------:R-:W-:Y:S01]  /*d050*/  FFMA.FTZ R34, R129, c[0x0][0x2d0], -R0.reuse ;  /* 0x0000b40081227a23 */ /* 0x100fe20000010800 */
[----:B------:R-:W-:Y:S01]  /*d060*/  MOV R154, R35 ;  /* 0x00000023009a7202 */ /* 0x000fe20000000f00 */
[----:B------:R-:W-:Y:S01]  /*d070*/  FFMA.FTZ R35, R128, c[0x0][0x2d0], -R0 ;  /* 0x0000b40080237a23 */ /* 0x000fe20000010800 */
[----:B------:R-:W-:Y:S11]  /*d080*/  MOV R128, R215 ;  /* 0x000000d700807202 */ /* 0x000ff60000000f00 */
[----:B------:R-:W-:Y:S07]  /*d090*/  @!UPT UIADD3 URZ, URZ, URZ, URZ ;  /* 0x0000003f3f3ff290 */ /* 0x000fee000fffe03f */
[----:B------:R-:W-:Y:S08]  /*d0a0*/  HMMA.16816.F32.BF16 R52, R8, R54, R4 ;  /* 0x000000360834723c */ /* 0x000ff00000041804 */
[C---:B------:R-:W-:Y:S07]  /*d0b0*/  HMMA.16816.F32.BF16 R4, R16.reuse, R86, RZ ;  /* 0x000000561004723c */ /* 0x040fee00000418ff */
[----:B------:R-:W-:Y:S01]  /*d0c0*/  MOV R86, R252 ;  /* 0x000000fc00567202 */ /* 0x000fe20000000f00 */
[----:B------:R-:W-:Y:S01]  /*d0d0*/  HMMA.16816.F32.BF16 R16, R16, R110, RZ ;  /* 0x0000006e1010723c */ /* 0x000fe200000418ff */
[----:B------:R-:W-:Y:S01]  /*d0e0*/  MOV R87, R22 ;  /* 0x0000001600577202 */ /* 0x000fe20000000f00 */
[----:B------:R-:W-:Y:S01]  /*d0f0*/  FFMA.FTZ R22, R147, c[0x0][0x2d0], -R2 ;  /* 0x0000b40093167a23 */ /* 0x000fe20000010802 */
[----:B------:R-:W-:-:S02]  /*d100*/  MOV R162, R86 ;  /* 0x0000005600a27202 */ /* 0x000fc40000000f00 */
[----:B------:R-:W-:Y:S02]  /*d110*/  MOV R86, R92 ;  /* 0x0000005c00567202 */ /* 0x000fe40000000f00 */
[----:B------:R-:W-:Y:S02]  /*d120*/  MOV R110, R247 ;  /* 0x000000f7006e7202 */ /* 0x000fe40000000f00 */
[----:B------:R-:W-:Y:S02]  /*d130*/  MOV R111, R251 ;  /* 0x000000fb006f7202 */ /* 0x000fe40000000f00 */
[----:B------:R-:W-:Y:S02]  /*d140*/  MOV R161, R87 ;  /* 0x0000005700a17202 */ /* 0x000fe40000000f00 */
[----:B------:R-:W-:Y:S02]  /*d150*/  MOV R163, R111 ;  /* 0x0000006f00a37202 */ /* 0x000fe40000000f00 */
[----:B------:R-:W-:Y:S01]  /*d160*/  MOV R111, R102 ;  /* 0x00000066006f7202 */ /* 0x000fe20000000f00 */
[----:B------:R-:W-:Y:S01]  /*d170*/  HMMA.16816.F32.BF16 R64, R8, R66, R4 ;  /* 0x000000420840723c */ /* 0x000fe20000041804 */
[----:B------:R-:W-:-:S02]  /*d180*/  MOV R147, R39 ;  /* 0x0000002700937202 */ /* 0x000fc40000000f00 */
[----:B------:R-:W-:Y:S02]  /*d190*/  MOV R87, R37 ;  /* 0x0000002500577202 */ /* 0x000fe40000000f00 */
[----:B------:R-:W-:Y:S02]  /*d1a0*/  MOV R102, R36 ;  /* 0x0000002400667202 */ /* 0x000fe40000000f00 */
[----:B------:R-:W-:Y:S01]  /*d1b0*/  FFMA.FTZ R4, R160, c[0x0][0x2d0], -R20 ;  /* 0x0000b400a0047a23 */ /* 0x000fe20000010814 */
[----:B------:R-:W-:Y:S01]  /*d1c0*/  HMMA.16816.F32.BF16 R60, R8, R62, R16 ;  /* 0x0000003e083c723c */ /* 0x000fe20000041810 */
[----:B------:R-:W-:Y:S02]  /*d1d0*/  MOV R7, R250 ;  /* 0x000000fa00077202 */ /* 0x000fe40000000f00 */
[----:B------:R2:W-:Y:S01]  /*d1e0*/  MUFU.EX2 R93, R4 ;  /* 0x00000004005d7308 */ /* 0x0005e20000000800 */
[----:B------:R-:W-:Y:S02]  /*d1f0*/  MOV R5, R245 ;  /* 0x000000f500057202 */ /* 0x000fe40000000f00 */
[----:B------:R-:W-:-:S02]  /*d200*/  MOV R6, R246 ;  /* 0x000000f600067202 */ /* 0x000fc40000000f00 */
[----:B------:R-:W-:Y:S01]  /*d210*/  MOV R160, R5 ;  /* 0x0000000500a07202 */ /* 0x000fe20000000f00 */
[----:B--2---:R-:W-:-:S04]  /*d220*/  FFMA.FTZ R4, R159, c[0x0][0x2d0], -R20 ;  /* 0x0000b4009f047a23 */ /* 0x004fc80000010814 */
[----:B------:R2:W3:Y:S02]  /*d230*/  MUFU.EX2 R99, R4 ;  /* 0x0000000400637308 */ /* 0x0004e40000000800 */
[----:B--2---:R-:W-:Y:S01]  /*d240*/  FFMA.FTZ R4, R158, c[0x0][0x2d0], -R20 ;  /* 0x0000b4009e047a23 */ /* 0x004fe20000010814 */
[----:B---3--:R-:W-:-:S05]  /*d250*/  F2FP.BF16.PACK_AB R8, R99, R93 ;  /* 0x0000005d6308723e */ /* 0x008fca00000010ff */
[----:B------:R2:W-:Y:S02]  /*d260*/  MUFU.EX2 R95, R4 ;  /* 0x00000004005f7308 */ /* 0x0005e40000000800 */
[----:B--2---:R-:W-:Y:S02]  /*d270*/  FFMA.FTZ R4, R157, c[0x0][0x2d0], -R20 ;  /* 0x0000b4009d047a23 */ /* 0x004fe40000010814 */
[----:B------:R-:W-:Y:S01]  /*d280*/  FFMA.FTZ R20, R145, c[0x0][0x2d0], -R2 ;  /* 0x0000b40091147a23 */ /* 0x000fe20000010802 */
[----:B------:R-:W-:-:S03]  /*d290*/  MOV R145, R33 ;  /* 0x0000002100917202 */ /* 0x000fc60000000f00 */
[----:B------:R2:W-:Y:S01]  /*d2a0*/  MUFU.EX2 R19, R4 ;  /* 0x0000000400137308 */ /* 0x0005e20000000800 */
[----:B------:R-:W-:Y:S01]  /*d2b0*/  FFMA.FTZ R33, R131, c[0x0][0x2d0], -R0 ;  /* 0x0000b40083217a23 */ /* 0x000fe20000010800 */
[----:B------:R-:W-:Y:S01]  /*d2c0*/  MOV R131, R51 ;  /* 0x0000003300837202 */ /* 0x000fe20000000f00 */
[----:B--2---:R-:W-:Y:S02]  /*d2d0*/  FFMA.FTZ R4, R152, c[0x0][0x2d0], -R3 ;  /* 0x0000b40098047a23 */ /* 0x004fe40000010803 */
[----:B------:R-:W-:-:S03]  /*d2e0*/  IMAD.MOV.U32 R152, RZ, RZ, R6 ;  /* 0x000000ffff987224 */ /* 0x000fc600078e0006 */
[----:B------:R2:W-:Y:S02]  /*d2f0*/  MUFU.EX2 R109, R4 ;  /* 0x00000004006d7308 */ /* 0x0005e40000000800 */
[----:B--2---:R-:W-:-:S06]  /*d300*/  FFMA.FTZ R4, R151, c[0x0][0x2d0], -R3 ;  /* 0x0000b40097047a23 */ /* 0x004fcc0000010803 */
[----:B------:R2:W3:Y:S02]  /*d310*/  MUFU.EX2 R98, R4 ;  /* 0x0000000400627308 */ /* 0x0004e40000000800 */
[----:B--2---:R-:W-:Y:S01]  /*d320*/  FFMA.FTZ R4, R150, c[0x0][0x2d0], -R3 ;  /* 0x0000b40096047a23 */ /* 0x004fe20000010803 */
[----:B---3--:R-:W-:-:S05]  /*d330*/  F2FP.BF16.PACK_AB R9, R98, R109 ;  /* 0x0000006d6209723e */ /* 0x008fca00000010ff */
[----:B------:R2:W-:Y:S02]  /*d340*/  MUFU.EX2 R94, R4 ;  /* 0x00000004005e7308 */ /* 0x0005e40000000800 */
[----:B--2---:R-:W-:Y:S02]  /*d350*/  FFMA.FTZ R4, R149, c[0x0][0x2d0], -R3 ;  /* 0x0000b40095047a23 */ /* 0x004fe40000010803 */
[----:B------:R-:W-:-:S04]  /*d360*/  FFMA.FTZ R3, R140, c[0x0][0x2d0], -R0 ;  /* 0x0000b4008c037a23 */ /* 0x000fc80000010800 */
[----:B------:R2:W3:Y:S08]  /*d370*/  MUFU.EX2 R25, R4 ;  /* 0x0000000400197308 */ /* 0x0004f00000000800 */
[----:B------:R4:W-:Y:S01]  /*d380*/  MUFU.EX2 R245, R3 ;  /* 0x0000000300f57308 */ /* 0x0009e20000000800 */
[----:B--2---:R-:W-:-:S07]  /*d390*/  FFMA.FTZ R4, R143, c[0x0][0x2d0], -R2 ;  /* 0x0000b4008f047a23 */ /* 0x004fce0000010802 */
[----:B------:R2:W-:Y:S01]  /*d3a0*/  MUFU.EX2 R247, R4 ;  /* 0x0000000400f77308 */ /* 0x0005e20000000800 */
[--C-:B----4-:R-:W-:Y:S01]  /*d3b0*/  FFMA.FTZ R3, R139, c[0x0][0x2d0], -R0.reuse ;  /* 0x0000b4008b037a23 */ /* 0x110fe20000010800 */
[----:B---3--:R-:W-:Y:S01]  /*d3c0*/  MOV R139, R25 ;  /* 0x00000019008b7202 */ /* 0x008fe20000000f00 */
[----:B------:R-:W-:Y:S01]  /*d3d0*/  FFMA.FTZ R25, R137, c[0x0][0x2d0], -R0 ;  /* 0x0000b40089197a23 */ /* 0x000fe20000010800 */
[----:B------:R-:W-:Y:S02]  /*d3e0*/  MOV R137, R19 ;  /* 0x0000001300897202 */ /* 0x000fe40000000f00 */
[----:B------:R-:W-:Y:S02]  /*d3f0*/  F2FP.BF16.PACK_AB R11, R139, R94 ;  /* 0x0000005e8b0b723e */ /* 0x000fe400000010ff */
[----:B------:R-:W-:Y:S02]  /*d400*/  F2FP.BF16.PACK_AB R10, R137, R95 ;  /* 0x0000005f890a723e */ /* 0x000fe400000010ff */
[----:B------:R-:W-:-:S02]  /*d410*/  MOV R19, R97 ;  /* 0x0000006100137202 */ /* 0x000fc40000000f00 */
[----:B------:R-:W-:Y:S01]  /*d420*/  MOV R97, R49 ;  /* 0x0000003100617202 */ /* 0x000fe20000000f00 */
[--C-:B--2---:R-:W-:Y:S02]  /*d430*/  FFMA.FTZ R4, R142, c[0x0][0x2d0], -R2.reuse ;  /* 0x0000b4008e047a23 */ /* 0x104fe40000010802 */
[----:B-1----:R-:W-:Y:S02]  /*d440*/  HMMA.16816.F32.BF16 R204, R8, R12, R204 ;  /* 0x0000000c08cc723c */ /* 0x002fe400000418cc */
[----:B------:R1:W-:Y:S02]  /*d450*/  MUFU.EX2 R251, R4 ;  /* 0x0000000400fb7308 */ /* 0x0003e40000000800 */
[----:B-1----:R-:W-:-:S06]  /*d460*/  FFMA.FTZ R4, R141, c[0x0][0x2d0], -R2 ;  /* 0x0000b4008d047a23 */ /* 0x002fcc0000010802 */
[----:B------:R1:W-:Y:S02]  /*d470*/  MUFU.EX2 R252, R4 ;  /* 0x0000000400fc7308 */ /* 0x0003e40000000800 */
[----:B-1----:R-:W-:Y:S01]  /*d480*/  FFMA.FTZ R4, R144, c[0x0][0x2d0], -R2 ;  /* 0x0000b40090047a23 */ /* 0x002fe20000010802 */
[----:B------:R-:W-:Y:S01]  /*d490*/  MOV R144, R7 ;  /* 0x0000000700907202 */ /* 0x000fe20000000f00 */
[----:B------:R-:W-:-:S04]  /*d4a0*/  FFMA.FTZ R2, R138, c[0x0][0x2d0], -R0 ;  /* 0x0000b4008a027a23 */ /* 0x000fc80000010800 */
[----:B------:R1:W2:Y:S08]  /*d4b0*/  MUFU.EX2 R250, R4 ;  /* 0x0000000400fa7308 */ /* 0x0002b00000000800 */
[----:B------:R3:W-:Y:S01]  /*d4c0*/  MUFU.EX2 R138, R3 ;  /* 0x00000003008a7308 */ /* 0x0007e20000000800 */
[----:B-1----:R-:W-:Y:S01]  /*d4d0*/  FFMA.FTZ R4, R130, c[0x0][0x2d0], -R0 ;  /* 0x0000b40082047a23 */ /* 0x002fe20000010800 */
[----:B--2---:R-:W-:Y:S01]  /*d4e0*/  F2FP.BF16.PACK_AB R6, R250, R252 ;  /* 0x000000fcfa06723e */ /* 0x004fe200000010ff */
[----:B------:R-:W-:Y:S01]  /*d4f0*/  FADD.FTZ R0, R169, R132 ;  /* 0x00000084a9007221 */ /* 0x000fe20000010000 */
[----:B------:R-:W-:-:S04]  /*d500*/  MOV R130, R103 ;  /* 0x0000006700827202 */ /* 0x000fc80000000f00 */
[----:B------:R1:W2:Y:S01]  /*d510*/  MUFU.EX2 R246, R4 ;  /* 0x0000000400f67308 */ /* 0x0002a20000000800 */
[----:B------:R-:W-:Y:S01]  /*d520*/  MOV R103, R48 ;  /* 0x0000003000677202 */ /* 0x000fe20000000f00 */
[----:B---3--:R-:W-:-:S03]  /*d530*/  FADD.FTZ R3, R180, R171 ;  /* 0x000000abb4037221 */ /* 0x008fc60000010000 */
[----:B------:R-:W-:-:S03]  /*d540*/  MOV R129, R103 ;  /* 0x0000006700817202 */ /* 0x000fc60000000f00 */
[----:B------:R-:W3:Y:S01]  /*d550*/  MUFU.EX2 R132, R2 ;  /* 0x0000000200847308 */ /* 0x000ee20000000800 */
[----:B------:R-:W-:Y:S02]  /*d560*/  FADD.FTZ R3, R181, R3 ;  /* 0x00000003b5037221 */ /* 0x000fe40000010000 */
[----:B-1----:R-:W-:Y:S01]  /*d570*/  FADD.FTZ R4, R183, R182 ;  /* 0x000000b6b7047221 */ /* 0x002fe20000010000 */
[----:B--2---:R-:W-:Y:S01]  /*d580*/  F2FP.BF16.PACK_AB R5, R245, R246 ;  /* 0x000000f6f505723e */ /* 0x004fe200000010ff */
[----:B------:R-:W-:Y:S02]  /*d590*/  HMMA.16816.F32.BF16 R180, R8, R14, R56 ;  /* 0x0000000e08b4723c */ /* 0x000fe40000041838 */
[----:B------:R-:W-:Y:S01]  /*d5a0*/  FADD.FTZ R92, R212, R4 ;  /* 0x00000004d45c7221 */ /* 0x000fe20000010000 */
[----:B------:R-:W-:Y:S02]  /*d5b0*/  F2FP.BF16.PACK_AB R4, R251, R247 ;  /* 0x000000f7fb04723e */ /* 0x000fe400000010ff */
[----:B---3--:R-:W-:Y:S01]  /*d5c0*/  F2FP.BF16.PACK_AB R7, R132, R138 ;  /* 0x0000008a8407723e */ /* 0x008fe200000010ff */
[----:B------:R-:W-:Y:S01]  /*d5d0*/  FADD.FTZ R2, R170, R0 ;  /* 0x00000000aa027221 */ /* 0x000fe20000010000 */
[----:B------:R-:W-:-:S05]  /*d5e0*/  MOV R0, R214 ;  /* 0x000000d600007202 */ /* 0x000fca0000000f00 */
[C---:B------:R-:W-:Y:S08]  /*d5f0*/  HMMA.16816.F32.BF16 R188, R4.reuse, R12, R188 ;  /* 0x0000000c04bc723c */ /* 0x040ff000000418bc */
[----:B------:R-:W-:Y:S01]  /*d600*/  HMMA.16816.F32.BF16 R36, R4, R14, R88 ;  /* 0x0000000e0424723c */ /* 0x000fe20000041858 */
[----:B------:R-:W1:Y:S07]  /*d610*/  LDSM.16.MT88.4 R12, [R234+0x1100] ;  /* 0x00110000ea0c783b */ /* 0x000e6e0000004200 */
[-C--:B-1----:R-:W-:Y:S08]  /*d620*/  HMMA.16816.F32.BF16 R196, R8, R12.reuse, R196 ;  /* 0x0000000c08c4723c */ /* 0x082ff000000418c4 */
[----:B------:R-:W-:Y:S08]  /*d630*/  HMMA.16816.F32.BF16 R172, R4, R12, R172 ;  /* 0x0000000c04ac723c */ /* 0x000ff000000418ac */
[-C--:B------:R-:W-:Y:S08]  /*d640*/  HMMA.16816.F32.BF16 R164, R8, R14.reuse, R164 ;  /* 0x0000000e08a4723c */ /* 0x080ff000000418a4 */
[----:B------:R-:W-:Y:S01]  /*d650*/  HMMA.16816.F32.BF16 R48, R4, R14, R80 ;  /* 0x0000000e0430723c */ /* 0x000fe20000041850 */
[----:B------:R-:W1:Y:S06]  /*d660*/  LDSM.16.MT88.4 R12, [R236+0x1100] ;  /* 0x00110000ec0c783b */ /* 0x000e6c0000004200 */
[----:B------:R-:W-:Y:S01]  /*d670*/  IMAD.MOV.U32 R81, RZ, RZ, R86 ;  /* 0x000000ffff517224 */ /* 0x000fe200078e0056 */
[----:B------:R-:W-:-:S02]  /*d680*/  MOV R82, R87 ;  /* 0x0000005700527202 */ /* 0x000fc40000000f00 */
[----:B------:R-:W-:Y:S02]  /*d690*/  MOV R80, R19 ;  /* 0x0000001300507202 */ /* 0x000fe40000000f00 */
[----:B------:R-:W2:Y:S01]  /*d6a0*/  LDSM.16.MT88.4 R16, [R236+0x3100] ;  /* 0x00310000ec10783b */ /* 0x000ea20000004200 */
[----:B------:R-:W-:Y:S01]  /*d6b0*/  MOV R83, R102 ;  /* 0x0000006600537202 */ /* 0x000fe20000000f00 */
[-C--:B-1----:R-:W-:Y:S08]  /*d6c0*/  HMMA.16816.F32.BF16 R184, R8, R12.reuse, R184 ;  /* 0x0000000c08b8723c */ /* 0x082ff000000418b8 */
[----:B------:R-:W-:Y:S07]  /*d6d0*/  HMMA.16816.F32.BF16 R156, R4, R12, R176 ;  /* 0x0000000c049c723c */ /* 0x000fee00000418b0 */
[----:B------:R-:W-:Y:S01]  /*d6e0*/  MOV R178, R85 ;  /* 0x0000005500b27202 */ /* 0x000fe20000000f00 */
[----:B------:R-:W-:Y:S01]  /*d6f0*/  HMMA.16816.F32.BF16 R68, R8, R14, R68 ;  /* 0x0000000e0844723c */ /* 0x000fe20000041844 */
[----:B------:R-:W-:-:S02]  /*d700*/  MOV R179, R84 ;  /* 0x0000005400b37202 */ /* 0x000fc40000000f00 */
[----:B------:R-:W-:Y:S02]  /*d710*/  MOV R176, R101 ;  /* 0x0000006500b07202 */ /* 0x000fe40000000f00 */
[----:B------:R-:W-:-:S03]  /*d720*/  MOV R177, R100 ;  /* 0x0000006400b17202 */ /* 0x000fc60000000f00 */
[----:B------:R-:W-:Y:S01]  /*d730*/  HMMA.16816.F32.BF16 R56, R4, R14, R76 ;  /* 0x0000000e0438723c */ /* 0x000fe2000004184c */
[----:B------:R-:W1:Y:S06]  /*d740*/  LDSM.16.MT88.4 R12, [R235+0x1100] ;  /* 0x00110000eb0c783b */ /* 0x000e6c0000004200 */
[----:B------:R-:W-:Y:S01]  /*d750*/  MOV R79, R213 ;  /* 0x000000d5004f7202 */ /* 0x000fe20000000f00 */
[----:B--2---:R-:W-:Y:S01]  /*d760*/  HMMA.16816.F32.BF16 R100, R8, R16, R224 ;  /* 0x000000100864723c */ /* 0x004fe200000418e0 */
[----:B------:R-:W-:Y:S02]  /*d770*/  FADD.FTZ R3, R129, R3 ;  /* 0x0000000381037221 */ /* 0x000fe40000010000 */
[----:B------:R-:W-:-:S05]  /*d780*/  FADD.FTZ R2, R131, R2 ;  /* 0x0000000283027221 */ /* 0x000fca0000010000 */
[C---:B------:R-:W-:Y:S08]  /*d790*/  HMMA.16816.F32.BF16 R64, R8.reuse, R18, R64 ;  /* 0x000000120840723c */ /* 0x040ff00000041840 */
[-C--:B-1----:R-:W-:Y:S08]  /*d7a0*/  HMMA.16816.F32.BF16 R168, R8, R12.reuse, R192 ;  /* 0x0000000c08a8723c */ /* 0x082ff000000418c0 */
[----:B------:R-:W-:Y:S08]  /*d7b0*/  HMMA.16816.F32.BF16 R148, R4, R12, R124 ;  /* 0x0000000c0494723c */ /* 0x000ff0000004187c */
[-C--:B------:R-:W-:Y:S08]  /*d7c0*/  HMMA.16816.F32.BF16 R44, R8, R14.reuse, R44 ;  /* 0x0000000e082c723c */ /* 0x080ff0000004182c */
[----:B------:R-:W-:Y:S01]  /*d7d0*/  HMMA.16816.F32.BF16 R212, R4, R14, R72 ;  /* 0x0000000e04d4723c */ /* 0x000fe20000041848 */
[----:B------:R-:W1:Y:S01]  /*d7e0*/  LDSM.16.MT88.4 R12, [R233+0x3100] ;  /* 0x00310000e90c783b */ /* 0x000e620000004200 */
[----:B------:R-:W-:-:S02]  /*d7f0*/  FADD.FTZ R3, R147, R3 ;  /* 0x0000000393037221 */ /* 0x000fc40000010000 */
[----:B------:R-:W-:Y:S01]  /*d800*/  FADD.FTZ R2, R153, R2 ;  /* 0x0000000299027221 */ /* 0x000fe20000010000 */
[----:B------:R-:W-:Y:S01]  /*d810*/  MOV R227, R94 ;  /* 0x0000005e00e37202 */ /* 0x000fe20000000f00 */
[----:B------:R-:W-:Y:S02]  /*d820*/  LDSM.16.MT88.4 R192, [R234+0x1900] ;  /* 0x00190000eac0783b */ /* 0x000fe40000004200 */
[-C--:B-1----:R-:W-:Y:S08]  /*d830*/  HMMA.16816.F32.BF16 R72, R8, R12.reuse, R120 ;  /* 0x0000000c0848723c */ /* 0x082ff00000041878 */
[----:B------:R-:W-:Y:S08]  /*d840*/  HMMA.16816.F32.BF16 R216, R4, R12, R216 ;  /* 0x0000000c04d8723c */ /* 0x000ff000000418d8 */
[-C--:B------:R-:W-:Y:S08]  /*d850*/  HMMA.16816.F32.BF16 R40, R8, R14.reuse, R40 ;  /* 0x0000000e0828723c */ /* 0x080ff00000041828 */
[----:B------:R-:W-:Y:S01]  /*d860*/  HMMA.16816.F32.BF16 R88, R4, R14, R104 ;  /* 0x0000000e0458723c */ /* 0x000fe20000041868 */
[----:B------:R-:W1:Y:S07]  /*d870*/  LDSM.16.MT88.4 R12, [R234+0x3100] ;  /* 0x00310000ea0c783b */ /* 0x000e6e0000004200 */
[-C--:B-1----:R-:W-:Y:S08]  /*d880*/  HMMA.16816.F32.BF16 R84, R8, R12.reuse, R116 ;  /* 0x0000000c0854723c */ /* 0x082ff00000041874 */
[----:B------:R-:W-:Y:S08]  /*d890*/  HMMA.16816.F32.BF16 R208, R4, R12, R208 ;  /* 0x0000000c04d0723c */ /* 0x000ff000000418d0 */
[-C--:B------:R-:W-:Y:S08]  /*d8a0*/  HMMA.16816.F32.BF16 R52, R8, R14.reuse, R52 ;  /* 0x0000000e0834723c */ /* 0x080ff00000041834 */
[----:B------:R-:W-:Y:S01]  /*d8b0*/  HMMA.16816.F32.BF16 R140, R4, R14, R112 ;  /* 0x0000000e048c723c */ /* 0x000fe20000041870 */
[----:B------:R-:W1:Y:S01]  /*d8c0*/  LDSM.16.MT88.4 R12, [R235+0x3100] ;  /* 0x00310000eb0c783b */ /* 0x000e620000004200 */
[----:B------:R-:W-:-:S06]  /*d8d0*/  FADD.FTZ R3, R130, R3 ;  /* 0x0000000382037221 */ /* 0x000fcc0000010000 */
[C---:B------:R-:W-:Y:S01]  /*d8e0*/  HMMA.16816.F32.BF16 R104, R4.reuse, R16, R176 ;  /* 0x000000100468723c */ /* 0x040fe200000418b0 */
[----:B------:R-:W2:Y:S07]  /*d8f0*/  LDSM.16.MT88.4 R176, [R236+0x1900] ;  /* 0x00190000ecb0783b */ /* 0x000eae0000004200 */
[----:B------:R-:W-:Y:S01]  /*d900*/  HMMA.16816.F32.BF16 R16, R4, R18, R220 ;  /* 0x000000120410723c */ /* 0x000fe200000418dc */
[----:B------:R-:W-:-:S07]  /*d910*/  MOV R226, R95 ;  /* 0x0000005f00e27202 */ /* 0x000fce0000000f00 */
[C---:B-1----:R-:W-:Y:S08]  /*d920*/  HMMA.16816.F32.BF16 R116, R8.reuse, R12, R228 ;  /* 0x0000000c0874723c */ /* 0x042ff000000418e4 */
[----:B------:R-:W-:Y:S01]  /*d930*/  HMMA.16816.F32.BF16 R60, R8, R14, R60 ;  /* 0x0000000e083c723c */ /* 0x000fe2000004183c */
[----:B------:R-:W3:Y:S07]  /*d940*/  LDL R9, [R1+0x4] ;  /* 0x0000040001097983 */ /* 0x000eee0000100800 */
[C---:B------:R-:W-:Y:S01]  /*d950*/  HMMA.16816.F32.BF16 R120, R4.reuse, R12, R80 ;  /* 0x0000000c0478723c */ /* 0x040fe20000041850 */
[----:B------:R-:W-:Y:S01]  /*d960*/  FADD.FTZ R8, R0, R79 ;  /* 0x0000004f00087221 */ /* 0x000fe20000010000 */
[----:B------:R-:W-:Y:S01]  /*d970*/  MOV R231, R108 ;  /* 0x0000006c00e77202 */ /* 0x000fe20000000f00 */
[----:B------:R-:W-:Y:S01]  /*d980*/  FADD.FTZ R0, R128, R92 ;  /* 0x0000005c80007221 */ /* 0x000fe20000010000 */
[----:B------:R-:W1:Y:S03]  /*d990*/  LDSM.16.MT88.4 R76, [R233+0x3900] ;  /* 0x00390000e94c783b */ /* 0x000e660000004200 */
[----:B------:R-:W-:Y:S01]  /*d9a0*/  FADD.FTZ R0, R146, R0 ;  /* 0x0000000092007221 */ /* 0x000fe20000010000 */
[----:B------:R-:W-:Y:S01]  /*d9b0*/  HMMA.16816.F32.BF16 R12, R4, R14, R200 ;  /* 0x0000000e040c723c */ /* 0x000fe200000418c8 */
[----:B------:R-:W-:Y:S01]  /*d9c0*/  MOV R230, R109 ;  /* 0x0000006d00e67202 */ /* 0x000fe20000000f00 */
[----:B------:R-:W4:Y:S01]  /*d9d0*/  LDSM.16.MT88.4 R200, [R233+0x1900] ;  /* 0x00190000e9c8783b */ /* 0x000f220000004200 */
[----:B------:R-:W-:Y:S01]  /*d9e0*/  FADD.FTZ R0, R155, R0 ;  /* 0x000000009b007221 */ /* 0x000fe20000010000 */
[----:B------:R-:W-:-:S02]  /*d9f0*/  MOV R229, R93 ;  /* 0x0000005d00e57202 */ /* 0x000fc40000000f00 */
[----:B------:R-:W-:Y:S01]  /*da00*/  LDSM.16.MT88.4 R92, [R234+0x3900] ;  /* 0x00390000ea5c783b */ /* 0x000fe20000004200 */
[----:B------:R-:W-:Y:S02]  /*da10*/  FADD.FTZ R5, R145, R8 ;  /* 0x0000000891057221 */ /* 0x000fe40000010000 */
[----:B------:R-:W-:Y:S01]  /*da20*/  FADD.FTZ R4, R161, R2 ;  /* 0x00000002a1047221 */ /* 0x000fe20000010000 */
[----:B------:R-:W5:Y:S01]  /*da30*/  LDL R11, [R1+0x64] ;  /* 0x00006400010b7983 */ /* 0x000f620000100800 */
[----:B------:R-:W-:Y:S02]  /*da40*/  FADD.FTZ R5, R154, R5 ;  /* 0x000000059a057221 */ /* 0x000fe40000010000 */
[----:B------:R-:W-:Y:S01]  /*da50*/  FADD.FTZ R2, R163, R0 ;  /* 0x00000000a3027221 */ /* 0x000fe20000010000 */
[----:B------:R-:W5:Y:S01]  /*da60*/  LDL R10, [R1+0x58] ;  /* 0x00005800010a7983 */ /* 0x000f620000100800 */
[----:B------:R-:W-:Y:S02]  /*da70*/  FADD.FTZ R0, R144, R3 ;  /* 0x0000000390007221 */ /* 0x000fe40000010000 */
[----:B------:R-:W-:Y:S01]  /*da80*/  FADD.FTZ R3, R152, R4 ;  /* 0x0000000498037221 */ /* 0x000fe20000010000 */
[----:B------:R-:W-:Y:S01]  /*da90*/  MOV R4, 0x1 ;  /* 0x0000000100047802 */ /* 0x000fe20000000f00 */
[----:B------:R-:W-:-:S02]  /*daa0*/  FADD.FTZ R5, R162, R5 ;  /* 0x00000005a2057221 */ /* 0x000fc40000010000 */
[----:B------:R-:W-:Y:S01]  /*dab0*/  FADD.FTZ R2, R110, R2 ;  /* 0x000000026e027221 */ /* 0x000fe20000010000 */
[----:B------:R-:W-:Y:S01]  /*dac0*/  ISETP.NE.AND P0, PT, R4, c[0x0][0x2c4], PT ;  /* 0x0000b10004007a0c */ /* 0x000fe20003f05270 */
[----:B------:R-:W-:Y:S02]  /*dad0*/  FADD.FTZ R8, R160, R5 ;  /* 0x00000005a0087221 */ /* 0x000fe40000010000 */
[----:B------:R-:W-:Y:S01]  /*dae0*/  FADD.FTZ R0, R111, R0 ;  /* 0x000000006f007221 */ /* 0x000fe20000010000 */
[----:B------:R-:W1:Y:S04]  /*daf0*/  LDSM.16.MT88.4 R160, [R235+0x1900] ;  /* 0x00190000eba0783b */ /* 0x000e680000004200 */
[----:B------:R-:W1:Y:S04]  /*db00*/  LDSM.16.MT88.4 R108, [R236+0x3900] ;  /* 0x00390000ec6c783b */ /* 0x000e680000004200 */
[----:B------:R-:W1:Y:S01]  /*db10*/  LDSM.16.MT88.4 R4, [R235+0x3900] ;  /* 0x00390000eb04783b */ /* 0x000e620000004200 */
[----:B------:R-:W-:Y:S08]  /*db20*/  MUFU.EX2 R32, R32 ;  /* 0x0000002000207308 */ /* 0x000ff00000000800 */
[----:B------:R-:W1:Y:S08]  /*db30*/  MUFU.EX2 R31, R31 ;  /* 0x0000001f001f7308 */ /* 0x000e700000000800 */
[----:B------:R-:W-:Y:S08]  /*db40*/  MUFU.EX2 R30, R30 ;  /* 0x0000001e001e7308 */ /* 0x000ff00000000800 */
[----:B------:R-:W-:Y:S08]  /*db50*/  MUFU.EX2 R29, R29 ;  /* 0x0000001d001d7308 */ /* 0x000ff00000000800 */
[----:B------:R-:W-:Y:S08]  /*db60*/  MUFU.EX2 R28, R28 ;  /* 0x0000001c001c7308 */ /* 0x000ff00000000800 */
[----:B------:R-:W1:Y:S08]  /*db70*/  MUFU.EX2 R27, R27 ;  /* 0x0000001b001b7308 */ /* 0x000e700000000800 */
        /* <DEDUP_REMOVED lines=9> */
[----:B------:R-:W2:Y:S01]  /*dc10*/  MUFU.EX2 R35, R35 ;  /* 0x0000002300237308 */ /* 0x000ea20000000800 */
[----:B-1----:R-:W-:-:S02]  /*dc20*/  F2FP.BF16.PACK_AB R128, R31, R32 ;  /* 0x000000201f80723e */ /* 0x002fc400000010ff */
[----:B------:R-:W-:Y:S02]  /*dc30*/  F2FP.BF16.PACK_AB R129, R27, R28 ;  /* 0x0000001c1b81723e */ /* 0x000fe400000010ff */
[----:B------:R-:W-:Y:S02]  /*dc40*/  F2FP.BF16.PACK_AB R130, R29, R30 ;  /* 0x0000001e1d82723e */ /* 0x000fe400000010ff */
[----:B------:R-:W-:Y:S02]  /*dc50*/  F2FP.BF16.PACK_AB R131, R24, R26 ;  /* 0x0000001a1883723e */ /* 0x000fe400000010ff */
[----:B------:R-:W-:Y:S02]  /*dc60*/  F2FP.BF16.PACK_AB R124, R22, R23 ;  /* 0x00000017167c723e */ /* 0x000fe400000010ff */
[----:B------:R-:W-:Y:S02]  /*dc70*/  F2FP.BF16.PACK_AB R126, R20, R21 ;  /* 0x00000015147e723e */ /* 0x000fe400000010ff */
[----:B------:R-:W-:-:S02]  /*dc80*/  F2FP.BF16.PACK_AB R125, R33, R25 ;  /* 0x00000019217d723e */ /* 0x000fc400000010ff */
[----:B--2---:R-:W-:Y:S01]  /*dc90*/  F2FP.BF16.PACK_AB R127, R35, R34 ;  /* 0x00000022237f723e */ /* 0x004fe200000010ff */
[----:B------:R-:W-:Y:S01]  /*dca0*/  HMMA.16816.F32.BF16 R152, R128, R178, R68 ;  /* 0x000000b28098723c */ /* 0x000fe20000041844 */
[----:B------:R-:W-:Y:S02]  /*dcb0*/  MOV R225, R98 ;  /* 0x0000006200e17202 */ /* 0x000fe40000000f00 */
[----:B------:R-:W-:Y:S02]  /*dcc0*/  MOV R224, R99 ;  /* 0x0000006300e07202 */ /* 0x000fe40000000f00 */
[----:B------:R-:W-:-:S03]  /*dcd0*/  MOV R228, R96 ;  /* 0x0000006000e47202 */ /* 0x000fc60000000f00 */
[----:B------:R-:W-:Y:S01]  /*dce0*/  HMMA.16816.F32.BF16 R68, R128, R76, R72 ;  /* 0x0000004c8044723c */ /* 0x000fe20000041848 */
[----:B------:R-:W-:-:S07]  /*dcf0*/  MOV R223, R97 ;  /* 0x0000006100df7202 */ /* 0x000fce0000000f00 */
[----:B------:R-:W-:Y:S08]  /*dd00*/  HMMA.16816.F32.BF16 R80, R128, R78, R40 ;  /* 0x0000004e8050723c */ /* 0x000ff00000041828 */
[C---:B------:R-:W-:Y:S08]  /*dd10*/  HMMA.16816.F32.BF16 R72, R124.reuse, R76, R216 ;  /* 0x0000004c7c48723c */ /* 0x040ff000000418d8 */
[----:B------:R-:W-:Y:S08]  /*dd20*/  HMMA.16816.F32.BF16 R76, R124, R78, R88 ;  /* 0x0000004e7c4c723c */ /* 0x000ff00000041858 */
[-C--:B----4-:R-:W-:Y:S08]  /*dd30*/  HMMA.16816.F32.BF16 R204, R128, R200.reuse, R204 ;  /* 0x000000c880cc723c */ /* 0x090ff000000418cc */
        /* <DEDUP_REMOVED lines=24> */
[----:B------:R-:W2:Y:S01]  /*dec0*/  LDL.LU R12, [R1+0x88] ;  /* 0x00008800010c7983 */ /* 0x000ea20000300800 */
[----:B------:R-:W-:-:S06]  /*ded0*/  FADD.FTZ R3, R223, R3 ;  /* 0x00000003df037221 */ /* 0x000fcc0000010000 */
[----:B------:R-:W-:Y:S01]  /*dee0*/  HMMA.16816.F32.BF16 R116, R128, R4, R116 ;  /* 0x000000048074723c */ /* 0x000fe20000041874 */
[----:B------:R-:W-:-:S06]  /*def0*/  FADD.FTZ R2, R229, R2 ;  /* 0x00000002e5027221 */ /* 0x000fcc0000010000 */
[----:B------:R-:W-:Y:S01]  /*df00*/  FADD.FTZ R5, R230, R0 ;  /* 0x00000000e6057221 */ /* 0x000fe20000010000 */
[----:B---3--:R-:W-:Y:S01]  /*df10*/  SHF.L.U32 R0, R9, 0x7, RZ ;  /* 0x0000000709007819 */ /* 0x008fe200000006ff */
[----:B------:R-:W-:Y:S01]  /*df20*/  HMMA.16816.F32.BF16 R128, R128, R6, R60 ;  /* 0x000000068080723c */ /* 0x000fe2000004183c */
[----:B------:R-:W-:-:S06]  /*df30*/  FADD.FTZ R4, R228, R8 ;  /* 0x00000008e4047221 */ /* 0x000fcc0000010000 */
[----:B------:R-:W-:Y:S02]  /*df40*/  FADD.FTZ R6, R247, R3 ;  /* 0x00000003f7067221 */ /* 0x000fe40000010000 */
[----:B------:R-:W-:-:S04]  /*df50*/  @P0 IMAD.HI.U32 R3, R0, c[0x0][0x2c8], RZ ;  /* 0x0000b20000030a27 */ /* 0x000fc800078e00ff */
[----:B------:R-:W-:Y:S01]  /*df60*/  FADD.FTZ R7, R231, R4 ;  /* 0x00000004e7077221 */ /* 0x000fe20000010000 */
[----:B------:R-:W-:Y:S01]  /*df70*/  @P0 SHF.R.U32.HI R0, RZ, c[0x0][0x2cc], R3 ;  /* 0x0000b300ff000a19 */ /* 0x000fe20000011603 */
[----:B------:R-:W-:Y:S02]  /*df80*/  FADD.FTZ R2, R224, R2 ;  /* 0x00000002e0027221 */ /* 0x000fe40000010000 */
[----:B------:R-:W-:Y:S02]  /*df90*/  FADD.FTZ R5, R225, R5 ;  /* 0x00000005e1057221 */ /* 0x000fe40000010000 */
[----:B------:R-:W-:Y:S02]  /*dfa0*/  FADD.FTZ R4, R251, R6 ;  /* 0x00000006fb047221 */ /* 0x000fe40000010000 */
[----:B------:R-:W-:Y:S01]  /*dfb0*/  FADD.FTZ R6, R246, R7 ;  /* 0x00000007f6067221 */ /* 0x000fe20000010000 */
[----:B-----5:R-:W-:Y:S01]  /*dfc0*/  IADD3 R0, -R10, R11, R0 ;  /* 0x0000000b0a007210 */ /* 0x020fe20007ffe100 */
[----:B------:R-:W-:-:S02]  /*dfd0*/  FADD.FTZ R2, R226, R2 ;  /* 0x00000002e2027221 */ /* 0x000fc40000010000 */
[----:B------:R-:W-:Y:S02]  /*dfe0*/  FADD.FTZ R7, R227, R5 ;  /* 0x00000005e3077221 */ /* 0x000fe40000010000 */
[----:B------:R-:W-:Y:S02]  /*dff0*/  FADD.FTZ R6, R245, R6 ;  /* 0x00000006f5067221 */ /* 0x000fe40000010000 */
[----:B------:R-:W-:Y:S02]  /*e000*/  FADD.FTZ R3, R252, R4 ;  /* 0x00000004fc037221 */ /* 0x000fe40000010000 */
[----:B------:R-:W-:Y:S01]  /*e010*/  FADD.FTZ R5, R137, R2 ;  /* 0x0000000289057221 */ /* 0x000fe20000010000 */
[----:B------:R-:W-:Y:S01]  /*e020*/  SHF.R.S32.HI R2, RZ, 0x1f, R0 ;  /* 0x0000001fff027819 */ /* 0x000fe20000011400 */
[----:B------:R-:W-:Y:S02]  /*e030*/  FADD.FTZ R4, R139, R7 ;  /* 0x000000078b047221 */ /* 0x000fe40000010000 */
[----:B------:R-:W-:Y:S01]  /*e040*/  FADD.FTZ R7, R138, R6 ;  /* 0x000000068a077221 */ /* 0x000fe20000010000 */
[----:B------:R-:W-:Y:S01]  /*e050*/  LEA.HI R0, R2, R0, RZ, 0x6 ;  /* 0x0000000002007211 */ /* 0x000fe200078f30ff */
[----:B------:R-:W-:-:S02]  /*e060*/  FADD.FTZ R3, R250, R3 ;  /* 0x00000003fa037221 */ /* 0x000fc40000010000 */
[----:B------:R-:W-:Y:S02]  /*e070*/  FADD.FTZ R2, R132, R7 ;  /* 0x0000000784027221 */ /* 0x000fe40000010000 */
[----:B------:R-:W-:Y:S02]  /*e080*/  FADD.FTZ R6, R32, R5 ;  /* 0x0000000520067221 */ /* 0x000fe40000010000 */
[----:B------:R-:W-:Y:S01]  /*e090*/  FADD.FTZ R8, R23, R3 ;  /* 0x0000000317087221 */ /* 0x000fe20000010000 */
[----:B------:R-:W-:Y:S01]  /*e0a0*/  SHF.R.S32.HI R3, RZ, 0x6, R0 ;  /* 0x00000006ff037819 */ /* 0x000fe20000011400 */
[----:B------:R-:W-:Y:S02]  /*e0b0*/  FADD.FTZ R5, R28, R4 ;  /* 0x000000041c057221 */ /* 0x000fe40000010000 */
[----:B------:R-:W-:Y:S02]  /*e0c0*/  FADD.FTZ R0, R25, R2 ;  /* 0x0000000219007221 */ /* 0x000fe40000010000 */
[----:B------:R-:W-:-:S02]  /*e0d0*/  FADD.FTZ R4, R31, R6 ;  /* 0x000000061f047221 */ /* 0x000fc40000010000 */
[----:B------:R-:W-:Y:S01]  /*e0e0*/  FADD.FTZ R6, R27, R5 ;  /* 0x000000051b067221 */ /* 0x000fe20000010000 */
[----:B------:R-:W-:Y:S01]  /*e0f0*/  IMNMX R7, RZ, R3, !PT ;  /* 0x00000003ff077217 */ /* 0x000fe20007800200 */
        /* <DEDUP_REMOVED lines=9> */
[----:B------:R-:W-:Y:S01]  /*e190*/  FADD.FTZ R0, R35, R0 ;  /* 0x0000000023007221 */ /* 0x000fe20000010000 */
[----:B------:R1:W-:Y:S04]  /*e1a0*/  STL [R1+0x90], R7 ;  /* 0x0000900701007387 */ /* 0x0003e80000100800 */
[----:B------:R1:W-:Y:S04]  /*e1b0*/  STL [R1+0x7c], R5 ;  /* 0x00007c0501007387 */ /* 0x0003e80000100800 */
[----:B------:R1:W-:Y:S04]  /*e1c0*/  STL [R1+0x78], R3 ;  /* 0x0000780301007387 */ /* 0x0003e80000100800 */
[----:B------:R1:W-:Y:S04]  /*e1d0*/  STL [R1+0x84], R0 ;  /* 0x0000840001007387 */ /* 0x0003e80000100800 */
[----:B------:R1:W-:Y:S01]  /*e1e0*/  STL [R1+0x80], R2 ;  /* 0x0000800201007387 */ /* 0x0003e20000100800 */
[----:B--2---:R-:W-:-:S04]  /*e1f0*/  IADD3 R250, R12, -0x2, RZ ;  /* 0xfffffffe0cfa7810 */ /* 0x004fc80007ffe0ff */
[----:B------:R-:W-:Y:S11]  /*e200*/  ISETP.GE.AND P0, PT, R250, R7, PT ;  /* 0x00000007fa00720c */ /* 0x000ff60003f06270 */
[----:B------:R-:W-:Y:S02]  /*e210*/  @!UPT UIADD3 URZ, URZ, URZ, URZ ;  /* 0x0000003f3f3ff290 */ /* 0x000fe4000fffe03f */
[----:B------:R-:W-:Y:S05]  /*e220*/  @!P0 BRA `(.L_x_1928) ;  /* 0x00004bf000008947 */ /* 0x000fea0003800000 */
[----:B-1----:R-:W2:Y:S04]  /*e230*/  LDL R12, [R1+0x8c] ;  /* 0x00008c00010c7983 */ /* 0x002ea80000100800 */
[----:B------:R-:W3:Y:S04]  /*e240*/  LDL.LU R13, [R1+0xd4] ;  /* 0x0000d400010d7983 */ /* 0x000ee80000300800 */
[----:B------:R-:W4:Y:S04]  /*e250*/  LDL R10, [R1+0xd0] ;  /* 0x0000d000010a7983 */ /* 0x000f280000100800 */
[----:B------:R-:W4:Y:S01]  /*e260*/  LDL R9, [R1+0xb8] ;  /* 0x0000b80001097983 */ /* 0x000f220000100800 */
[----:B------:R-:W-:Y:S01]  /*e270*/  IMAD.MOV.U32 R138, RZ, RZ, R135 ;  /* 0x000000ffff8a7224 */ /* 0x000fe200078e0087 */
[----:B------:R-:W-:Y:S01]  /*e280*/  MOV R140, R133 ;  /* 0x00000085008c7202 */ /* 0x000fe20000000f00 */
[----:B------:R-:W-:-:S02]  /*e290*/  IMAD.MOV.U32 R137, RZ, RZ, R136 ;  /* 0x000000ffff897224 */ /* 0x000fc400078e0088 */
[----:B------:R-:W-:Y:S01]  /*e2a0*/  IMAD.MOV.U32 R139, RZ, RZ, R134 ;  /* 0x000000ffff8b7224 */ /* 0x000fe200078e0086 */
[----:B--2---:R-:W-:-:S05]  /*e2b0*/  SHF.L.U32 R0, R12, 0x1, RZ ;  /* 0x000000010c007819 */ /* 0x004fca00000006ff */
[----:B------:R1:W-:Y:S01]  /*e2c0*/  STL [R1+0xb0], R0 ;  /* 0x0000b00001007387 */ /* 0x0003e20000100800 */
[----:B---3--:R-:W-:Y:S02]  /*e2d0*/  SHF.L.U64.HI R247, R12, 0x1, R13 ;  /* 0x000000010cf77819 */ /* 0x008fe4000001020d */
[C---:B----4-:R-:W-:Y:S01]  /*e2e0*/  SHF.L.U64.HI R246, R9.reuse, 0x1, R10 ;  /* 0x0000000109f67819 */ /* 0x050fe2000001020a */
[----:B------:R-:W-:Y:S02]  /*e2f0*/  IMAD.SHL.U32 R245, R9, 0x2, RZ ;  /* 0x0000000209f57824 */ /* 0x000fe400078e00ff */
.L_x_1939:
[----:B------:R-:W-:Y:S04]  /*e300*/  DEPBAR.LE SB0, 0x0 ;  /* 0x000080000000791a */ /* 0x000fe80000000000 */
[----:B------:R-:W-:Y:S01]  /*e310*/  WARPSYNC 0xffffffff ;  /* 0xffffffff00007948 */ /* 0x000fe20003800000 */
[----:B------:R-:W-:Y:S01]  /*e320*/  BAR.SYNC.DEFER_BLOCKING 0x0 ;  /* 0x0000000000007b1d */ /* 0x000fe20000010000 */
[----:B------:R-:W-:Y:S05]  /*e330*/  ISETP.GE.AND P0, PT, R250, RZ, PT ;  /* 0x000000fffa00720c */ /* 0x000fea0003f06270 */
        /* <DEDUP_REMOVED lines=13> */
[----:B------:R-:W-:-:S05]  /*e410*/  @!P0 BRA `(.L_x_1930) ;  /* 0x0000046000008947 */ /* 0x000fca0003800000 */
[----:B---34-:R-:W3:Y:S04]  /*e420*/  LDL R4, [R1+0x74] ;  /* 0x0000740001047983 */ /* 0x018ee80000100800 */
[----:B------:R-:W4:Y:S04]  /*e430*/  LDL R6, [R1+0x70] ;  /* 0x0000700001067983 */ /* 0x000f280000100800 */
[----:B------:R-:W5:Y:S04]  /*e440*/  S2R R5, SR_CTAID.Y ;  /* 0x0000000000057919 */ /* 0x000f680000002600 */
[----:B------:R-:W2:Y:S02]  /*e450*/  S2R R7, SR_CTAID.Y ;  /* 0x0000000000077919 */ /* 0x000ea40000002600 */
[----:B--2---:R-:W-:Y:S01]  /*e460*/  IMAD.WIDE.U32 R8, R7, c[0x0][0x210], RZ ;  /* 0x0000840007087a25 */ /* 0x004fe200078e00ff */
[----:B-----5:R-:W-:Y:S05]  /*e470*/  SHF.R.S32.HI R5, RZ, 0x1f, R5 ;  /* 0x0000001fff057819 */ /* 0x020fea0000011405 */
[----:B------:R-:W-:Y:S04]  /*e480*/  IMAD R5, R5, c[0x0][0x210], RZ ;  /* 0x0000840005057a24 */ /* 0x000fe800078e02ff */
[----:B------:R-:W-:Y:S05]  /*e490*/  IMAD R5, R7, c[0x0][0x214], R5 ;  /* 0x0000850007057a24 */ /* 0x000fea00078e0205 */
[----:B------:R-:W-:Y:S01]  /*e4a0*/  IADD3 R5, R9, R5, RZ ;  /* 0x0000000509057210 */ /* 0x000fe20007ffe0ff */
[----:B---3--:R-:W-:Y:S01]  /*e4b0*/  IMAD.WIDE.U32 R2, R4, c[0x0][0x208], RZ ;  /* 0x0000820004027a25 */ /* 0x008fe200078e00ff */
[----:B-1----:R-:W-:Y:S05]  /*e4c0*/  SHF.R.S32.HI R0, RZ, 0x1f, R4 ;  /* 0x0000001fff007819 */ /* 0x002fea0000011404 */
[----:B------:R-:W-:Y:S04]  /*e4d0*/  IMAD R0, R0, c[0x0][0x208], RZ ;  /* 0x0000820000007a24 */ /* 0x000fe800078e02ff */
[----:B------:R-:W-:Y:S01]  /*e4e0*/  IMAD R0, R4, c[0x0][0x20c], R0 ;  /* 0x0000830004007a24 */ /* 0x000fe200078e0200 */
[----:B----4-:R-:W-:Y:S04]  /*e4f0*/  SHF.R.S32.HI R4, RZ, 0x1f, R6 ;  /* 0x0000001fff047819 */ /* 0x010fe80000011406 */
[----:B------:R-:W-:Y:S01]  /*e500*/  IADD3 R3, R3, R0, RZ ;  /* 0x0000000003037210 */ /* 0x000fe20007ffe0ff */
[----:B------:R-:W-:Y:S04]  /*e510*/  IMAD R4, R4, c[0x0][0x218], RZ ;  /* 0x0000860004047a24 */ /* 0x000fe800078e02ff */
[----:B------:R-:W-:Y:S05]  /*e520*/  IMAD.WIDE.U32 R2, R6, c[0x0][0x218], R2 ;  /* 0x0000860006027a25 */ /* 0x000fea00078e0002 */
[----:B------:R-:W-:Y:S01]  /*e530*/  IADD3 R0, P1, R8, R2, RZ ;  /* 0x0000000208007210 */ /* 0x000fe20007f3e0ff */
[----:B------:R-:W-:Y:S03]  /*e540*/  IMAD R2, R6, c[0x0][0x21c], R4 ;  /* 0x0000870006027a24 */ /* 0x000fe600078e0204 */
[C---:B------:R-:W-:Y:S02]  /*e550*/  LEA R4, P0, R0.reuse, c[0x0][0x1f8], 0x1 ;  /* 0x00007e0000047a11 */ /* 0x040fe400078008ff */
[----:B------:R-:W-:Y:S04]  /*e560*/  IADD3.X R2, R5, R3, R2, P1, !PT ;  /* 0x0000000305027210 */ /* 0x000fe80000ffe402 */
[----:B------:R-:W-:Y:S01]  /*e570*/  LEA.HI.X R0, R0, c[0x0][0x1fc], R2, 0x1, P0 ;  /* 0x00007f0000007a11 */ /* 0x000fe200000f0c02 */
[----:B------:R-:W-:-:S05]  /*e580*/  BRA.DIV ~URZ, `(.L_x_1931) ;  /* 0x0000dee27f007947 */ /* 0x000fca000b800000 */
[----:B------:R1:W2:Y:S02]  /*e590*/  SHFL.IDX PT, R5, R0, RZ, 0x181f ;  /* 0x00181fff00057589 */ /* 0x0002a400000e0000 */
.L_x_2012:
[----:B------:R-:W-:-:S05]  /*e5a0*/  BRA.DIV ~URZ, `(.L_x_1932) ;  /* 0x0000df327f007947 */ /* 0x000fca000b800000 */
[----:B------:R-:W3:Y:S04]  /*e5b0*/  LDL R10, [R1+0x8c] ;  /* 0x00008c00010a7983 */ /* 0x000ee80000100800 */
[----:B------:R-:W4:Y:S04]  /*e5c0*/  LDL R14, [R1+0xb0] ;  /* 0x0000b000010e7983 */ /* 0x000f280000100800 */
[----:B------:R-:W4:Y:S04]  /*e5d0*/  SHFL.IDX PT, R2, R4, RZ, 0x181f ;  /* 0x00181fff04027589 */ /* 0x000f2800000e0000 */
[----:B------:R-:W5:Y:S04]  /*e5e0*/  SHFL.IDX PT, R8, R4, 0x1, 0x181f ;  /* 0x00381f0004087f89 */ /* 0x000f6800000e0000 */
[----:B------:R-:W1:Y:S04]  /*e5f0*/  SHFL.IDX PT, R13, R0, 0x1, 0x181f ;  /* 0x00381f00000d7f89 */ /* 0x000e6800000e0000 */
[----:B------:R-:W2:Y:S04]  /*e600*/  SHFL.IDX PT, R9, R4, 0x2, 0x181f ;  /* 0x00581f0004097f89 */ /* 0x000ea800000e0000 */
[----:B------:R-:W1:Y:S01]  /*e610*/  SHFL.IDX PT, R12, R0, 0x2, 0x181f ;  /* 0x00581f00000c7f89 */ /* 0x000e6200000e0000 */
[-C--:B----4-:R-:W-:Y:S02]  /*e620*/  IADD3 R6, P0, R2, R14.reuse, RZ ;  /* 0x0000000e02067210 */ /* 0x090fe40007f1e0ff */
[----:B---3--:R-:W-:Y:S02]  /*e630*/  ISETP.GE.AND P3, PT, R10, c[0x0][0x1d4], PT ;  /* 0x000075000a007a0c */ /* 0x008fe40003f66270 */
[-C--:B------:R-:W-:Y:S01]  /*e640*/  IADD3 R2, P1, R2, R245.reuse, RZ ;  /* 0x000000f502027210 */ /* 0x080fe20007f3e0ff */
[C-C-:B--2---:R-:W-:Y:S01]  /*e650*/  IMAD.X R7, R5.reuse, 0x1, R247.reuse, P0 ;  /* 0x0000000105077824 */ /* 0x144fe200000e06f7 */
[CC--:B-----5:R-:W-:Y:S02]  /*e660*/  IADD3 R10, P0, R8.reuse, R14.reuse, RZ ;  /* 0x0000000e080a7210 */ /* 0x0e0fe40007f1e0ff */
[-C--:B------:R-:W-:Y:S01]  /*e670*/  IADD3 R8, P2, R8, R245.reuse, RZ ;  /* 0x000000f508087210 */ /* 0x080fe20007f5e0ff */
[--C-:B------:R-:W-:Y:S02]  /*e680*/  IMAD.X R3, R5, 0x1, R246.reuse, P1 ;  /* 0x0000000105037824 */ /* 0x100fe400008e06f6 */
[--C-:B-1----:R-:W-:Y:S04]  /*e690*/  IMAD.X R11, R13, 0x1, R247.reuse, P0 ;  /* 0x000000010d0b7824 */ /* 0x102fe800000e06f7 */
[----:B------:R1:W-:Y:S04]  /*e6a0*/  LDGSTS.E.BYPASS.LTC128B.128 [R249], [R6.64], !P3 ;  /* 0x0000000006f97fae */ /* 0x0003e8000d901d46 */
[----:B------:R2:W-:Y:S04]  /*e6b0*/  LDGSTS.E.BYPASS.LTC128B.128 [R249+0x2000], [R2.64], !P5 ;  /* 0x0200000002f97fae */ /* 0x0005e8000e901d46 */
[----:B------:R3:W-:Y:S01]  /*e6c0*/  LDGSTS.E.BYPASS.LTC128B.128 [R249+0x800], [R10.64], !P3 ;  /* 0x008000000af97fae */ /* 0x0007e2000d901d46 */
[C---:B-1----:R-:W-:Y:S02]  /*e6d0*/  IADD3 R6, P1, R9.reuse, R14, RZ ;  /* 0x0000000e09067210 */ /* 0x042fe40007f3e0ff */
[----:B------:R-:W-:Y:S02]  /*e6e0*/  SEL R14, RZ, 0x10, P5 ;  /* 0x00000010ff0e7807 */ /* 0x000fe40002800000 */
[----:B--2---:R-:W-:Y:S01]  /*e6f0*/  IADD3 R2, P0, R9, R245, RZ ;  /* 0x000000f509027210 */ /* 0x004fe20007f1e0ff */
[--C-:B------:R-:W-:Y:S02]  /*e700*/  IMAD.X R9, R13, 0x1, R246.reuse, P2 ;  /* 0x000000010d097824 */ /* 0x100fe400010e06f6 */
[C---:B------:R-:W-:Y:S02]  /*e710*/  IMAD.X R7, R12.reuse, 0x1, R247, P1 ;  /* 0x000000010c077824 */ /* 0x040fe400008e06f7 */
[----:B------:R-:W-:Y:S01]  /*e720*/  IMAD.X R3, R12, 0x1, R246, P0 ;  /* 0x000000010c037824 */ /* 0x000fe200000e06f6 */
[----:B------:R1:W-:Y:S01]  /*e730*/  LDGSTS.E.BYPASS.LTC128B.128 [R249+0x2800], [R8.64], !P5 ;  /* 0x0280000008f97fae */ /* 0x0003e2000e901d46 */
[----:B------:R-:W-:Y:S03]  /*e740*/  IMAD.MOV.U32 R5, RZ, RZ, R14 ;  /* 0x000000ffff057224 */ /* 0x000fe600078e000e */
[----:B------:R3:W-:Y:S04]  /*e750*/  LDGSTS.E.BYPASS.LTC128B.128 [R249+0x1000], [R6.64], !P3 ;  /* 0x0100000006f97fae */ /* 0x0007e8000d901d46 */
[----:B------:R3:W-:Y:S04]  /*e760*/  LDGSTS.E.BYPASS.LTC128B.128 [R249+0x3000], [R2.64], !P5 ;  /* 0x0300000002f97fae */ /* 0x0007e8000e901d46 */
[----:B-1----:R3:W1:Y:S04]  /*e770*/  SHFL.IDX PT, R8, R0, 0x3, 0x181f ;  /* 0x00781f0000087f89 */ /* 0x00266800000e0000 */
[----:B------:R3:W2:Y:S02]  /*e780*/  SHFL.IDX PT, R0, R4, 0x3, 0x181f ;  /* 0x00781f0004007f89 */ /* 0x0006a400000e0000 */
.L_x_2013:
[----:B---3--:R-:W3:Y:S01]  /*e790*/  LDL R3, [R1+0x8c] ;  /* 0x00008c0001037983 */ /* 0x008ee20000100800 */
[C---:B------:R-:W-:Y:S02]  /*e7a0*/  IADD3 R2, -R5.reuse, 0x10, RZ ;  /* 0x0000001005027810 */ /* 0x040fe40007ffe1ff */
[----:B------:R-:W-:Y:S01]  /*e7b0*/  ISETP.NE.U32.AND P2, PT, R5, RZ, PT ;  /* 0x000000ff0500720c */ /* 0x000fe20003f45070 */
[----:B------:R-:W4:Y:S01]  /*e7c0*/  LDL R4, [R1+0xb0] ;  /* 0x0000b00001047983 */ /* 0x000f220000100800 */
[----:B------:R-:W-:Y:S02]  /*e7d0*/  LOP3.LUT R2, R2, 0xf, RZ, 0xc0, !PT ;  /* 0x0000000f02027812 */ /* 0x000fe400078ec0ff */
[----:B--2-4-:R-:W-:Y:S02]  /*e7e0*/  IADD3 R4, P0, R0, R4, RZ ;  /* 0x0000000400047210 */ /* 0x014fe40007f1e0ff */
[----:B---3--:R-:W-:Y:S03]  /*e7f0*/  ISETP.GE.AND P3, PT, R3, c[0x0][0x1d4], PT ;  /* 0x0000750003007a0c */ /* 0x008fe60003f66270 */
[----:B-1----:R-:W-:Y:S01]  /*e800*/  IMAD.X R5, R8, 0x1, R247, P0 ;  /* 0x0000000108057824 */ /* 0x002fe200000e06f7 */
[----:B------:R-:W-:Y:S04]  /*e810*/  IADD3 R2, P1, P0, R2, R0, R245 ;  /* 0x0000000002027210 */ /* 0x000fe8000783e0f5 */
[----:B------:R-:W-:Y:S05]  /*e820*/  IADD3.X R3, RZ, R8, R246, P1, P0 ;  /* 0x00000008ff037210 */ /* 0x000fea0000fe04f6 */
[----:B------:R-:W-:Y:S01]  /*e830*/  @!PT LDS RZ, [RZ] ;  /* 0x00000000fffff984 */ /* 0x000fe20000000800 */
[----:B------:R-:W-:Y:S01]  /*e840*/  @!PT LDS RZ, [RZ] ;  /* 0x00000000fffff984 */ /* 0x000fe20000000800 */
[----:B------:R-:W-:Y:S01]  /*e850*/  @!PT LDS RZ, [RZ] ;  /* 0x00000000fffff984 */ /* 0x000fe20000000800 */
[----:B------:R1:W-:Y:S04]  /*e860*/  LDGSTS.E.BYPASS.LTC128B.128 [R249+0x1800], [R4.64], !P3 ;  /* 0x0180000004f97fae */ /* 0x0003e8000d901d46 */
[----:B------:R1:W-:Y:S02]  /*e870*/  LDGSTS.E.BYPASS.LTC128B.128.ZFILL [R249+0x3800], [R2.64], P2 ;  /* 0x0380000002f97fae */ /* 0x0003e40009141d46 */
.L_x_1930:
[----:B---34-:R-:W-:Y:S05]  /*e880*/  BSYNC B0 ;  /* 0x0000000000007941 */ /* 0x018fea0003800000 */
.L_x_1929:
        /* <DEDUP_REMOVED lines=172> */
[----:B------:R-:W-:Y:S01]  /*f350*/  IMAD.MOV.U32 R0, RZ, RZ, c[0x0][0x2b8] ;  /* 0x0000ae00ff007624 */ /* 0x000fe200078e00ff */
[----:B------:R-:W3:Y:S01]  /*f360*/  LDL R2, [R1+0xbc] ;  /* 0x0000bc0001027983 */ /* 0x000ee20000100800 */
[----:B------:R-:W-:Y:S03]  /*f370*/  MOV R133, RZ ;  /* 0x000000ff00857202 */ /* 0x000fe60000000f00 */
[----:B------:R-:W4:Y:S01]  /*f380*/  LDL R3, [R1+0xb4] ;  /* 0x0000b40001037983 */ /* 0x000f220000100800 */
[----:B------:R-:W-:Y:S03]  /*f390*/  ISETP.NE.AND P0, PT, R0, 0x1, PT ;  /* 0x000000010000780c */ /* 0x000fe60003f05270 */
[----:B------:R-:W5:Y:S04]  /*f3a0*/  LDL.64 R142, [R1+0xc0] ;  /* 0x0000c000018e7983 */ /* 0x000f680000100a00 */
[----:B--2---:R-:W2:Y:S04]  /*f3b0*/  LDL R136, [R1+0xc8] ;  /* 0x0000c80001887983 */ /* 0x004ea80000100800 */
[----:B------:R-:W1:Y:S01]  /*f3c0*/  S2R R141, SR_CTAID.Y ;  /* 0x00000000008d7919 */ /* 0x000e620000002600 */
[----:B---3--:R-:W-:Y:S05]  /*f3d0*/  IMAD R2, R250, 0x40, R2 ;  /* 0x00000040fa027824 */ /* 0x008fea00078e0202 */
[----:B----4-:R-:W-:Y:S04]  /*f3e0*/  IADD3 R2, R2, -0x40, R3 ;  /* 0xffffffc002027810 */ /* 0x010fe80007ffe003 */
[----:B------:R-:W-:Y:S01]  /*f3f0*/  MOV R0, R2 ;  /* 0x0000000200007202 */ /* 0x000fe20000000f00 */
[----:B------:R-:W-:Y:S05]  /*f400*/  @P0 IMAD.HI.U32 R3, R2, c[0x0][0x2bc], RZ ;  /* 0x0000af0002030a27 */ /* 0x000fea00078e00ff */
[----:B------:R-:W-:Y:S04]  /*f410*/  @P0 SHF.R.U32.HI R0, RZ, c[0x0][0x2c0], R3 ;  /* 0x0000b000ff000a19 */ /* 0x000fe80000011603 */
[C---:B-----5:R-:W-:Y:S01]  /*f420*/  @!P6 IADD3 R3, P0, R0.reuse, R142, RZ ;  /* 0x0000008e0003e210 */ /* 0x060fe20007f1e0ff */
[----:B------:R-:W-:Y:S02]  /*f430*/  IMAD.MOV R132, RZ, RZ, -R0 ;  /* 0x000000ffff847224 */ /* 0x000fe400078e0a00 */
[----:B-1----:R-:W-:Y:S01]  /*f440*/  IMAD.WIDE.U32 R142, R141, c[0x0][0x1e8], RZ ;  /* 0x00007a008d8e7a25 */ /* 0x002fe200078e00ff */
[----:B--2---:R-:W-:Y:S02]  /*f450*/  @!P6 LEA.HI.X.SX32 R0, R0, R136, 0x1, P0 ;  /* 0x000000880000e211 */ /* 0x004fe400000f0eff */
[----:B------:R-:W1:Y:S01]  /*f460*/  S2R R136, SR_CTAID.Y ;  /* 0x0000000000887919 */ /* 0x000e620000002600 */
[----:B------:R-:W-:Y:S01]  /*f470*/  IMAD R132, R132, c[0x0][0x2b8], R2 ;  /* 0x0000ae0084847a24 */ /* 0x000fe200078e0202 */
[C---:B------:R-:W-:Y:S04]  /*f480*/  @!P6 LEA R2, P0, R3.reuse, c[0x0][0x2a0], 0x2 ;  /* 0x0000a8000302ea11 */ /* 0x040fe800078010ff */
[----:B------:R-:W-:Y:S01]  /*f490*/  @!P6 LEA.HI.X R3, R3, c[0x0][0x2a4], R0, 0x2, P0 ;  /* 0x0000a9000303ea11 */ /* 0x000fe200000f1400 */
[----:B------:R2:W-:Y:S01]  /*f4a0*/  STL [R1+0x74], R132 ;  /* 0x0000748401007387 */ /* 0x0005e20000100800 */
[----:B------:R-:W-:Y:S03]  /*f4b0*/  SHF.R.S32.HI R0, RZ, 0x1f, R132 ;  /* 0x0000001fff007819 */ /* 0x000fe60000011484 */
[----:B------:R3:W4:Y:S02]  /*f4c0*/  @!P6 LDG.E R133, [R2.64] ;  /* 0x000000060285e981 */ /* 0x000724000c1e1900 */
[----:B------:R-:W-:Y:S04]  /*f4d0*/  IMAD R0, R0, c[0x0][0x1e0], RZ ;  /* 0x0000780000007a24 */ /* 0x000fe800078e02ff */
[----:B------:R-:W-:Y:S01]  /*f4e0*/  IMAD R0, R132, c[0x0][0x1e4], R0 ;  /* 0x0000790084007a24 */ /* 0x000fe200078e0200 */
[----:B-1----:R-:W-:Y:S05]  /*f4f0*/  SHF.R.S32.HI R136, RZ, 0x1f, R136 ;  /* 0x0000001fff887819 */ /* 0x002fea0000011488 */
[----:B------:R-:W-:Y:S04]  /*f500*/  IMAD R136, R136, c[0x0][0x1e8], RZ ;  /* 0x00007a0088887a24 */ /* 0x000fe800078e02ff */
[----:B------:R-:W-:Y:S02]  /*f510*/  IMAD R136, R141, c[0x0][0x1ec], R136 ;  /* 0x00007b008d887a24 */ /* 0x000fe400078e0288 */
[----:B---3--:R-:W-:Y:S03]  /*f520*/  IMAD.WIDE.U32 R2, R132, c[0x0][0x1e0], RZ ;  /* 0x0000780084027a25 */ /* 0x008fe600078e00ff */
[----:B------:R-:W-:Y:S01]  /*f530*/  IADD3 R136, R143, R136, RZ ;  /* 0x000000888f887210 */ /* 0x000fe20007ffe0ff */
[----:B------:R-:W-:Y:S01]  /*f540*/  IMAD.IADD R3, R3, 0x1, R0 ;  /* 0x0000000103037824 */ /* 0x000fe200078e0200 */
[----:B----4-:R-:W-:Y:S01]  /*f550*/  SHF.R.S32.HI R0, RZ, 0x1f, R133 ;  /* 0x0000001fff007819 */ /* 0x010fe20000011485 */
[----:B------:R1:W-:Y:S02]  /*f560*/  STL [R1+0x70], R133 ;  /* 0x0000708501007387 */ /* 0x0003e40000100800 */
[C---:B------:R-:W-:Y:S04]  /*f570*/  IMAD.WIDE.U32 R2, R133.reuse, c[0x0][0x1f0], R2 ;  /* 0x00007c0085027a25 */ /* 0x040fe800078e0002 */
[----:B--2---:R-:W-:Y:S01]  /*f580*/  IMAD R132, R0, c[0x0][0x1f0], RZ ;  /* 0x00007c0000847a24 */ /* 0x004fe200078e02ff */
[----:B------:R-:W-:Y:S03]  /*f590*/  IADD3 R0, P0, R142, R2, RZ ;  /* 0x000000028e007210 */ /* 0x000fe60007f1e0ff */
[----:B------:R-:W-:Y:S05]  /*f5a0*/  IMAD R132, R133, c[0x0][0x1f4], R132 ;  /* 0x00007d0085847a24 */ /* 0x000fea00078e0284 */
[----:B------:R-:W-:Y:S02]  /*f5b0*/  IADD3.X R2, R136, R3, R132, P0, !PT ;  /* 0x0000000388027210 */ /* 0x000fe400007fe484 */
[C---:B------:R-:W-:Y:S04]  /*f5c0*/  LEA R132, P0, R0.reuse, c[0x0][0x1c8], 0x1 ;  /* 0x0000720000847a11 */ /* 0x040fe800078008ff */
[----:B------:R-:W-:Y:S01]  /*f5d0*/  LEA.HI.X R0, R0, c[0x0][0x1cc], R2, 0x1, P0 ;  /* 0x0000730000007a11 */ /* 0x000fe200000f0c02 */
[----:B------:R-:W-:-:S06]  /*f5e0*/  BRA.DIV ~URZ, `(.L_x_1935) ;  /* 0x0000d4327f007947 */ /* 0x000fcc000b800000 */
[----:B-1----:R1:W2:Y:S02]  /*f5f0*/  SHFL.IDX PT, R133, R0, RZ, 0x181f ;  /* 0x00181fff00857589 */ /* 0x0022a400000e0000 */
.L_x_2014:
[----:B------:R-:W-:-:S05]  /*f600*/  BRA.DIV ~URZ, `(.L_x_1936) ;  /* 0x0000d4827f007947 */ /* 0x000fca000b800000 */
[----:B------:R-:W3:Y:S04]  /*f610*/  LDL R3, [R1+0x8c] ;  /* 0x00008c0001037983 */ /* 0x000ee80000100800 */
[----:B------:R-:W4:Y:S04]  /*f620*/  LDL R136, [R1+0xb0] ;  /* 0x0000b00001887983 */ /* 0x000f280000100800 */
[----:B------:R-:W4:Y:S02]  /*f630*/  SHFL.IDX PT, R2, R132, RZ, 0x181f ;  /* 0x00181fff84027589 */ /* 0x000f2400000e0000 */
[CC--:B----4-:R-:W-:Y:S02]  /*f640*/  IADD3 R134, P0, R2.reuse, R136.reuse, RZ ;  /* 0x0000008802867210 */ /* 0x0d0fe40007f1e0ff */
[----:B---3--:R-:W-:Y:S03]  /*f650*/  ISETP.GE.AND P1, PT, R3, c[0x0][0x1d4], PT ;  /* 0x0000750003007a0c */ /* 0x008fe60003f26270 */
[C-C-:B--2---:R-:W-:Y:S01]  /*f660*/  IMAD.X R135, R133.reuse, 0x1, R247.reuse, P0 ;  /* 0x0000000185877824 */ /* 0x144fe200000e06f7 */
[-C--:B------:R-:W-:Y:S05]  /*f670*/  IADD3 R2, P0, R2, R245.reuse, RZ ;  /* 0x000000f502027210 */ /* 0x080fea0007f1e0ff */
[--C-:B------:R-:W-:Y:S04]  /*f680*/  IMAD.X R3, R133, 0x1, R246.reuse, P0 ;  /* 0x0000000185037824 */ /* 0x100fe800000e06f6 */
[----:B------:R-:W-:Y:S01]  /*f690*/  @!PT LDS RZ, [RZ] ;  /* 0x00000000fffff984 */ /* 0x000fe20000000800 */
[----:B------:R-:W-:Y:S01]  /*f6a0*/  @!PT LDS RZ, [RZ] ;  /* 0x00000000fffff984 */ /* 0x000fe20000000800 */
[----:B------:R2:W-:Y:S04]  /*f6b0*/  LDGSTS.E.BYPASS.LTC128B.128 [R248+0x4100], [R134.64], !P1 ;  /* 0x0410000086f87fae */ /* 0x0005e8000c901d46 */
[----:B------:R3:W-:Y:S04]  /*f6c0*/  LDGSTS.E.BYPASS.LTC128B.128 [R248+0x6100], [R2.64], !P5 ;  /* 0x0610000002f87fae */ /* 0x0007e8000e901d46 */
[----:B---3--:R-:W2:Y:S04]  /*f6d0*/  SHFL.IDX PT, R2, R132, 0x1, 0x181f ;  /* 0x00381f0084027f89 */ /* 0x008ea800000e0000 */
[----:B------:R-:W3:Y:S01]  /*f6e0*/  SHFL.IDX PT, R3, R0, 0x1, 0x181f ;  /* 0x00381f0000037f89 */ /* 0x000ee200000e0000 */
[CC--:B--2---:R-:W-:Y:S05]  /*f6f0*/  IADD3 R134, P0, R2.reuse, R136.reuse, RZ ;  /* 0x0000008802867210 */ /* 0x0c4fea0007f1e0ff */
[C-C-:B---3--:R-:W-:Y:S01]  /*f700*/  IMAD.X R135, R3.reuse, 0x1, R247.reuse, P0 ;  /* 0x0000000103877824 */ /* 0x148fe200000e06f7 */
[-C--:B------:R-:W-:Y:S04]  /*f710*/  IADD3 R2, P0, R2, R245.reuse, RZ ;  /* 0x000000f502027210 */ /* 0x080fe80007f1e0ff */
[----:B------:R2:W-:Y:S01]  /*f720*/  LDGSTS.E.BYPASS.LTC128B.128 [R248+0x4900], [R134.64], !P1 ;  /* 0x0490000086f87fae */ /* 0x0005e2000c901d46 */
[----:B------:R-:W-:Y:S05]  /*f730*/  IMAD.X R3, R3, 0x1, R246, P0 ;  /* 0x0000000103037824 */ /* 0x000fea00000e06f6 */
[----:B------:R3:W-:Y:S04]  /*f740*/  LDGSTS.E.BYPASS.LTC128B.128 [R248+0x6900], [R2.64], !P5 ;  /* 0x0690000002f87fae */ /* 0x0007e8000e901d46 */
[----:B---3--:R-:W2:Y:S04]  /*f750*/  SHFL.IDX PT, R2, R132, 0x2, 0x181f ;  /* 0x00581f0084027f89 */ /* 0x008ea800000e0000 */
[----:B------:R-:W3:Y:S01]  /*f760*/  SHFL.IDX PT, R3, R0, 0x2, 0x181f ;  /* 0x00581f0000037f89 */ /* 0x000ee200000e0000 */
[C---:B--2---:R-:W-:Y:S02]  /*f770*/  IADD3 R134, P0, R2.reuse, R136, RZ ;  /* 0x0000008802867210 */ /* 0x044fe40007f1e0ff */
[----:B------:R-:W-:Y:S03]  /*f780*/  SEL R136, RZ, 0x10, P5 ;  /* 0x00000010ff887807 */ /* 0x000fe60002800000 */
[C---:B---3--:R-:W-:Y:S01]  /*f790*/  IMAD.X R135, R3.reuse, 0x1, R247, P0 ;  /* 0x0000000103877824 */ /* 0x048fe200000e06f7 */
[----:B------:R-:W-:Y:S01]  /*f7a0*/  IADD3 R2, P0, R2, R245, RZ ;  /* 0x000000f502027210 */ /* 0x000fe20007f1e0ff */
[----:B------:R-:W-:Y:S03]  /*f7b0*/  IMAD.MOV.U32 R133, RZ, RZ, R136 ;  /* 0x000000ffff857224 */ /* 0x000fe600078e0088 */
[----:B------:R2:W-:Y:S01]  /*f7c0*/  LDGSTS.E.BYPASS.LTC128B.128 [R248+0x5100], [R134.64], !P1 ;  /* 0x0510000086f87fae */ /* 0x0005e2000c901d46 */
[----:B------:R-:W-:Y:S05]  /*f7d0*/  IMAD.X R3, R3, 0x1, R246, P0 ;  /* 0x0000000103037824 */ /* 0x000fea00000e06f6 */
[----:B------:R3:W-:Y:S04]  /*f7e0*/  LDGSTS.E.BYPASS.LTC128B.128 [R248+0x7100], [R2.64], !P5 ;  /* 0x0710000002f87fae */ /* 0x0007e8000e901d46 */
[----:B--2---:R3:W2:Y:S04]  /*f7f0*/  SHFL.IDX PT, R134, R0, 0x3, 0x181f ;  /* 0x00781f0000867f89 */ /* 0x0046a800000e0000 */
[----:B-1----:R3:W1:Y:S02]  /*f800*/  SHFL.IDX PT, R0, R132, 0x3, 0x181f ;  /* 0x00781f0084007f89 */ /* 0x00266400000e0000 */
.L_x_2015:
[----:B---3--:R-:W3:Y:S01]  /*f810*/  LDL R132, [R1+0x8c] ;  /* 0x00008c0001847983 */ /* 0x008ee20000100800 */
[C---:B------:R-:W-:Y:S02]  /*f820*/  IADD3 R2, -R133.reuse, 0x10, RZ ;  /* 0x0000001085027810 */ /* 0x040fe40007ffe1ff */
[----:B------:R-:W-:Y:S01]  /*f830*/  ISETP.NE.U32.AND P3, PT, R133, RZ, PT ;  /* 0x000000ff8500720c */ /* 0x000fe20003f65070 */
[----:B------:R-:W4:Y:S01]  /*f840*/  LDL R3, [R1+0xb0] ;  /* 0x0000b00001037983 */ /* 0x000f220000100800 */
[----:B------:R-:W-:Y:S04]  /*f850*/  LOP3.LUT R2, R2, 0xf, RZ, 0xc0, !PT ;  /* 0x0000000f02027812 */ /* 0x000fe800078ec0ff */
[----:B-1----:R-:W-:Y:S02]  /*f860*/  IADD3 R2, P1, P0, R2, R0, R245 ;  /* 0x0000000002027210 */ /* 0x002fe4000783e0f5 */
[----:B---3--:R-:W-:Y:S02]  /*f870*/  ISETP.GE.AND P4, PT, R132, c[0x0][0x1d4], PT ;  /* 0x0000750084007a0c */ /* 0x008fe40003f86270 */
[----:B----4-:R-:W-:Y:S02]  /*f880*/  IADD3 R132, P2, R0, R3, RZ ;  /* 0x0000000300847210 */ /* 0x010fe40007f5e0ff */
[----:B--2---:R-:W-:Y:S03]  /*f890*/  IADD3.X R3, RZ, R134, R246, P1, P0 ;  /* 0x00000086ff037210 */ /* 0x004fe60000fe04f6 */
[----:B------:R-:W-:Y:S06]  /*f8a0*/  IMAD.X R133, R134, 0x1, R247, P2 ;  /* 0x0000000186857824 */ /* 0x000fec00010e06f7 */
[----:B------:R-:W-:Y:S01]  /*f8b0*/  @!PT LDS RZ, [RZ] ;  /* 0x00000000fffff984 */ /* 0x000fe20000000800 */
[----:B------:R-:W-:Y:S01]  /*f8c0*/  @!PT LDS RZ, [RZ] ;  /* 0x00000000fffff984 */ /* 0x000fe20000000800 */
[----:B------:R-:W-:Y:S01]  /*f8d0*/  @!PT LDS RZ, [RZ] ;  /* 0x00000000fffff984 */ /* 0x000fe20000000800 */
[----:B------:R1:W-:Y:S04]  /*f8e0*/  LDGSTS.E.BYPASS.LTC128B.128 [R248+0x5900], [R132.64], !P4 ;  /* 0x0590000084f87fae */ /* 0x0003e8000e101d46 */
[----:B------:R1:W-:Y:S02]  /*f8f0*/  LDGSTS.E.BYPASS.LTC128B.128.ZFILL [R248+0x7900], [R2.64], P3 ;  /* 0x0790000002f87fae */ /* 0x0003e40009941d46 */
.L_x_1934:
[----:B------:R-:W-:Y:S05]  /*f900*/  BSYNC B0 ;  /* 0x0000000000007941 */ /* 0x000fea0003800000 */
.L_x_1933:
[----:B------:R-:W3:Y:S01]  /*f910*/  LDL R136, [R1+0xa8] ;  /* 0x0000a80001887983 */ /* 0x000ee20000100800 */
[----:B------:R-:W-:Y:S03]  /*f920*/  IMAD.MOV.U32 R141, RZ, RZ, c[0x0][0x2c4] ;  /* 0x0000b100ff8d7624 */ /* 0x000fe600078e00ff */
[----:B-1----:R-:W3:Y:S02]  /*f930*/  LDL R132, [R1+0x4] ;  /* 0x0000040001847983 */ /* 0x002ee40000100800 */
[----:B------:R-:W-:Y:S02]  /*f940*/  ISETP.NE.AND P0, PT, R141, 0x1, PT ;  /* 0x000000018d00780c */ /* 0x000fe40003f05270 */
[----:B------:R-:W4:Y:S04]  /*f950*/  LDL R135, [R1+0xa4] ;  /* 0x0000a40001877983 */ /* 0x000f280000100800 */
[----:B------:R-:W4:Y:S04]  /*f960*/  LDL R133, [R1+0xa0] ;  /* 0x0000a00001857983 */ /* 0x000f280000100800 */
[----:B------:R-:W5:Y:S04]  /*f970*/  LDL R0, [R1+0x9c] ;  /* 0x00009c0001007983 */ /* 0x000f680000100800 */
[----:B--2---:R-:W2:Y:S04]  /*f980*/  LDL R134, [R1+0x98] ;  /* 0x0000980001867983 */ /* 0x004ea80000100800 */
[----:B------:R-:W2:Y:S04]  /*f990*/  LDL R3, [R1+0x94] ;  /* 0x0000940001037983 */ /* 0x000ea80000100800 */
[----:B------:R-:W2:Y:S04]  /*f9a0*/  LDL R2, [R1+0xac] ;  /* 0x0000ac0001027983 */ /* 0x000ea80000100800 */
[----:B------:R-:W0:Y:S01]  /*f9b0*/  LDGDEPBAR ;  /* 0x00000000000079af */ /* 0x000e220000000000 */
[----:B---3--:R-:W-:Y:S04]  /*f9c0*/  LEA R132, R132, R136, 0x7 ;  /* 0x0000008884847211 */ /* 0x008fe800078e38ff */
[----:B----4-:R-:W-:Y:S02]  /*f9d0*/  IADD3 R132, R133, R132, R135 ;  /* 0x0000008485847210 */ /* 0x010fe40007ffe087 */
[----:B------:R-:W-:Y:S03]  /*f9e0*/  MOV R133, 0xffffffc0 ;  /* 0xffffffc000857802 */ /* 0x000fe60000000f00 */
[----:B-----5:R-:W-:Y:S02]  /*f9f0*/  IMAD.IADD R132, R0, 0x1, R132 ;  /* 0x0000000100847824 */ /* 0x020fe400078e0284 */
[----:B------:R-:W-:Y:S02]  /*fa00*/  IMAD R133, R250, R133, 0x1 ;  /* 0x00000001fa857424 */ /* 0x000fe400078e0285 */
[----:B------:R-:W-:Y:S03]  /*fa10*/  @P0 IMAD.HI.U32 R0, R132, c[0x0][0x2c8], RZ ;  /* 0x0000b20084000a27 */ /* 0x000fe600078e00ff */
[----:B--2---:R-:W-:Y:S02]  /*fa20*/  IADD3 R133, R3, R133, -R134 ;  /* 0x0000008503857210 */ /* 0x004fe40007ffe886 */
[----:B------:R-:W-:Y:S03]  /*fa30*/  @P0 SHF.R.U32.HI R132, RZ, c[0x0][0x2cc], R0 ;  /* 0x0000b300ff840a19 */ /* 0x000fe60000011600 */
[----:B------:R-:W-:Y:S01]  /*fa40*/  IMAD.IADD R133, R133, 0x1, -R2 ;  /* 0x0000000185857824 */ /* 0x000fe200078e0a02 */
[----:B------:R-:W-:-:S05]  /*fa50*/  BRA.DIV ~URZ, `(.L_x_1937) ;  /* 0x0000d5727f007947 */ /* 0x000fca000b800000 */
[----:B------:R1:W2:Y:S02]  /*fa60*/  SHFL.IDX PT, R0, R132, RZ, 0x1c1f ;  /* 0x001c1fff84007589 */ /* 0x0002a400000e0000 */
.L_x_2016:
[----:B--2---:R-:W-:Y:S05]  /*fa70*/  IMAD.IADD R0, R133, 0x1, R0 ;  /* 0x0000000185007824 */ /* 0x004fea00078e0200 */
[C---:B------:R-:W-:Y:S02]  /*fa80*/  ISETP.GT.AND P0, PT, R0.reuse, RZ, PT ;  /* 0x000000ff0000720c */ /* 0x040fe40003f04270 */
[----:B------:R-:W-:Y:S02]  /*fa90*/  ISETP.GT.AND P1, PT, R0, 0x1, PT ;  /* 0x000000010000780c */ /* 0x000fe40003f24270 */
[----:B------:R-:W-:Y:S02]  /*faa0*/  FSEL R141, R4, -INF , P0 ;  /* 0xff800000048d7808 */ /* 0x000fe40000000000 */
[C---:B------:R-:W-:Y:S02]  /*fab0*/  ISETP.GT.AND P0, PT, R0.reuse, 0x9, PT ;  /* 0x000000090000780c */ /* 0x040fe40003f04270 */
[C---:B------:R-:W-:Y:S02]  /*fac0*/  ISETP.GT.AND P2, PT, R0.reuse, 0x8, PT ;  /* 0x000000080000780c */ /* 0x040fe40003f44270 */
[----:B------:R-:W-:Y:S02]  /*fad0*/  FSEL R143, R5, -INF , P1 ;  /* 0xff800000058f7808 */ /* 0x000fe40000800000 */
[C---:B------:R-:W-:Y:S02]  /*fae0*/  ISETP.GT.AND P1, PT, R0.reuse, 0x10, PT ;  /* 0x000000100000780c */ /* 0x040fe40003f24270 */
[C---:B------:R-:W-:Y:S02]  /*faf0*/  ISETP.GT.AND P3, PT, R0.reuse, 0x11, PT ;  /* 0x000000110000780c */ /* 0x040fe40003f64270 */
[----:B------:R-:W-:Y:S02]  /*fb00*/  FSEL R142, R17, -INF , P0 ;  /* 0xff800000118e7808 */ /* 0x000fe40000000000 */
[----:B------:R-:W-:Y:S02]  /*fb10*/  ISETP.GT.AND P0, PT, R0, 0x18, PT ;  /* 0x000000180000780c */ /* 0x000fe40003f04270 */
[----:B------:R-:W-:Y:S02]  /*fb20*/  FSEL R5, R16, -INF , P2 ;  /* 0xff80000010057808 */ /* 0x000fe40001000000 */
[----:B------:R-:W-:Y:S02]  /*fb30*/  FSEL R20, R20, -INF , P1 ;  /* 0xff80000014147808 */ /* 0x000fe40000800000 */
[C---:B------:R-:W-:Y:S02]  /*fb40*/  ISETP.GT.AND P2, PT, R0.reuse, 0x19, PT ;  /* 0x000000190000780c */ /* 0x040fe40003f44270 */
[----:B------:R-:W-:Y:S02]  /*fb50*/  FSEL R21, R21, -INF , P3 ;  /* 0xff80000015157808 */ /* 0x000fe40001800000 */
[----:B------:R-:W-:Y:S02]  /*fb60*/  ISETP.GT.AND P3, PT, R0, 0x20, PT ;  /* 0x000000200000780c */ /* 0x000fe40003f64270 */
[----:B------:R-:W-:Y:S02]  /*fb70*/  FSEL R32, R32, -INF , P0 ;  /* 0xff80000020207808 */ /* 0x000fe40000000000 */
[C---:B------:R-:W-:Y:S02]  /*fb80*/  ISETP.GT.AND P1, PT, R0.reuse, 0x21, PT ;  /* 0x000000210000780c */ /* 0x040fe40003f24270 */
        /* <DEDUP_REMOVED lines=8> */
[C---:B------:R-:W-:Y:S02]  /*fc10*/  ISETP.GT.AND P1, PT, R0.reuse, 0x38, PT ;  /* 0x000000380000780c */ /* 0x040fe40003f24270 */
[----:B------:R-:W-:Y:S02]  /*fc20*/  ISETP.GT.AND P0, PT, R0, 0x39, PT ;  /* 0x000000390000780c */ /* 0x000fe40003f04270 */
[----:B------:R-:W-:Y:S02]  /*fc30*/  FSEL R49, R49, -INF , P4 ;  /* 0xff80000031317808 */ /* 0x000fe40002000000 */
        /* <DEDUP_REMOVED lines=8> */
[----:B------:R-:W-:Y:S01]  /*fcc0*/  FMNMX.FTZ R136, R5, R136, !PT ;  /* 0x0000008805887209 */ /* 0x000fe20007810000 */
[----:B------:R-:W3:Y:S03]  /*fcd0*/  SHFL.IDX PT, R0, R132, 0x2, 0x1c1f ;  /* 0x005c1f0084007f89 */ /* 0x000ee600000e0000 */
        /* <DEDUP_REMOVED lines=9> */
[C---:B--2---:R-:W-:Y:S02]  /*fd70*/  IMAD.IADD R2, R133.reuse, 0x1, R2 ;  /* 0x0000000185027824 */ /* 0x044fe400078e0202 */
[----:B---3--:R-:W-:Y:S01]  /*fd80*/  IMAD.IADD R0, R133, 0x1, R0 ;  /* 0x0000000185007824 */ /* 0x008fe200078e0200 */
[----:B------:R-:W-:Y:S01]  /*fd90*/  FMNMX.FTZ R136, R49, R136, !PT ;  /* 0x0000008831887209 */ /* 0x000fe20007810000 */
[----:B-1----:R-:W-:Y:S01]  /*fda0*/  IMAD.IADD R133, R133, 0x1, R132 ;  /* 0x0000000185857824 */ /* 0x002fe200078e0284 */
[C---:B------:R-:W-:Y:S02]  /*fdb0*/  ISETP.GT.AND P0, PT, R2.reuse, RZ, PT ;  /* 0x000000ff0200720c */ /* 0x040fe40003f04270 */
[----:B------:R-:W-:Y:S02]  /*fdc0*/  ISETP.GT.AND P1, PT, R2, 0x1, PT ;  /* 0x000000010200780c */ /* 0x000fe40003f24270 */
[----:B------:R-:W-:Y:S02]  /*fdd0*/  FSEL R6, R6, -INF , P0 ;  /* 0xff80000006067808 */ /* 0x000fe40000000000 */
[C---:B------:R-:W-:Y:S02]  /*fde0*/  ISETP.GT.AND P0, PT, R2.reuse, 0x9, PT ;  /* 0x000000090200780c */ /* 0x040fe40003f04270 */
[----:B------:R-:W-:Y:S02]  /*fdf0*/  FSEL R17, R7, -INF , P1 ;  /* 0xff80000007117808 */ /* 0x000fe40000800000 */
[C---:B------:R-:W-:Y:S02]  /*fe00*/  ISETP.GT.AND P1, PT, R2.reuse, 0x10, PT ;  /* 0x000000100200780c */ /* 0x040fe40003f24270 */
[----:B------:R-:W-:Y:S02]  /*fe10*/  FSEL R19, R19, -INF , P0 ;  /* 0xff80000013137808 */ /* 0x000fe40000000000 */
        /* <DEDUP_REMOVED lines=11> */
[----:B------:R-:W-:Y:S02]  /*fed0*/  ISETP.GT.AND P0, PT, R2, 0x29, PT ;  /* 0x000000290200780c */ /* 0x000fe40003f04270 */
[----:B------:R-:W-:Y:S02]  /*fee0*/  FSEL R34, R34, -INF , P2 ;  /* 0xff80000022227808 */ /* 0x000fe40001000000 */
[----:B------:R-:W-:Y:S02]  /*fef0*/  FSEL R39, R39, -INF , P1 ;  /* 0xff80000027277808 */ /* 0x000fe40000800000 */
[C---:B------:R-:W-:Y:S02]  /*ff00*/  ISETP.GT.AND P2, PT, R2.reuse, 0x30, PT ;  /* 0x000000300200780c */ /* 0x040fe40003f44270 */
[----:B------:R-:W-:Y:S02]  /*ff10*/  FSEL R51, R51, -INF , P0 ;  /* 0xff80000033337808 */ /* 0x000fe40000000000 */
[C---:B------:R-:W-:Y:S02]  /*ff20*/  ISETP.GT.AND P1, PT, R2.reuse, 0x31, PT ;  /* 0x000000310200780c */ /* 0x040fe40003f24270 */
[C---:B------:R-:W-:Y:S02]  /*ff30*/  ISETP.GT.AND P0, PT, R2.reuse, 0x39, PT ;  /* 0x000000390200780c */ /* 0x040fe40003f04270 */
[----:B------:R-:W-:Y:S02]  /*ff40*/  ISETP.GT.AND P3, PT, R2, 0x28, PT ;  /* 0x000000280200780c */ /* 0x000fe40003f64270 */
[----:B------:R-:W-:Y:S02]  /*ff50*/  FSEL R54, R54, -INF , P2 ;  /* 0xff80000036367808 */ /* 0x000fe40001000000 */
[----:B------:R-:W-:Y:S02]  /*ff60*/  FSEL R55, R55, -INF , P1 ;  /* 0xff80000037377808 */ /* 0x000fe40000800000 */
[----:B------:R-:W-:Y:S02]  /*ff70*/  FSEL R67, R67, -INF , P0 ;  /* 0xff80000043437808 */ /* 0x000fe40000000000 */
[----:B------:R-:W-:Y:S02]  /*ff80*/  ISETP.GT.AND P2, PT, R0, 0x1, PT ;  /* 0x000000010000780c */ /* 0x000fe40003f44270 */
[C---:B------:R-:W-:Y:S02]  /*ff90*/  ISETP.GT.AND P1, PT, R133.reuse, RZ, PT ;  /* 0x000000ff8500720c */ /* 0x040fe40003f24270 */
[----:B------:R-:W-:Y:S02]  /*ffa0*/  ISETP.GT.AND P0, PT, R133, 0x1, PT ;  /* 0x000000018500780c */ /* 0x000fe40003f04270 */
[----:B------:R-:W-:Y:S02]  /*ffb0*/  FSEL R50, R50, -INF , P3 ;  /* 0xff80000032327808 */ /* 0x000fe40001800000 */
[----:B------:R-:W-:Y:S02]  /*ffc0*/  ISETP.GT.AND P3, PT, R0, RZ, PT ;  /* 0x000000ff0000720c */ /* 0x000fe40003f64270 */
[----:B------:R-:W-:Y:S02]  /*ffd0*/  FSEL R9, R9, -INF , P2 ;  /* 0xff80000009097808 */ /* 0x000fe40001000000 */
[----:B------:R-:W-:Y:S02]  /*ffe0*/  FSEL R10, R10, -INF , P1 ;  /* 0xff8000000a0a7808 */ /* 0x000fe40000800000 */
[----:B------:R-:W-:Y:S02]  /*fff0*/  FSEL R11, R11, -INF , P0 ;  /* 0xff8000000b0b7808 */ /* 0x000fe40000000000 */
[----:B------:R-:W-:Y:S02]  /*10000*/  ISETP.GT.AND P2, PT, R0, 0x9, PT ;  /* 0x000000090000780c */ /* 0x000fe40003f44270 */
[C---:B------:R-:W-:Y:S02]  /*10010*/  ISETP.GT.AND P1, PT, R133.reuse, 0x8, PT ;  /* 0x000000088500780c */ /* 0x040fe40003f24270 */
[----:B------:R-:W-:Y:S02]  /*10020*/  ISETP.GT.AND P0, PT, R133, 0x9, PT ;  /* 0x000000098500780c */ /* 0x000fe40003f04270 */
[----:B------:R-:W-:Y:S02]  /*10030*/  FSEL R16, R8, -INF , P3 ;  /* 0xff80000008107808 */ /* 0x000fe40001800000 */
[----:B------:R-:W-:Y:S02]  /*10040*/  ISETP.GT.AND P3, PT, R0, 0x8, PT ;  /* 0x000000080000780c */ /* 0x000fe40003f64270 */
        /* <DEDUP_REMOVED lines=25> */
[----:B------:R-:W-:Y:S02]  /*101e0*/  FMNMX.FTZ R136, R64, R136, !PT ;  /* 0x0000008840887209 */ /* 0x000fe40007810000 */
        /* <DEDUP_REMOVED lines=11> */
[----:B------:R-:W-:Y:S02]  /*102a0*/  FSEL R66, R66, -INF , P4 ;  /* 0xff80000042427808 */ /* 0x000fe40002000000 */
[----:B------:R-:W-:Y:S02]  /*102b0*/  FSEL R40, R40, -INF , P3 ;  /* 0xff80000028287808 */ /* 0x000fe40001800000 */
[C---:B------:R-:W-:Y:S02]  /*102c0*/  ISETP.GT.AND P3, PT, R0.reuse, 0x28, PT ;  /* 0x000000280000780c */ /* 0x040fe40003f64270 */
[----:B------:R-:W-:Y:S02]  /*102d0*/  FSEL R45, R45, -INF , P2 ;  /* 0xff8000002d2d7808 */ /* 0x000fe40001000000 */
[----:B------:R-:W-:Y:S02]  /*102e0*/  ISETP.GT.AND P2, PT, R0, 0x30, PT ;  /* 0x000000300000780c */ /* 0x000fe40003f44270 */
[----:B------:R-:W-:Y:S02]  /*102f0*/  FSEL R46, R46, -INF , P1 ;  /* 0xff8000002e2e7808 */ /* 0x000fe40000800000 */
[----:B------:R-:W-:Y:S02]  /*10300*/  FSEL R47, R47, -INF , P0 ;  /* 0xff8000002f2f7808 */ /* 0x000fe40000000000 */
        /* <DEDUP_REMOVED lines=32> */
[----:B------:R-:W-:Y:S02]  /*10510*/  FSEL R56, R56, -INF , P2 ;  /* 0xff80000038387808 */ /* 0x000fe40001000000 */
[----:B-1----:R-:W-:Y:S02]  /*10520*/  FMNMX.FTZ R136, R136, R0, !PT ;  /* 0x0000000088887209 */ /* 0x002fe40007810000 */
[----:B------:R-:W-:Y:S01]  /*10530*/  FMNMX.FTZ R134, R45, R134, !PT ;  /* 0x000000862d867209 */ /* 0x000fe20007810000 */
[----:B------:R-:W1:Y:S01]  /*10540*/  SHFL.BFLY PT, R0, R135, 0x2, 0x1f ;  /* 0x0c401f0087007f89 */ /* 0x000e6200000e0000 */
[----:B------:R-:W-:Y:S02]  /*10550*/  FSEL R57, R57, -INF , P1 ;  /* 0xff80000039397808 */ /* 0x000fe40000800000 */
        /* <DEDUP_REMOVED lines=11> */
[----:B-1----:R-:W-:Y:S02]  /*10610*/  FMNMX.FTZ R135, R135, R0, !PT ;  /* 0x0000000087877209 */ /* 0x002fe40007810000 */
[----:B------:R-:W-:Y:S02]  /*10620*/  ISETP.GT.AND P0, PT, R133, 0x39, PT ;  /* 0x000000398500780c */ /* 0x000fe40003f04270 */
[----:B------:R-:W-:Y:S01]  /*10630*/  FSEL R62, R62, -INF , P1 ;  /* 0xff8000003e3e7808 */ /* 0x000fe20000800000 */
[----:B------:R-:W1:Y:S01]  /*10640*/  SHFL.BFLY PT, R0, R135, 0x1, 0x1f ;  /* 0x0c201f0087007f89 */ /* 0x000e6200000e0000 */
[----:B------:R-:W-:Y:S02]  /*10650*/  FSEL R63, R63, -INF , P0 ;  /* 0xff8000003f3f7808 */ /* 0x000fe40000000000 */
[----:B-1----:R-:W-:Y:S05]  /*10660*/  FMNMX.FTZ R135, R135, R0, !PT ;  /* 0x0000000087877209 */ /* 0x002fea0007810000 */
        /* <DEDUP_REMOVED lines=22> */
[----:B------:R1:W2:Y:S02]  /*107d0*/  SHFL.BFLY PT, R0, R4, 0x1, 0x1f ;  /* 0x0c201f0004007f89 */ /* 0x0002a400000e0000 */
.L_x_2017:
[----:B------:R-:W3:Y:S01]  /*107e0*/  LDL.LU R7, [R1+0x7c] ;  /* 0x00007c0001077983 */ /* 0x000ee20000300800 */
[C---:B------:R-:W-:Y:S01]  /*107f0*/  FSETP.NEU.FTZ.AND P0, PT, R136.reuse, -INF , PT ;  /* 0xff8000008800780b */ /* 0x040fe20003f1d000 */
[----:B------:R-:W-:Y:S01]  /*10800*/  FMUL.FTZ R2, R136, c[0x0][0x2d0] ;  /* 0x0000b40088027a20 */ /* 0x000fe20000410000 */
[----:B--2---:R-:W-:Y:S01]  /*10810*/  FMNMX.FTZ R133, R0, R4, !PT ;  /* 0x0000000400857209 */ /* 0x004fe20007810000 */
[----:B------:R-:W2:Y:S01]  /*10820*/  LDL.LU R215, [R1+0x78] ;  /* 0x0000780001d77983 */ /* 0x000ea20000300800 */
[----:B------:R-:W-:Y:S01]  /*10830*/  FSEL R0, R136, RZ, P0 ;  /* 0x000000ff88007208 */ /* 0x000fe20000000000 */
[----:B------:R-:W-:Y:S01]  /*10840*/  WARPSYNC 0xffffffff ;  /* 0xffffffff00007948 */ /* 0x000fe20003800000 */
[----:B------:R-:W-:Y:S02]  /*10850*/  FSEL R2, R2, RZ, P0 ;  /* 0x000000ff02027208 */ /* 0x000fe40000000000 */
[----:B------:R-:W-:Y:S01]  /*10860*/  FSETP.NEU.FTZ.AND P0, PT, R135, -INF , PT ;  /* 0xff8000008700780b */ /* 0x000fe20003f1d000 */
[----:B------:R-:W-:Y:S02]  /*10870*/  FADD.FTZ R0, -R0, R137 ;  /* 0x0000008900007221 */ /* 0x000fe40000010100 */
[--C-:B------:R-:W-:Y:S02]  /*10880*/  FFMA.FTZ R3, R141, c[0x0][0x2d0], -R2.reuse ;  /* 0x0000b4008d037a23 */ /* 0x100fe40000010802 */
[----:B------:R-:W-:Y:S02]  /*10890*/  FMUL.FTZ R0, R0, c[0x0][0x2d0] ;  /* 0x0000b40000007a20 */ /* 0x000fe40000410000 */
[--C-:B-1----:R-:W-:Y:S02]  /*108a0*/  FFMA.FTZ R4, R143, c[0x0][0x2d0], -R2.reuse ;  /* 0x0000b4008f047a23 */ /* 0x102fe40000010802 */
        /* <DEDUP_REMOVED lines=8> */
[----:B------:R-:W-:Y:S01]  /*10930*/  MOV R48, R212 ;  /* 0x000000d400307202 */ /* 0x000fe20000000f00 */
        /* <DEDUP_REMOVED lines=8> */
[----:B------:R-:W-:Y:S02]  /*109c0*/  FFMA.FTZ R141, R53, c[0x0][0x2d0], -R2 ;  /* 0x0000b400358d7a23 */ /* 0x000fe40000010802 */
[----:B------:R-:W-:Y:S01]  /*109d0*/  FMUL.FTZ R2, R135, c[0x0][0x2d0] ;  /* 0x0000b40087027a20 */ /* 0x000fe20000410000 */
[----:B------:R-:W-:Y:S04]  /*109e0*/  MUFU.EX2 R8, R8 ;  /* 0x0000000800087308 */ /* 0x000fe80000000800 */
[----:B------:R-:W-:Y:S05]  /*109f0*/  FSEL R2, R2, RZ, P0 ;  /* 0x000000ff02027208 */ /* 0x000fea0000000000 */
[--C-:B------:R-:W-:Y:S01]  /*10a00*/  FFMA.FTZ R36, R19, c[0x0][0x2d0], -R2.reuse ;  /* 0x0000b40013247a23 */ /* 0x100fe20000010802 */
[----:B------:R-:W-:Y:S01]  /*10a10*/  MUFU.EX2 R137, R137 ;  /* 0x0000008900897308 */ /* 0x000fe20000000800 */
[--C-:B------:R-:W-:Y:S02]  /*10a20*/  FFMA.FTZ R37, R50, c[0x0][0x2d0], -R2.reuse ;  /* 0x0000b40032257a23 */ /* 0x100fe40000010802 */
        /* <DEDUP_REMOVED lines=11> */
[--C-:B------:R-:W-:Y:S02]  /*10ae0*/  FFMA.FTZ R222, R34, c[0x0][0x2d0], -R2.reuse ;  /* 0x0000b40022de7a23 */ /* 0x100fe40000010802 */
        /* <DEDUP_REMOVED lines=18> */
[----:B---3--:R-:W-:Y:S02]  /*10c10*/  FFMA.FTZ R0, R132, R7, R3 ;  /* 0x0000000784007223 */ /* 0x008fe40000010003 */
[----:B------:R-:W-:Y:S02]  /*10c20*/  FFMA.FTZ R3, R6, c[0x0][0x2d0], -R2 ;  /* 0x0000b40006037a23 */ /* 0x000fe40000010802 */
[----:B------:R-:W-:Y:S01]  /*10c30*/  FADD.FTZ R7, R4, R0 ;  /* 0x0000000004077221 */ /* 0x000fe20000010000 */
[----:B------:R-:W-:Y:S01]  /*10c40*/  FSEL R0, R135, RZ, P0 ;  /* 0x000000ff87007208 */ /* 0x000fe20000000000 */
[--C-:B------:R-:W-:Y:S01]  /*10c50*/  FFMA.FTZ R4, R17, c[0x0][0x2d0], -R2.reuse ;  /* 0x0000b40011047a23 */ /* 0x100fe20000010802 */
[----:B------:R-:W-:Y:S01]  /*10c60*/  MUFU.EX2 R209, R3 ;  /* 0x0000000300d17308 */ /* 0x000fe20000000800 */
[----:B------:R-:W-:Y:S01]  /*10c70*/  FSETP.NEU.FTZ.AND P0, PT, R134, -INF , PT ;  /* 0xff8000008600780b */ /* 0x000fe20003f1d000 */
[----:B------:R-:W-:Y:S02]  /*10c80*/  FFMA.FTZ R6, R18, c[0x0][0x2d0], -R2 ;  /* 0x0000b40012067a23 */ /* 0x000fe40000010802 */
[----:B------:R-:W-:Y:S01]  /*10c90*/  FADD.FTZ R0, -R0, R138 ;  /* 0x0000008a00007221 */ /* 0x000fe20000010100 */
[----:B------:R-:W-:Y:S01]  /*10ca0*/  MOV R138, R214 ;  /* 0x000000d6008a7202 */ /* 0x000fe20000000f00 */
[----:B------:R-:W-:Y:S02]  /*10cb0*/  FMUL.FTZ R2, R134, c[0x0][0x2d0] ;  /* 0x0000b40086027a20 */ /* 0x000fe40000410000 */
[----:B------:R-:W-:Y:S02]  /*10cc0*/  FMUL.FTZ R0, R0, c[0x0][0x2d0] ;  /* 0x0000b40000007a20 */ /* 0x000fe40000410000 */
[----:B------:R-:W-:Y:S01]  /*10cd0*/  MUFU.EX2 R4, R4 ;  /* 0x0000000400047308 */ /* 0x000fe20000000800 */
[----:B------:R-:W-:Y:S05]  /*10ce0*/  FSEL R2, R2, RZ, P0 ;  /* 0x000000ff02027208 */ /* 0x000fea0000000000 */
        /* <DEDUP_REMOVED lines=17> */
[C---:B--2---:R-:W-:Y:S01]  /*10e00*/  FFMA.FTZ R0, R3.reuse, R215, R209 ;  /* 0x000000d703007223 */ /* 0x044fe200000100d1 */
[C---:B------:R-:W-:Y:S01]  /*10e10*/  F2FP.BF16.PACK_AB R209, R4.reuse, R209 ;  /* 0x000000d104d1723e */ /* 0x040fe200000010ff */
[----:B------:R-:W-:Y:S02]  /*10e20*/  FMUL.FTZ R70, R3, R70 ;  /* 0x0000004603467220 */ /* 0x000fe40000410000 */
[----:B------:R-:W-:Y:S01]  /*10e30*/  FADD.FTZ R33, R4, R0 ;  /* 0x0000000004217221 */ /* 0x000fe20000010000 */
[----:B------:R-:W-:Y:S01]  /*10e40*/  FSEL R0, R134, RZ, P0 ;  /* 0x000000ff86007208 */ /* 0x000fe20000000000 */
[--C-:B------:R-:W-:Y:S01]  /*10e50*/  FFMA.FTZ R4, R16, c[0x0][0x2d0], -R2.reuse ;  /* 0x0000b40010047a23 */ /* 0x100fe20000010802 */
[----:B------:R-:W-:Y:S01]  /*10e60*/  FSETP.NEU.FTZ.AND P0, PT, R133, -INF , PT ;  /* 0xff8000008500780b */ /* 0x000fe20003f1d000 */
[C---:B------:R-:W-:Y:S01]  /*10e70*/  FMUL.FTZ R71, R3.reuse, R71 ;  /* 0x0000004703477220 */ /* 0x040fe20000410000 */
[----:B------:R-:W-:Y:S01]  /*10e80*/  MUFU.EX2 R231, R231 ;  /* 0x000000e700e77308 */ /* 0x000fe20000000800 */
[----:B------:R-:W-:Y:S01]  /*10e90*/  FADD.FTZ R0, -R0, R139 ;  /* 0x0000008b00007221 */ /* 0x000fe20000010100 */
[----:B------:R-:W-:Y:S01]  /*10ea0*/  MOV R139, R52 ;  /* 0x00000034008b7202 */ /* 0x000fe20000000f00 */
[C---:B------:R-:W-:Y:S01]  /*10eb0*/  FMUL.FTZ R82, R3.reuse, R82 ;  /* 0x0000005203527220 */ /* 0x040fe20000410000 */
[----:B------:R-:W-:Y:S01]  /*10ec0*/  MOV R52, R210 ;  /* 0x000000d200347202 */ /* 0x000fe20000000f00 */
[----:B------:R-:W-:Y:S02]  /*10ed0*/  FMUL.FTZ R0, R0, c[0x0][0x2d0] ;  /* 0x0000b40000007a20 */ /* 0x000fe40000410000 */
[C---:B------:R-:W-:Y:S02]  /*10ee0*/  FMUL.FTZ R83, R3.reuse, R83 ;  /* 0x0000005303537220 */ /* 0x040fe40000410000 */
[C---:B------:R-:W-:Y:S01]  /*10ef0*/  FMUL.FTZ R86, R3.reuse, R86 ;  /* 0x0000005603567220 */ /* 0x040fe20000410000 */
[----:B------:R1:W2:Y:S01]  /*10f00*/  MUFU.EX2 R210, R5 ;  /* 0x0000000500d27308 */ /* 0x0002a20000000800 */
        /* <DEDUP_REMOVED lines=13> */
[----:B-1----:R-:W-:Y:S01]  /*10fe0*/  FFMA.FTZ R5, R9, c[0x0][0x2d0], -R2 ;  /* 0x0000b40009057a23 */ /* 0x002fe20000010802 */
[C---:B------:R-:W-:Y:S01]  /*10ff0*/  FSEL R2, R133.reuse, RZ, P0 ;  /* 0x000000ff85027208 */ /* 0x040fe20000000000 */
[----:B------:R-:W5:Y:S05]  /*11000*/  LDL.LU R9, [R1+0x80] ;  /* 0x0000800001097983 */ /* 0x000f6a0000300800 */
[----:B------:R2:W-:Y:S01]  /*11010*/  MUFU.EX2 R20, R5 ;  /* 0x0000000500147308 */ /* 0x0005e20000000800 */
[----:B------:R-:W-:Y:S02]  /*11020*/  FADD.FTZ R2, -R2, R140 ;  /* 0x0000008c02027221 */ /* 0x000fe40000010100 */
[----:B---3--:R-:W-:Y:S02]  /*11030*/  FMUL.FTZ R4, R133, c[0x0][0x2d0] ;  /* 0x0000b40085047a20 */ /* 0x008fe40000410000 */
[----:B------:R-:W-:Y:S03]  /*11040*/  FMUL.FTZ R2, R2, c[0x0][0x2d0] ;  /* 0x0000b40002027a20 */ /* 0x000fe60000410000 */
[----:B------:R-:W-:Y:S02]  /*11050*/  FSEL R4, R4, RZ, P0 ;  /* 0x000000ff04047208 */ /* 0x000fe40000000000 */
[----:B------:R-:W-:Y:S03]  /*11060*/  MUFU.EX2 R252, R252 ;  /* 0x000000fc00fc7308 */ /* 0x000fe60000000800 */
[--C-:B------:R-:W-:Y:S02]  /*11070*/  FFMA.FTZ R23, R59, c[0x0][0x2d0], -R4.reuse ;  /* 0x0000b4003b177a23 */ /* 0x100fe40000010804 */
[--C-:B------:R-:W-:Y:S02]  /*11080*/  FFMA.FTZ R22, R62, c[0x0][0x2d0], -R4.reuse ;  /* 0x0000b4003e167a23 */ /* 0x100fe40000010804 */
[--C-:B------:R-:W-:Y:S03]  /*11090*/  FFMA.FTZ R140, R58, c[0x0][0x2d0], -R4.reuse ;  /* 0x0000b4003a8c7a23 */ /* 0x100fe60000010804 */
[----:B------:R-:W1:Y:S01]  /*110a0*/  MUFU.EX2 R2, R2 ;  /* 0x0000000200027308 */ /* 0x000e620000000800 */
[--C-:B------:R-:W-:Y:S02]  /*110b0*/  FFMA.FTZ R214, R30, c[0x0][0x2d0], -R4.reuse ;  /* 0x0000b4001ed67a23 */ /* 0x100fe40000010804 */
[--C-:B------:R-:W-:Y:S02]  /*110c0*/  FFMA.FTZ R213, R31, c[0x0][0x2d0], -R4.reuse ;  /* 0x0000b4001fd57a23 */ /* 0x100fe40000010804 */
[----:B--2---:R-:W-:Y:S01]  /*110d0*/  FADD.FTZ R5, R210, R7 ;  /* 0x00000007d2057221 */ /* 0x004fe20000010000 */
[----:B------:R-:W-:Y:S01]  /*110e0*/  MOV R7, R141 ;  /* 0x0000008d00077202 */ /* 0x000fe20000000f00 */
[--C-:B------:R-:W-:Y:S01]  /*110f0*/  FFMA.FTZ R38, R46, c[0x0][0x2d0], -R4.reuse ;  /* 0x0000b4002e267a23 */ /* 0x100fe20000010804 */
[C---:B------:R-:W-:Y:S01]  /*11100*/  F2FP.BF16.PACK_AB R210, R8.reuse, R210 ;  /* 0x000000d208d2723e */ /* 0x040fe200000010ff */
[----:B------:R-:W-:Y:S02]  /*11110*/  FADD.FTZ R212, R8, R5 ;  /* 0x0000000508d47221 */ /* 0x000fe40000010000 */
[----:B------:R-:W2:Y:S01]  /*11120*/  LDL.LU R5, [R1+0x84] ;  /* 0x0000840001057983 */ /* 0x000ea20000300800 */
        /* <DEDUP_REMOVED lines=9> */
[--C-:B------:R-:W-:Y:S02]  /*111c0*/  FFMA.FTZ R251, R43, c[0x0][0x2d0], -R4.reuse ;  /* 0x0000b4002bfb7a23 */ /* 0x100fe40000010804 */
[----:B------:R-:W-:Y:S01]  /*111d0*/  FFMA.FTZ R67, R63, c[0x0][0x2d0], -R4 ;  /* 0x0000b4003f437a23 */ /* 0x000fe20000010804 */
[----:B------:R-:W-:Y:S01]  /*111e0*/  MUFU.EX2 R215, R215 ;  /* 0x000000d700d77308 */ /* 0x000fe20000000800 */
[C---:B----4-:R-:W-:Y:S01]  /*111f0*/  FMUL.FTZ R12, R0.reuse, R200 ;  /* 0x000000c8000c7220 */ /* 0x050fe20000410000 */
[----:B------:R-:W-:Y:S01]  /*11200*/  MOV R200, R23 ;  /* 0x0000001700c87202 */ /* 0x000fe20000000f00 */
[----:B------:R-:W-:Y:S01]  /*11210*/  FMUL.FTZ R29, R0, R193 ;  /* 0x000000c1001d7220 */ /* 0x000fe20000410000 */
[----:B------:R-:W-:Y:S01]  /*11220*/  MOV R193, R140 ;  /* 0x0000008c00c17202 */ /* 0x000fe20000000f00 */
[----:B-1----:R-:W-:Y:S01]  /*11230*/  FMUL.FTZ R42, R2, R158 ;  /* 0x0000009e022a7220 */ /* 0x002fe20000410000 */
[----:B------:R-:W-:Y:S01]  /*11240*/  F2FP.BF16.PACK_AB R140, R20, R21 ;  /* 0x00000015148c723e */ /* 0x000fe200000010ff */
[----:B------:R-:W-:Y:S02]  /*11250*/  FMUL.FTZ R62, R2, R162 ;  /* 0x000000a2023e7220 */ /* 0x000fe40000410000 */
[----:B------:R-:W-:Y:S01]  /*11260*/  FMUL.FTZ R25, R0, R173 ;  /* 0x000000ad00197220 */ /* 0x000fe20000410000 */
[----:B------:R-:W1:Y:S01]  /*11270*/  MUFU.EX2 R162, R36 ;  /* 0x0000002400a27308 */ /* 0x000e620000000800 */
[----:B------:R-:W-:Y:S02]  /*11280*/  FMUL.FTZ R43, R2, R159 ;  /* 0x0000009f022b7220 */ /* 0x000fe40000410000 */
        /* <DEDUP_REMOVED lines=9> */
[----:B------:R-:W-:Y:S01]  /*11320*/  FMUL.FTZ R41, R0, R157 ;  /* 0x0000009d00297220 */ /* 0x000fe20000410000 */
[----:B------:R-:W-:Y:S01]  /*11330*/  MOV R139, R49 ;  /* 0x00000031008b7202 */ /* 0x000fe20000000f00 */
[----:B------:R-:W-:Y:S01]  /*11340*/  FADD.FTZ R157, R6, R33 ;  /* 0x00000021069d7221 */ /* 0x000fe20000010000 */
[----:B------:R-:W-:Y:S01]  /*11350*/  MOV R49, R211 ;  /* 0x000000d300317202 */ /* 0x000fe20000000f00 */
[C---:B------:R-:W-:Y:S01]  /*11360*/  FMUL.FTZ R7, R3.reuse, R207 ;  /* 0x000000cf03077220 */ /* 0x040fe20000410000 */
[----:B------:R4:W-:Y:S01]  /*11370*/  MUFU.EX2 R173, R19 ;  /* 0x0000001300ad7308 */ /* 0x0009e20000000800 */
[C---:B---3--:R-:W-:Y:S01]  /*11380*/  FMUL.FTZ R10, R2.reuse, R190 ;  /* 0x000000be020a7220 */ /* 0x048fe20000410000 */
        /* <DEDUP_REMOVED lines=10> */
[----:B------:R-:W-:Y:S01]  /*11430*/  FMUL.FTZ R14, R2, R202 ;  /* 0x000000ca020e7220 */ /* 0x000fe20000410000 */
[----:B------:R-:W-:Y:S01]  /*11440*/  MOV R203, R54 ;  /* 0x0000003600cb7202 */ /* 0x000fe20000000f00 */
[C---:B----4-:R-:W-:Y:S01]  /*11450*/  FMUL.FTZ R18, R3.reuse, R182 ;  /* 0x000000b603127220 */ /* 0x050fe20000410000 */
[----:B------:R-:W-:Y:S01]  /*11460*/  MOV R182, R38 ;  /* 0x0000002600b67202 */ /* 0x000fe20000000f00 */
[----:B------:R-:W-:Y:S01]  /*11470*/  FMUL.FTZ R24, R0, R172 ;  /* 0x000000ac00187220 */ /* 0x000fe20000410000 */
[----:B------:R-:W-:Y:S01]  /*11480*/  MOV R191, R34 ;  /* 0x0000002200bf7202 */ /* 0x000fe20000000f00 */
[C---:B------:R-:W-:Y:S01]  /*11490*/  FMUL.FTZ R26, R2.reuse, R174 ;  /* 0x000000ae021a7220 */ /* 0x040fe20000410000 */
[----:B------:R-:W-:Y:S01]  /*114a0*/  MOV R202, R50 ;  /* 0x0000003200ca7202 */ /* 0x000fe20000000f00 */
[----:B------:R3:W-:Y:S01]  /*114b0*/  MUFU.EX2 R161, R32 ;  /* 0x0000002000a17308 */ /* 0x0007e20000000800 */
[----:B------:R-:W-:Y:S01]  /*114c0*/  FMUL.FTZ R27, R2, R175 ;  /* 0x000000af021b7220 */ /* 0x000fe20000410000 */
[----:B------:R-:W-:Y:S01]  /*114d0*/  MOV R207, R138 ;  /* 0x0000008a00cf7202 */ /* 0x000fe20000000f00 */
[----:B------:R-:W-:Y:S01]  /*114e0*/  FMUL.FTZ R28, R0, R192 ;  /* 0x000000c0001c7220 */ /* 0x000fe20000410000 */
[----:B------:R-:W-:Y:S01]  /*114f0*/  MOV R192, R200 ;  /* 0x000000c800c07202 */ /* 0x000fe20000000f00 */
[C---:B------:R-:W-:Y:S01]  /*11500*/  FMUL.FTZ R19, R3.reuse, R183 ;  /* 0x000000b703137220 */ /* 0x040fe20000410000 */
[----:B------:R-:W-:Y:S01]  /*11510*/  MOV R183, R37 ;  /* 0x0000002500b77202 */ /* 0x000fe20000000f00 */
[----:B------:R-:W-:Y:S01]  /*11520*/  FMUL.FTZ R31, R2, R195 ;  /* 0x000000c3021f7220 */ /* 0x000fe20000410000 */
[----:B------:R-:W-:Y:S01]  /*11530*/  LDSM.16.MT88.4 R36, [R234+0x100] ;  /* 0x00010000ea24783b */ /* 0x000fe20000004200 */
[C---:B------:R-:W-:Y:S01]  /*11540*/  FMUL.FTZ R34, R3.reuse, R166 ;  /* 0x000000a603227220 */ /* 0x040fe20000410000 */
[----:B------:R-:W4:Y:S01]  /*11550*/  MUFU.EX2 R160, R17 ;  /* 0x0000001100a07308 */ /* 0x000f220000000800 */
[----:B------:R-:W-:Y:S01]  /*11560*/  FMUL.FTZ R35, R3, R167 ;  /* 0x000000a703237220 */ /* 0x000fe20000410000 */
[----:B------:R-:W-:Y:S01]  /*11570*/  MOV R200, R67 ;  /* 0x0000004300c87202 */ /* 0x000fe20000000f00 */
[C---:B------:R-:W-:Y:S01]  /*11580*/  FMUL.FTZ R33, R132.reuse, R165 ;  /* 0x000000a584217220 */ /* 0x040fe20000410000 */
[----:B------:R-:W-:Y:S01]  /*11590*/  MOV R165, R48 ;  /* 0x0000003000a57202 */ /* 0x000fe20000000f00 */
[----:B-1----:R-:W-:Y:S01]  /*115a0*/  FMUL.FTZ R16, R132, R180 ;  /* 0x000000b484107220 */ /* 0x002fe20000410000 */
[----:B------:R-:W-:Y:S01]  /*115b0*/  MOV R180, R201 ;  /* 0x000000c900b47202 */ /* 0x000fe20000000f00 */
[C---:B------:R-:W-:Y:S01]  /*115c0*/  FMUL.FTZ R56, R0.reuse, R148 ;  /* 0x0000009400387220 */ /* 0x040fe20000410000 */
[----:B------:R-:W-:Y:S01]  /*115d0*/  MOV R195, R66 ;  /* 0x0000004200c37202 */ /* 0x000fe20000000f00 */
[----:B------:R-:W-:Y:S01]  /*115e0*/  FMUL.FTZ R57, R0, R149 ;  /* 0x0000009500397220 */ /* 0x000fe20000410000 */
[----:B------:R-:W-:Y:S01]  /*115f0*/  MUFU.EX2 R138, R225 ;  /* 0x000000e1008a7308 */ /* 0x000fe20000000800 */
[C---:B------:R-:W-:Y:S02]  /*11600*/  FMUL.FTZ R58, R2.reuse, R150 ;  /* 0x00000096023a7220 */ /* 0x040fe40000410000 */
[----:B------:R-:W-:Y:S02]  /*11610*/  FMUL.FTZ R59, R2, R151 ;  /* 0x00000097023b7220 */ /* 0x000fe40000410000 */
[----:B---3--:R-:W-:Y:S01]  /*11620*/  FMUL.FTZ R32, R132, R164 ;  /* 0x000000a484207220 */ /* 0x008fe20000410000 */
[----:B------:R-:W-:Y:S01]  /*11630*/  LDSM.16.MT88.4 R148, [R235+0x100] ;  /* 0x00010000eb94783b */ /* 0x000fe20000004200 */
[C---:B------:R-:W-:Y:S01]  /*11640*/  FMUL.FTZ R44, R0.reuse, R176 ;  /* 0x000000b0002c7220 */ /* 0x040fe20000410000 */
[----:B------:R-:W-:Y:S01]  /*11650*/  MOV R164, R49 ;  /* 0x0000003100a47202 */ /* 0x000fe20000000f00 */
[----:B------:R-:W-:Y:S01]  /*11660*/  FMUL.FTZ R45, R0, R177 ;  /* 0x000000b1002d7220 */ /* 0x000fe20000410000 */
[----:B------:R-:W-:Y:S01]  /*11670*/  MUFU.EX2 R172, R223 ;  /* 0x000000df00ac7308 */ /* 0x000fe20000000800 */
[C---:B------:R-:W-:Y:S02]  /*11680*/  FMUL.FTZ R46, R2.reuse, R178 ;  /* 0x000000b2022e7220 */ /* 0x040fe40000410000 */
[----:B------:R-:W-:Y:S01]  /*11690*/  FMUL.FTZ R47, R2, R179 ;  /* 0x000000b3022f7220 */ /* 0x000fe20000410000 */
[----:B----4-:R-:W-:Y:S01]  /*116a0*/  F2FP.BF16.PACK_AB R143, R163, R160 ;  /* 0x000000a0a38f723e */ /* 0x010fe200000010ff */
[C---:B------:R-:W-:Y:S01]  /*116b0*/  FMUL.FTZ R17, R132.reuse, R181 ;  /* 0x000000b584117220 */ /* 0x040fe20000410000 */
[----:B------:R-:W-:Y:S01]  /*116c0*/  MOV R181, R55 ;  /* 0x0000003700b57202 */ /* 0x000fe20000000f00 */
[C---:B------:R-:W-:Y:S02]  /*116d0*/  FMUL.FTZ R48, R132.reuse, R152 ;  /* 0x0000009884307220 */ /* 0x040fe40000410000 */
[----:B------:R-:W-:Y:S01]  /*116e0*/  FMUL.FTZ R49, R132, R153 ;  /* 0x0000009984317220 */ /* 0x000fe20000410000 */
[----:B------:R-:W-:Y:S01]  /*116f0*/  MUFU.EX2 R179, R222 ;  /* 0x000000de00b37308 */ /* 0x000fe20000000800 */
        /* <DEDUP_REMOVED lines=31> */
[C---:B------:R-:W-:Y:S02]  /*118f0*/  FMUL.FTZ R111, R2.reuse, R111 ;  /* 0x0000006f026f7220 */ /* 0x040fe40000410000 */
[C---:B------:R-:W-:Y:S02]  /*11900*/  FMUL.FTZ R122, R2.reuse, R122 ;  /* 0x0000007a027a7220 */ /* 0x040fe40000410000 */
[C---:B------:R-:W-:Y:S02]  /*11910*/  FMUL.FTZ R123, R2.reuse, R123 ;  /* 0x0000007b027b7220 */ /* 0x040fe40000410000 */
[C---:B------:R-:W-:Y:S01]  /*11920*/  FMUL.FTZ R126, R2.reuse, R126 ;  /* 0x0000007e027e7220 */ /* 0x040fe20000410000 */
[----:B------:R-:W-:Y:S01]  /*11930*/  MUFU.EX2 R221, R191 ;  /* 0x000000bf00dd7308 */ /* 0x000fe20000000800 */
[----:B------:R-:W-:Y:S02]  /*11940*/  FMUL.FTZ R127, R2, R127 ;  /* 0x0000007f027f7220 */ /* 0x000fe40000410000 */
[C---:B------:R-:W-:Y:S02]  /*11950*/  FMUL.FTZ R120, R0.reuse, R120 ;  /* 0x0000007800787220 */ /* 0x040fe40000410000 */
[C---:B------:R-:W-:Y:S02]  /*11960*/  FMUL.FTZ R121, R0.reuse, R121 ;  /* 0x0000007900797220 */ /* 0x040fe40000410000 */
[C---:B------:R-:W-:Y:S02]  /*11970*/  FMUL.FTZ R124, R0.reuse, R124 ;  /* 0x0000007c007c7220 */ /* 0x040fe40000410000 */
[C---:B------:R-:W-:Y:S01]  /*11980*/  FMUL.FTZ R125, R0.reuse, R125 ;  /* 0x0000007d007d7220 */ /* 0x040fe20000410000 */
[----:B------:R-:W-:Y:S10]  /*11990*/  MUFU.EX2 R177, R219 ;  /* 0x000000db00b17308 */ /* 0x000ff40000000800 */
[----:B------:R-:W-:Y:S10]  /*119a0*/  MUFU.EX2 R174, R220 ;  /* 0x000000dc00ae7308 */ /* 0x000ff40000000800 */
[----:B------:R-:W-:Y:S10]  /*119b0*/  MUFU.EX2 R220, R190 ;  /* 0x000000be00dc7308 */ /* 0x000ff40000000800 */
[----:B------:R-:W-:Y:S10]  /*119c0*/  MUFU.EX2 R251, R251 ;  /* 0x000000fb00fb7308 */ /* 0x000ff40000000800 */
[----:B------:R-:W-:Y:S01]  /*119d0*/  MUFU.EX2 R219, R192 ;  /* 0x000000c000db7308 */ /* 0x000fe20000000800 */
[C---:B-----5:R-:W-:Y:S02]  /*119e0*/  FFMA.FTZ R4, R0.reuse, R9, R21 ;  /* 0x0000000900047223 */ /* 0x060fe40000010015 */
[----:B------:R-:W-:Y:S01]  /*119f0*/  FMUL.FTZ R9, R0, R189 ;  /* 0x000000bd00097220 */ /* 0x000fe20000410000 */
[----:B------:R-:W-:Y:S01]  /*11a00*/  MOV R189, R22 ;  /* 0x0000001600bd7202 */ /* 0x000fe20000000f00 */
[----:B------:R-:W-:Y:S02]  /*11a10*/  FADD.FTZ R158, R20, R4 ;  /* 0x00000004149e7221 */ /* 0x000fe40000010000 */
[----:B------:R-:W1:Y:S01]  /*11a20*/  LDSM.16.MT88.4 R20, [R233+0x100] ;  /* 0x00010000e914783b */ /* 0x000e620000004200 */
[----:B------:R-:W-:Y:S01]  /*11a30*/  FMUL.FTZ R4, R132, R204 ;  /* 0x000000cc84047220 */ /* 0x000fe20000410000 */
[----:B------:R-:W-:Y:S01]  /*11a40*/  MOV R201, R189 ;  /* 0x000000bd00c97202 */ /* 0x000fe20000000f00 */
[----:B------:R-:W-:Y:S01]  /*11a50*/  FADD.FTZ R0, R137, R212 ;  /* 0x000000d489007221 */ /* 0x000fe20000010000 */
[----:B------:R-:W-:Y:S01]  /*11a60*/  MOV R189, R51 ;  /* 0x0000003300bd7202 */ /* 0x000fe20000000f00 */
[----:B------:R-:W-:Y:S01]  /*11a70*/  FMUL.FTZ R51, R3, R155 ;  /* 0x0000009b03337220 */ /* 0x000fe20000410000 */
[----:B------:R-:W-:Y:S02]  /*11a80*/  MOV R204, R139 ;  /* 0x0000008b00cc7202 */ /* 0x000fe40000000f00 */
        /* <DEDUP_REMOVED lines=8> */
[----:B------:R-:W-:Y:S04]  /*11b10*/  F2FP.BF16.PACK_AB R142, R173, R161 ;  /* 0x000000a1ad8e723e */ /* 0x000fe800000010ff */
[----:B------:R-:W2:Y:S01]  /*11b20*/  MUFU.EX2 R2, R227 ;  /* 0x000000e300027308 */ /* 0x000ea20000000800 */
[-C--:B-1----:R-:W-:Y:S08]  /*11b30*/  HMMA.16816.F32.BF16 R4, R208, R20.reuse, R4 ;  /* 0x00000014d004723c */ /* 0x082ff00000041804 */
[C---:B------:R-:W-:Y:S01]  /*11b40*/  HMMA.16816.F32.BF16 R8, R140.reuse, R20, R8 ;  /* 0x000000148c08723c */ /* 0x040fe20000041808 */
[----:B------:R-:W-:Y:S06]  /*11b50*/  MUFU.EX2 R227, R205 ;  /* 0x000000cd00e37308 */ /* 0x000fec0000000800 */
[C---:B------:R-:W-:Y:S01]  /*11b60*/  FMUL.FTZ R20, R132.reuse, R196 ;  /* 0x000000c484147220 */ /* 0x040fe20000410000 */
[-C--:B------:R-:W-:Y:S03]  /*11b70*/  HMMA.16816.F32.BF16 R12, R140, R22.reuse, R12 ;  /* 0x000000168c0c723c */ /* 0x080fe6000004180c */
[----:B------:R-:W-:Y:S01]  /*11b80*/  MUFU.EX2 R226, R195 ;  /* 0x000000c300e27308 */ /* 0x000fe20000000800 */
[C---:B------:R-:W-:Y:S01]  /*11b90*/  FMUL.FTZ R21, R132.reuse, R197 ;  /* 0x000000c584157220 */ /* 0x040fe20000410000 */
[----:B------:R-:W-:Y:S01]  /*11ba0*/  MOV R196, R65 ;  /* 0x0000004100c47202 */ /* 0x000fe20000000f00 */
[C---:B------:R-:W-:Y:S01]  /*11bb0*/  FMUL.FTZ R65, R132.reuse, R145 ;  /* 0x0000009184417220 */ /* 0x040fe20000410000 */
[----:B------:R-:W-:Y:S01]  /*11bc0*/  MOV R197, R64 ;  /* 0x0000004000c57202 */ /* 0x000fe20000000f00 */
[C---:B------:R-:W-:Y:S04]  /*11bd0*/  HMMA.16816.F32.BF16 R16, R208.reuse, R22, R16 ;  /* 0x00000016d010723c */ /* 0x040fe80000041810 */
[----:B------:R-:W-:Y:S02]  /*11be0*/  FMUL.FTZ R64, R132, R144 ;  /* 0x0000009084407220 */ /* 0x000fe40000410000 */
[----:B------:R-:W-:Y:S01]  /*11bf0*/  LDSM.16.MT88.4 R144, [R233+0x2100] ;  /* 0x00210000e990783b */ /* 0x000fe20000004200 */
[C---:B------:R-:W-:Y:S01]  /*11c00*/  FMUL.FTZ R22, R3.reuse, R198 ;  /* 0x000000c603167220 */ /* 0x040fe20000410000 */
[----:B------:R-:W-:Y:S01]  /*11c10*/  MOV R198, R53 ;  /* 0x0000003500c67202 */ /* 0x000fe20000000f00 */
[----:B------:R-:W-:Y:S03]  /*11c20*/  FMUL.FTZ R23, R3, R199 ;  /* 0x000000c703177220 */ /* 0x000fe60000410000 */
[----:B------:R-:W-:Y:S01]  /*11c30*/  MOV R199, R52 ;  /* 0x0000003400c77202 */ /* 0x000fe20000000f00 */
[----:B--2---:R-:W-:Y:S01]  /*11c40*/  FADD.FTZ R0, R2, R0 ;  /* 0x0000000002007221 */ /* 0x004fe20000010000 */
[----:B------:R-:W1:Y:S02]  /*11c50*/  LDSM.16.MT88.4 R52, [R236+0x100] ;  /* 0x00010000ec34783b */ /* 0x000e640000004200 */
[-C--:B------:R-:W-:Y:S03]  /*11c60*/  HMMA.16816.F32.BF16 R20, R208, R36.reuse, R20 ;  /* 0x00000024d014723c */ /* 0x080fe60000041814 */
[----:B------:R-:W-:Y:S05]  /*11c70*/  FADD.FTZ R0, R139, R0 ;  /* 0x000000008b007221 */ /* 0x000fea0000010000 */
[C---:B------:R-:W-:Y:S07]  /*11c80*/  HMMA.16816.F32.BF16 R24, R140.reuse, R36, R24 ;  /* 0x000000248c18723c */ /* 0x040fee0000041818 */
[C---:B------:R-:W-:Y:S01]  /*11c90*/  FMUL.FTZ R36, R132.reuse, R184 ;  /* 0x000000b884247220 */ /* 0x040fe20000410000 */
[-C--:B------:R-:W-:Y:S01]  /*11ca0*/  HMMA.16816.F32.BF16 R28, R140, R38.reuse, R28 ;  /* 0x000000268c1c723c */ /* 0x080fe2000004181c */
[----:B------:R-:W-:Y:S03]  /*11cb0*/  MUFU.EX2 R184, R197 ;  /* 0x000000c500b87308 */ /* 0x000fe60000000800 */
[C---:B------:R-:W-:Y:S04]  /*11cc0*/  FMUL.FTZ R37, R132.reuse, R185 ;  /* 0x000000b984257220 */ /* 0x040fe80000410000 */
[C---:B------:R-:W-:Y:S03]  /*11cd0*/  HMMA.16816.F32.BF16 R32, R208.reuse, R38, R32 ;  /* 0x00000026d020723c */ /* 0x040fe60000041820 */
[----:B------:R-:W-:Y:S04]  /*11ce0*/  MUFU.EX2 R185, R196 ;  /* 0x000000c400b97308 */ /* 0x000fe80000000800 */
[C---:B------:R-:W-:Y:S02]  /*11cf0*/  FMUL.FTZ R38, R3.reuse, R186 ;  /* 0x000000ba03267220 */ /* 0x040fe40000410000 */
[C---:B------:R-:W-:Y:S04]  /*11d00*/  FMUL.FTZ R39, R3.reuse, R187 ;  /* 0x000000bb03277220 */ /* 0x040fe80000410000 */
[----:B------:R2:W-:Y:S03]  /*11d10*/  MUFU.EX2 R187, R183 ;  /* 0x000000b700bb7308 */ /* 0x0005e60000000800 */
[-C--:B-1----:R-:W-:Y:S07]  /*11d20*/  HMMA.16816.F32.BF16 R36, R208, R52.reuse, R36 ;  /* 0x00000034d024723c */ /* 0x082fee0000041824 */
[----:B------:R-:W-:Y:S01]  /*11d30*/  MUFU.EX2 R186, R230 ;  /* 0x000000e600ba7308 */ /* 0x000fe20000000800 */
[C---:B------:R-:W-:Y:S07]  /*11d40*/  HMMA.16816.F32.BF16 R40, R140.reuse, R52, R40 ;  /* 0x000000348c28723c */ /* 0x040fee0000041828 */
[C---:B------:R-:W-:Y:S01]  /*11d50*/  FMUL.FTZ R52, R132.reuse, R168 ;  /* 0x000000a884347220 */ /* 0x040fe20000410000 */
[-C--:B------:R-:W-:Y:S01]  /*11d60*/  HMMA.16816.F32.BF16 R44, R140, R54.reuse, R44 ;  /* 0x000000368c2c723c */ /* 0x080fe2000004182c */
[----:B------:R-:W-:Y:S03]  /*11d70*/  MUFU.EX2 R230, R228 ;  /* 0x000000e400e67308 */ /* 0x000fe60000000800 */
[----:B------:R-:W-:Y:S01]  /*11d80*/  FMUL.FTZ R53, R132, R169 ;  /* 0x000000a984357220 */ /* 0x000fe20000410000 */
[----:B--2---:R-:W-:Y:S01]  /*11d90*/  MOV R183, R182 ;  /* 0x000000b600b77202 */ /* 0x004fe20000000f00 */
[----:B------:R-:W-:Y:S01]  /*11da0*/  FADD.FTZ R132, R162, R157 ;  /* 0x0000009da2847221 */ /* 0x000fe20000010000 */
[----:B------:R-:W-:Y:S01]  /*11db0*/  MOV R182, R181 ;  /* 0x000000b500b67202 */ /* 0x000fe20000000f00 */
[C---:B------:R-:W-:Y:S03]  /*11dc0*/  HMMA.16816.F32.BF16 R48, R208.reuse, R54, R48 ;  /* 0x00000036d030723c */ /* 0x040fe60000041830 */
[----:B------:R-:W-:Y:S01]  /*11dd0*/  MUFU.EX2 R228, R182 ;  /* 0x000000b600e47308 */ /* 0x000fe20000000800 */
[----:B------:R-:W-:Y:S02]  /*11de0*/  MOV R181, R180 ;  /* 0x000000b400b57202 */ /* 0x000fe40000000f00 */
[----:B------:R-:W-:Y:S01]  /*11df0*/  MOV R180, R188 ;  /* 0x000000bc00b47202 */ /* 0x000fe20000000f00 */
[C---:B------:R-:W-:Y:S02]  /*11e00*/  FMUL.FTZ R54, R3.reuse, R170 ;  /* 0x000000aa03367220 */ /* 0x040fe40000410000 */
[----:B------:R-:W-:Y:S03]  /*11e10*/  FMUL.FTZ R55, R3, R171 ;  /* 0x000000ab03377220 */ /* 0x000fe60000410000 */
[----:B------:R-:W-:Y:S01]  /*11e20*/  FADD.FTZ R3, R161, R158 ;  /* 0x0000009ea1037221 */ /* 0x000fe20000010000 */
[----:B------:R-:W-:Y:S03]  /*11e30*/  MUFU.EX2 R169, R181 ;  /* 0x000000b500a97308 */ /* 0x000fe60000000800 */
[-C--:B------:R-:W-:Y:S07]  /*11e40*/  HMMA.16816.F32.BF16 R52, R208, R148.reuse, R52 ;  /* 0x00000094d034723c */ /* 0x080fee0000041834 */
[----:B------:R-:W-:Y:S01]  /*11e50*/  MUFU.EX2 R161, R199 ;  /* 0x000000c700a17308 */ /* 0x000fe20000000800 */
[C---:B------:R-:W-:Y:S08]  /*11e60*/  HMMA.16816.F32.BF16 R56, R140.reuse, R148, R56 ;  /* 0x000000948c38723c */ /* 0x040ff00000041838 */
[-C--:B------:R-:W-:Y:S01]  /*11e70*/  HMMA.16816.F32.BF16 R60, R140, R150.reuse, R60 ;  /* 0x000000968c3c723c */ /* 0x080fe2000004183c */
[----:B------:R-:W-:Y:S07]  /*11e80*/  MUFU.EX2 R168, R180 ;  /* 0x000000b400a87308 */ /* 0x000fee0000000800 */
[C---:B------:R-:W-:Y:S01]  /*11e90*/  HMMA.16816.F32.BF16 R64, R208.reuse, R150, R64 ;  /* 0x00000096d040723c */ /* 0x040fe20000041840 */
[----:B------:R-:W-:Y:S02]  /*11ea0*/  LDSM.16.MT88.4 R148, [R233+0x900] ;  /* 0x00090000e994783b */ /* 0x000fe40000004200 */
[----:B------:R-:W1:Y:S05]  /*11eb0*/  MUFU.EX2 R170, R216 ;  /* 0x000000d800aa7308 */ /* 0x000e6a0000000800 */
[-C--:B------:R-:W-:Y:S05]  /*11ec0*/  HMMA.16816.F32.BF16 R68, R208, R144.reuse, R68 ;  /* 0x00000090d044723c */ /* 0x080fea0000041844 */
[----:B------:R-:W-:Y:S03]  /*11ed0*/  MUFU.EX2 R188, R229 ;  /* 0x000000e500bc7308 */ /* 0x000fe60000000800 */
[C---:B------:R-:W-:Y:S07]  /*11ee0*/  HMMA.16816.F32.BF16 R72, R140.reuse, R144, R72 ;  /* 0x000000908c48723c */ /* 0x040fee0000041848 */
[----:B------:R2:W-:Y:S01]  /*11ef0*/  MUFU.EX2 R229, R183 ;  /* 0x000000b700e57308 */ /* 0x0005e20000000800 */
[-C--:B------:R-:W-:Y:S08]  /*11f00*/  HMMA.16816.F32.BF16 R76, R140, R146.reuse, R76 ;  /* 0x000000928c4c723c */ /* 0x080ff0000004184c */
[C---:B------:R-:W-:Y:S01]  /*11f10*/  HMMA.16816.F32.BF16 R80, R208.reuse, R146, R80 ;  /* 0x00000092d050723c */ /* 0x040fe20000041850 */
[----:B------:R-:W3:Y:S01]  /*11f20*/  LDSM.16.MT88.4 R144, [R234+0x2100] ;  /* 0x00210000ea90783b */ /* 0x000ee20000004200 */
[----:B------:R-:W-:Y:S10]  /*11f30*/  MUFU.EX2 R216, R200 ;  /* 0x000000c800d87308 */ /* 0x000ff40000000800 */
[----:B------:R-:W4:Y:S01]  /*11f40*/  MUFU.EX2 R171, R217 ;  /* 0x000000d900ab7308 */ /* 0x000f220000000800 */
[----:B--2---:R-:W-:Y:S09]  /*11f50*/  LDSM.16.MT88.4 R180, [R233+0x1900] ;  /* 0x00190000e9b4783b */ /* 0x004ff20000004200 */
[----:B------:R-:W2:Y:S01]  /*11f60*/  MUFU.EX2 R217, R201 ;  /* 0x000000c900d97308 */ /* 0x000ea20000000800 */
[-C--:B---3--:R-:W-:Y:S08]  /*11f70*/  HMMA.16816.F32.BF16 R84, R208, R144.reuse, R84 ;  /* 0x00000090d054723c */ /* 0x088ff00000041854 */
[C---:B------:R-:W-:Y:S08]  /*11f80*/  HMMA.16816.F32.BF16 R88, R140.reuse, R144, R88 ;  /* 0x000000908c58723c */ /* 0x040ff00000041858 */
[-C--:B------:R-:W-:Y:S08]  /*11f90*/  HMMA.16816.F32.BF16 R92, R140, R146.reuse, R92 ;  /* 0x000000928c5c723c */ /* 0x080ff0000004185c */
[C---:B------:R-:W-:Y:S01]  /*11fa0*/  HMMA.16816.F32.BF16 R96, R208.reuse, R146, R96 ;  /* 0x00000092d060723c */ /* 0x040fe20000041860 */
[----:B------:R-:W3:Y:S07]  /*11fb0*/  LDSM.16.MT88.4 R144, [R236+0x2100] ;  /* 0x00210000ec90783b */ /* 0x000eee0000004200 */
[-C--:B---3--:R-:W-:Y:S08]  /*11fc0*/  HMMA.16816.F32.BF16 R100, R208, R144.reuse, R100 ;  /* 0x00000090d064723c */ /* 0x088ff00000041864 */
[C---:B------:R-:W-:Y:S08]  /*11fd0*/  HMMA.16816.F32.BF16 R104, R140.reuse, R144, R104 ;  /* 0x000000908c68723c */ /* 0x040ff00000041868 */
[-C--:B------:R-:W-:Y:S08]  /*11fe0*/  HMMA.16816.F32.BF16 R108, R140, R146.reuse, R108 ;  /* 0x000000928c6c723c */ /* 0x080ff0000004186c */
[C---:B------:R-:W-:Y:S01]  /*11ff0*/  HMMA.16816.F32.BF16 R112, R208.reuse, R146, R112 ;  /* 0x00000092d070723c */ /* 0x040fe20000041870 */
[----:B------:R-:W3:Y:S07]  /*12000*/  LDSM.16.MT88.4 R144, [R235+0x2100] ;  /* 0x00210000eb90783b */ /* 0x000eee0000004200 */
[-C--:B---3--:R-:W-:Y:S08]  /*12010*/  HMMA.16816.F32.BF16 R116, R208, R144.reuse, R116 ;  /* 0x00000090d074723c */ /* 0x088ff00000041874 */
[C---:B------:R-:W-:Y:S07]  /*12020*/  HMMA.16816.F32.BF16 R120, R140.reuse, R144, R120 ;  /* 0x000000908c78723c */ /* 0x040fee0000041878 */
[----:B-1----:R-:W-:Y:S01]  /*12030*/  F2FP.BF16.PACK_AB R145, R215, R170 ;  /* 0x000000aad791723e */ /* 0x002fe200000010ff */
[-C--:B------:R-:W-:Y:S04]  /*12040*/  HMMA.16816.F32.BF16 R124, R140, R146.reuse, R124 ;  /* 0x000000928c7c723c */ /* 0x080fe8000004187c */
[----:B----4-:R-:W-:Y:S03]  /*12050*/  F2FP.BF16.PACK_AB R144, R171, R218 ;  /* 0x000000daab90723e */ /* 0x010fe600000010ff */
[----:B------:R-:W-:Y:S01]  /*12060*/  F2FP.BF16.PACK_AB R140, R2, R137 ;  /* 0x00000089028c723e */ /* 0x000fe200000010ff */
[----:B------:R-:W-:Y:S04]  /*12070*/  HMMA.16816.F32.BF16 R128, R208, R146, R128 ;  /* 0x00000092d080723c */ /* 0x000fe80000041880 */
[C---:B------:R-:W-:Y:S01]  /*12080*/  F2FP.BF16.PACK_AB R142, R138.reuse, R139 ;  /* 0x0000008b8a8e723e */ /* 0x040fe200000010ff */
[----:B------:R-:W-:Y:S01]  /*12090*/  FADD.FTZ R2, R138, R0 ;  /* 0x000000008a027221 */ /* 0x000fe20000010000 */
[----:B------:R-:W-:Y:S01]  /*120a0*/  F2FP.BF16.PACK_AB R141, R172, R224 ;  /* 0x000000e0ac8d723e */ /* 0x000fe200000010ff */
[----:B------:R-:W-:Y:S01]  /*120b0*/  FADD.FTZ R0, R159, R156 ;  /* 0x0000009c9f007221 */ /* 0x000fe20000010000 */
[----:B------:R-:W-:Y:S01]  /*120c0*/  F2FP.BF16.PACK_AB R143, R175, R179 ;  /* 0x000000b3af8f723e */ /* 0x000fe200000010ff */
[----:B------:R-:W1:Y:S01]  /*120d0*/  LDSM.16.MT88.4 R156, [R236+0x900] ;  /* 0x00090000ec9c783b */ /* 0x000e620000004200 */
[----:B------:R-:W3:Y:S02]  /*120e0*/  MUFU.EX2 R139, R165 ;  /* 0x000000a5008b7308 */ /* 0x000ee40000000800 */
[----:B------:R-:W-:Y:S01]  /*120f0*/  F2FP.BF16.PACK_AB R146, R174, R177 ;  /* 0x000000b1ae92723e */ /* 0x000fe200000010ff */
[----:B------:R-:W-:Y:S01]  /*12100*/  FADD.FTZ R137, R160, R0 ;  /* 0x00000000a0897221 */ /* 0x000fe20000010000 */
[----:B------:R-:W-:Y:S01]  /*12110*/  F2FP.BF16.PACK_AB R147, R178, R176 ;  /* 0x000000b0b293723e */ /* 0x000fe200000010ff */
[-C--:B------:R-:W-:Y:S05]  /*12120*/  HMMA.16816.F32.BF16 R4, R140, R148.reuse, R4 ;  /* 0x000000948c04723c */ /* 0x080fea0000041804 */
[----:B------:R-:W4:Y:S01]  /*12130*/  MUFU.EX2 R138, R164 ;  /* 0x000000a4008a7308 */ /* 0x000f220000000800 */
[----:B------:R-:W-:Y:S01]  /*12140*/  FADD.FTZ R137, R163, R137 ;  /* 0x00000089a3897221 */ /* 0x000fe20000010000 */
[----:B------:R-:W-:Y:S01]  /*12150*/  F2FP.BF16.PACK_AB R208, R222, R223 ;  /* 0x000000dfded0723e */ /* 0x000fe200000010ff */
[C---:B------:R-:W-:Y:S04]  /*12160*/  HMMA.16816.F32.BF16 R8, R144.reuse, R148, R8 ;  /* 0x000000949008723c */ /* 0x040fe80000041808 */
[----:B------:R-:W-:Y:S02]  /*12170*/  F2FP.BF16.PACK_AB R210, R220, R221 ;  /* 0x000000dddcd2723e */ /* 0x000fe400000010ff */
[----:B--2---:R-:W-:Y:S01]  /*12180*/  F2FP.BF16.PACK_AB R211, R216, R217 ;  /* 0x000000d9d8d3723e */ /* 0x004fe200000010ff */
[----:B------:R-:W2:Y:S01]  /*12190*/  MUFU.EX2 R160, R198 ;  /* 0x000000c600a07308 */ /* 0x000ea20000000800 */
[-C--:B------:R-:W-:Y:S04]  /*121a0*/  HMMA.16816.F32.BF16 R12, R144, R150.reuse, R12 ;  /* 0x00000096900c723c */ /* 0x080fe8000004180c */
[----:B---3--:R-:W-:Y:S04]  /*121b0*/  FADD.FTZ R0, R139, R2 ;  /* 0x000000028b007221 */ /* 0x008fe80000010000 */
[C---:B------:R-:W-:Y:S01]  /*121c0*/  HMMA.16816.F32.BF16 R16, R140.reuse, R150, R16 ;  /* 0x000000968c10723c */ /* 0x040fe20000041810 */
[----:B------:R-:W3:Y:S03]  /*121d0*/  LDSM.16.MT88.4 R148, [R235+0x900] ;  /* 0x00090000eb94783b */ /* 0x000ee60000004200 */
[----:B----4-:R-:W-:Y:S04]  /*121e0*/  FADD.FTZ R0, R138, R0 ;  /* 0x000000008a007221 */ /* 0x010fe80000010000 */
[-C--:B------:R-:W-:Y:S01]  /*121f0*/  HMMA.16816.F32.BF16 R20, R140, R152.reuse, R20 ;  /* 0x000000988c14723c */ /* 0x080fe20000041814 */
[----:B------:R-:W-:Y:S03]  /*12200*/  LDSM.16.MT88.4 R164, [R234+0x3100] ;  /* 0x00310000eaa4783b */ /* 0x000fe60000004200 */
[----:B------:R-:W-:Y:S04]  /*12210*/  FADD.FTZ R0, R161, R0 ;  /* 0x00000000a1007221 */ /* 0x000fe80000010000 */
[C---:B------:R-:W-:Y:S04]  /*12220*/  HMMA.16816.F32.BF16 R24, R144.reuse, R152, R24 ;  /* 0x000000989018723c */ /* 0x040fe80000041818 */
[----:B--2---:R-:W-:Y:S02]  /*12230*/  FADD.FTZ R2, R160, R0 ;  /* 0x00000000a0027221 */ /* 0x004fe40000010000 */
[----:B------:R-:W-:Y:S02]  /*12240*/  FADD.FTZ R0, R173, R3 ;  /* 0x00000003ad007221 */ /* 0x000fe40000010000 */
[-C--:B------:R-:W-:Y:S04]  /*12250*/  HMMA.16816.F32.BF16 R28, R144, R154.reuse, R28 ;  /* 0x0000009a901c723c */ /* 0x080fe8000004181c */
[----:B------:R-:W-:Y:S02]  /*12260*/  FADD.FTZ R3, R224, R132 ;  /* 0x00000084e0037221 */ /* 0x000fe40000010000 */
[----:B------:R-:W-:Y:S01]  /*12270*/  MUFU.EX2 R224, R194 ;  /* 0x000000c200e07308 */ /* 0x000fe20000000800 */
[----:B------:R-:W-:Y:S01]  /*12280*/  FADD.FTZ R132, R218, R0 ;  /* 0x00000000da847221 */ /* 0x000fe20000010000 */
[C---:B------:R-:W-:Y:S01]  /*12290*/  HMMA.16816.F32.BF16 R32, R140.reuse, R154, R32 ;  /* 0x0000009a8c20723c */ /* 0x040fe20000041820 */
[----:B------:R-:W2:Y:S03]  /*122a0*/  LDSM.16.MT88.4 R152, [R233+0x2900] ;  /* 0x00290000e998783b */ /* 0x000ea60000004200 */
[----:B------:R-:W-:Y:S02]  /*122b0*/  FADD.FTZ R0, R169, R2 ;  /* 0x00000002a9007221 */ /* 0x000fe40000010000 */
[----:B------:R-:W-:Y:S02]  /*122c0*/  FADD.FTZ R132, R171, R132 ;  /* 0x00000084ab847221 */ /* 0x000fe40000010000 */
[-C--:B-1----:R-:W-:Y:S01]  /*122d0*/  HMMA.16816.F32.BF16 R36, R140, R156.reuse, R36 ;  /* 0x0000009c8c24723c */ /* 0x082fe20000041824 */
[----:B------:R-:W1:Y:S03]  /*122e0*/  MUFU.EX2 R218, R193 ;  /* 0x000000c100da7308 */ /* 0x000e660000000800 */
[----:B------:R-:W-:Y:S02]  /*122f0*/  FADD.FTZ R0, R168, R0 ;  /* 0x00000000a8007221 */ /* 0x000fe40000010000 */
[----:B------:R-:W-:Y:S02]  /*12300*/  FADD.FTZ R3, R172, R3 ;  /* 0x00000003ac037221 */ /* 0x000fe40000010000 */
[C---:B------:R-:W-:Y:S08]  /*12310*/  HMMA.16816.F32.BF16 R40, R144.reuse, R156, R40 ;  /* 0x0000009c9028723c */ /* 0x040ff00000041828 */
[-C--:B------:R-:W-:Y:S08]  /*12320*/  HMMA.16816.F32.BF16 R44, R144, R158.reuse, R44 ;  /* 0x0000009e902c723c */ /* 0x080ff0000004182c */
[C---:B------:R-:W-:Y:S01]  /*12330*/  HMMA.16816.F32.BF16 R48, R140.reuse, R158, R48 ;  /* 0x0000009e8c30723c */ /* 0x040fe20000041830 */
[----:B------:R-:W4:Y:S03]  /*12340*/  LDSM.16.MT88.4 R156, [R234+0x2900] ;  /* 0x00290000ea9c783b */ /* 0x000f260000004200 */
[----:B-1----:R-:W-:Y:S04]  /*12350*/  F2FP.BF16.PACK_AB R209, R219, R218 ;  /* 0x000000dadbd1723e */ /* 0x002fe800000010ff */
[-C--:B---3--:R-:W-:Y:S08]  /*12360*/  HMMA.16816.F32.BF16 R52, R140, R148.reuse, R52 ;  /* 0x000000948c34723c */ /* 0x088ff00000041834 */
        /* <DEDUP_REMOVED lines=19> */
[-C--:B--2---:R-:W-:Y:S08]  /*124a0*/  HMMA.16816.F32.BF16 R116, R140, R152.reuse, R116 ;  /* 0x000000988c74723c */ /* 0x084ff00000041874 */
[C---:B------:R-:W-:Y:S08]  /*124b0*/  HMMA.16816.F32.BF16 R120, R144.reuse, R152, R120 ;  /* 0x000000989078723c */ /* 0x040ff00000041878 */
[-C--:B------:R-:W-:Y:S07]  /*124c0*/  HMMA.16816.F32.BF16 R124, R144, R154.reuse, R124 ;  /* 0x0000009a907c723c */ /* 0x080fee000004187c */
[----:B------:R-:W-:Y:S01]  /*124d0*/  F2FP.BF16.PACK_AB R144, R138, R139 ;  /* 0x0000008b8a90723e */ /* 0x000fe200000010ff */
[----:B------:R-:W-:Y:S01]  /*124e0*/  HMMA.16816.F32.BF16 R128, R140, R154, R128 ;  /* 0x0000009a8c80723c */ /* 0x000fe20000041880 */
[----:B------:R-:W2:Y:S01]  /*124f0*/  LDSM.16.MT88.4 R152, [R236+0x1100] ;  /* 0x00110000ec98783b */ /* 0x000ea20000004200 */
[----:B------:R-:W4:Y:S02]  /*12500*/  MUFU.EX2 R139, R207 ;  /* 0x000000cf008b7308 */ /* 0x000f240000000800 */
[----:B------:R-:W-:Y:S02]  /*12510*/  F2FP.BF16.PACK_AB R146, R160, R161 ;  /* 0x000000a1a092723e */ /* 0x000fe400000010ff */
[----:B------:R-:W-:Y:S02]  /*12520*/  F2FP.BF16.PACK_AB R145, R185, R184 ;  /* 0x000000b8b991723e */ /* 0x000fe400000010ff */
[----:B------:R-:W-:Y:S01]  /*12530*/  F2FP.BF16.PACK_AB R147, R189, R187 ;  /* 0x000000bbbd93723e */ /* 0x000fe200000010ff */
[----:B------:R-:W-:Y:S03]  /*12540*/  LDSM.16.MT88.4 R160, [R233+0x3100] ;  /* 0x00310000e9a0783b */ /* 0x000fe60000004200 */
[----:B------:R-:W-:Y:S01]  /*12550*/  F2FP.BF16.PACK_AB R140, R186, R231 ;  /* 0x000000e7ba8c723e */ /* 0x000fe200000010ff */
[----:B------:R-:W5:Y:S01]  /*12560*/  MUFU.EX2 R138, R206 ;  /* 0x000000ce008a7308 */ /* 0x000f620000000800 */
[----:B------:R-:W-:Y:S01]  /*12570*/  F2FP.BF16.PACK_AB R142, R252, R188 ;  /* 0x000000bcfc8e723e */ /* 0x000fe200000010ff */
[-C--:B---3--:R-:W-:Y:S05]  /*12580*/  HMMA.16816.F32.BF16 R4, R144, R156.reuse, R4 ;  /* 0x0000009c9004723c */ /* 0x088fea0000041804 */
[----:B------:R-:W-:Y:S02]  /*12590*/  F2FP.BF16.PACK_AB R141, R251, R230 ;  /* 0x000000e6fb8d723e */ /* 0x000fe400000010ff */
[----:B------:R-:W-:Y:S01]  /*125a0*/  F2FP.BF16.PACK_AB R143, R228, R229 ;  /* 0x000000e5e48f723e */ /* 0x000fe200000010ff */
[----:B----4-:R-:W-:Y:S06]  /*125b0*/  FADD.FTZ R0, R139, R0 ;  /* 0x000000008b007221 */ /* 0x010fec0000010000 */
[C---:B------:R-:W-:Y:S08]  /*125c0*/  HMMA.16816.F32.BF16 R8, R140.reuse, R156, R8 ;  /* 0x0000009c8c08723c */ /* 0x040ff00000041808 */
[-C--:B------:R-:W-:Y:S04]  /*125d0*/  HMMA.16816.F32.BF16 R12, R140, R158.reuse, R12 ;  /* 0x0000009e8c0c723c */ /* 0x080fe8000004180c */
[----:B-----5:R-:W-:Y:S04]  /*125e0*/  FADD.FTZ R0, R138, R0 ;  /* 0x000000008a007221 */ /* 0x020fe80000010000 */
[C---:B------:R-:W-:Y:S01]  /*125f0*/  HMMA.16816.F32.BF16 R16, R144.reuse, R158, R16 ;  /* 0x0000009e9010723c */ /* 0x040fe20000041810 */
[----:B------:R-:W3:Y:S07]  /*12600*/  LDSM.16.MT88.4 R156, [R235+0x1100] ;  /* 0x00110000eb9c783b */ /* 0x000eee0000004200 */
[-C--:B-1----:R-:W-:Y:S01]  /*12610*/  HMMA.16816.F32.BF16 R20, R144, R148.reuse, R20 ;  /* 0x000000949014723c */ /* 0x082fe20000041814 */
[----:B------:R1:W-:Y:S07]  /*12620*/  STL [R1+0x7c], R0 ;  /* 0x00007c0001007387 */ /* 0x0003ee0000100800 */
[C---:B------:R-:W-:Y:S08]  /*12630*/  HMMA.16816.F32.BF16 R24, R140.reuse, R148, R24 ;  /* 0x000000948c18723c */ /* 0x040ff00000041818 */
[-C--:B------:R-:W-:Y:S08]  /*12640*/  HMMA.16816.F32.BF16 R28, R140, R150.reuse, R28 ;  /* 0x000000968c1c723c */ /* 0x080ff0000004181c */
[C---:B------:R-:W-:Y:S01]  /*12650*/  HMMA.16816.F32.BF16 R32, R144.reuse, R150, R32 ;  /* 0x000000969020723c */ /* 0x040fe20000041820 */
[----:B------:R-:W4:Y:S03]  /*12660*/  LDSM.16.MT88.4 R148, [R236+0x3100] ;  /* 0x00310000ec94783b */ /* 0x000f260000004200 */
[----:B-1----:R-:W-:Y:S01]  /*12670*/  FADD.FTZ R0, R170, R137 ;  /* 0x00000089aa007221 */ /* 0x002fe20000010000 */
[----:B------:R-:W-:Y:S03]  /*12680*/  MOV R137, R187 ;  /* 0x000000bb00897202 */ /* 0x000fe60000000f00 */
[-C--:B--2---:R-:W-:Y:S04]  /*12690*/  HMMA.16816.F32.BF16 R36, R144, R152.reuse, R36 ;  /* 0x000000989024723c */ /* 0x084fe80000041824 */
[----:B------:R-:W-:Y:S01]  /*126a0*/  FADD.FTZ R2, R215, R0 ;  /* 0x00000000d7027221 */ /* 0x000fe20000010000 */
[----:B------:R-:W-:Y:S01]  /*126b0*/  MOV R0, R179 ;  /* 0x000000b300007202 */ /* 0x000fe20000000f00 */
[----:B------:R-:W-:Y:S02]  /*126c0*/  LDSM.16.MT88.4 R212, [R233+0x3900] ;  /* 0x00390000e9d4783b */ /* 0x000fe40000004200 */
[C---:B------:R-:W-:Y:S04]  /*126d0*/  HMMA.16816.F32.BF16 R40, R140.reuse, R152, R40 ;  /* 0x000000988c28723c */ /* 0x040fe80000041828 */
[----:B------:R-:W-:Y:S04]  /*126e0*/  FADD.FTZ R0, R0, R3 ;  /* 0x0000000300007221 */ /* 0x000fe80000010000 */
[-C--:B------:R-:W-:Y:S08]  /*126f0*/  HMMA.16816.F32.BF16 R44, R140, R154.reuse, R44 ;  /* 0x0000009a8c2c723c */ /* 0x080ff0000004182c */
[C---:B------:R-:W-:Y:S01]  /*12700*/  HMMA.16816.F32.BF16 R48, R144.reuse, R154, R48 ;  /* 0x0000009a9030723c */ /* 0x040fe20000041830 */
[----:B------:R-:W1:Y:S07]  /*12710*/  LDSM.16.MT88.4 R152, [R235+0x3100] ;  /* 0x00310000eb98783b */ /* 0x000e6e0000004200 */
        /* <DEDUP_REMOVED lines=11> */
[C---:B------:R-:W-:Y:S01]  /*127d0*/  HMMA.16816.F32.BF16 R96, R144.reuse, R166, R96 ;  /* 0x000000a69060723c */ /* 0x040fe20000041860 */
[----:B------:R-:W2:Y:S07]  /*127e0*/  LDSM.16.MT88.4 R164, [R234+0x1900] ;  /* 0x00190000eaa4783b */ /* 0x000eae0000004200 */
[-C--:B----4-:R-:W-:Y:S08]  /*127f0*/  HMMA.16816.F32.BF16 R100, R144, R148.reuse, R100 ;  /* 0x000000949064723c */ /* 0x090ff00000041864 */
[C---:B------:R-:W-:Y:S08]  /*12800*/  HMMA.16816.F32.BF16 R104, R140.reuse, R148, R104 ;  /* 0x000000948c68723c */ /* 0x040ff00000041868 */
[-C--:B------:R-:W-:Y:S08]  /*12810*/  HMMA.16816.F32.BF16 R108, R140, R150.reuse, R108 ;  /* 0x000000968c6c723c */ /* 0x080ff0000004186c */
[C---:B------:R-:W-:Y:S08]  /*12820*/  HMMA.16816.F32.BF16 R112, R144.reuse, R150, R112 ;  /* 0x000000969070723c */ /* 0x040ff00000041870 */
[-C--:B-1----:R-:W-:Y:S08]  /*12830*/  HMMA.16816.F32.BF16 R116, R144, R152.reuse, R116 ;  /* 0x000000989074723c */ /* 0x082ff00000041874 */
[C---:B------:R-:W-:Y:S08]  /*12840*/  HMMA.16816.F32.BF16 R120, R140.reuse, R152, R120 ;  /* 0x000000988c78723c */ /* 0x040ff00000041878 */
[-C--:B------:R-:W-:Y:S07]  /*12850*/  HMMA.16816.F32.BF16 R124, R140, R154.reuse, R124 ;  /* 0x0000009a8c7c723c */ /* 0x080fee000004187c */
[----:B------:R-:W-:Y:S01]  /*12860*/  F2FP.BF16.PACK_AB R140, R168, R169 ;  /* 0x000000a9a88c723e */ /* 0x000fe200000010ff */
[----:B------:R-:W-:Y:S01]  /*12870*/  HMMA.16816.F32.BF16 R128, R144, R154, R128 ;  /* 0x0000009a9080723c */ /* 0x000fe20000041880 */
[----:B------:R-:W1:Y:S03]  /*12880*/  LDSM.16.MT88.4 R152, [R236+0x1900] ;  /* 0x00190000ec98783b */ /* 0x000e660000004200 */
[----:B------:R-:W-:Y:S02]  /*12890*/  F2FP.BF16.PACK_AB R142, R138, R139 ;  /* 0x0000008b8a8e723e */ /* 0x000fe400000010ff */
[----:B------:R-:W-:Y:S02]  /*128a0*/  F2FP.BF16.PACK_AB R141, R225, R227 ;  /* 0x000000e3e18d723e */ /* 0x000fe400000010ff */
[----:B------:R-:W-:Y:S01]  /*128b0*/  F2FP.BF16.PACK_AB R143, R224, R226 ;  /* 0x000000e2e08f723e */ /* 0x000fe200000010ff */
[----:B------:R-:W3:Y:S03]  /*128c0*/  LDSM.16.MT88.4 R144, [R235+0x1900] ;  /* 0x00190000eb90783b */ /* 0x000ee60000004200 */
[----:B------:R-:W-:Y:S02]  /*128d0*/  MOV R138, R189 ;  /* 0x000000bd008a7202 */ /* 0x000fe40000000f00 */
[----:B------:R-:W-:Y:S01]  /*128e0*/  MOV R139, R188 ;  /* 0x000000bc008b7202 */ /* 0x000fe20000000f00 */
[-C--:B------:R-:W-:Y:S02]  /*128f0*/  HMMA.16816.F32.BF16 R204, R140, R180.reuse, R4 ;  /* 0x000000b48ccc723c */ /* 0x080fe40000041804 */
[----:B------:R-:W4:Y:S06]  /*12900*/  LDSM.16.MT88.4 R4, [R234+0x3900] ;  /* 0x00390000ea04783b */ /* 0x000f2c0000004200 */
[C---:B------:R-:W-:Y:S02]  /*12910*/  HMMA.16816.F32.BF16 R188, R208.reuse, R180, R8 ;  /* 0x000000b4d0bc723c */ /* 0x040fe40000041808 */
[----:B------:R-:W5:Y:S06]  /*12920*/  LDSM.16.MT88.4 R8, [R236+0x3900] ;  /* 0x00390000ec08783b */ /* 0x000f6c0000004200 */
[-C--:B------:R-:W-:Y:S02]  /*12930*/  HMMA.16816.F32.BF16 R200, R208, R182.reuse, R12 ;  /* 0x000000b6d0c8723c */ /* 0x080fe4000004180c */
[----:B------:R-:W1:Y:S06]  /*12940*/  LDSM.16.MT88.4 R12, [R235+0x3900] ;  /* 0x00390000eb0c783b */ /* 0x000e6c0000004200 */
[C---:B------:R-:W-:Y:S07]  /*12950*/  HMMA.16816.F32.BF16 R180, R140.reuse, R182, R16 ;  /* 0x000000b68cb4723c */ /* 0x040fee0000041810 */
[----:B------:R-:W-:Y:S01]  /*12960*/  MOV R19, R186 ;  /* 0x000000ba00137202 */ /* 0x000fe20000000f00 */
[-C--:B--2---:R-:W-:Y:S04]  /*12970*/  HMMA.16816.F32.BF16 R196, R140, R164.reuse, R20 ;  /* 0x000000a48cc4723c */ /* 0x084fe80000041814 */
[----:B------:R-:W-:Y:S02]  /*12980*/  MOV R18, R185 ;  /* 0x000000b900127202 */ /* 0x000fe40000000f00 */
[----:B------:R-:W-:Y:S02]  /*12990*/  MOV R17, R184 ;  /* 0x000000b800117202 */ /* 0x000fe40000000f00 */
[----:B------:R-:W-:Y:S04]  /*129a0*/  MOV R23, R174 ;  /* 0x000000ae00177202 */ /* 0x000fe80000000f00 */
[----:B------:R-:W-:Y:S02]  /*129b0*/  MOV R22, R175 ;  /* 0x000000af00167202 */ /* 0x000fe40000000f00 */
[C---:B------:R-:W-:Y:S04]  /*129c0*/  HMMA.16816.F32.BF16 R172, R208.reuse, R164, R24 ;  /* 0x000000a4d0ac723c */ /* 0x040fe80000041818 */
[----:B------:R-:W-:Y:S01]  /*129d0*/  MOV R16, R178 ;  /* 0x000000b200107202 */ /* 0x000fe20000000f00 */
[----:B------:R-:W-:Y:S01]  /*129e0*/  FADD.FTZ R0, R22, R0 ;  /* 0x0000000016007221 */ /* 0x000fe20000010000 */
        /* <DEDUP_REMOVED lines=8> */
[-C--:B-1----:R-:W-:Y:S04]  /*12a70*/  HMMA.16816.F32.BF16 R184, R140, R152.reuse, R36 ;  /* 0x000000988cb8723c */ /* 0x082fe80000041824 */
[----:B------:R-:W-:Y:S01]  /*12a80*/  FADD.FTZ R0, R137, R0 ;  /* 0x0000000089007221 */ /* 0x000fe20000010000 */
[----:B------:R-:W-:Y:S01]  /*12a90*/  MOV R137, R136 ;  /* 0x0000008800897202 */ /* 0x000fe20000000f00 */
[----:B------:R-:W-:Y:S02]  /*12aa0*/  FADD.FTZ R3, R231, R3 ;  /* 0x00000003e7037221 */ /* 0x000fe40000010000 */
[C---:B------:R-:W-:Y:S04]  /*12ab0*/  HMMA.16816.F32.BF16 R156, R208.reuse, R152, R40 ;  /* 0x00000098d09c723c */ /* 0x040fe80000041828 */
[----:B------:R-:W-:Y:S01]  /*12ac0*/  FADD.FTZ R0, R138, R0 ;  /* 0x000000008a007221 */ /* 0x000fe20000010000 */
[----:B------:R-:W-:Y:S01]  /*12ad0*/  MOV R138, R135 ;  /* 0x00000087008a7202 */ /* 0x000fe20000000f00 */
        /* <DEDUP_REMOVED lines=18> */
[----:B------:R-:W-:Y:S04]  /*12c00*/  FADD.FTZ R2, R228, R2 ;  /* 0x00000002e4027221 */ /* 0x000fe80000010000 */
[C---:B------:R-:W-:Y:S04]  /*12c10*/  HMMA.16816.F32.BF16 R72, R208.reuse, R212, R72 ;  /* 0x000000d4d048723c */ /* 0x040fe80000041848 */
[----:B------:R-:W-:Y:S04]  /*12c20*/  FADD.FTZ R2, R218, R2 ;  /* 0x00000002da027221 */ /* 0x000fe80000010000 */
[-C--:B------:R-:W-:Y:S08]  /*12c30*/  HMMA.16816.F32.BF16 R76, R208, R214.reuse, R76 ;  /* 0x000000d6d04c723c */ /* 0x080ff0000004184c */
[C---:B------:R-:W-:Y:S08]  /*12c40*/  HMMA.16816.F32.BF16 R80, R140.reuse, R214, R80 ;  /* 0x000000d68c50723c */ /* 0x040ff00000041850 */
[-C--:B----4-:R-:W-:Y:S08]  /*12c50*/  HMMA.16816.F32.BF16 R84, R140, R4.reuse, R84 ;  /* 0x000000048c54723c */ /* 0x090ff00000041854 */
[C---:B------:R-:W-:Y:S01]  /*12c60*/  HMMA.16816.F32.BF16 R88, R208.reuse, R4, R88 ;  /* 0x00000004d058723c */ /* 0x040fe20000041858 */
[----:B------:R-:W2:Y:S06]  /*12c70*/  LDL R5, [R1+0x90] ;  /* 0x0000900001057983 */ /* 0x000eac0000100800 */
[----:B------:R-:W-:Y:S01]  /*12c80*/  FADD.FTZ R4, R225, R0 ;  /* 0x00000000e1047221 */ /* 0x000fe20000010000 */
        /* <DEDUP_REMOVED lines=9> */
[C---:B------:R-:W-:Y:S01]  /*12d20*/  HMMA.16816.F32.BF16 R104, R208.reuse, R8, R104 ;  /* 0x00000008d068723c */ /* 0x040fe20000041868 */
[----:B------:R1:W-:Y:S03]  /*12d30*/  STL [R1+0x80], R2 ;  /* 0x0000800201007387 */ /* 0x0003e60000100800 */
[----:B------:R-:W-:Y:S02]  /*12d40*/  FADD.FTZ R3, R224, R4 ;  /* 0x00000004e0037221 */ /* 0x000fe40000010000 */
[----:B------:R-:W-:Y:S02]  /*12d50*/  FADD.FTZ R0, R216, R0 ;  /* 0x00000000d8007221 */ /* 0x000fe40000010000 */
[-C--:B------:R-:W-:Y:S01]  /*12d60*/  HMMA.16816.F32.BF16 R108, R208, R10.reuse, R108 ;  /* 0x0000000ad06c723c */ /* 0x080fe2000004186c */
[----:B------:R1:W-:Y:S04]  /*12d70*/  STL [R1+0x78], R3 ;  /* 0x0000780301007387 */ /* 0x0003e80000100800 */
[----:B------:R1:W-:Y:S03]  /*12d80*/  STL [R1+0x84], R0 ;  /* 0x0000840001007387 */ /* 0x0003e60000100800 */
[C---:B------:R-:W-:Y:S08]  /*12d90*/  HMMA.16816.F32.BF16 R112, R140.reuse, R10, R112 ;  /* 0x0000000a8c70723c */ /* 0x040ff00000041870 */
[-C--:B------:R-:W-:Y:S08]  /*12da0*/  HMMA.16816.F32.BF16 R116, R140, R12.reuse, R116 ;  /* 0x0000000c8c74723c */ /* 0x080ff00000041874 */
[C---:B------:R-:W-:Y:S08]  /*12db0*/  HMMA.16816.F32.BF16 R120, R208.reuse, R12, R120 ;  /* 0x0000000cd078723c */ /* 0x040ff00000041878 */
[-C--:B------:R-:W-:Y:S08]  /*12dc0*/  HMMA.16816.F32.BF16 R124, R208, R14.reuse, R124 ;  /* 0x0000000ed07c723c */ /* 0x080ff0000004187c */
[----:B------:R-:W-:Y:S07]  /*12dd0*/  HMMA.16816.F32.BF16 R128, R140, R14, R128 ;  /* 0x0000000e8c80723c */ /* 0x000fee0000041880 */
[----:B------:R-:W-:Y:S02]  /*12de0*/  MOV R140, R133 ;  /* 0x00000085008c7202 */ /* 0x000fe40000000f00 */
[C---:B--2---:R-:W-:Y:S03]  /*12df0*/  ISETP.GT.AND P0, PT, R250.reuse, R5, PT ;  /* 0x00000005fa00720c */ /* 0x044fe60003f04270 */
[----:B------:R-:W-:Y:S10]  /*12e00*/  IADD3 R250, R250, -0x1, RZ ;  /* 0xfffffffffafa7810 */ /* 0x000ff40007ffe0ff */
[----:B-1----:R-:W-:-:S05]  /*12e10*/  @P0 BRA `(.L_x_1939) ;  /* 0xffffb4e000000947 */ /* 0x002fca000383ffff */
.L_x_1928:
[----:B-1----:R-:W-:-:S13]  /*12e20*/  ISETP.GE.AND P0, PT, R250, RZ, PT ;  /* 0x000000fffa00720c */ /* 0x002fda0003f06270 */
[----:B------:R-:W-:Y:S05]  /*12e30*/  @!P0 BRA `(.L_x_1940) ;  /* 0x000042f000008947 */ /* 0x000fea0003800000 */
[----:B------:R-:W2:Y:S01]  /*12e40*/  LDL.LU R0, [R1+0x8c] ;  /* 0x00008c0001007983 */ /* 0x000ea20000300800 */
[----:B------:R-:W-:Y:S01]  /*12e50*/  IMAD.MOV.U32 R138, RZ, RZ, R135 ;  /* 0x000000ffff8a7224 */ /* 0x000fe200078e0087 */
[----:B------:R-:W-:Y:S01]  /*12e60*/  MOV R140, R133 ;  /* 0x00000085008c7202 */ /* 0x000fe20000000f00 */
[----:B------:R-:W-:Y:S02]  /*12e70*/  IMAD.MOV.U32 R137, RZ, RZ, R136 ;  /* 0x000000ffff897224 */ /* 0x000fe400078e0088 */
[----:B------:R-:W-:Y:S01]  /*12e80*/  IMAD.MOV.U32 R139, RZ, RZ, R134 ;  /* 0x000000ffff8b7224 */ /* 0x000fe200078e0086 */
[----:B--2---:R-:W-:Y:S02]  /*12e90*/  SHF.R.S32.HI R247, RZ, 0x1f, R0 ;  /* 0x0000001ffff77819 */ /* 0x004fe40000011400 */
[C---:B------:R-:W-:Y:S02]  /*12ea0*/  ISETP.GE.AND P3, PT, R0.reuse, c[0x0][0x1d4], PT ;  /* 0x0000750000007a0c */ /* 0x040fe40003f66270 */
[----:B------:R-:W-:-:S02]  /*12eb0*/  SHF.L.U64.HI R247, R0, 0x1, R247 ;  /* 0x0000000100f77819 */ /* 0x000fc400000102f7 */
[----:B------:R-:W-:Y:S02]  /*12ec0*/  SHF.L.U32 R246, R0, 0x1, RZ ;  /* 0x0000000100f67819 */ /* 0x000fe400000006ff */
.L_x_1947:
[----:B------:R-:W2:Y:S01]  /*12ed0*/  LDL R4, [R1+0x74] ;  /* 0x0000740001047983 */ /* 0x000ea20000100800 */
[----:B------:R-:W-:Y:S04]  /*12ee0*/  DEPBAR.LE SB0, 0x0 ;  /* 0x000080000000791a */ /* 0x000fe80000000000 */
[----:B------:R-:W3:Y:S01]  /*12ef0*/  LDL R6, [R1+0x70] ;  /* 0x0000700001067983 */ /* 0x000ee20000100800 */
[----:B------:R-:W-:Y:S03]  /*12f00*/  WARPSYNC 0xffffffff ;  /* 0xffffffff00007948 */ /* 0x000fe60003800000 */
[----:B------:R-:W-:Y:S06]  /*12f10*/  BAR.SYNC.DEFER_BLOCKING 0x0 ;  /* 0x0000000000007b1d */ /* 0x000fec0000010000 */
[----:B------:R-:W1:Y:S04]  /*12f20*/  S2R R5, SR_CTAID.Y ;  /* 0x0000000000057919 */ /* 0x000e680000002600 */
[----:B------:R-:W4:Y:S04]  /*12f30*/  S2R R7, SR_CTAID.Y ;  /* 0x0000000000077919 */ /* 0x000f280000002600 */
[----:B------:R1:W2:Y:S04]  /*12f40*/  LDSM.16.M88.4 R64, [R240+0x8100] ;  /* 0x00810000f040783b */ /* 0x0002a80000000200 */
[----:B------:R2:W2:Y:S04]  /*12f50*/  LDSM.16.M88.4 R60, [R240+0xa100] ;  /* 0x00a10000f03c783b */ /* 0x0004a80000000200 */
[----:B------:R2:W2:Y:S04]  /*12f60*/  LDSM.16.M88.4 R16, [R232+0x4100] ;  /* 0x00410000e810783b */ /* 0x0004a80000000200 */
[----:B------:R2:W2:Y:S04]  /*12f70*/  LDSM.16.M88.4 R32, [R232+0x4900] ;  /* 0x00490000e820783b */ /* 0x0004a80000000200 */
[----:B------:R2:W2:Y:S04]  /*12f80*/  LDSM.16.M88.4 R48, [R232+0x5100] ;  /* 0x00510000e830783b */ /* 0x0004a80000000200 */
[----:B------:R2:W2:Y:S04]  /*12f90*/  LDSM.16.M88.4 R132, [R232+0x5900] ;  /* 0x00590000e884783b */ /* 0x0004a80000000200 */
[----:B------:R2:W2:Y:S01]  /*12fa0*/  LDSM.16.M88.4 R208, [R242+0x8100] ;  /* 0x00810000f2d0783b */ /* 0x0004a20000000200 */
[----:B----4-:R-:W-:Y:S01]  /*12fb0*/  IMAD.WIDE.U32 R8, R7, c[0x0][0x210], RZ ;  /* 0x0000840007087a25 */ /* 0x010fe200078e00ff */
[----:B-1----:R-:W-:Y:S02]  /*12fc0*/  SHF.R.S32.HI R5, RZ, 0x1f, R5 ;  /* 0x0000001fff057819 */ /* 0x002fe40000011405 */
[----:B------:R1:W4:Y:S03]  /*12fd0*/  LDSM.16.M88.4 R216, [R242+0xa100] ;  /* 0x00a10000f2d8783b */ /* 0x0003260000000200 */
[----:B------:R-:W-:Y:S01]  /*12fe0*/  IMAD R5, R5, c[0x0][0x210], RZ ;  /* 0x0000840005057a24 */ /* 0x000fe200078e02ff */
[----:B------:R1:W1:Y:S03]  /*12ff0*/  LDSM.16.M88.4 R212, [R239] ;  /* 0x00000000efd4783b */ /* 0x0002660000000200 */
[----:B------:R-:W-:Y:S01]  /*13000*/  IMAD R5, R7, c[0x0][0x214], R5 ;  /* 0x0000850007057a24 */ /* 0x000fe200078e0205 */
[----:B------:R1:W1:Y:S04]  /*13010*/  LDSM.16.M88.4 R220, [R239+0x800] ;  /* 0x00080000efdc783b */ /* 0x0002680000000200 */
[----:B------:R-:W-:Y:S01]  /*13020*/  IADD3 R5, R9, R5, RZ ;  /* 0x0000000509057210 */ /* 0x000fe20007ffe0ff */
[----:B------:R1:W1:Y:S04]  /*13030*/  LDSM.16.M88.4 R224, [R239+0x1000] ;  /* 0x00100000efe0783b */ /* 0x0002680000000200 */
[----:B------:R1:W1:Y:S01]  /*13040*/  LDSM.16.M88.4 R228, [R239+0x1800] ;  /* 0x00180000efe4783b */ /* 0x0002620000000200 */
[----:B--2---:R-:W-:Y:S01]  /*13050*/  IMAD.WIDE.U32 R2, R4, c[0x0][0x208], RZ ;  /* 0x0000820004027a25 */ /* 0x004fe200078e00ff */
[----:B------:R-:W-:Y:S05]  /*13060*/  SHF.R.S32.HI R0, RZ, 0x1f, R4 ;  /* 0x0000001fff007819 */ /* 0x000fea0000011404 */
[----:B------:R-:W-:Y:S04]  /*13070*/  IMAD R0, R0, c[0x0][0x208], RZ ;  /* 0x0000820000007a24 */ /* 0x000fe800078e02ff */
[----:B------:R-:W-:Y:S01]  /*13080*/  IMAD R0, R4, c[0x0][0x20c], R0 ;  /* 0x0000830004007a24 */ /* 0x000fe200078e0200 */
[----:B---3--:R-:W-:Y:S04]  /*13090*/  SHF.R.S32.HI R4, RZ, 0x1f, R6 ;  /* 0x0000001fff047819 */ /* 0x008fe80000011406 */
[----:B------:R-:W-:Y:S01]  /*130a0*/  IADD3 R3, R3, R0, RZ ;  /* 0x0000000003037210 */ /* 0x000fe20007ffe0ff */
[----:B------:R-:W-:Y:S04]  /*130b0*/  IMAD R4, R4, c[0x0][0x218], RZ ;  /* 0x0000860004047a24 */ /* 0x000fe800078e02ff */
[C---:B------:R-:W-:Y:S04]  /*130c0*/  IMAD.WIDE.U32 R2, R6.reuse, c[0x0][0x218], R2 ;  /* 0x0000860006027a25 */ /* 0x040fe800078e0002 */
[----:B------:R-:W-:Y:S01]  /*130d0*/  IMAD R4, R6, c[0x0][0x21c], R4 ;  /* 0x0000870006047a24 */ /* 0x000fe200078e0204 */
[----:B------:R-:W-:Y:S04]  /*130e0*/  IADD3 R0, P1, R8, R2, RZ ;  /* 0x0000000208007210 */ /* 0x000fe80007f3e0ff */
[C---:B------:R-:W-:Y:S02]  /*130f0*/  LEA R36, P0, R0.reuse, c[0x0][0x1f8], 0x1 ;  /* 0x00007e0000247a11 */ /* 0x040fe400078008ff */
[----:B------:R-:W-:Y:S04]  /*13100*/  IADD3.X R2, R5, R3, R4, P1, !PT ;  /* 0x0000000305027210 */ /* 0x000fe80000ffe404 */
[----:B------:R-:W-:Y:S01]  /*13110*/  LEA.HI.X R0, R0, c[0x0][0x1fc], R2, 0x1, P0 ;  /* 0x00007f0000007a11 */ /* 0x000fe200000f0c02 */
[----:B------:R-:W-:-:S05]  /*13120*/  BRA.DIV ~URZ, `(.L_x_1941) ;  /* 0x0000ac727f007947 */ /* 0x000fca000b800000 */
[----:B-1--4-:R1:W2:Y:S02]  /*13130*/  SHFL.IDX PT, R37, R0, RZ, 0x181f ;  /* 0x00181fff00257589 */ /* 0x0122a400000e0000 */
.L_x_2018:
[-C--:B------:R-:W-:Y:S01]  /*13140*/  HMMA.16816.F32.BF16 R4, R64, R16.reuse, RZ ;  /* 0x000000104004723c */ /* 0x080fe200000418ff */
[----:B------:R-:W3:Y:S01]  /*13150*/  LDL R39, [R1+0xb8] ;  /* 0x0000b80001277983 */ /* 0x000ee20000100800 */
[----:B------:R-:W-:Y:S03]  /*13160*/  BSSY B0, `(.L_x_1942) ;  /* 0x000011a000007945 */ /* 0x000fe60003800000 */
[----:B------:R-:W3:Y:S03]  /*13170*/  LDL R42, [R1+0xd0] ;  /* 0x0000d000012a7983 */ /* 0x000ee60000100800 */
[C---:B------:R-:W-:Y:S01]  /*13180*/  HMMA.16816.F32.BF16 R8, R60.reuse, R16, RZ ;  /* 0x000000103c08723c */ /* 0x040fe200000418ff */
[----:B------:R-:W4:Y:S07]  /*13190*/  SHFL.IDX PT, R38, R36, RZ, 0x181f ;  /* 0x00181fff24267589 */ /* 0x000f2e00000e0000 */
[-C--:B------:R-:W-:Y:S01]  /*131a0*/  HMMA.16816.F32.BF16 R12, R60, R18.reuse, RZ ;  /* 0x000000123c0c723c */ /* 0x080fe200000418ff */
[----:B------:R-:W-:Y:S07]  /*131b0*/  SHFL.IDX PT, R46, R36, 0x1, 0x181f ;  /* 0x00381f00242e7f89 */ /* 0x000fee00000e0000 */
[C---:B------:R-:W-:Y:S01]  /*131c0*/  HMMA.16816.F32.BF16 R16, R64.reuse, R18, RZ ;  /* 0x000000124010723c */ /* 0x040fe200000418ff */
[----:B------:R-:W-:Y:S07]  /*131d0*/  SHFL.IDX PT, R41, R0, 0x1, 0x181f ;  /* 0x00381f0000297f89 */ /* 0x000fee00000e0000 */
[-C--:B------:R-:W-:Y:S01]  /*131e0*/  HMMA.16816.F32.BF16 R20, R64, R32.reuse, RZ ;  /* 0x000000204014723c */ /* 0x080fe200000418ff */
[----:B------:R-:W5:Y:S07]  /*131f0*/  SHFL.IDX PT, R52, R36, 0x2, 0x181f ;  /* 0x00581f0024347f89 */ /* 0x000f6e00000e0000 */
[C---:B------:R-:W-:Y:S01]  /*13200*/  HMMA.16816.F32.BF16 R24, R60.reuse, R32, RZ ;  /* 0x000000203c18723c */ /* 0x040fe200000418ff */
[----:B------:R-:W1:Y:S07]  /*13210*/  SHFL.IDX PT, R40, R0, 0x2, 0x181f ;  /* 0x00581f0000287f89 */ /* 0x000e6e00000e0000 */
[-C--:B------:R-:W-:Y:S01]  /*13220*/  HMMA.16816.F32.BF16 R28, R60, R34.reuse, RZ ;  /* 0x000000223c1c723c */ /* 0x080fe200000418ff */
[----:B------:R2:W1:Y:S07]  /*13230*/  SHFL.IDX PT, R54, R36, 0x3, 0x181f ;  /* 0x00781f0024367f89 */ /* 0x00046e00000e0000 */
[C---:B------:R-:W-:Y:S01]  /*13240*/  HMMA.16816.F32.BF16 R32, R64.reuse, R34, RZ ;  /* 0x000000224020723c */ /* 0x040fe200000418ff */
[----:B-1----:R-:W1:Y:S03]  /*13250*/  SHFL.IDX PT, R0, R0, 0x3, 0x181f ;  /* 0x00781f0000007f89 */ /* 0x002e6600000e0000 */
[C---:B---3--:R-:W-:Y:S01]  /*13260*/  SHF.L.U64.HI R245, R39.reuse, 0x1, R42 ;  /* 0x0000000127f57819 */ /* 0x048fe2000001022a */
[----:B------:R-:W-:Y:S01]  /*13270*/  IMAD.SHL.U32 R141, R39, 0x2, RZ ;  /* 0x00000002278d7824 */ /* 0x000fe200078e00ff */
[CC--:B----4-:R-:W-:Y:S06]  /*13280*/  IADD3 R2, P1, R38.reuse, R246.reuse, RZ ;  /* 0x000000f626027210 */ /* 0x0d0fec0007f3e0ff */
[-C--:B------:R-:W-:Y:S01]  /*13290*/  IADD3 R38, P0, R38, R141.reuse, RZ ;  /* 0x0000008d26267210 */ /* 0x080fe20007f1e0ff */
[C---:B--2---:R-:W-:Y:S01]  /*132a0*/  IMAD.X R3, R37.reuse, 0x1, R247, P1 ;  /* 0x0000000125037824 */ /* 0x044fe200008e06f7 */
[-C--:B-----5:R-:W-:Y:S03]  /*132b0*/  IADD3 R44, P1, R52, R246.reuse, RZ ;  /* 0x000000f6342c7210 */ /* 0x0a0fe60007f3e0ff */
[----:B------:R-:W-:Y:S01]  /*132c0*/  IMAD.X R39, R37, 0x1, R245, P0 ;  /* 0x0000000125277824 */ /* 0x000fe200000e06f5 */
[----:B------:R2:W-:Y:S01]  /*132d0*/  LDGSTS.E.BYPASS.LTC128B.128 [R249], [R2.64], !P3 ;  /* 0x0000000002f97fae */ /* 0x0005e2000d901d46 */
[--C-:B------:R-:W-:Y:S07]  /*132e0*/  IMAD.X R45, R40, 0x1, R247.reuse, P1 ;  /* 0x00000001282d7824 */ /* 0x100fee00008e06f7 */
[----:B------:R3:W-:Y:S01]  /*132f0*/  LDGSTS.E.BYPASS.LTC128B.128 [R249+0x2000], [R38.64], !P5 ;  /* 0x0200000026f97fae */ /* 0x0007e2000e901d46 */
[CC--:B--2---:R-:W-:Y:S02]  /*13300*/  IADD3 R2, P0, R46.reuse, R246.reuse, RZ ;  /* 0x000000f62e027210 */ /* 0x0c4fe40007f1e0ff */
[-C--:B------:R-:W-:Y:S03]  /*13310*/  IADD3 R46, P2, R46, R141.reuse, RZ ;  /* 0x0000008d2e2e7210 */ /* 0x080fe60007f5e0ff */
[C---:B------:R-:W-:Y:S01]  /*13320*/  IMAD.X R3, R41.reuse, 0x1, R247, P0 ;  /* 0x0000000129037824 */ /* 0x040fe200000e06f7 */
[-C--:B------:R-:W-:Y:S01]  /*13330*/  IADD3 R52, P0, R52, R141.reuse, RZ ;  /* 0x0000008d34347210 */ /* 0x080fe20007f1e0ff */
[--C-:B------:R-:W-:Y:S01]  /*13340*/  IMAD.X R47, R41, 0x1, R245.reuse, P2 ;  /* 0x00000001292f7824 */ /* 0x100fe200010e06f5 */
[-C--:B---3--:R-:W-:Y:S02]  /*13350*/  HMMA.16816.F32.BF16 R36, R64, R48.reuse, RZ ;  /* 0x000000304024723c */ /* 0x088fe400000418ff */
[----:B------:R2:W-:Y:S01]  /*13360*/  LDGSTS.E.BYPASS.LTC128B.128 [R249+0x800], [R2.64], !P3 ;  /* 0x0080000002f97fae */ /* 0x0005e2000d901d46 */
[----:B------:R-:W-:Y:S05]  /*13370*/  IMAD.X R53, R40, 0x1, R245, P0 ;  /* 0x0000000128357824 */ /* 0x000fea00000e06f5 */
[C---:B------:R-:W-:Y:S02]  /*13380*/  HMMA.16816.F32.BF16 R40, R60.reuse, R48, RZ ;  /* 0x000000303c28723c */ /* 0x040fe400000418ff */
[----:B------:R3:W-:Y:S08]  /*13390*/  LDGSTS.E.BYPASS.LTC128B.128 [R249+0x2800], [R46.64], !P5 ;  /* 0x028000002ef97fae */ /* 0x0007f0000e901d46 */
[----:B------:R3:W-:Y:S08]  /*133a0*/  LDGSTS.E.BYPASS.LTC128B.128 [R249+0x1000], [R44.64], !P3 ;  /* 0x010000002cf97fae */ /* 0x0007f0000d901d46 */
[----:B------:R4:W-:Y:S01]  /*133b0*/  LDGSTS.E.BYPASS.LTC128B.128 [R249+0x3000], [R52.64], !P5 ;  /* 0x0300000034f97fae */ /* 0x0009e2000e901d46 */
[----:B--2---:R-:W-:Y:S05]  /*133c0*/  IADD3 R2, P0, R54, R246, RZ ;  /* 0x000000f636027210 */ /* 0x004fea0007f1e0ff */
[----:B-1----:R-:W-:Y:S05]  /*133d0*/  IMAD.X R3, R0, 0x1, R247, P0 ;  /* 0x0000000100037824 */ /* 0x002fea00000e06f7 */
[----:B------:R1:W-:Y:S01]  /*133e0*/  LDGSTS.E.BYPASS.LTC128B.128 [R249+0x1800], [R2.64], !P3 ;  /* 0x0180000002f97fae */ /* 0x0003e2000d901d46 */
[-C--:B---3--:R-:W-:Y:S08]  /*133f0*/  HMMA.16816.F32.BF16 R44, R60, R50.reuse, RZ ;  /* 0x000000323c2c723c */ /* 0x088ff000000418ff */
[C---:B------:R-:W-:Y:S04]  /*13400*/  HMMA.16816.F32.BF16 R48, R64.reuse, R50, RZ ;  /* 0x000000324030723c */ /* 0x040fe800000418ff */
[----:B----4-:R-:W-:Y:S05]  /*13410*/  IADD3 R52, P0, R54, R141, RZ ;  /* 0x0000008d36347210 */ /* 0x010fea0007f1e0ff */
[----:B------:R-:W-:Y:S01]  /*13420*/  IMAD.X R53, R0, 0x1, R245, P0 ;  /* 0x0000000100357824 */ /* 0x000fe200000e06f5 */
[----:B------:R-:W-:Y:S04]  /*13430*/  ISETP.GE.AND P0, PT, R250, 0x1, PT ;  /* 0x00000001fa00780c */ /* 0x000fe80003f06270 */
[----:B------:R2:W-:Y:S08]  /*13440*/  LDGSTS.E.BYPASS.LTC128B.128 [R249+0x3800], [R52.64], !P5 ;  /* 0x0380000034f97fae */ /* 0x0005f0000e901d46 */
        /* <DEDUP_REMOVED lines=48> */
[-C--:B--2---:R-:W-:Y:S01]  /*13750*/  HMMA.16816.F32.BF16 R4, R208, R212.reuse, R4 ;  /* 0x000000d4d004723c */ /* 0x084fe20000041804 */
[----:B------:R-:W2:Y:S07]  /*13760*/  LDSM.16.M88.4 R224, [R237+0x1800] ;  /* 0x00180000ede0783b */ /* 0x000eae0000000200 */
        /* <DEDUP_REMOVED lines=42> */
[-C--:B--2---:R-:W-:Y:S01]  /*13a10*/  HMMA.16816.F32.BF16 R4, R208, R212.reuse, R4 ;  /* 0x000000d4d004723c */ /* 0x084fe20000041804 */
[----:B------:R-:W2:Y:S07]  /*13a20*/  LDSM.16.M88.4 R224, [R239+0x3800] ;  /* 0x00380000efe0783b */ /* 0x000eae0000000200 */
        /* <DEDUP_REMOVED lines=43> */
[----:B------:R-:W2:Y:S01]  /*13ce0*/  LDSM.16.M88.4 R224, [R237+0x3800] ;  /* 0x00380000ede0783b */ /* 0x000ea20000000200 */
        /* <DEDUP_REMOVED lines=14> */
[C---:B------:R-:W-:Y:S08]  /*13dd0*/  HMMA.16816.F32.BF16 R56, R216.reuse, R224, R56 ;  /* 0x000000e0d838723c */ /* 0x040ff00000041838 */
[-C--:B------:R-:W-:Y:S08]  /*13de0*/  HMMA.16816.F32.BF16 R60, R216, R226.reuse, R60 ;  /* 0x000000e2d83c723c */ /* 0x080ff0000004183c */
[----:B------:R-:W-:Y:S01]  /*13df0*/  HMMA.16816.F32.BF16 R64, R208, R226, R64 ;  /* 0x000000e2d040723c */ /* 0x000fe20000041840 */
[----:B------:R-:W-:Y:S07]  /*13e00*/  @!UPT UIADD3 URZ, URZ, URZ, URZ ;  /* 0x0000003f3f3ff290 */ /* 0x000fee000fffe03f */
[----:B------:R-:W-:-:S11]  /*13e10*/  @!P0 BRA `(.L_x_1943) ;  /* 0x000004e000008947 */ /* 0x000fd60003800000 */
[----:B-1----:R-:W-:Y:S01]  /*13e20*/  IMAD.MOV.U32 R0, RZ, RZ, 0x1 ;  /* 0x00000001ff007424 */ /* 0x002fe200078e00ff */
[----:B------:R-:W2:Y:S01]  /*13e30*/  LDL R3, [R1+0xbc] ;  /* 0x0000bc0001037983 */ /* 0x000ea20000100800 */
[----:B------:R-:W-:Y:S03]  /*13e40*/  IMAD.MOV.U32 R134, RZ, RZ, RZ ;  /* 0x000000ffff867224 */ /* 0x000fe600078e00ff */
[----:B------:R-:W-:Y:S01]  /*13e50*/  ISETP.NE.AND P0, PT, R0, c[0x0][0x2b8], PT ;  /* 0x0000ae0000007a0c */ /* 0x000fe20003f05270 */
[----:B------:R-:W3:Y:S04]  /*13e60*/  LDL R251, [R1+0xb4] ;  /* 0x0000b40001fb7983 */ /* 0x000ee80000100800 */
[----:B------:R-:W4:Y:S04]  /*13e70*/  LDL.64 R142, [R1+0xc0] ;  /* 0x0000c000018e7983 */ /* 0x000f280000100a00 */
[----:B------:R-:W5:Y:S01]  /*13e80*/  LDL R136, [R1+0xc8] ;  /* 0x0000c80001887983 */ /* 0x000f620000100800 */
[----:B--2---:R-:W-:Y:S05]  /*13e90*/  IMAD R2, R250, 0x40, R3 ;  /* 0x00000040fa027824 */ /* 0x004fea00078e0203 */
[----:B---3--:R-:W-:Y:S02]  /*13ea0*/  IADD3 R2, R2, -0x40, R251 ;  /* 0xffffffc002027810 */ /* 0x008fe40007ffe0fb */
[----:B------:R-:W1:Y:S02]  /*13eb0*/  S2R R251, SR_CTAID.Y ;  /* 0x0000000000fb7919 */ /* 0x000e640000002600 */
[----:B------:R-:W-:Y:S01]  /*13ec0*/  MOV R0, R2 ;  /* 0x0000000200007202 */ /* 0x000fe20000000f00 */
[----:B------:R-:W-:Y:S05]  /*13ed0*/  @P0 IMAD.HI.U32 R3, R2, c[0x0][0x2bc], RZ ;  /* 0x0000af0002030a27 */ /* 0x000fea00078e00ff */
[----:B------:R-:W-:Y:S04]  /*13ee0*/  @P0 SHF.R.U32.HI R0, RZ, c[0x0][0x2c0], R3 ;  /* 0x0000b000ff000a19 */ /* 0x000fe80000011603 */
[C---:B----4-:R-:W-:Y:S04]  /*13ef0*/  @!P6 IADD3 R3, P0, R0.reuse, R142, RZ ;  /* 0x0000008e0003e210 */ /* 0x050fe80007f1e0ff */
[C---:B-----5:R-:W-:Y:S02]  /*13f00*/  @!P6 LEA.HI.X.SX32 R133, R0.reuse, R136, 0x1, P0 ;  /* 0x000000880085e211 */ /* 0x060fe400000f0eff */
[C---:B------:R-:W-:Y:S01]  /*13f10*/  @!P6 LEA R132, P0, R3.reuse, c[0x0][0x2a0], 0x2 ;  /* 0x0000a8000384ea11 */ /* 0x040fe200078010ff */
[----:B------:R-:W2:Y:S01]  /*13f20*/  S2R R136, SR_CTAID.Y ;  /* 0x0000000000887919 */ /* 0x000ea20000002600 */
[----:B------:R-:W-:Y:S02]  /*13f30*/  IADD3 R0, -R0, RZ, RZ ;  /* 0x000000ff00007210 */ /* 0x000fe40007ffe1ff */
[----:B------:R-:W-:Y:S01]  /*13f40*/  @!P6 LEA.HI.X R133, R3, c[0x0][0x2a4], R133, 0x2, P0 ;  /* 0x0000a9000385ea11 */ /* 0x000fe200000f1485 */
[----:B-1----:R-:W-:Y:S04]  /*13f50*/  IMAD.WIDE.U32 R142, R251, c[0x0][0x1e8], RZ ;  /* 0x00007a00fb8e7a25 */ /* 0x002fe800078e00ff */
[----:B------:R-:W3:Y:S01]  /*13f60*/  @!P6 LDG.E R134, [R132.64] ;  /* 0x000000068486e981 */ /* 0x000ee2000c1e1900 */
[----:B------:R-:W-:Y:S04]  /*13f70*/  IMAD R135, R0, c[0x0][0x2b8], R2 ;  /* 0x0000ae0000877a24 */ /* 0x000fe800078e0202 */
[C---:B------:R-:W-:Y:S01]  /*13f80*/  IMAD.WIDE.U32 R2, R135.reuse, c[0x0][0x1e0], RZ ;  /* 0x0000780087027a25 */ /* 0x040fe200078e00ff */
[----:B------:R-:W-:Y:S01]  /*13f90*/  SHF.R.S32.HI R0, RZ, 0x1f, R135 ;  /* 0x0000001fff007819 */ /* 0x000fe20000011487 */
[----:B------:R1:W-:Y:S04]  /*13fa0*/  STL [R1+0x74], R135 ;  /* 0x0000748701007387 */ /* 0x0003e80000100800 */
[----:B------:R-:W-:Y:S04]  /*13fb0*/  IMAD R0, R0, c[0x0][0x1e0], RZ ;  /* 0x0000780000007a24 */ /* 0x000fe800078e02ff */
[----:B------:R-:W-:Y:S01]  /*13fc0*/  IMAD R0, R135, c[0x0][0x1e4], R0 ;  /* 0x0000790087007a24 */ /* 0x000fe200078e0200 */
[----:B--2---:R-:W-:Y:S03]  /*13fd0*/  SHF.R.S32.HI R136, RZ, 0x1f, R136 ;  /* 0x0000001fff887819 */ /* 0x004fe60000011488 */
[----:B------:R-:W-:Y:S02]  /*13fe0*/  IMAD.IADD R3, R3, 0x1, R0 ;  /* 0x0000000103037824 */ /* 0x000fe400078e0200 */
[----:B------:R-:W-:Y:S04]  /*13ff0*/  IMAD R136, R136, c[0x0][0x1e8], RZ ;  /* 0x00007a0088887a24 */ /* 0x000fe800078e02ff */
[----:B------:R-:W-:Y:S05]  /*14000*/  IMAD R136, R251, c[0x0][0x1ec], R136 ;  /* 0x00007b00fb887a24 */ /* 0x000fea00078e0288 */
[----:B------:R-:W-:Y:S02]  /*14010*/  IADD3 R136, R143, R136, RZ ;  /* 0x000000888f887210 */ /* 0x000fe40007ffe0ff */
[----:B---3--:R-:W-:Y:S01]  /*14020*/  SHF.R.S32.HI R132, RZ, 0x1f, R134 ;  /* 0x0000001fff847819 */ /* 0x008fe20000011486 */
[----:B------:R1:W-:Y:S01]  /*14030*/  STL [R1+0x70], R134 ;  /* 0x0000708601007387 */ /* 0x0003e20000100800 */
        /* <DEDUP_REMOVED lines=8> */
[----:B-1----:R1:W2:Y:S02]  /*140c0*/  SHFL.IDX PT, R134, R0, RZ, 0x181f ;  /* 0x00181fff00867589 */ /* 0x0022a400000e0000 */
.L_x_2019:
[----:B------:R-:W-:-:S05]  /*140d0*/  BRA.DIV ~URZ, `(.L_x_1945) ;  /* 0x00009da27f007947 */ /* 0x000fca000b800000 */
[----:B------:R-:W3:Y:S04]  /*140e0*/  SHFL.IDX PT, R133, R132, RZ, 0x181f ;  /* 0x00181fff84857589 */ /* 0x000ee800000e0000 */
[----:B------:R-:W4:Y:S04]  /*140f0*/  SHFL.IDX PT, R142, R132, 0x1, 0x181f ;  /* 0x00381f00848e7f89 */ /* 0x000f2800000e0000 */
[----:B------:R-:W5:Y:S04]  /*14100*/  SHFL.IDX PT, R136, R0, 0x1, 0x181f ;  /* 0x00381f0000887f89 */ /* 0x000f6800000e0000 */
[----:B------:R-:W1:Y:S04]  /*14110*/  SHFL.IDX PT, R135, R132, 0x2, 0x181f ;  /* 0x00581f0084877f89 */ /* 0x000e6800000e0000 */
[----:B------:R-:W-:Y:S01]  /*14120*/  SHFL.IDX PT, R132, R132, 0x3, 0x181f ;  /* 0x00781f0084847f89 */ /* 0x000fe200000e0000 */
[CC--:B---3--:R-:W-:Y:S05]  /*14130*/  IADD3 R2, P0, R133.reuse, R246.reuse, RZ ;  /* 0x000000f685027210 */ /* 0x0c8fea0007f1e0ff */
[C---:B--2---:R-:W-:Y:S05]  /*14140*/  IMAD.X R3, R134.reuse, 0x1, R247, P0 ;  /* 0x0000000186037824 */ /* 0x044fea00000e06f7 */
[----:B------:R2:W-:Y:S02]  /*14150*/  LDGSTS.E.BYPASS.LTC128B.128 [R248+0x4100], [R2.64], !P3 ;  /* 0x0410000002f87fae */ /* 0x0005e4000d901d46 */
[-C--:B--2---:R-:W-:Y:S02]  /*14160*/  IADD3 R2, P0, R133, R141.reuse, RZ ;  /* 0x0000008d85027210 */ /* 0x084fe40007f1e0ff */
[----:B------:R-:W2:Y:S03]  /*14170*/  SHFL.IDX PT, R133, R0, 0x2, 0x181f ;  /* 0x00581f0000857f89 */ /* 0x000ea600000e0000 */
[----:B------:R-:W-:Y:S01]  /*14180*/  IMAD.X R3, R134, 0x1, R245, P0 ;  /* 0x0000000186037824 */ /* 0x000fe200000e06f5 */
[----:B-1----:R-:W1:Y:S04]  /*14190*/  SHFL.IDX PT, R0, R0, 0x3, 0x181f ;  /* 0x00781f0000007f89 */ /* 0x002e6800000e0000 */
[----:B------:R4:W-:Y:S02]  /*141a0*/  LDGSTS.E.BYPASS.LTC128B.128 [R248+0x6100], [R2.64], !P5 ;  /* 0x0610000002f87fae */ /* 0x0009e4000e901d46 */
[CC--:B----4-:R-:W-:Y:S02]  /*141b0*/  IADD3 R2, P0, R142.reuse, R246.reuse, RZ ;  /* 0x000000f68e027210 */ /* 0x0d0fe40007f1e0ff */
[-C--:B------:R-:W-:Y:S03]  /*141c0*/  IADD3 R142, P2, R142, R141.reuse, RZ ;  /* 0x0000008d8e8e7210 */ /* 0x080fe60007f5e0ff */
[C---:B-----5:R-:W-:Y:S01]  /*141d0*/  IMAD.X R3, R136.reuse, 0x1, R247, P0 ;  /* 0x0000000188037824 */ /* 0x060fe200000e06f7 */
[C---:B------:R-:W-:Y:S01]  /*141e0*/  IADD3 R134, P0, R135.reuse, R141, RZ ;  /* 0x0000008d87867210 */ /* 0x040fe20007f1e0ff */
[--C-:B------:R-:W-:Y:S03]  /*141f0*/  IMAD.X R143, R136, 0x1, R245.reuse, P2 ;  /* 0x00000001888f7824 */ /* 0x100fe600010e06f5 */
[----:B------:R3:W-:Y:S04]  /*14200*/  LDGSTS.E.BYPASS.LTC128B.128 [R248+0x4900], [R2.64], !P3 ;  /* 0x0490000002f87fae */ /* 0x0007e8000d901d46 */
[----:B------:R4:W-:Y:S01]  /*14210*/  LDGSTS.E.BYPASS.LTC128B.128 [R248+0x6900], [R142.64], !P5 ;  /* 0x069000008ef87fae */ /* 0x0009e2000e901d46 */
[----:B---3--:R-:W-:Y:S01]  /*14220*/  IADD3 R2, P1, R135, R246, RZ ;  /* 0x000000f687027210 */ /* 0x008fe20007f3e0ff */
[C---:B--2---:R-:W-:Y:S04]  /*14230*/  IMAD.X R135, R133.reuse, 0x1, R245, P0 ;  /* 0x0000000185877824 */ /* 0x044fe800000e06f5 */
[----:B------:R-:W-:Y:S05]  /*14240*/  IMAD.X R3, R133, 0x1, R247, P1 ;  /* 0x0000000185037824 */ /* 0x000fea00008e06f7 */
[----:B------:R4:W-:Y:S04]  /*14250*/  LDGSTS.E.BYPASS.LTC128B.128 [R248+0x5100], [R2.64], !P3 ;  /* 0x0510000002f87fae */ /* 0x0009e8000d901d46 */
[----:B------:R4:W-:Y:S02]  /*14260*/  LDGSTS.E.BYPASS.LTC128B.128 [R248+0x7100], [R134.64], !P5 ;  /* 0x0710000086f87fae */ /* 0x0009e4000e901d46 */
.L_x_2020:
[C---:B-1--4-:R-:W-:Y:S02]  /*14270*/  IADD3 R2, P1, R132.reuse, R246, RZ ;  /* 0x000000f684027210 */ /* 0x052fe40007f3e0ff */
[----:B------:R-:W-:Y:S03]  /*14280*/  IADD3 R132, P0, R132, R141, RZ ;  /* 0x0000008d84847210 */ /* 0x000fe60007f1e0ff */
[C---:B------:R-:W-:Y:S02]  /*14290*/  IMAD.X R3, R0.reuse, 0x1, R247, P1 ;  /* 0x0000000100037824 */ /* 0x040fe400008e06f7 */
[----:B------:R-:W-:Y:S03]  /*142a0*/  IMAD.X R133, R0, 0x1, R245, P0 ;  /* 0x0000000100857824 */ /* 0x000fe600000e06f5 */
[----:B------:R-:W-:Y:S01]  /*142b0*/  @!PT LDS RZ, [RZ] ;  /* 0x00000000fffff984 */ /* 0x000fe20000000800 */
[----:B------:R-:W-:Y:S01]  /*142c0*/  @!PT LDS RZ, [RZ] ;  /* 0x00000000fffff984 */ /* 0x000fe20000000800 */
[----:B------:R-:W-:Y:S01]  /*142d0*/  @!PT LDS RZ, [RZ] ;  /* 0x00000000fffff984 */ /* 0x000fe20000000800 */
[----:B------:R1:W-:Y:S04]  /*142e0*/  LDGSTS.E.BYPASS.LTC128B.128 [R248+0x5900], [R2.64], !P3 ;  /* 0x0590000002f87fae */ /* 0x0003e8000d901d46 */
[----:B------:R1:W-:Y:S02]  /*142f0*/  LDGSTS.E.BYPASS.LTC128B.128 [R248+0x7900], [R132.64], !P5 ;  /* 0x0790000084f87fae */ /* 0x0003e4000e901d46 */
.L_x_1943:
[----:B-1----:R-:W-:Y:S05]  /*14300*/  BSYNC B0 ;  /* 0x0000000000007941 */ /* 0x002fea0003800000 */
.L_x_1942:
        /* <DEDUP_REMOVED lines=67> */
[----:B------:R-:W2:Y:S04]  /*14740*/  SHFL.BFLY PT, R0, R135, 0x2, 0x1f ;  /* 0x0c401f0087007f89 */ /* 0x000ea800000e0000 */
[----:B------:R-:W3:Y:S04]  /*14750*/  SHFL.BFLY PT, R2, R134, 0x2, 0x1f ;  /* 0x0c401f0086027f89 */ /* 0x000ee800000e0000 */
[----:B------:R-:W4:Y:S01]  /*14760*/  SHFL.BFLY PT, R142, R133, 0x2, 0x1f ;  /* 0x0c401f00858e7f89 */ /* 0x000f2200000e0000 */
[----:B-1----:R-:W-:Y:S02]  /*14770*/  FMNMX.FTZ R136, R132, R136, !PT ;  /* 0x0000008884887209 */ /* 0x002fe40007810000 */
[----:B--2---:R-:W-:Y:S02]  /*14780*/  FMNMX.FTZ R135, R135, R0, !PT ;  /* 0x0000000087877209 */ /* 0x004fe40007810000 */
[----:B---3--:R-:W-:Y:S03]  /*14790*/  FMNMX.FTZ R134, R134, R2, !PT ;  /* 0x0000000286867209 */ /* 0x008fe60007810000 */
[----:B------:R-:W1:Y:S01]  /*147a0*/  SHFL.BFLY PT, R3, R135, 0x1, 0x1f ;  /* 0x0c201f0087037f89 */ /* 0x000e6200000e0000 */
[----:B----4-:R-:W-:Y:S03]  /*147b0*/  FMNMX.FTZ R132, R133, R142, !PT ;  /* 0x0000008e85847209 */ /* 0x010fe60007810000 */
[----:B------:R-:W2:Y:S04]  /*147c0*/  SHFL.BFLY PT, R2, R136, 0x1, 0x1f ;  /* 0x0c201f0088027f89 */ /* 0x000ea800000e0000 */
[----:B------:R-:W3:Y:S04]  /*147d0*/  SHFL.BFLY PT, R141, R134, 0x1, 0x1f ;  /* 0x0c201f00868d7f89 */ /* 0x000ee800000e0000 */
[----:B------:R4:W4:Y:S01]  /*147e0*/  SHFL.BFLY PT, R0, R132, 0x1, 0x1f ;  /* 0x0c201f0084007f89 */ /* 0x00092200000e0000 */
[----:B-1----:R-:W-:Y:S02]  /*147f0*/  FMNMX.FTZ R135, R135, R3, !PT ;  /* 0x0000000387877209 */ /* 0x002fe40007810000 */
[----:B--2---:R-:W-:Y:S02]  /*14800*/  FMNMX.FTZ R136, R136, R2, !PT ;  /* 0x0000000288887209 */ /* 0x004fe40007810000 */
[----:B---3--:R-:W-:Y:S03]  /*14810*/  FMNMX.FTZ R134, R134, R141, !PT ;  /* 0x0000008d86867209 */ /* 0x008fe60007810000 */
.L_x_2021:
[----:B------:R-:W-:Y:S01]  /*14820*/  FADD.FTZ R2, -R136, R137 ;  /* 0x0000008988027221 */ /* 0x000fe20000010100 */
[----:B----4-:R-:W-:Y:S01]  /*14830*/  FMNMX.FTZ R132, R0, R132, !PT ;  /* 0x0000008400847209 */ /* 0x010fe20007810000 */
[----:B------:R-:W-:Y:S01]  /*14840*/  FMUL.FTZ R137, R136, c[0x0][0x2d0] ;  /* 0x0000b40088897a20 */ /* 0x000fe20000410000 */
[----:B------:R-:W-:Y:S01]  /*14850*/  WARPSYNC 0xffffffff ;  /* 0xffffffff00007948 */ /* 0x000fe20003800000 */
[----:B------:R-:W-:Y:S01]  /*14860*/  FMUL.FTZ R2, R2, c[0x0][0x2d0] ;  /* 0x0000b40002027a20 */ /* 0x000fe20000410000 */
[----:B------:R-:W-:Y:S01]  /*14870*/  ISETP.GT.AND P0, PT, R250, RZ, PT ;  /* 0x000000fffa00720c */ /* 0x000fe20003f04270 */
[--C-:B------:R-:W-:Y:S02]  /*14880*/  FFMA.FTZ R4, R4, c[0x0][0x2d0], -R137.reuse ;  /* 0x0000b40004047a23 */ /* 0x100fe40000010889 */
[--C-:B------:R-:W-:Y:S01]  /*14890*/  FFMA.FTZ R5, R5, c[0x0][0x2d0], -R137.reuse ;  /* 0x0000b40005057a23 */ /* 0x100fe20000010889 */
[----:B------:R1:W-:Y:S01]  /*148a0*/  MUFU.EX2 R3, R2 ;  /* 0x0000000200037308 */ /* 0x0003e20000000800 */
[--C-:B------:R-:W-:Y:S02]  /*148b0*/  FFMA.FTZ R16, R16, c[0x0][0x2d0], -R137.reuse ;  /* 0x0000b40010107a23 */ /* 0x100fe40000010889 */
[--C-:B------:R-:W-:Y:S02]  /*148c0*/  FFMA.FTZ R17, R17, c[0x0][0x2d0], -R137.reuse ;  /* 0x0000b40011117a23 */ /* 0x100fe40000010889 */
[----:B------:R-:W-:Y:S02]  /*148d0*/  FADD.FTZ R0, -R132, R140 ;  /* 0x0000008c84007221 */ /* 0x000fe40000010100 */
[--C-:B------:R-:W-:Y:S02]  /*148e0*/  FFMA.FTZ R36, R36, c[0x0][0x2d0], -R137.reuse ;  /* 0x0000b40024247a23 */ /* 0x100fe40000010889 */
[--C-:B------:R-:W-:Y:S01]  /*148f0*/  FFMA.FTZ R37, R37, c[0x0][0x2d0], -R137.reuse ;  /* 0x0000b40025257a23 */ /* 0x100fe20000010889 */
[----:B------:R2:W3:Y:S01]  /*14900*/  MUFU.EX2 R142, R4 ;  /* 0x00000004008e7308 */ /* 0x0004e20000000800 */
[--C-:B------:R-:W-:Y:S02]  /*14910*/  FFMA.FTZ R48, R48, c[0x0][0x2d0], -R137.reuse ;  /* 0x0000b40030307a23 */ /* 0x100fe40000010889 */
[--C-:B------:R-:W-:Y:S02]  /*14920*/  FFMA.FTZ R64, R64, c[0x0][0x2d0], -R137.reuse ;  /* 0x0000b40040407a23 */ /* 0x100fe40000010889 */
[--C-:B------:R-:W-:Y:S02]  /*14930*/  FFMA.FTZ R222, R33, c[0x0][0x2d0], -R137.reuse ;  /* 0x0000b40021de7a23 */ /* 0x100fe40000010889 */
[--C-:B------:R-:W-:Y:S02]  /*14940*/  FFMA.FTZ R219, R20, c[0x0][0x2d0], -R137.reuse ;  /* 0x0000b40014db7a23 */ /* 0x100fe40000010889 */
[--C-:B------:R-:W-:Y:S01]  /*14950*/  FFMA.FTZ R218, R21, c[0x0][0x2d0], -R137.reuse ;  /* 0x0000b40015da7a23 */ /* 0x100fe20000010889 */
[----:B------:R4:W-:Y:S01]  /*14960*/  MUFU.EX2 R143, R5 ;  /* 0x00000005008f7308 */ /* 0x0009e20000000800 */
[----:B------:R-:W-:Y:S02]  /*14970*/  FFMA.FTZ R217, R32, c[0x0][0x2d0], -R137 ;  /* 0x0000b40020d97a23 */ /* 0x000fe40000010889 */
[----:B------:R-:W-:Y:S02]  /*14980*/  FMUL.FTZ R0, R0, c[0x0][0x2d0] ;  /* 0x0000b40000007a20 */ /* 0x000fe40000410000 */
[C---:B-1----:R-:W-:Y:S04]  /*14990*/  FADD.FTZ R2, -R135.reuse, R138 ;  /* 0x0000008a87027221 */ /* 0x042fe80000010100 */
[----:B------:R-:W-:Y:S01]  /*149a0*/  FMUL.FTZ R2, R2, c[0x0][0x2d0] ;  /* 0x0000b40002027a20 */ /* 0x000fe20000410000 */
[----:B------:R-:W-:Y:S01]  /*149b0*/  MUFU.EX2 R226, R16 ;  /* 0x0000001000e27308 */ /* 0x000fe20000000800 */
[----:B--2---:R-:W-:Y:S04]  /*149c0*/  FMUL.FTZ R4, R135, c[0x0][0x2d0] ;  /* 0x0000b40087047a20 */ /* 0x004fe80000410000 */
[--C-:B------:R-:W-:Y:S02]  /*149d0*/  FFMA.FTZ R212, R22, c[0x0][0x2d0], -R4.reuse ;  /* 0x0000b40016d47a23 */ /* 0x100fe40000010804 */
[----:B------:R-:W3:Y:S01]  /*149e0*/  LDL.LU R22, [R1+0x7c] ;  /* 0x00007c0001167983 */ /* 0x000ee20000300800 */
[--C-:B------:R-:W-:Y:S02]  /*149f0*/  FFMA.FTZ R221, R35, c[0x0][0x2d0], -R4.reuse ;  /* 0x0000b40023dd7a23 */ /* 0x100fe40000010804 */
[----:B------:R-:W-:Y:S01]  /*14a00*/  MUFU.EX2 R133, R2 ;  /* 0x0000000200857308 */ /* 0x000fe20000000800 */
[--C-:B------:R-:W-:Y:S02]  /*14a10*/  FFMA.FTZ R220, R34, c[0x0][0x2d0], -R4.reuse ;  /* 0x0000b40022dc7a23 */ /* 0x100fe40000010804 */
[----:B----4-:R-:W-:Y:S02]  /*14a20*/  FMUL.FTZ R5, R134, c[0x0][0x2d0] ;  /* 0x0000b40086057a20 */ /* 0x010fe40000410000 */
        /* <DEDUP_REMOVED lines=25> */
[----:B-1----:R-:W-:Y:S01]  /*14bc0*/  FFMA.FTZ R8, R55, c[0x0][0x2d0], -R4 ;  /* 0x0000b40037087a23 */ /* 0x002fe20000010804 */
[----:B------:R-:W-:Y:S01]  /*14bd0*/  MOV R55, R36 ;  /* 0x0000002400377202 */ /* 0x000fe20000000f00 */
[----:B------:R-:W-:Y:S02]  /*14be0*/  FMUL.FTZ R4, R132, c[0x0][0x2d0] ;  /* 0x0000b40084047a20 */ /* 0x000fe40000410000 */
[----:B------:R-:W-:Y:S01]  /*14bf0*/  FFMA.FTZ R225, R40, c[0x0][0x2d0], -R5 ;  /* 0x0000b40028e17a23 */ /* 0x000fe20000010805 */
[----:B------:R-:W1:Y:S01]  /*14c00*/  MUFU.EX2 R228, R18 ;  /* 0x0000001200e47308 */ /* 0x000e620000000800 */
[--C-:B------:R-:W-:Y:S02]  /*14c10*/  FFMA.FTZ R10, R10, c[0x0][0x2d0], -R4.reuse ;  /* 0x0000b4000a0a7a23 */ /* 0x100fe40000010804 */
[--C-:B------:R-:W-:Y:S02]  /*14c20*/  FFMA.FTZ R11, R11, c[0x0][0x2d0], -R4.reuse ;  /* 0x0000b4000b0b7a23 */ /* 0x100fe40000010804 */
[----:B--2---:R-:W-:Y:S02]  /*14c30*/  FFMA.FTZ R9, R49, c[0x0][0x2d0], -R137 ;  /* 0x0000b40031097a23 */ /* 0x004fe40000010889 */
[--C-:B------:R-:W-:Y:S02]  /*14c40*/  FFMA.FTZ R224, R41, c[0x0][0x2d0], -R5.reuse ;  /* 0x0000b40029e07a23 */ /* 0x100fe40000010805 */
[--C-:B------:R-:W-:Y:S01]  /*14c50*/  FFMA.FTZ R41, R61, c[0x0][0x2d0], -R5.reuse ;  /* 0x0000b4003d297a23 */ /* 0x100fe20000010805 */
[----:B------:R2:W5:Y:S01]  /*14c60*/  MUFU.EX2 R223, R12 ;  /* 0x0000000c00df7308 */ /* 0x0005620000000800 */
[--C-:B------:R-:W-:Y:S02]  /*14c70*/  FFMA.FTZ R35, R56, c[0x0][0x2d0], -R5.reuse ;  /* 0x0000b40038237a23 */ /* 0x100fe40000010805 */
[--C-:B------:R-:W-:Y:S02]  /*14c80*/  FFMA.FTZ R50, R57, c[0x0][0x2d0], -R5.reuse ;  /* 0x0000b40039327a23 */ /* 0x100fe40000010805 */
[----:B------:R-:W-:Y:S02]  /*14c90*/  FFMA.FTZ R60, R60, c[0x0][0x2d0], -R5 ;  /* 0x0000b4003c3c7a23 */ /* 0x000fe40000010805 */
[--C-:B------:R-:W-:Y:S02]  /*14ca0*/  FFMA.FTZ R14, R14, c[0x0][0x2d0], -R4.reuse ;  /* 0x0000b4000e0e7a23 */ /* 0x100fe40000010804 */
[--C-:B------:R-:W-:Y:S01]  /*14cb0*/  FFMA.FTZ R15, R15, c[0x0][0x2d0], -R4.reuse ;  /* 0x0000b4000f0f7a23 */ /* 0x100fe20000010804 */
[----:B------:R-:W-:Y:S01]  /*14cc0*/  MUFU.EX2 R45, R10 ;  /* 0x0000000a002d7308 */ /* 0x000fe20000000800 */
[--C-:B------:R-:W-:Y:S02]  /*14cd0*/  FFMA.FTZ R252, R47, c[0x0][0x2d0], -R4.reuse ;  /* 0x0000b4002ffc7a23 */ /* 0x100fe40000010804 */
[--C-:B------:R-:W-:Y:S02]  /*14ce0*/  FFMA.FTZ R62, R62, c[0x0][0x2d0], -R4.reuse ;  /* 0x0000b4003e3e7a23 */ /* 0x100fe40000010804 */
[----:B------:R-:W-:Y:S02]  /*14cf0*/  FADD.FTZ R2, -R134, R139 ;  /* 0x0000008b86027221 */ /* 0x000fe40000010100 */
[----:B------:R-:W-:Y:S01]  /*14d00*/  FFMA.FTZ R139, R31, c[0x0][0x2d0], -R4 ;  /* 0x0000b4001f8b7a23 */ /* 0x000fe20000010804 */
[----:B------:R-:W-:Y:S01]  /*14d10*/  MOV R31, R66 ;  /* 0x00000042001f7202 */ /* 0x000fe20000000f00 */
[----:B------:R-:W-:Y:S01]  /*14d20*/  FMUL.FTZ R2, R2, c[0x0][0x2d0] ;  /* 0x0000b40002027a20 */ /* 0x000fe20000410000 */
[----:B------:R1:W-:Y:S01]  /*14d30*/  MUFU.EX2 R141, R6 ;  /* 0x00000006008d7308 */ /* 0x0003e20000000800 */
[----:B--2---:R-:W-:Y:S09]  /*14d40*/  MOV R12, R48 ;  /* 0x00000030000c7202 */ /* 0x004ff20000000f00 */
[----:B------:R2:W2:Y:S10]  /*14d50*/  MUFU.EX2 R208, R19 ;  /* 0x0000001300d07308 */ /* 0x0004b40000000800 */
[----:B------:R4:W3:Y:S01]  /*14d60*/  MUFU.EX2 R18, R13 ;  /* 0x0000000d00127308 */ /* 0x0008e20000000800 */
[--C-:B-1----:R-:W-:Y:S05]  /*14d70*/  FFMA.FTZ R6, R52, c[0x0][0x2d0], -R137.reuse ;  /* 0x0000b40034067a23 */ /* 0x102fea0000010889 */
[----:B------:R-:W-:Y:S04]  /*14d80*/  MOV R34, R6 ;  /* 0x0000000600227202 */ /* 0x000fe80000000f00 */
[----:B------:R-:W-:Y:S01]  /*14d90*/  MUFU.EX2 R2, R2 ;  /* 0x0000000200027308 */ /* 0x000fe20000000800 */
[--C-:B--2---:R-:W-:Y:S02]  /*14da0*/  FFMA.FTZ R19, R53, c[0x0][0x2d0], -R137.reuse ;  /* 0x0000b40035137a23 */ /* 0x104fe40000010889 */
[----:B------:R-:W-:Y:S03]  /*14db0*/  FFMA.FTZ R137, R65, c[0x0][0x2d0], -R137 ;  /* 0x0000b40041897a23 */ /* 0x000fe60000010889 */
[----:B------:R-:W-:Y:S04]  /*14dc0*/  MOV R39, R19 ;  /* 0x0000001300277202 */ /* 0x000fe80000000f00 */
[----:B------:R-:W-:Y:S01]  /*14dd0*/  MUFU.EX2 R0, R0 ;  /* 0x0000000000007308 */ /* 0x000fe20000000800 */
[----:B----4-:R-:W-:Y:S09]  /*14de0*/  MOV R13, R37 ;  /* 0x00000025000d7202 */ /* 0x010ff20000000f00 */
        /* <DEDUP_REMOVED lines=8> */
[----:B---3--:R-:W-:Y:S01]  /*14e70*/  FFMA.FTZ R138, R3, R22, R142 ;  /* 0x00000016038a7223 */ /* 0x008fe2000001008e */
[----:B------:R-:W-:Y:S01]  /*14e80*/  MOV R140, R213 ;  /* 0x000000d5008c7202 */ /* 0x000fe20000000f00 */
[--C-:B------:R-:W-:Y:S01]  /*14e90*/  FFMA.FTZ R213, R29, c[0x0][0x2d0], -R5.reuse ;  /* 0x0000b4001dd57a23 */ /* 0x100fe20000010805 */
[----:B------:R-:W-:Y:S06]  /*14ea0*/  MOV R57, R228 ;  /* 0x000000e400397202 */ /* 0x000fec0000000f00 */
[----:B------:R-:W1:Y:S01]  /*14eb0*/  MUFU.EX2 R29, R11 ;  /* 0x0000000b001d7308 */ /* 0x000e620000000800 */
[----:B------:R-:W-:Y:S01]  /*14ec0*/  MOV R56, R226 ;  /* 0x000000e200387202 */ /* 0x000fe20000000f00 */
[----:B------:R-:W-:Y:S01]  /*14ed0*/  FMUL.FTZ R16, R3, R180 ;  /* 0x000000b403107220 */ /* 0x000fe20000410000 */
[----:B-----5:R-:W-:Y:S01]  /*14ee0*/  MOV R40, R223 ;  /* 0x000000df00287202 */ /* 0x020fe20000000f00 */
[----:B------:R-:W-:Y:S01]  /*14ef0*/  FFMA.FTZ R223, R44, c[0x0][0x2d0], -R5 ;  /* 0x0000b4002cdf7a23 */ /* 0x000fe20000010805 */
[----:B------:R-:W-:Y:S01]  /*14f00*/  MOV R44, R210 ;  /* 0x000000d2002c7202 */ /* 0x000fe20000000f00 */
[--C-:B------:R-:W-:Y:S01]  /*14f10*/  FFMA.FTZ R210, R26, c[0x0][0x2d0], -R4.reuse ;  /* 0x0000b4001ad27a23 */ /* 0x100fe20000010804 */
[----:B------:R-:W-:Y:S01]  /*14f20*/  MOV R28, R209 ;  /* 0x000000d1001c7202 */ /* 0x000fe20000000f00 */
[--C-:B------:R-:W-:Y:S01]  /*14f30*/  FFMA.FTZ R209, R27, c[0x0][0x2d0], -R4.reuse ;  /* 0x0000b4001bd17a23 */ /* 0x100fe20000010804 */
[----:B------:R-:W-:Y:S01]  /*14f40*/  MOV R10, R230 ;  /* 0x000000e6000a7202 */ /* 0x000fe20000000f00 */
[C---:B------:R-:W-:Y:S01]  /*14f50*/  FMUL.FTZ R5, R3.reuse, R205 ;  /* 0x000000cd03057220 */ /* 0x040fe20000410000 */
[----:B------:R-:W-:Y:S01]  /*14f60*/  MOV R61, R208 ;  /* 0x000000d0003d7202 */ /* 0x000fe20000000f00 */
[C---:B------:R-:W-:Y:S01]  /*14f70*/  FMUL.FTZ R17, R3.reuse, R181 ;  /* 0x000000b503117220 */ /* 0x040fe20000410000 */
[----:B------:R-:W-:Y:S01]  /*14f80*/  MOV R7, R143 ;  /* 0x0000008f00077202 */ /* 0x000fe20000000f00 */
[C---:B------:R-:W-:Y:S01]  /*14f90*/  FMUL.FTZ R20, R3.reuse, R196 ;  /* 0x000000c403147220 */ /* 0x040fe20000410000 */
[----:B------:R-:W2:Y:S01]  /*14fa0*/  LDSM.16.MT88.4 R24, [R233+0x100] ;  /* 0x00010000e918783b */ /* 0x000ea20000004200 */
[C---:B------:R-:W-:Y:S01]  /*14fb0*/  FMUL.FTZ R21, R3.reuse, R197 ;  /* 0x000000c503157220 */ /* 0x040fe20000410000 */
[----:B------:R-:W-:Y:S01]  /*14fc0*/  MOV R38, R7 ;  /* 0x0000000700267202 */ /* 0x000fe20000000f00 */
[C---:B------:R-:W-:Y:S01]  /*14fd0*/  FMUL.FTZ R32, R3.reuse, R164 ;  /* 0x000000a403207220 */ /* 0x040fe20000410000 */
[----:B------:R-:W-:Y:S01]  /*14fe0*/  MOV R47, R40 ;  /* 0x00000028002f7202 */ /* 0x000fe20000000f00 */
[C---:B------:R-:W-:Y:S01]  /*14ff0*/  FMUL.FTZ R33, R3.reuse, R165 ;  /* 0x000000a503217220 */ /* 0x040fe20000410000 */
[----:B------:R-:W-:Y:S01]  /*15000*/  MUFU.EX2 R164, R15 ;  /* 0x0000000f00a47308 */ /* 0x000fe20000000800 */
[C---:B------:R-:W-:Y:S01]  /*15010*/  FMUL.FTZ R36, R3.reuse, R184 ;  /* 0x000000b803247220 */ /* 0x040fe20000410000 */
[----:B------:R-:W-:Y:S01]  /*15020*/  MOV R40, R51 ;  /* 0x0000003300287202 */ /* 0x000fe20000000f00 */
        /* <DEDUP_REMOVED lines=12> */
[----:B------:R-:W-:Y:S01]  /*150f0*/  FMUL.FTZ R65, R3, R145 ;  /* 0x0000009103417220 */ /* 0x000fe20000410000 */
[----:B-1----:R-:W-:Y:S01]  /*15100*/  F2FP.BF16.PACK_AB R145, R29, R45 ;  /* 0x0000002d1d91723e */ /* 0x002fe200000010ff */
[C---:B------:R-:W-:Y:S01]  /*15110*/  FMUL.FTZ R68, R3.reuse, R68 ;  /* 0x0000004403447220 */ /* 0x040fe20000410000 */
[----:B------:R-:W-:Y:S01]  /*15120*/  MOV R152, R12 ;  /* 0x0000000c00987202 */ /* 0x000fe20000000f00 */
        /* <DEDUP_REMOVED lines=17> */
[--C-:B------:R-:W-:Y:S01]  /*15240*/  FFMA.FTZ R208, R30, c[0x0][0x2d0], -R4.reuse ;  /* 0x0000b4001ed07a23 */ /* 0x100fe20000010804 */
[----:B------:R-:W-:Y:S01]  /*15250*/  MOV R30, R67 ;  /* 0x00000043001e7202 */ /* 0x000fe20000000f00 */
[--C-:B------:R-:W-:Y:S02]  /*15260*/  FFMA.FTZ R226, R42, c[0x0][0x2d0], -R4.reuse ;  /* 0x0000b4002ae27a23 */ /* 0x100fe40000010804 */
[--C-:B------:R-:W-:Y:S01]  /*15270*/  FFMA.FTZ R42, R59, c[0x0][0x2d0], -R4.reuse ;  /* 0x0000b4003b2a7a23 */ /* 0x100fe20000010804 */
[----:B------:R-:W-:Y:S01]  /*15280*/  MOV R59, R50 ;  /* 0x00000032003b7202 */ /* 0x000fe20000000f00 */
[--C-:B------:R-:W-:Y:S01]  /*15290*/  FFMA.FTZ R228, R43, c[0x0][0x2d0], -R4.reuse ;  /* 0x0000b4002be47a23 */ /* 0x100fe20000010804 */
[----:B------:R-:W-:Y:S01]  /*152a0*/  MOV R43, R60 ;  /* 0x0000003c002b7202 */ /* 0x000fe20000000f00 */
[--C-:B------:R-:W-:Y:S01]  /*152b0*/  FFMA.FTZ R230, R46, c[0x0][0x2d0], -R4.reuse ;  /* 0x0000b4002ee67a23 */ /* 0x100fe20000010804 */
[----:B------:R-:W-:Y:S01]  /*152c0*/  MOV R46, R10 ;  /* 0x0000000a002e7202 */ /* 0x000fe20000000f00 */
[--C-:B------:R-:W-:Y:S01]  /*152d0*/  FFMA.FTZ R143, R58, c[0x0][0x2d0], -R4.reuse ;  /* 0x0000b4003a8f7a23 */ /* 0x100fe20000010804 */
[----:B------:R-:W-:Y:S01]  /*152e0*/  MOV R58, R39 ;  /* 0x00000027003a7202 */ /* 0x000fe20000000f00 */
[----:B------:R-:W-:Y:S01]  /*152f0*/  FFMA.FTZ R11, R63, c[0x0][0x2d0], -R4 ;  /* 0x0000b4003f0b7a23 */ /* 0x000fe20000010804 */
[----:B------:R-:W-:Y:S01]  /*15300*/  MOV R63, R38 ;  /* 0x00000026003f7202 */ /* 0x000fe20000000f00 */
[----:B------:R-:W-:Y:S01]  /*15310*/  FMUL.FTZ R4, R3, R204 ;  /* 0x000000cc03047220 */ /* 0x000fe20000410000 */
[----:B------:R-:W-:Y:S01]  /*15320*/  MOV R60, R35 ;  /* 0x00000023003c7202 */ /* 0x000fe20000000f00 */
[----:B------:R-:W3:Y:S01]  /*15330*/  LDL.LU R3, [R1+0x78] ;  /* 0x0000780001037983 */ /* 0x000ee20000300800 */
[----:B------:R-:W1:Y:S01]  /*15340*/  MUFU.EX2 R204, R14 ;  /* 0x0000000e00cc7308 */ /* 0x000e620000000800 */
        /* <DEDUP_REMOVED lines=15> */
[----:B------:R-:W-:Y:S01]  /*15440*/  F2FP.BF16.PACK_AB R146, R168, R47 ;  /* 0x0000002fa892723e */ /* 0x000fe200000010ff */
[C---:B------:R-:W-:Y:S01]  /*15450*/  FMUL.FTZ R67, R133.reuse, R147 ;  /* 0x0000009385437220 */ /* 0x040fe20000410000 */
[----:B------:R-:W-:Y:S01]  /*15460*/  MUFU.EX2 R170, R221 ;  /* 0x000000dd00aa7308 */ /* 0x000fe20000000800 */
[C---:B------:R-:W-:Y:S02]  /*15470*/  FMUL.FTZ R70, R133.reuse, R70 ;  /* 0x0000004685467220 */ /* 0x040fe40000410000 */
[C---:B------:R-:W-:Y:S02]  /*15480*/  FMUL.FTZ R71, R133.reuse, R71 ;  /* 0x0000004785477220 */ /* 0x040fe40000410000 */
[C---:B------:R-:W-:Y:S01]  /*15490*/  FMUL.FTZ R82, R133.reuse, R82 ;  /* 0x0000005285527220 */ /* 0x040fe20000410000 */
[----:B-1----:R-:W-:Y:S01]  /*154a0*/  F2FP.BF16.PACK_AB R147, R164, R204 ;  /* 0x000000cca493723e */ /* 0x002fe200000010ff */
        /* <DEDUP_REMOVED lines=11> */
[C---:B------:R-:W-:Y:S01]  /*15560*/  FMUL.FTZ R6, R133.reuse, R206 ;  /* 0x000000ce85067220 */ /* 0x040fe20000410000 */
[----:B------:R-:W-:Y:S01]  /*15570*/  MOV R206, R140 ;  /* 0x0000008c00ce7202 */ /* 0x000fe20000000f00 */
[C---:B------:R-:W-:Y:S01]  /*15580*/  FMUL.FTZ R7, R133.reuse, R207 ;  /* 0x000000cf85077220 */ /* 0x040fe20000410000 */
[----:B------:R-:W-:Y:S01]  /*15590*/  MOV R140, R55 ;  /* 0x00000037008c7202 */ /* 0x000fe20000000f00 */
[C---:B------:R-:W-:Y:S01]  /*155a0*/  FMUL.FTZ R55, R133.reuse, R171 ;  /* 0x000000ab85377220 */ /* 0x040fe20000410000 */
[----:B------:R-:W-:Y:S01]  /*155b0*/  F2FP.BF16.PACK_AB R144, R206, R44 ;  /* 0x0000002cce90723e */ /* 0x000fe200000010ff */
        /* <DEDUP_REMOVED lines=35> */
[----:B------:R-:W-:Y:S01]  /*157f0*/  LDSM.16.MT88.4 R152, [R235+0x100] ;  /* 0x00010000eb98783b */ /* 0x000fe20000004200 */
[----:B------:R-:W-:Y:S01]  /*15800*/  FMUL.FTZ R47, R0, R179 ;  /* 0x000000b3002f7220 */ /* 0x000fe20000410000 */
[----:B------:R-:W-:Y:S01]  /*15810*/  MOV R195, R44 ;  /* 0x0000002c00c37202 */ /* 0x000fe20000000f00 */
[C---:B------:R-:W-:Y:S01]  /*15820*/  FMUL.FTZ R44, R2.reuse, R176 ;  /* 0x000000b0022c7220 */ /* 0x040fe20000410000 */
[----:B------:R-:W-:Y:S01]  /*15830*/  MOV R197, R61 ;  /* 0x0000003d00c57202 */ /* 0x000fe20000000f00 */
[C---:B------:R-:W-:Y:S01]  /*15840*/  FMUL.FTZ R61, R2.reuse, R161 ;  /* 0x000000a1023d7220 */ /* 0x040fe20000410000 */
[----:B------:R-:W-:Y:S01]  /*15850*/  MOV R196, R60 ;  /* 0x0000003c00c47202 */ /* 0x000fe20000000f00 */
[C---:B------:R-:W-:Y:S01]  /*15860*/  FMUL.FTZ R60, R2.reuse, R160 ;  /* 0x000000a0023c7220 */ /* 0x040fe20000410000 */
[----:B------:R-:W4:Y:S01]  /*15870*/  LDL.LU R194, [R1+0x80] ;  /* 0x0000800001c27983 */ /* 0x000f220000300800 */
[C---:B------:R-:W-:Y:S01]  /*15880*/  FMUL.FTZ R72, R2.reuse, R72 ;  /* 0x0000004802487220 */ /* 0x040fe20000410000 */
[----:B------:R-:W-:Y:S01]  /*15890*/  MUFU.EX2 R171, R222 ;  /* 0x000000de00ab7308 */ /* 0x000fe20000000800 */
[----:B------:R-:W-:Y:S01]  /*158a0*/  FMUL.FTZ R73, R2, R73 ;  /* 0x0000004902497220 */ /* 0x000fe20000410000 */
[----:B------:R-:W-:Y:S01]  /*158b0*/  MOV R200, R185 ;  /* 0x000000b900c87202 */ /* 0x000fe20000000f00 */
        /* <DEDUP_REMOVED lines=33> */
[C---:B------:R-:W-:Y:S02]  /*15ad0*/  FMUL.FTZ R126, R0.reuse, R126 ;  /* 0x0000007e007e7220 */ /* 0x040fe40000410000 */
[----:B------:R-:W-:Y:S02]  /*15ae0*/  FMUL.FTZ R127, R0, R127 ;  /* 0x0000007f007f7220 */ /* 0x000fe40000410000 */
[----:B---3--:R-:W-:Y:S01]  /*15af0*/  FFMA.FTZ R3, R133, R3, R141 ;  /* 0x0000000385037223 */ /* 0x008fe2000001008d */
[----:B------:R-:W-:Y:S02]  /*15b00*/  MOV R133, R63 ;  /* 0x0000003f00857202 */ /* 0x000fe40000000f00 */
[----:B------:R-:W-:Y:S02]  /*15b10*/  MOV R63, R43 ;  /* 0x0000002b003f7202 */ /* 0x000fe40000000f00 */
[----:B------:R-:W1:Y:S01]  /*15b20*/  LDSM.16.MT88.4 R40, [R234+0x100] ;  /* 0x00010000ea28783b */ /* 0x000e620000004200 */
[C---:B------:R-:W-:Y:S01]  /*15b30*/  F2FP.BF16.PACK_AB R140, R133.reuse, R142 ;  /* 0x0000008e858c723e */ /* 0x040fe200000010ff */
[----:B------:R-:W-:Y:S01]  /*15b40*/  FADD.FTZ R133, R133, R138 ;  /* 0x0000008a85857221 */ /* 0x000fe20000010000 */
[----:B------:R-:W-:Y:S01]  /*15b50*/  F2FP.BF16.PACK_AB R142, R46, R56 ;  /* 0x000000382e8e723e */ /* 0x000fe200000010ff */
[----:B------:R-:W-:Y:S01]  /*15b60*/  FMUL.FTZ R46, R0, R178 ;  /* 0x000000b2002e7220 */ /* 0x000fe20000410000 */
[----:B------:R-:W-:Y:S01]  /*15b70*/  F2FP.BF16.PACK_AB R141, R28, R141 ;  /* 0x0000008d1c8d723e */ /* 0x000fe200000010ff */
[----:B------:R-:W-:Y:S01]  /*15b80*/  MUFU.EX2 R178, R226 ;  /* 0x000000e200b27308 */ /* 0x000fe20000000800 */
[----:B------:R-:W-:Y:S01]  /*15b90*/  MOV R181, R63 ;  /* 0x0000003f00b57202 */ /* 0x000fe20000000f00 */
[----:B------:R-:W-:Y:S04]  /*15ba0*/  FMUL.FTZ R63, R0, R163 ;  /* 0x000000a3003f7220 */ /* 0x000fe80000410000 */
[-C--:B--2---:R-:W-:Y:S04]  /*15bb0*/  HMMA.16816.F32.BF16 R4, R140, R24.reuse, R4 ;  /* 0x000000188c04723c */ /* 0x084fe80000041804 */
[----:B------:R-:W-:Y:S04]  /*15bc0*/  MUFU.EX2 R226, R207 ;  /* 0x000000cf00e27308 */ /* 0x000fe80000000800 */
[C---:B------:R-:W-:Y:S07]  /*15bd0*/  HMMA.16816.F32.BF16 R8, R144.reuse, R24, R8 ;  /* 0x000000189008723c */ /* 0x040fee0000041808 */
[C---:B------:R-:W-:Y:S01]  /*15be0*/  FMUL.FTZ R24, R2.reuse, R172 ;  /* 0x000000ac02187220 */ /* 0x040fe20000410000 */
[-C--:B------:R-:W-:Y:S04]  /*15bf0*/  HMMA.16816.F32.BF16 R12, R144, R26.reuse, R12 ;  /* 0x0000001a900c723c */ /* 0x080fe8000004180c */
[----:B------:R-:W-:Y:S01]  /*15c00*/  MOV R172, R56 ;  /* 0x0000003800ac7202 */ /* 0x000fe20000000f00 */
[C---:B------:R-:W-:Y:S01]  /*15c10*/  FMUL.FTZ R25, R2.reuse, R173 ;  /* 0x000000ad02197220 */ /* 0x040fe20000410000 */
[----:B------:R-:W2:Y:S01]  /*15c20*/  LDSM.16.MT88.4 R56, [R236+0x100] ;  /* 0x00010000ec38783b */ /* 0x000ea20000004200 */
[----:B------:R-:W-:Y:S01]  /*15c30*/  MOV R173, R29 ;  /* 0x0000001d00ad7202 */ /* 0x000fe20000000f00 */
[C---:B------:R-:W-:Y:S04]  /*15c40*/  HMMA.16816.F32.BF16 R16, R140.reuse, R26, R16 ;  /* 0x0000001a8c10723c */ /* 0x040fe80000041810 */
[C---:B------:R-:W-:Y:S01]  /*15c50*/  FMUL.FTZ R29, R2.reuse, R193 ;  /* 0x000000c1021d7220 */ /* 0x040fe20000410000 */
[----:B------:R-:W-:Y:S01]  /*15c60*/  MOV R193, R45 ;  /* 0x0000002d00c17202 */ /* 0x000fe20000000f00 */
[----:B------:R-:W-:Y:S02]  /*15c70*/  FMUL.FTZ R45, R2, R177 ;  /* 0x000000b1022d7220 */ /* 0x000fe40000410000 */
[-C--:B-1----:R-:W-:Y:S01]  /*15c80*/  HMMA.16816.F32.BF16 R20, R140, R40.reuse, R20 ;  /* 0x000000288c14723c */ /* 0x082fe20000041814 */
[----:B------:R1:W-:Y:S03]  /*15c90*/  MUFU.EX2 R177, R202 ;  /* 0x000000ca00b17308 */ /* 0x0003e60000000800 */
[C---:B------:R-:W-:Y:S01]  /*15ca0*/  FMUL.FTZ R26, R0.reuse, R174 ;  /* 0x000000ae001a7220 */ /* 0x040fe20000410000 */
[----:B------:R-:W-:Y:S01]  /*15cb0*/  MOV R174, R206 ;  /* 0x000000ce00ae7202 */ /* 0x000fe20000000f00 */
[----:B------:R-:W-:Y:S01]  /*15cc0*/  FMUL.FTZ R27, R0, R175 ;  /* 0x000000af001b7220 */ /* 0x000fe20000410000 */
[----:B------:R-:W-:Y:S01]  /*15cd0*/  MOV R175, R28 ;  /* 0x0000001c00af7202 */ /* 0x000fe20000000f00 */
[----:B------:R-:W-:Y:S01]  /*15ce0*/  FMUL.FTZ R28, R2, R192 ;  /* 0x000000c0021c7220 */ /* 0x000fe20000410000 */
[----:B------:R-:W-:Y:S01]  /*15cf0*/  MOV R206, R62 ;  /* 0x0000003e00ce7202 */ /* 0x000fe20000000f00 */
[----:B------:R-:W3:Y:S02]  /*15d00*/  LDL.LU R192, [R1+0x84] ;  /* 0x0000840001c07983 */ /* 0x000ee40000300800 */
[----:B------:R-:W-:Y:S01]  /*15d10*/  FMUL.FTZ R62, R0, R162 ;  /* 0x000000a2003e7220 */ /* 0x000fe20000410000 */
[C---:B------:R-:W-:Y:S01]  /*15d20*/  HMMA.16816.F32.BF16 R24, R144.reuse, R40, R24 ;  /* 0x000000289018723c */ /* 0x040fe20000041818 */
[----:B------:R-:W-:Y:S01]  /*15d30*/  LDSM.16.MT88.4 R160, [R234+0x1100] ;  /* 0x00110000eaa0783b */ /* 0x000fe20000004200 */
[----:B------:R-:W-:Y:S02]  /*15d40*/  MUFU.EX2 R225, R206 ;  /* 0x000000ce00e17308 */ /* 0x000fe40000000800 */
[----:B------:R-:W-:Y:S03]  /*15d50*/  FADD.FTZ R3, R175, R3 ;  /* 0x00000003af037221 */ /* 0x000fe60000010000 */
[C---:B------:R-:W-:Y:S01]  /*15d60*/  FMUL.FTZ R40, R2.reuse, R156 ;  /* 0x0000009c02287220 */ /* 0x040fe20000410000 */
[-C--:B------:R-:W-:Y:S04]  /*15d70*/  HMMA.16816.F32.BF16 R28, R144, R42.reuse, R28 ;  /* 0x0000002a901c723c */ /* 0x080fe8000004181c */
[----:B------:R-:W-:Y:S01]  /*15d80*/  FMUL.FTZ R41, R2, R157 ;  /* 0x0000009d02297220 */ /* 0x000fe20000410000 */
[----:B------:R-:W-:Y:S01]  /*15d90*/  MUFU.EX2 R175, R231 ;  /* 0x000000e700af7308 */ /* 0x000fe20000000800 */
[----:B-1----:R-:W-:Y:S02]  /*15da0*/  MOV R202, R191 ;  /* 0x000000bf00ca7202 */ /* 0x002fe40000000f00 */
[C---:B------:R-:W-:Y:S04]  /*15db0*/  HMMA.16816.F32.BF16 R32, R140.reuse, R42, R32 ;  /* 0x0000002a8c20723c */ /* 0x040fe80000041820 */
[----:B------:R-:W-:Y:S02]  /*15dc0*/  MOV R191, R183 ;  /* 0x000000b700bf7202 */ /* 0x000fe40000000f00 */
[----:B------:R-:W-:Y:S01]  /*15dd0*/  MOV R183, R196 ;  /* 0x000000c400b77202 */ /* 0x000fe20000000f00 */
[C---:B------:R-:W-:Y:S01]  /*15de0*/  FMUL.FTZ R42, R0.reuse, R158 ;  /* 0x0000009e002a7220 */ /* 0x040fe20000410000 */
[-C--:B--2---:R-:W-:Y:S01]  /*15df0*/  HMMA.16816.F32.BF16 R36, R140, R56.reuse, R36 ;  /* 0x000000388c24723c */ /* 0x084fe20000041824 */
[----:B------:R-:W-:Y:S03]  /*15e00*/  MUFU.EX2 R196, R229 ;  /* 0x000000e500c47308 */ /* 0x000fe60000000800 */
[----:B------:R-:W-:Y:S02]  /*15e10*/  FMUL.FTZ R43, R0, R159 ;  /* 0x0000009f002b7220 */ /* 0x000fe40000410000 */
[----:B------:R-:W-:Y:S05]  /*15e20*/  LDSM.16.MT88.4 R156, [R236+0x900] ;  /* 0x00090000ec9c783b */ /* 0x000fea0000004200 */
[C---:B------:R-:W-:Y:S01]  /*15e30*/  HMMA.16816.F32.BF16 R40, R144.reuse, R56, R40 ;  /* 0x000000389028723c */ /* 0x040fe20000041828 */
[----:B------:R-:W-:Y:S06]  /*15e40*/  MUFU.EX2 R231, R183 ;  /* 0x000000b700e77308 */ /* 0x000fec0000000800 */
[C---:B------:R-:W-:Y:S01]  /*15e50*/  FMUL.FTZ R56, R2.reuse, R148 ;  /* 0x0000009402387220 */ /* 0x040fe20000410000 */
[-C--:B------:R-:W-:Y:S03]  /*15e60*/  HMMA.16816.F32.BF16 R44, R144, R58.reuse, R44 ;  /* 0x0000003a902c723c */ /* 0x080fe6000004182c */
[----:B------:R-:W-:Y:S01]  /*15e70*/  MUFU.EX2 R229, R181 ;  /* 0x000000b500e57308 */ /* 0x000fe20000000800 */
[C---:B------:R-:W-:Y:S02]  /*15e80*/  FMUL.FTZ R57, R2.reuse, R149 ;  /* 0x0000009502397220 */ /* 0x040fe40000410000 */
[----:B----4-:R-:W-:Y:S02]  /*15e90*/  FFMA.FTZ R2, R2, R194, R195 ;  /* 0x000000c202027223 */ /* 0x010fe400000100c3 */
[C---:B------:R-:W-:Y:S04]  /*15ea0*/  HMMA.16816.F32.BF16 R48, R140.reuse, R58, R48 ;  /* 0x0000003a8c30723c */ /* 0x040fe80000041830 */
[----:B------:R-:W-:Y:S01]  /*15eb0*/  FADD.FTZ R139, R174, R2 ;  /* 0x00000002ae8b7221 */ /* 0x000fe20000010000 */
[----:B------:R-:W-:Y:S01]  /*15ec0*/  MUFU.EX2 R194, R230 ;  /* 0x000000e600c27308 */ /* 0x000fe20000000800 */
[----:B------:R-:W-:Y:S02]  /*15ed0*/  FADD.FTZ R2, R172, R133 ;  /* 0x00000085ac027221 */ /* 0x000fe40000010000 */
[-C--:B------:R-:W-:Y:S04]  /*15ee0*/  HMMA.16816.F32.BF16 R52, R140, R152.reuse, R52 ;  /* 0x000000988c34723c */ /* 0x080fe80000041834 */
[C---:B------:R-:W-:Y:S02]  /*15ef0*/  FMUL.FTZ R58, R0.reuse, R150 ;  /* 0x00000096003a7220 */ /* 0x040fe40000410000 */
[----:B------:R-:W-:Y:S01]  /*15f00*/  FMUL.FTZ R59, R0, R151 ;  /* 0x00000097003b7220 */ /* 0x000fe20000410000 */
[----:B------:R-:W1:Y:S01]  /*15f10*/  MUFU.EX2 R230, R182 ;  /* 0x000000b600e67308 */ /* 0x000e620000000800 */
[----:B------:R-:W2:Y:S01]  /*15f20*/  LDSM.16.MT88.4 R148, [R233+0x2100] ;  /* 0x00210000e994783b */ /* 0x000ea20000004200 */
[----:B------:R-:W-:Y:S04]  /*15f30*/  FADD.FTZ R133, R202, R139 ;  /* 0x0000008bca857221 */ /* 0x000fe80000010000 */
[C---:B------:R-:W-:Y:S04]  /*15f40*/  HMMA.16816.F32.BF16 R56, R144.reuse, R152, R56 ;  /* 0x000000989038723c */ /* 0x040fe80000041838 */
[----:B------:R-:W-:Y:S01]  /*15f50*/  MUFU.EX2 R172, R224 ;  /* 0x000000e000ac7308 */ /* 0x000fe20000000800 */
[----:B------:R-:W-:Y:S03]  /*15f60*/  FADD.FTZ R168, R168, R133 ;  /* 0x00000085a8a87221 */ /* 0x000fe60000010000 */
[-C--:B------:R-:W-:Y:S06]  /*15f70*/  HMMA.16816.F32.BF16 R60, R144, R154.reuse, R60 ;  /* 0x0000009a903c723c */ /* 0x080fec000004183c */
[----:B------:R-:W4:Y:S02]  /*15f80*/  MUFU.EX2 R224, R205 ;  /* 0x000000cd00e07308 */ /* 0x000f240000000800 */
[C---:B------:R-:W-:Y:S01]  /*15f90*/  HMMA.16816.F32.BF16 R64, R140.reuse, R154, R64 ;  /* 0x0000009a8c40723c */ /* 0x040fe20000041840 */
[----:B------:R-:W-:Y:S03]  /*15fa0*/  LDSM.16.MT88.4 R152, [R234+0x900] ;  /* 0x00090000ea98783b */ /* 0x000fe60000004200 */
[----:B-1----:R-:W-:Y:S04]  /*15fb0*/  F2FP.BF16.PACK_AB R208, R230, R231 ;  /* 0x000000e7e6d0723e */ /* 0x002fe800000010ff */
[----:B------:R1:W-:Y:S10]  /*15fc0*/  MUFU.EX2 R174, R201 ;  /* 0x000000c900ae7308 */ /* 0x0003f40000000800 */
[----:B------:R5:W-:Y:S01]  /*15fd0*/  MUFU.EX2 R195, R200 ;  /* 0x000000c800c37308 */ /* 0x000be20000000800 */
[-C--:B--2---:R-:W-:Y:S08]  /*15fe0*/  HMMA.16816.F32.BF16 R68, R140, R148.reuse, R68 ;  /* 0x000000948c44723c */ /* 0x084ff00000041844 */
[C---:B------:R-:W-:Y:S04]  /*15ff0*/  HMMA.16816.F32.BF16 R72, R144.reuse, R148, R72 ;  /* 0x000000949048723c */ /* 0x040fe80000041848 */
[----:B-1----:R-:W-:Y:S02]  /*16000*/  MOV R201, R190 ;  /* 0x000000be00c97202 */ /* 0x002fe40000000f00 */
[----:B------:R-:W-:Y:S02]  /*16010*/  MOV R190, R198 ;  /* 0x000000c600be7202 */ /* 0x000fe40000000f00 */
[-C--:B------:R-:W-:Y:S01]  /*16020*/  HMMA.16816.F32.BF16 R76, R144, R150.reuse, R76 ;  /* 0x00000096904c723c */ /* 0x080fe2000004184c */
[----:B------:R-:W-:Y:S03]  /*16030*/  MUFU.EX2 R198, R252 ;  /* 0x000000fc00c67308 */ /* 0x000fe60000000800 */
[----:B------:R-:W-:Y:S01]  /*16040*/  FADD.FTZ R2, R201, R2 ;  /* 0x00000002c9027221 */ /* 0x000fe20000010000 */
[----:B------:R-:W-:Y:S02]  /*16050*/  MOV R201, R189 ;  /* 0x000000bd00c97202 */ /* 0x000fe40000000f00 */
[----:B------:R-:W-:Y:S01]  /*16060*/  MOV R189, R167 ;  /* 0x000000a700bd7202 */ /* 0x000fe20000000f00 */
[C---:B------:R-:W-:Y:S01]  /*16070*/  HMMA.16816.F32.BF16 R80, R140.reuse, R150, R80 ;  /* 0x000000968c50723c */ /* 0x040fe20000041850 */
[----:B------:R-:W1:Y:S02]  /*16080*/  LDSM.16.MT88.4 R148, [R234+0x2100] ;  /* 0x00210000ea94783b */ /* 0x000e640000004200 */
[----:B------:R-:W-:Y:S01]  /*16090*/  MUFU.EX2 R252, R137 ;  /* 0x0000008900fc7308 */ /* 0x000fe20000000800 */
[----:B-----5:R-:W-:Y:S02]  /*160a0*/  MOV R200, R199 ;  /* 0x000000c700c87202 */ /* 0x020fe40000000f00 */
[----:B------:R-:W-:Y:S07]  /*160b0*/  MOV R199, R197 ;  /* 0x000000c500c77202 */ /* 0x000fee0000000f00 */
[----:B------:R-:W-:Y:S10]  /*160c0*/  MUFU.EX2 R197, R227 ;  /* 0x000000e300c57308 */ /* 0x000ff40000000800 */
[----:B------:R-:W-:Y:S10]  /*160d0*/  MUFU.EX2 R199, R199 ;  /* 0x000000c700c77308 */ /* 0x000ff40000000800 */
[----:B------:R-:W-:Y:S01]  /*160e0*/  MUFU.EX2 R189, R189 ;  /* 0x000000bd00bd7308 */ /* 0x000fe20000000800 */
        /* <DEDUP_REMOVED lines=9> */
[----:B------:R-:W1:Y:S03]  /*16180*/  LDSM.16.MT88.4 R148, [R235+0x2100] ;  /* 0x00210000eb94783b */ /* 0x000e660000004200 */
[----:B---3--:R-:W-:Y:S02]  /*16190*/  FFMA.FTZ R0, R0, R192, R193 ;  /* 0x000000c000007223 */ /* 0x008fe400000100c1 */
[----:B------:R-:W-:Y:S02]  /*161a0*/  MUFU.EX2 R193, R223 ;  /* 0x000000df00c17308 */ /* 0x000fe40000000800 */
[----:B------:R-:W-:Y:S01]  /*161b0*/  FADD.FTZ R138, R173, R0 ;  /* 0x00000000ad8a7221 */ /* 0x000fe20000010000 */
[-C--:B-1----:R-:W-:Y:S03]  /*161c0*/  HMMA.16816.F32.BF16 R116, R140, R148.reuse, R116 ;  /* 0x000000948c74723c */ /* 0x082fe60000041874 */
[----:B------:R-:W-:Y:S02]  /*161d0*/  FADD.FTZ R0, R203, R3 ;  /* 0x00000003cb007221 */ /* 0x000fe40000010000 */
[----:B------:R-:W-:Y:S02]  /*161e0*/  FADD.FTZ R3, R204, R138 ;  /* 0x0000008acc037221 */ /* 0x000fe40000010000 */
[----:B------:R-:W-:Y:S01]  /*161f0*/  FADD.FTZ R138, R219, R2 ;  /* 0x00000002db8a7221 */ /* 0x000fe20000010000 */
[C---:B------:R-:W-:Y:S01]  /*16200*/  HMMA.16816.F32.BF16 R120, R144.reuse, R148, R120 ;  /* 0x000000949078723c */ /* 0x040fe20000041878 */
[----:B------:R-:W-:Y:S03]  /*16210*/  MUFU.EX2 R2, R165 ;  /* 0x000000a500027308 */ /* 0x000fe60000000800 */
[----:B------:R-:W-:Y:S02]  /*16220*/  FADD.FTZ R139, R164, R3 ;  /* 0x00000003a48b7221 */ /* 0x000fe40000010000 */
[----:B------:R-:W-:Y:S01]  /*16230*/  FADD.FTZ R3, R216, R168 ;  /* 0x000000a8d8037221 */ /* 0x000fe20000010000 */
[----:B------:R-:W-:Y:S01]  /*16240*/  F2FP.BF16.PACK_AB R148, R215, R216 ;  /* 0x000000d8d794723e */ /* 0x000fe200000010ff */
[-C--:B------:R-:W-:Y:S01]  /*16250*/  HMMA.16816.F32.BF16 R124, R144, R150.reuse, R124 ;  /* 0x00000096907c723c */ /* 0x080fe2000004187c */
[----:B------:R-:W1:Y:S02]  /*16260*/  LDSM.16.MT88.4 R144, [R233+0x900] ;  /* 0x00090000e990783b */ /* 0x000e640000004200 */
[----:B------:R-:W2:Y:S01]  /*16270*/  MUFU.EX2 R173, R228 ;  /* 0x000000e400ad7308 */ /* 0x000ea20000000800 */
[----:B------:R-:W-:Y:S01]  /*16280*/  F2FP.BF16.PACK_AB R149, R209, R210 ;  /* 0x000000d2d195723e */ /* 0x000fe200000010ff */
[----:B------:R-:W-:Y:S02]  /*16290*/  FADD.FTZ R3, R215, R3 ;  /* 0x00000003d7037221 */ /* 0x000fe40000010000 */
[----:B------:R-:W-:Y:S01]  /*162a0*/  FADD.FTZ R0, R200, R0 ;  /* 0x00000000c8007221 */ /* 0x000fe20000010000 */
[----:B------:R-:W-:Y:S04]  /*162b0*/  HMMA.16816.F32.BF16 R128, R140, R150, R128 ;  /* 0x000000968c80723c */ /* 0x000fe80000041880 */
[----:B------:R-:W-:Y:S01]  /*162c0*/  FADD.FTZ R133, R212, R0 ;  /* 0x00000000d4857221 */ /* 0x000fe20000010000 */
[----:B------:R3:W-:Y:S01]  /*162d0*/  MUFU.EX2 R228, R180 ;  /* 0x000000b400e47308 */ /* 0x0007e20000000800 */
[----:B------:R-:W-:Y:S02]  /*162e0*/  MOV R200, R190 ;  /* 0x000000be00c87202 */ /* 0x000fe40000000f00 */
[----:B------:R-:W-:Y:S01]  /*162f0*/  F2FP.BF16.PACK_AB R140, R218, R219 ;  /* 0x000000dbda8c723e */ /* 0x000fe200000010ff */
[C---:B------:R-:W-:Y:S03]  /*16300*/  FADD.FTZ R133, R211.reuse, R133 ;  /* 0x00000085d3857221 */ /* 0x040fe60000010000 */
[----:B------:R-:W-:Y:S02]  /*16310*/  F2FP.BF16.PACK_AB R141, R211, R212 ;  /* 0x000000d4d38d723e */ /* 0x000fe400000010ff */
[----:B------:R-:W-:Y:S01]  /*16320*/  F2FP.BF16.PACK_AB R142, R171, R217 ;  /* 0x000000d9ab8e723e */ /* 0x000fe200000010ff */
[----:B------:R-:W-:Y:S01]  /*16330*/  LDSM.16.MT88.4 R212, [R233+0x3900] ;  /* 0x00390000e9d4783b */ /* 0x000fe20000004200 */
[----:B------:R-:W-:Y:S01]  /*16340*/  F2FP.BF16.PACK_AB R143, R170, R220 ;  /* 0x000000dcaa8f723e */ /* 0x000fe200000010ff */
[----:B------:R-:W-:Y:S01]  /*16350*/  MUFU.EX2 R0, R201 ;  /* 0x000000c900007308 */ /* 0x000fe20000000800 */
[----:B------:R-:W-:Y:S02]  /*16360*/  F2FP.BF16.PACK_AB R150, R186, R187 ;  /* 0x000000bbba96723e */ /* 0x000fe400000010ff */
[----:B------:R-:W-:Y:S02]  /*16370*/  F2FP.BF16.PACK_AB R151, R185, R184 ;  /* 0x000000b8b997723e */ /* 0x000fe400000010ff */
[----:B------:R-:W-:Y:S02]  /*16380*/  MOV R190, R188 ;  /* 0x000000bc00be7202 */ /* 0x000fe40000000f00 */
[----:B----4-:R-:W-:Y:S03]  /*16390*/  F2FP.BF16.PACK_AB R211, R224, R225 ;  /* 0x000000e1e0d3723e */ /* 0x010fe600000010ff */
[----:B------:R4:W-:Y:S01]  /*163a0*/  MUFU.EX2 R188, R166 ;  /* 0x000000a600bc7308 */ /* 0x0009e20000000800 */
[----:B---3--:R-:W-:Y:S01]  /*163b0*/  LDSM.16.MT88.4 R180, [R233+0x1900] ;  /* 0x00190000e9b4783b */ /* 0x008fe20000004200 */
[-C--:B-1----:R-:W-:Y:S08]  /*163c0*/  HMMA.16816.F32.BF16 R4, R140, R144.reuse, R4 ;  /* 0x000000908c04723c */ /* 0x082ff00000041804 */
[----:B------:R-:W1:Y:S01]  /*163d0*/  MUFU.EX2 R192, R245 ;  /* 0x000000f500c07308 */ /* 0x000e620000000800 */
[C---:B------:R-:W-:Y:S09]  /*163e0*/  HMMA.16816.F32.BF16 R8, R148.reuse, R144, R8 ;  /* 0x000000909408723c */ /* 0x040ff20000041808 */
[----:B------:R-:W-:Y:S01]  /*163f0*/  MUFU.EX2 R245, R191 ;  /* 0x000000bf00f57308 */ /* 0x000fe20000000800 */
[-C--:B------:R-:W-:Y:S01]  /*16400*/  HMMA.16816.F32.BF16 R12, R148, R146.reuse, R12 ;  /* 0x00000092940c723c */ /* 0x080fe2000004180c */
[----:B----4-:R-:W-:Y:S07]  /*16410*/  LDSM.16.MT88.4 R164, [R234+0x3100] ;  /* 0x00310000eaa4783b */ /* 0x010fee0000004200 */
[C---:B------:R-:W-:Y:S01]  /*16420*/  HMMA.16816.F32.BF16 R16, R140.reuse, R146, R16 ;  /* 0x000000928c10723c */ /* 0x040fe20000041810 */
[----:B------:R-:W-:Y:S01]  /*16430*/  MUFU.EX2 R251, R200 ;  /* 0x000000c800fb7308 */ /* 0x000fe20000000800 */
[----:B------:R-:W3:Y:S06]  /*16440*/  LDSM.16.MT88.4 R144, [R235+0x900] ;  /* 0x00090000eb90783b */ /* 0x000eec0000004200 */
[-C--:B------:R-:W-:Y:S03]  /*16450*/  HMMA.16816.F32.BF16 R20, R140, R152.reuse, R20 ;  /* 0x000000988c14723c */ /* 0x080fe60000041814 */
[----:B------:R-:W4:Y:S05]  /*16460*/  MUFU.EX2 R227, R190 ;  /* 0x000000be00e37308 */ /* 0x000f2a0000000800 */
        /* <DEDUP_REMOVED lines=28> */
[----:B--2---:R-:W-:Y:S04]  /*16630*/  F2FP.BF16.PACK_AB R145, R173, R178 ;  /* 0x000000b2ad91723e */ /* 0x004fe800000010ff */
[C---:B------:R-:W-:Y:S07]  /*16640*/  HMMA.16816.F32.BF16 R112, R140.reuse, R146, R112 ;  /* 0x000000928c70723c */ /* 0x040fee0000041870 */
[----:B------:R-:W-:Y:S01]  /*16650*/  F2FP.BF16.PACK_AB R146, R197, R193 ;  /* 0x000000c1c592723e */ /* 0x000fe200000010ff */
[-C--:B-----5:R-:W-:Y:S04]  /*16660*/  HMMA.16816.F32.BF16 R116, R140, R152.reuse, R116 ;  /* 0x000000988c74723c */ /* 0x0a0fe80000041874 */
[----:B------:R-:W-:Y:S04]  /*16670*/  F2FP.BF16.PACK_AB R147, R198, R194 ;  /* 0x000000c2c693723e */ /* 0x000fe800000010ff */
[C---:B------:R-:W-:Y:S08]  /*16680*/  HMMA.16816.F32.BF16 R120, R148.reuse, R152, R120 ;  /* 0x000000989478723c */ /* 0x040ff00000041878 */
[-C--:B------:R-:W-:Y:S01]  /*16690*/  HMMA.16816.F32.BF16 R124, R148, R154.reuse, R124 ;  /* 0x0000009a947c723c */ /* 0x080fe2000004187c */
[----:B------:R-:W2:Y:S07]  /*166a0*/  LDSM.16.MT88.4 R148, [R236+0x1100] ;  /* 0x00110000ec94783b */ /* 0x000eae0000004200 */
[----:B------:R-:W-:Y:S01]  /*166b0*/  HMMA.16816.F32.BF16 R128, R140, R154, R128 ;  /* 0x0000009a8c80723c */ /* 0x000fe20000041880 */
[----:B------:R-:W3:Y:S06]  /*166c0*/  LDSM.16.MT88.4 R152, [R235+0x1100] ;  /* 0x00110000eb98783b */ /* 0x000eec0000004200 */
[----:B------:R-:W-:Y:S02]  /*166d0*/  F2FP.BF16.PACK_AB R140, R179, R177 ;  /* 0x000000b1b38c723e */ /* 0x000fe400000010ff */
[----:B------:R-:W-:Y:S03]  /*166e0*/  F2FP.BF16.PACK_AB R141, R192, R169 ;  /* 0x000000a9c08d723e */ /* 0x000fe600000010ff */
[----:B------:R-:W-:Y:S02]  /*166f0*/  F2FP.BF16.PACK_AB R142, R195, R174 ;  /* 0x000000aec38e723e */ /* 0x000fe400000010ff */
[----:B------:R-:W-:Y:S07]  /*16700*/  F2FP.BF16.PACK_AB R143, R196, R175 ;  /* 0x000000afc48f723e */ /* 0x000fee00000010ff */
        /* <DEDUP_REMOVED lines=9> */
[----:B------:R-:W5:Y:S07]  /*167a0*/  LDSM.16.MT88.4 R160, [R236+0x3100] ;  /* 0x00310000eca0783b */ /* 0x000f6e0000004200 */
        /* <DEDUP_REMOVED lines=10> */
[-C--:B-1----:R-:W-:Y:S08]  /*16850*/  HMMA.16816.F32.BF16 R68, R140, R156.reuse, R68 ;  /* 0x0000009c8c44723c */ /* 0x082ff00000041844 */
[C---:B------:R-:W-:Y:S07]  /*16860*/  HMMA.16816.F32.BF16 R72, R144.reuse, R156, R72 ;  /* 0x0000009c9048723c */ /* 0x040fee0000041848 */
[----:B------:R-:W-:Y:S01]  /*16870*/  MOV R157, R2 ;  /* 0x00000002009d7202 */ /* 0x000fe20000000f00 */
[-C--:B------:R-:W-:Y:S04]  /*16880*/  HMMA.16816.F32.BF16 R76, R144, R158.reuse, R76 ;  /* 0x0000009e904c723c */ /* 0x080fe8000004184c */
[----:B------:R-:W-:Y:S01]  /*16890*/  FADD.FTZ R2, R210, R139 ;  /* 0x0000008bd2027221 */ /* 0x000fe20000010000 */
[----:B------:R-:W-:Y:S01]  /*168a0*/  MOV R139, R0 ;  /* 0x00000000008b7202 */ /* 0x000fe20000000f00 */
[----:B------:R-:W-:Y:S01]  /*168b0*/  FADD.FTZ R0, R218, R138 ;  /* 0x0000008ada007221 */ /* 0x000fe20000010000 */
[----:B------:R-:W-:Y:S01]  /*168c0*/  MOV R138, R189 ;  /* 0x000000bd008a7202 */ /* 0x000fe20000000f00 */
[C---:B------:R-:W-:Y:S04]  /*168d0*/  HMMA.16816.F32.BF16 R80, R140.reuse, R158, R80 ;  /* 0x0000009e8c50723c */ /* 0x040fe80000041850 */
[----:B------:R-:W-:Y:S01]  /*168e0*/  FADD.FTZ R137, R209, R2 ;  /* 0x00000002d1897221 */ /* 0x000fe20000010000 */
[----:B------:R-:W-:Y:S01]  /*168f0*/  F2FP.BF16.PACK_AB R210, R228, R229 ;  /* 0x000000e5e4d2723e */ /* 0x000fe200000010ff */
[----:B------:R-:W-:Y:S01]  /*16900*/  FADD.FTZ R2, R217, R0 ;  /* 0x00000000d9027221 */ /* 0x000fe20000010000 */
[----:B----4-:R-:W-:Y:S01]  /*16910*/  F2FP.BF16.PACK_AB R209, R226, R227 ;  /* 0x000000e3e2d1723e */ /* 0x010fe200000010ff */
[-C--:B------:R-:W-:Y:S01]  /*16920*/  HMMA.16816.F32.BF16 R84, R140, R164.reuse, R84 ;  /* 0x000000a48c54723c */ /* 0x080fe20000041854 */
[----:B------:R-:W-:Y:S03]  /*16930*/  LDSM.16.MT88.4 R216, [R234+0x3900] ;  /* 0x00390000ead8783b */ /* 0x000fe60000004200 */
[----:B------:R-:W-:Y:S01]  /*16940*/  FADD.FTZ R0, R220, R133 ;  /* 0x00000085dc007221 */ /* 0x000fe20000010000 */
[----:B------:R-:W-:Y:S03]  /*16950*/  MOV R133, R188 ;  /* 0x000000bc00857202 */ /* 0x000fe60000000f00 */
[C---:B------:R-:W-:Y:S01]  /*16960*/  HMMA.16816.F32.BF16 R88, R144.reuse, R164, R88 ;  /* 0x000000a49058723c */ /* 0x040fe20000041858 */
[----:B------:R-:W-:Y:S07]  /*16970*/  LDSM.16.MT88.4 R220, [R236+0x3900] ;  /* 0x00390000ecdc783b */ /* 0x000fee0000004200 */
[-C--:B------:R-:W-:Y:S08]  /*16980*/  HMMA.16816.F32.BF16 R92, R144, R166.reuse, R92 ;  /* 0x000000a6905c723c */ /* 0x080ff0000004185c */
[C---:B------:R-:W-:Y:S01]  /*16990*/  HMMA.16816.F32.BF16 R96, R140.reuse, R166, R96 ;  /* 0x000000a68c60723c */ /* 0x040fe20000041860 */
[----:B------:R-:W1:Y:S07]  /*169a0*/  LDSM.16.MT88.4 R164, [R234+0x1900] ;  /* 0x00190000eaa4783b */ /* 0x000e6e0000004200 */
[-C--:B-----5:R-:W-:Y:S08]  /*169b0*/  HMMA.16816.F32.BF16 R100, R140, R160.reuse, R100 ;  /* 0x000000a08c64723c */ /* 0x0a0ff00000041864 */
[C---:B------:R-:W-:Y:S08]  /*169c0*/  HMMA.16816.F32.BF16 R104, R144.reuse, R160, R104 ;  /* 0x000000a09068723c */ /* 0x040ff00000041868 */
[-C--:B------:R-:W-:Y:S08]  /*169d0*/  HMMA.16816.F32.BF16 R108, R144, R162.reuse, R108 ;  /* 0x000000a2906c723c */ /* 0x080ff0000004186c */
[C---:B------:R-:W-:Y:S08]  /*169e0*/  HMMA.16816.F32.BF16 R112, R140.reuse, R162, R112 ;  /* 0x000000a28c70723c */ /* 0x040ff00000041870 */
[-C--:B--2---:R-:W-:Y:S08]  /*169f0*/  HMMA.16816.F32.BF16 R116, R140, R148.reuse, R116 ;  /* 0x000000948c74723c */ /* 0x084ff00000041874 */
[C---:B------:R-:W-:Y:S08]  /*16a00*/  HMMA.16816.F32.BF16 R120, R144.reuse, R148, R120 ;  /* 0x000000949078723c */ /* 0x040ff00000041878 */
[-C--:B------:R-:W-:Y:S01]  /*16a10*/  HMMA.16816.F32.BF16 R124, R144, R150.reuse, R124 ;  /* 0x00000096907c723c */ /* 0x080fe2000004187c */
[----:B------:R-:W2:Y:S07]  /*16a20*/  LDSM.16.MT88.4 R144, [R235+0x1900] ;  /* 0x00190000eb90783b */ /* 0x000eae0000004200 */
[----:B------:R-:W-:Y:S07]  /*16a30*/  HMMA.16816.F32.BF16 R128, R140, R150, R128 ;  /* 0x000000968c80723c */ /* 0x000fee0000041880 */
[----:B------:R-:W-:Y:S02]  /*16a40*/  F2FP.BF16.PACK_AB R140, R188, R199 ;  /* 0x000000c7bc8c723e */ /* 0x000fe400000010ff */
[----:B------:R-:W-:Y:S03]  /*16a50*/  F2FP.BF16.PACK_AB R141, R138, R157 ;  /* 0x0000009d8a8d723e */ /* 0x000fe600000010ff */
[----:B------:R-:W-:Y:S02]  /*16a60*/  F2FP.BF16.PACK_AB R142, R252, R139 ;  /* 0x0000008bfc8e723e */ /* 0x000fe400000010ff */
[----:B------:R-:W-:Y:S07]  /*16a70*/  F2FP.BF16.PACK_AB R143, R245, R251 ;  /* 0x000000fbf58f723e */ /* 0x000fee00000010ff */
[-C--:B------:R-:W-:Y:S01]  /*16a80*/  HMMA.16816.F32.BF16 R204, R140, R180.reuse, R4 ;  /* 0x000000b48ccc723c */ /* 0x080fe20000041804 */
[----:B------:R-:W3:Y:S07]  /*16a90*/  LDSM.16.MT88.4 R4, [R235+0x3900] ;  /* 0x00390000eb04783b */ /* 0x000eee0000004200 */
[C---:B------:R-:W-:Y:S07]  /*16aa0*/  HMMA.16816.F32.BF16 R188, R208.reuse, R180, R8 ;  /* 0x000000b4d0bc723c */ /* 0x040fee0000041808 */
[----:B------:R-:W-:Y:S01]  /*16ab0*/  MOV R11, R186 ;  /* 0x000000ba000b7202 */ /* 0x000fe20000000f00 */
[-C--:B------:R-:W-:Y:S04]  /*16ac0*/  HMMA.16816.F32.BF16 R200, R208, R182.reuse, R12 ;  /* 0x000000b6d0c8723c */ /* 0x080fe8000004180c */
[----:B------:R-:W-:Y:S02]  /*16ad0*/  MOV R10, R185 ;  /* 0x000000b9000a7202 */ /* 0x000fe40000000f00 */
[----:B------:R-:W-:Y:S02]  /*16ae0*/  MOV R9, R177 ;  /* 0x000000b100097202 */ /* 0x000fe40000000f00 */
[C---:B------:R-:W-:Y:S04]  /*16af0*/  HMMA.16816.F32.BF16 R180, R140.reuse, R182, R16 ;  /* 0x000000b68cb4723c */ /* 0x040fe80000041810 */
[----:B------:R-:W-:Y:S02]  /*16b00*/  MOV R14, R199 ;  /* 0x000000c7000e7202 */ /* 0x000fe40000000f00 */
[----:B------:R-:W-:Y:S02]  /*16b10*/  MOV R13, R198 ;  /* 0x000000c6000d7202 */ /* 0x000fe40000000f00 */
[----:B------:R-:W-:Y:S04]  /*16b20*/  MOV R12, R197 ;  /* 0x000000c5000c7202 */ /* 0x000fe80000000f00 */
[----:B------:R-:W-:Y:S02]  /*16b30*/  MOV R19, R196 ;  /* 0x000000c400137202 */ /* 0x000fe40000000f00 */
[-C--:B-1----:R-:W-:Y:S03]  /*16b40*/  HMMA.16816.F32.BF16 R196, R140, R164.reuse, R20 ;  /* 0x000000a48cc4723c */ /* 0x082fe60000041814 */
[----:B------:R-:W-:Y:S02]  /*16b50*/  MOV R18, R195 ;  /* 0x000000c300127202 */ /* 0x000fe40000000f00 */
[----:B------:R-:W-:Y:S02]  /*16b60*/  MOV R17, R194 ;  /* 0x000000c200117202 */ /* 0x000fe40000000f00 */
[----:B------:R-:W-:Y:S02]  /*16b70*/  MOV R23, R175 ;  /* 0x000000af00177202 */ /* 0x000fe40000000f00 */
[----:B------:R-:W-:Y:S03]  /*16b80*/  MOV R22, R174 ;  /* 0x000000ae00167202 */ /* 0x000fe60000000f00 */
[----:B------:R-:W-:Y:S02]  /*16b90*/  MOV R21, R173 ;  /* 0x000000ad00157202 */ /* 0x000fe40000000f00 */
[----:B------:R-:W-:Y:S02]  /*16ba0*/  MOV R20, R172 ;  /* 0x000000ac00147202 */ /* 0x000fe40000000f00 */
[C---:B------:R-:W-:Y:S04]  /*16bb0*/  HMMA.16816.F32.BF16 R172, R208.reuse, R164, R24 ;  /* 0x000000a4d0ac723c */ /* 0x040fe80000041818 */
[----:B------:R-:W-:Y:S02]  /*16bc0*/  MOV R16, R193 ;  /* 0x000000c100107202 */ /* 0x000fe40000000f00 */
[----:B------:R-:W-:Y:S02]  /*16bd0*/  MOV R8, R187 ;  /* 0x000000bb00087202 */ /* 0x000fe40000000f00 */
[----:B------:R-:W-:Y:S02]  /*16be0*/  MOV R27, R192 ;  /* 0x000000c0001b7202 */ /* 0x000fe40000000f00 */
[-C--:B------:R-:W-:Y:S03]  /*16bf0*/  HMMA.16816.F32.BF16 R192, R208, R166.reuse, R28 ;  /* 0x000000a6d0c0723c */ /* 0x080fe6000004181c */
[----:B------:R-:W-:Y:S01]  /*16c00*/  MOV R15, R157 ;  /* 0x0000009d000f7202 */ /* 0x000fe20000000f00 */
[----:B------:R-:W-:Y:S01]  /*16c10*/  FADD.FTZ R8, R8, R3 ;  /* 0x0000000308087221 */ /* 0x000fe20000010000 */
[----:B------:R-:W-:Y:S02]  /*16c20*/  MOV R26, R179 ;  /* 0x000000b3001a7202 */ /* 0x000fe40000000f00 */
[----:B------:R-:W-:Y:S01]  /*16c30*/  MOV R25, R178 ;  /* 0x000000b200197202 */ /* 0x000fe20000000f00 */
[C---:B------:R-:W-:Y:S04]  /*16c40*/  HMMA.16816.F32.BF16 R164, R140.reuse, R166, R32 ;  /* 0x000000a68ca4723c */ /* 0x040fe80000041820 */
[----:B------:R-:W-:Y:S01]  /*16c50*/  MOV R28, R184 ;  /* 0x000000b8001c7202 */ /* 0x000fe20000000f00 */
[----:B------:R-:W-:Y:S01]  /*16c60*/  FADD.FTZ R11, R11, R8 ;  /* 0x000000080b0b7221 */ /* 0x000fe20000010000 */
[----:B------:R-:W-:Y:S02]  /*16c70*/  MOV R24, R176 ;  /* 0x000000b000187202 */ /* 0x000fe40000000f00 */
[-C--:B------:R-:W-:Y:S04]  /*16c80*/  HMMA.16816.F32.BF16 R184, R140, R152.reuse, R36 ;  /* 0x000000988cb8723c */ /* 0x080fe80000041824 */
[----:B------:R-:W-:Y:S01]  /*16c90*/  FADD.FTZ R3, R28, R137 ;  /* 0x000000891c037221 */ /* 0x000fe20000010000 */
[----:B------:R-:W-:Y:S02]  /*16ca0*/  MOV R29, R171 ;  /* 0x000000ab001d7202 */ /* 0x000fe40000000f00 */
[----:B------:R-:W-:Y:S01]  /*16cb0*/  MOV R30, R170 ;  /* 0x000000aa001e7202 */ /* 0x000fe20000000f00 */
[C---:B------:R-:W-:Y:S04]  /*16cc0*/  HMMA.16816.F32.BF16 R156, R208.reuse, R152, R40 ;  /* 0x00000098d09c723c */ /* 0x040fe80000041828 */
[----:B------:R-:W-:Y:S01]  /*16cd0*/  FADD.FTZ R2, R29, R2 ;  /* 0x000000021d027221 */ /* 0x000fe20000010000 */
[----:B------:R-:W-:Y:S01]  /*16ce0*/  MOV R31, R169 ;  /* 0x000000a9001f7202 */ /* 0x000fe20000000f00 */
[----:B------:R-:W-:Y:S01]  /*16cf0*/  FADD.FTZ R0, R30, R0 ;  /* 0x000000001e007221 */ /* 0x000fe20000010000 */
[----:B------:R-:W-:Y:S01]  /*16d00*/  MOV R137, R136 ;  /* 0x0000008800897202 */ /* 0x000fe20000000f00 */
        /* <DEDUP_REMOVED lines=32> */
[C---:B------:R-:W-:Y:S01]  /*16f10*/  HMMA.16816.F32.BF16 R88, R208.reuse, R216, R88 ;  /* 0x000000d8d058723c */ /* 0x040fe20000041858 */
[----:B------:R1:W-:Y:S07]  /*16f20*/  STL [R1+0x7c], R3 ;  /* 0x00007c0301007387 */ /* 0x0003ee0000100800 */
[-C--:B------:R-:W-:Y:S08]  /*16f30*/  HMMA.16816.F32.BF16 R92, R208, R218.reuse, R92 ;  /* 0x000000dad05c723c */ /* 0x080ff0000004185c */
[C---:B------:R-:W-:Y:S08]  /*16f40*/  HMMA.16816.F32.BF16 R96, R140.reuse, R218, R96 ;  /* 0x000000da8c60723c */ /* 0x040ff00000041860 */
[-C--:B------:R-:W-:Y:S08]  /*16f50*/  HMMA.16816.F32.BF16 R100, R140, R220.reuse, R100 ;  /* 0x000000dc8c64723c */ /* 0x080ff00000041864 */
[C---:B------:R-:W-:Y:S08]  /*16f60*/  HMMA.16816.F32.BF16 R104, R208.reuse, R220, R104 ;  /* 0x000000dcd068723c */ /* 0x040ff00000041868 */
[-C--:B------:R-:W-:Y:S08]  /*16f70*/  HMMA.16816.F32.BF16 R108, R208, R222.reuse, R108 ;  /* 0x000000ded06c723c */ /* 0x080ff0000004186c */
[C---:B------:R-:W-:Y:S08]  /*16f80*/  HMMA.16816.F32.BF16 R112, R140.reuse, R222, R112 ;  /* 0x000000de8c70723c */ /* 0x040ff00000041870 */
[-C--:B---3--:R-:W-:Y:S08]  /*16f90*/  HMMA.16816.F32.BF16 R116, R140, R4.reuse, R116 ;  /* 0x000000048c74723c */ /* 0x088ff00000041874 */
        /* <DEDUP_REMOVED lines=8> */
[----:B------:R-:W-:Y:S01]  /*17020*/  FADD.FTZ R2, R138, R2 ;  /* 0x000000028a027221 */ /* 0x000fe20000010000 */
[----:B------:R-:W-:Y:S01]  /*17030*/  MOV R138, R135 ;  /* 0x00000087008a7202 */ /* 0x000fe20000000f00 */
[----:B------:R-:W-:Y:S01]  /*17040*/  FADD.FTZ R4, R230, R0 ;  /* 0x00000000e6047221 */ /* 0x000fe20000010000 */
[----:B------:R-:W-:Y:S03]  /*17050*/  MOV R140, R132 ;  /* 0x00000084008c7202 */ /* 0x000fe60000000f00 */
[----:B------:R-:W-:Y:S02]  /*17060*/  FADD.FTZ R0, R226, R5 ;  /* 0x00000005e2007221 */ /* 0x000fe40000010000 */
[----:B------:R-:W-:Y:S02]  /*17070*/  FADD.FTZ R5, R251, R2 ;  /* 0x00000002fb057221 */ /* 0x000fe40000010000 */
[----:B------:R-:W-:Y:S02]  /*17080*/  FADD.FTZ R4, R229, R4 ;  /* 0x00000004e5047221 */ /* 0x000fe40000010000 */
[----:B------:R-:W-:Y:S01]  /*17090*/  FADD.FTZ R2, R225, R0 ;  /* 0x00000000e1027221 */ /* 0x000fe20000010000 */
[----:B------:R-:W-:Y:S01]  /*170a0*/  IADD3 R0, R250, -0x1, RZ ;  /* 0xfffffffffa007810 */ /* 0x000fe20007ffe0ff */
[----:B------:R-:W-:Y:S02]  /*170b0*/  FADD.FTZ R5, R245, R5 ;  /* 0x00000005f5057221 */ /* 0x000fe40000010000 */
[----:B-1----:R-:W-:Y:S01]  /*170c0*/  FADD.FTZ R3, R228, R4 ;  /* 0x00000004e4037221 */ /* 0x002fe20000010000 */
[----:B------:R-:W-:Y:S01]  /*170d0*/  MOV R250, R0 ;  /* 0x0000000000fa7202 */ /* 0x000fe20000000f00 */
[----:B------:R-:W-:Y:S01]  /*170e0*/  FADD.FTZ R2, R224, R2 ;  /* 0x00000002e0027221 */ /* 0x000fe20000010000 */
[----:B------:R1:W-:Y:S04]  /*170f0*/  STL [R1+0x78], R5 ;  /* 0x0000780501007387 */ /* 0x0003e80000100800 */
[----:B------:R1:W-:Y:S04]  /*17100*/  STL [R1+0x80], R3 ;  /* 0x0000800301007387 */ /* 0x0003e80000100800 */
[----:B------:R1:W-:Y:S02]  /*17110*/  STL [R1+0x84], R2 ;  /* 0x0000840201007387 */ /* 0x0003e40000100800 */
[----:B-1----:R-:W-:-:S05]  /*17120*/  @P0 BRA `(.L_x_1947) ;  /* 0xffffbda000000947 */ /* 0x002fca000383ffff */
.L_x_1940:
[----:B------:R-:W-:Y:S05]  /*17130*/  BRA.DIV ~URZ, `(.L_x_1948) ;  /* 0x000073a27f007947 */ /* 0x000fea000b800000 */
[----:B------:R-:W2:Y:S04]  /*17140*/  LDL R0, [R1+0x7c] ;  /* 0x00007c0001007983 */ /* 0x000ea80000100800 */
[----:B--2---:R1:W2:Y:S02]  /*17150*/  SHFL.BFLY PT, R5, R0, 0x2, 0x1f ;  /* 0x0c401f0000057f89 */ /* 0x0042a400000e0000 */
.L_x_2022:
[----:B-1----:R-:W3:Y:S02]  /*17160*/  LDL.LU R0, [R1+0x7c] ;  /* 0x00007c0001007983 */ /* 0x002ee40000300800 */
[----:B--23--:R-:W-:Y:S01]  /*17170*/  FADD.FTZ R5, R5, R0 ;  /* 0x0000000005057221 */ /* 0x00cfe20000010000 */
[----:B------:R-:W-:Y:S05]  /*17180*/  BRA.DIV ~URZ, `(.L_x_1949) ;  /* 0x000073b27f007947 */ /* 0x000fea000b800000 */
[----:B------:R-:W2:Y:S04]  /*17190*/  LDL.LU R2, [R1+0x78] ;  /* 0x0000780001027983 */ /* 0x000ea80000300800 */
        /* <DEDUP_REMOVED lines=14> */
[----:B---3--:R-:W-:-:S03]  /*17280*/  FADD.FTZ R6, R6, R3 ;  /* 0x0000000306067221 */ /* 0x008fc60000010000 */
.L_x_2023:
        /* <DEDUP_REMOVED lines=11> */
[----:B------:R-:W-:-:S05]  /*17340*/  MOV R59, 0xff800000 ;  /* 0xff800000003b7802 */ /* 0x000fca0000000f00 */
        /* <DEDUP_REMOVED lines=15> */
[C---:B------:R-:W-:Y:S01]  /*17440*/  FMUL.FTZ R43, R0.reuse, R153 ;  /* 0x00000099002b7220 */ /* 0x040fe20000410000 */
[----:B------:R1:W1:Y:S01]  /*17450*/  @P1 MUFU.LG2 R7, R4 ;  /* 0x0000000400071308 */ /* 0x0002620000000c00 */
        /* <DEDUP_REMOVED lines=8> */
[C---:B------:R-:W-:Y:S01]  /*174e0*/  FMUL.FTZ R33, R0.reuse, R81 ;  /* 0x0000005100217220 */ /* 0x040fe20000410000 */
[----:B-1----:R-:W-:Y:S01]  /*174f0*/  @P1 MOV R4, 0x3f317218 ;  /* 0x3f31721800041802 */ /* 0x002fe20000000f00 */
        /* <DEDUP_REMOVED lines=46> */
[C---:B---3--:R-:W-:Y:S01]  /*177e0*/  FMUL.FTZ R206, R3.reuse, R206 ;  /* 0x000000ce03ce7220 */ /* 0x048fe20000410000 */
[----:B------:R-:W1:Y:S01]  /*177f0*/  @P3 MUFU.LG2 R2, R9 ;  /* 0x0000000900023308 */ /* 0x000e620000000c00 */
        /* <DEDUP_REMOVED lines=32> */
[----:B------:R-:W-:Y:S02]  /*17a00*/  @P0 FMUL.FTZ R6, R6, 0.69314718246459960938 ;  /* 0x3f31721806060820 */ /* 0x000fe40000410000 */
[----:B-----5:R-:W-:Y:S02]  /*17a10*/  @P2 FMUL.FTZ R8, R8, 0.69314718246459960938 ;  /* 0x3f31721808082820 */ /* 0x020fe40000410000 */
[----:B------:R-:W-:-:S02]  /*17a20*/  @P0 FMUL.FTZ R3, R3, c[0x0][0x2d0] ;  /* 0x0000b40003030a20 */ /* 0x000fc40000410000 */
[----:B------:R-:W-:Y:S02]  /*17a30*/  @P2 FMUL.FTZ R5, R5, c[0x0][0x2d0] ;  /* 0x0000b40005052a20 */ /* 0x000fe40000410000 */
[----:B------:R-:W-:Y:S01]  /*17a40*/  @P0 FFMA.FTZ R62, R3, R134, R6 ;  /* 0x00000086033e0223 */ /* 0x000fe20000010006 */
[----:B------:R-:W-:Y:S01]  /*17a50*/  @P3 MOV R3, 0x3f317218 ;  /* 0x3f31721800033802 */ /* 0x000fe20000000f00 */
[----:B------:R-:W-:Y:S01]  /*17a60*/  @P1 FMUL.FTZ R7, R7, 0.69314718246459960938 ;  /* 0x3f31721807071820 */ /* 0x000fe20000410000 */
[----:B------:R-:W-:Y:S01]  /*17a70*/  PLOP3.LUT P0, PT, PT, PT, PT, 0x8, 0x0 ;  /* 0x000000000000781c */ /* 0x000fe20003f0e170 */
[----:B------:R-:W-:Y:S02]  /*17a80*/  @P1 FMUL.FTZ R4, R4, c[0x0][0x2d0] ;  /* 0x0000b40004041a20 */ /* 0x000fe40000410000 */
[----:B-1----:R-:W-:Y:S02]  /*17a90*/  @P3 FMUL.FTZ R2, R2, 0.69314718246459960938 ;  /* 0x3f31721802023820 */ /* 0x002fe40000410000 */
[----:B------:R-:W-:-:S02]  /*17aa0*/  @P3 FMUL.FTZ R3, R3, c[0x0][0x2d0] ;  /* 0x0000b40003033a20 */ /* 0x000fc40000410000 */
[----:B------:R-:W-:Y:S02]  /*17ab0*/  @P2 FFMA.FTZ R60, R5, R136, R8 ;  /* 0x00000088053c2223 */ /* 0x000fe40000010008 */
        /* <DEDUP_REMOVED lines=34> */
.L_x_1893:
[----:B------:R-:W-:Y:S05]  /*17ce0*/  @P0 BRA `(.L_x_1950) ;  /* 0x00001c6000000947 */ /* 0x000fea0003800000 */
[----:B------:R-:W2:Y:S01]  /*17cf0*/  LDL R65, [R1+0xcc] ;  /* 0x0000cc0001417983 */ /* 0x000ea20000100800 */
[----:B------:R-:W-:Y:S01]  /*17d00*/  WARPSYNC 0xffffffff ;  /* 0xffffffff00007948 */ /* 0x000fe20003800000 */
[----:B------:R-:W-:-:S02]  /*17d10*/  F2FP.BF16.PACK_AB R55, R55, R204 ;  /* 0x000000cc3737723e */ /* 0x000fc400000010ff */
[----:B------:R-:W3:Y:S01]  /*17d20*/  S2R R64, SR_TID.X ;  /* 0x0000000000407919 */ /* 0x000ee20000002100 */
        /* <DEDUP_REMOVED lines=12> */
[----:B---3--:R-:W-:Y:S02]  /*17df0*/  SHF.R.S32.HI R63, RZ, 0x1f, R64 ;  /* 0x0000001fff3f7819 */ /* 0x008fe40000011440 */
[----:B------:R-:W-:Y:S02]  /*17e00*/  F2FP.BF16.PACK_AB R174, R175, R174 ;  /* 0x000000aeafae723e */ /* 0x000fe400000010ff */
[CC--:B------:R-:W-:Y:S02]  /*17e10*/  LEA.HI R2, R63.reuse, R64.reuse, RZ, 0x2 ;  /* 0x000000403f027211 */ /* 0x0c0fe400078f10ff */
[----:B------:R-:W-:Y:S02]  /*17e20*/  LEA.HI R58, R63, R64, RZ, 0x5 ;  /* 0x000000403f3a7211 */ /* 0x000fe400078f28ff */
[--C-:B-1----:R-:W-:Y:S02]  /*17e30*/  SHF.R.S32.HI R4, RZ, 0x2, R2.reuse ;  /* 0x00000002ff047819 */ /* 0x102fe40000011402 */
[----:B------:R-:W-:-:S02]  /*17e40*/  SHF.R.S32.HI R0, RZ, 0x1f, R2 ;  /* 0x0000001fff007819 */ /* 0x000fc40000011402 */
[----:B------:R-:W-:Y:S02]  /*17e50*/  SHF.R.S32.HI R57, RZ, 0x5, R58 ;  /* 0x00000005ff397819 */ /* 0x000fe4000001143a */
        /* <DEDUP_REMOVED lines=94> */
[----:B------:R-:W-:-:S03]  /*18440*/  ISETP.NE.U32.AND P0, PT, RZ, c[0x0][0x500], PT ;  /* 0x00014000ff007a0c */ /* 0x000fc60003f05070 */
[----:B------:R1:W-:Y:S01]  /*18450*/  STS [R8+0x400], R5 ;  /* 0x0004000508007388 */ /* 0x0003e20000000800 */
[----:B------:R-:W-:Y:S02]  /*18460*/  ISETP.NE.AND.EX P1, PT, RZ, c[0x0][0x504], PT, P0 ;  /* 0x00014100ff007a0c */ /* 0x000fe40003f25300 */
[----:B------:R-:W-:Y:S01]  /*18470*/  ISETP.NE.U32.AND P0, PT, RZ, c[0x0][0x508], PT ;  /* 0x00014200ff007a0c */ /* 0x000fe20003f05070 */
[----:B------:R-:W-:Y:S03]  /*18480*/  STS [R8], R43 ;  /* 0x0000002b08007388 */ /* 0x000fe60000000800 */
[----:B------:R-:W-:Y:S01]  /*18490*/  ISETP.NE.AND.EX P0, PT, RZ, c[0x0][0x50c], PT, P0 ;  /* 0x00014300ff007a0c */ /* 0x000fe20003f05300 */
        /* <DEDUP_REMOVED lines=61> */
.L_x_1951:
[----:B-1----:R-:W-:Y:S01]  /*18870*/  LOP3.LUT R0, R58, 0xffffffe0, RZ, 0xc0, !PT ;  /* 0xffffffe03a007812 */ /* 0x002fe200078ec0ff */
[----:B------:R-:W1:Y:S01]  /*18880*/  S2R R11, SR_CTAID.Y ;  /* 0x00000000000b7919 */ /* 0x000e620000002600 */
[C---:B------:R-:W-:Y:S01]  /*18890*/  LEA.HI R4, R21.reuse, R21, RZ, 0x1 ;  /* 0x0000001515047211 */ /* 0x040fe200078f08ff */
        /* <DEDUP_REMOVED lines=147> */
.L_x_1953:
[----:B--234-:R-:W-:Y:S05]  /*191d0*/  BSYNC B0 ;  /* 0x0000000000007941 */ /* 0x01cfea0003800000 */
.L_x_1952:
        /* <DEDUP_REMOVED lines=16> */
.L_x_1955:
[----:B------:R-:W-:Y:S05]  /*192e0*/  BSYNC B0 ;  /* 0x0000000000007941 */ /* 0x000fea0003800000 */
.L_x_1954:
        /* <DEDUP_REMOVED lines=16> */
.L_x_1957:
[----:B------:R-:W-:Y:S05]  /*193f0*/  BSYNC B0 ;  /* 0x0000000000007941 */ /* 0x000fea0003800000 */
.L_x_1956:
        /* <DEDUP_REMOVED lines=16> */
.L_x_1959:
[----:B------:R-:W-:Y:S05]  /*19500*/  BSYNC B0 ;  /* 0x0000000000007941 */ /* 0x000fea0003800000 */
.L_x_1958:
        /* <DEDUP_REMOVED lines=16> */
.L_x_1961:
[----:B------:R-:W-:Y:S05]  /*19610*/  BSYNC B0 ;  /* 0x0000000000007941 */ /* 0x000fea0003800000 */
.L_x_1960:
        /* <DEDUP_REMOVED lines=16> */
.L_x_1963:
[----:B------:R-:W-:Y:S05]  /*19720*/  BSYNC B0 ;  /* 0x0000000000007941 */ /* 0x000fea0003800000 */
.L_x_1962:
        /* <DEDUP_REMOVED lines=16> */
.L_x_1965:
[----:B------:R-:W-:Y:S05]  /*19830*/  BSYNC B0 ;  /* 0x0000000000007941 */ /* 0x000fea0003800000 */
.L_x_1964:
        /* <DEDUP_REMOVED lines=17> */
.L_x_1950:
[----:B------:R-:W2:Y:S01]  /*19950*/  LDL R8, [R1+0xcc] ;  /* 0x0000cc0001087983 */ /* 0x000ea20000100800 */
[----:B------:R-:W-:Y:S01]  /*19960*/  ISETP.NE.U32.AND P1, PT, RZ, c[0x0][0x508], PT ;  /* 0x00014200ff007a0c */ /* 0x000fe20003f25070 */
[----:B-1----:R-:W-:Y:S01]  /*19970*/  IMAD.MOV.U32 R4, RZ, RZ, 0x4 ;  /* 0x00000004ff047424 */ /* 0x002fe200078e00ff */
        /* <DEDUP_REMOVED lines=16> */
.L_x_1966:
[----:B-1----:R-:W1:Y:S01]  /*19a80*/  S2R R11, SR_TID.X ;  /* 0x00000000000b7919 */ /* 0x002e620000002100 */
[----:B------:R-:W-:Y:S01]  /*19a90*/  SHF.R.S32.HI R0, RZ, 0x1f, R8 ;  /* 0x0000001fff007819 */ /* 0x000fe20000011408 */
[----:B------:R-:W-:Y:S01]  /*19aa0*/  BSSY B0, `(.L_x_1967) ;  /* 0x0000029000007945 */ /* 0x000fe20003800000 */
[----:B------:R-:W-:Y:S01]  /*19ab0*/  SEL R9, R8, RZ, !P0 ;  /* 0x000000ff08097207 */ /* 0x000fe20004000000 */
[----:B------:R-:W2:Y:S01]  /*19ac0*/  S2R R2, SR_CTAID.Y ;  /* 0x0000000000027919 */ /* 0x000ea20000002600 */
[----:B------:R-:W-:-:S03]  /*19ad0*/  SEL R10, R0, RZ, !P0 ;  /* 0x000000ff000a7207 */ /* 0x000fc60004000000 */
[----:B------:R-:W3:Y:S04]  /*19ae0*/  S2R R13, SR_CTAID.X ;  /* 0x00000000000d7919 */ /* 0x000ee80000002500 */
[----:B------:R-:W4:Y:S01]  /*19af0*/  S2R R14, SR_CTAID.Y ;  /* 0x00000000000e7919 */ /* 0x000f220000002600 */
[----:B-1----:R-:W-:Y:S02]  /*19b00*/  ISETP.GE.AND P1, PT, R11, 0x80, PT ;  /* 0x000000800b00780c */ /* 0x002fe40003f26270 */
[----:B--2---:R-:W-:-:S11]  /*19b10*/  SHF.R.S32.HI R15, RZ, 0x1f, R2 ;  /* 0x0000001fff0f7819 */ /* 0x004fd60000011402 */
[----:B------:R-:W-:Y:S05]  /*19b20*/  @P1 BRA `(.L_x_1968) ;  /* 0x0000020000001947 */ /* 0x000fea0003800000 */
[----:B---345:R-:W-:Y:S01]  /*19b30*/  IMAD R0, R12, c[0x0][0x4e8], RZ ;  /* 0x00013a000c007a24 */ /* 0x038fe200078e02ff */
[----:B------:R-:W-:-:S04]  /*19b40*/  LEA R8, R13, R11, 0x7 ;  /* 0x0000000b0d087211 */ /* 0x000fc800078e38ff */
        /* <DEDUP_REMOVED lines=30> */
.L_x_1968:
[----:B---34-:R-:W-:Y:S05]  /*19d30*/  BSYNC B0 ;  /* 0x0000000000007941 */ /* 0x018fea0003800000 */
.L_x_1967:
[----:B-1----:R-:W-:Y:S01]  /*19d40*/  SHF.R.S32.HI R4, RZ, 0x1f, R11 ;  /* 0x0000001fff047819 */ /* 0x002fe2000001140b */
[----:B------:R-:W-:Y:S01]  /*19d50*/  IMAD R0, R7, c[0x0][0x3a0], RZ ;  /* 0x0000e80007007a24 */ /* 0x000fe200078e02ff */
[----:B------:R-:W-:Y:S01]  /*19d60*/  MOV R5, c[0x0][0x4e8] ;  /* 0x00013a0000057a02 */ /* 0x000fe20000000f00 */
[----:B------:R-:W-:Y:S01]  /*19d70*/  IMAD.WIDE.U32 R2, R6, c[0x0][0x3a0], RZ ;  /* 0x0000e80006027a25 */ /* 0x000fe200078e00ff */
[----:B------:R-:W-:Y:S02]  /*19d80*/  LEA.HI R4, R4, R11, RZ, 0x3 ;  /* 0x0000000b04047211 */ /* 0x000fe400078f18ff */
[----:B------:R-:W-:Y:S01]  /*19d90*/  ISETP.NE.AND P0, PT, R5, 0x1, PT ;  /* 0x000000010500780c */ /* 0x000fe20003f05270 */
[----:B------:R-:W-:Y:S01]  /*19da0*/  IMAD R6, R6, c[0x0][0x3a4], R0 ;  /* 0x0000e90006067a24 */ /* 0x000fe200078e0200 */
[----:B------:R-:W-:Y:S01]  /*19db0*/  LOP3.LUT R0, R4, 0xfffffff8, RZ, 0xc0, !PT ;  /* 0xfffffff804007812 */ /* 0x000fe200078ec0ff */
[----:B------:R-:W-:Y:S01]  /*19dc0*/  IMAD R5, R10, c[0x0][0x3f0], RZ ;  /* 0x0000fc000a057a24 */ /* 0x000fe200078e02ff */
[----:B------:R-:W-:-:S02]  /*19dd0*/  SHF.R.S32.HI R8, RZ, 0x3, R4 ;  /* 0x00000003ff087819 */ /* 0x000fc40000011404 */
[----:B------:R-:W-:Y:S01]  /*19de0*/  IADD3 R7, -R0, R11, RZ ;  /* 0x0000000b00077210 */ /* 0x000fe20007ffe1ff */
[----:B------:R-:W-:Y:S01]  /*19df0*/  IMAD R0, R15, c[0x0][0x3e8], RZ ;  /* 0x0000fa000f007a24 */ /* 0x000fe200078e02ff */
[----:B------:R-:W-:Y:S01]  /*19e00*/  IADD3 R3, R3, R6, RZ ;  /* 0x0000000603037210 */ /* 0x000fe20007ffe0ff */
[----:B------:R-:W-:Y:S02]  /*19e10*/  IMAD R5, R9, c[0x0][0x3f4], R5 ;  /* 0x0000fd0009057a24 */ /* 0x000fe400078e0205 */
[----:B------:R-:W-:Y:S01]  /*19e20*/  IMAD R4, R7, 0x10, R8 ;  /* 0x0000001007047824 */ /* 0x000fe200078e0208 */
[C---:B------:R-:W-:Y:S01]  /*19e30*/  LEA R8, R13.reuse, R8, 0x7 ;  /* 0x000000080d087211 */ /* 0x040fe200078e38ff */
[C---:B------:R-:W-:Y:S02]  /*19e40*/  IMAD R0, R14.reuse, c[0x0][0x3ec], R0 ;  /* 0x0000fb000e007a24 */ /* 0x040fe400078e0200 */
[----:B------:R-:W-:Y:S01]  /*19e50*/  IMAD.WIDE.U32 R2, R14, c[0x0][0x3e8], R2 ;  /* 0x0000fa000e027a25 */ /* 0x000fe200078e0002 */
[----:B------:R-:W-:-:S04]  /*19e60*/  LEA R4, R13, R4, 0x7 ;  /* 0x000000040d047211 */ /* 0x000fc800078e38ff */
        /* <DEDUP_REMOVED lines=24> */
.L_x_2024:
[----:B------:R-:W-:Y:S05]  /*19ff0*/  BRA.DIV ~URZ, `(.L_x_1970) ;  /* 0x000048227f007947 */ /* 0x000fea000b800000 */
[----:B------:R3:W4:Y:S02]  /*1a000*/  SHFL.IDX PT, R2, R11, RZ, 0x181f ;  /* 0x00181fff0b027589 */ /* 0x00072400000e0000 */
.L_x_2025:
        /* <DEDUP_REMOVED lines=14> */
.L_x_1972:
[----:B------:R-:W-:Y:S05]  /*1a0f0*/  BSYNC B0 ;  /* 0x0000000000007941 */ /* 0x000fea0003800000 */
.L_x_1971:
[----:B------:R-:W-:Y:S05]  /*1a100*/  BRA.DIV ~URZ, `(.L_x_1973) ;  /* 0x000047827f007947 */ /* 0x000fea000b800000 */
[----:B------:R1:W2:Y:S04]  /*1a110*/  SHFL.IDX PT, R0, R9, 0x1, 0x181f ;  /* 0x00381f0009007f89 */ /* 0x0002a800000e0000 */
[----:B--2-4-:R1:W2:Y:S02]  /*1a120*/  SHFL.IDX PT, R2, R11, 0x1, 0x181f ;  /* 0x00381f000b027f89 */ /* 0x0142a400000e0000 */
.L_x_2026:
        /* <DEDUP_REMOVED lines=14> */
.L_x_1975:
[----:B------:R-:W-:Y:S05]  /*1a210*/  BSYNC B0 ;  /* 0x0000000000007941 */ /* 0x000fea0003800000 */
.L_x_1974:
[----:B------:R-:W-:Y:S05]  /*1a220*/  BRA.DIV ~URZ, `(.L_x_1976) ;  /* 0x000047327f007947 */ /* 0x000fea000b800000 */
[----:B------:R4:W1:Y:S02]  /*1a230*/  SHFL.IDX PT, R0, R9, 0x2, 0x181f ;  /* 0x00581f0009007f89 */ /* 0x00086400000e0000 */
.L_x_2027:
[----:B------:R-:W-:Y:S05]  /*1a240*/  BRA.DIV ~URZ, `(.L_x_1977) ;  /* 0x000047827f007947 */ /* 0x000fea000b800000 */
[----:B--2---:R2:W3:Y:S02]  /*1a250*/  SHFL.IDX PT, R2, R11, 0x2, 0x181f ;  /* 0x00581f000b027f89 */ /* 0x0044e400000e0000 */
.L_x_2028:
        /* <DEDUP_REMOVED lines=14> */
.L_x_1979:
[----:B------:R-:W-:Y:S05]  /*1a340*/  BSYNC B0 ;  /* 0x0000000000007941 */ /* 0x000fea0003800000 */
.L_x_1978:
[----:B------:R-:W-:Y:S05]  /*1a350*/  BRA.DIV ~URZ, `(.L_x_1980) ;  /* 0x000046e27f007947 */ /* 0x000fea000b800000 */
[----:B------:R1:W2:Y:S04]  /*1a360*/  SHFL.IDX PT, R0, R9, 0x3, 0x181f ;  /* 0x00781f0009007f89 */ /* 0x0002a800000e0000 */
[----:B-1-3--:R1:W3:Y:S02]  /*1a370*/  SHFL.IDX PT, R2, R11, 0x3, 0x181f ;  /* 0x00781f000b027f89 */ /* 0x00a2e400000e0000 */
.L_x_2029:
        /* <DEDUP_REMOVED lines=14> */
.L_x_1982:
[----:B------:R-:W-:Y:S05]  /*1a460*/  BSYNC B0 ;  /* 0x0000000000007941 */ /* 0x000fea0003800000 */
.L_x_1981:
[----:B------:R-:W-:Y:S05]  /*1a470*/  BRA.DIV ~URZ, `(.L_x_1983) ;  /* 0x000046927f007947 */ /* 0x000fea000b800000 */
[----:B------:R1:W2:Y:S02]  /*1a480*/  SHFL.IDX PT, R0, R9, 0x4, 0x181f ;  /* 0x00981f0009007f89 */ /* 0x0002a400000e0000 */
.L_x_2030:
[----:B------:R-:W-:Y:S05]  /*1a490*/  BRA.DIV ~URZ, `(.L_x_1984) ;  /* 0x000046e27f007947 */ /* 0x000fea000b800000 */
[----:B--23--:R2:W3:Y:S02]  /*1a4a0*/  SHFL.IDX PT, R2, R11, 0x4, 0x181f ;  /* 0x00981f000b027f89 */ /* 0x00c4e400000e0000 */
.L_x_2031:
        /* <DEDUP_REMOVED lines=14> */
.L_x_1986:
[----:B------:R-:W-:Y:S05]  /*1a590*/  BSYNC B0 ;  /* 0x0000000000007941 */ /* 0x000fea0003800000 */
.L_x_1985:
[----:B------:R-:W-:Y:S05]  /*1a5a0*/  BRA.DIV ~URZ, `(.L_x_1987) ;  /* 0x000046427f007947 */ /* 0x000fea000b800000 */
[----:B------:R1:W2:Y:S04]  /*1a5b0*/  SHFL.IDX PT, R0, R9, 0x5, 0x181f ;  /* 0x00b81f0009007f89 */ /* 0x0002a800000e0000 */
[----:B---3--:R1:W3:Y:S02]  /*1a5c0*/  SHFL.IDX PT, R2, R11, 0x5, 0x181f ;  /* 0x00b81f000b027f89 */ /* 0x0082e400000e0000 */
.L_x_2032:
        /* <DEDUP_REMOVED lines=14> */
.L_x_1989:
[----:B------:R-:W-:Y:S05]  /*1a6b0*/  BSYNC B0 ;  /* 0x0000000000007941 */ /* 0x000fea0003800000 */
.L_x_1988:
[----:B------:R-:W-:Y:S05]  /*1a6c0*/  BRA.DIV ~URZ, `(.L_x_1990) ;  /* 0x000045f27f007947 */ /* 0x000fea000b800000 */
[----:B------:R1:W2:Y:S02]  /*1a6d0*/  SHFL.IDX PT, R0, R9, 0x6, 0x181f ;  /* 0x00d81f0009007f89 */ /* 0x0002a400000e0000 */
.L_x_2033:
[----:B------:R-:W-:Y:S05]  /*1a6e0*/  BRA.DIV ~URZ, `(.L_x_1991) ;  /* 0x000046427f007947 */ /* 0x000fea000b800000 */
[----:B--23--:R2:W3:Y:S02]  /*1a6f0*/  SHFL.IDX PT, R2, R11, 0x6, 0x181f ;  /* 0x00d81f000b027f89 */ /* 0x00c4e400000e0000 */
.L_x_2034:
        /* <DEDUP_REMOVED lines=14> */
.L_x_1993:
[----:B------:R-:W-:Y:S05]  /*1a7e0*/  BSYNC B0 ;  /* 0x0000000000007941 */ /* 0x000fea0003800000 */
.L_x_1992:
[----:B------:R-:W-:Y:S05]  /*1a7f0*/  BRA.DIV ~URZ, `(.L_x_1994) ;  /* 0x000045a27f007947 */ /* 0x000fea000b800000 */
[----:B------:R1:W2:Y:S04]  /*1a800*/  SHFL.IDX PT, R0, R9, 0x7, 0x181f ;  /* 0x00f81f0009007f89 */ /* 0x0002a800000e0000 */
[----:B---3--:R1:W3:Y:S02]  /*1a810*/  SHFL.IDX PT, R2, R11, 0x7, 0x181f ;  /* 0x00f81f000b027f89 */ /* 0x0082e400000e0000 */
.L_x_2035:
        /* <DEDUP_REMOVED lines=15> */
.L_x_1894:
[----:B------:R-:W-:Y:S01]  /*1a910*/  IMAD.MOV.U32 R136, RZ, RZ, R5 ;  /* 0x000000ffff887224 */ /* 0x000fe200078e0005 */
[----:B------:R-:W-:Y:S01]  /*1a920*/  MOV R251, RZ ;  /* 0x000000ff00fb7202 */ /* 0x000fe20000000f00 */
[----:B------:R-:W-:Y:S01]  /*1a930*/  IMAD.MOV.U32 R3, RZ, RZ, 0x181f ;  /* 0x0000181fff037424 */ /* 0x000fe200078e00ff */
[----:B------:R-:W-:Y:S02]  /*1a940*/  MOV R2, 0x1a960 ;  /* 0x0001a96000027802 */ /* 0x000fe40000000f00 */
[----:B-----5:R-:W-:Y:S05]  /*1a950*/  CALL.REL.NOINC `($__internal_7_$__cuda_sm70_shflsync_idx_p) ;  /* 0x000100c000007944 */ /* 0x020fea0003c00000 */
[----:B------:R-:W-:Y:S01]  /*1a960*/  MOV R0, R252 ;  /* 0x000000fc00007202 */ /* 0x000fe20000000f00 */
[----:B------:R-:W-:Y:S05]  /*1a970*/  BRA `(.L_x_1995) ;  /* 0xfffedc0000007947 */ /* 0x000fea000383ffff */
.L_x_1895:
[----:B------:R-:W-:Y:S01]  /*1a980*/  IMAD.MOV.U32 R136, RZ, RZ, R10 ;  /* 0x000000ffff887224 */ /* 0x000fe200078e000a */
[----:B------:R-:W-:Y:S01]  /*1a990*/  MOV R251, RZ ;  /* 0x000000ff00fb7202 */ /* 0x000fe20000000f00 */
[----:B------:R-:W-:Y:S01]  /*1a9a0*/  IMAD.MOV.U32 R3, RZ, RZ, 0x181f ;  /* 0x0000181fff037424 */ /* 0x000fe200078e00ff */
[----:B------:R-:W-:Y:S02]  /*1a9b0*/  MOV R2, 0x1a9d0 ;  /* 0x0001a9d000027802 */ /* 0x000fe40000000f00 */
[----:B-12--5:R-:W-:Y:S05]  /*1a9c0*/  CALL.REL.NOINC `($__internal_7_$__cuda_sm70_shflsync_idx_p) ;  /* 0x0001005000007944 */ /* 0x026fea0003c00000 */
[----:B------:R-:W-:Y:S01]  /*1a9d0*/  MOV R2, R252 ;  /* 0x000000fc00027202 */ /* 0x000fe20000000f00 */
[----:B------:R-:W-:Y:S05]  /*1a9e0*/  BRA `(.L_x_1996) ;  /* 0xfffedbb000007947 */ /* 0x000fea000383ffff */
.L_x_1898:
[----:B------:R-:W-:Y:S01]  /*1a9f0*/  IMAD.MOV.U32 R136, RZ, RZ, R5 ;  /* 0x000000ffff887224 */ /* 0x000fe200078e0005 */
[----:B------:R-:W-:Y:S01]  /*1aa00*/  MOV R251, 0x1 ;  /* 0x0000000100fb7802 */ /* 0x000fe20000000f00 */
[----:B-1----:R-:W-:Y:S01]  /*1aa10*/  IMAD.MOV.U32 R3, RZ, RZ, 0x181f ;  /* 0x0000181fff037424 */ /* 0x002fe200078e00ff */
[----:B----4-:R-:W-:-:S02]  /*1aa20*/  MOV R2, 0x1aa40 ;  /* 0x0001aa4000027802 */ /* 0x010fc40000000f00 */
[----:B---3-5:R-:W-:Y:S05]  /*1aa30*/  CALL.REL.NOINC `($__internal_7_$__cuda_sm70_shflsync_idx_p) ;  /* 0x0000ffe000007944 */ /* 0x028fea0003c00000 */
[----:B------:R-:W-:Y:S01]  /*1aa40*/  IMAD.MOV.U32 R0, RZ, RZ, R252 ;  /* 0x000000ffff007224 */ /* 0x000fe200078e00fc */
[----:B------:R-:W-:Y:S01]  /*1aa50*/  MOV R251, 0x1 ;  /* 0x0000000100fb7802 */ /* 0x000fe20000000f00 */
[----:B------:R-:W-:Y:S01]  /*1aa60*/  IMAD.MOV.U32 R136, RZ, RZ, R10 ;  /* 0x000000ffff887224 */ /* 0x000fe200078e000a */
[----:B------:R-:W-:-:S02]  /*1aa70*/  MOV R3, 0x181f ;  /* 0x0000181f00037802 */ /* 0x000fc40000000f00 */
[----:B------:R-:W-:Y:S02]  /*1aa80*/  MOV R2, 0x1aaa0 ;  /* 0x0001aaa000027802 */ /* 0x000fe40000000f00 */
[----:B------:R-:W-:Y:S05]  /*1aa90*/  CALL.REL.NOINC `($__internal_7_$__cuda_sm70_shflsync_idx_p) ;  /* 0x0000ff8000007944 */ /* 0x000fea0003c00000 */
[----:B------:R-:W-:Y:S01]  /*1aaa0*/  MOV R2, R252 ;  /* 0x000000fc00027202 */ /* 0x000fe20000000f00 */
[----:B------:R-:W-:Y:S05]  /*1aab0*/  BRA `(.L_x_1997) ;  /* 0xfffedc4000007947 */ /* 0x000fea000383ffff */
.L_x_1901:
[----:B------:R-:W-:Y:S01]  /*1aac0*/  IMAD.MOV.U32 R136, RZ, RZ, R5 ;  /* 0x000000ffff887224 */ /* 0x000fe200078e0005 */
[----:B------:R-:W-:Y:S01]  /*1aad0*/  MOV R251, 0x2 ;  /* 0x0000000200fb7802 */ /* 0x000fe20000000f00 */
[----:B--2---:R-:W-:Y:S01]  /*1aae0*/  IMAD.MOV.U32 R3, RZ, RZ, 0x181f ;  /* 0x0000181fff037424 */ /* 0x004fe200078e00ff */
[----:B----4-:R-:W-:Y:S02]  /*1aaf0*/  MOV R2, 0x1ab10 ;  /* 0x0001ab1000027802 */ /* 0x010fe40000000f00 */
[----:B-1-3-5:R-:W-:Y:S05]  /*1ab00*/  CALL.REL.NOINC `($__internal_7_$__cuda_sm70_shflsync_idx_p) ;  /* 0x0000ff1000007944 */ /* 0x02afea0003c00000 */
[----:B------:R-:W-:Y:S01]  /*1ab10*/  MOV R0, R252 ;  /* 0x000000fc00007202 */ /* 0x000fe20000000f00 */
[----:B------:R-:W-:Y:S05]  /*1ab20*/  BRA `(.L_x_1998) ;  /* 0xfffedd0000007947 */ /* 0x000fea000383ffff */
.L_x_1902:
[----:B------:R-:W-:Y:S01]  /*1ab30*/  IMAD.MOV.U32 R136, RZ, RZ, R10 ;  /* 0x000000ffff887224 */ /* 0x000fe200078e000a */
[----:B------:R-:W-:Y:S01]  /*1ab40*/  MOV R251, 0x2 ;  /* 0x0000000200fb7802 */ /* 0x000fe20000000f00 */
[----:B------:R-:W-:Y:S01]  /*1ab50*/  IMAD.MOV.U32 R3, RZ, RZ, 0x181f ;  /* 0x0000181fff037424 */ /* 0x000fe200078e00ff */
[----:B----4-:R-:W-:Y:S02]  /*1ab60*/  MOV R2, 0x1ab80 ;  /* 0x0001ab8000027802 */ /* 0x010fe40000000f00 */
[----:B-123-5:R-:W-:Y:S05]  /*1ab70*/  CALL.REL.NOINC `($__internal_7_$__cuda_sm70_shflsync_idx_p) ;  /* 0x0000fea000007944 */ /* 0x02efea0003c00000 */
[----:B------:R-:W-:Y:S01]  /*1ab80*/  MOV R2, R252 ;  /* 0x000000fc00027202 */ /* 0x000fe20000000f00 */
[----:B------:R-:W-:Y:S05]  /*1ab90*/  BRA `(.L_x_1999) ;  /* 0xfffedcb000007947 */ /* 0x000fea000383ffff */
.L_x_1905:
[----:B------:R-:W-:Y:S01]  /*1aba0*/  IMAD.MOV.U32 R136, RZ, RZ, R5 ;  /* 0x000000ffff887224 */ /* 0x000fe200078e0005 */
[----:B------:R-:W-:Y:S01]  /*1abb0*/  MOV R251, 0x3 ;  /* 0x0000000300fb7802 */ /* 0x000fe20000000f00 */
[----:B-1----:R-:W-:Y:S01]  /*1abc0*/  IMAD.MOV.U32 R3, RZ, RZ, 0x181f ;  /* 0x0000181fff037424 */ /* 0x002fe200078e00ff */
[----:B--2---:R-:W-:-:S02]  /*1abd0*/  MOV R2, 0x1abf0 ;  /* 0x0001abf000027802 */ /* 0x004fc40000000f00 */
[----:B---345:R-:W-:Y:S05]  /*1abe0*/  CALL.REL.NOINC `($__internal_7_$__cuda_sm70_shflsync_idx_p) ;  /* 0x0000fe3000007944 */ /* 0x038fea0003c00000 */
        /* <DEDUP_REMOVED lines=8> */
.L_x_1908:
[----:B------:R-:W-:Y:S01]  /*1ac70*/  IMAD.MOV.U32 R136, RZ, RZ, R5 ;  /* 0x000000ffff887224 */ /* 0x000fe200078e0005 */
[----:B------:R-:W-:Y:S01]  /*1ac80*/  MOV R251, 0x4 ;  /* 0x0000000400fb7802 */ /* 0x000fe20000000f00 */
[----:B--2---:R-:W-:Y:S01]  /*1ac90*/  IMAD.MOV.U32 R3, RZ, RZ, 0x181f ;  /* 0x0000181fff037424 */ /* 0x004fe200078e00ff */
[----:B------:R-:W-:Y:S02]  /*1aca0*/  MOV R2, 0x1acc0 ;  /* 0x0001acc000027802 */ /* 0x000fe40000000f00 */
[----:B-1--45:R-:W-:Y:S05]  /*1acb0*/  CALL.REL.NOINC `($__internal_7_$__cuda_sm70_shflsync_idx_p) ;  /* 0x0000fd6000007944 */ /* 0x032fea0003c00000 */
[----:B------:R-:W-:Y:S01]  /*1acc0*/  MOV R0, R252 ;  /* 0x000000fc00007202 */ /* 0x000fe20000000f00 */
[----:B------:R-:W-:Y:S05]  /*1acd0*/  BRA `(.L_x_2001) ;  /* 0xfffedde000007947 */ /* 0x000fea000383ffff */
.L_x_1909:
[----:B------:R-:W-:Y:S01]  /*1ace0*/  IMAD.MOV.U32 R136, RZ, RZ, R10 ;  /* 0x000000ffff887224 */ /* 0x000fe200078e000a */
[----:B------:R-:W-:Y:S01]  /*1acf0*/  MOV R251, 0x4 ;  /* 0x0000000400fb7802 */ /* 0x000fe20000000f00 */
[----:B------:R-:W-:Y:S01]  /*1ad00*/  IMAD.MOV.U32 R3, RZ, RZ, 0x181f ;  /* 0x0000181fff037424 */ /* 0x000fe200078e00ff */
[----:B------:R-:W-:Y:S02]  /*1ad10*/  MOV R2, 0x1ad30 ;  /* 0x0001ad3000027802 */ /* 0x000fe40000000f00 */
[----:B-12345:R-:W-:Y:S05]  /*1ad20*/  CALL.REL.NOINC `($__internal_7_$__cuda_sm70_shflsync_idx_p) ;  /* 0x0000fcf000007944 */ /* 0x03efea0003c00000 */
[----:B------:R-:W-:Y:S01]  /*1ad30*/  MOV R2, R252 ;  /* 0x000000fc00027202 */ /* 0x000fe20000000f00 */
[----:B------:R-:W-:Y:S05]  /*1ad40*/  BRA `(.L_x_2002) ;  /* 0xfffedd9000007947 */ /* 0x000fea000383ffff */
.L_x_1912:
[----:B------:R-:W-:Y:S01]  /*1ad50*/  IMAD.MOV.U32 R136, RZ, RZ, R5 ;  /* 0x000000ffff887224 */ /* 0x000fe200078e0005 */
[----:B------:R-:W-:Y:S01]  /*1ad60*/  MOV R251, 0x5 ;  /* 0x0000000500fb7802 */ /* 0x000fe20000000f00 */
[----:B--2---:R-:W-:Y:S01]  /*1ad70*/  IMAD.MOV.U32 R3, RZ, RZ, 0x181f ;  /* 0x0000181fff037424 */ /* 0x004fe200078e00ff */
[----:B------:R-:W-:-:S02]  /*1ad80*/  MOV R2, 0x1ada0 ;  /* 0x0001ada000027802 */ /* 0x000fc40000000f00 */
[----:B-1--45:R-:W-:Y:S05]  /*1ad90*/  CALL.REL.NOINC `($__internal_7_$__cuda_sm70_shflsync_idx_p) ;  /* 0x0000fc8000007944 */ /* 0x032fea0003c00000 */
        /* <DEDUP_REMOVED lines=8> */
.L_x_1915:
[----:B------:R-:W-:Y:S01]  /*1ae20*/  IMAD.MOV.U32 R136, RZ, RZ, R5 ;  /* 0x000000ffff887224 */ /* 0x000fe200078e0005 */
[----:B------:R-:W-:Y:S01]  /*1ae30*/  MOV R251, 0x6 ;  /* 0x0000000600fb7802 */ /* 0x000fe20000000f00 */
[----:B-1----:R-:W-:Y:S01]  /*1ae40*/  IMAD.MOV.U32 R3, RZ, RZ, 0x181f ;  /* 0x0000181fff037424 */ /* 0x002fe200078e00ff */
[----:B------:R-:W-:Y:S02]  /*1ae50*/  MOV R2, 0x1ae70 ;  /* 0x0001ae7000027802 */ /* 0x000fe40000000f00 */
[----:B--2-45:R-:W-:Y:S05]  /*1ae60*/  CALL.REL.NOINC `($__internal_7_$__cuda_sm70_shflsync_idx_p) ;  /* 0x0000fbb000007944 */ /* 0x034fea0003c00000 */
[----:B------:R-:W-:Y:S01]  /*1ae70*/  MOV R0, R252 ;  /* 0x000000fc00007202 */ /* 0x000fe20000000f00 */
[----:B------:R-:W-:Y:S05]  /*1ae80*/  BRA `(.L_x_2004) ;  /* 0xfffedec000007947 */ /* 0x000fea000383ffff */
.L_x_1916:
[----:B------:R-:W-:Y:S01]  /*1ae90*/  IMAD.MOV.U32 R136, RZ, RZ, R10 ;  /* 0x000000ffff887224 */ /* 0x000fe200078e000a */
[----:B------:R-:W-:Y:S01]  /*1aea0*/  MOV R251, 0x6 ;  /* 0x0000000600fb7802 */ /* 0x000fe20000000f00 */
[----:B------:R-:W-:Y:S01]  /*1aeb0*/  IMAD.MOV.U32 R3, RZ, RZ, 0x181f ;  /* 0x0000181fff037424 */ /* 0x000fe200078e00ff */
[----:B------:R-:W-:Y:S02]  /*1aec0*/  MOV R2, 0x1aee0 ;  /* 0x0001aee000027802 */ /* 0x000fe40000000f00 */
[----:B-12345:R-:W-:Y:S05]  /*1aed0*/  CALL.REL.NOINC `($__internal_7_$__cuda_sm70_shflsync_idx_p) ;  /* 0x0000fb4000007944 */ /* 0x03efea0003c00000 */
[----:B------:R-:W-:Y:S01]  /*1aee0*/  MOV R2, R252 ;  /* 0x000000fc00027202 */ /* 0x000fe20000000f00 */
[----:B------:R-:W-:Y:S05]  /*1aef0*/  BRA `(.L_x_2005) ;  /* 0xfffede7000007947 */ /* 0x000fea000383ffff */
.L_x_1919:
        /* <DEDUP_REMOVED lines=13> */
.L_x_1921:
[----:B-1-3--:R-:W-:Y:S01]  /*1afd0*/  IMAD.MOV.U32 R136, RZ, RZ, R0 ;  /* 0x000000ffff887224 */ /* 0x00afe200078e0000 */
[----:B------:R-:W-:Y:S01]  /*1afe0*/  MOV R251, RZ ;  /* 0x000000ff00fb7202 */ /* 0x000fe20000000f00 */
[----:B------:R-:W-:Y:S01]  /*1aff0*/  IMAD.MOV.U32 R3, RZ, RZ, 0x181f ;  /* 0x0000181fff037424 */ /* 0x000fe200078e00ff */
[----:B------:R-:W-:Y:S02]  /*1b000*/  MOV R2, 0x1b020 ;  /* 0x0001b02000027802 */ /* 0x000fe40000000f00 */
[----:B-----5:R-:W-:Y:S05]  /*1b010*/  CALL.REL.NOINC `($__internal_7_$__cuda_sm70_shflsync_idx_p) ;  /* 0x0000fa0000007944 */ /* 0x020fea0003c00000 */
[----:B------:R-:W-:Y:S01]  /*1b020*/  MOV R28, R252 ;  /* 0x000000fc001c7202 */ /* 0x000fe20000000f00 */
[----:B------:R-:W-:Y:S05]  /*1b030*/  BRA `(.L_x_2007) ;  /* 0xfffeed9000007947 */ /* 0x000fea000383ffff */
.L_x_1924:
[----:B------:R-:W-:Y:S01]  /*1b040*/  IMAD.MOV.U32 R136, RZ, RZ, R4 ;  /* 0x000000ffff887224 */ /* 0x000fe200078e0004 */
[----:B------:R-:W-:Y:S01]  /*1b050*/  MOV R251, RZ ;  /* 0x000000ff00fb7202 */ /* 0x000fe20000000f00 */
[----:B------:R-:W-:Y:S01]  /*1b060*/  IMAD.MOV.U32 R3, RZ, RZ, 0x181f ;  /* 0x0000181fff037424 */ /* 0x000fe200078e00ff */
[----:B------:R-:W-:Y:S02]  /*1b070*/  MOV R2, 0x1b090 ;  /* 0x0001b09000027802 */ /* 0x000fe40000000f00 */
[----:B-1---5:R-:W-:Y:S05]  /*1b080*/  CALL.REL.NOINC `($__internal_7_$__cuda_sm70_shflsync_idx_p) ;  /* 0x0000f99000007944 */ /* 0x022fea0003c00000 */
[----:B------:R-:W-:Y:S01]  /*1b090*/  MOV R11, R252 ;  /* 0x000000fc000b7202 */ /* 0x000fe20000000f00 */
[----:B------:R-:W-:Y:S05]  /*1b0a0*/  BRA `(.L_x_2008) ;  /* 0xfffefdf000007947 */ /* 0x000fea000383ffff */
.L_x_1925:
[----:B------:R-:W-:Y:S01]  /*1b0b0*/  IMAD.MOV.U32 R136, RZ, RZ, R5 ;  /* 0x000000ffff887224 */ /* 0x000fe200078e0005 */
[----:B------:R-:W-:Y:S01]  /*1b0c0*/  MOV R251, RZ ;  /* 0x000000ff00fb7202 */ /* 0x000fe20000000f00 */
[----:B------:R-:W-:Y:S01]  /*1b0d0*/  IMAD.MOV.U32 R3, RZ, RZ, 0x181f ;  /* 0x0000181fff037424 */ /* 0x000fe200078e00ff */
[----:B------:R-:W-:-:S02]  /*1b0e0*/  MOV R2, 0x1b100 ;  /* 0x0001b10000027802 */ /* 0x000fc40000000f00 */
[----:B-123-5:R-:W-:Y:S05]  /*1b0f0*/  CALL.REL.NOINC `($__internal_7_$__cuda_sm70_shflsync_idx_p) ;  /* 0x0000f92000007944 */ /* 0x02efea0003c00000 */
[----:B------:R-:W2:Y:S04]  /*1b100*/  LDL R0, [R1+0x8c] ;  /* 0x00008c0001007983 */ /* 0x000ea80000100800 */
[----:B------:R-:W3:Y:S04]  /*1b110*/  LDL R2, [R1+0xb8] ;  /* 0x0000b80001027983 */ /* 0x000ee80000100800 */
[----:B------:R-:W4:Y:S04]  /*1b120*/  LDL R8, [R1+0xd4] ;  /* 0x0000d40001087983 */ /* 0x000f280000100800 */
[----:B------:R-:W5:Y:S01]  /*1b130*/  LDL R3, [R1+0xd0] ;  /* 0x0000d00001037983 */ /* 0x000f620000100800 */
[----:B------:R-:W-:-:S02]  /*1b140*/  IMAD.MOV.U32 R136, RZ, RZ, R4 ;  /* 0x000000ffff887224 */ /* 0x000fc400078e0004 */
[----:B------:R-:W-:Y:S02]  /*1b150*/  IMAD.MOV.U32 R251, RZ, RZ, 0x1 ;  /* 0x00000001fffb7424 */ /* 0x000fe400078e00ff */
[C---:B--2---:R-:W-:Y:S01]  /*1b160*/  IMAD.SHL.U32 R12, R0.reuse, 0x2, RZ ;  /* 0x00000002000c7824 */ /* 0x044fe200078e00ff */
[----:B------:R-:W-:Y:S01]  /*1b170*/  ISETP.GE.AND P2, PT, R0, c[0x0][0x1d4], PT ;  /* 0x0000750000007a0c */ /* 0x000fe20003f46270 */
[----:B---3--:R-:W-:-:S03]  /*1b180*/  IMAD.SHL.U32 R13, R2, 0x2, RZ ;  /* 0x00000002020d7824 */ /* 0x008fc600078e00ff */
[----:B------:R-:W-:Y:S02]  /*1b190*/  IADD3 R18, P1, R252, R12, RZ ;  /* 0x0000000cfc127210 */ /* 0x000fe40007f3e0ff */
[----:B----4-:R-:W-:Y:S02]  /*1b1a0*/  SHF.L.U64.HI R15, R0, 0x1, R8 ;  /* 0x00000001000f7819 */ /* 0x010fe40000010208 */
[----:B-----5:R-:W-:Y:S02]  /*1b1b0*/  SHF.L.U64.HI R16, R2, 0x1, R3 ;  /* 0x0000000102107819 */ /* 0x020fe40000010203 */
[----:B------:R-:W-:Y:S01]  /*1b1c0*/  IADD3 R2, P0, R252, R13, RZ ;  /* 0x0000000dfc027210 */ /* 0x000fe20007f1e0ff */
[----:B------:R-:W-:Y:S01]  /*1b1d0*/  IMAD.X R19, R11, 0x1, R15, P1 ;  /* 0x000000010b137824 */ /* 0x000fe200008e060f */
[----:B------:R-:W-:-:S03]  /*1b1e0*/  SEL R0, RZ, 0x10, P5 ;  /* 0x00000010ff007807 */ /* 0x000fc60002800000 */
[----:B------:R-:W-:Y:S01]  /*1b1f0*/  IMAD.X R3, R11, 0x1, R16, P0 ;  /* 0x000000010b037824 */ /* 0x000fe200000e0610 */
[----:B------:R-:W-:Y:S01]  /*1b200*/  @!PT LDS RZ, [RZ] ;  /* 0x00000000fffff984 */ /* 0x000fe20000000800 */
[----:B------:R-:W-:Y:S01]  /*1b210*/  @!PT LDS RZ, [RZ] ;  /* 0x00000000fffff984 */ /* 0x000fe20000000800 */
[----:B------:R-:W-:Y:S01]  /*1b220*/  @!PT LDS RZ, [RZ] ;  /* 0x00000000fffff984 */ /* 0x000fe20000000800 */
[----:B------:R1:W-:Y:S01]  /*1b230*/  LDGSTS.E.BYPASS.LTC128B.128 [R248+0x4100], [R18.64], !P2 ;  /* 0x0410000012f87fae */ /* 0x0003e2000d101d46 */
[----:B------:R-:W-:Y:S01]  /*1b240*/  SEL R11, RZ, 0x10, P2 ;  /* 0x00000010ff0b7807 */ /* 0x000fe20001000000 */
[----:B------:R-:W-:Y:S02]  /*1b250*/  IMAD.MOV.U32 R10, RZ, RZ, R0 ;  /* 0x000000ffff0a7224 */ /* 0x000fe400078e0000 */
[----:B------:R2:W-:Y:S02]  /*1b260*/  LDGSTS.E.BYPASS.LTC128B.128 [R248+0x6100], [R2.64], !P5 ;  /* 0x0610000002f87fae */ /* 0x0005e4000e901d46 */
[----:B--2---:R-:W-:Y:S01]  /*1b270*/  IMAD.MOV.U32 R3, RZ, RZ, 0x181f ;  /* 0x0000181fff037424 */ /* 0x004fe200078e00ff */
[----:B------:R-:W-:Y:S02]  /*1b280*/  MOV R2, 0x1b2a0 ;  /* 0x0001b2a000027802 */ /* 0x000fe40000000f00 */
[----:B-1----:R-:W-:Y:S05]  /*1b290*/  CALL.REL.NOINC `($__internal_7_$__cuda_sm70_shflsync_idx_p) ;  /* 0x0000f78000007944 */ /* 0x002fea0003c00000 */
[----:B------:R-:W-:Y:S01]  /*1b2a0*/  IMAD.MOV.U32 R0, RZ, RZ, R252 ;  /* 0x000000ffff007224 */ /* 0x000fe200078e00fc */
[----:B------:R-:W-:Y:S01]  /*1b2b0*/  MOV R251, 0x1 ;  /* 0x0000000100fb7802 */ /* 0x000fe20000000f00 */
[----:B------:R-:W-:Y:S01]  /*1b2c0*/  IMAD.MOV.U32 R136, RZ, RZ, R5 ;  /* 0x000000ffff887224 */ /* 0x000fe200078e0005 */
[----:B------:R-:W-:-:S02]  /*1b2d0*/  MOV R3, 0x181f ;  /* 0x0000181f00037802 */ /* 0x000fc40000000f00 */
[----:B------:R-:W-:Y:S02]  /*1b2e0*/  MOV R2, 0x1b300 ;  /* 0x0001b30000027802 */ /* 0x000fe40000000f00 */
[----:B------:R-:W-:Y:S05]  /*1b2f0*/  CALL.REL.NOINC `($__internal_7_$__cuda_sm70_shflsync_idx_p) ;  /* 0x0000f72000007944 */ /* 0x000fea0003c00000 */
[C---:B------:R-:W-:Y:S01]  /*1b300*/  IADD3 R18, -R11.reuse, 0x10, RZ ;  /* 0x000000100b127810 */ /* 0x040fe20007ffe1ff */
[----:B------:R-:W-:Y:S01]  /*1b310*/  IMAD.MOV.U32 R136, RZ, RZ, R4 ;  /* 0x000000ffff887224 */ /* 0x000fe200078e0004 */
[----:B------:R-:W-:Y:S01]  /*1b320*/  IADD3 R2, -R10, 0x10, RZ ;  /* 0x000000100a027810 */ /* 0x000fe20007ffe1ff */
[----:B------:R-:W-:Y:S01]  /*1b330*/  IMAD.MOV.U32 R251, RZ, RZ, 0x2 ;  /* 0x00000002fffb7424 */ /* 0x000fe200078e00ff */
[----:B------:R-:W-:Y:S02]  /*1b340*/  LOP3.LUT R18, R18, 0xf, RZ, 0xc0, !PT ;  /* 0x0000000f12127812 */ /* 0x000fe400078ec0ff */
[----:B------:R-:W-:Y:S02]  /*1b350*/  ISETP.NE.U32.AND P3, PT, R11, RZ, PT ;  /* 0x000000ff0b00720c */ /* 0x000fe40003f65070 */
[----:B------:R-:W-:Y:S02]  /*1b360*/  IADD3 R18, P1, P0, R18, R252, R12 ;  /* 0x000000fc12127210 */ /* 0x000fe4000783e00c */
[----:B------:R-:W-:-:S02]  /*1b370*/  LOP3.LUT R2, R2, 0xf, RZ, 0xc0, !PT ;  /* 0x0000000f02027812 */ /* 0x000fc400078ec0ff */
        /* <DEDUP_REMOVED lines=11> */
[----:B-1----:R-:W-:Y:S05]  /*1b430*/  CALL.REL.NOINC `($__internal_7_$__cuda_sm70_shflsync_idx_p) ;  /* 0x0000f5e000007944 */ /* 0x002fea0003c00000 */
[----:B------:R-:W-:Y:S01]  /*1b440*/  IMAD.MOV.U32 R0, RZ, RZ, R252 ;  /* 0x000000ffff007224 */ /* 0x000fe200078e00fc */
[----:B------:R-:W-:Y:S01]  /*1b450*/  MOV R251, 0x2 ;  /* 0x0000000200fb7802 */ /* 0x000fe20000000f00 */
[----:B------:R-:W-:Y:S01]  /*1b460*/  IMAD.MOV.U32 R136, RZ, RZ, R5 ;  /* 0x000000ffff887224 */ /* 0x000fe200078e0005 */
[----:B------:R-:W-:Y:S02]  /*1b470*/  MOV R3, 0x181f ;  /* 0x0000181f00037802 */ /* 0x000fe40000000f00 */
[----:B------:R-:W-:Y:S02]  /*1b480*/  MOV R2, 0x1b4a0 ;  /* 0x0001b4a000027802 */ /* 0x000fe40000000f00 */
[----:B------:R-:W-:Y:S05]  /*1b490*/  CALL.REL.NOINC `($__internal_7_$__cuda_sm70_shflsync_idx_p) ;  /* 0x0000f58000007944 */ /* 0x000fea0003c00000 */
[----:B------:R-:W-:Y:S01]  /*1b4a0*/  IADD3 R18, -R11, 0x10, RZ ;  /* 0x000000100b127810 */ /* 0x000fe20007ffe1ff */
[----:B------:R-:W-:Y:S01]  /*1b4b0*/  IMAD.MOV.U32 R136, RZ, RZ, R4 ;  /* 0x000000ffff887224 */ /* 0x000fe200078e0004 */
[----:B------:R-:W-:Y:S01]  /*1b4c0*/  IADD3 R2, -R10, 0x10, RZ ;  /* 0x000000100a027810 */ /* 0x000fe20007ffe1ff */
[----:B------:R-:W-:Y:S01]  /*1b4d0*/  IMAD.MOV.U32 R251, RZ, RZ, 0x3 ;  /* 0x00000003fffb7424 */ /* 0x000fe200078e00ff */
[----:B------:R-:W-:-:S02]  /*1b4e0*/  LOP3.LUT R18, R18, 0xf, RZ, 0xc0, !PT ;  /* 0x0000000f12127812 */ /* 0x000fc400078ec0ff */
[----:B------:R-:W-:Y:S02]  /*1b4f0*/  ISETP.NE.U32.AND P3, PT, R11, RZ, PT ;  /* 0x000000ff0b00720c */ /* 0x000fe40003f65070 */
        /* <DEDUP_REMOVED lines=20> */
[----:B------:R-:W-:Y:S01]  /*1b640*/  MOV R8, R252 ;  /* 0x000000fc00087202 */ /* 0x000fe20000000f00 */
[----:B------:R-:W-:Y:S05]  /*1b650*/  BRA `(.L_x_2009) ;  /* 0xfffefae000007947 */ /* 0x000fea000383ffff */
.L_x_1926:
[----:B------:R-:W-:Y:S01]  /*1b660*/  IMAD.MOV.U32 R136, RZ, RZ, R0 ;  /* 0x000000ffff887224 */ /* 0x000fe200078e0000 */
[----:B------:R-:W-:Y:S01]  /*1b670*/  MOV R251, RZ ;  /* 0x000000ff00fb7202 */ /* 0x000fe20000000f00 */
[----:B------:R-:W-:Y:S01]  /*1b680*/  IMAD.MOV.U32 R3, RZ, RZ, 0x1c1f ;  /* 0x00001c1fff037424 */ /* 0x000fe200078e00ff */
[----:B------:R-:W-:-:S02]  /*1b690*/  MOV R2, 0x1b6b0 ;  /* 0x0001b6b000027802 */ /* 0x000fc40000000f00 */
[----:B------:R-:W-:Y:S05]  /*1b6a0*/  CALL.REL.NOINC `($__internal_7_$__cuda_sm70_shflsync_idx_p) ;  /* 0x0000f37000007944 */ /* 0x000fea0003c00000 */
[----:B------:R-:W-:Y:S01]  /*1b6b0*/  MOV R2, R252 ;  /* 0x000000fc00027202 */ /* 0x000fe20000000f00 */
[----:B------:R-:W-:Y:S05]  /*1b6c0*/  BRA `(.L_x_2010) ;  /* 0xfffefe8000007947 */ /* 0x000fea000383ffff */
.L_x_1927:
[----:B------:R-:W-:Y:S01]  /*1b6d0*/  IMAD.MOV.U32 R136, RZ, RZ, R0 ;  /* 0x000000ffff887224 */ /* 0x000fe200078e0000 */
[----:B------:R-:W-:Y:S01]  /*1b6e0*/  MOV R251, 0x1 ;  /* 0x0000000100fb7802 */ /* 0x000fe20000000f00 */
[----:B------:R-:W-:Y:S01]  /*1b6f0*/  IMAD.MOV.U32 R3, RZ, RZ, 0x1c1f ;  /* 0x00001c1fff037424 */ /* 0x000fe200078e00ff */
[----:B------:R-:W-:-:S02]  /*1b700*/  MOV R2, 0x1b720 ;  /* 0x0001b72000027802 */ /* 0x000fc40000000f00 */
[----:B-1----:R-:W-:Y:S05]  /*1b710*/  CALL.REL.NOINC `($__internal_7_$__cuda_sm70_shflsync_idx_p) ;  /* 0x0000f30000007944 */ /* 0x002fea0003c00000 */
[----:B------:R-:W-:Y:S02]  /*1b720*/  IMAD.IADD R2, R4, 0x1, R252 ;  /* 0x0000000104027824 */ /* 0x000fe400078e02fc */
[----:B------:R-:W-:-:S02]  /*1b730*/  IMAD.MOV.U32 R136, RZ, RZ, R0 ;  /* 0x000000ffff887224 */ /* 0x000fc400078e0000 */
[----:B------:R-:W-:Y:S01]  /*1b740*/  IMAD.MOV.U32 R251, RZ, RZ, 0x2 ;  /* 0x00000002fffb7424 */ /* 0x000fe200078e00ff */
[----:B------:R-:W-:Y:S01]  /*1b750*/  IMNMX R2, R5, R2, PT ;  /* 0x0000000205027217 */ /* 0x000fe20003800200 */
[----:B------:R-:W-:-:S03]  /*1b760*/  IMAD.MOV.U32 R3, RZ, RZ, 0x1c1f ;  /* 0x00001c1fff037424 */ /* 0x000fc600078e00ff */
        /* <DEDUP_REMOVED lines=8> */
[----:B------:R-:W-:Y:S02]  /*1b7f0*/  ISETP.GT.AND P0, PT, R2, 0x11, PT ;  /* 0x000000110200780c */ /* 0x000fe40003f04270 */
[----:B------:R-:W-:Y:S02]  /*1b800*/  FSEL R17, R66, -INF , P2 ;  /* 0xff80000042117808 */ /* 0x000fe40001000000 */
        /* <DEDUP_REMOVED lines=23> */
[----:B------:R-:W-:Y:S05]  /*1b980*/  CALL.REL.NOINC `($__internal_7_$__cuda_sm70_shflsync_idx_p) ;  /* 0x0000f09000007944 */ /* 0x000fea0003c00000 */
[----:B------:R-:W-:Y:S02]  /*1b990*/  IMAD.IADD R2, R4, 0x1, R252 ;  /* 0x0000000104027824 */ /* 0x000fe400078e02fc */
[----:B------:R-:W-:Y:S02]  /*1b9a0*/  IMAD.MOV.U32 R136, RZ, RZ, R0 ;  /* 0x000000ffff887224 */ /* 0x000fe400078e0000 */
        /* <DEDUP_REMOVED lines=34> */
[----:B------:R-:W-:Y:S02]  /*1bbd0*/  FSEL R145, R41, -INF , P0 ;  /* 0xff80000029917808 */ /* 0x000fe40000000000 */
[----:B------:R-:W-:Y:S02]  /*1bbe0*/  MOV R2, 0x1bc00 ;  /* 0x0001bc0000027802 */ /* 0x000fe40000000f00 */
[----:B------:R-:W-:Y:S05]  /*1bbf0*/  CALL.REL.NOINC `($__internal_7_$__cuda_sm70_shflsync_idx_p) ;  /* 0x0000ee2000007944 */ /* 0x000fea0003c00000 */
[----:B------:R-:W-:Y:S01]  /*1bc00*/  IMAD.IADD R4, R4, 0x1, R252 ;  /* 0x0000000104047824 */ /* 0x000fe200078e02fc */
[----:B------:R-:W-:Y:S01]  /*1bc10*/  FMNMX.FTZ R136, R10, R11, !PT ;  /* 0x0000000b0a887209 */ /* 0x000fe20007810000 */
[----:B------:R-:W-:Y:S01]  /*1bc20*/  IMAD.MOV.U32 R0, RZ, RZ, 0x2 ;  /* 0x00000002ff007424 */ /* 0x000fe200078e00ff */
        /* <DEDUP_REMOVED lines=94> */
[----:B------:R-:W-:Y:S05]  /*1c210*/  CALL.REL.NOINC `($__internal_6_$__cuda_sm70_shflsync_bfly_p) ;  /* 0x0000e7a000007944 */ /* 0x000fea0003c00000 */
[----:B------:R-:W-:Y:S01]  /*1c220*/  FMNMX.FTZ R136, R136, R0, !PT ;  /* 0x0000000088887209 */ /* 0x000fe20007810000 */
[----:B------:R-:W-:Y:S01]  /*1c230*/  IMAD.MOV.U32 R0, RZ, RZ, 0x1 ;  /* 0x00000001ff007424 */ /* 0x000fe200078e00ff */
[----:B------:R-:W-:-:S03]  /*1c240*/  MOV R2, 0x1c270 ;  /* 0x0001c27000027802 */ /* 0x000fc60000000f00 */
[----:B------:R-:W-:Y:S02]  /*1c250*/  IMAD.MOV.U32 R132, RZ, RZ, R136 ;  /* 0x000000ffff847224 */ /* 0x000fe400078e0088 */
[----:B------:R-:W-:Y:S05]  /*1c260*/  CALL.REL.NOINC `($__internal_6_$__cuda_sm70_shflsync_bfly_p) ;  /* 0x0000e75000007944 */ /* 0x000fea0003c00000 */
[----:B------:R-:W-:Y:S01]  /*1c270*/  FMNMX.FTZ R136, R136, R0, !PT ;  /* 0x0000000088887209 */ /* 0x000fe20007810000 */
[----:B------:R-:W-:Y:S01]  /*1c280*/  IMAD.MOV.U32 R132, RZ, RZ, R135 ;  /* 0x000000ffff847224 */ /* 0x000fe200078e0087 */
[----:B------:R-:W-:Y:S01]  /*1c290*/  MOV R2, 0x1c2c0 ;  /* 0x0001c2c000027802 */ /* 0x000fe20000000f00 */
[----:B------:R-:W-:Y:S02]  /*1c2a0*/  IMAD.MOV.U32 R0, RZ, RZ, 0x2 ;  /* 0x00000002ff007424 */ /* 0x000fe400078e00ff */
        /* <DEDUP_REMOVED lines=26> */
[----:B------:R-:W-:Y:S01]  /*1c450*/  MOV R133, R0 ;  /* 0x0000000000857202 */ /* 0x000fe20000000f00 */
[----:B------:R-:W-:Y:S05]  /*1c460*/  BRA `(.L_x_2011) ;  /* 0xfffefe5000007947 */ /* 0x000fea000383ffff */
.L_x_1931:
[----:B------:R-:W-:Y:S01]  /*1c470*/  MOV R251, RZ ;  /* 0x000000ff00fb7202 */ /* 0x000fe20000000f00 */
[----:B------:R-:W-:Y:S01]  /*1c480*/  IMAD.MOV.U32 R136, RZ, RZ, R0 ;  /* 0x000000ffff887224 */ /* 0x000fe200078e0000 */
[----:B------:R-:W-:Y:S01]  /*1c490*/  MOV R2, 0x1c4c0 ;  /* 0x0001c4c000027802 */ /* 0x000fe20000000f00 */
[----:B------:R-:W-:Y:S02]  /*1c4a0*/  IMAD.MOV.U32 R3, RZ, RZ, 0x181f ;  /* 0x0000181fff037424 */ /* 0x000fe400078e00ff */
[----:B------:R-:W-:Y:S05]  /*1c4b0*/  CALL.REL.NOINC `($__internal_7_$__cuda_sm70_shflsync_idx_p) ;  /* 0x0000e56000007944 */ /* 0x000fea0003c00000 */
[----:B------:R-:W-:Y:S01]  /*1c4c0*/  MOV R5, R252 ;  /* 0x000000fc00057202 */ /* 0x000fe20000000f00 */
[----:B------:R-:W-:-:S05]  /*1c4d0*/  BRA `(.L_x_2012) ;  /* 0xffff20c000007947 */ /* 0x000fca000383ffff */
.L_x_1932:
[----:B------:R-:W-:Y:S01]  /*1c4e0*/  MOV R251, RZ ;  /* 0x000000ff00fb7202 */ /* 0x000fe20000000f00 */
[----:B------:R-:W-:Y:S01]  /*1c4f0*/  IMAD.MOV.U32 R136, RZ, RZ, R4 ;  /* 0x000000ffff887224 */ /* 0x000fe200078e0004 */
[----:B------:R-:W-:Y:S01]  /*1c500*/  MOV R2, 0x1c530 ;  /* 0x0001c53000027802 */ /* 0x000fe20000000f00 */
[----:B------:R-:W-:Y:S02]  /*1c510*/  IMAD.MOV.U32 R3, RZ, RZ, 0x181f ;  /* 0x0000181fff037424 */ /* 0x000fe400078e00ff */
[----:B-12---:R-:W-:Y:S05]  /*1c520*/  CALL.REL.NOINC `($__internal_7_$__cuda_sm70_shflsync_idx_p) ;  /* 0x0000e4f000007944 */ /* 0x006fea0003c00000 */
[----:B------:R-:W2:Y:S01]  /*1c530*/  LDL R3, [R1+0x8c] ;  /* 0x00008c0001037983 */ /* 0x000ea20000100800 */
[----:B------:R-:W-:Y:S01]  /*1c540*/  SEL R8, RZ, 0x10, P5 ;  /* 0x00000010ff087807 */ /* 0x000fe20002800000 */
[----:B------:R-:W-:Y:S01]  /*1c550*/  IMAD.MOV.U32 R251, RZ, RZ, 0x1 ;  /* 0x00000001fffb7424 */ /* 0x000fe200078e00ff */
[----:B------:R-:W-:Y:S01]  /*1c560*/  MOV R136, R0 ;  /* 0x0000000000887202 */ /* 0x000fe20000000f00 */
[----:B------:R-:W3:Y:S01]  /*1c570*/  LDL R2, [R1+0xb0] ;  /* 0x0000b00001027983 */ /* 0x000ee20000100800 */
[----:B--2---:R-:W-:Y:S02]  /*1c580*/  ISETP.GE.AND P1, PT, R3, c[0x0][0x1d4], PT ;  /* 0x0000750003007a0c */ /* 0x004fe40003f26270 */
[C---:B---3--:R-:W-:Y:S05]  /*1c590*/  IADD3 R6, P0, R252.reuse, R2, RZ ;  /* 0x00000002fc067210 */ /* 0x048fea0007f1e0ff */
[C---:B------:R-:W-:Y:S01]  /*1c5a0*/  IMAD.X R7, R5.reuse, 0x1, R247, P0 ;  /* 0x0000000105077824 */ /* 0x040fe200000e06f7 */
[----:B------:R-:W-:Y:S05]  /*1c5b0*/  IADD3 R2, P0, R252, R245, RZ ;  /* 0x000000f5fc027210 */ /* 0x000fea0007f1e0ff */
[----:B------:R-:W-:Y:S01]  /*1c5c0*/  @!PT LDS RZ, [RZ] ;  /* 0x00000000fffff984 */ /* 0x000fe20000000800 */
[----:B------:R-:W-:Y:S01]  /*1c5d0*/  @!PT LDS RZ, [RZ] ;  /* 0x00000000fffff984 */ /* 0x000fe20000000800 */
[----:B------:R-:W-:Y:S01]  /*1c5e0*/  @!PT LDS RZ, [RZ] ;  /* 0x00000000fffff984 */ /* 0x000fe20000000800 */
[----:B------:R1:W-:Y:S01]  /*1c5f0*/  LDGSTS.E.BYPASS.LTC128B.128 [R249], [R6.64], !P1 ;  /* 0x0000000006f97fae */ /* 0x0003e2000c901d46 */
[----:B------:R-:W-:Y:S02]  /*1c600*/  IMAD.X R3, R5, 0x1, R246, P0 ;  /* 0x0000000105037824 */ /* 0x000fe400000e06f6 */
[----:B------:R-:W-:Y:S03]  /*1c610*/  IMAD.MOV.U32 R5, RZ, RZ, R8 ;  /* 0x000000ffff057224 */ /* 0x000fe600078e0008 */
[----:B------:R2:W-:Y:S02]  /*1c620*/  LDGSTS.E.BYPASS.LTC128B.128 [R249+0x2000], [R2.64], !P5 ;  /* 0x0200000002f97fae */ /* 0x0005e4000e901d46 */
[----:B--2---:R-:W-:Y:S02]  /*1c630*/  MOV R3, 0x181f ;  /* 0x0000181f00037802 */ /* 0x004fe40000000f00 */
[----:B------:R-:W-:Y:S02]  /*1c640*/  MOV R2, 0x1c660 ;  /* 0x0001c66000027802 */ /* 0x000fe40000000f00 */
[----:B-1----:R-:W-:Y:S05]  /*1c650*/  CALL.REL.NOINC `($__internal_7_$__cuda_sm70_shflsync_idx_p) ;  /* 0x0000e3c000007944 */ /* 0x002fea0003c00000 */
[----:B------:R-:W-:Y:S01]  /*1c660*/  MOV R251, 0x1 ;  /* 0x0000000100fb7802 */ /* 0x000fe20000000f00 */
[----:B------:R-:W-:Y:S01]  /*1c670*/  IMAD.MOV.U32 R6, RZ, RZ, R252 ;  /* 0x000000ffff067224 */ /* 0x000fe200078e00fc */
[----:B------:R-:W-:Y:S01]  /*1c680*/  MOV R3, 0x181f ;  /* 0x0000181f00037802 */ /* 0x000fe20000000f00 */
[----:B------:R-:W-:Y:S01]  /*1c690*/  IMAD.MOV.U32 R136, RZ, RZ, R4 ;  /* 0x000000ffff887224 */ /* 0x000fe200078e0004 */
[----:B------:R-:W-:Y:S02]  /*1c6a0*/  MOV R2, 0x1c6c0 ;  /* 0x0001c6c000027802 */ /* 0x000fe40000000f00 */
[----:B------:R-:W-:Y:S05]  /*1c6b0*/  CALL.REL.NOINC `($__internal_7_$__cuda_sm70_shflsync_idx_p) ;  /* 0x0000e36000007944 */ /* 0x000fea0003c00000 */
[----:B------:R-:W-:Y:S01]  /*1c6c0*/  ISETP.NE.U32.AND P2, PT, R5, RZ, PT ;  /* 0x000000ff0500720c */ /* 0x000fe20003f45070 */
[----:B------:R-:W2:Y:S01]  /*1c6d0*/  LDL R3, [R1+0x8c] ;  /* 0x00008c0001037983 */ /* 0x000ea20000100800 */
[----:B------:R-:W-:Y:S02]  /*1c6e0*/  IMAD.MOV.U32 R136, RZ, RZ, R0 ;  /* 0x000000ffff887224 */ /* 0x000fe400078e0000 */
[----:B------:R-:W-:Y:S01]  /*1c6f0*/  IMAD.MOV.U32 R251, RZ, RZ, 0x2 ;  /* 0x00000002fffb7424 */ /* 0x000fe200078e00ff */
[----:B------:R-:W3:Y:S01]  /*1c700*/  LDL R2, [R1+0xb0] ;  /* 0x0000b00001027983 */ /* 0x000ee20000100800 */
[----:B--2---:R-:W-:Y:S02]  /*1c710*/  ISETP.GE.AND P1, PT, R3, c[0x0][0x1d4], PT ;  /* 0x0000750003007a0c */ /* 0x004fe40003f26270 */
[----:B---3--:R-:W-:Y:S05]  /*1c720*/  IADD3 R2, P0, R252, R2, RZ ;  /* 0x00000002fc027210 */ /* 0x008fea0007f1e0ff */
        /* <DEDUP_REMOVED lines=8> */
[----:B------:R-:W-:Y:S05]  /*1c7b0*/  IADD3.X R3, RZ, R6, R246, P1, P0 ;  /* 0x00000006ff037210 */ /* 0x000fea0000fe04f6 */
[----:B------:R1:W-:Y:S02]  /*1c7c0*/  LDGSTS.E.BYPASS.LTC128B.128.ZFILL [R249+0x2800], [R2.64], P2 ;  /* 0x0280000002f97fae */ /* 0x0003e40009141d46 */
[----:B-1----:R-:W-:Y:S01]  /*1c7d0*/  MOV R2, 0x1c800 ;  /* 0x0001c80000027802 */ /* 0x002fe20000000f00 */
[----:B------:R-:W-:Y:S02]  /*1c7e0*/  IMAD.MOV.U32 R3, RZ, RZ, 0x181f ;  /* 0x0000181fff037424 */ /* 0x000fe400078e00ff */
[----:B------:R-:W-:Y:S05]  /*1c7f0*/  CALL.REL.NOINC `($__internal_7_$__cuda_sm70_shflsync_idx_p) ;  /* 0x0000e22000007944 */ /* 0x000fea0003c00000 */
        /* <DEDUP_REMOVED lines=32> */
[----:B------:R-:W-:Y:S01]  /*1ca00*/  MOV R0, R252 ;  /* 0x000000fc00007202 */ /* 0x000fe20000000f00 */
[----:B------:R-:W-:-:S05]  /*1ca10*/  BRA `(.L_x_2013) ;  /* 0xffff1d7000007947 */ /* 0x000fca000383ffff */
.L_x_1935:
[----:B------:R-:W-:Y:S01]  /*1ca20*/  MOV R251, RZ ;  /* 0x000000ff00fb7202 */ /* 0x000fe20000000f00 */
[----:B------:R-:W-:Y:S01]  /*1ca30*/  IMAD.MOV.U32 R136, RZ, RZ, R0 ;  /* 0x000000ffff887224 */ /* 0x000fe200078e0000 */
[----:B------:R-:W-:Y:S01]  /*1ca40*/  MOV R2, 0x1ca70 ;  /* 0x0001ca7000027802 */ /* 0x000fe20000000f00 */
[----:B------:R-:W-:Y:S02]  /*1ca50*/  IMAD.MOV.U32 R3, RZ, RZ, 0x181f ;  /* 0x0000181fff037424 */ /* 0x000fe400078e00ff */
[----:B-1----:R-:W-:Y:S05]  /*1ca60*/  CALL.REL.NOINC `($__internal_7_$__cuda_sm70_shflsync_idx_p) ;  /* 0x0000dfb000007944 */ /* 0x002fea0003c00000 */
[----:B------:R-:W-:Y:S01]  /*1ca70*/  MOV R133, R252 ;  /* 0x000000fc00857202 */ /* 0x000fe20000000f00 */
[----:B------:R-:W-:-:S05]  /*1ca80*/  BRA `(.L_x_2014) ;  /* 0xffff2b7000007947 */ /* 0x000fca000383ffff */
.L_x_1936:
[----:B------:R-:W-:Y:S01]  /*1ca90*/  MOV R251, RZ ;  /* 0x000000ff00fb7202 */ /* 0x000fe20000000f00 */
[----:B------:R-:W-:Y:S01]  /*1caa0*/  IMAD.MOV.U32 R136, RZ, RZ, R132 ;  /* 0x000000ffff887224 */ /* 0x000fe200078e0084 */
[----:B------:R-:W-:Y:S01]  /*1cab0*/  MOV R2, 0x1cae0 ;  /* 0x0001cae000027802 */ /* 0x000fe20000000f00 */
[----:B------:R-:W-:Y:S02]  /*1cac0*/  IMAD.MOV.U32 R3, RZ, RZ, 0x181f ;  /* 0x0000181fff037424 */ /* 0x000fe400078e00ff */
[----:B-12---:R-:W-:Y:S05]  /*1cad0*/  CALL.REL.NOINC `($__internal_7_$__cuda_sm70_shflsync_idx_p) ;  /* 0x0000df4000007944 */ /* 0x006fea0003c00000 */
[----:B------:R-:W2:Y:S01]  /*1cae0*/  LDL R3, [R1+0x8c] ;  /* 0x00008c0001037983 */ /* 0x000ea20000100800 */
[----:B------:R-:W-:Y:S01]  /*1caf0*/  SEL R136, RZ, 0x10, P5 ;  /* 0x00000010ff887807 */ /* 0x000fe20002800000 */
[----:B------:R-:W-:Y:S02]  /*1cb00*/  IMAD.MOV.U32 R251, RZ, RZ, 0x1 ;  /* 0x00000001fffb7424 */ /* 0x000fe400078e00ff */
        /* <DEDUP_REMOVED lines=8> */
[----:B------:R1:W-:Y:S01]  /*1cb90*/  LDGSTS.E.BYPASS.LTC128B.128 [R248+0x4100], [R134.64], !P1 ;  /* 0x0410000086f87fae */ /* 0x0003e2000c901d46 */
[----:B------:R-:W-:Y:S02]  /*1cba0*/  IMAD.X R3, R133, 0x1, R246, P0 ;  /* 0x0000000185037824 */ /* 0x000fe400000e06f6 */
[----:B------:R-:W-:Y:S01]  /*1cbb0*/  IMAD.MOV.U32 R133, RZ, RZ, R136 ;  /* 0x000000ffff857224 */ /* 0x000fe200078e0088 */
[----:B------:R-:W-:Y:S02]  /*1cbc0*/  MOV R136, R0 ;  /* 0x0000000000887202 */ /* 0x000fe40000000f00 */
        /* <DEDUP_REMOVED lines=64> */
.L_x_1937:
[----:B------:R-:W-:Y:S01]  /*1cfd0*/  MOV R251, RZ ;  /* 0x000000ff00fb7202 */ /* 0x000fe20000000f00 */
[----:B------:R-:W-:Y:S01]  /*1cfe0*/  IMAD.MOV.U32 R136, RZ, RZ, R132 ;  /* 0x000000ffff887224 */ /* 0x000fe200078e0084 */
[----:B------:R-:W-:Y:S01]  /*1cff0*/  MOV R2, 0x1d020 ;  /* 0x0001d02000027802 */ /* 0x000fe20000000f00 */
[----:B------:R-:W-:Y:S02]  /*1d000*/  IMAD.MOV.U32 R3, RZ, RZ, 0x1c1f ;  /* 0x00001c1fff037424 */ /* 0x000fe400078e00ff */
[----:B------:R-:W-:Y:S05]  /*1d010*/  CALL.REL.NOINC `($__internal_7_$__cuda_sm70_shflsync_idx_p) ;  /* 0x0000da0000007944 */ /* 0x000fea0003c00000 */
[----:B------:R-:W-:Y:S01]  /*1d020*/  MOV R0, R252 ;  /* 0x000000fc00007202 */ /* 0x000fe20000000f00 */
[----:B------:R-:W-:-:S05]  /*1d030*/  BRA `(.L_x_2016) ;  /* 0xffff2a3000007947 */ /* 0x000fca000383ffff */
.L_x_1938:
[----:B------:R-:W-:Y:S01]  /*1d040*/  MOV R251, 0x1 ;  /* 0x0000000100fb7802 */ /* 0x000fe20000000f00 */
[----:B------:R-:W-:Y:S01]  /*1d050*/  IMAD.MOV.U32 R136, RZ, RZ, R132 ;  /* 0x000000ffff887224 */ /* 0x000fe200078e0084 */
[----:B------:R-:W-:Y:S01]  /*1d060*/  MOV R2, 0x1d090 ;  /* 0x0001d09000027802 */ /* 0x000fe20000000f00 */
[----:B------:R-:W-:Y:S02]  /*1d070*/  IMAD.MOV.U32 R3, RZ, RZ, 0x1c1f ;  /* 0x00001c1fff037424 */ /* 0x000fe400078e00ff */
[----:B-1----:R-:W-:Y:S05]  /*1d080*/  CALL.REL.NOINC `($__internal_7_$__cuda_sm70_shflsync_idx_p) ;  /* 0x0000d99000007944 */ /* 0x002fea0003c00000 */
[----:B------:R-:W-:Y:S01]  /*1d090*/  MOV R2, 0x1d2f0 ;  /* 0x0001d2f000027802 */ /* 0x000fe20000000f00 */
[----:B------:R-:W-:Y:S02]  /*1d0a0*/  IMAD.IADD R252, R133, 0x1, R252 ;  /* 0x0000000185fc7824 */ /* 0x000fe400078e02fc */
[----:B------:R-:W-:Y:S02]  /*1d0b0*/  IMAD.MOV.U32 R136, RZ, RZ, R132 ;  /* 0x000000ffff887224 */ /* 0x000fe400078e0084 */
[----:B------:R-:W-:Y:S01]  /*1d0c0*/  IMAD.MOV.U32 R251, RZ, RZ, 0x2 ;  /* 0x00000002fffb7424 */ /* 0x000fe200078e00ff */
[C---:B------:R-:W-:Y:S01]  /*1d0d0*/  ISETP.GT.AND P0, PT, R252.reuse, RZ, PT ;  /* 0x000000fffc00720c */ /* 0x040fe20003f04270 */
[----:B------:R-:W-:Y:S01]  /*1d0e0*/  IMAD.MOV.U32 R3, RZ, RZ, 0x1c1f ;  /* 0x00001c1fff037424 */ /* 0x000fe200078e00ff */
[----:B------:R-:W-:Y:S02]  /*1d0f0*/  ISETP.GT.AND P1, PT, R252, 0x1, PT ;  /* 0x00000001fc00780c */ /* 0x000fe40003f24270 */
[----:B------:R-:W-:Y:S02]  /*1d100*/  FSEL R6, R6, -INF , P0 ;  /* 0xff80000006067808 */ /* 0x000fe40000000000 */
[C---:B------:R-:W-:Y:S02]  /*1d110*/  ISETP.GT.AND P0, PT, R252.reuse, 0x9, PT ;  /* 0x00000009fc00780c */ /* 0x040fe40003f04270 */
[C---:B------:R-:W-:Y:S02]  /*1d120*/  ISETP.GT.AND P2, PT, R252.reuse, 0x8, PT ;  /* 0x00000008fc00780c */ /* 0x040fe40003f44270 */
[----:B------:R-:W-:Y:S02]  /*1d130*/  FSEL R17, R7, -INF , P1 ;  /* 0xff80000007117808 */ /* 0x000fe40000800000 */
[C---:B------:R-:W-:Y:S02]  /*1d140*/  ISETP.GT.AND P1, PT, R252.reuse, 0x10, PT ;  /* 0x00000010fc00780c */ /* 0x040fe40003f24270 */
[----:B------:R-:W-:Y:S02]  /*1d150*/  FSEL R19, R19, -INF , P0 ;  /* 0xff80000013137808 */ /* 0x000fe40000000000 */
[----:B------:R-:W-:Y:S02]  /*1d160*/  ISETP.GT.AND P0, PT, R252, 0x11, PT ;  /* 0x00000011fc00780c */ /* 0x000fe40003f04270 */
        /* <DEDUP_REMOVED lines=23> */
[----:B------:R-:W-:Y:S05]  /*1d2e0*/  CALL.REL.NOINC `($__internal_7_$__cuda_sm70_shflsync_idx_p) ;  /* 0x0000d73000007944 */ /* 0x000fea0003c00000 */
        /* <DEDUP_REMOVED lines=36> */
[----:B------:R-:W-:Y:S02]  /*1d530*/  FSEL R61, R61, -INF , P0 ;  /* 0xff8000003d3d7808 */ /* 0x000fe40000000000 */
[----:B------:R-:W-:Y:S05]  /*1d540*/  CALL.REL.NOINC `($__internal_7_$__cuda_sm70_shflsync_idx_p) ;  /* 0x0000d4d000007944 */ /* 0x000fea0003c00000 */
[----:B------:R-:W-:Y:S01]  /*1d550*/  FMNMX.FTZ R132, R141, R137, !PT ;  /* 0x000000898d847209 */ /* 0x000fe20007810000 */
[----:B------:R-:W-:Y:S01]  /*1d560*/  IMAD.IADD R133, R133, 0x1, R252 ;  /* 0x0000000185857824 */ /* 0x000fe200078e02fc */
[----:B------:R-:W-:Y:S01]  /*1d570*/  FMNMX.FTZ R4, R6, R138, !PT ;  /* 0x0000008a06047209 */ /* 0x000fe20007810000 */
[----:B------:R-:W-:Y:S01]  /*1d580*/  IMAD.MOV.U32 R0, RZ, RZ, 0x2 ;  /* 0x00000002ff007424 */ /* 0x000fe200078e00ff */
        /* <DEDUP_REMOVED lines=10> */
[----:B------:R-:W-:Y:S02]  /*1d630*/  FMNMX.FTZ R4, R17, R4, !PT ;  /* 0x0000000411047209 */ /* 0x000fe40007810000 */
[----:B------:R-:W-:Y:S02]  /*1d640*/  FMNMX.FTZ R7, R9, R7, !PT ;  /* 0x0000000709077209 */ /* 0x000fe40007810000 */
        /* <DEDUP_REMOVED lines=86> */
[----:B------:R-:W-:Y:S02]  /*1dbb0*/  MOV R2, 0x1dbd0 ;  /* 0x0001dbd000027802 */ /* 0x000fe40000000f00 */
        /* <DEDUP_REMOVED lines=26> */
[----:B------:R-:W-:Y:S03]  /*1dd60*/  MOV R2, 0x1dd90 ;  /* 0x0001dd9000027802 */ /* 0x000fe60000000f00 */
[----:B------:R-:W-:Y:S02]  /*1dd70*/  IMAD.MOV.U32 R132, RZ, RZ, R4 ;  /* 0x000000ffff847224 */ /* 0x000fe400078e0004 */
[----:B------:R-:W-:Y:S05]  /*1dd80*/  CALL.REL.NOINC `($__internal_6_$__cuda_sm70_shflsync_bfly_p) ;  /* 0x0000cc3000007944 */ /* 0x000fea0003c00000 */
[----:B------:R-:W-:-:S05]  /*1dd90*/  BRA `(.L_x_2017) ;  /* 0xffff2a4000007947 */ /* 0x000fca000383ffff */
.L_x_1941:
[----:B-1--4-:R-:W-:Y:S01]  /*1dda0*/  MOV R251, RZ ;  /* 0x000000ff00fb7202 */ /* 0x012fe20000000f00 */
[----:B------:R-:W-:Y:S01]  /*1ddb0*/  IMAD.MOV.U32 R136, RZ, RZ, R0 ;  /* 0x000000ffff887224 */ /* 0x000fe200078e0000 */
[----:B------:R-:W-:Y:S01]  /*1ddc0*/  MOV R2, 0x1ddf0 ;  /* 0x0001ddf000027802 */ /* 0x000fe20000000f00 */
[----:B------:R-:W-:Y:S02]  /*1ddd0*/  IMAD.MOV.U32 R3, RZ, RZ, 0x181f ;  /* 0x0000181fff037424 */ /* 0x000fe400078e00ff */
[----:B------:R-:W-:Y:S05]  /*1dde0*/  CALL.REL.NOINC `($__internal_7_$__cuda_sm70_shflsync_idx_p) ;  /* 0x0000cc3000007944 */ /* 0x000fea0003c00000 */
[----:B------:R-:W-:Y:S01]  /*1ddf0*/  MOV R37, R252 ;  /* 0x000000fc00257202 */ /* 0x000fe20000000f00 */
[----:B------:R-:W-:-:S05]  /*1de00*/  BRA `(.L_x_2018) ;  /* 0xffff533000007947 */ /* 0x000fca000383ffff */
.L_x_1944:
[----:B------:R-:W-:Y:S01]  /*1de10*/  MOV R251, RZ ;  /* 0x000000ff00fb7202 */ /* 0x000fe20000000f00 */
[----:B------:R-:W-:Y:S01]  /*1de20*/  IMAD.MOV.U32 R136, RZ, RZ, R0 ;  /* 0x000000ffff887224 */ /* 0x000fe200078e0000 */
[----:B------:R-:W-:Y:S01]  /*1de30*/  MOV R2, 0x1de60 ;  /* 0x0001de6000027802 */ /* 0x000fe20000000f00 */
[----:B------:R-:W-:Y:S02]  /*1de40*/  IMAD.MOV.U32 R3, RZ, RZ, 0x181f ;  /* 0x0000181fff037424 */ /* 0x000fe400078e00ff */
[----:B-1----:R-:W-:Y:S05]  /*1de50*/  CALL.REL.NOINC `($__internal_7_$__cuda_sm70_shflsync_idx_p) ;  /* 0x0000cbc000007944 */ /* 0x002fea0003c00000 */
[----:B------:R-:W-:Y:S01]  /*1de60*/  MOV R134, R252 ;  /* 0x000000fc00867202 */ /* 0x000fe20000000f00 */
[----:B------:R-:W-:-:S05]  /*1de70*/  BRA `(.L_x_2019) ;  /* 0xffff625000007947 */ /* 0x000fca000383ffff */
.L_x_1945:
[----:B------:R-:W-:Y:S01]  /*1de80*/  MOV R251, RZ ;  /* 0x000000ff00fb7202 */ /* 0x000fe20000000f00 */
[----:B------:R-:W-:Y:S01]  /*1de90*/  IMAD.MOV.U32 R136, RZ, RZ, R132 ;  /* 0x000000ffff887224 */ /* 0x000fe200078e0084 */
[----:B------:R-:W-:Y:S01]  /*1dea0*/  MOV R2, 0x1ded0 ;  /* 0x0001ded000027802 */ /* 0x000fe20000000f00 */
[----:B------:R-:W-:Y:S02]  /*1deb0*/  IMAD.MOV.U32 R3, RZ, RZ, 0x181f ;  /* 0x0000181fff037424 */ /* 0x000fe400078e00ff */
[----:B-12---:R-:W-:Y:S05]  /*1dec0*/  CALL.REL.NOINC `($__internal_7_$__cuda_sm70_shflsync_idx_p) ;  /* 0x0000cb5000007944 */ /* 0x006fea0003c00000 */
[----:B------:R-:W-:Y:S01]  /*1ded0*/  IADD3 R142, P0, R252, R246, RZ ;  /* 0x000000f6fc8e7210 */ /* 0x000fe20007f1e0ff */
[----:B------:R-:W-:Y:S01]  /*1dee0*/  IMAD.MOV.U32 R251, RZ, RZ, 0x1 ;  /* 0x00000001fffb7424 */ /* 0x000fe200078e00ff */
[----:B------:R-:W-:Y:S03]  /*1def0*/  MOV R136, R0 ;  /* 0x0000000000887202 */ /* 0x000fe60000000f00 */
[----:B------:R-:W-:Y:S01]  /*1df00*/  IMAD.X R143, R134, 0x1, R247, P0 ;  /* 0x00000001868f7824 */ /* 0x000fe200000e06f7 */
[----:B------:R-:W-:Y:S04]  /*1df10*/  IADD3 R2, P0, R252, R141, RZ ;  /* 0x0000008dfc027210 */ /* 0x000fe80007f1e0ff */
[----:B------:R-:W-:Y:S01]  /*1df20*/  @!PT LDS RZ, [RZ] ;  /* 0x00000000fffff984 */ /* 0x000fe20000000800 */
[----:B------:R-:W-:Y:S01]  /*1df30*/  @!PT LDS RZ, [RZ] ;  /* 0x00000000fffff984 */ /* 0x000fe20000000800 */
[----:B------:R-:W-:Y:S01]  /*1df40*/  @!PT LDS RZ, [RZ] ;  /* 0x00000000fffff984 */ /* 0x000fe20000000800 */
[----:B------:R1:W-:Y:S01]  /*1df50*/  LDGSTS.E.BYPASS.LTC128B.128 [R248+0x4100], [R142.64], !P3 ;  /* 0x041000008ef87fae */ /* 0x0003e2000d901d46 */
[----:B------:R-:W-:Y:S05]  /*1df60*/  IMAD.X R3, R134, 0x1, R245, P0 ;  /* 0x0000000186037824 */ /* 0x000fea00000e06f5 */
        /* <DEDUP_REMOVED lines=10> */
[C---:B------:R-:W-:Y:S01]  /*1e010*/  IADD3 R134, P0, R252.reuse, R246, RZ ;  /* 0x000000f6fc867210 */ /* 0x040fe20007f1e0ff */
[----:B------:R-:W-:Y:S01]  /*1e020*/  IMAD.MOV.U32 R251, RZ, RZ, 0x2 ;  /* 0x00000002fffb7424 */ /* 0x000fe200078e00ff */
[----:B------:R-:W-:Y:S03]  /*1e030*/  MOV R136, R0 ;  /* 0x0000000000887202 */ /* 0x000fe60000000f00 */
[C---:B------:R-:W-:Y:S01]  /*1e040*/  IMAD.X R135, R133.reuse, 0x1, R247, P0 ;  /* 0x0000000185877824 */ /* 0x040fe200000e06f7 */
        /* <DEDUP_REMOVED lines=38> */
.L_x_1946:
[----:B------:R-:W-:Y:S02]  /*1e2b0*/  MOV R0, 0x2 ;  /* 0x0000000200007802 */ /* 0x000fe40000000f00 */
        /* <DEDUP_REMOVED lines=33> */
[----:B------:R-:W-:-:S05]  /*1e4d0*/  BRA `(.L_x_2021) ;  /* 0xffff634000007947 */ /* 0x000fca000383ffff */
.L_x_1948:
[----:B------:R1:W5:Y:S01]  /*1e4e0*/  LDL R132, [R1+0x7c] ;  /* 0x00007c0001847983 */ /* 0x0003620000100800 */
[----:B------:R-:W-:-:S02]  /*1e4f0*/  MOV R0, 0x2 ;  /* 0x0000000200007802 */ /* 0x000fc40000000f00 */
[----:B------:R-:W-:Y:S02]  /*1e500*/  MOV R2, 0x1e520 ;  /* 0x0001e52000027802 */ /* 0x000fe40000000f00 */
[----:B-1---5:R-:W-:Y:S05]  /*1e510*/  CALL.REL.NOINC `($__internal_6_$__cuda_sm70_shflsync_bfly_p) ;  /* 0x0000c4a000007944 */ /* 0x022fea0003c00000 */
[----:B------:R-:W-:Y:S01]  /*1e520*/  MOV R5, R0 ;  /* 0x0000000000057202 */ /* 0x000fe20000000f00 */
[----:B------:R-:W-:Y:S05]  /*1e530*/  BRA `(.L_x_2022) ;  /* 0xffff8c2000007947 */ /* 0x000fea000383ffff */
.L_x_1949:
[----:B------:R-:W-:Y:S01]  /*1e540*/  IMAD.MOV.U32 R132, RZ, RZ, R5 ;  /* 0x000000ffff847224 */ /* 0x000fe200078e0005 */
[----:B------:R-:W-:Y:S02]  /*1e550*/  MOV R0, 0x1 ;  /* 0x0000000100007802 */ /* 0x000fe40000000f00 */
[----:B------:R-:W-:Y:S02]  /*1e560*/  MOV R2, 0x1e580 ;  /* 0x0001e58000027802 */ /* 0x000fe40000000f00 */
[----:B------:R-:W-:Y:S05]  /*1e570*/  CALL.REL.NOINC `($__internal_6_$__cuda_sm70_shflsync_bfly_p) ;  /* 0x0000c44000007944 */ /* 0x000fea0003c00000 */
[----:B------:R1:W5:Y:S01]  /*1e580*/  LDL R132, [R1+0x78] ;  /* 0x0000780001847983 */ /* 0x0003620000100800 */
[----:B------:R-:W-:Y:S01]  /*1e590*/  FADD.FTZ R5, R5, R0 ;  /* 0x0000000005057221 */ /* 0x000fe20000010000 */
[----:B------:R-:W-:Y:S02]  /*1e5a0*/  MOV R0, 0x2 ;  /* 0x0000000200007802 */ /* 0x000fe40000000f00 */
[----:B------:R-:W-:Y:S02]  /*1e5b0*/  MOV R2, 0x1e5d0 ;  /* 0x0001e5d000027802 */ /* 0x000fe40000000f00 */
[----:B-1---5:R-:W-:Y:S05]  /*1e5c0*/  CALL.REL.NOINC `($__internal_6_$__cuda_sm70_shflsync_bfly_p) ;  /* 0x0000c3f000007944 */ /* 0x022fea0003c00000 */
[----:B------:R-:W2:Y:S02]  /*1e5d0*/  LDL.LU R2, [R1+0x78] ;  /* 0x0000780001027983 */ /* 0x000ea40000300800 */
[----:B--2---:R-:W-:Y:S01]  /*1e5e0*/  FADD.FTZ R4, R2, R0 ;  /* 0x0000000002047221 */ /* 0x004fe20000010000 */
[----:B------:R-:W-:-:S02]  /*1e5f0*/  MOV R0, 0x1 ;  /* 0x0000000100007802 */ /* 0x000fc40000000f00 */
[----:B------:R-:W-:Y:S02]  /*1e600*/  MOV R2, 0x1e630 ;  /* 0x0001e63000027802 */ /* 0x000fe40000000f00 */
[----:B------:R-:W-:Y:S02]  /*1e610*/  MOV R132, R4 ;  /* 0x0000000400847202 */ /* 0x000fe40000000f00 */
        /* <DEDUP_REMOVED lines=8> */
[----:B------:R-:W-:Y:S02]  /*1e6a0*/  MOV R0, 0x1 ;  /* 0x0000000100007802 */ /* 0x000fe40000000f00 */
[----:B------:R-:W-:-:S02]  /*1e6b0*/  MOV R2, 0x1e6e0 ;  /* 0x0001e6e000027802 */ /* 0x000fc40000000f00 */
        /* <DEDUP_REMOVED lines=10> */
[----:B------:R-:W-:Y:S02]  /*1e760*/  MOV R2, 0x1e790 ;  /* 0x0001e79000027802 */ /* 0x000fe40000000f00 */
[----:B------:R-:W-:-:S02]  /*1e770*/  MOV R132, R9 ;  /* 0x0000000900847202 */ /* 0x000fc40000000f00 */
[----:B------:R-:W-:Y:S05]  /*1e780*/  CALL.REL.NOINC `($__internal_6_$__cuda_sm70_shflsync_bfly_p) ;  /* 0x0000c23000007944 */ /* 0x000fea0003c00000 */
[----:B------:R-:W-:Y:S01]  /*1e790*/  MOV R7, R0 ;  /* 0x0000000000077202 */ /* 0x000fe20000000f00 */
[----:B------:R-:W-:Y:S05]  /*1e7a0*/  BRA `(.L_x_2023) ;  /* 0xffff8ae000007947 */ /* 0x000fea000383ffff */
.L_x_1969:
[----:B------:R-:W-:Y:S01]  /*1e7b0*/  IMAD.MOV.U32 R136, RZ, RZ, R9 ;  /* 0x000000ffff887224 */ /* 0x000fe200078e0009 */
[----:B------:R-:W-:Y:S01]  /*1e7c0*/  MOV R251, RZ ;  /* 0x000000ff00fb7202 */ /* 0x000fe20000000f00 */
[----:B------:R-:W-:Y:S01]  /*1e7d0*/  IMAD.MOV.U32 R3, RZ, RZ, 0x181f ;  /* 0x0000181fff037424 */ /* 0x000fe200078e00ff */
[----:B------:R-:W-:-:S02]  /*1e7e0*/  MOV R2, 0x1e800 ;  /* 0x0001e80000027802 */ /* 0x000fc40000000f00 */
[----:B-----5:R-:W-:Y:S05]  /*1e7f0*/  CALL.REL.NOINC `($__internal_7_$__cuda_sm70_shflsync_idx_p) ;  /* 0x0000c22000007944 */ /* 0x020fea0003c00000 */
[----:B------:R-:W-:Y:S01]  /*1e800*/  MOV R0, R252 ;  /* 0x000000fc00007202 */ /* 0x000fe20000000f00 */
[----:B------:R-:W-:Y:S05]  /*1e810*/  BRA `(.L_x_2024) ;  /* 0xffffb7d000007947 */ /* 0x000fea000383ffff */
.L_x_1970:
[----:B------:R-:W-:Y:S01]  /*1e820*/  IMAD.MOV.U32 R136, RZ, RZ, R11 ;  /* 0x000000ffff887224 */ /* 0x000fe200078e000b */
[----:B------:R-:W-:Y:S01]  /*1e830*/  MOV R251, RZ ;  /* 0x000000ff00fb7202 */ /* 0x000fe20000000f00 */
[----:B------:R-:W-:Y:S01]  /*1e840*/  IMAD.MOV.U32 R3, RZ, RZ, 0x181f ;  /* 0x0000181fff037424 */ /* 0x000fe200078e00ff */
[----:B------:R-:W-:-:S02]  /*1e850*/  MOV R2, 0x1e870 ;  /* 0x0001e87000027802 */ /* 0x000fc40000000f00 */
[----:B-12--5:R-:W-:Y:S05]  /*1e860*/  CALL.REL.NOINC `($__internal_7_$__cuda_sm70_shflsync_idx_p) ;  /* 0x0000c1b000007944 */ /* 0x026fea0003c00000 */
[----:B------:R-:W-:Y:S01]  /*1e870*/  MOV R2, R252 ;  /* 0x000000fc00027202 */ /* 0x000fe20000000f00 */
[----:B------:R-:W-:Y:S05]  /*1e880*/  BRA `(.L_x_2025) ;  /* 0xffffb78000007947 */ /* 0x000fea000383ffff */
.L_x_1973:
[----:B------:R-:W-:Y:S01]  /*1e890*/  IMAD.MOV.U32 R136, RZ, RZ, R9 ;  /* 0x000000ffff887224 */ /* 0x000fe200078e0009 */
[----:B------:R-:W-:Y:S01]  /*1e8a0*/  MOV R251, 0x1 ;  /* 0x0000000100fb7802 */ /* 0x000fe20000000f00 */
[----:B--2---:R-:W-:Y:S01]  /*1e8b0*/  IMAD.MOV.U32 R3, RZ, RZ, 0x181f ;  /* 0x0000181fff037424 */ /* 0x004fe200078e00ff */
[----:B----4-:R-:W-:-:S02]  /*1e8c0*/  MOV R2, 0x1e8e0 ;  /* 0x0001e8e000027802 */ /* 0x010fc40000000f00 */
[----:B-1-3--:R-:W-:Y:S05]  /*1e8d0*/  CALL.REL.NOINC `($__internal_7_$__cuda_sm70_shflsync_idx_p) ;  /* 0x0000c14000007944 */ /* 0x00afea0003c00000 */
        /* <DEDUP_REMOVED lines=8> */
.L_x_1976:
[----:B------:R-:W-:Y:S01]  /*1e960*/  IMAD.MOV.U32 R136, RZ, RZ, R9 ;  /* 0x000000ffff887224 */ /* 0x000fe200078e0009 */
[----:B------:R-:W-:Y:S01]  /*1e970*/  MOV R251, 0x2 ;  /* 0x0000000200fb7802 */ /* 0x000fe20000000f00 */
[----:B--2---:R-:W-:Y:S01]  /*1e980*/  IMAD.MOV.U32 R3, RZ, RZ, 0x181f ;  /* 0x0000181fff037424 */ /* 0x004fe200078e00ff */
[----:B------:R-:W-:Y:S02]  /*1e990*/  MOV R2, 0x1e9b0 ;  /* 0x0001e9b000027802 */ /* 0x000fe40000000f00 */
[----:B-1-3--:R-:W-:Y:S05]  /*1e9a0*/  CALL.REL.NOINC `($__internal_7_$__cuda_sm70_shflsync_idx_p) ;  /* 0x0000c07000007944 */ /* 0x00afea0003c00000 */
[----:B------:R-:W-:Y:S01]  /*1e9b0*/  MOV R0, R252 ;  /* 0x000000fc00007202 */ /* 0x000fe20000000f00 */
[----:B------:R-:W-:Y:S05]  /*1e9c0*/  BRA `(.L_x_2027) ;  /* 0xffffb87000007947 */ /* 0x000fea000383ffff */
.L_x_1977:
[----:B------:R-:W-:Y:S01]  /*1e9d0*/  IMAD.MOV.U32 R136, RZ, RZ, R11 ;  /* 0x000000ffff887224 */ /* 0x000fe200078e000b */
[----:B------:R-:W-:Y:S01]  /*1e9e0*/  MOV R251, 0x2 ;  /* 0x0000000200fb7802 */ /* 0x000fe20000000f00 */
[----:B--2---:R-:W-:Y:S01]  /*1e9f0*/  IMAD.MOV.U32 R3, RZ, RZ, 0x181f ;  /* 0x0000181fff037424 */ /* 0x004fe200078e00ff */
[----:B------:R-:W-:Y:S02]  /*1ea00*/  MOV R2, 0x1ea20 ;  /* 0x0001ea2000027802 */ /* 0x000fe40000000f00 */
[----:B-1-34-:R-:W-:Y:S05]  /*1ea10*/  CALL.REL.NOINC `($__internal_7_$__cuda_sm70_shflsync_idx_p) ;  /* 0x0000c00000007944 */ /* 0x01afea0003c00000 */
[----:B------:R-:W-:Y:S01]  /*1ea20*/  MOV R2, R252 ;  /* 0x000000fc00027202 */ /* 0x000fe20000000f00 */
[----:B------:R-:W-:Y:S05]  /*1ea30*/  BRA `(.L_x_2028) ;  /* 0xffffb82000007947 */ /* 0x000fea000383ffff */
.L_x_1980:
[----:B------:R-:W-:Y:S01]  /*1ea40*/  IMAD.MOV.U32 R136, RZ, RZ, R9 ;  /* 0x000000ffff887224 */ /* 0x000fe200078e0009 */
[----:B------:R-:W-:Y:S01]  /*1ea50*/  MOV R251, 0x3 ;  /* 0x0000000300fb7802 */ /* 0x000fe20000000f00 */
[----:B-1----:R-:W-:Y:S01]  /*1ea60*/  IMAD.MOV.U32 R3, RZ, RZ, 0x181f ;  /* 0x0000181fff037424 */ /* 0x002fe200078e00ff */
[----:B---3--:R-:W-:-:S02]  /*1ea70*/  MOV R2, 0x1ea90 ;  /* 0x0001ea9000027802 */ /* 0x008fc40000000f00 */
[----:B--2-4-:R-:W-:Y:S05]  /*1ea80*/  CALL.REL.NOINC `($__internal_7_$__cuda_sm70_shflsync_idx_p) ;  /* 0x0000bf9000007944 */ /* 0x014fea0003c00000 */
        /* <DEDUP_REMOVED lines=8> */
.L_x_1983:
[----:B------:R-:W-:Y:S01]  /*1eb10*/  IMAD.MOV.U32 R136, RZ, RZ, R9 ;  /* 0x000000ffff887224 */ /* 0x000fe200078e0009 */
[----:B------:R-:W-:Y:S01]  /*1eb20*/  MOV R251, 0x4 ;  /* 0x0000000400fb7802 */ /* 0x000fe20000000f00 */
[----:B--2---:R-:W-:Y:S01]  /*1eb30*/  IMAD.MOV.U32 R3, RZ, RZ, 0x181f ;  /* 0x0000181fff037424 */ /* 0x004fe200078e00ff */
[----:B---3--:R-:W-:Y:S02]  /*1eb40*/  MOV R2, 0x1eb60 ;  /* 0x0001eb6000027802 */ /* 0x008fe40000000f00 */
[----:B-1--4-:R-:W-:Y:S05]  /*1eb50*/  CALL.REL.NOINC `($__internal_7_$__cuda_sm70_shflsync_idx_p) ;  /* 0x0000bec000007944 */ /* 0x012fea0003c00000 */
[----:B------:R-:W-:Y:S01]  /*1eb60*/  MOV R0, R252 ;  /* 0x000000fc00007202 */ /* 0x000fe20000000f00 */
[----:B------:R-:W-:Y:S05]  /*1eb70*/  BRA `(.L_x_2030) ;  /* 0xffffb91000007947 */ /* 0x000fea000383ffff */
.L_x_1984:
[----:B------:R-:W-:Y:S01]  /*1eb80*/  IMAD.MOV.U32 R136, RZ, RZ, R11 ;  /* 0x000000ffff887224 */ /* 0x000fe200078e000b */
[----:B------:R-:W-:Y:S01]  /*1eb90*/  MOV R251, 0x4 ;  /* 0x0000000400fb7802 */ /* 0x000fe20000000f00 */
[----:B--2---:R-:W-:Y:S01]  /*1eba0*/  IMAD.MOV.U32 R3, RZ, RZ, 0x181f ;  /* 0x0000181fff037424 */ /* 0x004fe200078e00ff */
[----:B---3--:R-:W-:Y:S02]  /*1ebb0*/  MOV R2, 0x1ebd0 ;  /* 0x0001ebd000027802 */ /* 0x008fe40000000f00 */
[----:B-1--4-:R-:W-:Y:S05]  /*1ebc0*/  CALL.REL.NOINC `($__internal_7_$__cuda_sm70_shflsync_idx_p) ;  /* 0x0000be5000007944 */ /* 0x012fea0003c00000 */
[----:B------:R-:W-:Y:S01]  /*1ebd0*/  MOV R2, R252 ;  /* 0x000000fc00027202 */ /* 0x000fe20000000f00 */
[----:B------:R-:W-:Y:S05]  /*1ebe0*/  BRA `(.L_x_2031) ;  /* 0xffffb8c000007947 */ /* 0x000fea000383ffff */
.L_x_1987:
[----:B------:R-:W-:Y:S01]  /*1ebf0*/  IMAD.MOV.U32 R136, RZ, RZ, R9 ;  /* 0x000000ffff887224 */ /* 0x000fe200078e0009 */
[----:B------:R-:W-:Y:S01]  /*1ec00*/  MOV R251, 0x5 ;  /* 0x0000000500fb7802 */ /* 0x000fe20000000f00 */
[----:B---3--:R-:W-:Y:S01]  /*1ec10*/  IMAD.MOV.U32 R3, RZ, RZ, 0x181f ;  /* 0x0000181fff037424 */ /* 0x008fe200078e00ff */
[----:B------:R-:W-:-:S02]  /*1ec20*/  MOV R2, 0x1ec40 ;  /* 0x0001ec4000027802 */ /* 0x000fc40000000f00 */
[----:B-12-4-:R-:W-:Y:S05]  /*1ec30*/  CALL.REL.NOINC `($__internal_7_$__cuda_sm70_shflsync_idx_p) ;  /* 0x0000bde000007944 */ /* 0x016fea0003c00000 */
        /* <DEDUP_REMOVED lines=8> */
.L_x_1990:
[----:B------:R-:W-:Y:S01]  /*1ecc0*/  IMAD.MOV.U32 R136, RZ, RZ, R9 ;  /* 0x000000ffff887224 */ /* 0x000fe200078e0009 */
[----:B------:R-:W-:Y:S01]  /*1ecd0*/  MOV R251, 0x6 ;  /* 0x0000000600fb7802 */ /* 0x000fe20000000f00 */
[----:B--2---:R-:W-:Y:S01]  /*1ece0*/  IMAD.MOV.U32 R3, RZ, RZ, 0x181f ;  /* 0x0000181fff037424 */ /* 0x004fe200078e00ff */
[----:B---3--:R-:W-:Y:S02]  /*1ecf0*/  MOV R2, 0x1ed10 ;  /* 0x0001ed1000027802 */ /* 0x008fe40000000f00 */
[----:B-1--4-:R-:W-:Y:S05]  /*1ed00*/  CALL.REL.NOINC `($__internal_7_$__cuda_sm70_shflsync_idx_p) ;  /* 0x0000bd1000007944 */ /* 0x012fea0003c00000 */
[----:B------:R-:W-:Y:S01]  /*1ed10*/  MOV R0, R252 ;  /* 0x000000fc00007202 */ /* 0x000fe20000000f00 */
[----:B------:R-:W-:Y:S05]  /*1ed20*/  BRA `(.L_x_2033) ;  /* 0xffffb9b000007947 */ /* 0x000fea000383ffff */
.L_x_1991:
[----:B------:R-:W-:Y:S01]  /*1ed30*/  IMAD.MOV.U32 R136, RZ, RZ, R11 ;  /* 0x000000ffff887224 */ /* 0x000fe200078e000b */
[----:B------:R-:W-:Y:S01]  /*1ed40*/  MOV R251, 0x6 ;  /* 0x0000000600fb7802 */ /* 0x000fe20000000f00 */
[----:B--2---:R-:W-:Y:S01]  /*1ed50*/  IMAD.MOV.U32 R3, RZ, RZ, 0x181f ;  /* 0x0000181fff037424 */ /* 0x004fe200078e00ff */
[----:B---3--:R-:W-:Y:S02]  /*1ed60*/  MOV R2, 0x1ed80 ;  /* 0x0001ed8000027802 */ /* 0x008fe40000000f00 */
[----:B-1--4-:R-:W-:Y:S05]  /*1ed70*/  CALL.REL.NOINC `($__internal_7_$__cuda_sm70_shflsync_idx_p) ;  /* 0x0000bca000007944 */ /* 0x012fea0003c00000 */
[----:B------:R-:W-:Y:S01]  /*1ed80*/  MOV R2, R252 ;  /* 0x000000fc00027202 */ /* 0x000fe20000000f00 */
[----:B------:R-:W-:Y:S05]  /*1ed90*/  BRA `(.L_x_2034) ;  /* 0xffffb96000007947 */ /* 0x000fea000383ffff */
.L_x_1994:
        /* <DEDUP_REMOVED lines=13> */
        .type           $_ZN7cutlass13device_kernelIN5flash19enable_sm80_to_sm89INS1_16FlashAttnFwdSm80INS1_25CollectiveMainloopFwdSm80ILi4ELi1ELb0EN4cute5tupleIJNS5_1CILi128EEENS7_ILi64EEES8_EEELi128ENS_10bfloat16_tEfNS_4arch4Sm80ELb1ELb0ELb0ELb1ELb1ELb1ELb1ELb0EEENS1_21CollectiveEpilogueFwdINS6_IJS8_S8_S9_EEENS6_IJNS7_ILi1EEESH_SH_EEESB_SD_Li128ELb1ELb1ELb0ELb0EEENS1_19SingleTileSchedulerILb1ELb0ELb1ELi128EEEEEEEEEvNT_6ParamsE$_ZZN5flash25CollectiveMainloopFwdSm80ILi4ELi1ELb0EN4cute5tupleIJNS1_1CILi128EEENS3_ILi64EEES4_EEELi128EN7cutlass10bfloat16_tEfNS7_4arch4Sm80ELb1ELb0ELb0ELb1ELb1ELb1ELb1ELb0EE3mmaINS_16FlashAttnFwdSm80ISB_NS_21CollectiveEpilogueFwdINS2_IJS4_S4_S5_EEENS2_IJNS3_ILi1EEESG_SG_EEES8_SA_Li128ELb1ELb1ELb0ELb0EEENS_19SingleTileSchedulerILb1ELb0ELb1ELi128EEEE13SharedStorageENS1_6TensorINS1_11ArrayEngineIfLm128EEENS1_6LayoutINS2_IJNS2_IJNS3_ILi2EEESR_EEESR_NS3_ILi16EEEEEENS2_IJNS2_IJSG_SR_EEENS3_ILi4EEENS3_ILi8EEEEEEEEEENS_7SoftmaxILi4ELi0EEEEEbRKNSB_6ParamsERT0_RT1_iRKNS_16SeqlenInfoQKNewKILb1ELb1EEENS2_IJiiiiEEERT_ENKUlvE_clEv,@function
        .size           $_ZN7cutlass13device_kernelIN5flash19enable_sm80_to_sm89INS1_16FlashAttnFwdSm80INS1_25CollectiveMainloopFwdSm80ILi4ELi1ELb0EN4cute5tupleIJNS5_1CILi128EEENS7_ILi64EEES8_EEELi128ENS_10bfloat16_tEfNS_4arch4Sm80ELb1ELb0ELb0ELb1ELb1ELb1ELb1ELb0EEENS1_21CollectiveEpilogueFwdINS6_IJS8_S8_S9_EEENS6_IJNS7_ILi1EEESH_SH_EEESB_SD_Li128ELb1ELb1ELb0ELb0EEENS1_19SingleTileSchedulerILb1ELb0ELb1ELi128EEEEEEEEEvNT_6ParamsE$_ZZN5flash25CollectiveMainloopFwdSm80ILi4ELi1ELb0EN4cute5tupleIJNS1_1CILi128EEENS3_ILi64EEES4_EEELi128EN7cutlass10bfloat16_tEfNS7_4arch4Sm80ELb1ELb0ELb0ELb1ELb1ELb1ELb1ELb0EE3mmaINS_16FlashAttnFwdSm80ISB_NS_21CollectiveEpilogueFwdINS2_IJS4_S4_S5_EEENS2_IJNS3_ILi1EEESG_SG_EEES8_SA_Li128ELb1ELb1ELb0ELb0EEENS_19SingleTileSchedulerILb1ELb0ELb1ELi128EEEE13SharedStorageENS1_6TensorINS1_11ArrayEngineIfLm128EEENS1_6LayoutINS2_IJNS2_IJNS3_ILi2EEESR_EEESR_NS3_ILi16EEEEEENS2_IJNS2_IJSG_SR_EEENS3_ILi4EEENS3_ILi8EEEEEEEEEENS_7SoftmaxILi4ELi0EEEEEbRKNSB_6ParamsERT0_RT1_iRKNS_16SeqlenInfoQKNewKILb1ELb1EEENS2_IJiiiiEEERT_ENKUlvE_clEv,($__internal_6_$__cuda_sm70_shflsync_bfly_p - $_ZN7cutlass13device_kernelIN5flash19enable_sm80_to_sm89INS1_16FlashAttnFwdSm80INS1_25CollectiveMainloopFwdSm80ILi4ELi1ELb0EN4cute5tupleIJNS5_1CILi128EEENS7_ILi64EEES8_EEELi128ENS_10bfloat16_tEfNS_4arch4Sm80ELb1ELb0ELb0ELb1ELb1ELb1ELb1ELb0EEENS1_21CollectiveEpilogueFwdINS6_IJS8_S8_S9_EEENS6_IJNS7_ILi1EEESH_SH_EEESB_SD_Li128ELb1ELb1ELb0ELb0EEENS1_19SingleTileSchedulerILb1ELb0ELb1ELi128EEEEEEEEEvNT_6ParamsE$_ZZN5flash25CollectiveMainloopFwdSm80ILi4ELi1ELb0EN4cute5tupleIJNS1_1CILi128EEENS3_ILi64EEES4_EEELi128EN7cutlass10bfloat16_tEfNS7_4arch4Sm80ELb1ELb0ELb0ELb1ELb1ELb1ELb1ELb0EE3mmaINS_16FlashAttnFwdSm80ISB_NS_21CollectiveEpilogueFwdINS2_IJS4_S4_S5_EEENS2_IJNS3_ILi1EEESG_SG_EEES8_SA_Li128ELb1ELb1ELb0ELb0EEENS_19SingleTileSchedulerILb1ELb0ELb1ELi128EEEE13SharedStorageENS1_6TensorINS1_11ArrayEngineIfLm128EEENS1_6LayoutINS2_IJNS2_IJNS3_ILi2EEESR_EEESR_NS3_ILi16EEEEEENS2_IJNS2_IJSG_SR_EEENS3_ILi4EEENS3_ILi8EEEEEEEEEENS_7SoftmaxILi4ELi0EEEEEbRKNSB_6ParamsERT0_RT1_iRKNS_16SeqlenInfoQKNewKILb1ELb1EEENS2_IJiiiiEEERT_ENKUlvE_clEv)
$_ZN7cutlass13device_kernelIN5flash19enable_sm80_to_sm89INS1_16FlashAttnFwdSm80INS1_25CollectiveMainloopFwdSm80ILi4ELi1ELb0EN4cute5tupleIJNS5_1CILi128EEENS7_ILi64EEES8_EEELi128ENS_10bfloat16_tEfNS_4arch4Sm80ELb1ELb0ELb0ELb1ELb1ELb1ELb1ELb0EEENS1_21CollectiveEpilogueFwdINS6_IJS8_S8_S9_EEENS6_IJNS7_ILi1EEESH_SH_EEESB_SD_Li128ELb1ELb1ELb0ELb0EEENS1_19SingleTileSchedulerILb1ELb0ELb1ELi128EEEEEEEEEvNT_6ParamsE$_ZZN5flash25CollectiveMainloopFwdSm80ILi4ELi1ELb0EN4cute5tupleIJNS1_1CILi128EEENS3_ILi64EEES4_EEELi128EN7cutlass10bfloat16_tEfNS7_4arch4Sm80ELb1ELb0ELb0ELb1ELb1ELb1ELb1ELb0EE3mmaINS_16FlashAttnFwdSm80ISB_NS_21CollectiveEpilogueFwdINS2_IJS4_S4_S5_EEENS2_IJNS3_ILi1EEESG_SG_EEES8_SA_Li128ELb1ELb1ELb0ELb0EEENS_19SingleTileSchedulerILb1ELb0ELb1ELi128EEEE13SharedStorageENS1_6TensorINS1_11ArrayEngineIfLm128EEENS1_6LayoutINS2_IJNS2_IJNS3_ILi2EEESR_EEESR_NS3_ILi16EEEEEENS2_IJNS2_IJSG_SR_EEENS3_ILi4EEENS3_ILi8EEEEEEEEEENS_7SoftmaxILi4ELi0EEEEEbRKNSB_6ParamsERT0_RT1_iRKNS_16SeqlenInfoQKNewKILb1ELb1EEENS2_IJiiiiEEERT_ENKUlvE_clEv:
        /* <DEDUP_REMOVED lines=9> */
[----:B------:R-:W-:Y:S05]  /*1ef00*/  RET.REL.NODEC R2 `(_ZN7cutlass13device_kernelIN5flash19enable_sm80_to_sm89INS1_16FlashAttnFwdSm80INS1_25CollectiveMainloopFwdSm80ILi4ELi1ELb0EN4cute5tupleIJNS5_1CILi128EEENS7_ILi64EEES8_EEELi128ENS_10bfloat16_tEfNS_4arch4Sm80ELb1ELb0ELb0ELb1ELb1ELb1ELb1ELb0EEENS1_21CollectiveEpilogueFwdINS6_IJS8_S8_S9_EEENS6_IJNS7_ILi1EEESH_SH_EEESB_SD_Li128ELb1ELb1ELb0ELb0EEENS1_19SingleTileSchedulerILb1ELb0ELb1ELi128EEEEEEEEEvNT_6ParamsE) ;  /* 0xfffe10f002007950 */ /* 0x000fea0003c3ffff */
.L_x_2036:
[----:B------:R1:W2:Y:S04]  /*1ef10*/  LDL.64 R2, [R18+0x8] ;  /* 0x0000080012027983 */ /* 0x0002a80000100a00 */
[----:B------:R1:W3:Y:S04]  /*1ef20*/  LDL.64 R12, [R18+0x18] ;  /* 0x00001800120c7983 */ /* 0x0002e80000100a00 */
[----:B------:R1:W4:Y:S04]  /*1ef30*/  LDL.64 R16, [R18+0x20] ;  /* 0x0000200012107983 */ /* 0x0003280000100a00 */
[----:B------:R-:W3:Y:S04]  /*1ef40*/  LD.E.64 R14, [R10.64+0x120] ;  /* 0x000120040a0e7980 */ /* 0x000ee8000c101b00 */
[----:B------:R-:W3:Y:S04]  /*1ef50*/  LD.E.U8 R20, [R10.64+0x138] ;  /* 0x000138040a147980 */ /* 0x000ee8000c101100 */
        /* <DEDUP_REMOVED lines=15> */
[----:B------:R-:W-:Y:S02]  /*1f050*/  IADD3 R64, R30, 0x20, RZ ;  /* 0x000000201e407810 */ /* 0x000fe40007ffe0ff */
[----:B----4-:R-:W-:Y:S01]  /*1f060*/  SHF.R.S32.HI R17, RZ, 0x1f, R2 ;  /* 0x0000001fff117819 */ /* 0x010fe20000011402 */
[----:B------:R-:W-:Y:S01]  /*1f070*/  IMAD R18, R15, R2, RZ ;  /* 0x000000020f127224 */ /* 0x000fe200078e02ff */
[----:B------:R-:W-:-:S03]  /*1f080*/  ISETP.GE.AND P1, PT, R64, R43, PT ;  /* 0x0000002b4000720c */ /* 0x000fc60003f26270 */
[----:B------:R-:W-:Y:S01]  /*1f090*/  IMAD R18, R14, R17, R18 ;  /* 0x000000110e127224 */ /* 0x000fe200078e0212 */
[----:B------:R-:W-:Y:S02]  /*1f0a0*/  ISETP.GE.AND P2, PT, R30, R43, PT ;  /* 0x0000002b1e00720c */ /* 0x000fe40003f46270 */
[----:B------:R-:W-:Y:S01]  /*1f0b0*/  SHF.R.S32.HI R68, RZ, 0x3, R3 ;  /* 0x00000003ff447819 */ /* 0x000fe20000011403 */
[----:B------:R-:W-:Y:S01]  /*1f0c0*/  IMAD.WIDE.U32 R26, R14, R2, RZ ;  /* 0x000000020e1a7225 */ /* 0x000fe200078e00ff */
[----:B------:R-:W-:Y:S02]  /*1f0d0*/  SEL R3, RZ, 0x1, P2 ;  /* 0x00000001ff037807 */ /* 0x000fe40001000000 */
[----:B------:R-:W-:Y:S01]  /*1f0e0*/  LEA R31, R42, R68, 0x7 ;  /* 0x000000442a1f7211 */ /* 0x000fe200078e38ff */
[----:B---3--:R-:W-:-:S04]  /*1f0f0*/  IMAD R16, R13, R2, RZ ;  /* 0x000000020d107224 */ /* 0x008fc800078e02ff */
[C---:B------:R-:W-:Y:S01]  /*1f100*/  IMAD R17, R12.reuse, R17, R16 ;  /* 0x000000110c117224 */ /* 0x040fe200078e0210 */
[----:B------:R-:W-:Y:S01]  /*1f110*/  SEL R16, RZ, 0xffffffff, P1 ;  /* 0xffffffffff107807 */ /* 0x000fe20000800000 */
[----:B------:R-:W-:-:S04]  /*1f120*/  IMAD.WIDE.U32 R20, R12, R2, RZ ;  /* 0x000000020c147225 */ /* 0x000fc800078e00ff */
[----:B------:R-:W-:Y:S01]  /*1f130*/  IMAD.SHL.U32 R16, R16, 0x2, RZ ;  /* 0x0000000210107824 */ /* 0x000fe200078e00ff */
[----:B------:R-:W-:Y:S01]  /*1f140*/  LEA R2, R40, R31, 0x4 ;  /* 0x0000001f28027211 */ /* 0x000fe200078e20ff */
[----:B------:R-:W-:Y:S02]  /*1f150*/  IMAD.IADD R19, R27, 0x1, R18 ;  /* 0x000000011b137824 */ /* 0x000fe400078e0212 */
[----:B------:R-:W-:Y:S01]  /*1f160*/  IMAD.IADD R17, R21, 0x1, R17 ;  /* 0x0000000115117824 */ /* 0x000fe200078e0211 */
[----:B------:R-:W-:Y:S01]  /*1f170*/  LOP3.LUT R29, R16, 0x2, R3, 0xe2, !PT ;  /* 0x00000002101d7812 */ /* 0x000fe200078ee203 */
        /* <DEDUP_REMOVED lines=8> */
.L_x_2039:
[----:B------:R-:W-:Y:S05]  /*1f200*/  BSYNC B0 ;  /* 0x0000000000007941 */ /* 0x000fea0003800000 */
.L_x_2038:
        /* <DEDUP_REMOVED lines=8> */
[----:B------:R-:W-:Y:S01]  /*1f290*/  IMAD R14, R14, R10, R11 ;  /* 0x0000000a0e0e7224 */ /* 0x000fe200078e020b */
        /* <DEDUP_REMOVED lines=8> */
.L_x_2138:
[----:B------:R-:W-:Y:S05]  /*1f320*/  BRA.DIV ~URZ, `(.L_x_2041) ;  /* 0x00009d127f007947 */ /* 0x000fea000b800000 */
[----:B------:R3:W4:Y:S04]  /*1f330*/  SHFL.IDX PT, R10, R16, RZ, 0x181f ;  /* 0x00181fff100a7589 */ /* 0x00072800000e0000 */
[----:B------:R3:W1:Y:S04]  /*1f340*/  SHFL.IDX PT, R12, R22, RZ, 0x181f ;  /* 0x00181fff160c7589 */ /* 0x00066800000e0000 */
[----:B------:R3:W2:Y:S02]  /*1f350*/  SHFL.IDX PT, R2, R17, RZ, 0x181f ;  /* 0x00181fff11027589 */ /* 0x0006a400000e0000 */
.L_x_2139:
        /* <DEDUP_REMOVED lines=8> */
[----:B-1----:R-:W-:-:S10]  /*1f3e0*/  MOV R3, R12 ;  /* 0x0000000c00037202 */ /* 0x002fd40000000f00 */
        /* <DEDUP_REMOVED lines=14> */
[--C-:B------:R-:W-:Y:S01]  /*1f4d0*/  @P0 IMAD.WIDE R12, R12, 0x2, R2.reuse ;  /* 0x000000020c0c0825 */ /* 0x100fe200078e0202 */
[----:B------:R1:W5:Y:S03]  /*1f4e0*/  @P0 LD.E.64 R34, [R10.64] ;  /* 0x000000040a220980 */ /* 0x000366000c101b00 */
[----:B------:R-:W-:Y:S01]  /*1f4f0*/  @!P1 IMAD.WIDE R2, R30, 0x2, R2 ;  /* 0x000000021e029825 */ /* 0x000fe200078e0202 */
[----:B------:R1:W5:Y:S04]  /*1f500*/  @P0 LD.E.64 R36, [R12.64] ;  /* 0x000000040c240980 */ /* 0x000368000c101b00 */
[----:B------:R1:W5:Y:S02]  /*1f510*/  @!P1 LD.E.64 R24, [R2.64] ;  /* 0x0000000402189980 */ /* 0x000364000c101b00 */
.L_x_2043:
[----:B------:R-:W-:Y:S05]  /*1f520*/  BSYNC B0 ;  /* 0x0000000000007941 */ /* 0x000fea0003800000 */
.L_x_2042:
[----:B-12--5:R-:W-:Y:S01]  /*1f530*/  IMAD.MOV.U32 R11, RZ, RZ, R34 ;  /* 0x000000ffff0b7224 */ /* 0x026fe200078e0022 */
[----:B------:R-:W-:Y:S01]  /*1f540*/  MOV R3, R20 ;  /* 0x0000001400037202 */ /* 0x000fe20000000f00 */
[----:B----4-:R-:W-:-:S02]  /*1f550*/  IMAD.MOV.U32 R10, RZ, RZ, R35 ;  /* 0x000000ffff0a7224 */ /* 0x010fc400078e0023 */
        /* <DEDUP_REMOVED lines=14> */
.L_x_2140:
        /* <DEDUP_REMOVED lines=26> */
.L_x_2046:
[----:B------:R-:W-:Y:S05]  /*1f7e0*/  BSYNC B0 ;  /* 0x0000000000007941 */ /* 0x000fea0003800000 */
.L_x_2045:
[----:B--2--5:R-:W-:Y:S01]  /*1f7f0*/  IMAD.MOV.U32 R11, RZ, RZ, R46 ;  /* 0x000000ffff0b7224 */ /* 0x024fe200078e002e */
[----:B------:R-:W-:Y:S01]  /*1f800*/  MOV R3, R38 ;  /* 0x0000002600037202 */ /* 0x000fe20000000f00 */
[----:B----4-:R-:W-:-:S02]  /*1f810*/  IMAD.MOV.U32 R10, RZ, RZ, R47 ;  /* 0x000000ffff0a7224 */ /* 0x010fc400078e002f */
        /* <DEDUP_REMOVED lines=11> */
.L_x_2141:
[----:B------:R-:W-:Y:S05]  /*1f8d0*/  BRA.DIV ~URZ, `(.L_x_2048) ;  /* 0x00009aa27f007947 */ /* 0x000fea000b800000 */
[----:B------:R3:W4:Y:S04]  /*1f8e0*/  SHFL.IDX PT, R10, R16, 0x2, 0x181f ;  /* 0x00581f00100a7f89 */ /* 0x00072800000e0000 */
[----:B------:R3:W1:Y:S04]  /*1f8f0*/  SHFL.IDX PT, R12, R22, 0x2, 0x181f ;  /* 0x00581f00160c7f89 */ /* 0x00066800000e0000 */
[----:B------:R3:W2:Y:S02]  /*1f900*/  SHFL.IDX PT, R2, R17, 0x2, 0x181f ;  /* 0x00581f0011027f89 */ /* 0x0006a400000e0000 */
.L_x_2142:
        /* <DEDUP_REMOVED lines=8> */
[----:B-1----:R-:W-:-:S09]  /*1f990*/  IMAD.MOV.U32 R3, RZ, RZ, R12 ;  /* 0x000000ffff037224 */ /* 0x002fd200078e000c */
        /* <DEDUP_REMOVED lines=19> */
.L_x_2050:
[----:B------:R-:W-:Y:S05]  /*1fad0*/  BSYNC B0 ;  /* 0x0000000000007941 */ /* 0x000fea0003800000 */
.L_x_2049:
        /* <DEDUP_REMOVED lines=17> */
.L_x_2143:
        /* <DEDUP_REMOVED lines=26> */
.L_x_2053:
[----:B------:R-:W-:Y:S05]  /*1fd90*/  BSYNC B0 ;  /* 0x0000000000007941 */ /* 0x000fea0003800000 */
.L_x_2052:
        /* <DEDUP_REMOVED lines=14> */
.L_x_2144:
[----:B------:R-:W-:Y:S05]  /*1fe80*/  BRA.DIV ~URZ, `(.L_x_2055) ;  /* 0x000098327f007947 */ /* 0x000fea000b800000 */
[----:B------:R3:W4:Y:S04]  /*1fe90*/  SHFL.IDX PT, R10, R16, 0x4, 0x181f ;  /* 0x00981f00100a7f89 */ /* 0x00072800000e0000 */
[----:B------:R3:W1:Y:S04]  /*1fea0*/  SHFL.IDX PT, R12, R22, 0x4, 0x181f ;  /* 0x00981f00160c7f89 */ /* 0x00066800000e0000 */
[----:B------:R3:W2:Y:S02]  /*1feb0*/  SHFL.IDX PT, R2, R17, 0x4, 0x181f ;  /* 0x00981f0011027f89 */ /* 0x0006a400000e0000 */
.L_x_2145:
[----:B------:R-:W-:Y:S01]  /*1fec0*/  IADD3 R3, R31, 0x40, RZ ;  /* 0x000000401f037810 */ /* 0x000fe20007ffe0ff */
[----:B------:R-:W-:Y:S01]  /*1fed0*/  BSSY B0, `(.L_x_2056) ;  /* 0x000001b000007945 */ /* 0x000fe20003800000 */
[----:B------:R-:W-:Y:S01]  /*1fee0*/  CS2R R70, SRZ ;  /* 0x0000000000467805 */ /* 0x000fe2000001ff00 */
[----:B------:R-:W-:Y:S01]  /*1fef0*/  CS2R R64, SRZ ;  /* 0x0000000000407805 */ /* 0x000fe2000001ff00 */
[----:B------:R-:W-:Y:S01]  /*1ff00*/  ISETP.GE.AND P0, PT, R3, R28, PT ;  /* 0x0000001c0300720c */ /* 0x000fe20003f06270 */
[----:B------:R-:W-:Y:S01]  /*1ff10*/  CS2R R72, SRZ ;  /* 0x0000000000487805 */ /* 0x000fe2000001ff00 */
[----:B------:R-:W-:Y:S01]  /*1ff20*/  CS2R R66, SRZ ;  /* 0x0000000000427805 */ /* 0x000fe2000001ff00 */
[----:B-1----:R-:W-:-:S10]  /*1ff30*/  IMAD.MOV.U32 R3, RZ, RZ, R12 ;  /* 0x000000ffff037224 */ /* 0x002fd400078e000c */
        /* <DEDUP_REMOVED lines=10> */
[----:B--2-4-:R-:W-:Y:S02]  /*1ffe0*/  @!P1 IMAD.WIDE R14, R30, 0x2, R10 ;  /* 0x000000021e0e9825 */ /* 0x014fe400078e020a */
        /* <DEDUP_REMOVED lines=9> */
.L_x_2057:
[----:B------:R-:W-:Y:S05]  /*20080*/  BSYNC B0 ;  /* 0x0000000000007941 */ /* 0x000fea0003800000 */
.L_x_2056:
[----:B-12--5:R-:W-:Y:S01]  /*20090*/  IMAD.MOV.U32 R11, RZ, RZ, R70 ;  /* 0x000000ffff0b7224 */ /* 0x026fe200078e0046 */
[----:B------:R-:W-:Y:S01]  /*200a0*/  MOV R3, R64 ;  /* 0x0000004000037202 */ /* 0x000fe20000000f00 */
[----:B----4-:R-:W-:Y:S01]  /*200b0*/  IMAD.MOV.U32 R10, RZ, RZ, R71 ;  /* 0x000000ffff0a7224 */ /* 0x010fe200078e0047 */
[----:B------:R-:W-:Y:S01]  /*200c0*/  CS2R R80, SRZ ;  /* 0x0000000000507805 */ /* 0x000fe2000001ff00 */
        /* <DEDUP_REMOVED lines=11> */
.L_x_2146:
[----:B------:R-:W-:Y:S05]  /*20180*/  BRA.DIV ~URZ, `(.L_x_2059) ;  /* 0x000096d27f007947 */ /* 0x000fea000b800000 */
[----:B------:R4:W1:Y:S04]  /*20190*/  SHFL.IDX PT, R10, R16, 0x5, 0x181f ;  /* 0x00b81f00100a7f89 */ /* 0x00086800000e0000 */
[----:B------:R4:W3:Y:S04]  /*201a0*/  SHFL.IDX PT, R12, R22, 0x5, 0x181f ;  /* 0x00b81f00160c7f89 */ /* 0x0008e800000e0000 */
[----:B------:R4:W2:Y:S02]  /*201b0*/  SHFL.IDX PT, R2, R17, 0x5, 0x181f ;  /* 0x00b81f0011027f89 */ /* 0x0008a400000e0000 */
.L_x_2147:
        /* <DEDUP_REMOVED lines=27> */
.L_x_2061:
[----:B------:R-:W-:Y:S05]  /*20370*/  BSYNC B0 ;  /* 0x0000000000007941 */ /* 0x000fea0003800000 */
.L_x_2060:
[----:B-12--5:R-:W-:Y:S01]  /*20380*/  IMAD.MOV.U32 R11, RZ, RZ, R80 ;  /* 0x000000ffff0b7224 */ /* 0x026fe200078e0050 */
[----:B------:R-:W-:Y:S01]  /*20390*/  MOV R3, R74 ;  /* 0x0000004a00037202 */ /* 0x000fe20000000f00 */
[----:B------:R-:W-:-:S02]  /*203a0*/  IMAD.MOV.U32 R10, RZ, RZ, R81 ;  /* 0x000000ffff0a7224 */ /* 0x000fc400078e0051 */
        /* <DEDUP_REMOVED lines=11> */
.L_x_2148:
        /* <DEDUP_REMOVED lines=8> */
.L_x_2149:
        /* <DEDUP_REMOVED lines=28> */
.L_x_2065:
[----:B------:R-:W-:Y:S05]  /*206a0*/  BSYNC B0 ;  /* 0x0000000000007941 */ /* 0x000fea0003800000 */
.L_x_2064:
[----:B-12--5:R-:W-:Y:S01]  /*206b0*/  IMAD.MOV.U32 R11, RZ, RZ, R86 ;  /* 0x000000ffff0b7224 */ /* 0x026fe200078e0056 */
[----:B------:R-:W-:Y:S01]  /*206c0*/  MOV R3, R82 ;  /* 0x0000005200037202 */ /* 0x000fe20000000f00 */
[----:B------:R-:W-:Y:S01]  /*206d0*/  IMAD.MOV.U32 R10, RZ, RZ, R87 ;  /* 0x000000ffff0a7224 */ /* 0x000fe200078e0057 */
        /* <DEDUP_REMOVED lines=12> */
.L_x_2150:
        /* <DEDUP_REMOVED lines=8> */
.L_x_2151:
        /* <DEDUP_REMOVED lines=27> */
.L_x_2069:
[----:B------:R-:W-:Y:S05]  /*209d0*/  BSYNC B0 ;  /* 0x0000000000007941 */ /* 0x000fea0003800000 */
.L_x_2068:
        /* <DEDUP_REMOVED lines=8> */
[----:B------:R-:W-:Y:S01]  /*20a60*/  SHF.R.S32.HI R12, RZ, 0x1f, R33 ;  /* 0x0000001fff0c7819 */ /* 0x000fe20000011421 */
[----:B------:R-:W-:Y:S03]  /*20a70*/  BSSY B1, `(.L_x_2070) ;  /* 0x0000082000017945 */ /* 0x000fe60003800000 */
[----:B-1----:R-:W-:-:S02]  /*20a80*/  LEA.HI R2, R12, R33, RZ, 0x3 ;  /* 0x000000210c027211 */ /* 0x002fc400078f18ff */
[----:B------:R-:W-:Y:S02]  /*20a90*/  LEA.HI R12, R12, R33, RZ, 0x6 ;  /* 0x000000210c0c7211 */ /* 0x000fe400078f30ff */
[----:B------:R-:W-:-:S03]  /*20aa0*/  LOP3.LUT R2, R2, 0xfffffff8, RZ, 0xc0, !PT ;  /* 0xfffffff802027812 */ /* 0x000fc600078ec0ff */
[----:B------:R-:W-:Y:S02]  /*20ab0*/  IMAD.SHL.U32 R12, R12, 0x8, RZ ;  /* 0x000000080c0c7824 */ /* 0x000fe400078e00ff */
[----:B------:R-:W-:-:S04]  /*20ac0*/  IMAD.IADD R3, R33, 0x1, -R2 ;  /* 0x0000000121037824 */ /* 0x000fc800078e0a02 */
[----:B------:R-:W-:Y:S02]  /*20ad0*/  IMAD.SHL.U32 R3, R3, 0x8, RZ ;  /* 0x0000000803037824 */ /* 0x000fe400078e00ff */
[----:B---3--:R-:W-:-:S05]  /*20ae0*/  IMAD.SHL.U32 R10, R68, 0x40, RZ ;  /* 0x00000040440a7824 */ /* 0x008fca00078e00ff */
[----:B------:R-:W-:Y:S01]  /*20af0*/  LOP3.LUT R2, R10, 0x1c0, RZ, 0xc0, !PT ;  /* 0x000001c00a027812 */ /* 0x000fe200078ec0ff */
[----:B-----5:R-:W-:-:S03]  /*20b00*/  IMAD.MOV.U32 R10, RZ, RZ, R96 ;  /* 0x000000ffff0a7224 */ /* 0x020fc600078e0060 */
[----:B------:R-:W-:Y:S02]  /*20b10*/  LOP3.LUT R3, R2, 0x38, R3, 0xf8, !PT ;  /* 0x0000003802037812 */ /* 0x000fe400078ef803 */
[----:B------:R-:W-:Y:S02]  /*20b20*/  SHF.R.U32.HI R2, RZ, 0x3, R2 ;  /* 0x00000003ff027819 */ /* 0x000fe40000011602 */
[----:B------:R-:W-:Y:S01]  /*20b30*/  PRMT R42, R42, 0x5410, R10 ;  /* 0x000054102a2a7816 */ /* 0x000fe2000000000a */
[----:B------:R-:W-:Y:S01]  /*20b40*/  IMAD.MOV.U32 R10, RZ, RZ, R97 ;  /* 0x000000ffff0a7224 */ /* 0x000fe200078e0061 */
[----:B------:R-:W-:Y:S01]  /*20b50*/  LOP3.LUT R11, R3, R2, RZ, 0x3c, !PT ;  /* 0x00000002030b7212 */ /* 0x000fe200078e3cff */
[----:B------:R-:W-:Y:S02]  /*20b60*/  IMAD.MOV.U32 R3, RZ, RZ, R90 ;  /* 0x000000ffff037224 */ /* 0x000fe400078e005a */
[----:B------:R-:W-:Y:S01]  /*20b70*/  IMAD.MOV.U32 R2, RZ, RZ, R91 ;  /* 0x000000ffff027224 */ /* 0x000fe200078e005b */
[----:B------:R-:W-:Y:S01]  /*20b80*/  PRMT R42, R10, 0x7610, R42 ;  /* 0x000076100a2a7816 */ /* 0x000fe2000000002a */
[----:B------:R-:W-:Y:S01]  /*20b90*/  IMAD.MOV.U32 R10, RZ, RZ, R95 ;  /* 0x000000ffff0a7224 */ /* 0x000fe200078e005f */
[----:B------:R-:W-:Y:S01]  /*20ba0*/  LOP3.LUT R12, R11, 0xfffffe00, R12, 0xf8, !PT ;  /* 0xfffffe000b0c7812 */ /* 0x000fe200078ef80c */
[----:B------:R-:W-:Y:S01]  /*20bb0*/  IMAD.MOV.U32 R11, RZ, RZ, R94 ;  /* 0x000000ffff0b7224 */ /* 0x000fe200078e005e */
[----:B------:R-:W-:Y:S01]  /*20bc0*/  PRMT R29, R2, 0x5410, R3 ;  /* 0x00005410021d7816 */ /* 0x000fe20000000003 */
[----:B------:R-:W-:-:S02]  /*20bd0*/  IMAD.MOV.U32 R3, RZ, RZ, R92 ;  /* 0x000000ffff037224 */ /* 0x000fc400078e005c */
[----:B------:R-:W-:Y:S01]  /*20be0*/  IMAD.MOV.U32 R2, RZ, RZ, R93 ;  /* 0x000000ffff027224 */ /* 0x000fe200078e005d */
[----:B------:R-:W-:Y:S01]  /*20bf0*/  PRMT R33, R10, 0x5410, R11 ;  /* 0x000054100a217816 */ /* 0x000fe2000000000b */
[----:B--2---:R-:W-:-:S03]  /*20c00*/  IMAD R13, R13, -0x80, R28 ;  /* 0xffffff800d0d7824 */ /* 0x004fc600078e021c */
[----:B------:R-:W-:Y:S02]  /*20c10*/  PRMT R28, R2, 0x5410, R3 ;  /* 0x00005410021c7816 */ /* 0x000fe40000000003 */
        /* <DEDUP_REMOVED lines=17> */
[----:B------:R-:W-:Y:S02]  /*20d30*/  PRMT R21, R26, 0x5432, R2 ;  /* 0x000054321a157816 */ /* 0x000fe40000000002 */
[----:B------:R-:W-:Y:S02]  /*20d40*/  LOP3.LUT R26, R11, 0xffff0000, RZ, 0xc0, !PT ;  /* 0xffff00000b1a7812 */ /* 0x000fe400078ec0ff */
[----:B------:R-:W-:Y:S02]  /*20d50*/  LOP3.LUT R16, R16, 0xffff0000, RZ, 0xc0, !PT ;  /* 0xffff000010107812 */ /* 0x000fe400078ec0ff */
[C---:B--2---:R-:W-:Y:S01]  /*20d60*/  LOP3.LUT R17, R14.reuse, 0xffff0000, RZ, 0xc0, !PT ;  /* 0xffff00000e117812 */ /* 0x044fe200078ec0ff */
[----:B------:R-:W-:Y:S01]  /*20d70*/  IMAD.U32 R20, R14, 0x10000, RZ ;  /* 0x000100000e147824 */ /* 0x000fe200078e00ff */
[C---:B------:R-:W-:Y:S01]  /*20d80*/  LOP3.LUT R14, R15.reuse, 0xffff0000, RZ, 0xc0, !PT ;  /* 0xffff00000f0e7812 */ /* 0x040fe200078ec0ff */
[----:B------:R-:W-:Y:S01]  /*20d90*/  IMAD.U32 R19, R15, 0x10000, RZ ;  /* 0x000100000f137824 */ /* 0x000fe200078e00ff */
[C---:B------:R-:W-:Y:S01]  /*20da0*/  LOP3.LUT R3, R12.reuse, 0xffff0000, RZ, 0xc0, !PT ;  /* 0xffff00000c037812 */ /* 0x040fe200078ec0ff */
[C---:B------:R-:W-:Y:S01]  /*20db0*/  FMUL.FTZ R15, R17.reuse, R25 ;  /* 0x00000019110f7220 */ /* 0x040fe20000410000 */
[----:B------:R-:W-:Y:S01]  /*20dc0*/  SHF.L.U32 R10, R12, 0x10, RZ ;  /* 0x000000100c0a7819 */ /* 0x000fe200000006ff */
[----:B------:R-:W-:Y:S01]  /*20dd0*/  FMUL.FTZ R17, R17, R24 ;  /* 0x0000001811117220 */ /* 0x000fe20000410000 */
[C---:B------:R-:W-:Y:S01]  /*20de0*/  LOP3.LUT R12, R13.reuse, 0xffff0000, RZ, 0xc0, !PT ;  /* 0xffff00000d0c7812 */ /* 0x040fe200078ec0ff */
[----:B------:R-:W-:Y:S01]  /*20df0*/  FMUL.FTZ R11, R14, R26 ;  /* 0x0000001a0e0b7220 */ /* 0x000fe20000410000 */
[----:B------:R-:W-:Y:S01]  /*20e00*/  SHF.L.U32 R2, R13, 0x10, RZ ;  /* 0x000000100d027819 */ /* 0x000fe200000006ff */
[----:B------:R-:W-:-:S02]  /*20e10*/  FFMA.FTZ R24, R20, R24, -R15 ;  /* 0x0000001814187223 */ /* 0x000fc4000001080f */
[----:B------:R-:W-:Y:S01]  /*20e20*/  FFMA.FTZ R17, R20, R25, R17 ;  /* 0x0000001914117223 */ /* 0x000fe20000010011 */
[C---:B------:R-:W-:Y:S01]  /*20e30*/  SHF.L.U32 R20, R21.reuse, 0x10, RZ ;  /* 0x0000001015147819 */ /* 0x040fe200000006ff */
[C---:B------:R-:W-:Y:S01]  /*20e40*/  IMAD.U32 R25, R18.reuse, 0x10000, RZ ;  /* 0x0001000012197824 */ /* 0x040fe200078e00ff */
[----:B------:R-:W-:Y:S01]  /*20e50*/  LOP3.LUT R18, R18, 0xffff0000, RZ, 0xc0, !PT ;  /* 0xffff000012127812 */ /* 0x000fe200078ec0ff */
[-C--:B------:R-:W-:Y:S01]  /*20e60*/  FMUL.FTZ R14, R14, R16.reuse ;  /* 0x000000100e0e7220 */ /* 0x080fe20000410000 */
[----:B------:R-:W-:Y:S01]  /*20e70*/  LOP3.LUT R21, R21, 0xffff0000, RZ, 0xc0, !PT ;  /* 0xffff000015157812 */ /* 0x000fe200078ec0ff */
[----:B------:R-:W-:Y:S02]  /*20e80*/  FFMA.FTZ R16, R19, R16, -R11 ;  /* 0x0000001013107223 */ /* 0x000fe4000001080b */
[----:B------:R-:W-:Y:S02]  /*20e90*/  FMUL.FTZ R11, R3, R25 ;  /* 0x00000019030b7220 */ /* 0x000fe40000410000 */
[----:B------:R-:W-:-:S02]  /*20ea0*/  FFMA.FTZ R15, R19, R26, R14 ;  /* 0x0000001a130f7223 */ /* 0x000fc4000001000e */
[----:B------:R-:W-:Y:S02]  /*20eb0*/  FMUL.FTZ R3, R3, R20 ;  /* 0x0000001403037220 */ /* 0x000fe40000410000 */
[C---:B------:R-:W-:Y:S01]  /*20ec0*/  FMUL.FTZ R14, R12.reuse, R18 ;  /* 0x000000120c0e7220 */ /* 0x040fe20000410000 */
[----:B------:R-:W-:Y:S01]  /*20ed0*/  F2FP.BF16.PACK_AB R15, R15, R16 ;  /* 0x000000100f0f723e */ /* 0x000fe200000010ff */
[----:B------:R-:W-:Y:S02]  /*20ee0*/  FMUL.FTZ R13, R12, R21 ;  /* 0x000000150c0d7220 */ /* 0x000fe40000410000 */
[C---:B------:R-:W-:Y:S02]  /*20ef0*/  FFMA.FTZ R12, R10.reuse, R25, R3 ;  /* 0x000000190a0c7223 */ /* 0x040fe40000010003 */
[----:B------:R-:W-:Y:S02]  /*20f00*/  FFMA.FTZ R11, R10, R20, -R11 ;  /* 0x000000140a0b7223 */ /* 0x000fe4000001080b */
[C---:B------:R-:W-:Y:S01]  /*20f10*/  FFMA.FTZ R3, R2.reuse, R21, -R14 ;  /* 0x0000001502037223 */ /* 0x040fe2000001080e */
[----:B------:R-:W-:Y:S01]  /*20f20*/  F2FP.BF16.PACK_AB R14, R17, R24 ;  /* 0x00000018110e723e */ /* 0x000fe200000010ff */
[----:B------:R-:W-:Y:S01]  /*20f30*/  FFMA.FTZ R13, R2, R18, R13 ;  /* 0x00000012020d7223 */ /* 0x000fe2000001000d */
[----:B------:R-:W-:-:S04]  /*20f40*/  F2FP.BF16.PACK_AB R12, R12, R11 ;  /* 0x0000000b0c0c723e */ /* 0x000fc800000010ff */
[----:B------:R-:W-:-:S05]  /*20f50*/  F2FP.BF16.PACK_AB R13, R13, R3 ;  /* 0x000000030d0d723e */ /* 0x000fca00000010ff */
[----:B------:R1:W-:Y:S02]  /*20f60*/  ST.E.128 [R22.64], R12 ;  /* 0x0000000c16007985 */ /* 0x0003e4000c101d04 */
.L_x_2073:
[----:B------:R-:W-:Y:S05]  /*20f70*/  BSYNC B0 ;  /* 0x0000000000007941 */ /* 0x000fea0003800000 */
.L_x_2072:
        /* <DEDUP_REMOVED lines=9> */
[C---:B------:R-:W-:Y:S01]  /*21010*/  IMAD.U32 R25, R11.reuse, 0x10000, RZ ;  /* 0x000100000b197824 */ /* 0x040fe200078e00ff */
[----:B------:R-:W-:Y:S01]  /*21020*/  SHF.R.U64 R2, R34, 0x10, R35 ;  /* 0x0000001022027819 */ /* 0x000fe20000001223 */
[----:B------:R-:W-:Y:S01]  /*21030*/  IMAD.U32 R24, R16, 0x10000, RZ ;  /* 0x0001000010187824 */ /* 0x000fe200078e00ff */
        /* <DEDUP_REMOVED lines=36> */
[----:B------:R1:W-:Y:S02]  /*21280*/  ST.E.128 [R22.64+0x4000], R12 ;  /* 0x0040000c16007985 */ /* 0x0003e4000c101d04 */
.L_x_2071:
[----:B------:R-:W-:Y:S05]  /*21290*/  BSYNC B1 ;  /* 0x0000000000017941 */ /* 0x000fea0003800000 */
.L_x_2070:
        /* <DEDUP_REMOVED lines=53> */
.L_x_2077:
[----:B------:R-:W-:Y:S05]  /*215f0*/  BSYNC B0 ;  /* 0x0000000000007941 */ /* 0x000fea0003800000 */
.L_x_2076:
        /* <DEDUP_REMOVED lines=49> */
.L_x_2075:
[----:B------:R-:W-:Y:S05]  /*21910*/  BSYNC B1 ;  /* 0x0000000000017941 */ /* 0x000fea0003800000 */
.L_x_2074:
        /* <DEDUP_REMOVED lines=53> */
.L_x_2081:
[----:B------:R-:W-:Y:S05]  /*21c70*/  BSYNC B0 ;  /* 0x0000000000007941 */ /* 0x000fea0003800000 */
.L_x_2080:
        /* <DEDUP_REMOVED lines=49> */
.L_x_2079:
[----:B------:R-:W-:Y:S05]  /*21f90*/  BSYNC B1 ;  /* 0x0000000000017941 */ /* 0x000fea0003800000 */
.L_x_2078:
        /* <DEDUP_REMOVED lines=53> */
.L_x_2085:
[----:B------:R-:W-:Y:S05]  /*222f0*/  BSYNC B0 ;  /* 0x0000000000007941 */ /* 0x000fea0003800000 */
.L_x_2084:
        /* <DEDUP_REMOVED lines=49> */
.L_x_2083:
[----:B------:R-:W-:Y:S05]  /*22610*/  BSYNC B1 ;  /* 0x0000000000017941 */ /* 0x000fea0003800000 */
.L_x_2082:
        /* <DEDUP_REMOVED lines=53> */
.L_x_2089:
[----:B------:R-:W-:Y:S05]  /*22970*/  BSYNC B0 ;  /* 0x0000000000007941 */ /* 0x000fea0003800000 */
.L_x_2088:
        /* <DEDUP_REMOVED lines=49> */
.L_x_2087:
[----:B------:R-:W-:Y:S05]  /*22c90*/  BSYNC B1 ;  /* 0x0000000000017941 */ /* 0x000fea0003800000 */
.L_x_2086:
        /* <DEDUP_REMOVED lines=53> */
.L_x_2093:
[----:B------:R-:W-:Y:S05]  /*22ff0*/  BSYNC B0 ;  /* 0x0000000000007941 */ /* 0x000fea0003800000 */
.L_x_2092:
        /* <DEDUP_REMOVED lines=49> */
.L_x_2091:
[----:B------:R-:W-:Y:S05]  /*23310*/  BSYNC B1 ;  /* 0x0000000000017941 */ /* 0x000fea0003800000 */
.L_x_2090:
        /* <DEDUP_REMOVED lines=53> */
.L_x_2097:
[----:B------:R-:W-:Y:S05]  /*23670*/  BSYNC B0 ;  /* 0x0000000000007941 */ /* 0x000fea0003800000 */
.L_x_2096:
        /* <DEDUP_REMOVED lines=49> */
.L_x_2095:
[----:B------:R-:W-:Y:S05]  /*23990*/  BSYNC B1 ;  /* 0x0000000000017941 */ /* 0x000fea0003800000 */
.L_x_2094:
[----:B------:R-:W-:Y:S01]  /*239a0*/  IADD3 R2, R68, 0x70, RZ ;  /* 0x0000007044027810 */ /* 0x000fe20007ffe0ff */
[----:B------:R-:W-:-:S03]  /*239b0*/  IMAD.MOV.U32 R3, RZ, RZ, 0x0 ;  /* 0x00000000ff037424 */ /* 0x000fc600078e00ff */
[----:B------:R-:W-:Y:S01]  /*239c0*/  ISETP.GE.AND P0, PT, R2, R27, PT ;  /* 0x0000001b0200720c */ /* 0x000fe20003f06270 */
[----:B------:R-:W-:-:S12]  /*239d0*/  IMAD.MOV.U32 R2, RZ, RZ, R140 ;  /* 0x000000ffff027224 */ /* 0x000fd800078e008c */
[----:B------:R-:W-:Y:S05]  /*239e0*/  @P0 RET.REL.NODEC R2 `(_ZN7cutlass13device_kernelIN5flash19enable_sm80_to_sm89INS1_16FlashAttnFwdSm80INS1_25CollectiveMainloopFwdSm80ILi4ELi1ELb0EN4cute5tupleIJNS5_1CILi128EEENS7_ILi64EEES8_EEELi128ENS_10bfloat16_tEfNS_4arch4Sm80ELb1ELb0ELb0ELb1ELb1ELb1ELb1ELb0EEENS1_21CollectiveEpilogueFwdINS6_IJS8_S8_S9_EEENS6_IJNS7_ILi1EEESH_SH_EEESB_SD_Li128ELb1ELb1ELb0ELb0EEENS1_19SingleTileSchedulerILb1ELb0ELb1ELi128EEEEEEEEEvNT_6ParamsE) ;  /* 0xfffdc61002000950 */ /* 0x000fea0003c3ffff */
        /* <DEDUP_REMOVED lines=49> */
.L_x_2099:
[----:B------:R-:W-:Y:S05]  /*23d00*/  BSYNC B0 ;  /* 0x0000000000007941 */ /* 0x000fea0003800000 */
.L_x_2098:
[----:B------:R-:W-:Y:S01]  /*23d10*/  IADD3 R2, R30, 0x20, RZ ;  /* 0x000000201e027810 */ /* 0x000fe20007ffe0ff */
[----:B------:R-:W-:-:S03]  /*23d20*/  IMAD.MOV.U32 R3, RZ, RZ, 0x0 ;  /* 0x00000000ff037424 */ /* 0x000fc600078e00ff */
[----:B------:R-:W-:Y:S01]  /*23d30*/  ISETP.GE.AND P0, PT, R2, R43, PT ;  /* 0x0000002b0200720c */ /* 0x000fe20003f06270 */
[----:B------:R-:W-:-:S12]  /*23d40*/  IMAD.MOV.U32 R2, RZ, RZ, R140 ;  /* 0x000000ffff027224 */ /* 0x000fd800078e008c */
[----:B------:R-:W-:Y:S05]  /*23d50*/  @P0 RET.REL.NODEC R2 `(_ZN7cutlass13device_kernelIN5flash19enable_sm80_to_sm89INS1_16FlashAttnFwdSm80INS1_25CollectiveMainloopFwdSm80ILi4ELi1ELb0EN4cute5tupleIJNS5_1CILi128EEENS7_ILi64EEES8_EEELi128ENS_10bfloat16_tEfNS_4arch4Sm80ELb1ELb0ELb0ELb1ELb1ELb1ELb1ELb0EEENS1_21CollectiveEpilogueFwdINS6_IJS8_S8_S9_EEENS6_IJNS7_ILi1EEESH_SH_EEESB_SD_Li128ELb1ELb1ELb0ELb0EEENS1_19SingleTileSchedulerILb1ELb0ELb1ELi128EEEEEEEEEvNT_6ParamsE) ;  /* 0xfffdc2a002000950 */ /* 0x000fea0003c3ffff */
        /* <DEDUP_REMOVED lines=43> */
[----:B------:R-:W-:Y:S01]  /*24010*/  F2FP.BF16.PACK_AB R12, R12, R11 ;  /* 0x0000000b0c0c723e */ /* 0x000fe200000010ff */
[----:B------:R-:W-:-:S03]  /*24020*/  IMAD.MOV.U32 R2, RZ, RZ, R140 ;  /* 0x000000ffff027224 */ /* 0x000fc600078e008c */
[----:B------:R-:W-:Y:S02]  /*24030*/  F2FP.BF16.PACK_AB R13, R13, R3 ;  /* 0x000000030d0d723e */ /* 0x000fe400000010ff */
[----:B------:R-:W-:-:S03]  /*24040*/  MOV R3, 0x0 ;  /* 0x0000000000037802 */ /* 0x000fc60000000f00 */
[----:B------:R1:W-:Y:S01]  /*24050*/  ST.E.128 [R22.64+0x7800], R12 ;  /* 0x0078000c16007985 */ /* 0x0003e2000c101d04 */
[----:B------:R-:W-:Y:S05]  /*24060*/  RET.REL.NODEC R2 `(_ZN7cutlass13device_kernelIN5flash19enable_sm80_to_sm89INS1_16FlashAttnFwdSm80INS1_25CollectiveMainloopFwdSm80ILi4ELi1ELb0EN4cute5tupleIJNS5_1CILi128EEENS7_ILi64EEES8_EEELi128ENS_10bfloat16_tEfNS_4arch4Sm80ELb1ELb0ELb0ELb1ELb1ELb1ELb1ELb0EEENS1_21CollectiveEpilogueFwdINS6_IJS8_S8_S9_EEENS6_IJNS7_ILi1EEESH_SH_EEESB_SD_Li128ELb1ELb1ELb0ELb0EEENS1_19SingleTileSchedulerILb1ELb0ELb1ELi128EEEEEEEEEvNT_6ParamsE) ;  /* 0xfffdbf9002007950 */ /* 0x000fea0003c3ffff */
.L_x_2037:
        /* <DEDUP_REMOVED lines=8> */
.L_x_2101:
[----:B------:R-:W-:Y:S05]  /*240f0*/  BSYNC B0 ;  /* 0x0000000000007941 */ /* 0x000fea0003800000 */
.L_x_2100:
[----:B------:R-:W-:Y:S01]  /*24100*/  MOV R10, R26 ;  /* 0x0000001a000a7202 */ /* 0x000fe20000000f00 */
[----:B------:R-:W-:Y:S01]  /*24110*/  IMAD.MOV.U32 R16, RZ, RZ, R20 ;  /* 0x000000ffff107224 */ /* 0x000fe200078e0014 */
[----:B------:R-:W-:Y:S01]  /*24120*/  MOV R11, R19 ;  /* 0x00000013000b7202 */ /* 0x000fe20000000f00 */
[-C--:B------:R-:W-:Y:S01]  /*24130*/  IMAD R15, R15, R2.reuse, RZ ;  /* 0x000000020f0f7224 */ /* 0x080fe200078e02ff */
[----:B------:R-:W-:Y:S01]  /*24140*/  SHF.R.S32.HI R18, RZ, 0x1f, R2 ;  /* 0x0000001fff127819 */ /* 0x000fe20000011402 */
[-C--:B------:R-:W-:Y:S02]  /*24150*/  IMAD R13, R13, R2.reuse, RZ ;  /* 0x000000020d0d7224 */ /* 0x080fe400078e02ff */
[----:B------:R-:W-:-:S04]  /*24160*/  IMAD.WIDE.U32 R10, R14, R2, R10 ;  /* 0x000000020e0a7225 */ /* 0x000fc800078e000a */
[----:B------:R-:W-:Y:S01]  /*24170*/  IMAD.WIDE.U32 R2, R12, R2, R16 ;  /* 0x000000020c027225 */ /* 0x000fe200078e0010 */
[----:B------:R-:W-:-:S03]  /*24180*/  LEA R16, P1, R10, R24, 0x1 ;  /* 0x000000180a107211 */ /* 0x000fc600078208ff */
[----:B------:R-:W-:Y:S01]  /*24190*/  IMAD R14, R14, R18, R15 ;  /* 0x000000120e0e7224 */ /* 0x000fe200078e020f */
[----:B------:R-:W-:Y:S01]  /*241a0*/  LEA R17, P0, R2, R22, 0x1 ;  /* 0x0000001602117211 */ /* 0x000fe200078008ff */
[----:B------:R-:W-:-:S03]  /*241b0*/  IMAD R12, R12, R18, R13 ;  /* 0x000000120c0c7224 */ /* 0x000fc600078e020d */
[----:B------:R-:W-:Y:S01]  /*241c0*/  IADD3 R11, R11, R14, RZ ;  /* 0x0000000e0b0b7210 */ /* 0x000fe20007ffe0ff */
[----:B------:R-:W-:-:S03]  /*241d0*/  IMAD.IADD R3, R3, 0x1, R12 ;  /* 0x0000000103037824 */ /* 0x000fc600078e020c */
[----:B------:R-:W-:Y:S02]  /*241e0*/  LEA.HI.X R15, R10, R25, R11, 0x1, P1 ;  /* 0x000000190a0f7211 */ /* 0x000fe400008f0c0b */
[----:B------:R-:W-:Y:S01]  /*241f0*/  LEA.HI.X R14, R2, R23, R3, 0x1, P0 ;  /* 0x00000017020e7211 */ /* 0x000fe200000f0c03 */
[----:B------:R-:W-:Y:S05]  /*24200*/  BRA.DIV ~URZ, `(.L_x_2102) ;  /* 0x00005ac27f007947 */ /* 0x000fea000b800000 */
[----:B------:R1:W2:Y:S02]  /*24210*/  SHFL.IDX PT, R11, R15, RZ, 0x181f ;  /* 0x00181fff0f0b7589 */ /* 0x0002a400000e0000 */
.L_x_2152:
[----:B------:R-:W-:Y:S05]  /*24220*/  BRA.DIV ~URZ, `(.L_x_2103) ;  /* 0x00005b127f007947 */ /* 0x000fea000b800000 */
[----:B------:R3:W4:Y:S04]  /*24230*/  SHFL.IDX PT, R10, R16, RZ, 0x181f ;  /* 0x00181fff100a7589 */ /* 0x00072800000e0000 */
[----:B------:R3:W1:Y:S04]  /*24240*/  SHFL.IDX PT, R13, R14, RZ, 0x181f ;  /* 0x00181fff0e0d7589 */ /* 0x00066800000e0000 */
[----:B------:R3:W2:Y:S02]  /*24250*/  SHFL.IDX PT, R12, R17, RZ, 0x181f ;  /* 0x00181fff110c7589 */ /* 0x0006a400000e0000 */
.L_x_2153:
        /* <DEDUP_REMOVED lines=9> */
[--C-:B--2---:R-:W-:Y:S01]  /*242f0*/  @!P0 IMAD.X R11, R11, 0x1, R3.reuse, P1 ;  /* 0x000000010b0b8824 */ /* 0x104fe200008e0603 */
[----:B------:R-:W-:Y:S01]  /*24300*/  @!P0 IADD3 R2, P1, R12, R2, RZ ;  /* 0x000000020c028210 */ /* 0x000fe20007f3e0ff */
[----:B------:R-:W-:Y:S01]  /*24310*/  CS2R R26, SRZ ;  /* 0x00000000001a7805 */ /* 0x000fe2000001ff00 */
[----:B------:R-:W-:Y:S02]  /*24320*/  CS2R R24, SRZ ;  /* 0x0000000000187805 */ /* 0x000fe4000001ff00 */
[----:B------:R-:W2:Y:S01]  /*24330*/  @!P0 LD.E.128 R20, [R10.64] ;  /* 0x000000040a148980 */ /* 0x000ea2000c101d00 */
[----:B-1----:R-:W-:-:S05]  /*24340*/  @!P0 IMAD.X R3, R13, 0x1, R3, P1 ;  /* 0x000000010d038824 */ /* 0x002fca00008e0603 */
[----:B------:R1:W4:Y:S01]  /*24350*/  @!P0 LD.E.128 R24, [R2.64] ;  /* 0x0000000402188980 */ /* 0x000322000c101d00 */
[----:B------:R-:W-:Y:S01]  /*24360*/  CS2R R50, SRZ ;  /* 0x0000000000327805 */ /* 0x000fe2000001ff00 */
[----:B--2---:R-:W-:Y:S02]  /*24370*/  IMAD.MOV.U32 R11, RZ, RZ, R22 ;  /* 0x000000ffff0b7224 */ /* 0x004fe400078e0016 */
[----:B------:R-:W-:Y:S02]  /*24380*/  IMAD.MOV.U32 R10, RZ, RZ, R23 ;  /* 0x000000ffff0a7224 */ /* 0x000fe400078e0017 */
[----:B-1----:R-:W-:Y:S02]  /*24390*/  IMAD.MOV.U32 R3, RZ, RZ, R20 ;  /* 0x000000ffff037224 */ /* 0x002fe400078e0014 */
[----:B------:R-:W-:Y:S01]  /*243a0*/  IMAD.MOV.U32 R2, RZ, RZ, R21 ;  /* 0x000000ffff027224 */ /* 0x000fe200078e0015 */
[----:B------:R-:W-:Y:S01]  /*243b0*/  PRMT R35, R10, 0x5410, R11 ;  /* 0x000054100a237816 */ /* 0x000fe2000000000b */
[----:B----4-:R-:W-:Y:S01]  /*243c0*/  IMAD.MOV.U32 R11, RZ, RZ, R26 ;  /* 0x000000ffff0b7224 */ /* 0x010fe200078e001a */
[----:B------:R-:W-:Y:S01]  /*243d0*/  PRMT R29, R29, 0x5410, R3 ;  /* 0x000054101d1d7816 */ /* 0x000fe20000000003 */
[----:B------:R-:W-:Y:S01]  /*243e0*/  IMAD.MOV.U32 R10, RZ, RZ, R27 ;  /* 0x000000ffff0a7224 */ /* 0x000fe200078e001b */
[----:B------:R-:W-:Y:S01]  /*243f0*/  PRMT R28, R28, 0x5410, R2 ;  /* 0x000054101c1c7816 */ /* 0x000fe20000000002 */
[----:B------:R-:W-:-:S02]  /*24400*/  IMAD.MOV.U32 R3, RZ, RZ, R24 ;  /* 0x000000ffff037224 */ /* 0x000fc400078e0018 */
[----:B------:R-:W-:Y:S01]  /*24410*/  IMAD.MOV.U32 R2, RZ, RZ, R25 ;  /* 0x000000ffff027224 */ /* 0x000fe200078e0019 */
[----:B------:R-:W-:Y:S02]  /*24420*/  PRMT R30, R10, 0x5410, R11 ;  /* 0x000054100a1e7816 */ /* 0x000fe4000000000b */
[----:B------:R-:W-:Y:S02]  /*24430*/  PRMT R29, R3, 0x7610, R29 ;  /* 0x00007610031d7816 */ /* 0x000fe4000000001d */
[----:B------:R-:W-:Y:S01]  /*24440*/  PRMT R28, R2, 0x7610, R28 ;  /* 0x00007610021c7816 */ /* 0x000fe2000000001c */
[----:B------:R-:W-:Y:S05]  /*24450*/  BRA.DIV ~URZ, `(.L_x_2104) ;  /* 0x00005a127f007947 */ /* 0x000fea000b800000 */
[----:B------:R1:W2:Y:S04]  /*24460*/  SHFL.IDX PT, R11, R15, 0x1, 0x181f ;  /* 0x00381f000f0b7f89 */ /* 0x0002a800000e0000 */
[----:B------:R1:W4:Y:S04]  /*24470*/  SHFL.IDX PT, R10, R16, 0x1, 0x181f ;  /* 0x00381f00100a7f89 */ /* 0x00032800000e0000 */
[----:B------:R1:W3:Y:S04]  /*24480*/  SHFL.IDX PT, R12, R14, 0x1, 0x181f ;  /* 0x00381f000e0c7f89 */ /* 0x0002e800000e0000 */
[----:B------:R1:W1:Y:S02]  /*24490*/  SHFL.IDX PT, R2, R17, 0x1, 0x181f ;  /* 0x00381f0011027f89 */ /* 0x00026400000e0000 */
.L_x_2154:
        /* <DEDUP_REMOVED lines=20> */
.L_x_2106:
[----:B------:R-:W-:Y:S05]  /*245e0*/  BSYNC B0 ;  /* 0x0000000000007941 */ /* 0x000fea0003800000 */
.L_x_2105:
[----:B-12--5:R-:W-:Y:S01]  /*245f0*/  IMAD.MOV.U32 R11, RZ, RZ, R50 ;  /* 0x000000ffff0b7224 */ /* 0x026fe200078e0032 */
        /* <DEDUP_REMOVED lines=13> */
.L_x_2155:
[----:B------:R-:W-:Y:S05]  /*246d0*/  BRA.DIV ~URZ, `(.L_x_2108) ;  /* 0x000059a27f007947 */ /* 0x000fea000b800000 */
[----:B------:R4:W1:Y:S04]  /*246e0*/  SHFL.IDX PT, R10, R16, 0x2, 0x181f ;  /* 0x00581f00100a7f89 */ /* 0x00086800000e0000 */
[----:B------:R4:W3:Y:S04]  /*246f0*/  SHFL.IDX PT, R13, R14, 0x2, 0x181f ;  /* 0x00581f000e0d7f89 */ /* 0x0008e800000e0000 */
[----:B---3--:R4:W3:Y:S02]  /*24700*/  SHFL.IDX PT, R12, R17, 0x2, 0x181f ;  /* 0x00581f00110c7f89 */ /* 0x0088e400000e0000 */
.L_x_2156:
        /* <DEDUP_REMOVED lines=8> */
[--C-:B--2---:R-:W-:Y:S01]  /*24790*/  @!P0 IMAD.X R11, R11, 0x1, R3.reuse, P1 ;  /* 0x000000010b0b8824 */ /* 0x104fe200008e0603 */
[----:B---3--:R-:W-:Y:S01]  /*247a0*/  @!P0 IADD3 R2, P1, R12, R2, RZ ;  /* 0x000000020c028210 */ /* 0x008fe20007f3e0ff */
[----:B------:R-:W-:Y:S01]  /*247b0*/  CS2R R58, SRZ ;  /* 0x00000000003a7805 */ /* 0x000fe2000001ff00 */
[----:B------:R-:W-:Y:S02]  /*247c0*/  CS2R R56, SRZ ;  /* 0x0000000000387805 */ /* 0x000fe4000001ff00 */
[----:B------:R-:W2:Y:S01]  /*247d0*/  @!P0 LD.E.128 R60, [R10.64] ;  /* 0x000000040a3c8980 */ /* 0x000ea2000c101d00 */
[----:B------:R-:W-:-:S05]  /*247e0*/  @!P0 IMAD.X R3, R13, 0x1, R3, P1 ;  /* 0x000000010d038824 */ /* 0x000fca00008e0603 */
[----:B------:R1:W3:Y:S01]  /*247f0*/  @!P0 LD.E.128 R56, [R2.64] ;  /* 0x0000000402388980 */ /* 0x0002e2000c101d00 */
[----:B------:R-:W-:Y:S01]  /*24800*/  CS2R R74, SRZ ;  /* 0x00000000004a7805 */ /* 0x000fe2000001ff00 */
[----:B--2---:R-:W-:Y:S01]  /*24810*/  IMAD.MOV.U32 R11, RZ, RZ, R62 ;  /* 0x000000ffff0b7224 */ /* 0x004fe200078e003e */
[----:B-1----:R-:W-:Y:S01]  /*24820*/  MOV R3, R60 ;  /* 0x0000003c00037202 */ /* 0x002fe20000000f00 */
[----:B------:R-:W-:Y:S02]  /*24830*/  IMAD.MOV.U32 R10, RZ, RZ, R63 ;  /* 0x000000ffff0a7224 */ /* 0x000fe400078e003f */
[----:B------:R-:W-:-:S03]  /*24840*/  IMAD.MOV.U32 R2, RZ, RZ, R61 ;  /* 0x000000ffff027224 */ /* 0x000fc600078e003d */
[----:B------:R-:W-:Y:S01]  /*24850*/  PRMT R115, R10, 0x5410, R11 ;  /* 0x000054100a737816 */ /* 0x000fe2000000000b */
[----:B---3--:R-:W-:Y:S01]  /*24860*/  IMAD.MOV.U32 R11, RZ, RZ, R58 ;  /* 0x000000ffff0b7224 */ /* 0x008fe200078e003a */
        /* <DEDUP_REMOVED lines=11> */
.L_x_2157:
        /* <DEDUP_REMOVED lines=20> */
.L_x_2111:
[----:B------:R-:W-:Y:S05]  /*24a60*/  BSYNC B0 ;  /* 0x0000000000007941 */ /* 0x000fea0003800000 */
.L_x_2110:
        /* <DEDUP_REMOVED lines=14> */
.L_x_2158:
[----:B------:R-:W-:Y:S05]  /*24b50*/  BRA.DIV ~URZ, `(.L_x_2113) ;  /* 0x000058627f007947 */ /* 0x000fea000b800000 */
[----:B------:R3:W1:Y:S04]  /*24b60*/  SHFL.IDX PT, R10, R16, 0x4, 0x181f ;  /* 0x00981f00100a7f89 */ /* 0x00066800000e0000 */
[----:B------:R3:W4:Y:S04]  /*24b70*/  SHFL.IDX PT, R13, R14, 0x4, 0x181f ;  /* 0x00981f000e0d7f89 */ /* 0x00072800000e0000 */
[----:B----4-:R3:W4:Y:S02]  /*24b80*/  SHFL.IDX PT, R12, R17, 0x4, 0x181f ;  /* 0x00981f00110c7f89 */ /* 0x01072400000e0000 */
.L_x_2159:
        /* <DEDUP_REMOVED lines=9> */
[----:B----4-:R-:W-:Y:S01]  /*24c20*/  @!P0 IADD3 R2, P1, R12, R2, RZ ;  /* 0x000000020c028210 */ /* 0x010fe20007f3e0ff */
[----:B------:R-:W-:Y:S01]  /*24c30*/  CS2R R78, SRZ ;  /* 0x00000000004e7805 */ /* 0x000fe2000001ff00 */
[----:B------:R-:W-:Y:S02]  /*24c40*/  CS2R R76, SRZ ;  /* 0x00000000004c7805 */ /* 0x000fe4000001ff00 */
[----:B------:R-:W2:Y:S01]  /*24c50*/  @!P0 LD.E.128 R84, [R10.64] ;  /* 0x000000040a548980 */ /* 0x000ea2000c101d00 */
[----:B------:R-:W-:-:S05]  /*24c60*/  @!P0 IMAD.X R3, R13, 0x1, R3, P1 ;  /* 0x000000010d038824 */ /* 0x000fca00008e0603 */
[----:B------:R1:W4:Y:S01]  /*24c70*/  @!P0 LD.E.128 R76, [R2.64] ;  /* 0x00000004024c8980 */ /* 0x000322000c101d00 */
[----:B------:R-:W-:Y:S01]  /*24c80*/  CS2R R90, SRZ ;  /* 0x00000000005a7805 */ /* 0x000fe2000001ff00 */
[----:B--2---:R-:W-:Y:S01]  /*24c90*/  IMAD.MOV.U32 R11, RZ, RZ, R86 ;  /* 0x000000ffff0b7224 */ /* 0x004fe200078e0056 */
[----:B-1----:R-:W-:Y:S01]  /*24ca0*/  MOV R3, R84 ;  /* 0x0000005400037202 */ /* 0x002fe20000000f00 */
[----:B------:R-:W-:Y:S02]  /*24cb0*/  IMAD.MOV.U32 R10, RZ, RZ, R87 ;  /* 0x000000ffff0a7224 */ /* 0x000fe400078e0057 */
[----:B------:R-:W-:-:S03]  /*24cc0*/  IMAD.MOV.U32 R2, RZ, RZ, R85 ;  /* 0x000000ffff027224 */ /* 0x000fc600078e0055 */
[----:B------:R-:W-:Y:S01]  /*24cd0*/  PRMT R123, R10, 0x5410, R11 ;  /* 0x000054100a7b7816 */ /* 0x000fe2000000000b */
[----:B----4-:R-:W-:Y:S01]  /*24ce0*/  IMAD.MOV.U32 R11, RZ, RZ, R78 ;  /* 0x000000ffff0b7224 */ /* 0x010fe200078e004e */
        /* <DEDUP_REMOVED lines=11> */
.L_x_2160:
        /* <DEDUP_REMOVED lines=20> */
.L_x_2116:
[----:B------:R-:W-:Y:S05]  /*24ee0*/  BSYNC B0 ;  /* 0x0000000000007941 */ /* 0x000fea0003800000 */
.L_x_2115:
        /* <DEDUP_REMOVED lines=14> */
.L_x_2161:
[----:B------:R-:W-:Y:S05]  /*24fd0*/  BRA.DIV ~URZ, `(.L_x_2118) ;  /* 0x000057227f007947 */ /* 0x000fea000b800000 */
[----:B------:R4:W1:Y:S04]  /*24fe0*/  SHFL.IDX PT, R10, R16, 0x6, 0x181f ;  /* 0x00d81f00100a7f89 */ /* 0x00086800000e0000 */
[----:B---3--:R4:W3:Y:S04]  /*24ff0*/  SHFL.IDX PT, R12, R14, 0x6, 0x181f ;  /* 0x00d81f000e0c7f89 */ /* 0x0088e800000e0000 */
[----:B------:R4:W2:Y:S02]  /*25000*/  SHFL.IDX PT, R2, R17, 0x6, 0x181f ;  /* 0x00d81f0011027f89 */ /* 0x0008a400000e0000 */
.L_x_2162:
        /* <DEDUP_REMOVED lines=15> */
[----:B--2---:R-:W-:-:S03]  /*25100*/  IADD3 R2, P0, R2, R13, RZ ;  /* 0x0000000d02027210 */ /* 0x004fc60007f1e0ff */
[--C-:B------:R-:W-:Y:S02]  /*25110*/  IMAD.X R11, R11, 0x1, R3.reuse, P1 ;  /* 0x000000010b0b7824 */ /* 0x100fe400008e0603 */
[----:B---3--:R-:W-:-:S03]  /*25120*/  IMAD.X R3, R12, 0x1, R3, P0 ;  /* 0x000000010c037824 */ /* 0x008fc600000e0603 */
[----:B------:R1:W5:Y:S04]  /*25130*/  LD.E.128 R92, [R10.64] ;  /* 0x000000040a5c7980 */ /* 0x000368000c101d00 */
[----:B------:R1:W5:Y:S02]  /*25140*/  LD.E.128 R100, [R2.64] ;  /* 0x0000000402647980 */ /* 0x000364000c101d00 */
.L_x_2120:
[----:B------:R-:W-:Y:S05]  /*25150*/  BSYNC B0 ;  /* 0x0000000000007941 */ /* 0x000fea0003800000 */
.L_x_2119:
        /* <DEDUP_REMOVED lines=18> */
.L_x_2163:
        /* <DEDUP_REMOVED lines=9> */
[----:B-1--4-:R-:W-:Y:S01]  /*25310*/  SHF.R.S32.HI R14, RZ, 0x1f, R69 ;  /* 0x0000001fff0e7819 */ /* 0x012fe20000011445 */
[----:B------:R-:W-:-:S03]  /*25320*/  CS2R R106, SRZ ;  /* 0x00000000006a7805 */ /* 0x000fc6000001ff00 */
[-C--:B---3--:R-:W-:Y:S02]  /*25330*/  IADD3 R12, P1, R2, R3.reuse, RZ ;  /* 0x00000003020c7210 */ /* 0x088fe40007f3e0ff */
[----:B------:R-:W-:Y:S02]  /*25340*/  IADD3 R2, P2, R10, R3, RZ ;  /* 0x000000030a027210 */ /* 0x000fe40007f5e0ff */
[----:B------:R-:W-:-:S05]  /*25350*/  SHF.L.U64.HI R10, R69, 0x1, R14 ;  /* 0x00000001450a7819 */ /* 0x000fca000001020e */
[--C-:B--2---:R-:W-:Y:S02]  /*25360*/  IMAD.X R3, R11, 0x1, R10.reuse, P2 ;  /* 0x000000010b037824 */ /* 0x104fe400010e060a */
[----:B------:R-:W-:Y:S01]  /*25370*/  IMAD.X R13, R13, 0x1, R10, P1 ;  /* 0x000000010d0d7824 */ /* 0x000fe200008e060a */
[----:B------:R-:W-:Y:S05]  /*25380*/  @P0 BRA `(.L_x_2123) ;  /* 0x0000002000000947 */ /* 0x000fea0003800000 */
[----:B------:R1:W5:Y:S04]  /*25390*/  LD.E.128 R104, [R2.64] ;  /* 0x0000000402687980 */ /* 0x000368000c101d00 */
[----:B------:R1:W5:Y:S02]  /*253a0*/  LD.E.128 R108, [R12.64] ;  /* 0x000000040c6c7980 */ /* 0x000364000c101d00 */
.L_x_2123:
[----:B------:R-:W-:Y:S05]  /*253b0*/  BSYNC B0 ;  /* 0x0000000000007941 */ /* 0x000fea0003800000 */
.L_x_2122:
[----:B----4-:R-:W-:Y:S01]  /*253c0*/  IADD3 R10, R98, -c[0x0][0x20], RZ ;  /* 0x80000800620a7a10 */ /* 0x010fe20007ffe0ff */
[----:B------:R-:W-:-:S04]  /*253d0*/  DEPBAR.LE SB0, 0x1 ;  /* 0x000080400000791a */ /* 0x000fc80000000000 */
[----:B-1----:R1:W4:Y:S01]  /*253e0*/  LDL.64 R2, [R10+0x20] ;  /* 0x000020000a027983 */ /* 0x0023220000100a00 */
[----:B------:R-:W-:Y:S03]  /*253f0*/  WARPSYNC 0xffffffff ;  /* 0xffffffff00007948 */ /* 0x000fe60003800000 */
[----:B------:R-:W-:Y:S06]  /*25400*/  BAR.SYNC.DEFER_BLOCKING 0x0 ;  /* 0x0000000000007b1d */ /* 0x000fec0000010000 */
[----:B-12---:R-:W2:Y:S04]  /*25410*/  LDL.64 R10, [R10+0x28] ;  /* 0x000028000a0a7983 */ /* 0x006ea80000100a00 */
[----:B---34-:R1:W3:Y:S01]  /*25420*/  LD.E R12, [R2.64] ;  /* 0x00000004020c7980 */ /* 0x0182e2000c101900 */
[----:B------:R-:W-:-:S03]  /*25430*/  ISETP.GE.AND P0, PT, R69, R43, PT ;  /* 0x0000002b4500720c */ /* 0x000fc60003f06270 */
[----:B--2---:R2:W5:Y:S01]  /*25440*/  LD.E.64 R52, [R10.64] ;  /* 0x000000040a347980 */ /* 0x004562000c101b00 */
[----:B------:R-:W-:Y:S01]  /*25450*/  BSSY B0, `(.L_x_2124) ;  /* 0x0000081000007945 */ /* 0x000fe20003800000 */
[----:B-1---5:R-:W-:Y:S02]  /*25460*/  IMAD.MOV.U32 R2, RZ, RZ, R106 ;  /* 0x000000ffff027224 */ /* 0x022fe400078e006a */
[----:B------:R-:W-:Y:S02]  /*25470*/  IMAD.MOV.U32 R3, RZ, RZ, R104 ;  /* 0x000000ffff037224 */ /* 0x000fe400078e0068 */
[----:B--2---:R-:W-:-:S05]  /*25480*/  IMAD.MOV.U32 R10, RZ, RZ, R107 ;  /* 0x000000ffff0a7224 */ /* 0x004fca00078e006b */
[----:B------:R-:W-:Y:S01]  /*25490*/  PRMT R135, R10, 0x5410, R2 ;  /* 0x000054100a877816 */ /* 0x000fe20000000002 */
[----:B------:R-:W-:Y:S02]  /*254a0*/  IMAD.MOV.U32 R2, RZ, RZ, R105 ;  /* 0x000000ffff027224 */ /* 0x000fe400078e0069 */
[----:B------:R-:W-:-:S03]  /*254b0*/  IMAD.MOV.U32 R10, RZ, RZ, R111 ;  /* 0x000000ffff0a7224 */ /* 0x000fc600078e006f */
[----:B------:R-:W-:Y:S01]  /*254c0*/  PRMT R133, R2, 0x5410, R3 ;  /* 0x0000541002857816 */ /* 0x000fe20000000003 */
[----:B------:R-:W-:Y:S01]  /*254d0*/  IMAD.MOV.U32 R3, RZ, RZ, R108 ;  /* 0x000000ffff037224 */ /* 0x000fe200078e006c */
[----:B------:R-:W-:-:S04]  /*254e0*/  MOV R2, R109 ;  /* 0x0000006d00027202 */ /* 0x000fc80000000f00 */
[----:B------:R-:W-:Y:S01]  /*254f0*/  PRMT R98, R2, 0x5410, R3 ;  /* 0x0000541002627816 */ /* 0x000fe20000000003 */
[----:B---3--:R-:W-:-:S05]  /*25500*/  IMAD R11, R12, -0x80, R18 ;  /* 0xffffff800c0b7824 */ /* 0x008fca00078e0212 */
        /* <DEDUP_REMOVED lines=22> */
[----:B------:R-:W-:-:S03]  /*25670*/  IMAD.WIDE.U32 R38, R12, 0x2, R52 ;  /* 0x000000020c267825 */ /* 0x000fc600078e0034 */
[----:B------:R-:W-:Y:S02]  /*25680*/  IADD3 R2, R3, R2, R10 ;  /* 0x0000000203027210 */ /* 0x000fe40007ffe00a */
[----:B------:R-:W2:Y:S03]  /*25690*/  LD.E.128 R16, [R38.64] ;  /* 0x0000000426107980 */ /* 0x000ea6000c101d00 */
[----:B------:R-:W-:-:S05]  /*256a0*/  IMAD.WIDE.U32 R36, R2, 0x2, R52 ;  /* 0x0000000202247825 */ /* 0x000fca00078e0034 */
[----:B------:R-:W3:Y:S01]  /*256b0*/  LD.E.128 R12, [R36.64] ;  /* 0x00000004240c7980 */ /* 0x000ee2000c101d00 */
[----:B------:R-:W-:Y:S02]  /*256c0*/  SHF.R.U64 R2, R20, 0x10, R21 ;  /* 0x0000001014027819 */ /* 0x000fe40000001215 */
[----:B------:R-:W-:Y:S02]  /*256d0*/  SHF.R.U64 R20, R24, 0x10, R25 ;  /* 0x0000001018147819 */ /* 0x000fe40000001219 */
[--C-:B------:R-:W-:Y:S02]  /*256e0*/  SHF.R.U64 R10, R22, 0x10, R23.reuse ;  /* 0x00000010160a7819 */ /* 0x100fe40000001217 */
[----:B------:R-:W-:Y:S02]  /*256f0*/  SHF.R.U32.HI R11, RZ, 0x10, R23 ;  /* 0x00000010ff0b7819 */ /* 0x000fe40000011617 */
[----:B------:R-:W-:Y:S02]  /*25700*/  SHF.R.U32.HI R3, RZ, 0x10, R21 ;  /* 0x00000010ff037819 */ /* 0x000fe40000011615 */
[----:B------:R-:W-:-:S02]  /*25710*/  SHF.R.U32.HI R23, RZ, 0x10, R25 ;  /* 0x00000010ff177819 */ /* 0x000fc40000011619 */
[--C-:B------:R-:W-:Y:S02]  /*25720*/  SHF.R.U64 R21, R26, 0x10, R27.reuse ;  /* 0x000000101a157819 */ /* 0x100fe4000000121b */
[----:B------:R-:W-:Y:S02]  /*25730*/  SHF.R.U32.HI R22, RZ, 0x10, R27 ;  /* 0x00000010ff167819 */ /* 0x000fe4000001161b */
[C---:B------:R-:W-:Y:S02]  /*25740*/  PRMT R34, R29.reuse, 0x5432, R2 ;  /* 0x000054321d227816 */ /* 0x040fe40000000002 */
[----:B------:R-:W-:Y:S02]  /*25750*/  PRMT R29, R29, 0x5410, R20 ;  /* 0x000054101d1d7816 */ /* 0x000fe40000000014 */
[C---:B------:R-:W-:Y:S02]  /*25760*/  PRMT R32, R28.reuse, 0x5432, R3 ;  /* 0x000054321c207816 */ /* 0x040fe40000000003 */
[----:B------:R-:W-:Y:S01]  /*25770*/  PRMT R23, R28, 0x5410, R23 ;  /* 0x000054101c177816 */ /* 0x000fe20000000017 */
[----:B------:R-:W-:Y:S01]  /*25780*/  IMAD.U32 R41, R29, 0x10000, RZ ;  /* 0x000100001d297824 */ /* 0x000fe200078e00ff */
[----:B------:R-:W-:-:S02]  /*25790*/  PRMT R28, R30, 0x5432, R21 ;  /* 0x000054321e1c7816 */ /* 0x000fc40000000015 */
[----:B------:R-:W-:Y:S02]  /*257a0*/  PRMT R27, R30, 0x5410, R22 ;  /* 0x000054101e1b7816 */ /* 0x000fe40000000016 */
[C---:B------:R-:W-:Y:S02]  /*257b0*/  PRMT R33, R35.reuse, 0x5432, R10 ;  /* 0x0000543223217816 */ /* 0x040fe4000000000a */
[----:B------:R-:W-:Y:S01]  /*257c0*/  PRMT R31, R35, 0x5410, R11 ;  /* 0x00005410231f7816 */ /* 0x000fe2000000000b */
[C---:B------:R-:W-:Y:S01]  /*257d0*/  IMAD.U32 R35, R34.reuse, 0x10000, RZ ;  /* 0x0001000022237824 */ /* 0x040fe200078e00ff */
[----:B------:R-:W-:Y:S02]  /*257e0*/  LOP3.LUT R42, R29, 0xffff0000, RZ, 0xc0, !PT ;  /* 0xffff00001d2a7812 */ /* 0x000fe400078ec0ff */
        /* <DEDUP_REMOVED lines=17> */
[----:B------:R-:W-:Y:S01]  /*25900*/  IMAD.U32 R11, R14, 0x10000, RZ ;  /* 0x000100000e0b7824 */ /* 0x000fe200078e00ff */
[----:B------:R-:W-:Y:S01]  /*25910*/  LOP3.LUT R2, R15, 0xffff0000, RZ, 0xc0, !PT ;  /* 0xffff00000f027812 */ /* 0x000fe200078ec0ff */
[----:B------:R-:W-:-:S02]  /*25920*/  FMUL.FTZ R14, R18, R35 ;  /* 0x00000023120e7220 */ /* 0x000fc40000410000 */
[----:B------:R-:W-:Y:S02]  /*25930*/  FFMA.FTZ R55, R26, R35, -R13 ;  /* 0x000000231a377223 */ /* 0x000fe4000001080d */
[----:B------:R-:W-:Y:S02]  /*25940*/  FMUL.FTZ R13, R17, R42 ;  /* 0x0000002a110d7220 */ /* 0x000fe40000410000 */
[----:B------:R-:W-:Y:S02]  /*25950*/  IMAD.U32 R18, R32, 0x10000, RZ ;  /* 0x0001000020127824 */ /* 0x000fe400078e00ff */
[----:B------:R-:W-:Y:S02]  /*25960*/  IMAD.U32 R3, R15, 0x10000, RZ ;  /* 0x000100000f037824 */ /* 0x000fe400078e00ff */
[----:B------:R-:W-:Y:S02]  /*25970*/  FFMA.FTZ R54, R26, R41, R14 ;  /* 0x000000291a367223 */ /* 0x000fe4000001000e */
[----:B------:R-:W-:-:S02]  /*25980*/  FMUL.FTZ R15, R17, R29 ;  /* 0x0000001d110f7220 */ /* 0x000fc40000410000 */
[C---:B------:R-:W-:Y:S02]  /*25990*/  FFMA.FTZ R41, R25.reuse, R29, -R13 ;  /* 0x0000001d19297223 */ /* 0x040fe4000001080d */
[----:B------:R-:W-:Y:S02]  /*259a0*/  FMUL.FTZ R13, R16, R18 ;  /* 0x00000012100d7220 */ /* 0x000fe40000410000 */
[----:B------:R-:W-:Y:S01]  /*259b0*/  FFMA.FTZ R35, R25, R42, R15 ;  /* 0x0000002a19237223 */ /* 0x000fe2000001000f */
[----:B------:R-:W-:Y:S01]  /*259c0*/  LOP3.LUT R15, R32, 0xffff0000, RZ, 0xc0, !PT ;  /* 0xffff0000200f7812 */ /* 0x000fe200078ec0ff */
[-C--:B------:R-:W-:Y:S02]  /*259d0*/  FMUL.FTZ R14, R16, R34.reuse ;  /* 0x00000022100e7220 */ /* 0x080fe40000410000 */
[----:B------:R-:W-:Y:S02]  /*259e0*/  FFMA.FTZ R25, R24, R34, R13 ;  /* 0x0000002218197223 */ /* 0x000fe4000001000d */
[----:B------:R-:W-:-:S02]  /*259f0*/  FMUL.FTZ R13, R12, R23 ;  /* 0x000000170c0d7220 */ /* 0x000fc40000410000 */
[----:B------:R-:W-:Y:S02]  /*25a00*/  IMAD.U32 R17, R33, 0x10000, RZ ;  /* 0x0001000021117824 */ /* 0x000fe400078e00ff */
[----:B------:R-:W-:Y:S02]  /*25a10*/  IMAD.U32 R16, R28, 0x10000, RZ ;  /* 0x000100001c107824 */ /* 0x000fe400078e00ff */
[----:B------:R-:W-:Y:S02]  /*25a20*/  FFMA.FTZ R26, R24, R18, -R14 ;  /* 0x00000012181a7223 */ /* 0x000fe4000001080e */
[-C--:B------:R-:W-:Y:S02]  /*25a30*/  FMUL.FTZ R14, R12, R15.reuse ;  /* 0x0000000f0c0e7220 */ /* 0x080fe40000410000 */
[----:B------:R-:W-:Y:S02]  /*25a40*/  FFMA.FTZ R24, R21, R15, -R13 ;  /* 0x0000000f15187223 */ /* 0x000fe4000001080d */
[----:B------:R-:W-:-:S02]  /*25a50*/  IMAD.U32 R29, R27, 0x10000, RZ ;  /* 0x000100001b1d7824 */ /* 0x000fc400078e00ff */
[----:B------:R-:W-:Y:S02]  /*25a60*/  FMUL.FTZ R12, R11, R17 ;  /* 0x000000110b0c7220 */ /* 0x000fe40000410000 */
[----:B------:R-:W-:Y:S02]  /*25a70*/  IMAD.U32 R15, R31, 0x10000, RZ ;  /* 0x000100001f0f7824 */ /* 0x000fe400078e00ff */
[-C--:B------:R-:W-:Y:S02]  /*25a80*/  FMUL.FTZ R13, R11, R16.reuse ;  /* 0x000000100b0d7220 */ /* 0x080fe40000410000 */
[----:B------:R-:W-:Y:S01]  /*25a90*/  FFMA.FTZ R23, R21, R23, R14 ;  /* 0x0000001715177223 */ /* 0x000fe2000001000e */
[----:B------:R-:W-:Y:S01]  /*25aa0*/  LOP3.LUT R14, R27, 0xffff0000, RZ, 0xc0, !PT ;  /* 0xffff00001b0e7812 */ /* 0x000fe200078ec0ff */
[----:B------:R-:W-:Y:S02]  /*25ab0*/  FMUL.FTZ R11, R3, R29 ;  /* 0x0000001d030b7220 */ /* 0x000fe40000410000 */
[----:B------:R-:W-:Y:S01]  /*25ac0*/  FFMA.FTZ R21, R20, R16, R12 ;  /* 0x0000001014157223 */ /* 0x000fe2000001000c */
[----:B------:R-:W-:Y:S01]  /*25ad0*/  LOP3.LUT R16, R28, 0xffff0000, RZ, 0xc0, !PT ;  /* 0xffff00001c107812 */ /* 0x000fe200078ec0ff */
[----:B------:R-:W-:Y:S01]  /*25ae0*/  FFMA.FTZ R18, R20, R17, -R13 ;  /* 0x0000001114127223 */ /* 0x000fe2000001080d */
[----:B------:R-:W-:Y:S01]  /*25af0*/  LOP3.LUT R13, R33, 0xffff0000, RZ, 0xc0, !PT ;  /* 0xffff0000210d7812 */ /* 0x000fe200078ec0ff */
[-C--:B------:R-:W-:Y:S01]  /*25b00*/  FMUL.FTZ R3, R3, R15.reuse ;  /* 0x0000000f03037220 */ /* 0x080fe20000410000 */
[----:B------:R-:W-:Y:S01]  /*25b10*/  LOP3.LUT R12, R31, 0xffff0000, RZ, 0xc0, !PT ;  /* 0xffff00001f0c7812 */ /* 0x000fe200078ec0ff */
[----:B------:R-:W-:Y:S01]  /*25b20*/  FFMA.FTZ R20, R22, R15, -R11 ;  /* 0x0000000f16147223 */ /* 0x000fe2000001080b */
[----:B------:R-:W-:Y:S01]  /*25b30*/  F2FP.BF16.PACK_AB R17, R24, R26 ;  /* 0x0000001a1811723e */ /* 0x000fe200000010ff */
[----:B------:R-:W-:-:S02]  /*25b40*/  FFMA.FTZ R15, R22, R29, R3 ;  /* 0x0000001d160f7223 */ /* 0x000fc40000010003 */
[----:B------:R-:W-:Y:S02]  /*25b50*/  FMUL.FTZ R11, R10, R16 ;  /* 0x000000100a0b7220 */ /* 0x000fe40000410000 */
[----:B------:R-:W-:Y:S02]  /*25b60*/  FMUL.FTZ R3, R2, R14 ;  /* 0x0000000e02037220 */ /* 0x000fe40000410000 */
[-C--:B------:R-:W-:Y:S02]  /*25b70*/  FMUL.FTZ R10, R10, R13.reuse ;  /* 0x0000000d0a0a7220 */ /* 0x080fe40000410000 */
[-C--:B------:R-:W-:Y:S02]  /*25b80*/  FMUL.FTZ R2, R2, R12.reuse ;  /* 0x0000000c02027220 */ /* 0x080fe40000410000 */
[C---:B------:R-:W-:Y:S01]  /*25b90*/  FFMA.FTZ R11, R30.reuse, R13, -R11 ;  /* 0x0000000d1e0b7223 */ /* 0x040fe2000001080b */
        /* <DEDUP_REMOVED lines=9> */
[----:B------:R-:W-:Y:S01]  /*25c30*/  F2FP.BF16.PACK_AB R15, R2, R15 ;  /* 0x0000000f020f723e */ /* 0x000fe200000010ff */
[----:B------:R1:W-:Y:S04]  /*25c40*/  ST.E.128 [R38.64], R16 ;  /* 0x0000001026007985 */ /* 0x0003e8000c101d04 */
[----:B------:R1:W-:Y:S02]  /*25c50*/  ST.E.128 [R36.64], R12 ;  /* 0x0000000c24007985 */ /* 0x0003e4000c101d04 */
.L_x_2125:
[----:B------:R-:W-:Y:S05]  /*25c60*/  BSYNC B0 ;  /* 0x0000000000007941 */ /* 0x000fea0003800000 */
.L_x_2124:
[----:B------:R-:W-:Y:S01]  /*25c70*/  IADD3 R3, R68, 0x10, RZ ;  /* 0x0000001044037810 */ /* 0x000fe20007ffe0ff */
[----:B------:R-:W-:Y:S03]  /*25c80*/  BSSY B0, `(.L_x_2126) ;  /* 0x0000073000007945 */ /* 0x000fe60003800000 */
[----:B------:R-:W-:-:S13]  /*25c90*/  ISETP.GE.OR P1, PT, R3, R70, P0 ;  /* 0x000000460300720c */ /* 0x000fda0000726670 */
[----:B------:R-:W-:Y:S05]  /*25ca0*/  @P1 BRA `(.L_x_2127) ;  /* 0x0000070000001947 */ /* 0x000fea0003800000 */
[----:B------:R-:W-:Y:S01]  /*25cb0*/  SHF.R.S32.HI R2, RZ, 0x1f, R3 ;  /* 0x0000001fff027819 */ /* 0x000fe20000011403 */
[----:B------:R-:W-:Y:S01]  /*25cc0*/  IMAD.SHL.U32 R10, R3, 0x40, RZ ;  /* 0x00000040030a7824 */ /* 0x000fe200078e00ff */
[----:B------:R-:W-:Y:S02]  /*25cd0*/  LEA.HI R11, R43, R40, RZ, 0x1d ;  /* 0x000000282b0b7211 */ /* 0x000fe400078fe8ff */
[----:B------:R-:W-:Y:S02]  /*25ce0*/  LEA.HI R3, R2, R3, RZ, 0x3 ;  /* 0x0000000302037211 */ /* 0x000fe400078f18ff */
[----:B-1----:R-:W-:Y:S02]  /*25cf0*/  SHF.R.S32.HI R12, RZ, 0x1f, R11 ;  /* 0x0000001fff0c7819 */ /* 0x002fe4000001140b */
        /* <DEDUP_REMOVED lines=21> */
[----:B------:R-:W-:Y:S01]  /*25e50*/  PRMT R34, R96, 0x5432, R2 ;  /* 0x0000543260227816 */ /* 0x000fe20000000002 */
[----:B------:R-:W-:Y:S01]  /*25e60*/  IMAD.U32 R41, R29, 0x10000, RZ ;  /* 0x000100001d297824 */ /* 0x000fe200078e00ff */
[----:B------:R-:W-:-:S02]  /*25e70*/  PRMT R28, R97, 0x5432, R21 ;  /* 0x00005432611c7816 */ /* 0x000fc40000000015 */
[----:B------:R-:W-:Y:S01]  /*25e80*/  SHF.R.U32.HI R3, RZ, 0x10, R49 ;  /* 0x00000010ff037819 */ /* 0x000fe20000011631 */
[----:B------:R-:W-:Y:S01]  /*25e90*/  IMAD.U32 R35, R34, 0x10000, RZ ;  /* 0x0001000022237824 */ /* 0x000fe200078e00ff */
[--C-:B------:R-:W-:Y:S02]  /*25ea0*/  SHF.R.U64 R10, R50, 0x10, R51.reuse ;  /* 0x00000010320a7819 */ /* 0x100fe40000001233 */
[----:B------:R-:W-:Y:S02]  /*25eb0*/  SHF.R.U32.HI R11, RZ, 0x10, R51 ;  /* 0x00000010ff0b7819 */ /* 0x000fe40000011633 */
[----:B------:R-:W-:Y:S02]  /*25ec0*/  SHF.R.U32.HI R23, RZ, 0x10, R45 ;  /* 0x00000010ff177819 */ /* 0x000fe4000001162d */
[----:B------:R-:W-:Y:S02]  /*25ed0*/  LOP3.LUT R42, R29, 0xffff0000, RZ, 0xc0, !PT ;  /* 0xffff00001d2a7812 */ /* 0x000fe400078ec0ff */
[----:B------:R-:W-:-:S02]  /*25ee0*/  PRMT R32, R96, 0x5410, R3 ;  /* 0x0000541060207816 */ /* 0x000fc40000000003 */
[C---:B------:R-:W-:Y:S02]  /*25ef0*/  PRMT R33, R99.reuse, 0x5432, R10 ;  /* 0x0000543263217816 */ /* 0x040fe4000000000a */
[----:B------:R-:W-:Y:S02]  /*25f00*/  PRMT R31, R99, 0x5410, R11 ;  /* 0x00005410631f7816 */ /* 0x000fe4000000000b */
[----:B------:R-:W-:Y:S02]  /*25f10*/  LOP3.LUT R29, R34, 0xffff0000, RZ, 0xc0, !PT ;  /* 0xffff0000221d7812 */ /* 0x000fe400078ec0ff */
[----:B------:R-:W-:Y:S02]  /*25f20*/  PRMT R23, R71, 0x5410, R23 ;  /* 0x0000541047177816 */ /* 0x000fe40000000017 */
[----:B------:R-:W-:-:S03]  /*25f30*/  SHF.R.U32.HI R22, RZ, 0x10, R47 ;  /* 0x00000010ff167819 */ /* 0x000fc6000001162f */
[C---:B------:R-:W-:Y:S01]  /*25f40*/  IMAD.U32 R34, R23.reuse, 0x10000, RZ ;  /* 0x0001000017227824 */ /* 0x040fe200078e00ff */
[----:B------:R-:W-:Y:S02]  /*25f50*/  LOP3.LUT R23, R23, 0xffff0000, RZ, 0xc0, !PT ;  /* 0xffff000017177812 */ /* 0x000fe400078ec0ff */
        /* <DEDUP_REMOVED lines=55> */
[----:B------:R-:W-:Y:S02]  /*262d0*/  FMUL.FTZ R2, R2, R12 ;  /* 0x0000000c02027220 */ /* 0x000fe40000410000 */
        /* <DEDUP_REMOVED lines=13> */
.L_x_2127:
[----:B------:R-:W-:Y:S05]  /*263b0*/  BSYNC B0 ;  /* 0x0000000000007941 */ /* 0x000fea0003800000 */
.L_x_2126:
        /* <DEDUP_REMOVED lines=116> */
.L_x_2129:
[----:B------:R-:W-:Y:S05]  /*26b00*/  BSYNC B0 ;  /* 0x0000000000007941 */ /* 0x000fea0003800000 */
.L_x_2128:
        /* <DEDUP_REMOVED lines=116> */
.L_x_2131:
[----:B------:R-:W-:Y:S05]  /*27250*/  BSYNC B0 ;  /* 0x0000000000007941 */ /* 0x000fea0003800000 */
.L_x_2130:
        /* <DEDUP_REMOVED lines=116> */
.L_x_2133:
[----:B------:R-:W-:Y:S05]  /*279a0*/  BSYNC B0 ;  /* 0x0000000000007941 */ /* 0x000fea0003800000 */
.L_x_2132:
        /* <DEDUP_REMOVED lines=116> */
.L_x_2135:
[----:B------:R-:W-:Y:S05]  /*280f0*/  BSYNC B0 ;  /* 0x0000000000007941 */ /* 0x000fea0003800000 */
.L_x_2134:
        /* <DEDUP_REMOVED lines=116> */
.L_x_2137:
[----:B------:R-:W-:Y:S05]  /*28840*/  BSYNC B0 ;  /* 0x0000000000007941 */ /* 0x000fea0003800000 */
.L_x_2136:
[----:B------:R-:W-:Y:S01]  /*28850*/  IADD3 R2, R68, 0x70, RZ ;  /* 0x0000007044027810 */ /* 0x000fe20007ffe0ff */
[----:B------:R-:W-:-:S02]  /*28860*/  IMAD.MOV.U32 R10, RZ, RZ, R140 ;  /* 0x000000ffff0a7224 */ /* 0x000fc400078e008c */
[----:B------:R-:W-:Y:S01]  /*28870*/  IMAD.MOV.U32 R11, RZ, RZ, 0x0 ;  /* 0x00000000ff0b7424 */ /* 0x000fe200078e00ff */
[----:B------:R-:W-:-:S13]  /*28880*/  ISETP.GE.OR P0, PT, R2, R70, P0 ;  /* 0x000000460200720c */ /* 0x000fda0000706670 */
[----:B------:R-:W-:Y:S05]  /*28890*/  @P0 RET.REL.NODEC R10 `(_ZN7cutlass13device_kernelIN5flash19enable_sm80_to_sm89INS1_16FlashAttnFwdSm80INS1_25CollectiveMainloopFwdSm80ILi4ELi1ELb0EN4cute5tupleIJNS5_1CILi128EEENS7_ILi64EEES8_EEELi128ENS_10bfloat16_tEfNS_4arch4Sm80ELb1ELb0ELb0ELb1ELb1ELb1ELb1ELb0EEENS1_21CollectiveEpilogueFwdINS6_IJS8_S8_S9_EEENS6_IJNS7_ILi1EEESH_SH_EEESB_SD_Li128ELb1ELb1ELb0ELb0EEENS1_19SingleTileSchedulerILb1ELb0ELb1ELi128EEEEEEEEEvNT_6ParamsE) ;  /* 0xfffd77600a000950 */ /* 0x000fea0003c3ffff */
        /* <DEDUP_REMOVED lines=25> */
[----:B------:R-:W-:Y:S02]  /*28a30*/  SHF.R.U32.HI R11, RZ, 0x10, R107 ;  /* 0x00000010ff0b7819 */ /* 0x000fe4000001166b */
[----:B------:R-:W-:Y:S01]  /*28a40*/  PRMT R34, R133, 0x5432, R2 ;  /* 0x0000543285227816 */ /* 0x000fe20000000002 */
[----:B------:R-:W-:Y:S01]  /*28a50*/  IMAD.U32 R35, R29, 0x10000, RZ ;  /* 0x000100001d237824 */ /* 0x000fe200078e00ff */
[----:B------:R-:W-:-:S02]  /*28a60*/  SHF.R.U32.HI R23, RZ, 0x10, R109 ;  /* 0x00000010ff177819 */ /* 0x000fc4000001166d */
[----:B------:R-:W-:Y:S02]  /*28a70*/  SHF.R.U32.HI R3, RZ, 0x10, R105 ;  /* 0x00000010ff037819 */ /* 0x000fe40000011669 */
[----:B------:R-:W-:Y:S02]  /*28a80*/  PRMT R31, R135, 0x5410, R11 ;  /* 0x00005410871f7816 */ /* 0x000fe4000000000b */
[----:B------:R-:W-:Y:S02]  /*28a90*/  SHF.R.U64 R10, R106, 0x10, R107 ;  /* 0x000000106a0a7819 */ /* 0x000fe4000000126b */
[----:B------:R-:W-:Y:S02]  /*28aa0*/  LOP3.LUT R29, R29, 0xffff0000, RZ, 0xc0, !PT ;  /* 0xffff00001d1d7812 */ /* 0x000fe400078ec0ff */
[----:B------:R-:W-:Y:S02]  /*28ab0*/  PRMT R23, R98, 0x5410, R23 ;  /* 0x0000541062177816 */ /* 0x000fe40000000017 */
[----:B------:R-:W-:-:S02]  /*28ac0*/  PRMT R32, R133, 0x5410, R3 ;  /* 0x0000541085207816 */ /* 0x000fc40000000003 */
[----:B------:R-:W-:Y:S02]  /*28ad0*/  PRMT R33, R135, 0x5432, R10 ;  /* 0x0000543287217816 */ /* 0x000fe4000000000a */
[--C-:B------:R-:W-:Y:S02]  /*28ae0*/  SHF.R.U64 R28, R110, 0x10, R111.reuse ;  /* 0x000000106e1c7819 */ /* 0x100fe4000000126f */
[----:B------:R-:W-:Y:S02]  /*28af0*/  SHF.R.U32.HI R27, RZ, 0x10, R111 ;  /* 0x00000010ff1b7819 */ /* 0x000fe4000001166f */
[C---:B------:R-:W-:Y:S02]  /*28b00*/  PRMT R28, R134.reuse, 0x5432, R28 ;  /* 0x00005432861c7816 */ /* 0x040fe4000000001c */
        /* <DEDUP_REMOVED lines=14> */
[----:B------:R-:W-:Y:S01]  /*28bf0*/  SHF.L.U32 R19, R34, 0x10, RZ ;  /* 0x0000001022137819 */ /* 0x000fe200000006ff */
[----:B------:R-:W-:Y:S01]  /*28c00*/  IMAD.U32 R10, R14, 0x10000, RZ ;  /* 0x000100000e0a7824 */ /* 0x000fe200078e00ff */
[----:B------:R-:W-:Y:S01]  /*28c10*/  LOP3.LUT R34, R34, 0xffff0000, RZ, 0xc0, !PT ;  /* 0xffff000022227812 */ /* 0x000fe200078ec0ff */
[C---:B------:R-:W-:Y:S01]  /*28c20*/  IMAD.U32 R2, R15.reuse, 0x10000, RZ ;  /* 0x000100000f027824 */ /* 0x040fe200078e00ff */
[----:B------:R-:W-:Y:S01]  /*28c30*/  LOP3.LUT R3, R14, 0xffff0000, RZ, 0xc0, !PT ;  /* 0xffff00000e037812 */ /* 0x000fe200078ec0ff */
[-C--:B------:R-:W-:Y:S01]  /*28c40*/  FFMA.FTZ R40, R26, R19.reuse, -R13 ;  /* 0x000000131a287223 */ /* 0x080fe2000001080d */
[----:B------:R-:W-:Y:S01]  /*28c50*/  LOP3.LUT R14, R15, 0xffff0000, RZ, 0xc0, !PT ;  /* 0xffff00000f0e7812 */ /* 0x000fe200078ec0ff */
[----:B------:R-:W-:-:S02]  /*28c60*/  FMUL.FTZ R17, R17, R19 ;  /* 0x0000001311117220 */ /* 0x000fc40000410000 */
[----:B------:R-:W-:Y:S02]  /*28c70*/  FMUL.FTZ R13, R16, R29 ;  /* 0x0000001d100d7220 */ /* 0x000fe40000410000 */
[----:B------:R-:W-:Y:S02]  /*28c80*/  IMAD.U32 R19, R23, 0x10000, RZ ;  /* 0x0001000017137824 */ /* 0x000fe400078e00ff */
[C---:B------:R-:W-:Y:S01]  /*28c90*/  IMAD.U32 R15, R32.reuse, 0x10000, RZ ;  /* 0x00010000200f7824 */ /* 0x040fe200078e00ff */
[----:B------:R-:W-:Y:S01]  /*28ca0*/  LOP3.LUT R32, R32, 0xffff0000, RZ, 0xc0, !PT ;  /* 0xffff000020207812 */ /* 0x000fe200078ec0ff */
[-C--:B------:R-:W-:Y:S02]  /*28cb0*/  FMUL.FTZ R16, R16, R34.reuse ;  /* 0x0000002210107220 */ /* 0x080fe40000410000 */
[----:B------:R-:W-:Y:S02]  /*28cc0*/  FFMA.FTZ R34, R25, R34, -R13 ;  /* 0x0000002219227223 */ /* 0x000fe4000001080d */
[----:B------:R-:W-:Y:S01]  /*28cd0*/  FFMA.FTZ R35, R26, R35, R17 ;  /* 0x000000231a237223 */ /* 0x000fe20000010011 */
[----:B------:R-:W-:Y:S01]  /*28ce0*/  LOP3.LUT R26, R23, 0xffff0000, RZ, 0xc0, !PT ;  /* 0xffff0000171a7812 */ /* 0x000fe200078ec0ff */
[----:B------:R-:W-:-:S02]  /*28cf0*/  FMUL.FTZ R13, R11, R19 ;  /* 0x000000130b0d7220 */ /* 0x000fc40000410000 */
[----:B------:R-:W-:Y:S02]  /*28d00*/  FMUL.FTZ R11, R11, R15 ;  /* 0x0000000f0b0b7220 */ /* 0x000fe40000410000 */
[----:B------:R-:W-:Y:S01]  /*28d10*/  FFMA.FTZ R29, R25, R29, R16 ;  /* 0x0000001d191d7223 */ /* 0x000fe20000010010 */
[----:B------:R-:W-:Y:S01]  /*28d20*/  SHF.L.U32 R16, R28, 0x10, RZ ;  /* 0x000000101c107819 */ /* 0x000fe200000006ff */
[----:B------:R-:W-:Y:S01]  /*28d30*/  FFMA.FTZ R25, R24, R15, -R13 ;  /* 0x0000000f18197223 */ /* 0x000fe2000001080d */
[----:B------:R-:W-:Y:S01]  /*28d40*/  LOP3.LUT R28, R28, 0xffff0000, RZ, 0xc0, !PT ;  /* 0xffff00001c1c7812 */ /* 0x000fe200078ec0ff */
[----:B------:R-:W-:Y:S02]  /*28d50*/  FFMA.FTZ R24, R24, R19, R11 ;  /* 0x0000001318187223 */ /* 0x000fe4000001000b */
[----:B------:R-:W-:Y:S02]  /*28d60*/  FMUL.FTZ R11, R12, R26 ;  /* 0x0000001a0c0b7220 */ /* 0x000fe40000410000 */
[C---:B------:R-:W-:Y:S01]  /*28d70*/  IMAD.U32 R17, R33.reuse, 0x10000, RZ ;  /* 0x0001000021117824 */ /* 0x040fe200078e00ff */
[----:B------:R-:W-:Y:S01]  /*28d80*/  LOP3.LUT R33, R33, 0xffff0000, RZ, 0xc0, !PT ;  /* 0xffff000021217812 */ /* 0x000fe200078ec0ff */
[----:B------:R-:W-:-:S02]  /*28d90*/  IMAD.U32 R23, R27, 0x10000, RZ ;  /* 0x000100001b177824 */ /* 0x000fc400078e00ff */
[-C--:B------:R-:W-:Y:S02]  /*28da0*/  FMUL.FTZ R13, R12, R32.reuse ;  /* 0x000000200c0d7220 */ /* 0x080fe40000410000 */
[----:B------:R-:W-:Y:S02]  /*28db0*/  FFMA.FTZ R32, R21, R32, -R11 ;  /* 0x0000002015207223 */ /* 0x000fe4000001080b */
[C---:B------:R-:W-:Y:S02]  /*28dc0*/  FMUL.FTZ R12, R10.reuse, R16 ;  /* 0x000000100a0c7220 */ /* 0x040fe40000410000 */
[----:B------:R-:W-:Y:S02]  /*28dd0*/  FMUL.FTZ R11, R10, R17 ;  /* 0x000000110a0b7220 */ /* 0x000fe40000410000 */
[C---:B------:R-:W-:Y:S01]  /*28de0*/  IMAD.U32 R15, R31.reuse, 0x10000, RZ ;  /* 0x000100001f0f7824 */ /* 0x040fe200078e00ff */
[----:B------:R-:W-:Y:S01]  /*28df0*/  LOP3.LUT R31, R31, 0xffff0000, RZ, 0xc0, !PT ;  /* 0xffff00001f1f7812 */ /* 0x000fe200078ec0ff */
[----:B------:R-:W-:-:S02]  /*28e00*/  FMUL.FTZ R10, R2, R23 ;  /* 0x00000017020a7220 */ /* 0x000fc40000410000 */
[-C--:B------:R-:W-:Y:S02]  /*28e10*/  FMUL.FTZ R2, R2, R15.reuse ;  /* 0x0000000f02027220 */ /* 0x080fe40000410000 */
[C---:B------:R-:W-:Y:S01]  /*28e20*/  FFMA.FTZ R19, R22.reuse, R15, -R10 ;  /* 0x0000000f16137223 */ /* 0x040fe2000001080a */
[----:B------:R-:W-:Y:S01]  /*28e30*/  LOP3.LUT R15, R27, 0xffff0000, RZ, 0xc0, !PT ;  /* 0xffff00001b0f7812 */ /* 0x000fe200078ec0ff */
[----:B------:R-:W-:Y:S02]  /*28e40*/  FFMA.FTZ R22, R22, R23, R2 ;  /* 0x0000001716167223 */ /* 0x000fe40000010002 */
[C---:B------:R-:W-:Y:S02]  /*28e50*/  FMUL.FTZ R10, R3.reuse, R28 ;  /* 0x0000001c030a7220 */ /* 0x040fe40000410000 */
[----:B------:R-:W-:Y:S02]  /*28e60*/  FMUL.FTZ R2, R14, R15 ;  /* 0x0000000f0e027220 */ /* 0x000fe40000410000 */
[----:B------:R-:W-:-:S02]  /*28e70*/  FMUL.FTZ R3, R3, R33 ;  /* 0x0000002103037220 */ /* 0x000fc40000410000 */
[----:B------:R-:W-:Y:S02]  /*28e80*/  FMUL.FTZ R14, R14, R31 ;  /* 0x0000001f0e0e7220 */ /* 0x000fe40000410000 */
[----:B------:R-:W-:Y:S02]  /*28e90*/  FFMA.FTZ R13, R21, R26, R13 ;  /* 0x0000001a150d7223 */ /* 0x000fe4000001000d */
        /* <DEDUP_REMOVED lines=18> */
[----:B------:R-:W-:Y:S05]  /*28fc0*/  RET.REL.NODEC R2 `(_ZN7cutlass13device_kernelIN5flash19enable_sm80_to_sm89INS1_16FlashAttnFwdSm80INS1_25CollectiveMainloopFwdSm80ILi4ELi1ELb0EN4cute5tupleIJNS5_1CILi128EEENS7_ILi64EEES8_EEELi128ENS_10bfloat16_tEfNS_4arch4Sm80ELb1ELb0ELb0ELb1ELb1ELb1ELb1ELb0EEENS1_21CollectiveEpilogueFwdINS6_IJS8_S8_S9_EEENS6_IJNS7_ILi1EEESH_SH_EEESB_SD_Li128ELb1ELb1ELb0ELb0EEENS1_19SingleTileSchedulerILb1ELb0ELb1ELi128EEEEEEEEEvNT_6ParamsE) ;  /* 0xfffd703002007950 */ /* 0x000fea0003c3ffff */
.L_x_2040:
[----:B------:R-:W-:Y:S01]  /*28fd0*/  IMAD.MOV.U32 R136, RZ, RZ, R18 ;  /* 0x000000ffff887224 */ /* 0x000fe200078e0012 */
[----:B------:R-:W-:Y:S01]  /*28fe0*/  MOV R251, RZ ;  /* 0x000000ff00fb7202 */ /* 0x000fe20000000f00 */
[----:B------:R-:W-:Y:S01]  /*28ff0*/  IMAD.MOV.U32 R3, RZ, RZ, 0x181f ;  /* 0x0000181fff037424 */ /* 0x000fe200078e00ff */
[----:B------:R-:W-:-:S02]  /*29000*/  MOV R2, 0x29020 ;  /* 0x0002902000027802 */ /* 0x000fc40000000f00 */
[----:B------:R-:W-:Y:S05]  /*29010*/  CALL.REL.NOINC `($__internal_7_$__cuda_sm70_shflsync_idx_p) ;  /* 0x00001a0000007944 */ /* 0x000fea0003c00000 */
[----:B------:R-:W-:Y:S01]  /*29020*/  MOV R11, R252 ;  /* 0x000000fc000b7202 */ /* 0x000fe20000000f00 */
[----:B------:R-:W-:Y:S05]  /*29030*/  BRA `(.L_x_2138) ;  /* 0xffff62e000007947 */ /* 0x000fea000383ffff */
.L_x_2041:
[----:B------:R-:W-:Y:S01]  /*29040*/  IMAD.MOV.U32 R136, RZ, RZ, R16 ;  /* 0x000000ffff887224 */ /* 0x000fe200078e0010 */
[----:B------:R-:W-:Y:S01]  /*29050*/  MOV R251, RZ ;  /* 0x000000ff00fb7202 */ /* 0x000fe20000000f00 */
[----:B------:R-:W-:Y:S01]  /*29060*/  IMAD.MOV.U32 R3, RZ, RZ, 0x181f ;  /* 0x0000181fff037424 */ /* 0x000fe200078e00ff */
[----:B------:R-:W-:-:S02]  /*29070*/  MOV R2, 0x29090 ;  /* 0x0002909000027802 */ /* 0x000fc40000000f00 */
[----:B-12---:R-:W-:Y:S05]  /*29080*/  CALL.REL.NOINC `($__internal_7_$__cuda_sm70_shflsync_idx_p) ;  /* 0x0000199000007944 */ /* 0x006fea0003c00000 */
[----:B------:R-:W-:Y:S01]  /*29090*/  IMAD.MOV.U32 R136, RZ, RZ, R22 ;  /* 0x000000ffff887224 */ /* 0x000fe200078e0016 */
[----:B------:R-:W-:Y:S01]  /*290a0*/  MOV R3, 0x181f ;  /* 0x0000181f00037802 */ /* 0x000fe20000000f00 */
[----:B------:R-:W-:Y:S01]  /*290b0*/  IMAD.MOV.U32 R251, RZ, RZ, RZ ;  /* 0x000000fffffb7224 */ /* 0x000fe200078e00ff */
[----:B------:R-:W-:-:S02]  /*290c0*/  MOV R10, R252 ;  /* 0x000000fc000a7202 */ /* 0x000fc40000000f00 */
[----:B------:R-:W-:Y:S02]  /*290d0*/  MOV R2, 0x290f0 ;  /* 0x000290f000027802 */ /* 0x000fe40000000f00 */
[----:B------:R-:W-:Y:S05]  /*290e0*/  CALL.REL.NOINC `($__internal_7_$__cuda_sm70_shflsync_idx_p) ;  /* 0x0000193000007944 */ /* 0x000fea0003c00000 */
[----:B------:R-:W-:Y:S01]  /*290f0*/  IMAD.MOV.U32 R12, RZ, RZ, R252 ;  /* 0x000000ffff0c7224 */ /* 0x000fe200078e00fc */
[----:B------:R-:W-:Y:S01]  /*29100*/  MOV R251, RZ ;  /* 0x000000ff00fb7202 */ /* 0x000fe20000000f00 */
[----:B------:R-:W-:Y:S01]  /*29110*/  IMAD.MOV.U32 R136, RZ, RZ, R17 ;  /* 0x000000ffff887224 */ /* 0x000fe200078e0011 */
[----:B------:R-:W-:Y:S02]  /*29120*/  MOV R3, 0x181f ;  /* 0x0000181f00037802 */ /* 0x000fe40000000f00 */
[----:B------:R-:W-:Y:S02]  /*29130*/  MOV R2, 0x29150 ;  /* 0x0002915000027802 */ /* 0x000fe40000000f00 */
[----:B------:R-:W-:Y:S05]  /*29140*/  CALL.REL.NOINC `($__internal_7_$__cuda_sm70_shflsync_idx_p) ;  /* 0x000018d000007944 */ /* 0x000fea0003c00000 */
[----:B------:R-:W-:Y:S01]  /*29150*/  MOV R2, R252 ;  /* 0x000000fc00027202 */ /* 0x000fe20000000f00 */
[----:B------:R-:W-:Y:S05]  /*29160*/  BRA `(.L_x_2139) ;  /* 0xffff61f000007947 */ /* 0x000fea000383ffff */
.L_x_2044:
[----:B------:R-:W-:Y:S01]  /*29170*/  IMAD.MOV.U32 R136, RZ, RZ, R18 ;  /* 0x000000ffff887224 */ /* 0x000fe200078e0012 */
[----:B------:R-:W-:Y:S01]  /*29180*/  MOV R251, 0x1 ;  /* 0x0000000100fb7802 */ /* 0x000fe20000000f00 */
[----:B------:R-:W-:Y:S01]  /*29190*/  IMAD.MOV.U32 R3, RZ, RZ, 0x181f ;  /* 0x0000181fff037424 */ /* 0x000fe200078e00ff */
[----:B------:R-:W-:Y:S02]  /*291a0*/  MOV R2, 0x291c0 ;  /* 0x000291c000027802 */ /* 0x000fe40000000f00 */
[----:B---3--:R-:W-:Y:S05]  /*291b0*/  CALL.REL.NOINC `($__internal_7_$__cuda_sm70_shflsync_idx_p) ;  /* 0x0000186000007944 */ /* 0x008fea0003c00000 */
[----:B------:R-:W-:Y:S01]  /*291c0*/  IMAD.MOV.U32 R10, RZ, RZ, R252 ;  /* 0x000000ffff0a7224 */ /* 0x000fe200078e00fc */
[----:B------:R-:W-:Y:S01]  /*291d0*/  MOV R251, 0x1 ;  /* 0x0000000100fb7802 */ /* 0x000fe20000000f00 */
[----:B------:R-:W-:Y:S01]  /*291e0*/  IMAD.MOV.U32 R136, RZ, RZ, R16 ;  /* 0x000000ffff887224 */ /* 0x000fe200078e0010 */
[----:B------:R-:W-:-:S02]  /*291f0*/  MOV R3, 0x181f ;  /* 0x0000181f00037802 */ /* 0x000fc40000000f00 */
[----:B------:R-:W-:Y:S02]  /*29200*/  MOV R2, 0x29220 ;  /* 0x0002922000027802 */ /* 0x000fe40000000f00 */
[----:B------:R-:W-:Y:S05]  /*29210*/  CALL.REL.NOINC `($__internal_7_$__cuda_sm70_shflsync_idx_p) ;  /* 0x0000180000007944 */ /* 0x000fea0003c00000 */
[----:B------:R-:W-:Y:S01]  /*29220*/  MOV R11, R10 ;  /* 0x0000000a000b7202 */ /* 0x000fe20000000f00 */
[----:B------:R-:W-:Y:S01]  /*29230*/  IMAD.MOV.U32 R136, RZ, RZ, R22 ;  /* 0x000000ffff887224 */ /* 0x000fe200078e0016 */
[----:B------:R-:W-:Y:S01]  /*29240*/  MOV R251, 0x1 ;  /* 0x0000000100fb7802 */ /* 0x000fe20000000f00 */
[----:B------:R-:W-:Y:S01]  /*29250*/  IMAD.MOV.U32 R3, RZ, RZ, 0x181f ;  /* 0x0000181fff037424 */ /* 0x000fe200078e00ff */
[----:B------:R-:W-:Y:S01]  /*29260*/  MOV R2, 0x29290 ;  /* 0x0002929000027802 */ /* 0x000fe20000000f00 */
[----:B------:R-:W-:Y:S02]  /*29270*/  IMAD.MOV.U32 R10, RZ, RZ, R252 ;  /* 0x000000ffff0a7224 */ /* 0x000fe400078e00fc */
[----:B------:R-:W-:Y:S05]  /*29280*/  CALL.REL.NOINC `($__internal_7_$__cuda_sm70_shflsync_idx_p) ;  /* 0x0000179000007944 */ /* 0x000fea0003c00000 */
[----:B------:R-:W-:Y:S01]  /*29290*/  IMAD.MOV.U32 R12, RZ, RZ, R252 ;  /* 0x000000ffff0c7224 */ /* 0x000fe200078e00fc */
[----:B------:R-:W-:Y:S01]  /*292a0*/  MOV R251, 0x1 ;  /* 0x0000000100fb7802 */ /* 0x000fe20000000f00 */
[----:B------:R-:W-:Y:S01]  /*292b0*/  IMAD.MOV.U32 R136, RZ, RZ, R17 ;  /* 0x000000ffff887224 */ /* 0x000fe200078e0011 */
[----:B------:R-:W-:Y:S02]  /*292c0*/  MOV R3, 0x181f ;  /* 0x0000181f00037802 */ /* 0x000fe40000000f00 */
[----:B------:R-:W-:-:S02]  /*292d0*/  MOV R2, 0x292f0 ;  /* 0x000292f000027802 */ /* 0x000fc40000000f00 */
[----:B------:R-:W-:Y:S05]  /*292e0*/  CALL.REL.NOINC `($__internal_7_$__cuda_sm70_shflsync_idx_p) ;  /* 0x0000173000007944 */ /* 0x000fea0003c00000 */
[----:B------:R-:W-:Y:S01]  /*292f0*/  MOV R2, R252 ;  /* 0x000000fc00027202 */ /* 0x000fe20000000f00 */
[----:B------:R-:W-:Y:S05]  /*29300*/  BRA `(.L_x_2140) ;  /* 0xffff633000007947 */ /* 0x000fea000383ffff */
.L_x_2047:
[----:B------:R-:W-:Y:S01]  /*29310*/  IMAD.MOV.U32 R136, RZ, RZ, R18 ;  /* 0x000000ffff887224 */ /* 0x000fe200078e0012 */
[----:B------:R-:W-:Y:S01]  /*29320*/  MOV R251, 0x2 ;  /* 0x0000000200fb7802 */ /* 0x000fe20000000f00 */
[----:B------:R-:W-:Y:S01]  /*29330*/  IMAD.MOV.U32 R3, RZ, RZ, 0x181f ;  /* 0x0000181fff037424 */ /* 0x000fe200078e00ff */
[----:B------:R-:W-:-:S02]  /*29340*/  MOV R2, 0x29360 ;  /* 0x0002936000027802 */ /* 0x000fc40000000f00 */
[----:B------:R-:W-:Y:S05]  /*29350*/  CALL.REL.NOINC `($__internal_7_$__cuda_sm70_shflsync_idx_p) ;  /* 0x000016c000007944 */ /* 0x000fea0003c00000 */
[----:B------:R-:W-:Y:S01]  /*29360*/  MOV R11, R252 ;  /* 0x000000fc000b7202 */ /* 0x000fe20000000f00 */
[----:B------:R-:W-:Y:S05]  /*29370*/  BRA `(.L_x_2141) ;  /* 0xffff655000007947 */ /* 0x000fea000383ffff */
.L_x_2048:
[----:B------:R-:W-:Y:S01]  /*29380*/  IMAD.MOV.U32 R136, RZ, RZ, R16 ;  /* 0x000000ffff887224 */ /* 0x000fe200078e0010 */
[----:B------:R-:W-:Y:S01]  /*29390*/  MOV R251, 0x2 ;  /* 0x0000000200fb7802 */ /* 0x000fe20000000f00 */
[----:B------:R-:W-:Y:S01]  /*293a0*/  IMAD.MOV.U32 R3, RZ, RZ, 0x181f ;  /* 0x0000181fff037424 */ /* 0x000fe200078e00ff */
[----:B------:R-:W-:-:S02]  /*293b0*/  MOV R2, 0x293d0 ;  /* 0x000293d000027802 */ /* 0x000fc40000000f00 */
[----:B-12---:R-:W-:Y:S05]  /*293c0*/  CALL.REL.NOINC `($__internal_7_$__cuda_sm70_shflsync_idx_p) ;  /* 0x0000165000007944 */ /* 0x006fea0003c00000 */
[----:B------:R-:W-:Y:S01]  /*293d0*/  IMAD.MOV.U32 R136, RZ, RZ, R22 ;  /* 0x000000ffff887224 */ /* 0x000fe200078e0016 */
[----:B------:R-:W-:Y:S01]  /*293e0*/  MOV R3, 0x181f ;  /* 0x0000181f00037802 */ /* 0x000fe20000000f00 */
[----:B------:R-:W-:Y:S01]  /*293f0*/  IMAD.MOV.U32 R251, RZ, RZ, 0x2 ;  /* 0x00000002fffb7424 */ /* 0x000fe200078e00ff */
[----:B------:R-:W-:-:S02]  /*29400*/  MOV R10, R252 ;  /* 0x000000fc000a7202 */ /* 0x000fc40000000f00 */
[----:B------:R-:W-:Y:S02]  /*29410*/  MOV R2, 0x29430 ;  /* 0x0002943000027802 */ /* 0x000fe40000000f00 */
[----:B------:R-:W-:Y:S05]  /*29420*/  CALL.REL.NOINC `($__internal_7_$__cuda_sm70_shflsync_idx_p) ;  /* 0x000015f000007944 */ /* 0x000fea0003c00000 */
        /* <DEDUP_REMOVED lines=8> */
.L_x_2051:
        /* <DEDUP_REMOVED lines=26> */
.L_x_2054:
[----:B------:R-:W-:Y:S01]  /*29650*/  IMAD.MOV.U32 R136, RZ, RZ, R18 ;  /* 0x000000ffff887224 */ /* 0x000fe200078e0012 */
[----:B------:R-:W-:Y:S01]  /*29660*/  MOV R251, 0x4 ;  /* 0x0000000400fb7802 */ /* 0x000fe20000000f00 */
[----:B------:R-:W-:Y:S01]  /*29670*/  IMAD.MOV.U32 R3, RZ, RZ, 0x181f ;  /* 0x0000181fff037424 */ /* 0x000fe200078e00ff */
[----:B------:R-:W-:-:S02]  /*29680*/  MOV R2, 0x296a0 ;  /* 0x000296a000027802 */ /* 0x000fc40000000f00 */
[----:B------:R-:W-:Y:S05]  /*29690*/  CALL.REL.NOINC `($__internal_7_$__cuda_sm70_shflsync_idx_p) ;  /* 0x0000138000007944 */ /* 0x000fea0003c00000 */
[----:B------:R-:W-:Y:S01]  /*296a0*/  MOV R11, R252 ;  /* 0x000000fc000b7202 */ /* 0x000fe20000000f00 */
[----:B------:R-:W-:Y:S05]  /*296b0*/  BRA `(.L_x_2144) ;  /* 0xffff67c000007947 */ /* 0x000fea000383ffff */
.L_x_2055:
        /* <DEDUP_REMOVED lines=19> */
.L_x_2058:
[----:B------:R-:W-:Y:S01]  /*297f0*/  IMAD.MOV.U32 R136, RZ, RZ, R18 ;  /* 0x000000ffff887224 */ /* 0x000fe200078e0012 */
[----:B------:R-:W-:Y:S01]  /*29800*/  MOV R251, 0x5 ;  /* 0x0000000500fb7802 */ /* 0x000fe20000000f00 */
[----:B------:R-:W-:Y:S01]  /*29810*/  IMAD.MOV.U32 R3, RZ, RZ, 0x181f ;  /* 0x0000181fff037424 */ /* 0x000fe200078e00ff */
[----:B------:R-:W-:Y:S02]  /*29820*/  MOV R2, 0x29840 ;  /* 0x0002984000027802 */ /* 0x000fe40000000f00 */
[----:B---3--:R-:W-:Y:S05]  /*29830*/  CALL.REL.NOINC `($__internal_7_$__cuda_sm70_shflsync_idx_p) ;  /* 0x000011e000007944 */ /* 0x008fea0003c00000 */
[----:B------:R-:W-:Y:S01]  /*29840*/  MOV R11, R252 ;  /* 0x000000fc000b7202 */ /* 0x000fe20000000f00 */
[----:B------:R-:W-:Y:S05]  /*29850*/  BRA `(.L_x_2146) ;  /* 0xffff692000007947 */ /* 0x000fea000383ffff */
.L_x_2059:
[----:B------:R-:W-:Y:S01]  /*29860*/  IMAD.MOV.U32 R136, RZ, RZ, R16 ;  /* 0x000000ffff887224 */ /* 0x000fe200078e0010 */
[----:B------:R-:W-:Y:S01]  /*29870*/  MOV R251, 0x5 ;  /* 0x0000000500fb7802 */ /* 0x000fe20000000f00 */
[----:B------:R-:W-:Y:S01]  /*29880*/  IMAD.MOV.U32 R3, RZ, RZ, 0x181f ;  /* 0x0000181fff037424 */ /* 0x000fe200078e00ff */
[----:B------:R-:W-:-:S02]  /*29890*/  MOV R2, 0x298b0 ;  /* 0x000298b000027802 */ /* 0x000fc40000000f00 */
[----:B-123--:R-:W-:Y:S05]  /*298a0*/  CALL.REL.NOINC `($__internal_7_$__cuda_sm70_shflsync_idx_p) ;  /* 0x0000117000007944 */ /* 0x00efea0003c00000 */
        /* <DEDUP_REMOVED lines=14> */
.L_x_2062:
[----:B------:R-:W-:Y:S01]  /*29990*/  IMAD.MOV.U32 R136, RZ, RZ, R18 ;  /* 0x000000ffff887224 */ /* 0x000fe200078e0012 */
[----:B------:R-:W-:Y:S01]  /*299a0*/  MOV R251, 0x6 ;  /* 0x0000000600fb7802 */ /* 0x000fe20000000f00 */
[----:B------:R-:W-:Y:S01]  /*299b0*/  IMAD.MOV.U32 R3, RZ, RZ, 0x181f ;  /* 0x0000181fff037424 */ /* 0x000fe200078e00ff */
[----:B------:R-:W-:Y:S02]  /*299c0*/  MOV R2, 0x299e0 ;  /* 0x000299e000027802 */ /* 0x000fe40000000f00 */
[----:B----4-:R-:W-:Y:S05]  /*299d0*/  CALL.REL.NOINC `($__internal_7_$__cuda_sm70_shflsync_idx_p) ;  /* 0x0000104000007944 */ /* 0x010fea0003c00000 */
[----:B------:R-:W-:Y:S01]  /*299e0*/  MOV R11, R252 ;  /* 0x000000fc000b7202 */ /* 0x000fe20000000f00 */
[----:B------:R-:W-:Y:S05]  /*299f0*/  BRA `(.L_x_2148) ;  /* 0xffff6a6000007947 */ /* 0x000fea000383ffff */
.L_x_2063:
[----:B------:R-:W-:Y:S01]  /*29a00*/  IMAD.MOV.U32 R136, RZ, RZ, R16 ;  /* 0x000000ffff887224 */ /* 0x000fe200078e0010 */
[----:B------:R-:W-:Y:S01]  /*29a10*/  MOV R251, 0x6 ;  /* 0x0000000600fb7802 */ /* 0x000fe20000000f00 */
[----:B------:R-:W-:Y:S01]  /*29a20*/  IMAD.MOV.U32 R3, RZ, RZ, 0x181f ;  /* 0x0000181fff037424 */ /* 0x000fe200078e00ff */
[----:B------:R-:W-:-:S02]  /*29a30*/  MOV R2, 0x29a50 ;  /* 0x00029a5000027802 */ /* 0x000fc40000000f00 */
[----:B-12-4-:R-:W-:Y:S05]  /*29a40*/  CALL.REL.NOINC `($__internal_7_$__cuda_sm70_shflsync_idx_p) ;  /* 0x00000fd000007944 */ /* 0x016fea0003c00000 */
        /* <DEDUP_REMOVED lines=14> */
.L_x_2066:
[----:B------:R-:W-:Y:S01]  /*29b30*/  IMAD.MOV.U32 R136, RZ, RZ, R18 ;  /* 0x000000ffff887224 */ /* 0x000fe200078e0012 */
[----:B------:R-:W-:Y:S01]  /*29b40*/  MOV R251, 0x7 ;  /* 0x0000000700fb7802 */ /* 0x000fe20000000f00 */
[----:B------:R-:W-:Y:S01]  /*29b50*/  IMAD.MOV.U32 R3, RZ, RZ, 0x181f ;  /* 0x0000181fff037424 */ /* 0x000fe200078e00ff */
[----:B------:R-:W-:Y:S02]  /*29b60*/  MOV R2, 0x29b80 ;  /* 0x00029b8000027802 */ /* 0x000fe40000000f00 */
[----:B---3--:R-:W-:Y:S05]  /*29b70*/  CALL.REL.NOINC `($__internal_7_$__cuda_sm70_shflsync_idx_p) ;  /* 0x00000ea000007944 */ /* 0x008fea0003c00000 */
[----:B------:R-:W-:Y:S01]  /*29b80*/  MOV R11, R252 ;  /* 0x000000fc000b7202 */ /* 0x000fe20000000f00 */
[----:B------:R-:W-:Y:S05]  /*29b90*/  BRA `(.L_x_2150) ;  /* 0xffff6c0000007947 */ /* 0x000fea000383ffff */
.L_x_2067:
        /* <DEDUP_REMOVED lines=19> */
.L_x_2102:
[----:B------:R-:W-:Y:S01]  /*29cd0*/  IMAD.MOV.U32 R136, RZ, RZ, R15 ;  /* 0x000000ffff887224 */ /* 0x000fe200078e000f */
[----:B------:R-:W-:Y:S01]  /*29ce0*/  MOV R251, RZ ;  /* 0x000000ff00fb7202 */ /* 0x000fe20000000f00 */
[----:B------:R-:W-:Y:S01]  /*29cf0*/  IMAD.MOV.U32 R3, RZ, RZ, 0x181f ;  /* 0x0000181fff037424 */ /* 0x000fe200078e00ff */
[----:B------:R-:W-:Y:S02]  /*29d00*/  MOV R2, 0x29d20 ;  /* 0x00029d2000027802 */ /* 0x000fe40000000f00 */
[----:B------:R-:W-:Y:S05]  /*29d10*/  CALL.REL.NOINC `($__internal_7_$__cuda_sm70_shflsync_idx_p) ;  /* 0x00000d0000007944 */ /* 0x000fea0003c00000 */
[----:B------:R-:W-:Y:S01]  /*29d20*/  MOV R11, R252 ;  /* 0x000000fc000b7202 */ /* 0x000fe20000000f00 */
[----:B------:R-:W-:Y:S05]  /*29d30*/  BRA `(.L_x_2152) ;  /* 0xffffa4e000007947 */ /* 0x000fea000383ffff */
.L_x_2103:
        /* <DEDUP_REMOVED lines=19> */
.L_x_2104:
        /* <DEDUP_REMOVED lines=26> */
.L_x_2107:
[----:B------:R-:W-:Y:S01]  /*2a010*/  IMAD.MOV.U32 R136, RZ, RZ, R15 ;  /* 0x000000ffff887224 */ /* 0x000fe200078e000f */
[----:B------:R-:W-:Y:S01]  /*2a020*/  MOV R251, 0x2 ;  /* 0x0000000200fb7802 */ /* 0x000fe20000000f00 */
[----:B------:R-:W-:Y:S01]  /*2a030*/  IMAD.MOV.U32 R3, RZ, RZ, 0x181f ;  /* 0x0000181fff037424 */ /* 0x000fe200078e00ff */
[----:B------:R-:W-:-:S02]  /*2a040*/  MOV R2, 0x2a060 ;  /* 0x0002a06000027802 */ /* 0x000fc40000000f00 */
[----:B---3--:R-:W-:Y:S05]  /*2a050*/  CALL.REL.NOINC `($__internal_7_$__cuda_sm70_shflsync_idx_p) ;  /* 0x000009c000007944 */ /* 0x008fea0003c00000 */
[----:B------:R-:W-:Y:S01]  /*2a060*/  MOV R11, R252 ;  /* 0x000000fc000b7202 */ /* 0x000fe20000000f00 */
[----:B------:R-:W-:Y:S05]  /*2a070*/  BRA `(.L_x_2155) ;  /* 0xffffa65000007947 */ /* 0x000fea000383ffff */
.L_x_2108:
        /* <DEDUP_REMOVED lines=19> */
.L_x_2109:
[----:B------:R-:W-:Y:S01]  /*2a1b0*/  IMAD.MOV.U32 R136, RZ, RZ, R15 ;  /* 0x000000ffff887224 */ /* 0x000fe200078e000f */
[----:B------:R-:W-:Y:S01]  /*2a1c0*/  MOV R251, 0x3 ;  /* 0x0000000300fb7802 */ /* 0x000fe20000000f00 */
[----:B------:R-:W-:Y:S01]  /*2a1d0*/  IMAD.MOV.U32 R3, RZ, RZ, 0x181f ;  /* 0x0000181fff037424 */ /* 0x000fe200078e00ff */
[----:B------:R-:W-:Y:S02]  /*2a1e0*/  MOV R2, 0x2a200 ;  /* 0x0002a20000027802 */ /* 0x000fe40000000f00 */
[----:B----4-:R-:W-:Y:S05]  /*2a1f0*/  CALL.REL.NOINC `($__internal_7_$__cuda_sm70_shflsync_idx_p) ;  /* 0x0000082000007944 */ /* 0x010fea0003c00000 */
        /* <DEDUP_REMOVED lines=21> */
.L_x_2112:
[----:B------:R-:W-:Y:S01]  /*2a350*/  IMAD.MOV.U32 R136, RZ, RZ, R15 ;  /* 0x000000ffff887224 */ /* 0x000fe200078e000f */
[----:B------:R-:W-:Y:S01]  /*2a360*/  MOV R251, 0x4 ;  /* 0x0000000400fb7802 */ /* 0x000fe20000000f00 */
[----:B------:R-:W-:Y:S01]  /*2a370*/  IMAD.MOV.U32 R3, RZ, RZ, 0x181f ;  /* 0x0000181fff037424 */ /* 0x000fe200078e00ff */
[----:B------:R-:W-:-:S02]  /*2a380*/  MOV R2, 0x2a3a0 ;  /* 0x0002a3a000027802 */ /* 0x000fc40000000f00 */
[----:B----4-:R-:W-:Y:S05]  /*2a390*/  CALL.REL.NOINC `($__internal_7_$__cuda_sm70_shflsync_idx_p) ;  /* 0x0000068000007944 */ /* 0x010fea0003c00000 */
[----:B------:R-:W-:Y:S01]  /*2a3a0*/  MOV R11, R252 ;  /* 0x000000fc000b7202 */ /* 0x000fe20000000f00 */
[----:B------:R-:W-:Y:S05]  /*2a3b0*/  BRA `(.L_x_2158) ;  /* 0xffffa79000007947 */ /* 0x000fea000383ffff */
.L_x_2113:
        /* <DEDUP_REMOVED lines=19> */
.L_x_2114:
        /* <DEDUP_REMOVED lines=26> */
.L_x_2117:
[----:B------:R-:W-:Y:S01]  /*2a690*/  IMAD.MOV.U32 R136, RZ, RZ, R15 ;  /* 0x000000ffff887224 */ /* 0x000fe200078e000f */
[----:B------:R-:W-:Y:S01]  /*2a6a0*/  MOV R251, 0x6 ;  /* 0x0000000600fb7802 */ /* 0x000fe20000000f00 */
[----:B------:R-:W-:Y:S01]  /*2a6b0*/  IMAD.MOV.U32 R3, RZ, RZ, 0x181f ;  /* 0x0000181fff037424 */ /* 0x000fe200078e00ff */
[----:B------:R-:W-:-:S02]  /*2a6c0*/  MOV R2, 0x2a6e0 ;  /* 0x0002a6e000027802 */ /* 0x000fc40000000f00 */
[----:B---3--:R-:W-:Y:S05]  /*2a6d0*/  CALL.REL.NOINC `($__internal_7_$__cuda_sm70_shflsync_idx_p) ;  /* 0x0000034000007944 */ /* 0x008fea0003c00000 */
[----:B------:R-:W-:Y:S01]  /*2a6e0*/  MOV R11, R252 ;  /* 0x000000fc000b7202 */ /* 0x000fe20000000f00 */
[----:B------:R-:W-:Y:S05]  /*2a6f0*/  BRA `(.L_x_2161) ;  /* 0xffffa8d000007947 */ /* 0x000fea000383ffff */
.L_x_2118:
        /* <DEDUP_REMOVED lines=19> */
.L_x_2121:
[----:B------:R-:W-:Y:S01]  /*2a830*/  IMAD.MOV.U32 R136, RZ, RZ, R15 ;  /* 0x000000ffff887224 */ /* 0x000fe200078e000f */
[----:B------:R-:W-:Y:S01]  /*2a840*/  MOV R251, 0x7 ;  /* 0x0000000700fb7802 */ /* 0x000fe20000000f00 */
[----:B------:R-:W-:Y:S01]  /*2a850*/  IMAD.MOV.U32 R3, RZ, RZ, 0x181f ;  /* 0x0000181fff037424 */ /* 0x000fe200078e00ff */
[----:B------:R-:W-:Y:S02]  /*2a860*/  MOV R2, 0x2a880 ;  /* 0x0002a88000027802 */ /* 0x000fe40000000f00 */
[----:B---34-:R-:W-:Y:S05]  /*2a870*/  CALL.REL.NOINC `($__internal_7_$__cuda_sm70_shflsync_idx_p) ;  /* 0x000001a000007944 */ /* 0x018fea0003c00000 */
[----:B------:R-:W-:Y:S01]  /*2a880*/  IMAD.MOV.U32 R11, RZ, RZ, R252 ;  /* 0x000000ffff0b7224 */ /* 0x000fe200078e00fc */
[----:B------:R-:W-:Y:S01]  /*2a890*/  MOV R251, 0x7 ;  /* 0x0000000700fb7802 */ /* 0x000fe20000000f00 */
[----:B------:R-:W-:Y:S01]  /*2a8a0*/  IMAD.MOV.U32 R136, RZ, RZ, R16 ;  /* 0x000000ffff887224 */ /* 0x000fe200078e0010 */
[----:B------:R-:W-:-:S02]  /*2a8b0*/  MOV R3, 0x181f ;  /* 0x0000181f00037802 */ /* 0x000fc40000000f00 */
[----:B------:R-:W-:Y:S02]  /*2a8c0*/  MOV R2, 0x2a8e0 ;  /* 0x0002a8e000027802 */ /* 0x000fe40000000f00 */
[----:B------:R-:W-:Y:S05]  /*2a8d0*/  CALL.REL.NOINC `($__internal_7_$__cuda_sm70_shflsync_idx_p) ;  /* 0x0000014000007944 */ /* 0x000fea0003c00000 */
[----:B------:R-:W-:Y:S01]  /*2a8e0*/  IMAD.MOV.U32 R136, RZ, RZ, R14 ;  /* 0x000000ffff887224 */ /* 0x000fe200078e000e */
[----:B------:R-:W-:Y:S01]  /*2a8f0*/  MOV R3, 0x181f ;  /* 0x0000181f00037802 */ /* 0x000fe20000000f00 */
[----:B------:R-:W-:Y:S01]  /*2a900*/  IMAD.MOV.U32 R251, RZ, RZ, 0x7 ;  /* 0x00000007fffb7424 */ /* 0x000fe200078e00ff */
[----:B------:R-:W-:Y:S02]  /*2a910*/  MOV R10, R252 ;  /* 0x000000fc000a7202 */ /* 0x000fe40000000f00 */
[----:B------:R-:W-:Y:S02]  /*2a920*/  MOV R2, 0x2a940 ;  /* 0x0002a94000027802 */ /* 0x000fe40000000f00 */
        /* <DEDUP_REMOVED lines=9> */
        .weak           $__internal_6_$__cuda_sm70_shflsync_bfly_p
        .type           $__internal_6_$__cuda_sm70_shflsync_bfly_p,@function
        .size           $__internal_6_$__cuda_sm70_shflsync_bfly_p,($__internal_7_$__cuda_sm70_shflsync_idx_p - $__internal_6_$__cuda_sm70_shflsync_bfly_p)
$__internal_6_$__cuda_sm70_shflsync_bfly_p:
[----:B------:R-:W-:Y:S02]  /*2a9c0*/  MOV R208, 0xffffffff ;  /* 0xffffffff00d07802 */ /* 0x000fe40000000f00 */
[----:B------:R-:W-:-:S02]  /*2a9d0*/  MOV R3, 0x1f ;  /* 0x0000001f00037802 */ /* 0x000fc40000000f00 */
[----:B------:R-:W-:Y:S04]  /*2a9e0*/  WARPSYNC R208 ;  /* 0x000000d000007348 */ /* 0x000fe80003800000 */
[----:B------:R1:W2:Y:S02]  /*2a9f0*/  SHFL.BFLY PT, R0, R132, R0, R3 ;  /* 0x0c00000084007389 */ /* 0x0002a400000e0003 */
[----:B-1----:R-:W-:-:S04]  /*2aa00*/  MOV R3, 0x0 ;  /* 0x0000000000037802 */ /* 0x002fc80000000f00 */
[----:B--2---:R-:W-:Y:S05]  /*2aa10*/  RET.REL.NODEC R2 `(_ZN7cutlass13device_kernelIN5flash19enable_sm80_to_sm89INS1_16FlashAttnFwdSm80INS1_25CollectiveMainloopFwdSm80ILi4ELi1ELb0EN4cute5tupleIJNS5_1CILi128EEENS7_ILi64EEES8_EEELi128ENS_10bfloat16_tEfNS_4arch4Sm80ELb1ELb0ELb0ELb1ELb1ELb1ELb1ELb0EEENS1_21CollectiveEpilogueFwdINS6_IJS8_S8_S9_EEENS6_IJNS7_ILi1EEESH_SH_EEESB_SD_Li128ELb1ELb1ELb0ELb0EEENS1_19SingleTileSchedulerILb1ELb0ELb1ELi128EEEEEEEEEvNT_6ParamsE) ;  /* 0xfffd55e002007950 */ /* 0x004fea0003c3ffff */
        .weak           $__internal_7_$__cuda_sm70_shflsync_idx_p
        .type           $__internal_7_$__cuda_sm70_shflsync_idx_p,@function
        .size           $__internal_7_$__cuda_sm70_shflsync_idx_p,(.L_x_2189 - $__internal_7_$__cuda_sm70_shflsync_idx_p)
$__internal_7_$__cuda_sm70_shflsync_idx_p:
[----:B------:R-:W-:-:S04]  /*2aa20*/  MOV R252, 0xffffffff ;  /* 0xffffffff00fc7802 */ /* 0x000fc80000000f00 */
[----:B------:R-:W-:Y:S04]  /*2aa30*/  WARPSYNC R252 ;  /* 0x000000fc00007348 */ /* 0x000fe80003800000 */
[----:B------:R1:W2:Y:S02]  /*2aa40*/  SHFL.IDX PT, R252, R136, R251, R3 ;  /* 0x000000fb88fc7389 */ /* 0x0002a400000e0003 */
[----:B-1----:R-:W-:-:S04]  /*2aa50*/  MOV R3, 0x0 ;  /* 0x0000000000037802 */ /* 0x002fc80000000f00 */
[----:B--2---:R-:W-:Y:S05]  /*2aa60*/  RET.REL.NODEC R2 `(_ZN7cutlass13device_kernelIN5flash19enable_sm80_to_sm89INS1_16FlashAttnFwdSm80INS1_25CollectiveMainloopFwdSm80ILi4ELi1ELb0EN4cute5tupleIJNS5_1CILi128EEENS7_ILi64EEES8_EEELi128ENS_10bfloat16_tEfNS_4arch4Sm80ELb1ELb0ELb0ELb1ELb1ELb1ELb1ELb0EEENS1_21CollectiveEpilogueFwdINS6_IJS8_S8_S9_EEENS6_IJNS7_ILi1EEESH_SH_EEESB_SD_Li128ELb1ELb1ELb0ELb0EEENS1_19SingleTileSchedulerILb1ELb0ELb1ELi128EEEEEEEEEvNT_6ParamsE) ;  /* 0xfffd559002007950 */ /* 0x004fea0003c3ffff */
.L_x_2164:
        /* <DEDUP_REMOVED lines=9> */
.L_x_2189:


//--------------------- .nv.shared._ZN7cutlass13device_kernelIN5flash19enable_sm80_to_sm89INS1_16FlashAttnFwdSm80INS1_25CollectiveMainloopFwdSm80ILi8ELi1ELb1EN4cute5tupleIJNS5_1CILi128EEES8_S8_EEELi128ENS_10bfloat16_tEfNS_4arch4Sm80ELb0ELb0ELb0ELb0ELb1ELb0ELb1ELb0EEENS1_21CollectiveEpilogueFwdIS9_NS6_IJNS7_ILi1EEESF_SF_EEESA_SC_Li256ELb0ELb1ELb0ELb0EEENS1_19SingleTileSchedulerILb0ELb0ELb1ELi128EEEEEEEEEvNT_6ParamsE --------------------------
	.section	.nv.shared._ZN7cutlass13device_kernelIN5flash19enable_sm80_to_sm89INS1_16FlashAttnFwdSm80INS1_25CollectiveMainloopFwdSm80ILi8ELi1ELb1EN4cute5tupleIJNS5_1CILi128EEES8_S8_EEELi128ENS_10bfloat16_tEfNS_4arch4Sm80ELb0ELb0ELb0ELb0ELb1ELb0ELb1ELb0EEENS1_21CollectiveEpilogueFwdIS9_NS6_IJNS7_ILi1EEESF_SF_EEESA_SC_Li256ELb0ELb1ELb0ELb0EEENS1_19SingleTileSchedulerILb0ELb0ELb1ELi128EEEEEEEEEvNT_6ParamsE,"aw",@nobits
	.sectionflags	@""
	.align	16


//--------------------- .nv.global                --------------------------
	.section	.nv.global,"aw",@nobits
.nv.global:
	.type		_ZN72_INTERNAL_b387d70d_36_flash_fwd_hdim128_bf16_paged_sm80_cu_1f2e7571_29104cute1_E,@object
	.size		_ZN72_INTERNAL_b387d70d_36_flash_fwd_hdim128_bf16_paged_sm80_cu_1f2e7571_29104cute1_E,(_ZN72_INTERNAL_b387d70d_36_flash_fwd_hdim128_bf16_paged_sm80_cu_1f2e7571_29104cuda3std3__45__cpo6cbeginE - _ZN72_INTERNAL_b387d70d_36_flash_fwd_hdim128_bf16_paged_sm80_cu_1f2e7571_29104cute1_E)
_ZN72_INTERNAL_b387d70d_36_flash_fwd_hdim128_bf16_paged_sm80_cu_1f2e7571_29104cute1_E:
	.zero		1
	.type		_ZN72_INTERNAL_b387d70d_36_flash_fwd_hdim128_bf16_paged_sm80_cu_1f2e7571_29104cuda3std3__45__cpo6cbeginE,@object
	.size		_ZN72_INTERNAL_b387d70d_36_flash_fwd_hdim128_bf16_paged_sm80_cu_1f2e7571_29104cuda3std3__45__cpo6cbeginE,(_ZN72_INTERNAL_b387d70d_36_flash_fwd_hdim128_bf16_paged_sm80_cu_1f2e7571_29104cuda3std3__48in_placeE - _ZN72_INTERNAL_b387d70d_36_flash_fwd_hdim128_bf16_paged_sm80_cu_1f2e7571_29104cuda3std3__45__cpo6cbeginE)
_ZN72_INTERNAL_b387d70d_36_flash_fwd_hdim128_bf16_paged_sm80_cu_1f2e7571_29104cuda3std3__45__cpo6cbeginE:
	.zero		1
	.type		_ZN72_INTERNAL_b387d70d_36_flash_fwd_hdim128_bf16_paged_sm80_cu_1f2e7571_29104cuda3std3__48in_placeE,@object
	.size		_ZN72_INTERNAL_b387d70d_36_flash_fwd_hdim128_bf16_paged_sm80_cu_1f2e7571_29104cuda3std3__48in_placeE,(_ZN72_INTERNAL_b387d70d_36_flash_fwd_hdim128_bf16_paged_sm80_cu_1f2e7571_29104cuda3std6ranges3__45__cpo9iter_moveE - _ZN72_INTERNAL_b387d70d_36_flash_fwd_hdim128_bf16_paged_sm80_cu_1f2e7571_29104cuda3std3__48in_placeE)
_ZN72_INTERNAL_b387d70d_36_flash_fwd_hdim128_bf16_paged_sm80_cu_1f2e7571_29104cuda3std3__48in_placeE:
	.zero		1
	.type		_ZN72_INTERNAL_b387d70d_36_flash_fwd_hdim128_bf16_paged_sm80_cu_1f2e7571_29104cuda3std6ranges3__45__cpo9iter_moveE,@object
	.size		_ZN72_INTERNAL_b387d70d_36_flash_fwd_hdim128_bf16_paged_sm80_cu_1f2e7571_29104cuda3std6ranges3__45__cpo9iter_moveE,(_ZN72_INTERNAL_b387d70d_36_flash_fwd_hdim128_bf16_paged_sm80_cu_1f2e7571_29104cuda3std3__45__cpo5beginE - _ZN72_INTERNAL_b387d70d_36_flash_fwd_hdim128_bf16_paged_sm80_cu_1f2e7571_29104cuda3std6ranges3__45__cpo9iter_moveE)
_ZN72_INTERNAL_b387d70d_36_flash_fwd_hdim128_bf16_paged_sm80_cu_1f2e7571_29104cuda3std6ranges3__45__cpo9iter_moveE:
	.zero		1
	.type		_ZN72_INTERNAL_b387d70d_36_flash_fwd_hdim128_bf16_paged_sm80_cu_1f2e7571_29104cuda3std3__45__cpo5beginE,@object
	.size		_ZN72_INTERNAL_b387d70d_36_flash_fwd_hdim128_bf16_paged_sm80_cu_1f2e7571_29104cuda3std3__45__cpo5beginE,(_ZN72_INTERNAL_b387d70d_36_flash_fwd_hdim128_bf16_paged_sm80_cu_1f2e7571_29104cuda3std3__474_GLOBAL__N__b387d70d_36_flash_fwd_hdim128_bf16_paged_sm80_cu_1f2e7571_29106ignoreE - _ZN72_INTERNAL_b387d70d_36_flash_fwd_hdim128_bf16_paged_sm80_cu_1f2e7571_29104cuda3std3__45__cpo5beginE)
_ZN72_INTERNAL_b387d70d_36_flash_fwd_hdim128_bf16_paged_sm80_cu_1f2e7571_29104cuda3std3__45__cpo5beginE:
	.zero		1
	.type		_ZN72_INTERNAL_b387d70d_36_flash_fwd_hdim128_bf16_paged_sm80_cu_1f2e7571_29104cuda3std3__474_GLOBAL__N__b387d70d_36_flash_fwd_hdim128_bf16_paged_sm80_cu_1f2e7571_29106ignoreE,@object
	.size		_ZN72_INTERNAL_b387d70d_36_flash_fwd_hdim128_bf16_paged_sm80_cu_1f2e7571_29104cuda3std3__474_GLOBAL__N__b387d70d_36_flash_fwd_hdim128_bf16_paged_sm80_cu_1f2e7571_29106ignoreE,(_ZN72_INTERNAL_b387d70d_36_flash_fwd_hdim128_bf16_paged_sm80_cu_1f2e7571_29104cute7productE - _ZN72_INTERNAL_b387d70d_36_flash_fwd_hdim128_bf16_paged_sm80_cu_1f2e7571_29104cuda3std3__474_GLOBAL__N__b387d70d_36_flash_fwd_hdim128_bf16_paged_sm80_cu_1f2e7571_29106ignoreE)
_ZN72_INTERNAL_b387d70d_36_flash_fwd_hdim128_bf16_paged_sm80_cu_1f2e7571_29104cuda3std3__474_GLOBAL__N__b387d70d_36_flash_fwd_hdim128_bf16_paged_sm80_cu_1f2e7571_29106ignoreE:
	.zero		1
	.type		_ZN72_INTERNAL_b387d70d_36_flash_fwd_hdim128_bf16_paged_sm80_cu_1f2e7571_29104cute7productE,@object
	.size		_ZN72_INTERNAL_b387d70d_36_flash_fwd_hdim128_bf16_paged_sm80_cu_1f2e7571_29104cute7productE,(_ZN72_INTERNAL_b387d70d_36_flash_fwd_hdim128_bf16_paged_sm80_cu_1f2e7571_29104cuda3std3__45__cpo3endE - _ZN72_INTERNAL_b387d70d_36_flash_fwd_hdim128_bf16_paged_sm80_cu_1f2e7571_29104cute7productE)
_ZN72_INTERNAL_b387d70d_36_flash_fwd_hdim128_bf16_paged_sm80_cu_1f2e7571_29104cute7productE:
	.zero		1
	.type		_ZN72_INTERNAL_b387d70d_36_flash_fwd_hdim128_bf16_paged_sm80_cu_1f2e7571_29104cuda3std3__45__cpo3endE,@object
	.size		_ZN72_INTERNAL_b387d70d_36_flash_fwd_hdim128_bf16_paged_sm80_cu_1f2e7571_29104cuda3std3__45__cpo3endE,(_ZN72_INTERNAL_b387d70d_36_flash_fwd_hdim128_bf16_paged_sm80_cu_1f2e7571_29104cuda3std3__419piecewise_constructE - _ZN72_INTERNAL_b387d70d_36_flash_fwd_hdim128_bf16_paged_sm80_cu_1f2e7571_29104cuda3std3__45__cpo3endE)
_ZN72_INTERNAL_b387d70d_36_flash_fwd_hdim128_bf16_paged_sm80_cu_1f2e7571_29104cuda3std3__45__cpo3endE:
	.zero		1
	.type		_ZN72_INTERNAL_b387d70d_36_flash_fwd_hdim128_bf16_paged_sm80_cu_1f2e7571_29104cuda3std3__419piecewise_constructE,@object
	.size		_ZN72_INTERNAL_b387d70d_36_flash_fwd_hdim128_bf16_paged_sm80_cu_1f2e7571_29104cuda3std3__419piecewise_constructE,(_ZN72_INTERNAL_b387d70d_36_flash_fwd_hdim128_bf16_paged_sm80_cu_1f2e7571_29104cuda3std3__45__cpo4cendE - _ZN72_INTERNAL_b387d70d_36_flash_fwd_hdim128_bf16_paged_sm80_cu_1f2e7571_29104cuda3std3__419piecewise_constructE)
_ZN72_INTERNAL_b387d70d_36_flash_fwd_hdim128_bf16_paged_sm80_cu_1f2e7571_29104cuda3std3__419piecewise_constructE:
	.zero		1
	.type		_ZN72_INTERNAL_b387d70d_36_flash_fwd_hdim128_bf16_paged_sm80_cu_1f2e7571_29104cuda3std3__45__cpo4cendE,@object
	.size		_ZN72_INTERNAL_b387d70d_36_flash_fwd_hdim128_bf16_paged_sm80_cu_1f2e7571_29104cuda3std3__45__cpo4cendE,(_ZN72_INTERNAL_b387d70d_36_flash_fwd_hdim128_bf16_paged_sm80_cu_1f2e7571_29104cuda3std6ranges3__45__cpo4swapE - _ZN72_INTERNAL_b387d70d_36_flash_fwd_hdim128_bf16_paged_sm80_cu_1f2e7571_29104cuda3std3__45__cpo4cendE)
_ZN72_INTERNAL_b387d70d_36_flash_fwd_hdim128_bf16_paged_sm80_cu_1f2e7571_29104cuda3std3__45__cpo4cendE:
	.zero		1
	.type		_ZN72_INTERNAL_b387d70d_36_flash_fwd_hdim128_bf16_paged_sm80_cu_1f2e7571_29104cuda3std6ranges3__45__cpo4swapE,@object
	.size		_ZN72_INTERNAL_b387d70d_36_flash_fwd_hdim128_bf16_paged_sm80_cu_1f2e7571_29104cuda3std6ranges3__45__cpo4swapE,(.L_7 - _ZN72_INTERNAL_b387d70d_36_flash_fwd_hdim128_bf16_paged_sm80_cu_1f2e7571_29104cuda3std6ranges3__45__cpo4swapE)
_ZN72_INTERNAL_b387d70d_36_flash_fwd_hdim128_bf16_paged_sm80_cu_1f2e7571_29104cuda3std6ranges3__45__cpo4swapE:
	.zero		1
.L_7:


//--------------------- .nv.shared._ZN7cutlass13device_kernelIN5flash19enable_sm80_to_sm89INS1_16FlashAttnFwdSm80INS1_25CollectiveMainloopFwdSm80ILi8ELi1ELb1EN4cute5tupleIJNS5_1CILi128EEES8_S8_EEELi128ENS_10bfloat16_tEfNS_4arch4Sm80ELb0ELb0ELb0ELb1ELb1ELb0ELb1ELb0EEENS1_21CollectiveEpilogueFwdIS9_NS6_IJNS7_ILi1EEESF_SF_EEESA_SC_Li256ELb1ELb1ELb0ELb0EEENS1_19SingleTileSchedulerILb1ELb0ELb1ELi128EEEEEEEEEvNT_6ParamsE --------------------------
	.section	.nv.shared._ZN7cutlass13device_kernelIN5flash19enable_sm80_to_sm89INS1_16FlashAttnFwdSm80INS1_25CollectiveMainloopFwdSm80ILi8ELi1ELb1EN4cute5tupleIJNS5_1CILi128EEES8_S8_EEELi128ENS_10bfloat16_tEfNS_4arch4Sm80ELb0ELb0ELb0ELb1ELb1ELb0ELb1ELb0EEENS1_21CollectiveEpilogueFwdIS9_NS6_IJNS7_ILi1EEESF_SF_EEESA_SC_Li256ELb1ELb1ELb0ELb0EEENS1_19SingleTileSchedulerILb1ELb0ELb1ELi128EEEEEEEEEvNT_6ParamsE,"aw",@nobits
	.sectionflags	@""
	.align	16


//--------------------- .nv.shared._ZN7cutlass13device_kernelIN5flash19enable_sm80_to_sm89INS1_16FlashAttnFwdSm80INS1_25CollectiveMainloopFwdSm80ILi8ELi1ELb1EN4cute5tupleIJNS5_1CILi128EEES8_S8_EEELi128ENS_10bfloat16_tEfNS_4arch4Sm80ELb0ELb0ELb0ELb1ELb1ELb1ELb1ELb0EEENS1_21CollectiveEpilogueFwdIS9_NS6_IJNS7_ILi1EEESF_SF_EEESA_SC_Li256ELb1ELb1ELb0ELb0EEENS1_19SingleTileSchedulerILb1ELb0ELb1ELi128EEEEEEEEEvNT_6ParamsE --------------------------
	.section	.nv.shared._ZN7cutlass13device_kernelIN5flash19enable_sm80_to_sm89INS1_16FlashAttnFwdSm80INS1_25CollectiveMainloopFwdSm80ILi8ELi1ELb1EN4cute5tupleIJNS5_1CILi128EEES8_S8_EEELi128ENS_10bfloat16_tEfNS_4arch4Sm80ELb0ELb0ELb0ELb1ELb1ELb1ELb1ELb0EEENS1_21CollectiveEpilogueFwdIS9_NS6_IJNS7_ILi1EEESF_SF_EEESA_SC_Li256ELb1ELb1ELb0ELb0EEENS1_19SingleTileSchedulerILb1ELb0ELb1ELi128EEEEEEEEEvNT_6ParamsE,"aw",@nobits
	.sectionflags	@""
	.align	16


//--------------------- .nv.shared._ZN7cutlass13device_kernelIN5flash19enable_sm80_to_sm89INS1_16FlashAttnFwdSm80INS1_25CollectiveMainloopFwdSm80ILi8ELi1ELb1EN4cute5tupleIJNS5_1CILi128EEENS7_ILi96EEES8_EEELi128ENS_10bfloat16_tEfNS_4arch4Sm80ELb0ELb1ELb0ELb0ELb1ELb0ELb1ELb0EEENS1_21CollectiveEpilogueFwdINS6_IJS8_S8_S9_EEENS6_IJNS7_ILi1EEESH_SH_EEESB_SD_Li256ELb0ELb1ELb0ELb0EEENS1_19SingleTileSchedulerILb0ELb0ELb1ELi128EEEEEEEEEvNT_6ParamsE --------------------------
	.section	.nv.shared._ZN7cutlass13device_kernelIN5flash19enable_sm80_to_sm89INS1_16FlashAttnFwdSm80INS1_25CollectiveMainloopFwdSm80ILi8ELi1ELb1EN4cute5tupleIJNS5_1CILi128EEENS7_ILi96EEES8_EEELi128ENS_10bfloat16_tEfNS_4arch4Sm80ELb0ELb1ELb0ELb0ELb1ELb0ELb1ELb0EEENS1_21CollectiveEpilogueFwdINS6_IJS8_S8_S9_EEENS6_IJNS7_ILi1EEESH_SH_EEESB_SD_Li256ELb0ELb1ELb0ELb0EEENS1_19SingleTileSchedulerILb0ELb0ELb1ELi128EEEEEEEEEvNT_6ParamsE,"aw",@nobits
	.sectionflags	@""
	.align	16


//--------------------- .nv.shared._ZN7cutlass13device_kernelIN5flash19enable_sm80_to_sm89INS1_16FlashAttnFwdSm80INS1_25CollectiveMainloopFwdSm80ILi8ELi1ELb1EN4cute5tupleIJNS5_1CILi128EEENS7_ILi96EEES8_EEELi128ENS_10bfloat16_tEfNS_4arch4Sm80ELb0ELb1ELb0ELb1ELb1ELb0ELb1ELb0EEENS1_21CollectiveEpilogueFwdINS6_IJS8_S8_S9_EEENS6_IJNS7_ILi1EEESH_SH_EEESB_SD_Li256ELb1ELb1ELb0ELb0EEENS1_19SingleTileSchedulerILb1ELb0ELb1ELi128EEEEEEEEEvNT_6ParamsE --------------------------
	.section	.nv.shared._ZN7cutlass13device_kernelIN5flash19enable_sm80_to_sm89INS1_16FlashAttnFwdSm80INS1_25CollectiveMainloopFwdSm80ILi8ELi1ELb1EN4cute5tupleIJNS5_1CILi128EEENS7_ILi96EEES8_EEELi128ENS_10bfloat16_tEfNS_4arch4Sm80ELb0ELb1ELb0ELb1ELb1ELb0ELb1ELb0EEENS1_21CollectiveEpilogueFwdINS6_IJS8_S8_S9_EEENS6_IJNS7_ILi1EEESH_SH_EEESB_SD_Li256ELb1ELb1ELb0ELb0EEENS1_19SingleTileSchedulerILb1ELb0ELb1ELi128EEEEEEEEEvNT_6ParamsE,"aw",@nobits
	.sectionflags	@""
	.align	16


//--------------------- .nv.shared._ZN7cutlass13device_kernelIN5flash19enable_sm80_to_sm89INS1_16FlashAttnFwdSm80INS1_25CollectiveMainloopFwdSm80ILi8ELi1ELb1EN4cute5tupleIJNS5_1CILi128EEENS7_ILi96EEES8_EEELi128ENS_10bfloat16_tEfNS_4arch4Sm80ELb0ELb1ELb0ELb1ELb1ELb1ELb1ELb0EEENS1_21CollectiveEpilogueFwdINS6_IJS8_S8_S9_EEENS6_IJNS7_ILi1EEESH_SH_EEESB_SD_Li256ELb1ELb1ELb0ELb0EEENS1_19SingleTileSchedulerILb1ELb0ELb1ELi128EEEEEEEEEvNT_6ParamsE --------------------------
	.section	.nv.shared._ZN7cutlass13device_kernelIN5flash19enable_sm80_to_sm89INS1_16FlashAttnFwdSm80INS1_25CollectiveMainloopFwdSm80ILi8ELi1ELb1EN4cute5tupleIJNS5_1CILi128EEENS7_ILi96EEES8_EEELi128ENS_10bfloat16_tEfNS_4arch4Sm80ELb0ELb1ELb0ELb1ELb1ELb1ELb1ELb0EEENS1_21CollectiveEpilogueFwdINS6_IJS8_S8_S9_EEENS6_IJNS7_ILi1EEESH_SH_EEESB_SD_Li256ELb1ELb1ELb0ELb0EEENS1_19SingleTileSchedulerILb1ELb0ELb1ELi128EEEEEEEEEvNT_6ParamsE,"aw",@nobits
	.sectionflags	@""
	.align	16


//--------------------- .nv.shared._ZN7cutlass13device_kernelIN5flash19enable_sm80_to_sm89INS1_16FlashAttnFwdSm80INS1_25CollectiveMainloopFwdSm80ILi8ELi1ELb1EN4cute5tupleIJNS5_1CILi128EEES8_S8_EEELi128ENS_10bfloat16_tEfNS_4arch4Sm80ELb1ELb0ELb0ELb0ELb1ELb0ELb1ELb0EEENS1_21CollectiveEpilogueFwdIS9_NS6_IJNS7_ILi1EEESF_SF_EEESA_SC_Li256ELb0ELb1ELb0ELb0EEENS1_30DynamicPersistentTileSchedulerILi256ELi256ELb0ELb1ELb0EEEEEEEEEvNT_6ParamsE --------------------------
	.section	.nv.shared._ZN7cutlass13device_kernelIN5flash19enable_sm80_to_sm89INS1_16FlashAttnFwdSm80INS1_25CollectiveMainloopFwdSm80ILi8ELi1ELb1EN4cute5tupleIJNS5_1CILi128EEES8_S8_EEELi128ENS_10bfloat16_tEfNS_4arch4Sm80ELb1ELb0ELb0ELb0ELb1ELb0ELb1ELb0EEENS1_21CollectiveEpilogueFwdIS9_NS6_IJNS7_ILi1EEESF_SF_EEESA_SC_Li256ELb0ELb1ELb0ELb0EEENS1_30DynamicPersistentTileSchedulerILi256ELi256ELb0ELb1ELb0EEEEEEEEEvNT_6ParamsE,"aw",@nobits
	.sectionflags	@""
	.align	16


//--------------------- .nv.shared._ZN7cutlass13device_kernelIN5flash19enable_sm80_to_sm89INS1_16FlashAttnFwdSm80INS1_25CollectiveMainloopFwdSm80ILi8ELi1ELb1EN4cute5tupleIJNS5_1CILi128EEES8_S8_EEELi128ENS_10bfloat16_tEfNS_4arch4Sm80ELb1ELb0ELb0ELb1ELb1ELb0ELb1ELb0EEENS1_21CollectiveEpilogueFwdIS9_NS6_IJNS7_ILi1EEESF_SF_EEESA_SC_Li256ELb1ELb1ELb0ELb0EEENS1_19SingleTileSchedulerILb1ELb0ELb1ELi128EEEEEEEEEvNT_6ParamsE --------------------------
	.section	.nv.shared._ZN7cutlass13device_kernelIN5flash19enable_sm80_to_sm89INS1_16FlashAttnFwdSm80INS1_25CollectiveMainloopFwdSm80ILi8ELi1ELb1EN4cute5tupleIJNS5_1CILi128EEES8_S8_EEELi128ENS_10bfloat16_tEfNS_4arch4Sm80ELb1ELb0ELb0ELb1ELb1ELb0ELb1ELb0EEENS1_21CollectiveEpilogueFwdIS9_NS6_IJNS7_ILi1EEESF_SF_EEESA_SC_Li256ELb1ELb1ELb0ELb0EEENS1_19SingleTileSchedulerILb1ELb0ELb1ELi128EEEEEEEEEvNT_6ParamsE,"aw",@nobits
	.sectionflags	@""
	.align	16


//--------------------- .nv.shared._ZN7cutlass13device_kernelIN5flash19enable_sm80_to_sm89INS1_16FlashAttnFwdSm80INS1_25CollectiveMainloopFwdSm80ILi8ELi1ELb1EN4cute5tupleIJNS5_1CILi128EEES8_S8_EEELi128ENS_10bfloat16_tEfNS_4arch4Sm80ELb1ELb0ELb0ELb1ELb1ELb1ELb1ELb0EEENS1_21CollectiveEpilogueFwdIS9_NS6_IJNS7_ILi1EEESF_SF_EEESA_SC_Li256ELb1ELb1ELb0ELb0EEENS1_19SingleTileSchedulerILb1ELb0ELb1ELi128EEEEEEEEEvNT_6ParamsE --------------------------
	.section	.nv.shared._ZN7cutlass13device_kernelIN5flash19enable_sm80_to_sm89INS1_16FlashAttnFwdSm80INS1_25CollectiveMainloopFwdSm80ILi8ELi1ELb1EN4cute5tupleIJNS5_1CILi128EEES8_S8_EEELi128ENS_10bfloat16_tEfNS_4arch4Sm80ELb1ELb0ELb0ELb1ELb1ELb1ELb1ELb0EEENS1_21CollectiveEpilogueFwdIS9_NS6_IJNS7_ILi1EEESF_SF_EEESA_SC_Li256ELb1ELb1ELb0ELb0EEENS1_19SingleTileSchedulerILb1ELb0ELb1ELi128EEEEEEEEEvNT_6ParamsE,"aw",@nobits
	.sectionflags	@""
	.align	16


//--------------------- .nv.shared._ZN7cutlass13device_kernelIN5flash19enable_sm80_to_sm89INS1_16FlashAttnFwdSm80INS1_25CollectiveMainloopFwdSm80ILi4ELi1ELb0EN4cute5tupleIJNS5_1CILi128EEENS7_ILi64EEES8_EEELi128ENS_10bfloat16_tEfNS_4arch4Sm80ELb0ELb0ELb0ELb0ELb1ELb0ELb1ELb0EEENS1_21CollectiveEpilogueFwdINS6_IJS8_S8_S9_EEENS6_IJNS7_ILi1EEESH_SH_EEESB_SD_Li128ELb0ELb1ELb0ELb0EEENS1_19SingleTileSchedulerILb0ELb0ELb1ELi128EEEEEEEEEvNT_6ParamsE --------------------------
	.section	.nv.shared._ZN7cutlass13device_kernelIN5flash19enable_sm80_to_sm89INS1_16FlashAttnFwdSm80INS1_25CollectiveMainloopFwdSm80ILi4ELi1ELb0EN4cute5tupleIJNS5_1CILi128EEENS7_ILi64EEES8_EEELi128ENS_10bfloat16_tEfNS_4arch4Sm80ELb0ELb0ELb0ELb0ELb1ELb0ELb1ELb0EEENS1_21CollectiveEpilogueFwdINS6_IJS8_S8_S9_EEENS6_IJNS7_ILi1EEESH_SH_EEESB_SD_Li128ELb0ELb1ELb0ELb0EEENS1_19SingleTileSchedulerILb0ELb0ELb1ELi128EEEEEEEEEvNT_6ParamsE,"aw",@nobits
	.sectionflags	@""
	.align	16


//--------------------- .nv.shared._ZN7cutlass13device_kernelIN5flash19enable_sm80_to_sm89INS1_16FlashAttnFwdSm80INS1_25CollectiveMainloopFwdSm80ILi4ELi1ELb0EN4cute5tupleIJNS5_1CILi128EEENS7_ILi64EEES8_EEELi128ENS_10bfloat16_tEfNS_4arch4Sm80ELb0ELb0ELb0ELb1ELb1ELb0ELb1ELb0EEENS1_21CollectiveEpilogueFwdINS6_IJS8_S8_S9_EEENS6_IJNS7_ILi1EEESH_SH_EEESB_SD_Li128ELb1ELb1ELb0ELb0EEENS1_19SingleTileSchedulerILb1ELb0ELb1ELi128EEEEEEEEEvNT_6ParamsE --------------------------
	.section	.nv.shared._ZN7cutlass13device_kernelIN5flash19enable_sm80_to_sm89INS1_16FlashAttnFwdSm80INS1_25CollectiveMainloopFwdSm80ILi4ELi1ELb0EN4cute5tupleIJNS5_1CILi128EEENS7_ILi64EEES8_EEELi128ENS_10bfloat16_tEfNS_4arch4Sm80ELb0ELb0ELb0ELb1ELb1ELb0ELb1ELb0EEENS1_21CollectiveEpilogueFwdINS6_IJS8_S8_S9_EEENS6_IJNS7_ILi1EEESH_SH_EEESB_SD_Li128ELb1ELb1ELb0ELb0EEENS1_19SingleTileSchedulerILb1ELb0ELb1ELi128EEEEEEEEEvNT_6ParamsE,"aw",@nobits
	.sectionflags	@""
	.align	16


//--------------------- .nv.shared._ZN7cutlass13device_kernelIN5flash19enable_sm80_to_sm89INS1_16FlashAttnFwdSm80INS1_25CollectiveMainloopFwdSm80ILi4ELi1ELb0EN4cute5tupleIJNS5_1CILi128EEENS7_ILi64EEES8_EEELi128ENS_10bfloat16_tEfNS_4arch4Sm80ELb0ELb0ELb0ELb1ELb1ELb1ELb1ELb0EEENS1_21CollectiveEpilogueFwdINS6_IJS8_S8_S9_EEENS6_IJNS7_ILi1EEESH_SH_EEESB_SD_Li128ELb1ELb1ELb0ELb0EEENS1_19SingleTileSchedulerILb1ELb0ELb1ELi128EEEEEEEEEvNT_6ParamsE --------------------------
	.section	.nv.shared._ZN7cutlass13device_kernelIN5flash19enable_sm80_to_sm89INS1_16FlashAttnFwdSm80INS1_25CollectiveMainloopFwdSm80ILi4ELi1ELb0EN4cute5tupleIJNS5_1CILi128EEENS7_ILi64EEES8_EEELi128ENS_10bfloat16_tEfNS_4arch4Sm80ELb0ELb0ELb0ELb1ELb1ELb1ELb1ELb0EEENS1_21CollectiveEpilogueFwdINS6_IJS8_S8_S9_EEENS6_IJNS7_ILi1EEESH_SH_EEESB_SD_Li128ELb1ELb1ELb0ELb0EEENS1_19SingleTileSchedulerILb1ELb0ELb1ELi128EEEEEEEEEvNT_6ParamsE,"aw",@nobits
	.sectionflags	@""
	.align	16


//--------------------- .nv.shared._ZN7cutlass13device_kernelIN5flash19enable_sm80_to_sm89INS1_16FlashAttnFwdSm80INS1_25CollectiveMainloopFwdSm80ILi4ELi1ELb0EN4cute5tupleIJNS5_1CILi128EEENS7_ILi48EEES8_EEELi128ENS_10bfloat16_tEfNS_4arch4Sm80ELb0ELb1ELb0ELb0ELb1ELb0ELb1ELb0EEENS1_21CollectiveEpilogueFwdINS6_IJS8_S8_S9_EEENS6_IJNS7_ILi1EEESH_SH_EEESB_SD_Li128ELb0ELb1ELb0ELb0EEENS1_19SingleTileSchedulerILb0ELb0ELb1ELi128EEEEEEEEEvNT_6ParamsE --------------------------
	.section	.nv.shared._ZN7cutlass13device_kernelIN5flash19enable_sm80_to_sm89INS1_16FlashAttnFwdSm80INS1_25CollectiveMainloopFwdSm80ILi4ELi1ELb0EN4cute5tupleIJNS5_1CILi128EEENS7_ILi48EEES8_EEELi128ENS_10bfloat16_tEfNS_4arch4Sm80ELb0ELb1ELb0ELb0ELb1ELb0ELb1ELb0EEENS1_21CollectiveEpilogueFwdINS6_IJS8_S8_S9_EEENS6_IJNS7_ILi1EEESH_SH_EEESB_SD_Li128ELb0ELb1ELb0ELb0EEENS1_19SingleTileSchedulerILb0ELb0ELb1ELi128EEEEEEEEEvNT_6ParamsE,"aw",@nobits
	.sectionflags	@""
	.align	16


//--------------------- .nv.shared._ZN7cutlass13device_kernelIN5flash19enable_sm80_to_sm89INS1_16FlashAttnFwdSm80INS1_25CollectiveMainloopFwdSm80ILi4ELi1ELb0EN4cute5tupleIJNS5_1CILi128EEENS7_ILi48EEES8_EEELi128ENS_10bfloat16_tEfNS_4arch4Sm80ELb0ELb1ELb0ELb1ELb1ELb0ELb1ELb0EEENS1_21CollectiveEpilogueFwdINS6_IJS8_S8_S9_EEENS6_IJNS7_ILi1EEESH_SH_EEESB_SD_Li128ELb1ELb1ELb0ELb0EEENS1_19SingleTileSchedulerILb1ELb0ELb1ELi128EEEEEEEEEvNT_6ParamsE --------------------------
	.section	.nv.shared._ZN7cutlass13device_kernelIN5flash19enable_sm80_to_sm89INS1_16FlashAttnFwdSm80INS1_25CollectiveMainloopFwdSm80ILi4ELi1ELb0EN4cute5tupleIJNS5_1CILi128EEENS7_ILi48EEES8_EEELi128ENS_10bfloat16_tEfNS_4arch4Sm80ELb0ELb1ELb0ELb1ELb1ELb0ELb1ELb0EEENS1_21CollectiveEpilogueFwdINS6_IJS8_S8_S9_EEENS6_IJNS7_ILi1EEESH_SH_EEESB_SD_Li128ELb1ELb1ELb0ELb0EEENS1_19SingleTileSchedulerILb1ELb0ELb1ELi128EEEEEEEEEvNT_6ParamsE,"aw",@nobits
	.sectionflags	@""
	.align	16


//--------------------- .nv.shared._ZN7cutlass13device_kernelIN5flash19enable_sm80_to_sm89INS1_16FlashAttnFwdSm80INS1_25CollectiveMainloopFwdSm80ILi4ELi1ELb0EN4cute5tupleIJNS5_1CILi128EEENS7_ILi48EEES8_EEELi128ENS_10bfloat16_tEfNS_4arch4Sm80ELb0ELb1ELb0ELb1ELb1ELb1ELb1ELb0EEENS1_21CollectiveEpilogueFwdINS6_IJS8_S8_S9_EEENS6_IJNS7_ILi1EEESH_SH_EEESB_SD_Li128ELb1ELb1ELb0ELb0EEENS1_19SingleTileSchedulerILb1ELb0ELb1ELi128EEEEEEEEEvNT_6ParamsE --------------------------
	.section	.nv.shared._ZN7cutlass13device_kernelIN5flash19enable_sm80_to_sm89INS1_16FlashAttnFwdSm80INS1_25CollectiveMainloopFwdSm80ILi4ELi1ELb0EN4cute5tupleIJNS5_1CILi128EEENS7_ILi48EEES8_EEELi128ENS_10bfloat16_tEfNS_4arch4Sm80ELb0ELb1ELb0ELb1ELb1ELb1ELb1ELb0EEENS1_21CollectiveEpilogueFwdINS6_IJS8_S8_S9_EEENS6_IJNS7_ILi1EEESH_SH_EEESB_SD_Li128ELb1ELb1ELb0ELb0EEENS1_19SingleTileSchedulerILb1ELb0ELb1ELi128EEEEEEEEEvNT_6ParamsE,"aw",@nobits
	.sectionflags	@""
	.align	16


//--------------------- .nv.shared._ZN7cutlass13device_kernelIN5flash19enable_sm80_to_sm89INS1_16FlashAttnFwdSm80INS1_25CollectiveMainloopFwdSm80ILi4ELi1ELb0EN4cute5tupleIJNS5_1CILi128EEENS7_ILi64EEES8_EEELi128ENS_10bfloat16_tEfNS_4arch4Sm80ELb1ELb0ELb0ELb0ELb1ELb0ELb1ELb0EEENS1_21CollectiveEpilogueFwdINS6_IJS8_S8_S9_EEENS6_IJNS7_ILi1EEESH_SH_EEESB_SD_Li128ELb0ELb1ELb0ELb0EEENS1_30DynamicPersistentTileSchedulerILi128ELi128ELb0ELb1ELb0EEEEEEEEEvNT_6ParamsE --------------------------
	.section	.nv.shared._ZN7cutlass13device_kernelIN5flash19enable_sm80_to_sm89INS1_16FlashAttnFwdSm80INS1_25CollectiveMainloopFwdSm80ILi4ELi1ELb0EN4cute5tupleIJNS5_1CILi128EEENS7_ILi64EEES8_EEELi128ENS_10bfloat16_tEfNS_4arch4Sm80ELb1ELb0ELb0ELb0ELb1ELb0ELb1ELb0EEENS1_21CollectiveEpilogueFwdINS6_IJS8_S8_S9_EEENS6_IJNS7_ILi1EEESH_SH_EEESB_SD_Li128ELb0ELb1ELb0ELb0EEENS1_30DynamicPersistentTileSchedulerILi128ELi128ELb0ELb1ELb0EEEEEEEEEvNT_6ParamsE,"aw",@nobits
	.sectionflags	@""
	.align	16


//--------------------- .nv.shared._ZN7cutlass13device_kernelIN5flash19enable_sm80_to_sm89INS1_16FlashAttnFwdSm80INS1_25CollectiveMainloopFwdSm80ILi4ELi1ELb0EN4cute5tupleIJNS5_1CILi128EEENS7_ILi64EEES8_EEELi128ENS_10bfloat16_tEfNS_4arch4Sm80ELb1ELb0ELb0ELb1ELb1ELb0ELb1ELb0EEENS1_21CollectiveEpilogueFwdINS6_IJS8_S8_S9_EEENS6_IJNS7_ILi1EEESH_SH_EEESB_SD_Li128ELb1ELb1ELb0ELb0EEENS1_19SingleTileSchedulerILb1ELb0ELb1ELi128EEEEEEEEEvNT_6ParamsE --------------------------
	.section	.nv.shared._ZN7cutlass13device_kernelIN5flash19enable_sm80_to_sm89INS1_16FlashAttnFwdSm80INS1_25CollectiveMainloopFwdSm80ILi4ELi1ELb0EN4cute5tupleIJNS5_1CILi128EEENS7_ILi64EEES8_EEELi128ENS_10bfloat16_tEfNS_4arch4Sm80ELb1ELb0ELb0ELb1ELb1ELb0ELb1ELb0EEENS1_21CollectiveEpilogueFwdINS6_IJS8_S8_S9_EEENS6_IJNS7_ILi1EEESH_SH_EEESB_SD_Li128ELb1ELb1ELb0ELb0EEENS1_19SingleTileSchedulerILb1ELb0ELb1ELi128EEEEEEEEEvNT_6ParamsE,"aw",@nobits
	.sectionflags	@""
	.align	16


//--------------------- .nv.shared._ZN7cutlass13device_kernelIN5flash19enable_sm80_to_sm89INS1_16FlashAttnFwdSm80INS1_25CollectiveMainloopFwdSm80ILi4ELi1ELb0EN4cute5tupleIJNS5_1CILi128EEENS7_ILi64EEES8_EEELi128ENS_10bfloat16_tEfNS_4arch4Sm80ELb1ELb0ELb0ELb1ELb1ELb1ELb1ELb0EEENS1_21CollectiveEpilogueFwdINS6_IJS8_S8_S9_EEENS6_IJNS7_ILi1EEESH_SH_EEESB_SD_Li128ELb1ELb1ELb0ELb0EEENS1_19SingleTileSchedulerILb1ELb0ELb1ELi128EEEEEEEEEvNT_6ParamsE --------------------------
	.section	.nv.shared._ZN7cutlass13device_kernelIN5flash19enable_sm80_to_sm89INS1_16FlashAttnFwdSm80INS1_25CollectiveMainloopFwdSm80ILi4ELi1ELb0EN4cute5tupleIJNS5_1CILi128EEENS7_ILi64EEES8_EEELi128ENS_10bfloat16_tEfNS_4arch4Sm80ELb1ELb0ELb0ELb1ELb1ELb1ELb1ELb0EEENS1_21CollectiveEpilogueFwdINS6_IJS8_S8_S9_EEENS6_IJNS7_ILi1EEESH_SH_EEESB_SD_Li128ELb1ELb1ELb0ELb0EEENS1_19SingleTileSchedulerILb1ELb0ELb1ELi128EEEEEEEEEvNT_6ParamsE,"aw",@nobits
	.sectionflags	@""
	.align	16
